	.target	sm_80

	.elftype	@"ET_EXEC"


//--------------------- .note.nv.tkinfo           --------------------------
	.section	.note.nv.tkinfo,"",@"SHT_NOTE"
	.sectionflags	@"SHF_NOTE_NV_TKINFO"
	.tkinfo
        /*0018*/ 	.word	0x00000002
        /*0030*/ 	.string	""
        /*0030*/ 	.string	"ptxas"
        /*0030*/ 	.string	"Cuda compilation tools, release 13.0, V13.0.88"
        /*0030*/ 	.string	"Build cuda_13.0.r13.0/compiler.36424714_0"
        /*0030*/ 	.string	"-arch sm_80 -m 64 "



//--------------------- .note.nv.cuinfo           --------------------------
	.section	.note.nv.cuinfo,"",@"SHT_NOTE"
	.sectionflags	@"SHF_NOTE_NV_CUINFO"
        /*0018*/ 	.short	0x0002
        /*001a*/ 	.short	0x0050
        /*001c*/ 	.short	0x0082
	.zero		2


//--------------------- .nv.info                  --------------------------
	.section	.nv.info,"",@"SHT_CUDA_INFO"
	.align	4


	//----- nvinfo : EIATTR_REGCOUNT
	.align		4
        /*0000*/ 	.byte	0x04, 0x2f
        /*0002*/ 	.short	(.L_12 - .L_11)
	.align		4
.L_11:
        /*0004*/ 	.word	index@(_ZN5flash16flash_fwd_kernelI23Flash_fwd_kernel_traitsILi64ELi128ELi64ELi4ELb0ELb0EN7cutlass6half_tE19Flash_kernel_traitsILi64ELi128ELi64ELi4ES3_EELb0ELb1ELb0ELb1ELb0ELb0ELb1ELb0EEEvNS_16Flash_fwd_paramsE)
        /*0008*/ 	.word	0x000000ff


	//----- nvinfo : EIATTR_FRAME_SIZE
	.align		4
.L_12:
        /*000c*/ 	.byte	0x04, 0x11
        /*000e*/ 	.short	(.L_14 - .L_13)
	.align		4
.L_13:
        /*0010*/ 	.word	index@(_ZN5flash16flash_fwd_kernelI23Flash_fwd_kernel_traitsILi64ELi128ELi64ELi4ELb0ELb0EN7cutlass6half_tE19Flash_kernel_traitsILi64ELi128ELi64ELi4ES3_EELb0ELb1ELb0ELb1ELb0ELb0ELb1ELb0EEEvNS_16Flash_fwd_paramsE)
        /*0014*/ 	.word	0x00000038


	//----- nvinfo : EIATTR_REGCOUNT
	.align		4
.L_14:
        /*0018*/ 	.byte	0x04, 0x2f
        /*001a*/ 	.short	(.L_16 - .L_15)
	.align		4
.L_15:
        /*001c*/ 	.word	index@(_ZN5flash16flash_fwd_kernelI23Flash_fwd_kernel_traitsILi64ELi128ELi64ELi4ELb0ELb0EN7cutlass6half_tE19Flash_kernel_traitsILi64ELi128ELi64ELi4ES3_EELb1ELb1ELb0ELb1ELb0ELb0ELb0ELb1EEEvNS_16Flash_fwd_paramsE)
        /*0020*/ 	.word	0x000000ff


	//----- nvinfo : EIATTR_FRAME_SIZE
	.align		4
.L_16:
        /*0024*/ 	.byte	0x04, 0x11
        /*0026*/ 	.short	(.L_18 - .L_17)
	.align		4
.L_17:
        /*0028*/ 	.word	index@(_ZN5flash16flash_fwd_kernelI23Flash_fwd_kernel_traitsILi64ELi128ELi64ELi4ELb0ELb0EN7cutlass6half_tE19Flash_kernel_traitsILi64ELi128ELi64ELi4ES3_EELb1ELb1ELb0ELb1ELb0ELb0ELb0ELb1EEEvNS_16Flash_fwd_paramsE)
        /*002c*/ 	.word	0x000001b0


	//----- nvinfo : EIATTR_REGCOUNT
	.align		4
.L_18:
        /*0030*/ 	.byte	0x04, 0x2f
        /*0032*/ 	.short	(.L_20 - .L_19)
	.align		4
.L_19:
        /*0034*/ 	.word	index@(_ZN5flash16flash_fwd_kernelI23Flash_fwd_kernel_traitsILi64ELi128ELi64ELi4ELb0ELb0EN7cutlass6half_tE19Flash_kernel_traitsILi64ELi128ELi64ELi4ES3_EELb0ELb1ELb0ELb0ELb0ELb0ELb1ELb0EEEvNS_16Flash_fwd_paramsE)
        /*0038*/ 	.word	0x000000ff


	//----- nvinfo : EIATTR_FRAME_SIZE
	.align		4
.L_20:
        /*003c*/ 	.byte	0x04, 0x11
        /*003e*/ 	.short	(.L_22 - .L_21)
	.align		4
.L_21:
        /*0040*/ 	.word	index@(_ZN5flash16flash_fwd_kernelI23Flash_fwd_kernel_traitsILi64ELi128ELi64ELi4ELb0ELb0EN7cutlass6half_tE19Flash_kernel_traitsILi64ELi128ELi64ELi4ES3_EELb0ELb1ELb0ELb0ELb0ELb0ELb1ELb0EEEvNS_16Flash_fwd_paramsE)
        /*0044*/ 	.word	0x00000048


	//----- nvinfo : EIATTR_REGCOUNT
	.align		4
.L_22:
        /*0048*/ 	.byte	0x04, 0x2f
        /*004a*/ 	.short	(.L_24 - .L_23)
	.align		4
.L_23:
        /*004c*/ 	.word	index@(_ZN5flash16flash_fwd_kernelI23Flash_fwd_kernel_traitsILi64ELi128ELi64ELi4ELb0ELb0EN7cutlass6half_tE19Flash_kernel_traitsILi64ELi128ELi64ELi4ES3_EELb1ELb1ELb0ELb0ELb0ELb0ELb0ELb1EEEvNS_16Flash_fwd_paramsE)
        /*0050*/ 	.word	0x000000ff


	//----- nvinfo : EIATTR_FRAME_SIZE
	.align		4
.L_24:
        /*0054*/ 	.byte	0x04, 0x11
        /*0056*/ 	.short	(.L_26 - .L_25)
	.align		4
.L_25:
        /*0058*/ 	.word	index@(_ZN5flash16flash_fwd_kernelI23Flash_fwd_kernel_traitsILi64ELi128ELi64ELi4ELb0ELb0EN7cutlass6half_tE19Flash_kernel_traitsILi64ELi128ELi64ELi4ES3_EELb1ELb1ELb0ELb0ELb0ELb0ELb0ELb1EEEvNS_16Flash_fwd_paramsE)
        /*005c*/ 	.word	0x000001d0


	//----- nvinfo : EIATTR_REGCOUNT
	.align		4
.L_26:
        /*0060*/ 	.byte	0x04, 0x2f
        /*0062*/ 	.short	(.L_28 - .L_27)
	.align		4
.L_27:
        /*0064*/ 	.word	index@(_ZN5flash16flash_fwd_kernelI23Flash_fwd_kernel_traitsILi64ELi128ELi64ELi4ELb0ELb0EN7cutlass6half_tE19Flash_kernel_traitsILi64ELi128ELi64ELi4ES3_EELb1ELb1ELb0ELb1ELb0ELb0ELb0ELb0EEEvNS_16Flash_fwd_paramsE)
        /*0068*/ 	.word	0x000000ff


	//----- nvinfo : EIATTR_FRAME_SIZE
	.align		4
.L_28:
        /*006c*/ 	.byte	0x04, 0x11
        /*006e*/ 	.short	(.L_30 - .L_29)
	.align		4
.L_29:
        /*0070*/ 	.word	index@(_ZN5flash16flash_fwd_kernelI23Flash_fwd_kernel_traitsILi64ELi128ELi64ELi4ELb0ELb0EN7cutlass6half_tE19Flash_kernel_traitsILi64ELi128ELi64ELi4ES3_EELb1ELb1ELb0ELb1ELb0ELb0ELb0ELb0EEEvNS_16Flash_fwd_paramsE)
        /*0074*/ 	.word	0x00000000


	//----- nvinfo : EIATTR_REGCOUNT
	.align		4
.L_30:
        /*0078*/ 	.byte	0x04, 0x2f
        /*007a*/ 	.short	(.L_32 - .L_31)
	.align		4
.L_31:
        /*007c*/ 	.word	index@(_ZN5flash16flash_fwd_kernelI23Flash_fwd_kernel_traitsILi64ELi128ELi64ELi4ELb0ELb0EN7cutlass6half_tE19Flash_kernel_traitsILi64ELi128ELi64ELi4ES3_EELb0ELb1ELb0ELb0ELb0ELb1ELb1ELb0EEEvNS_16Flash_fwd_paramsE)
        /*0080*/ 	.word	0x000000ff


	//----- nvinfo : EIATTR_FRAME_SIZE
	.align		4
.L_32:
        /*0084*/ 	.byte	0x04, 0x11
        /*0086*/ 	.short	(.L_34 - .L_33)
	.align		4
.L_33:
        /*0088*/ 	.word	index@(_ZN5flash16flash_fwd_kernelI23Flash_fwd_kernel_traitsILi64ELi128ELi64ELi4ELb0ELb0EN7cutlass6half_tE19Flash_kernel_traitsILi64ELi128ELi64ELi4ES3_EELb0ELb1ELb0ELb0ELb0ELb1ELb1ELb0EEEvNS_16Flash_fwd_paramsE)
        /*008c*/ 	.word	0x00000000


	//----- nvinfo : EIATTR_REGCOUNT
	.align		4
.L_34:
        /*0090*/ 	.byte	0x04, 0x2f
        /*0092*/ 	.short	(.L_36 - .L_35)
	.align		4
.L_35:
        /*0094*/ 	.word	index@(_ZN5flash16flash_fwd_kernelI23Flash_fwd_kernel_traitsILi64ELi128ELi64ELi4ELb0ELb0EN7cutlass6half_tE19Flash_kernel_traitsILi64ELi128ELi64ELi4ES3_EELb1ELb1ELb0ELb0ELb0ELb1ELb0ELb0EEEvNS_16Flash_fwd_paramsE)
        /*0098*/ 	.word	0x000000ff


	//----- nvinfo : EIATTR_FRAME_SIZE
	.align		4
.L_36:
        /*009c*/ 	.byte	0x04, 0x11
        /*009e*/ 	.short	(.L_38 - .L_37)
	.align		4
.L_37:
        /*00a0*/ 	.word	index@(_ZN5flash16flash_fwd_kernelI23Flash_fwd_kernel_traitsILi64ELi128ELi64ELi4ELb0ELb0EN7cutlass6half_tE19Flash_kernel_traitsILi64ELi128ELi64ELi4ES3_EELb1ELb1ELb0ELb0ELb0ELb1ELb0ELb0EEEvNS_16Flash_fwd_paramsE)
        /*00a4*/ 	.word	0x00000000


	//----- nvinfo : EIATTR_REGCOUNT
	.align		4
.L_38:
        /*00a8*/ 	.byte	0x04, 0x2f
        /*00aa*/ 	.short	(.L_40 - .L_39)
	.align		4
.L_39:
        /*00ac*/ 	.word	index@(_ZN5flash16flash_fwd_kernelI23Flash_fwd_kernel_traitsILi64ELi128ELi64ELi4ELb0ELb0EN7cutlass6half_tE19Flash_kernel_traitsILi64ELi128ELi64ELi4ES3_EELb0ELb1ELb0ELb0ELb1ELb1ELb1ELb0EEEvNS_16Flash_fwd_paramsE)
        /*00b0*/ 	.word	0x000000ff


	//----- nvinfo : EIATTR_FRAME_SIZE
	.align		4
.L_40:
        /*00b4*/ 	.byte	0x04, 0x11
        /*00b6*/ 	.short	(.L_42 - .L_41)
	.align		4
.L_41:
        /*00b8*/ 	.word	index@(_ZN5flash16flash_fwd_kernelI23Flash_fwd_kernel_traitsILi64ELi128ELi64ELi4ELb0ELb0EN7cutlass6half_tE19Flash_kernel_traitsILi64ELi128ELi64ELi4ES3_EELb0ELb1ELb0ELb0ELb1ELb1ELb1ELb0EEEvNS_16Flash_fwd_paramsE)
        /*00bc*/ 	.word	0x00000000


	//----- nvinfo : EIATTR_REGCOUNT
	.align		4
.L_42:
        /*00c0*/ 	.byte	0x04, 0x2f
        /*00c2*/ 	.short	(.L_44 - .L_43)
	.align		4
.L_43:
        /*00c4*/ 	.word	index@(_ZN5flash16flash_fwd_kernelI23Flash_fwd_kernel_traitsILi64ELi128ELi64ELi4ELb0ELb0EN7cutlass6half_tE19Flash_kernel_traitsILi64ELi128ELi64ELi4ES3_EELb1ELb1ELb0ELb0ELb1ELb1ELb0ELb0EEEvNS_16Flash_fwd_paramsE)
        /*00c8*/ 	.word	0x000000ff


	//----- nvinfo : EIATTR_FRAME_SIZE
	.align		4
.L_44:
        /*00cc*/ 	.byte	0x04, 0x11
        /*00ce*/ 	.short	(.L_46 - .L_45)
	.align		4
.L_45:
        /*00d0*/ 	.word	index@(_ZN5flash16flash_fwd_kernelI23Flash_fwd_kernel_traitsILi64ELi128ELi64ELi4ELb0ELb0EN7cutlass6half_tE19Flash_kernel_traitsILi64ELi128ELi64ELi4ES3_EELb1ELb1ELb0ELb0ELb1ELb1ELb0ELb0EEEvNS_16Flash_fwd_paramsE)
        /*00d4*/ 	.word	0x00000000


	//----- nvinfo : EIATTR_REGCOUNT
	.align		4
.L_46:
        /*00d8*/ 	.byte	0x04, 0x2f
        /*00da*/ 	.short	(.L_48 - .L_47)
	.align		4
.L_47:
        /*00dc*/ 	.word	index@(_ZN5flash16flash_fwd_kernelI23Flash_fwd_kernel_traitsILi64ELi128ELi64ELi4ELb0ELb0EN7cutlass6half_tE19Flash_kernel_traitsILi64ELi128ELi64ELi4ES3_EELb1ELb1ELb0ELb0ELb0ELb0ELb0ELb0EEEvNS_16Flash_fwd_paramsE)
        /*00e0*/ 	.word	0x000000ff


	//----- nvinfo : EIATTR_FRAME_SIZE
	.align		4
.L_48:
        /*00e4*/ 	.byte	0x04, 0x11
        /*00e6*/ 	.short	(.L_50 - .L_49)
	.align		4
.L_49:
        /*00e8*/ 	.word	index@(_ZN5flash16flash_fwd_kernelI23Flash_fwd_kernel_traitsILi64ELi128ELi64ELi4ELb0ELb0EN7cutlass6half_tE19Flash_kernel_traitsILi64ELi128ELi64ELi4ES3_EELb1ELb1ELb0ELb0ELb0ELb0ELb0ELb0EEEvNS_16Flash_fwd_paramsE)
        /*00ec*/ 	.word	0x00000020


	//----- nvinfo : EIATTR_REGCOUNT
	.align		4
.L_50:
        /*00f0*/ 	.byte	0x04, 0x2f
        /*00f2*/ 	.short	(.L_52 - .L_51)
	.align		4
.L_51:
        /*00f4*/ 	.word	index@(_ZN5flash16flash_fwd_kernelI23Flash_fwd_kernel_traitsILi64ELi128ELi128ELi4ELb0ELb0EN7cutlass6half_tE19Flash_kernel_traitsILi64ELi128ELi128ELi4ES3_EELb0ELb1ELb0ELb1ELb0ELb0ELb1ELb0EEEvNS_16Flash_fwd_paramsE)
        /*00f8*/ 	.word	0x000000ff


	//----- nvinfo : EIATTR_FRAME_SIZE
	.align		4
.L_52:
        /*00fc*/ 	.byte	0x04, 0x11
        /*00fe*/ 	.short	(.L_54 - .L_53)
	.align		4
.L_53:
        /*0100*/ 	.word	index@(_ZN5flash16flash_fwd_kernelI23Flash_fwd_kernel_traitsILi64ELi128ELi128ELi4ELb0ELb0EN7cutlass6half_tE19Flash_kernel_traitsILi64ELi128ELi128ELi4ES3_EELb0ELb1ELb0ELb1ELb0ELb0ELb1ELb0EEEvNS_16Flash_fwd_paramsE)
        /*0104*/ 	.word	0x00000170


	//----- nvinfo : EIATTR_REGCOUNT
	.align		4
.L_54:
        /*0108*/ 	.byte	0x04, 0x2f
        /*010a*/ 	.short	(.L_56 - .L_55)
	.align		4
.L_55:
        /*010c*/ 	.word	index@(_ZN5flash16flash_fwd_kernelI23Flash_fwd_kernel_traitsILi64ELi128ELi128ELi4ELb0ELb0EN7cutlass6half_tE19Flash_kernel_traitsILi64ELi128ELi128ELi4ES3_EELb0ELb1ELb0ELb1ELb0ELb0ELb0ELb0EEEvNS_16Flash_fwd_paramsE)
        /*0110*/ 	.word	0x000000ff


	//----- nvinfo : EIATTR_FRAME_SIZE
	.align		4
.L_56:
        /*0114*/ 	.byte	0x04, 0x11
        /*0116*/ 	.short	(.L_58 - .L_57)
	.align		4
.L_57:
        /*0118*/ 	.word	index@(_ZN5flash16flash_fwd_kernelI23Flash_fwd_kernel_traitsILi64ELi128ELi128ELi4ELb0ELb0EN7cutlass6half_tE19Flash_kernel_traitsILi64ELi128ELi128ELi4ES3_EELb0ELb1ELb0ELb1ELb0ELb0ELb0ELb0EEEvNS_16Flash_fwd_paramsE)
        /*011c*/ 	.word	0x00000130


	//----- nvinfo : EIATTR_REGCOUNT
	.align		4
.L_58:
        /*0120*/ 	.byte	0x04, 0x2f
        /*0122*/ 	.short	(.L_60 - .L_59)
	.align		4
.L_59:
        /*0124*/ 	.word	index@(_ZN5flash16flash_fwd_kernelI23Flash_fwd_kernel_traitsILi64ELi128ELi128ELi4ELb0ELb0EN7cutlass6half_tE19Flash_kernel_traitsILi64ELi128ELi128ELi4ES3_EELb0ELb1ELb0ELb0ELb0ELb0ELb1ELb0EEEvNS_16Flash_fwd_paramsE)
        /*0128*/ 	.word	0x000000ff


	//----- nvinfo : EIATTR_FRAME_SIZE
	.align		4
.L_60:
        /*012c*/ 	.byte	0x04, 0x11
        /*012e*/ 	.short	(.L_62 - .L_61)
	.align		4
.L_61:
        /*0130*/ 	.word	index@(_ZN5flash16flash_fwd_kernelI23Flash_fwd_kernel_traitsILi64ELi128ELi128ELi4ELb0ELb0EN7cutlass6half_tE19Flash_kernel_traitsILi64ELi128ELi128ELi4ES3_EELb0ELb1ELb0ELb0ELb0ELb0ELb1ELb0EEEvNS_16Flash_fwd_paramsE)
        /*0134*/ 	.word	0x00000160


	//----- nvinfo : EIATTR_REGCOUNT
	.align		4
.L_62:
        /*0138*/ 	.byte	0x04, 0x2f
        /*013a*/ 	.short	(.L_64 - .L_63)
	.align		4
.L_63:
        /*013c*/ 	.word	index@(_ZN5flash16flash_fwd_kernelI23Flash_fwd_kernel_traitsILi64ELi128ELi128ELi4ELb0ELb0EN7cutlass6half_tE19Flash_kernel_traitsILi64ELi128ELi128ELi4ES3_EELb0ELb1ELb0ELb0ELb0ELb0ELb0ELb0EEEvNS_16Flash_fwd_paramsE)
        /*0140*/ 	.word	0x000000ff


	//----- nvinfo : EIATTR_FRAME_SIZE
	.align		4
.L_64:
        /*0144*/ 	.byte	0x04, 0x11
        /*0146*/ 	.short	(.L_66 - .L_65)
	.align		4
.L_65:
        /*0148*/ 	.word	index@(_ZN5flash16flash_fwd_kernelI23Flash_fwd_kernel_traitsILi64ELi128ELi128ELi4ELb0ELb0EN7cutlass6half_tE19Flash_kernel_traitsILi64ELi128ELi128ELi4ES3_EELb0ELb1ELb0ELb0ELb0ELb0ELb0ELb0EEEvNS_16Flash_fwd_paramsE)
        /*014c*/ 	.word	0x00000170


	//----- nvinfo : EIATTR_REGCOUNT
	.align		4
.L_66:
        /*0150*/ 	.byte	0x04, 0x2f
        /*0152*/ 	.short	(.L_68 - .L_67)
	.align		4
.L_67:
        /*0154*/ 	.word	index@(_ZN5flash16flash_fwd_kernelI23Flash_fwd_kernel_traitsILi64ELi128ELi128ELi4ELb0ELb0EN7cutlass6half_tE19Flash_kernel_traitsILi64ELi128ELi128ELi4ES3_EELb0ELb1ELb0ELb0ELb0ELb1ELb1ELb0EEEvNS_16Flash_fwd_paramsE)
        /*0158*/ 	.word	0x000000ff


	//----- nvinfo : EIATTR_FRAME_SIZE
	.align		4
.L_68:
        /*015c*/ 	.byte	0x04, 0x11
        /*015e*/ 	.short	(.L_70 - .L_69)
	.align		4
.L_69:
        /*0160*/ 	.word	index@(_ZN5flash16flash_fwd_kernelI23Flash_fwd_kernel_traitsILi64ELi128ELi128ELi4ELb0ELb0EN7cutlass6half_tE19Flash_kernel_traitsILi64ELi128ELi128ELi4ES3_EELb0ELb1ELb0ELb0ELb0ELb1ELb1ELb0EEEvNS_16Flash_fwd_paramsE)
        /*0164*/ 	.word	0x00000118


	//----- nvinfo : EIATTR_REGCOUNT
	.align		4
.L_70:
        /*0168*/ 	.byte	0x04, 0x2f
        /*016a*/ 	.short	(.L_72 - .L_71)
	.align		4
.L_71:
        /*016c*/ 	.word	index@(_ZN5flash16flash_fwd_kernelI23Flash_fwd_kernel_traitsILi64ELi128ELi128ELi4ELb0ELb0EN7cutlass6half_tE19Flash_kernel_traitsILi64ELi128ELi128ELi4ES3_EELb0ELb1ELb0ELb0ELb0ELb1ELb0ELb0EEEvNS_16Flash_fwd_paramsE)
        /*0170*/ 	.word	0x000000ff


	//----- nvinfo : EIATTR_FRAME_SIZE
	.align		4
.L_72:
        /*0174*/ 	.byte	0x04, 0x11
        /*0176*/ 	.short	(.L_74 - .L_73)
	.align		4
.L_73:
        /*0178*/ 	.word	index@(_ZN5flash16flash_fwd_kernelI23Flash_fwd_kernel_traitsILi64ELi128ELi128ELi4ELb0ELb0EN7cutlass6half_tE19Flash_kernel_traitsILi64ELi128ELi128ELi4ES3_EELb0ELb1ELb0ELb0ELb0ELb1ELb0ELb0EEEvNS_16Flash_fwd_paramsE)
        /*017c*/ 	.word	0x00000128


	//----- nvinfo : EIATTR_REGCOUNT
	.align		4
.L_74:
        /*0180*/ 	.byte	0x04, 0x2f
        /*0182*/ 	.short	(.L_76 - .L_75)
	.align		4
.L_75:
        /*0184*/ 	.word	index@(_ZN5flash16flash_fwd_kernelI23Flash_fwd_kernel_traitsILi64ELi128ELi128ELi4ELb0ELb0EN7cutlass6half_tE19Flash_kernel_traitsILi64ELi128ELi128ELi4ES3_EELb0ELb1ELb0ELb0ELb1ELb1ELb1ELb0EEEvNS_16Flash_fwd_paramsE)
        /*0188*/ 	.word	0x000000ff


	//----- nvinfo : EIATTR_FRAME_SIZE
	.align		4
.L_76:
        /*018c*/ 	.byte	0x04, 0x11
        /*018e*/ 	.short	(.L_78 - .L_77)
	.align		4
.L_77:
        /*0190*/ 	.word	index@(_ZN5flash16flash_fwd_kernelI23Flash_fwd_kernel_traitsILi64ELi128ELi128ELi4ELb0ELb0EN7cutlass6half_tE19Flash_kernel_traitsILi64ELi128ELi128ELi4ES3_EELb0ELb1ELb0ELb0ELb1ELb1ELb1ELb0EEEvNS_16Flash_fwd_paramsE)
        /*0194*/ 	.word	0x000000e0


	//----- nvinfo : EIATTR_REGCOUNT
	.align		4
.L_78:
        /*0198*/ 	.byte	0x04, 0x2f
        /*019a*/ 	.short	(.L_80 - .L_79)
	.align		4
.L_79:
        /*019c*/ 	.word	index@(_ZN5flash16flash_fwd_kernelI23Flash_fwd_kernel_traitsILi64ELi128ELi128ELi4ELb0ELb0EN7cutlass6half_tE19Flash_kernel_traitsILi64ELi128ELi128ELi4ES3_EELb0ELb1ELb0ELb0ELb1ELb1ELb0ELb0EEEvNS_16Flash_fwd_paramsE)
        /*01a0*/ 	.word	0x000000ff


	//----- nvinfo : EIATTR_FRAME_SIZE
	.align		4
.L_80:
        /*01a4*/ 	.byte	0x04, 0x11
        /*01a6*/ 	.short	(.L_82 - .L_81)
	.align		4
.L_81:
        /*01a8*/ 	.word	index@(_ZN5flash16flash_fwd_kernelI23Flash_fwd_kernel_traitsILi64ELi128ELi128ELi4ELb0ELb0EN7cutlass6half_tE19Flash_kernel_traitsILi64ELi128ELi128ELi4ES3_EELb0ELb1ELb0ELb0ELb1ELb1ELb0ELb0EEEvNS_16Flash_fwd_paramsE)
        /*01ac*/ 	.word	0x000000d8


	//----- nvinfo : EIATTR_MIN_STACK_SIZE
	.align		4
.L_82:
        /*01b0*/ 	.byte	0x04, 0x12
        /*01b2*/ 	.short	(.L_84 - .L_83)
	.align		4
.L_83:
        /*01b4*/ 	.word	index@(_ZN5flash16flash_fwd_kernelI23Flash_fwd_kernel_traitsILi64ELi128ELi128ELi4ELb0ELb0EN7cutlass6half_tE19Flash_kernel_traitsILi64ELi128ELi128ELi4ES3_EELb0ELb1ELb0ELb0ELb1ELb1ELb0ELb0EEEvNS_16Flash_fwd_paramsE)
        /*01b8*/ 	.word	0x000000d8


	//----- nvinfo : EIATTR_MIN_STACK_SIZE
	.align		4
.L_84:
        /*01bc*/ 	.byte	0x04, 0x12
        /*01be*/ 	.short	(.L_86 - .L_85)
	.align		4
.L_85:
        /*01c0*/ 	.word	index@(_ZN5flash16flash_fwd_kernelI23Flash_fwd_kernel_traitsILi64ELi128ELi128ELi4ELb0ELb0EN7cutlass6half_tE19Flash_kernel_traitsILi64ELi128ELi128ELi4ES3_EELb0ELb1ELb0ELb0ELb1ELb1ELb1ELb0EEEvNS_16Flash_fwd_paramsE)
        /*01c4*/ 	.word	0x000000e0


	//----- nvinfo : EIATTR_MIN_STACK_SIZE
	.align		4
.L_86:
        /*01c8*/ 	.byte	0x04, 0x12
        /*01ca*/ 	.short	(.L_88 - .L_87)
	.align		4
.L_87:
        /*01cc*/ 	.word	index@(_ZN5flash16flash_fwd_kernelI23Flash_fwd_kernel_traitsILi64ELi128ELi128ELi4ELb0ELb0EN7cutlass6half_tE19Flash_kernel_traitsILi64ELi128ELi128ELi4ES3_EELb0ELb1ELb0ELb0ELb0ELb1ELb0ELb0EEEvNS_16Flash_fwd_paramsE)
        /*01d0*/ 	.word	0x00000128


	//----- nvinfo : EIATTR_MIN_STACK_SIZE
	.align		4
.L_88:
        /*01d4*/ 	.byte	0x04, 0x12
        /*01d6*/ 	.short	(.L_90 - .L_89)
	.align		4
.L_89:
        /*01d8*/ 	.word	index@(_ZN5flash16flash_fwd_kernelI23Flash_fwd_kernel_traitsILi64ELi128ELi128ELi4ELb0ELb0EN7cutlass6half_tE19Flash_kernel_traitsILi64ELi128ELi128ELi4ES3_EELb0ELb1ELb0ELb0ELb0ELb1ELb1ELb0EEEvNS_16Flash_fwd_paramsE)
        /*01dc*/ 	.word	0x00000118


	//----- nvinfo : EIATTR_MIN_STACK_SIZE
	.align		4
.L_90:
        /*01e0*/ 	.byte	0x04, 0x12
        /*01e2*/ 	.short	(.L_92 - .L_91)
	.align		4
.L_91:
        /*01e4*/ 	.word	index@(_ZN5flash16flash_fwd_kernelI23Flash_fwd_kernel_traitsILi64ELi128ELi128ELi4ELb0ELb0EN7cutlass6half_tE19Flash_kernel_traitsILi64ELi128ELi128ELi4ES3_EELb0ELb1ELb0ELb0ELb0ELb0ELb0ELb0EEEvNS_16Flash_fwd_paramsE)
        /*01e8*/ 	.word	0x00000170


	//----- nvinfo : EIATTR_MIN_STACK_SIZE
	.align		4
.L_92:
        /*01ec*/ 	.byte	0x04, 0x12
        /*01ee*/ 	.short	(.L_94 - .L_93)
	.align		4
.L_93:
        /*01f0*/ 	.word	index@(_ZN5flash16flash_fwd_kernelI23Flash_fwd_kernel_traitsILi64ELi128ELi128ELi4ELb0ELb0EN7cutlass6half_tE19Flash_kernel_traitsILi64ELi128ELi128ELi4ES3_EELb0ELb1ELb0ELb0ELb0ELb0ELb1ELb0EEEvNS_16Flash_fwd_paramsE)
        /*01f4*/ 	.word	0x00000160


	//----- nvinfo : EIATTR_MIN_STACK_SIZE
	.align		4
.L_94:
        /*01f8*/ 	.byte	0x04, 0x12
        /*01fa*/ 	.short	(.L_96 - .L_95)
	.align		4
.L_95:
        /*01fc*/ 	.word	index@(_ZN5flash16flash_fwd_kernelI23Flash_fwd_kernel_traitsILi64ELi128ELi128ELi4ELb0ELb0EN7cutlass6half_tE19Flash_kernel_traitsILi64ELi128ELi128ELi4ES3_EELb0ELb1ELb0ELb1ELb0ELb0ELb0ELb0EEEvNS_16Flash_fwd_paramsE)
        /*0200*/ 	.word	0x00000130


	//----- nvinfo : EIATTR_MIN_STACK_SIZE
	.align		4
.L_96:
        /*0204*/ 	.byte	0x04, 0x12
        /*0206*/ 	.short	(.L_98 - .L_97)
	.align		4
.L_97:
        /*0208*/ 	.word	index@(_ZN5flash16flash_fwd_kernelI23Flash_fwd_kernel_traitsILi64ELi128ELi128ELi4ELb0ELb0EN7cutlass6half_tE19Flash_kernel_traitsILi64ELi128ELi128ELi4ES3_EELb0ELb1ELb0ELb1ELb0ELb0ELb1ELb0EEEvNS_16Flash_fwd_paramsE)
        /*020c*/ 	.word	0x00000170


	//----- nvinfo : EIATTR_MIN_STACK_SIZE
	.align		4
.L_98:
        /*0210*/ 	.byte	0x04, 0x12
        /*0212*/ 	.short	(.L_100 - .L_99)
	.align		4
.L_99:
        /*0214*/ 	.word	index@(_ZN5flash16flash_fwd_kernelI23Flash_fwd_kernel_traitsILi64ELi128ELi64ELi4ELb0ELb0EN7cutlass6half_tE19Flash_kernel_traitsILi64ELi128ELi64ELi4ES3_EELb1ELb1ELb0ELb0ELb0ELb0ELb0ELb0EEEvNS_16Flash_fwd_paramsE)
        /*0218*/ 	.word	0x00000020


	//----- nvinfo : EIATTR_MIN_STACK_SIZE
	.align		4
.L_100:
        /*021c*/ 	.byte	0x04, 0x12
        /*021e*/ 	.short	(.L_102 - .L_101)
	.align		4
.L_101:
        /*0220*/ 	.word	index@(_ZN5flash16flash_fwd_kernelI23Flash_fwd_kernel_traitsILi64ELi128ELi64ELi4ELb0ELb0EN7cutlass6half_tE19Flash_kernel_traitsILi64ELi128ELi64ELi4ES3_EELb1ELb1ELb0ELb0ELb1ELb1ELb0ELb0EEEvNS_16Flash_fwd_paramsE)
        /*0224*/ 	.word	0x00000000


	//----- nvinfo : EIATTR_MIN_STACK_SIZE
	.align		4
.L_102:
        /*0228*/ 	.byte	0x04, 0x12
        /*022a*/ 	.short	(.L_104 - .L_103)
	.align		4
.L_103:
        /*022c*/ 	.word	index@(_ZN5flash16flash_fwd_kernelI23Flash_fwd_kernel_traitsILi64ELi128ELi64ELi4ELb0ELb0EN7cutlass6half_tE19Flash_kernel_traitsILi64ELi128ELi64ELi4ES3_EELb0ELb1ELb0ELb0ELb1ELb1ELb1ELb0EEEvNS_16Flash_fwd_paramsE)
        /*0230*/ 	.word	0x00000000


	//----- nvinfo : EIATTR_MIN_STACK_SIZE
	.align		4
.L_104:
        /*0234*/ 	.byte	0x04, 0x12
        /*0236*/ 	.short	(.L_106 - .L_105)
	.align		4
.L_105:
        /*0238*/ 	.word	index@(_ZN5flash16flash_fwd_kernelI23Flash_fwd_kernel_traitsILi64ELi128ELi64ELi4ELb0ELb0EN7cutlass6half_tE19Flash_kernel_traitsILi64ELi128ELi64ELi4ES3_EELb1ELb1ELb0ELb0ELb0ELb1ELb0ELb0EEEvNS_16Flash_fwd_paramsE)
        /*023c*/ 	.word	0x00000000


	//----- nvinfo : EIATTR_MIN_STACK_SIZE
	.align		4
.L_106:
        /*0240*/ 	.byte	0x04, 0x12
        /*0242*/ 	.short	(.L_108 - .L_107)
	.align		4
.L_107:
        /*0244*/ 	.word	index@(_ZN5flash16flash_fwd_kernelI23Flash_fwd_kernel_traitsILi64ELi128ELi64ELi4ELb0ELb0EN7cutlass6half_tE19Flash_kernel_traitsILi64ELi128ELi64ELi4ES3_EELb0ELb1ELb0ELb0ELb0ELb1ELb1ELb0EEEvNS_16Flash_fwd_paramsE)
        /*0248*/ 	.word	0x00000000


	//----- nvinfo : EIATTR_MIN_STACK_SIZE
	.align		4
.L_108:
        /*024c*/ 	.byte	0x04, 0x12
        /*024e*/ 	.short	(.L_110 - .L_109)
	.align		4
.L_109:
        /*0250*/ 	.word	index@(_ZN5flash16flash_fwd_kernelI23Flash_fwd_kernel_traitsILi64ELi128ELi64ELi4ELb0ELb0EN7cutlass6half_tE19Flash_kernel_traitsILi64ELi128ELi64ELi4ES3_EELb1ELb1ELb0ELb1ELb0ELb0ELb0ELb0EEEvNS_16Flash_fwd_paramsE)
        /*0254*/ 	.word	0x00000000


	//----- nvinfo : EIATTR_MIN_STACK_SIZE
	.align		4
.L_110:
        /*0258*/ 	.byte	0x04, 0x12
        /*025a*/ 	.short	(.L_112 - .L_111)
	.align		4
.L_111:
        /*025c*/ 	.word	index@(_ZN5flash16flash_fwd_kernelI23Flash_fwd_kernel_traitsILi64ELi128ELi64ELi4ELb0ELb0EN7cutlass6half_tE19Flash_kernel_traitsILi64ELi128ELi64ELi4ES3_EELb1ELb1ELb0ELb0ELb0ELb0ELb0ELb1EEEvNS_16Flash_fwd_paramsE)
        /*0260*/ 	.word	0x000001d0


	//----- nvinfo : EIATTR_MIN_STACK_SIZE
	.align		4
.L_112:
        /*0264*/ 	.byte	0x04, 0x12
        /*0266*/ 	.short	(.L_114 - .L_113)
	.align		4
.L_113:
        /*0268*/ 	.word	index@(_ZN5flash16flash_fwd_kernelI23Flash_fwd_kernel_traitsILi64ELi128ELi64ELi4ELb0ELb0EN7cutlass6half_tE19Flash_kernel_traitsILi64ELi128ELi64ELi4ES3_EELb0ELb1ELb0ELb0ELb0ELb0ELb1ELb0EEEvNS_16Flash_fwd_paramsE)
        /*026c*/ 	.word	0x00000048


	//----- nvinfo : EIATTR_MIN_STACK_SIZE
	.align		4
.L_114:
        /*0270*/ 	.byte	0x04, 0x12
        /*0272*/ 	.short	(.L_116 - .L_115)
	.align		4
.L_115:
        /*0274*/ 	.word	index@(_ZN5flash16flash_fwd_kernelI23Flash_fwd_kernel_traitsILi64ELi128ELi64ELi4ELb0ELb0EN7cutlass6half_tE19Flash_kernel_traitsILi64ELi128ELi64ELi4ES3_EELb1ELb1ELb0ELb1ELb0ELb0ELb0ELb1EEEvNS_16Flash_fwd_paramsE)
        /*0278*/ 	.word	0x000001b0


	//----- nvinfo : EIATTR_MIN_STACK_SIZE
	.align		4
.L_116:
        /*027c*/ 	.byte	0x04, 0x12
        /*027e*/ 	.short	(.L_118 - .L_117)
	.align		4
.L_117:
        /*0280*/ 	.word	index@(_ZN5flash16flash_fwd_kernelI23Flash_fwd_kernel_traitsILi64ELi128ELi64ELi4ELb0ELb0EN7cutlass6half_tE19Flash_kernel_traitsILi64ELi128ELi64ELi4ES3_EELb0ELb1ELb0ELb1ELb0ELb0ELb1ELb0EEEvNS_16Flash_fwd_paramsE)
        /*0284*/ 	.word	0x00000038
.L_118:


//--------------------- .nv.info._ZN5flash16flash_fwd_kernelI23Flash_fwd_kernel_traitsILi64ELi128ELi128ELi4ELb0ELb0EN7cutlass6half_tE19Flash_kernel_traitsILi64ELi128ELi128ELi4ES3_EELb0ELb1ELb0ELb0ELb1ELb1ELb0ELb0EEEvNS_16Flash_fwd_paramsE --------------------------
	.section	.nv.info._ZN5flash16flash_fwd_kernelI23Flash_fwd_kernel_traitsILi64ELi128ELi128ELi4ELb0ELb0EN7cutlass6half_tE19Flash_kernel_traitsILi64ELi128ELi128ELi4ES3_EELb0ELb1ELb0ELb0ELb1ELb1ELb0ELb0EEEvNS_16Flash_fwd_paramsE,"",@"SHT_CUDA_INFO"
	.sectionflags	@""
	.align	4


	//----- nvinfo : EIATTR_CUDA_API_VERSION
	.align		4
        /*0000*/ 	.byte	0x04, 0x37
        /*0002*/ 	.short	(.L_120 - .L_119)
.L_119:
        /*0004*/ 	.word	0x00000082


	//----- nvinfo : EIATTR_SW2861232_WAR
	.align		4
.L_120:
        /*0008*/ 	.byte	0x01, 0x35
	.zero		2


	//----- nvinfo : EIATTR_PARAM_CBANK
	.align		4
        /*000c*/ 	.byte	0x04, 0x0a
        /*000e*/ 	.short	(.L_122 - .L_121)
	.align		4
.L_121:
        /*0010*/ 	.word	index@(.nv.constant0._ZN5flash16flash_fwd_kernelI23Flash_fwd_kernel_traitsILi64ELi128ELi128ELi4ELb0ELb0EN7cutlass6half_tE19Flash_kernel_traitsILi64ELi128ELi128ELi4ES3_EELb0ELb1ELb0ELb0ELb1ELb1ELb0ELb0EEEvNS_16Flash_fwd_paramsE)
        /*0014*/ 	.short	0x0160
        /*0016*/ 	.short	0x01d0


	//----- nvinfo : EIATTR_CBANK_PARAM_SIZE
	.align		4
.L_122:
        /*0018*/ 	.byte	0x03, 0x19
        /*001a*/ 	.short	0x01d0


	//----- nvinfo : EIATTR_KPARAM_INFO
	.align		4
        /*001c*/ 	.byte	0x04, 0x17
        /*001e*/ 	.short	(.L_124 - .L_123)
.L_123:
        /*0020*/ 	.word	0x00000000
        /*0024*/ 	.short	0x0000
        /*0026*/ 	.short	0x0000
        /*0028*/ 	.byte	0x00, 0xf0, 0x41, 0x07


	//----- nvinfo : EIATTR_MAXREG_COUNT
	.align		4
.L_124:
        /*002c*/ 	.byte	0x03, 0x1b
        /*002e*/ 	.short	0x00ff


	//----- nvinfo : EIATTR_NUM_BARRIERS
	.align		4
        /*0030*/ 	.byte	0x02, 0x4c
        /*0032*/ 	.byte	0x01
	.zero		1


	//----- nvinfo : EIATTR_ANNOTATIONS
	.align		4
        /*0034*/ 	.byte	0x04, 0x55
        /*0036*/ 	.short	(.L_126 - .L_125)


	//   ....[0]....
.L_125:
        /*0038*/ 	.word	0x00000001
        /*003c*/ 	.byte	0x60, 0x02, 0x00, 0x00, 0x01, 0x00, 0x00, 0x00, 0x50, 0x04, 0x00, 0x00, 0x01, 0x00, 0x00, 0x00
        /* <DEDUP_REMOVED lines=65> */
        /*045c*/ 	.byte	0x90, 0xd0, 0x00, 0x00


	//----- nvinfo : EIATTR_MERCURY_ISA_VERSION
	.align		4
.L_126:
        /*0460*/ 	.byte	0x03, 0x5f
        /*0462*/ 	.short	0x0000


	//----- nvinfo : EIATTR_COOP_GROUP_MASK_REGIDS
	.align		4
        /*0464*/ 	.byte	0x04, 0x29
        /*0466*/ 	.short	(.L_128 - .L_127)


	//   ....[0]....
.L_127:
        /*0468*/ 	.word	0xffffffff


	//   ....[1]....
        /*046c*/ 	.word	0xffffffff


	//   ....[2]....
        /*0470*/ 	.word	0xffffffff


	//   ....[3]....
        /*0474*/ 	.word	0xffffffff


	//   ....[4]....
        /*0478*/ 	.word	0xffffffff


	//   ....[5]....
        /*047c*/ 	.word	0xffffffff


	//   ....[6]....
        /*0480*/ 	.word	0xffffffff


	//   ....[7]....
        /*0484*/ 	.word	0xffffffff


	//   ....[8]....
        /*0488*/ 	.word	0xffffffff


	//   ....[9]....
        /*048c*/ 	.word	0xffffffff


	//   ....[10]....
        /*0490*/ 	.word	0xffffffff


	//   ....[11]....
        /*0494*/ 	.word	0xffffffff


	//   ....[12]....
        /*0498*/ 	.word	0xffffffff


	//   ....[13]....
        /*049c*/ 	.word	0xffffffff


	//   ....[14]....
        /*04a0*/ 	.word	0xffffffff


	//   ....[15]....
        /*04a4*/ 	.word	0xffffffff


	//   ....[16]....
        /*04a8*/ 	.word	0xffffffff


	//   ....[17]....
        /*04ac*/ 	.word	0xffffffff


	//   ....[18]....
        /*04b0*/ 	.word	0xffffffff


	//   ....[19]....
        /*04b4*/ 	.word	0xffffffff


	//   ....[20]....
        /*04b8*/ 	.word	0xffffffff


	//   ....[21]....
        /*04bc*/ 	.word	0xffffffff


	//   ....[22]....
        /*04c0*/ 	.word	0xffffffff


	//   ....[23]....
        /*04c4*/ 	.word	0xffffffff


	//----- nvinfo : EIATTR_COOP_GROUP_INSTR_OFFSETS
	.align		4
.L_128:
        /*04c8*/ 	.byte	0x04, 0x28
        /*04ca*/ 	.short	(.L_130 - .L_129)


	//   ....[0]....
.L_129:
        /*04cc*/ 	.word	0x00003990


	//   ....[1]....
        /*04d0*/ 	.word	0x00003a10


	//   ....[2]....
        /*04d4*/ 	.word	0x00003a20


	//   ....[3]....
        /*04d8*/ 	.word	0x00003a60


	//   ....[4]....
        /*04dc*/ 	.word	0x00004160


	//   ....[5]....
        /*04e0*/ 	.word	0x00004250


	//   ....[6]....
        /*04e4*/ 	.word	0x000042f0


	//   ....[7]....
        /*04e8*/ 	.word	0x00004350


	//   ....[8]....
        /*04ec*/ 	.word	0x00008c60


	//   ....[9]....
        /*04f0*/ 	.word	0x00008dd0


	//   ....[10]....
        /*04f4*/ 	.word	0x00008e10


	//   ....[11]....
        /*04f8*/ 	.word	0x00008e30


	//   ....[12]....
        /*04fc*/ 	.word	0x00008e40


	//   ....[13]....
        /*0500*/ 	.word	0x00008e90


	//   ....[14]....
        /*0504*/ 	.word	0x00008ed0


	//   ....[15]....
        /*0508*/ 	.word	0x00008f00


	//   ....[16]....
        /*050c*/ 	.word	0x0000bf20


	//   ....[17]....
        /*0510*/ 	.word	0x0000bf30


	//   ....[18]....
        /*0514*/ 	.word	0x0000bf40


	//   ....[19]....
        /*0518*/ 	.word	0x0000bf50


	//   ....[20]....
        /*051c*/ 	.word	0x0000bf80


	//   ....[21]....
        /*0520*/ 	.word	0x0000bfa0


	//   ....[22]....
        /*0524*/ 	.word	0x0000bfc0


	//   ....[23]....
        /*0528*/ 	.word	0x0000bfd0


	//----- nvinfo : EIATTR_EXIT_INSTR_OFFSETS
	.align		4
.L_130:
        /*052c*/ 	.byte	0x04, 0x1c
        /*052e*/ 	.short	(.L_132 - .L_131)


	//   ....[0]....
.L_131:
        /*0530*/ 	.word	0x00000170


	//   ....[1]....
        /*0534*/ 	.word	0x0000d340


	//   ....[2]....
        /*0538*/ 	.word	0x0000dc70


	//   ....[3]....
        /*053c*/ 	.word	0x0000dcf0


	//----- nvinfo : EIATTR_CTAIDZ_USED
	.align		4
.L_132:
        /*0540*/ 	.byte	0x01, 0x04
	.zero		2


	//----- nvinfo : EIATTR_CRS_STACK_SIZE
	.align		4
        /*0544*/ 	.byte	0x04, 0x1e
        /*0546*/ 	.short	(.L_134 - .L_133)
.L_133:
        /*0548*/ 	.word	0x00000000
.L_134:


//--------------------- .nv.info._ZN5flash16flash_fwd_kernelI23Flash_fwd_kernel_traitsILi64ELi128ELi128ELi4ELb0ELb0EN7cutlass6half_tE19Flash_kernel_traitsILi64ELi128ELi128ELi4ES3_EELb0ELb1ELb0ELb0ELb1ELb1ELb1ELb0EEEvNS_16Flash_fwd_paramsE --------------------------
	.section	.nv.info._ZN5flash16flash_fwd_kernelI23Flash_fwd_kernel_traitsILi64ELi128ELi128ELi4ELb0ELb0EN7cutlass6half_tE19Flash_kernel_traitsILi64ELi128ELi128ELi4ES3_EELb0ELb1ELb0ELb0ELb1ELb1ELb1ELb0EEEvNS_16Flash_fwd_paramsE,"",@"SHT_CUDA_INFO"
	.sectionflags	@""
	.align	4


	//----- nvinfo : EIATTR_CUDA_API_VERSION
	.align		4
        /*0000*/ 	.byte	0x04, 0x37
        /*0002*/ 	.short	(.L_136 - .L_135)
.L_135:
        /*0004*/ 	.word	0x00000082


	//----- nvinfo : EIATTR_SW2861232_WAR
	.align		4
.L_136:
        /*0008*/ 	.byte	0x01, 0x35
	.zero		2


	//----- nvinfo : EIATTR_PARAM_CBANK
	.align		4
        /*000c*/ 	.byte	0x04, 0x0a
        /*000e*/ 	.short	(.L_138 - .L_137)
	.align		4
.L_137:
        /*0010*/ 	.word	index@(.nv.constant0._ZN5flash16flash_fwd_kernelI23Flash_fwd_kernel_traitsILi64ELi128ELi128ELi4ELb0ELb0EN7cutlass6half_tE19Flash_kernel_traitsILi64ELi128ELi128ELi4ES3_EELb0ELb1ELb0ELb0ELb1ELb1ELb1ELb0EEEvNS_16Flash_fwd_paramsE)
        /*0014*/ 	.short	0x0160
        /*0016*/ 	.short	0x01d0


	//----- nvinfo : EIATTR_CBANK_PARAM_SIZE
	.align		4
.L_138:
        /*0018*/ 	.byte	0x03, 0x19
        /*001a*/ 	.short	0x01d0


	//----- nvinfo : EIATTR_KPARAM_INFO
	.align		4
        /*001c*/ 	.byte	0x04, 0x17
        /*001e*/ 	.short	(.L_140 - .L_139)
.L_139:
        /*0020*/ 	.word	0x00000000
        /*0024*/ 	.short	0x0000
        /*0026*/ 	.short	0x0000
        /*0028*/ 	.byte	0x00, 0xf0, 0x41, 0x07


	//----- nvinfo : EIATTR_MAXREG_COUNT
	.align		4
.L_140:
        /*002c*/ 	.byte	0x03, 0x1b
        /*002e*/ 	.short	0x00ff


	//----- nvinfo : EIATTR_NUM_BARRIERS
	.align		4
        /*0030*/ 	.byte	0x02, 0x4c
        /*0032*/ 	.byte	0x01
	.zero		1


	//----- nvinfo : EIATTR_ANNOTATIONS
	.align		4
        /*0034*/ 	.byte	0x04, 0x55
        /*0036*/ 	.short	(.L_142 - .L_141)


	//   ....[0]....
.L_141:
        /* <DEDUP_REMOVED lines=57> */
        /*03bc*/ 	.byte	0xf0, 0xf4, 0x00, 0x00, 0x01, 0x00, 0x00, 0x00, 0x20, 0xf5, 0x00, 0x00


	//----- nvinfo : EIATTR_MERCURY_ISA_VERSION
	.align		4
.L_142:
        /*03c8*/ 	.byte	0x03, 0x5f
        /*03ca*/ 	.short	0x0000


	//----- nvinfo : EIATTR_COOP_GROUP_MASK_REGIDS
	.align		4
        /*03cc*/ 	.byte	0x04, 0x29
        /*03ce*/ 	.short	(.L_144 - .L_143)


	//   ....[0]....
.L_143:
        /*03d0*/ 	.word	0xffffffff


	//   ....[1]....
        /*03d4*/ 	.word	0xffffffff


	//   ....[2]....
        /*03d8*/ 	.word	0xffffffff


	//   ....[3]....
        /*03dc*/ 	.word	0xffffffff


	//   ....[4]....
        /*03e0*/ 	.word	0xffffffff


	//   ....[5]....
        /*03e4*/ 	.word	0xffffffff


	//   ....[6]....
        /*03e8*/ 	.word	0xffffffff


	//   ....[7]....
        /*03ec*/ 	.word	0xffffffff


	//   ....[8]....
        /*03f0*/ 	.word	0xffffffff


	//   ....[9]....
        /*03f4*/ 	.word	0xffffffff


	//   ....[10]....
        /*03f8*/ 	.word	0xffffffff


	//   ....[11]....
        /*03fc*/ 	.word	0xffffffff


	//   ....[12]....
        /*0400*/ 	.word	0xffffffff


	//   ....[13]....
        /*0404*/ 	.word	0xffffffff


	//   ....[14]....
        /*0408*/ 	.word	0xffffffff


	//   ....[15]....
        /*040c*/ 	.word	0xffffffff


	//   ....[16]....
        /*0410*/ 	.word	0xffffffff


	//   ....[17]....
        /*0414*/ 	.word	0xffffffff


	//   ....[18]....
        /*0418*/ 	.word	0xffffffff


	//   ....[19]....
        /*041c*/ 	.word	0xffffffff


	//   ....[20]....
        /*0420*/ 	.word	0xffffffff


	//   ....[21]....
        /*0424*/ 	.word	0xffffffff


	//   ....[22]....
        /*0428*/ 	.word	0xffffffff


	//   ....[23]....
        /*042c*/ 	.word	0xffffffff


	//----- nvinfo : EIATTR_COOP_GROUP_INSTR_OFFSETS
	.align		4
.L_144:
        /*0430*/ 	.byte	0x04, 0x28
        /*0432*/ 	.short	(.L_146 - .L_145)


	//   ....[0]....
.L_145:
        /*0434*/ 	.word	0x00004a60


	//   ....[1]....
        /*0438*/ 	.word	0x00004ae0


	//   ....[2]....
        /*043c*/ 	.word	0x00004af0


	//   ....[3]....
        /*0440*/ 	.word	0x00004b30


	//   ....[4]....
        /*0444*/ 	.word	0x00005270


	//   ....[5]....
        /*0448*/ 	.word	0x00005350


	//   ....[6]....
        /*044c*/ 	.word	0x00005360


	//   ....[7]....
        /*0450*/ 	.word	0x000053f0


	//   ....[8]....
        /*0454*/ 	.word	0x0000aab0


	//   ....[9]....
        /*0458*/ 	.word	0x0000ab00


	//   ....[10]....
        /*045c*/ 	.word	0x0000abb0


	//   ....[11]....
        /*0460*/ 	.word	0x0000abf0


	//   ....[12]....
        /*0464*/ 	.word	0x0000ac20


	//   ....[13]....
        /*0468*/ 	.word	0x0000ac70


	//   ....[14]....
        /*046c*/ 	.word	0x0000b090


	//   ....[15]....
        /*0470*/ 	.word	0x0000b1d0


	//   ....[16]....
        /*0474*/ 	.word	0x0000e3b0


	//   ....[17]....
        /*0478*/ 	.word	0x0000e3c0


	//   ....[18]....
        /*047c*/ 	.word	0x0000e3d0


	//   ....[19]....
        /*0480*/ 	.word	0x0000e3e0


	//   ....[20]....
        /*0484*/ 	.word	0x0000e410


	//   ....[21]....
        /*0488*/ 	.word	0x0000e430


	//   ....[22]....
        /*048c*/ 	.word	0x0000e450


	//   ....[23]....
        /*0490*/ 	.word	0x0000e460


	//----- nvinfo : EIATTR_EXIT_INSTR_OFFSETS
	.align		4
.L_146:
        /*0494*/ 	.byte	0x04, 0x1c
        /*0496*/ 	.short	(.L_148 - .L_147)


	//   ....[0]....
.L_147:
        /*0498*/ 	.word	0x00000170


	//   ....[1]....
        /*049c*/ 	.word	0x0000f7d0


	//   ....[2]....
        /*04a0*/ 	.word	0x000100d0


	//   ....[3]....
        /*04a4*/ 	.word	0x00010150


	//----- nvinfo : EIATTR_CTAIDZ_USED
	.align		4
.L_148:
        /*04a8*/ 	.byte	0x01, 0x04
	.zero		2


	//----- nvinfo : EIATTR_CRS_STACK_SIZE
	.align		4
        /*04ac*/ 	.byte	0x04, 0x1e
        /*04ae*/ 	.short	(.L_150 - .L_149)
.L_149:
        /*04b0*/ 	.word	0x00000000
.L_150:


//--------------------- .nv.info._ZN5flash16flash_fwd_kernelI23Flash_fwd_kernel_traitsILi64ELi128ELi128ELi4ELb0ELb0EN7cutlass6half_tE19Flash_kernel_traitsILi64ELi128ELi128ELi4ES3_EELb0ELb1ELb0ELb0ELb0ELb1ELb0ELb0EEEvNS_16Flash_fwd_paramsE --------------------------
	.section	.nv.info._ZN5flash16flash_fwd_kernelI23Flash_fwd_kernel_traitsILi64ELi128ELi128ELi4ELb0ELb0EN7cutlass6half_tE19Flash_kernel_traitsILi64ELi128ELi128ELi4ES3_EELb0ELb1ELb0ELb0ELb0ELb1ELb0ELb0EEEvNS_16Flash_fwd_paramsE,"",@"SHT_CUDA_INFO"
	.sectionflags	@""
	.align	4


	//----- nvinfo : EIATTR_CUDA_API_VERSION
	.align		4
        /*0000*/ 	.byte	0x04, 0x37
        /*0002*/ 	.short	(.L_152 - .L_151)
.L_151:
        /*0004*/ 	.word	0x00000082


	//----- nvinfo : EIATTR_SW2861232_WAR
	.align		4
.L_152:
        /*0008*/ 	.byte	0x01, 0x35
	.zero		2


	//----- nvinfo : EIATTR_PARAM_CBANK
	.align		4
        /*000c*/ 	.byte	0x04, 0x0a
        /*000e*/ 	.short	(.L_154 - .L_153)
	.align		4
.L_153:
        /*0010*/ 	.word	index@(.nv.constant0._ZN5flash16flash_fwd_kernelI23Flash_fwd_kernel_traitsILi64ELi128ELi128ELi4ELb0ELb0EN7cutlass6half_tE19Flash_kernel_traitsILi64ELi128ELi128ELi4ES3_EELb0ELb1ELb0ELb0ELb0ELb1ELb0ELb0EEEvNS_16Flash_fwd_paramsE)
        /*0014*/ 	.short	0x0160
        /*0016*/ 	.short	0x01d0


	//----- nvinfo : EIATTR_CBANK_PARAM_SIZE
	.align		4
.L_154:
        /*0018*/ 	.byte	0x03, 0x19
        /*001a*/ 	.short	0x01d0


	//----- nvinfo : EIATTR_KPARAM_INFO
	.align		4
        /*001c*/ 	.byte	0x04, 0x17
        /*001e*/ 	.short	(.L_156 - .L_155)
.L_155:
        /*0020*/ 	.word	0x00000000
        /*0024*/ 	.short	0x0000
        /*0026*/ 	.short	0x0000
        /*0028*/ 	.byte	0x00, 0xf0, 0x41, 0x07


	//----- nvinfo : EIATTR_MAXREG_COUNT
	.align		4
.L_156:
        /*002c*/ 	.byte	0x03, 0x1b
        /*002e*/ 	.short	0x00ff


	//----- nvinfo : EIATTR_NUM_BARRIERS
	.align		4
        /*0030*/ 	.byte	0x02, 0x4c
        /*0032*/ 	.byte	0x01
	.zero		1


	//----- nvinfo : EIATTR_ANNOTATIONS
	.align		4
        /*0034*/ 	.byte	0x04, 0x55
        /*0036*/ 	.short	(.L_158 - .L_157)


	//   ....[0]....
.L_157:
        /* <DEDUP_REMOVED lines=110> */


	//----- nvinfo : EIATTR_MERCURY_ISA_VERSION
	.align		4
.L_158:
        /*0700*/ 	.byte	0x03, 0x5f
        /*0702*/ 	.short	0x0000


	//----- nvinfo : EIATTR_COOP_GROUP_MASK_REGIDS
	.align		4
        /*0704*/ 	.byte	0x04, 0x29
        /*0706*/ 	.short	(.L_160 - .L_159)


	//   ....[0]....
.L_159:
        /*0708*/ 	.word	0xffffffff


	//   ....[1]....
        /*070c*/ 	.word	0xffffffff


	//   ....[2]....
        /*0710*/ 	.word	0xffffffff


	//   ....[3]....
        /*0714*/ 	.word	0xffffffff


	//   ....[4]....
        /*0718*/ 	.word	0xffffffff


	//   ....[5]....
        /*071c*/ 	.word	0xffffffff


	//   ....[6]....
        /*0720*/ 	.word	0xffffffff


	//   ....[7]....
        /*0724*/ 	.word	0xffffffff


	//   ....[8]....
        /*0728*/ 	.word	0xffffffff


	//   ....[9]....
        /*072c*/ 	.word	0xffffffff


	//   ....[10]....
        /*0730*/ 	.word	0xffffffff


	//   ....[11]....
        /*0734*/ 	.word	0xffffffff


	//   ....[12]....
        /*0738*/ 	.word	0xffffffff


	//   ....[13]....
        /*073c*/ 	.word	0xffffffff


	//   ....[14]....
        /*0740*/ 	.word	0xffffffff


	//   ....[15]....
        /*0744*/ 	.word	0xffffffff


	//   ....[16]....
        /*0748*/ 	.word	0xffffffff


	//   ....[17]....
        /*074c*/ 	.word	0xffffffff


	//   ....[18]....
        /*0750*/ 	.word	0xffffffff


	//   ....[19]....
        /*0754*/ 	.word	0xffffffff


	//   ....[20]....
        /*0758*/ 	.word	0xffffffff


	//   ....[21]....
        /*075c*/ 	.word	0xffffffff


	//   ....[22]....
        /*0760*/ 	.word	0xffffffff


	//   ....[23]....
        /*0764*/ 	.word	0xffffffff


	//   ....[24]....
        /*0768*/ 	.word	0xffffffff


	//   ....[25]....
        /*076c*/ 	.word	0xffffffff


	//   ....[26]....
        /*0770*/ 	.word	0xffffffff


	//   ....[27]....
        /*0774*/ 	.word	0xffffffff


	//   ....[28]....
        /*0778*/ 	.word	0xffffffff


	//   ....[29]....
        /*077c*/ 	.word	0xffffffff


	//   ....[30]....
        /*0780*/ 	.word	0xffffffff


	//   ....[31]....
        /*0784*/ 	.word	0xffffffff


	//----- nvinfo : EIATTR_COOP_GROUP_INSTR_OFFSETS
	.align		4
.L_160:
        /*0788*/ 	.byte	0x04, 0x28
        /*078a*/ 	.short	(.L_162 - .L_161)


	//   ....[0]....
.L_161:
        /*078c*/ 	.word	0x00004a50


	//   ....[1]....
        /*0790*/ 	.word	0x00004bb0


	//   ....[2]....
        /*0794*/ 	.word	0x00004d50


	//   ....[3]....
        /*0798*/ 	.word	0x00004f40


	//   ....[4]....
        /*079c*/ 	.word	0x00004f90


	//   ....[5]....
        /*07a0*/ 	.word	0x00004fd0


	//   ....[6]....
        /*07a4*/ 	.word	0x00005220


	//   ....[7]....
        /*07a8*/ 	.word	0x00005270


	//   ....[8]....
        /*07ac*/ 	.word	0x0000c310


	//   ....[9]....
        /*07b0*/ 	.word	0x0000c470


	//   ....[10]....
        /*07b4*/ 	.word	0x0000c490


	//   ....[11]....
        /*07b8*/ 	.word	0x0000c570


	//   ....[12]....
        /*07bc*/ 	.word	0x0000c590


	//   ....[13]....
        /*07c0*/ 	.word	0x0000c660


	//   ....[14]....
        /*07c4*/ 	.word	0x0000c690


	//   ....[15]....
        /*07c8*/ 	.word	0x0000c790


	//   ....[16]....
        /*07cc*/ 	.word	0x00011bc0


	//   ....[17]....
        /*07d0*/ 	.word	0x00011d30


	//   ....[18]....
        /*07d4*/ 	.word	0x00011d80


	//   ....[19]....
        /*07d8*/ 	.word	0x00011da0


	//   ....[20]....
        /*07dc*/ 	.word	0x00011dc0


	//   ....[21]....
        /*07e0*/ 	.word	0x00011df0


	//   ....[22]....
        /*07e4*/ 	.word	0x00011e30


	//   ....[23]....
        /*07e8*/ 	.word	0x00011e60


	//   ....[24]....
        /*07ec*/ 	.word	0x00015340


	//   ....[25]....
        /*07f0*/ 	.word	0x00015350


	//   ....[26]....
        /*07f4*/ 	.word	0x00015360


	//   ....[27]....
        /*07f8*/ 	.word	0x00015380


	//   ....[28]....
        /*07fc*/ 	.word	0x00015390


	//   ....[29]....
        /*0800*/ 	.word	0x000153c0


	//   ....[30]....
        /*0804*/ 	.word	0x000153f0


	//   ....[31]....
        /*0808*/ 	.word	0x00015410


	//----- nvinfo : EIATTR_EXIT_INSTR_OFFSETS
	.align		4
.L_162:
        /*080c*/ 	.byte	0x04, 0x1c
        /*080e*/ 	.short	(.L_164 - .L_163)


	//   ....[0]....
.L_163:
        /*0810*/ 	.word	0x000004d0


	//   ....[1]....
        /*0814*/ 	.word	0x00016b10


	//   ....[2]....
        /*0818*/ 	.word	0x00016bd0


	//   ....[3]....
        /*081c*/ 	.word	0x00017ae0


	//   ....[4]....
        /*0820*/ 	.word	0x00017b60


	//----- nvinfo : EIATTR_CTAIDZ_USED
	.align		4
.L_164:
        /*0824*/ 	.byte	0x01, 0x04
	.zero		2


	//----- nvinfo : EIATTR_CRS_STACK_SIZE
	.align		4
        /*0828*/ 	.byte	0x04, 0x1e
        /*082a*/ 	.short	(.L_166 - .L_165)
.L_165:
        /*082c*/ 	.word	0x00000000
.L_166:


//--------------------- .nv.info._ZN5flash16flash_fwd_kernelI23Flash_fwd_kernel_traitsILi64ELi128ELi128ELi4ELb0ELb0EN7cutlass6half_tE19Flash_kernel_traitsILi64ELi128ELi128ELi4ES3_EELb0ELb1ELb0ELb0ELb0ELb1ELb1ELb0EEEvNS_16Flash_fwd_paramsE --------------------------
	.section	.nv.info._ZN5flash16flash_fwd_kernelI23Flash_fwd_kernel_traitsILi64ELi128ELi128ELi4ELb0ELb0EN7cutlass6half_tE19Flash_kernel_traitsILi64ELi128ELi128ELi4ES3_EELb0ELb1ELb0ELb0ELb0ELb1ELb1ELb0EEEvNS_16Flash_fwd_paramsE,"",@"SHT_CUDA_INFO"
	.sectionflags	@""
	.align	4


	//----- nvinfo : EIATTR_CUDA_API_VERSION
	.align		4
        /*0000*/ 	.byte	0x04, 0x37
        /*0002*/ 	.short	(.L_168 - .L_167)
.L_167:
        /*0004*/ 	.word	0x00000082


	//----- nvinfo : EIATTR_SW2861232_WAR
	.align		4
.L_168:
        /*0008*/ 	.byte	0x01, 0x35
	.zero		2


	//----- nvinfo : EIATTR_PARAM_CBANK
	.align		4
        /*000c*/ 	.byte	0x04, 0x0a
        /*000e*/ 	.short	(.L_170 - .L_169)
	.align		4
.L_169:
        /*0010*/ 	.word	index@(.nv.constant0._ZN5flash16flash_fwd_kernelI23Flash_fwd_kernel_traitsILi64ELi128ELi128ELi4ELb0ELb0EN7cutlass6half_tE19Flash_kernel_traitsILi64ELi128ELi128ELi4ES3_EELb0ELb1ELb0ELb0ELb0ELb1ELb1ELb0EEEvNS_16Flash_fwd_paramsE)
        /*0014*/ 	.short	0x0160
        /*0016*/ 	.short	0x01d0


	//----- nvinfo : EIATTR_CBANK_PARAM_SIZE
	.align		4
.L_170:
        /*0018*/ 	.byte	0x03, 0x19
        /*001a*/ 	.short	0x01d0


	//----- nvinfo : EIATTR_KPARAM_INFO
	.align		4
        /*001c*/ 	.byte	0x04, 0x17
        /*001e*/ 	.short	(.L_172 - .L_171)
.L_171:
        /*0020*/ 	.word	0x00000000
        /*0024*/ 	.short	0x0000
        /*0026*/ 	.short	0x0000
        /*0028*/ 	.byte	0x00, 0xf0, 0x41, 0x07


	//----- nvinfo : EIATTR_MAXREG_COUNT
	.align		4
.L_172:
        /*002c*/ 	.byte	0x03, 0x1b
        /*002e*/ 	.short	0x00ff


	//----- nvinfo : EIATTR_NUM_BARRIERS
	.align		4
        /*0030*/ 	.byte	0x02, 0x4c
        /*0032*/ 	.byte	0x01
	.zero		1


	//----- nvinfo : EIATTR_ANNOTATIONS
	.align		4
        /*0034*/ 	.byte	0x04, 0x55
        /*0036*/ 	.short	(.L_174 - .L_173)


	//   ....[0]....
.L_173:
        /* <DEDUP_REMOVED lines=103> */


	//----- nvinfo : EIATTR_MERCURY_ISA_VERSION
	.align		4
.L_174:
        /*0698*/ 	.byte	0x03, 0x5f
        /*069a*/ 	.short	0x0000


	//----- nvinfo : EIATTR_COOP_GROUP_MASK_REGIDS
	.align		4
        /*069c*/ 	.byte	0x04, 0x29
        /*069e*/ 	.short	(.L_176 - .L_175)


	//   ....[0]....
.L_175:
        /*06a0*/ 	.word	0xffffffff


	//   ....[1]....
        /*06a4*/ 	.word	0xffffffff


	//   ....[2]....
        /*06a8*/ 	.word	0xffffffff


	//   ....[3]....
        /*06ac*/ 	.word	0xffffffff


	//   ....[4]....
        /*06b0*/ 	.word	0xffffffff


	//   ....[5]....
        /*06b4*/ 	.word	0xffffffff


	//   ....[6]....
        /*06b8*/ 	.word	0xffffffff


	//   ....[7]....
        /*06bc*/ 	.word	0xffffffff


	//   ....[8]....
        /*06c0*/ 	.word	0xffffffff


	//   ....[9]....
        /*06c4*/ 	.word	0xffffffff


	//   ....[10]....
        /*06c8*/ 	.word	0xffffffff


	//   ....[11]....
        /*06cc*/ 	.word	0xffffffff


	//   ....[12]....
        /*06d0*/ 	.word	0xffffffff


	//   ....[13]....
        /*06d4*/ 	.word	0xffffffff


	//   ....[14]....
        /*06d8*/ 	.word	0xffffffff


	//   ....[15]....
        /*06dc*/ 	.word	0xffffffff


	//   ....[16]....
        /*06e0*/ 	.word	0xffffffff


	//   ....[17]....
        /*06e4*/ 	.word	0xffffffff


	//   ....[18]....
        /*06e8*/ 	.word	0xffffffff


	//   ....[19]....
        /*06ec*/ 	.word	0xffffffff


	//   ....[20]....
        /*06f0*/ 	.word	0xffffffff


	//   ....[21]....
        /*06f4*/ 	.word	0xffffffff


	//   ....[22]....
        /*06f8*/ 	.word	0xffffffff


	//   ....[23]....
        /*06fc*/ 	.word	0xffffffff


	//   ....[24]....
        /*0700*/ 	.word	0xffffffff


	//   ....[25]....
        /*0704*/ 	.word	0xffffffff


	//   ....[26]....
        /*0708*/ 	.word	0xffffffff


	//   ....[27]....
        /*070c*/ 	.word	0xffffffff


	//   ....[28]....
        /*0710*/ 	.word	0xffffffff


	//   ....[29]....
        /*0714*/ 	.word	0xffffffff


	//   ....[30]....
        /*0718*/ 	.word	0xffffffff


	//   ....[31]....
        /*071c*/ 	.word	0xffffffff


	//----- nvinfo : EIATTR_COOP_GROUP_INSTR_OFFSETS
	.align		4
.L_176:
        /*0720*/ 	.byte	0x04, 0x28
        /*0722*/ 	.short	(.L_178 - .L_177)


	//   ....[0]....
.L_177:
        /*0724*/ 	.word	0x000058d0


	//   ....[1]....
        /*0728*/ 	.word	0x00005a30


	//   ....[2]....
        /*072c*/ 	.word	0x00005bd0


	//   ....[3]....
        /*0730*/ 	.word	0x00005de0


	//   ....[4]....
        /*0734*/ 	.word	0x00005e30


	//   ....[5]....
        /*0738*/ 	.word	0x00005e70


	//   ....[6]....
        /*073c*/ 	.word	0x00006080


	//   ....[7]....
        /*0740*/ 	.word	0x000060d0


	//   ....[8]....
        /*0744*/ 	.word	0x0000d840


	//   ....[9]....
        /*0748*/ 	.word	0x0000d9a0


	//   ....[10]....
        /*074c*/ 	.word	0x0000d9c0


	//   ....[11]....
        /*0750*/ 	.word	0x0000daa0


	//   ....[12]....
        /*0754*/ 	.word	0x0000dac0


	//   ....[13]....
        /*0758*/ 	.word	0x0000db90


	//   ....[14]....
        /*075c*/ 	.word	0x0000dbb0


	//   ....[15]....
        /*0760*/ 	.word	0x0000ddb0


	//   ....[16]....
        /*0764*/ 	.word	0x00014270


	//   ....[17]....
        /*0768*/ 	.word	0x00014300


	//   ....[18]....
        /*076c*/ 	.word	0x00014350


	//   ....[19]....
        /*0770*/ 	.word	0x00014360


	//   ....[20]....
        /*0774*/ 	.word	0x00014660


	//   ....[21]....
        /*0778*/ 	.word	0x00014690


	//   ....[22]....
        /*077c*/ 	.word	0x00014a10


	//   ....[23]....
        /*0780*/ 	.word	0x00014b50


	//   ....[24]....
        /*0784*/ 	.word	0x000189e0


	//   ....[25]....
        /*0788*/ 	.word	0x000189f0


	//   ....[26]....
        /*078c*/ 	.word	0x00018a00


	//   ....[27]....
        /*0790*/ 	.word	0x00018a20


	//   ....[28]....
        /*0794*/ 	.word	0x00018a30


	//   ....[29]....
        /*0798*/ 	.word	0x00018a60


	//   ....[30]....
        /*079c*/ 	.word	0x00018a90


	//   ....[31]....
        /*07a0*/ 	.word	0x00018ab0


	//----- nvinfo : EIATTR_EXIT_INSTR_OFFSETS
	.align		4
.L_178:
        /*07a4*/ 	.byte	0x04, 0x1c
        /*07a6*/ 	.short	(.L_180 - .L_179)


	//   ....[0]....
.L_179:
        /*07a8*/ 	.word	0x000004d0


	//   ....[1]....
        /*07ac*/ 	.word	0x0001a1b0


	//   ....[2]....
        /*07b0*/ 	.word	0x0001a270


	//   ....[3]....
        /*07b4*/ 	.word	0x0001b180


	//   ....[4]....
        /*07b8*/ 	.word	0x0001b200


	//----- nvinfo : EIATTR_CTAIDZ_USED
	.align		4
.L_180:
        /*07bc*/ 	.byte	0x01, 0x04
	.zero		2


	//----- nvinfo : EIATTR_CRS_STACK_SIZE
	.align		4
        /*07c0*/ 	.byte	0x04, 0x1e
        /*07c2*/ 	.short	(.L_182 - .L_181)
.L_181:
        /*07c4*/ 	.word	0x00000000
.L_182:


//--------------------- .nv.info._ZN5flash16flash_fwd_kernelI23Flash_fwd_kernel_traitsILi64ELi128ELi128ELi4ELb0ELb0EN7cutlass6half_tE19Flash_kernel_traitsILi64ELi128ELi128ELi4ES3_EELb0ELb1ELb0ELb0ELb0ELb0ELb0ELb0EEEvNS_16Flash_fwd_paramsE --------------------------
	.section	.nv.info._ZN5flash16flash_fwd_kernelI23Flash_fwd_kernel_traitsILi64ELi128ELi128ELi4ELb0ELb0EN7cutlass6half_tE19Flash_kernel_traitsILi64ELi128ELi128ELi4ES3_EELb0ELb1ELb0ELb0ELb0ELb0ELb0ELb0EEEvNS_16Flash_fwd_paramsE,"",@"SHT_CUDA_INFO"
	.sectionflags	@""
	.align	4


	//----- nvinfo : EIATTR_CUDA_API_VERSION
	.align		4
        /*0000*/ 	.byte	0x04, 0x37
        /*0002*/ 	.short	(.L_184 - .L_183)
.L_183:
        /*0004*/ 	.word	0x00000082


	//----- nvinfo : EIATTR_SW2861232_WAR
	.align		4
.L_184:
        /*0008*/ 	.byte	0x01, 0x35
	.zero		2


	//----- nvinfo : EIATTR_PARAM_CBANK
	.align		4
        /*000c*/ 	.byte	0x04, 0x0a
        /*000e*/ 	.short	(.L_186 - .L_185)
	.align		4
.L_185:
        /*0010*/ 	.word	index@(.nv.constant0._ZN5flash16flash_fwd_kernelI23Flash_fwd_kernel_traitsILi64ELi128ELi128ELi4ELb0ELb0EN7cutlass6half_tE19Flash_kernel_traitsILi64ELi128ELi128ELi4ES3_EELb0ELb1ELb0ELb0ELb0ELb0ELb0ELb0EEEvNS_16Flash_fwd_paramsE)
        /*0014*/ 	.short	0x0160
        /*0016*/ 	.short	0x01d0


	//----- nvinfo : EIATTR_CBANK_PARAM_SIZE
	.align		4
.L_186:
        /*0018*/ 	.byte	0x03, 0x19
        /*001a*/ 	.short	0x01d0


	//----- nvinfo : EIATTR_KPARAM_INFO
	.align		4
        /*001c*/ 	.byte	0x04, 0x17
        /*001e*/ 	.short	(.L_188 - .L_187)
.L_187:
        /*0020*/ 	.word	0x00000000
        /*0024*/ 	.short	0x0000
        /*0026*/ 	.short	0x0000
        /*0028*/ 	.byte	0x00, 0xf0, 0x41, 0x07


	//----- nvinfo : EIATTR_MAXREG_COUNT
	.align		4
.L_188:
        /*002c*/ 	.byte	0x03, 0x1b
        /*002e*/ 	.short	0x00ff


	//----- nvinfo : EIATTR_NUM_BARRIERS
	.align		4
        /*0030*/ 	.byte	0x02, 0x4c
        /*0032*/ 	.byte	0x01
	.zero		1


	//----- nvinfo : EIATTR_ANNOTATIONS
	.align		4
        /*0034*/ 	.byte	0x04, 0x55
        /*0036*/ 	.short	(.L_190 - .L_189)


	//   ....[0]....
.L_189:
        /* <DEDUP_REMOVED lines=162> */


	//----- nvinfo : EIATTR_MERCURY_ISA_VERSION
	.align		4
.L_190:
        /*0a48*/ 	.byte	0x03, 0x5f
        /*0a4a*/ 	.short	0x0000


	//----- nvinfo : EIATTR_COOP_GROUP_MASK_REGIDS
	.align		4
        /*0a4c*/ 	.byte	0x04, 0x29
        /*0a4e*/ 	.short	(.L_192 - .L_191)


	//   ....[0]....
.L_191:
        /*0a50*/ 	.word	0xffffffff


	//   ....[1]....
        /*0a54*/ 	.word	0xffffffff


	//   ....[2]....
        /*0a58*/ 	.word	0xffffffff


	//   ....[3]....
        /*0a5c*/ 	.word	0xffffffff


	//   ....[4]....
        /*0a60*/ 	.word	0xffffffff


	//   ....[5]....
        /*0a64*/ 	.word	0xffffffff


	//   ....[6]....
        /*0a68*/ 	.word	0xffffffff


	//   ....[7]....
        /*0a6c*/ 	.word	0xffffffff


	//   ....[8]....
        /*0a70*/ 	.word	0xffffffff


	//   ....[9]....
        /*0a74*/ 	.word	0xffffffff


	//   ....[10]....
        /*0a78*/ 	.word	0xffffffff


	//   ....[11]....
        /*0a7c*/ 	.word	0xffffffff


	//   ....[12]....
        /*0a80*/ 	.word	0xffffffff


	//   ....[13]....
        /*0a84*/ 	.word	0xffffffff


	//   ....[14]....
        /*0a88*/ 	.word	0xffffffff


	//   ....[15]....
        /*0a8c*/ 	.word	0xffffffff


	//   ....[16]....
        /*0a90*/ 	.word	0xffffffff


	//   ....[17]....
        /*0a94*/ 	.word	0xffffffff


	//   ....[18]....
        /*0a98*/ 	.word	0xffffffff


	//   ....[19]....
        /*0a9c*/ 	.word	0xffffffff


	//   ....[20]....
        /*0aa0*/ 	.word	0xffffffff


	//   ....[21]....
        /*0aa4*/ 	.word	0xffffffff


	//   ....[22]....
        /*0aa8*/ 	.word	0xffffffff


	//   ....[23]....
        /*0aac*/ 	.word	0xffffffff


	//   ....[24]....
        /*0ab0*/ 	.word	0xffffffff


	//   ....[25]....
        /*0ab4*/ 	.word	0xffffffff


	//   ....[26]....
        /*0ab8*/ 	.word	0xffffffff


	//   ....[27]....
        /*0abc*/ 	.word	0xffffffff


	//   ....[28]....
        /*0ac0*/ 	.word	0xffffffff


	//   ....[29]....
        /*0ac4*/ 	.word	0xffffffff


	//   ....[30]....
        /*0ac8*/ 	.word	0xffffffff


	//   ....[31]....
        /*0acc*/ 	.word	0xffffffff


	//----- nvinfo : EIATTR_COOP_GROUP_INSTR_OFFSETS
	.align		4
.L_192:
        /*0ad0*/ 	.byte	0x04, 0x28
        /*0ad2*/ 	.short	(.L_194 - .L_193)


	//   ....[0]....
.L_193:
        /*0ad4*/ 	.word	0x00005c00


	//   ....[1]....
        /*0ad8*/ 	.word	0x00005c20


	//   ....[2]....
        /*0adc*/ 	.word	0x00005d40


	//   ....[3]....
        /*0ae0*/ 	.word	0x00005d70


	//   ....[4]....
        /*0ae4*/ 	.word	0x00006420


	//   ....[5]....
        /*0ae8*/ 	.word	0x00006620


	//   ....[6]....
        /*0aec*/ 	.word	0x00006630


	//   ....[7]....
        /*0af0*/ 	.word	0x00006690


	//   ....[8]....
        /*0af4*/ 	.word	0x0000d100


	//   ....[9]....
        /*0af8*/ 	.word	0x0000d210


	//   ....[10]....
        /*0afc*/ 	.word	0x0000d270


	//   ....[11]....
        /*0b00*/ 	.word	0x0000d2b0


	//   ....[12]....
        /*0b04*/ 	.word	0x0000d370


	//   ....[13]....
        /*0b08*/ 	.word	0x0000d400


	//   ....[14]....
        /*0b0c*/ 	.word	0x0000d460


	//   ....[15]....
        /*0b10*/ 	.word	0x0000d560


	//   ....[16]....
        /*0b14*/ 	.word	0x00013cc0


	//   ....[17]....
        /*0b18*/ 	.word	0x00013e30


	//   ....[18]....
        /*0b1c*/ 	.word	0x00013e80


	//   ....[19]....
        /*0b20*/ 	.word	0x00013ea0


	//   ....[20]....
        /*0b24*/ 	.word	0x00013ec0


	//   ....[21]....
        /*0b28*/ 	.word	0x00013f00


	//   ....[22]....
        /*0b2c*/ 	.word	0x00013f40


	//   ....[23]....
        /*0b30*/ 	.word	0x00013f70


	//   ....[24]....
        /*0b34*/ 	.word	0x000172d0


	//   ....[25]....
        /*0b38*/ 	.word	0x000172e0


	//   ....[26]....
        /*0b3c*/ 	.word	0x000172f0


	//   ....[27]....
        /*0b40*/ 	.word	0x00017310


	//   ....[28]....
        /*0b44*/ 	.word	0x00017320


	//   ....[29]....
        /*0b48*/ 	.word	0x00017350


	//   ....[30]....
        /*0b4c*/ 	.word	0x00017380


	//   ....[31]....
        /*0b50*/ 	.word	0x000173a0


	//----- nvinfo : EIATTR_EXIT_INSTR_OFFSETS
	.align		4
.L_194:
        /*0b54*/ 	.byte	0x04, 0x1c
        /*0b56*/ 	.short	(.L_196 - .L_195)


	//   ....[0]....
.L_195:
        /*0b58*/ 	.word	0x000004d0


	//   ....[1]....
        /*0b5c*/ 	.word	0x00018b90


	//   ....[2]....
        /*0b60*/ 	.word	0x00018c50


	//   ....[3]....
        /*0b64*/ 	.word	0x00019c60


	//   ....[4]....
        /*0b68*/ 	.word	0x00019ce0


	//----- nvinfo : EIATTR_CTAIDZ_USED
	.align		4
.L_196:
        /*0b6c*/ 	.byte	0x01, 0x04
	.zero		2


	//----- nvinfo : EIATTR_CRS_STACK_SIZE
	.align		4
        /*0b70*/ 	.byte	0x04, 0x1e
        /*0b72*/ 	.short	(.L_198 - .L_197)
.L_197:
        /*0b74*/ 	.word	0x00000000
.L_198:


//--------------------- .nv.info._ZN5flash16flash_fwd_kernelI23Flash_fwd_kernel_traitsILi64ELi128ELi128ELi4ELb0ELb0EN7cutlass6half_tE19Flash_kernel_traitsILi64ELi128ELi128ELi4ES3_EELb0ELb1ELb0ELb0ELb0ELb0ELb1ELb0EEEvNS_16Flash_fwd_paramsE --------------------------
	.section	.nv.info._ZN5flash16flash_fwd_kernelI23Flash_fwd_kernel_traitsILi64ELi128ELi128ELi4ELb0ELb0EN7cutlass6half_tE19Flash_kernel_traitsILi64ELi128ELi128ELi4ES3_EELb0ELb1ELb0ELb0ELb0ELb0ELb1ELb0EEEvNS_16Flash_fwd_paramsE,"",@"SHT_CUDA_INFO"
	.sectionflags	@""
	.align	4


	//----- nvinfo : EIATTR_CUDA_API_VERSION
	.align		4
        /*0000*/ 	.byte	0x04, 0x37
        /*0002*/ 	.short	(.L_200 - .L_199)
.L_199:
        /*0004*/ 	.word	0x00000082


	//----- nvinfo : EIATTR_SW2861232_WAR
	.align		4
.L_200:
        /*0008*/ 	.byte	0x01, 0x35
	.zero		2


	//----- nvinfo : EIATTR_PARAM_CBANK
	.align		4
        /*000c*/ 	.byte	0x04, 0x0a
        /*000e*/ 	.short	(.L_202 - .L_201)
	.align		4
.L_201:
        /*0010*/ 	.word	index@(.nv.constant0._ZN5flash16flash_fwd_kernelI23Flash_fwd_kernel_traitsILi64ELi128ELi128ELi4ELb0ELb0EN7cutlass6half_tE19Flash_kernel_traitsILi64ELi128ELi128ELi4ES3_EELb0ELb1ELb0ELb0ELb0ELb0ELb1ELb0EEEvNS_16Flash_fwd_paramsE)
        /*0014*/ 	.short	0x0160
        /*0016*/ 	.short	0x01d0


	//----- nvinfo : EIATTR_CBANK_PARAM_SIZE
	.align		4
.L_202:
        /*0018*/ 	.byte	0x03, 0x19
        /*001a*/ 	.short	0x01d0


	//----- nvinfo : EIATTR_KPARAM_INFO
	.align		4
        /*001c*/ 	.byte	0x04, 0x17
        /*001e*/ 	.short	(.L_204 - .L_203)
.L_203:
        /*0020*/ 	.word	0x00000000
        /*0024*/ 	.short	0x0000
        /*0026*/ 	.short	0x0000
        /*0028*/ 	.byte	0x00, 0xf0, 0x41, 0x07


	//----- nvinfo : EIATTR_MAXREG_COUNT
	.align		4
.L_204:
        /*002c*/ 	.byte	0x03, 0x1b
        /*002e*/ 	.short	0x00ff


	//----- nvinfo : EIATTR_NUM_BARRIERS
	.align		4
        /*0030*/ 	.byte	0x02, 0x4c
        /*0032*/ 	.byte	0x01
	.zero		1


	//----- nvinfo : EIATTR_ANNOTATIONS
	.align		4
        /*0034*/ 	.byte	0x04, 0x55
        /*0036*/ 	.short	(.L_206 - .L_205)


	//   ....[0]....
.L_205:
        /* <DEDUP_REMOVED lines=153> */


	//----- nvinfo : EIATTR_MERCURY_ISA_VERSION
	.align		4
.L_206:
        /*09b0*/ 	.byte	0x03, 0x5f
        /*09b2*/ 	.short	0x0000


	//----- nvinfo : EIATTR_COOP_GROUP_MASK_REGIDS
	.align		4
        /*09b4*/ 	.byte	0x04, 0x29
        /*09b6*/ 	.short	(.L_208 - .L_207)


	//   ....[0]....
.L_207:
        /*09b8*/ 	.word	0xffffffff


	//   ....[1]....
        /*09bc*/ 	.word	0xffffffff


	//   ....[2]....
        /*09c0*/ 	.word	0xffffffff


	//   ....[3]....
        /*09c4*/ 	.word	0xffffffff


	//   ....[4]....
        /*09c8*/ 	.word	0xffffffff


	//   ....[5]....
        /*09cc*/ 	.word	0xffffffff


	//   ....[6]....
        /*09d0*/ 	.word	0xffffffff


	//   ....[7]....
        /*09d4*/ 	.word	0xffffffff


	//   ....[8]....
        /*09d8*/ 	.word	0xffffffff


	//   ....[9]....
        /*09dc*/ 	.word	0xffffffff


	//   ....[10]....
        /*09e0*/ 	.word	0xffffffff


	//   ....[11]....
        /*09e4*/ 	.word	0xffffffff


	//   ....[12]....
        /*09e8*/ 	.word	0xffffffff


	//   ....[13]....
        /*09ec*/ 	.word	0xffffffff


	//   ....[14]....
        /*09f0*/ 	.word	0xffffffff


	//   ....[15]....
        /*09f4*/ 	.word	0xffffffff


	//   ....[16]....
        /*09f8*/ 	.word	0xffffffff


	//   ....[17]....
        /*09fc*/ 	.word	0xffffffff


	//   ....[18]....
        /*0a00*/ 	.word	0xffffffff


	//   ....[19]....
        /*0a04*/ 	.word	0xffffffff


	//   ....[20]....
        /*0a08*/ 	.word	0xffffffff


	//   ....[21]....
        /*0a0c*/ 	.word	0xffffffff


	//   ....[22]....
        /*0a10*/ 	.word	0xffffffff


	//   ....[23]....
        /*0a14*/ 	.word	0xffffffff


	//   ....[24]....
        /*0a18*/ 	.word	0xffffffff


	//   ....[25]....
        /*0a1c*/ 	.word	0xffffffff


	//   ....[26]....
        /*0a20*/ 	.word	0xffffffff


	//   ....[27]....
        /*0a24*/ 	.word	0xffffffff


	//   ....[28]....
        /*0a28*/ 	.word	0xffffffff


	//   ....[29]....
        /*0a2c*/ 	.word	0xffffffff


	//   ....[30]....
        /*0a30*/ 	.word	0xffffffff


	//   ....[31]....
        /*0a34*/ 	.word	0xffffffff


	//----- nvinfo : EIATTR_COOP_GROUP_INSTR_OFFSETS
	.align		4
.L_208:
        /*0a38*/ 	.byte	0x04, 0x28
        /*0a3a*/ 	.short	(.L_210 - .L_209)


	//   ....[0]....
.L_209:
        /*0a3c*/ 	.word	0x00006b20


	//   ....[1]....
        /*0a40*/ 	.word	0x00006b50


	//   ....[2]....
        /*0a44*/ 	.word	0x00006c60


	//   ....[3]....
        /*0a48*/ 	.word	0x00006c90


	//   ....[4]....
        /*0a4c*/ 	.word	0x000072d0


	//   ....[5]....
        /*0a50*/ 	.word	0x000074c0


	//   ....[6]....
        /*0a54*/ 	.word	0x000074e0


	//   ....[7]....
        /*0a58*/ 	.word	0x00007560


	//   ....[8]....
        /*0a5c*/ 	.word	0x0000ee80


	//   ....[9]....
        /*0a60*/ 	.word	0x0000f050


	//   ....[10]....
        /*0a64*/ 	.word	0x0000f080


	//   ....[11]....
        /*0a68*/ 	.word	0x0000f110


	//   ....[12]....
        /*0a6c*/ 	.word	0x0000f170


	//   ....[13]....
        /*0a70*/ 	.word	0x0000f1e0


	//   ....[14]....
        /*0a74*/ 	.word	0x0000f200


	//   ....[15]....
        /*0a78*/ 	.word	0x0000f330


	//   ....[16]....
        /*0a7c*/ 	.word	0x00017030


	//   ....[17]....
        /*0a80*/ 	.word	0x000171b0


	//   ....[18]....
        /*0a84*/ 	.word	0x00017200


	//   ....[19]....
        /*0a88*/ 	.word	0x00017220


	//   ....[20]....
        /*0a8c*/ 	.word	0x00017240


	//   ....[21]....
        /*0a90*/ 	.word	0x000172a0


	//   ....[22]....
        /*0a94*/ 	.word	0x00017310


	//   ....[23]....
        /*0a98*/ 	.word	0x00017360


	//   ....[24]....
        /*0a9c*/ 	.word	0x0001aa10


	//   ....[25]....
        /*0aa0*/ 	.word	0x0001aa20


	//   ....[26]....
        /*0aa4*/ 	.word	0x0001aa30


	//   ....[27]....
        /*0aa8*/ 	.word	0x0001aa50


	//   ....[28]....
        /*0aac*/ 	.word	0x0001aa60


	//   ....[29]....
        /*0ab0*/ 	.word	0x0001aa90


	//   ....[30]....
        /*0ab4*/ 	.word	0x0001aac0


	//   ....[31]....
        /*0ab8*/ 	.word	0x0001aae0


	//----- nvinfo : EIATTR_EXIT_INSTR_OFFSETS
	.align		4
.L_210:
        /*0abc*/ 	.byte	0x04, 0x1c
        /*0abe*/ 	.short	(.L_212 - .L_211)


	//   ....[0]....
.L_211:
        /*0ac0*/ 	.word	0x000004d0


	//   ....[1]....
        /*0ac4*/ 	.word	0x0001c2d0


	//   ....[2]....
        /*0ac8*/ 	.word	0x0001c390


	//   ....[3]....
        /*0acc*/ 	.word	0x0001d3a0


	//   ....[4]....
        /*0ad0*/ 	.word	0x0001d420


	//----- nvinfo : EIATTR_CTAIDZ_USED
	.align		4
.L_212:
        /*0ad4*/ 	.byte	0x01, 0x04
	.zero		2


	//----- nvinfo : EIATTR_CRS_STACK_SIZE
	.align		4
        /*0ad8*/ 	.byte	0x04, 0x1e
        /*0ada*/ 	.short	(.L_214 - .L_213)
.L_213:
        /*0adc*/ 	.word	0x00000000
.L_214:


//--------------------- .nv.info._ZN5flash16flash_fwd_kernelI23Flash_fwd_kernel_traitsILi64ELi128ELi128ELi4ELb0ELb0EN7cutlass6half_tE19Flash_kernel_traitsILi64ELi128ELi128ELi4ES3_EELb0ELb1ELb0ELb1ELb0ELb0ELb0ELb0EEEvNS_16Flash_fwd_paramsE --------------------------
	.section	.nv.info._ZN5flash16flash_fwd_kernelI23Flash_fwd_kernel_traitsILi64ELi128ELi128ELi4ELb0ELb0EN7cutlass6half_tE19Flash_kernel_traitsILi64ELi128ELi128ELi4ES3_EELb0ELb1ELb0ELb1ELb0ELb0ELb0ELb0EEEvNS_16Flash_fwd_paramsE,"",@"SHT_CUDA_INFO"
	.sectionflags	@""
	.align	4


	//----- nvinfo : EIATTR_CUDA_API_VERSION
	.align		4
        /*0000*/ 	.byte	0x04, 0x37
        /*0002*/ 	.short	(.L_216 - .L_215)
.L_215:
        /*0004*/ 	.word	0x00000082


	//----- nvinfo : EIATTR_SW2861232_WAR
	.align		4
.L_216:
        /*0008*/ 	.byte	0x01, 0x35
	.zero		2


	//----- nvinfo : EIATTR_PARAM_CBANK
	.align		4
        /*000c*/ 	.byte	0x04, 0x0a
        /*000e*/ 	.short	(.L_218 - .L_217)
	.align		4
.L_217:
        /*0010*/ 	.word	index@(.nv.constant0._ZN5flash16flash_fwd_kernelI23Flash_fwd_kernel_traitsILi64ELi128ELi128ELi4ELb0ELb0EN7cutlass6half_tE19Flash_kernel_traitsILi64ELi128ELi128ELi4ES3_EELb0ELb1ELb0ELb1ELb0ELb0ELb0ELb0EEEvNS_16Flash_fwd_paramsE)
        /*0014*/ 	.short	0x0160
        /*0016*/ 	.short	0x01d0


	//----- nvinfo : EIATTR_CBANK_PARAM_SIZE
	.align		4
.L_218:
        /*0018*/ 	.byte	0x03, 0x19
        /*001a*/ 	.short	0x01d0


	//----- nvinfo : EIATTR_KPARAM_INFO
	.align		4
        /*001c*/ 	.byte	0x04, 0x17
        /*001e*/ 	.short	(.L_220 - .L_219)
.L_219:
        /*0020*/ 	.word	0x00000000
        /*0024*/ 	.short	0x0000
        /*0026*/ 	.short	0x0000
        /*0028*/ 	.byte	0x00, 0xf0, 0x41, 0x07


	//----- nvinfo : EIATTR_MAXREG_COUNT
	.align		4
.L_220:
        /*002c*/ 	.byte	0x03, 0x1b
        /*002e*/ 	.short	0x00ff


	//----- nvinfo : EIATTR_NUM_BARRIERS
	.align		4
        /*0030*/ 	.byte	0x02, 0x4c
        /*0032*/ 	.byte	0x01
	.zero		1


	//----- nvinfo : EIATTR_ANNOTATIONS
	.align		4
        /*0034*/ 	.byte	0x04, 0x55
        /*0036*/ 	.short	(.L_222 - .L_221)


	//   ....[0]....
.L_221:
        /* <DEDUP_REMOVED lines=119> */


	//----- nvinfo : EIATTR_MERCURY_ISA_VERSION
	.align		4
.L_222:
        /*0790*/ 	.byte	0x03, 0x5f
        /*0792*/ 	.short	0x0000


	//----- nvinfo : EIATTR_COOP_GROUP_MASK_REGIDS
	.align		4
        /*0794*/ 	.byte	0x04, 0x29
        /*0796*/ 	.short	(.L_224 - .L_223)


	//   ....[0]....
.L_223:
        /*0798*/ 	.word	0xffffffff


	//   ....[1]....
        /*079c*/ 	.word	0xffffffff


	//   ....[2]....
        /*07a0*/ 	.word	0xffffffff


	//   ....[3]....
        /*07a4*/ 	.word	0xffffffff


	//   ....[4]....
        /*07a8*/ 	.word	0xffffffff


	//   ....[5]....
        /*07ac*/ 	.word	0xffffffff


	//   ....[6]....
        /*07b0*/ 	.word	0xffffffff


	//   ....[7]....
        /*07b4*/ 	.word	0xffffffff


	//   ....[8]....
        /*07b8*/ 	.word	0xffffffff


	//   ....[9]....
        /*07bc*/ 	.word	0xffffffff


	//   ....[10]....
        /*07c0*/ 	.word	0xffffffff


	//   ....[11]....
        /*07c4*/ 	.word	0xffffffff


	//   ....[12]....
        /*07c8*/ 	.word	0xffffffff


	//   ....[13]....
        /*07cc*/ 	.word	0xffffffff


	//   ....[14]....
        /*07d0*/ 	.word	0xffffffff


	//   ....[15]....
        /*07d4*/ 	.word	0xffffffff


	//   ....[16]....
        /*07d8*/ 	.word	0xffffffff


	//   ....[17]....
        /*07dc*/ 	.word	0xffffffff


	//   ....[18]....
        /*07e0*/ 	.word	0xffffffff


	//   ....[19]....
        /*07e4*/ 	.word	0xffffffff


	//   ....[20]....
        /*07e8*/ 	.word	0xffffffff


	//   ....[21]....
        /*07ec*/ 	.word	0xffffffff


	//   ....[22]....
        /*07f0*/ 	.word	0xffffffff


	//   ....[23]....
        /*07f4*/ 	.word	0xffffffff


	//   ....[24]....
        /*07f8*/ 	.word	0xffffffff


	//   ....[25]....
        /*07fc*/ 	.word	0xffffffff


	//   ....[26]....
        /*0800*/ 	.word	0xffffffff


	//   ....[27]....
        /*0804*/ 	.word	0xffffffff


	//   ....[28]....
        /*0808*/ 	.word	0xffffffff


	//   ....[29]....
        /*080c*/ 	.word	0xffffffff


	//   ....[30]....
        /*0810*/ 	.word	0xffffffff


	//   ....[31]....
        /*0814*/ 	.word	0xffffffff


	//----- nvinfo : EIATTR_COOP_GROUP_INSTR_OFFSETS
	.align		4
.L_224:
        /*0818*/ 	.byte	0x04, 0x28
        /*081a*/ 	.short	(.L_226 - .L_225)


	//   ....[0]....
.L_225:
        /*081c*/ 	.word	0x00006730


	//   ....[1]....
        /*0820*/ 	.word	0x000067b0


	//   ....[2]....
        /*0824*/ 	.word	0x00006810


	//   ....[3]....
        /*0828*/ 	.word	0x00006890


	//   ....[4]....
        /*082c*/ 	.word	0x000068b0


	//   ....[5]....
        /*0830*/ 	.word	0x000069e0


	//   ....[6]....
        /*0834*/ 	.word	0x00006d40


	//   ....[7]....
        /*0838*/ 	.word	0x00006df0


	//   ....[8]....
        /*083c*/ 	.word	0x0000ede0


	//   ....[9]....
        /*0840*/ 	.word	0x0000ee80


	//   ....[10]....
        /*0844*/ 	.word	0x0000eeb0


	//   ....[11]....
        /*0848*/ 	.word	0x0000ef90


	//   ....[12]....
        /*084c*/ 	.word	0x0000f480


	//   ....[13]....
        /*0850*/ 	.word	0x0000f4e0


	//   ....[14]....
        /*0854*/ 	.word	0x0000f4f0


	//   ....[15]....
        /*0858*/ 	.word	0x0000f7f0


	//   ....[16]....
        /*085c*/ 	.word	0x000155d0


	//   ....[17]....
        /*0860*/ 	.word	0x00015680


	//   ....[18]....
        /*0864*/ 	.word	0x000156e0


	//   ....[19]....
        /*0868*/ 	.word	0x00015700


	//   ....[20]....
        /*086c*/ 	.word	0x00015720


	//   ....[21]....
        /*0870*/ 	.word	0x00015730


	//   ....[22]....
        /*0874*/ 	.word	0x00015770


	//   ....[23]....
        /*0878*/ 	.word	0x000157b0


	//   ....[24]....
        /*087c*/ 	.word	0x000189c0


	//   ....[25]....
        /*0880*/ 	.word	0x000189d0


	//   ....[26]....
        /*0884*/ 	.word	0x000189e0


	//   ....[27]....
        /*0888*/ 	.word	0x00018a00


	//   ....[28]....
        /*088c*/ 	.word	0x00018a10


	//   ....[29]....
        /*0890*/ 	.word	0x00018a30


	//   ....[30]....
        /*0894*/ 	.word	0x00018a80


	//   ....[31]....
        /*0898*/ 	.word	0x00018aa0


	//----- nvinfo : EIATTR_EXIT_INSTR_OFFSETS
	.align		4
.L_226:
        /*089c*/ 	.byte	0x04, 0x1c
        /*089e*/ 	.short	(.L_228 - .L_227)


	//   ....[0]....
.L_227:
        /*08a0*/ 	.word	0x000004d0


	//   ....[1]....
        /*08a4*/ 	.word	0x0001a290


	//   ....[2]....
        /*08a8*/ 	.word	0x0001a350


	//   ....[3]....
        /*08ac*/ 	.word	0x0001b360


	//   ....[4]....
        /*08b0*/ 	.word	0x0001b3e0


	//----- nvinfo : EIATTR_CTAIDZ_USED
	.align		4
.L_228:
        /*08b4*/ 	.byte	0x01, 0x04
	.zero		2


	//----- nvinfo : EIATTR_CRS_STACK_SIZE
	.align		4
        /*08b8*/ 	.byte	0x04, 0x1e
        /*08ba*/ 	.short	(.L_230 - .L_229)
.L_229:
        /*08bc*/ 	.word	0x00000000
.L_230:


//--------------------- .nv.info._ZN5flash16flash_fwd_kernelI23Flash_fwd_kernel_traitsILi64ELi128ELi128ELi4ELb0ELb0EN7cutlass6half_tE19Flash_kernel_traitsILi64ELi128ELi128ELi4ES3_EELb0ELb1ELb0ELb1ELb0ELb0ELb1ELb0EEEvNS_16Flash_fwd_paramsE --------------------------
	.section	.nv.info._ZN5flash16flash_fwd_kernelI23Flash_fwd_kernel_traitsILi64ELi128ELi128ELi4ELb0ELb0EN7cutlass6half_tE19Flash_kernel_traitsILi64ELi128ELi128ELi4ES3_EELb0ELb1ELb0ELb1ELb0ELb0ELb1ELb0EEEvNS_16Flash_fwd_paramsE,"",@"SHT_CUDA_INFO"
	.sectionflags	@""
	.align	4


	//----- nvinfo : EIATTR_CUDA_API_VERSION
	.align		4
        /*0000*/ 	.byte	0x04, 0x37
        /*0002*/ 	.short	(.L_232 - .L_231)
.L_231:
        /*0004*/ 	.word	0x00000082


	//----- nvinfo : EIATTR_SW2861232_WAR
	.align		4
.L_232:
        /*0008*/ 	.byte	0x01, 0x35
	.zero		2


	//----- nvinfo : EIATTR_PARAM_CBANK
	.align		4
        /*000c*/ 	.byte	0x04, 0x0a
        /*000e*/ 	.short	(.L_234 - .L_233)
	.align		4
.L_233:
        /*0010*/ 	.word	index@(.nv.constant0._ZN5flash16flash_fwd_kernelI23Flash_fwd_kernel_traitsILi64ELi128ELi128ELi4ELb0ELb0EN7cutlass6half_tE19Flash_kernel_traitsILi64ELi128ELi128ELi4ES3_EELb0ELb1ELb0ELb1ELb0ELb0ELb1ELb0EEEvNS_16Flash_fwd_paramsE)
        /*0014*/ 	.short	0x0160
        /*0016*/ 	.short	0x01d0


	//----- nvinfo : EIATTR_CBANK_PARAM_SIZE
	.align		4
.L_234:
        /*0018*/ 	.byte	0x03, 0x19
        /*001a*/ 	.short	0x01d0


	//----- nvinfo : EIATTR_KPARAM_INFO
	.align		4
        /*001c*/ 	.byte	0x04, 0x17
        /*001e*/ 	.short	(.L_236 - .L_235)
.L_235:
        /*0020*/ 	.word	0x00000000
        /*0024*/ 	.short	0x0000
        /*0026*/ 	.short	0x0000
        /*0028*/ 	.byte	0x00, 0xf0, 0x41, 0x07


	//----- nvinfo : EIATTR_MAXREG_COUNT
	.align		4
.L_236:
        /*002c*/ 	.byte	0x03, 0x1b
        /*002e*/ 	.short	0x00ff


	//----- nvinfo : EIATTR_NUM_BARRIERS
	.align		4
        /*0030*/ 	.byte	0x02, 0x4c
        /*0032*/ 	.byte	0x01
	.zero		1


	//----- nvinfo : EIATTR_ANNOTATIONS
	.align		4
        /*0034*/ 	.byte	0x04, 0x55
        /*0036*/ 	.short	(.L_238 - .L_237)


	//   ....[0]....
.L_237:
        /* <DEDUP_REMOVED lines=144> */


	//----- nvinfo : EIATTR_MERCURY_ISA_VERSION
	.align		4
.L_238:
        /*0928*/ 	.byte	0x03, 0x5f
        /*092a*/ 	.short	0x0000


	//----- nvinfo : EIATTR_COOP_GROUP_MASK_REGIDS
	.align		4
        /*092c*/ 	.byte	0x04, 0x29
        /*092e*/ 	.short	(.L_240 - .L_239)


	//   ....[0]....
.L_239:
        /*0930*/ 	.word	0xffffffff


	//   ....[1]....
        /*0934*/ 	.word	0xffffffff


	//   ....[2]....
        /*0938*/ 	.word	0xffffffff


	//   ....[3]....
        /*093c*/ 	.word	0xffffffff


	//   ....[4]....
        /*0940*/ 	.word	0xffffffff


	//   ....[5]....
        /*0944*/ 	.word	0xffffffff


	//   ....[6]....
        /*0948*/ 	.word	0xffffffff


	//   ....[7]....
        /*094c*/ 	.word	0xffffffff


	//   ....[8]....
        /*0950*/ 	.word	0xffffffff


	//   ....[9]....
        /*0954*/ 	.word	0xffffffff


	//   ....[10]....
        /*0958*/ 	.word	0xffffffff


	//   ....[11]....
        /*095c*/ 	.word	0xffffffff


	//   ....[12]....
        /*0960*/ 	.word	0xffffffff


	//   ....[13]....
        /*0964*/ 	.word	0xffffffff


	//   ....[14]....
        /*0968*/ 	.word	0xffffffff


	//   ....[15]....
        /*096c*/ 	.word	0xffffffff


	//   ....[16]....
        /*0970*/ 	.word	0xffffffff


	//   ....[17]....
        /*0974*/ 	.word	0xffffffff


	//   ....[18]....
        /*0978*/ 	.word	0xffffffff


	//   ....[19]....
        /*097c*/ 	.word	0xffffffff


	//   ....[20]....
        /*0980*/ 	.word	0xffffffff


	//   ....[21]....
        /*0984*/ 	.word	0xffffffff


	//   ....[22]....
        /*0988*/ 	.word	0xffffffff


	//   ....[23]....
        /*098c*/ 	.word	0xffffffff


	//   ....[24]....
        /*0990*/ 	.word	0xffffffff


	//   ....[25]....
        /*0994*/ 	.word	0xffffffff


	//   ....[26]....
        /*0998*/ 	.word	0xffffffff


	//   ....[27]....
        /*099c*/ 	.word	0xffffffff


	//   ....[28]....
        /*09a0*/ 	.word	0xffffffff


	//   ....[29]....
        /*09a4*/ 	.word	0xffffffff


	//   ....[30]....
        /*09a8*/ 	.word	0xffffffff


	//   ....[31]....
        /*09ac*/ 	.word	0xffffffff


	//----- nvinfo : EIATTR_COOP_GROUP_INSTR_OFFSETS
	.align		4
.L_240:
        /*09b0*/ 	.byte	0x04, 0x28
        /*09b2*/ 	.short	(.L_242 - .L_241)


	//   ....[0]....
.L_241:
        /*09b4*/ 	.word	0x00007c60


	//   ....[1]....
        /*09b8*/ 	.word	0x00007ce0


	//   ....[2]....
        /*09bc*/ 	.word	0x00007d40


	//   ....[3]....
        /*09c0*/ 	.word	0x00007dc0


	//   ....[4]....
        /*09c4*/ 	.word	0x00007de0


	//   ....[5]....
        /*09c8*/ 	.word	0x00007f10


	//   ....[6]....
        /*09cc*/ 	.word	0x00008270


	//   ....[7]....
        /*09d0*/ 	.word	0x000082f0


	//   ....[8]....
        /*09d4*/ 	.word	0x00011270


	//   ....[9]....
        /*09d8*/ 	.word	0x00011310


	//   ....[10]....
        /*09dc*/ 	.word	0x00011340


	//   ....[11]....
        /*09e0*/ 	.word	0x00011420


	//   ....[12]....
        /*09e4*/ 	.word	0x000118c0


	//   ....[13]....
        /*09e8*/ 	.word	0x00011950


	//   ....[14]....
        /*09ec*/ 	.word	0x00011990


	//   ....[15]....
        /*09f0*/ 	.word	0x00011c90


	//   ....[16]....
        /*09f4*/ 	.word	0x000198d0


	//   ....[17]....
        /*09f8*/ 	.word	0x00019950


	//   ....[18]....
        /*09fc*/ 	.word	0x00019990


	//   ....[19]....
        /*0a00*/ 	.word	0x000199c0


	//   ....[20]....
        /*0a04*/ 	.word	0x00019a00


	//   ....[21]....
        /*0a08*/ 	.word	0x00019a20


	//   ....[22]....
        /*0a0c*/ 	.word	0x00019a40


	//   ....[23]....
        /*0a10*/ 	.word	0x00019b00


	//   ....[24]....
        /*0a14*/ 	.word	0x0001d120


	//   ....[25]....
        /*0a18*/ 	.word	0x0001d130


	//   ....[26]....
        /*0a1c*/ 	.word	0x0001d140


	//   ....[27]....
        /*0a20*/ 	.word	0x0001d160


	//   ....[28]....
        /*0a24*/ 	.word	0x0001d170


	//   ....[29]....
        /*0a28*/ 	.word	0x0001d190


	//   ....[30]....
        /*0a2c*/ 	.word	0x0001d1e0


	//   ....[31]....
        /*0a30*/ 	.word	0x0001d200


	//----- nvinfo : EIATTR_EXIT_INSTR_OFFSETS
	.align		4
.L_242:
        /*0a34*/ 	.byte	0x04, 0x1c
        /*0a36*/ 	.short	(.L_244 - .L_243)


	//   ....[0]....
.L_243:
        /*0a38*/ 	.word	0x000004d0


	//   ....[1]....
        /*0a3c*/ 	.word	0x0001e9f0


	//   ....[2]....
        /*0a40*/ 	.word	0x0001eab0


	//   ....[3]....
        /*0a44*/ 	.word	0x0001fac0


	//   ....[4]....
        /*0a48*/ 	.word	0x0001fb40


	//----- nvinfo : EIATTR_CTAIDZ_USED
	.align		4
.L_244:
        /*0a4c*/ 	.byte	0x01, 0x04
	.zero		2


	//----- nvinfo : EIATTR_CRS_STACK_SIZE
	.align		4
        /*0a50*/ 	.byte	0x04, 0x1e
        /*0a52*/ 	.short	(.L_246 - .L_245)
.L_245:
        /*0a54*/ 	.word	0x00000000
.L_246:


//--------------------- .nv.info._ZN5flash16flash_fwd_kernelI23Flash_fwd_kernel_traitsILi64ELi128ELi64ELi4ELb0ELb0EN7cutlass6half_tE19Flash_kernel_traitsILi64ELi128ELi64ELi4ES3_EELb1ELb1ELb0ELb0ELb0ELb0ELb0ELb0EEEvNS_16Flash_fwd_paramsE --------------------------
	.section	.nv.info._ZN5flash16flash_fwd_kernelI23Flash_fwd_kernel_traitsILi64ELi128ELi64ELi4ELb0ELb0EN7cutlass6half_tE19Flash_kernel_traitsILi64ELi128ELi64ELi4ES3_EELb1ELb1ELb0ELb0ELb0ELb0ELb0ELb0EEEvNS_16Flash_fwd_paramsE,"",@"SHT_CUDA_INFO"
	.sectionflags	@""
	.align	4


	//----- nvinfo : EIATTR_CUDA_API_VERSION
	.align		4
        /*0000*/ 	.byte	0x04, 0x37
        /*0002*/ 	.short	(.L_248 - .L_247)
.L_247:
        /*0004*/ 	.word	0x00000082


	//----- nvinfo : EIATTR_SW2861232_WAR
	.align		4
.L_248:
        /*0008*/ 	.byte	0x01, 0x35
	.zero		2


	//----- nvinfo : EIATTR_PARAM_CBANK
	.align		4
        /*000c*/ 	.byte	0x04, 0x0a
        /*000e*/ 	.short	(.L_250 - .L_249)
	.align		4
.L_249:
        /*0010*/ 	.word	index@(.nv.constant0._ZN5flash16flash_fwd_kernelI23Flash_fwd_kernel_traitsILi64ELi128ELi64ELi4ELb0ELb0EN7cutlass6half_tE19Flash_kernel_traitsILi64ELi128ELi64ELi4ES3_EELb1ELb1ELb0ELb0ELb0ELb0ELb0ELb0EEEvNS_16Flash_fwd_paramsE)
        /*0014*/ 	.short	0x0160
        /*0016*/ 	.short	0x01d0


	//----- nvinfo : EIATTR_CBANK_PARAM_SIZE
	.align		4
.L_250:
        /*0018*/ 	.byte	0x03, 0x19
        /*001a*/ 	.short	0x01d0


	//----- nvinfo : EIATTR_KPARAM_INFO
	.align		4
        /*001c*/ 	.byte	0x04, 0x17
        /*001e*/ 	.short	(.L_252 - .L_251)
.L_251:
        /*0020*/ 	.word	0x00000000
        /*0024*/ 	.short	0x0000
        /*0026*/ 	.short	0x0000
        /*0028*/ 	.byte	0x00, 0xf0, 0x41, 0x07


	//----- nvinfo : EIATTR_MAXREG_COUNT
	.align		4
.L_252:
        /*002c*/ 	.byte	0x03, 0x1b
        /*002e*/ 	.short	0x00ff


	//----- nvinfo : EIATTR_NUM_BARRIERS
	.align		4
        /*0030*/ 	.byte	0x02, 0x4c
        /*0032*/ 	.byte	0x01
	.zero		1


	//----- nvinfo : EIATTR_ANNOTATIONS
	.align		4
        /*0034*/ 	.byte	0x04, 0x55
        /*0036*/ 	.short	(.L_254 - .L_253)


	//   ....[0]....
.L_253:
        /*0038*/ 	.word	0x00000001
        /*003c*/ 	.byte	0x90, 0x77, 0x00, 0x00, 0x01, 0x00, 0x00, 0x00, 0xd0, 0x77, 0x00, 0x00, 0x01, 0x00, 0x00, 0x00
        /*004c*/ 	.byte	0x30, 0x78, 0x00, 0x00, 0x01, 0x00, 0x00, 0x00, 0x60, 0x78, 0x00, 0x00, 0x01, 0x00, 0x00, 0x00
        /*005c*/ 	.byte	0xd0, 0x89, 0x00, 0x00, 0x01, 0x00, 0x00, 0x00, 0xe0, 0x8e, 0x00, 0x00, 0x01, 0x00, 0x00, 0x00
        /*006c*/ 	.byte	0x40, 0x8f, 0x00, 0x00, 0x01, 0x00, 0x00, 0x00, 0x60, 0x8f, 0x00, 0x00


	//----- nvinfo : EIATTR_MERCURY_ISA_VERSION
	.align		4
.L_254:
        /*0078*/ 	.byte	0x03, 0x5f
        /*007a*/ 	.short	0x0000


	//----- nvinfo : EIATTR_COOP_GROUP_MASK_REGIDS
	.align		4
        /*007c*/ 	.byte	0x04, 0x29
        /*007e*/ 	.short	(.L_256 - .L_255)


	//   ....[0]....
.L_255:
        /*0080*/ 	.word	0xffffffff


	//   ....[1]....
        /*0084*/ 	.word	0xffffffff


	//   ....[2]....
        /*0088*/ 	.word	0xffffffff


	//   ....[3]....
        /*008c*/ 	.word	0xffffffff


	//   ....[4]....
        /*0090*/ 	.word	0xffffffff


	//   ....[5]....
        /*0094*/ 	.word	0xffffffff


	//   ....[6]....
        /*0098*/ 	.word	0xffffffff


	//   ....[7]....
        /*009c*/ 	.word	0xffffffff


	//   ....[8]....
        /*00a0*/ 	.word	0xffffffff


	//   ....[9]....
        /*00a4*/ 	.word	0xffffffff


	//   ....[10]....
        /*00a8*/ 	.word	0xffffffff


	//   ....[11]....
        /*00ac*/ 	.word	0xffffffff


	//   ....[12]....
        /*00b0*/ 	.word	0xffffffff


	//   ....[13]....
        /*00b4*/ 	.word	0xffffffff


	//   ....[14]....
        /*00b8*/ 	.word	0xffffffff


	//   ....[15]....
        /*00bc*/ 	.word	0xffffffff


	//   ....[16]....
        /*00c0*/ 	.word	0xffffffff


	//   ....[17]....
        /*00c4*/ 	.word	0xffffffff


	//   ....[18]....
        /*00c8*/ 	.word	0xffffffff


	//   ....[19]....
        /*00cc*/ 	.word	0xffffffff


	//   ....[20]....
        /*00d0*/ 	.word	0xffffffff


	//   ....[21]....
        /*00d4*/ 	.word	0xffffffff


	//   ....[22]....
        /*00d8*/ 	.word	0xffffffff


	//   ....[23]....
        /*00dc*/ 	.word	0xffffffff


	//   ....[24]....
        /*00e0*/ 	.word	0xffffffff


	//   ....[25]....
        /*00e4*/ 	.word	0xffffffff


	//   ....[26]....
        /*00e8*/ 	.word	0xffffffff


	//   ....[27]....
        /*00ec*/ 	.word	0xffffffff


	//   ....[28]....
        /*00f0*/ 	.word	0xffffffff


	//   ....[29]....
        /*00f4*/ 	.word	0xffffffff


	//   ....[30]....
        /*00f8*/ 	.word	0xffffffff


	//   ....[31]....
        /*00fc*/ 	.word	0xffffffff


	//   ....[32]....
        /*0100*/ 	.word	0xffffffff


	//   ....[33]....
        /*0104*/ 	.word	0xffffffff


	//   ....[34]....
        /*0108*/ 	.word	0xffffffff


	//   ....[35]....
        /*010c*/ 	.word	0xffffffff


	//   ....[36]....
        /*0110*/ 	.word	0xffffffff


	//   ....[37]....
        /*0114*/ 	.word	0xffffffff


	//   ....[38]....
        /*0118*/ 	.word	0xffffffff


	//   ....[39]....
        /*011c*/ 	.word	0xffffffff


	//----- nvinfo : EIATTR_COOP_GROUP_INSTR_OFFSETS
	.align		4
.L_256:
        /*0120*/ 	.byte	0x04, 0x28
        /*0122*/ 	.short	(.L_258 - .L_257)


	//   ....[0]....
.L_257:
        /*0124*/ 	.word	0x00003a20


	//   ....[1]....
        /*0128*/ 	.word	0x00003b50


	//   ....[2]....
        /*012c*/ 	.word	0x00003c30


	//   ....[3]....
        /*0130*/ 	.word	0x00003de0


	//   ....[4]....
        /*0134*/ 	.word	0x00003e30


	//   ....[5]....
        /*0138*/ 	.word	0x00003e70


	//   ....[6]....
        /*013c*/ 	.word	0x00003f30


	//   ....[7]....
        /*0140*/ 	.word	0x00003fe0


	//   ....[8]....
        /*0144*/ 	.word	0x000079f0


	//   ....[9]....
        /*0148*/ 	.word	0x00007a20


	//   ....[10]....
        /*014c*/ 	.word	0x00007b10


	//   ....[11]....
        /*0150*/ 	.word	0x00007b40


	//   ....[12]....
        /*0154*/ 	.word	0x000082a0


	//   ....[13]....
        /*0158*/ 	.word	0x000084c0


	//   ....[14]....
        /*015c*/ 	.word	0x000084e0


	//   ....[15]....
        /*0160*/ 	.word	0x000085d0


	//   ....[16]....
        /*0164*/ 	.word	0x0000c0a0


	//   ....[17]....
        /*0168*/ 	.word	0x0000c130


	//   ....[18]....
        /*016c*/ 	.word	0x0000c170


	//   ....[19]....
        /*0170*/ 	.word	0x0000c210


	//   ....[20]....
        /*0174*/ 	.word	0x0000ca10


	//   ....[21]....
        /*0178*/ 	.word	0x0000cb20


	//   ....[22]....
        /*017c*/ 	.word	0x0000cdb0


	//   ....[23]....
        /*0180*/ 	.word	0x0000ce50


	//   ....[24]....
        /*0184*/ 	.word	0x0000ff80


	//   ....[25]....
        /*0188*/ 	.word	0x0000ffd0


	//   ....[26]....
        /*018c*/ 	.word	0x00010020


	//   ....[27]....
        /*0190*/ 	.word	0x00010050


	//   ....[28]....
        /*0194*/ 	.word	0x00010070


	//   ....[29]....
        /*0198*/ 	.word	0x000100a0


	//   ....[30]....
        /*019c*/ 	.word	0x000103f0


	//   ....[31]....
        /*01a0*/ 	.word	0x00010520


	//   ....[32]....
        /*01a4*/ 	.word	0x00012c20


	//   ....[33]....
        /*01a8*/ 	.word	0x00012c60


	//   ....[34]....
        /*01ac*/ 	.word	0x00012ca0


	//   ....[35]....
        /*01b0*/ 	.word	0x00012cc0


	//   ....[36]....
        /*01b4*/ 	.word	0x00012cf0


	//   ....[37]....
        /*01b8*/ 	.word	0x00012d10


	//   ....[38]....
        /*01bc*/ 	.word	0x00012d40


	//   ....[39]....
        /*01c0*/ 	.word	0x00012d50


	//----- nvinfo : EIATTR_EXIT_INSTR_OFFSETS
	.align		4
.L_258:
        /*01c4*/ 	.byte	0x04, 0x1c
        /*01c6*/ 	.short	(.L_260 - .L_259)


	//   ....[0]....
.L_259:
        /*01c8*/ 	.word	0x000004e0


	//   ....[1]....
        /*01cc*/ 	.word	0x00014650


	//   ....[2]....
        /*01d0*/ 	.word	0x00014700


	//   ....[3]....
        /*01d4*/ 	.word	0x000156a0


	//   ....[4]....
        /*01d8*/ 	.word	0x00015720


	//----- nvinfo : EIATTR_CTAIDZ_USED
	.align		4
.L_260:
        /*01dc*/ 	.byte	0x01, 0x04
	.zero		2


	//----- nvinfo : EIATTR_CRS_STACK_SIZE
	.align		4
        /*01e0*/ 	.byte	0x04, 0x1e
        /*01e2*/ 	.short	(.L_262 - .L_261)
.L_261:
        /*01e4*/ 	.word	0x00000000
.L_262:


//--------------------- .nv.info._ZN5flash16flash_fwd_kernelI23Flash_fwd_kernel_traitsILi64ELi128ELi64ELi4ELb0ELb0EN7cutlass6half_tE19Flash_kernel_traitsILi64ELi128ELi64ELi4ES3_EELb1ELb1ELb0ELb0ELb1ELb1ELb0ELb0EEEvNS_16Flash_fwd_paramsE --------------------------
	.section	.nv.info._ZN5flash16flash_fwd_kernelI23Flash_fwd_kernel_traitsILi64ELi128ELi64ELi4ELb0ELb0EN7cutlass6half_tE19Flash_kernel_traitsILi64ELi128ELi64ELi4ES3_EELb1ELb1ELb0ELb0ELb1ELb1ELb0ELb0EEEvNS_16Flash_fwd_paramsE,"",@"SHT_CUDA_INFO"
	.sectionflags	@""
	.align	4


	//----- nvinfo : EIATTR_CUDA_API_VERSION
	.align		4
        /*0000*/ 	.byte	0x04, 0x37
        /*0002*/ 	.short	(.L_264 - .L_263)
.L_263:
        /*0004*/ 	.word	0x00000082


	//----- nvinfo : EIATTR_SW2861232_WAR
	.align		4
.L_264:
        /*0008*/ 	.byte	0x01, 0x35
	.zero		2


	//----- nvinfo : EIATTR_PARAM_CBANK
	.align		4
        /*000c*/ 	.byte	0x04, 0x0a
        /*000e*/ 	.short	(.L_266 - .L_265)
	.align		4
.L_265:
        /*0010*/ 	.word	index@(.nv.constant0._ZN5flash16flash_fwd_kernelI23Flash_fwd_kernel_traitsILi64ELi128ELi64ELi4ELb0ELb0EN7cutlass6half_tE19Flash_kernel_traitsILi64ELi128ELi64ELi4ES3_EELb1ELb1ELb0ELb0ELb1ELb1ELb0ELb0EEEvNS_16Flash_fwd_paramsE)
        /*0014*/ 	.short	0x0160
        /*0016*/ 	.short	0x01d0


	//----- nvinfo : EIATTR_CBANK_PARAM_SIZE
	.align		4
.L_266:
        /*0018*/ 	.byte	0x03, 0x19
        /*001a*/ 	.short	0x01d0


	//----- nvinfo : EIATTR_KPARAM_INFO
	.align		4
        /*001c*/ 	.byte	0x04, 0x17
        /*001e*/ 	.short	(.L_268 - .L_267)
.L_267:
        /*0020*/ 	.word	0x00000000
        /*0024*/ 	.short	0x0000
        /*0026*/ 	.short	0x0000
        /*0028*/ 	.byte	0x00, 0xf0, 0x41, 0x07


	//----- nvinfo : EIATTR_MAXREG_COUNT
	.align		4
.L_268:
        /*002c*/ 	.byte	0x03, 0x1b
        /*002e*/ 	.short	0x00ff


	//----- nvinfo : EIATTR_NUM_BARRIERS
	.align		4
        /*0030*/ 	.byte	0x02, 0x4c
        /*0032*/ 	.byte	0x01
	.zero		1


	//----- nvinfo : EIATTR_MERCURY_ISA_VERSION
	.align		4
        /*0034*/ 	.byte	0x03, 0x5f
        /*0036*/ 	.short	0x0000


	//----- nvinfo : EIATTR_COOP_GROUP_MASK_REGIDS
	.align		4
        /*0038*/ 	.byte	0x04, 0x29
        /*003a*/ 	.short	(.L_270 - .L_269)


	//   ....[0]....
.L_269:
        /*003c*/ 	.word	0xffffffff


	//   ....[1]....
        /*0040*/ 	.word	0xffffffff


	//   ....[2]....
        /*0044*/ 	.word	0xffffffff


	//   ....[3]....
        /*0048*/ 	.word	0xffffffff


	//   ....[4]....
        /*004c*/ 	.word	0xffffffff


	//   ....[5]....
        /*0050*/ 	.word	0xffffffff


	//   ....[6]....
        /*0054*/ 	.word	0xffffffff


	//   ....[7]....
        /*0058*/ 	.word	0xffffffff


	//   ....[8]....
        /*005c*/ 	.word	0xffffffff


	//   ....[9]....
        /*0060*/ 	.word	0xffffffff


	//   ....[10]....
        /*0064*/ 	.word	0xffffffff


	//   ....[11]....
        /*0068*/ 	.word	0xffffffff


	//   ....[12]....
        /*006c*/ 	.word	0xffffffff


	//   ....[13]....
        /*0070*/ 	.word	0xffffffff


	//   ....[14]....
        /*0074*/ 	.word	0xffffffff


	//   ....[15]....
        /*0078*/ 	.word	0xffffffff


	//   ....[16]....
        /*007c*/ 	.word	0xffffffff


	//   ....[17]....
        /*0080*/ 	.word	0xffffffff


	//   ....[18]....
        /*0084*/ 	.word	0xffffffff


	//   ....[19]....
        /*0088*/ 	.word	0xffffffff


	//   ....[20]....
        /*008c*/ 	.word	0xffffffff


	//   ....[21]....
        /*0090*/ 	.word	0xffffffff


	//   ....[22]....
        /*0094*/ 	.word	0xffffffff


	//   ....[23]....
        /*0098*/ 	.word	0xffffffff


	//   ....[24]....
        /*009c*/ 	.word	0xffffffff


	//   ....[25]....
        /*00a0*/ 	.word	0xffffffff


	//   ....[26]....
        /*00a4*/ 	.word	0xffffffff


	//   ....[27]....
        /*00a8*/ 	.word	0xffffffff


	//   ....[28]....
        /*00ac*/ 	.word	0xffffffff


	//   ....[29]....
        /*00b0*/ 	.word	0xffffffff


	//   ....[30]....
        /*00b4*/ 	.word	0xffffffff


	//   ....[31]....
        /*00b8*/ 	.word	0xffffffff


	//----- nvinfo : EIATTR_COOP_GROUP_INSTR_OFFSETS
	.align		4
.L_270:
        /*00bc*/ 	.byte	0x04, 0x28
        /*00be*/ 	.short	(.L_272 - .L_271)


	//   ....[0]....
.L_271:
        /*00c0*/ 	.word	0x00002770


	//   ....[1]....
        /*00c4*/ 	.word	0x000027b0


	//   ....[2]....
        /*00c8*/ 	.word	0x00002910


	//   ....[3]....
        /*00cc*/ 	.word	0x00002990


	//   ....[4]....
        /*00d0*/ 	.word	0x000029c0


	//   ....[5]....
        /*00d4*/ 	.word	0x00002a00


	//   ....[6]....
        /*00d8*/ 	.word	0x00002b30


	//   ....[7]....
        /*00dc*/ 	.word	0x00002b80


	//   ....[8]....
        /*00e0*/ 	.word	0x00006450


	//   ....[9]....
        /*00e4*/ 	.word	0x000064a0


	//   ....[10]....
        /*00e8*/ 	.word	0x00006500


	//   ....[11]....
        /*00ec*/ 	.word	0x000065f0


	//   ....[12]....
        /*00f0*/ 	.word	0x00006640


	//   ....[13]....
        /*00f4*/ 	.word	0x000066e0


	//   ....[14]....
        /*00f8*/ 	.word	0x00006720


	//   ....[15]....
        /*00fc*/ 	.word	0x000068b0


	//   ....[16]....
        /*0100*/ 	.word	0x00009d90


	//   ....[17]....
        /*0104*/ 	.word	0x00009de0


	//   ....[18]....
        /*0108*/ 	.word	0x00009e90


	//   ....[19]....
        /*010c*/ 	.word	0x00009f30


	//   ....[20]....
        /*0110*/ 	.word	0x00009f40


	//   ....[21]....
        /*0114*/ 	.word	0x00009f50


	//   ....[22]....
        /*0118*/ 	.word	0x0000a1b0


	//   ....[23]....
        /*011c*/ 	.word	0x0000a310


	//   ....[24]....
        /*0120*/ 	.word	0x0000ca60


	//   ....[25]....
        /*0124*/ 	.word	0x0000caa0


	//   ....[26]....
        /*0128*/ 	.word	0x0000cae0


	//   ....[27]....
        /*012c*/ 	.word	0x0000cb50


	//   ....[28]....
        /*0130*/ 	.word	0x0000cba0


	//   ....[29]....
        /*0134*/ 	.word	0x0000cbc0


	//   ....[30]....
        /*0138*/ 	.word	0x0000cbe0


	//   ....[31]....
        /*013c*/ 	.word	0x0000cc40


	//----- nvinfo : EIATTR_EXIT_INSTR_OFFSETS
	.align		4
.L_272:
        /*0140*/ 	.byte	0x04, 0x1c
        /*0142*/ 	.short	(.L_274 - .L_273)


	//   ....[0]....
.L_273:
        /*0144*/ 	.word	0x000003b0


	//   ....[1]....
        /*0148*/ 	.word	0x0000df80


	//   ....[2]....
        /*014c*/ 	.word	0x0000e870


	//   ....[3]....
        /*0150*/ 	.word	0x0000e8f0


	//----- nvinfo : EIATTR_CTAIDZ_USED
	.align		4
.L_274:
        /*0154*/ 	.byte	0x01, 0x04
	.zero		2


	//----- nvinfo : EIATTR_CRS_STACK_SIZE
	.align		4
        /*0158*/ 	.byte	0x04, 0x1e
        /*015a*/ 	.short	(.L_276 - .L_275)
.L_275:
        /*015c*/ 	.word	0x00000000
.L_276:


//--------------------- .nv.info._ZN5flash16flash_fwd_kernelI23Flash_fwd_kernel_traitsILi64ELi128ELi64ELi4ELb0ELb0EN7cutlass6half_tE19Flash_kernel_traitsILi64ELi128ELi64ELi4ES3_EELb0ELb1ELb0ELb0ELb1ELb1ELb1ELb0EEEvNS_16Flash_fwd_paramsE --------------------------
	.section	.nv.info._ZN5flash16flash_fwd_kernelI23Flash_fwd_kernel_traitsILi64ELi128ELi64ELi4ELb0ELb0EN7cutlass6half_tE19Flash_kernel_traitsILi64ELi128ELi64ELi4ES3_EELb0ELb1ELb0ELb0ELb1ELb1ELb1ELb0EEEvNS_16Flash_fwd_paramsE,"",@"SHT_CUDA_INFO"
	.sectionflags	@""
	.align	4


	//----- nvinfo : EIATTR_CUDA_API_VERSION
	.align		4
        /*0000*/ 	.byte	0x04, 0x37
        /*0002*/ 	.short	(.L_278 - .L_277)
.L_277:
        /*0004*/ 	.word	0x00000082


	//----- nvinfo : EIATTR_SW2861232_WAR
	.align		4
.L_278:
        /*0008*/ 	.byte	0x01, 0x35
	.zero		2


	//----- nvinfo : EIATTR_PARAM_CBANK
	.align		4
        /*000c*/ 	.byte	0x04, 0x0a
        /*000e*/ 	.short	(.L_280 - .L_279)
	.align		4
.L_279:
        /*0010*/ 	.word	index@(.nv.constant0._ZN5flash16flash_fwd_kernelI23Flash_fwd_kernel_traitsILi64ELi128ELi64ELi4ELb0ELb0EN7cutlass6half_tE19Flash_kernel_traitsILi64ELi128ELi64ELi4ES3_EELb0ELb1ELb0ELb0ELb1ELb1ELb1ELb0EEEvNS_16Flash_fwd_paramsE)
        /*0014*/ 	.short	0x0160
        /*0016*/ 	.short	0x01d0


	//----- nvinfo : EIATTR_CBANK_PARAM_SIZE
	.align		4
.L_280:
        /*0018*/ 	.byte	0x03, 0x19
        /*001a*/ 	.short	0x01d0


	//----- nvinfo : EIATTR_KPARAM_INFO
	.align		4
        /*001c*/ 	.byte	0x04, 0x17
        /*001e*/ 	.short	(.L_282 - .L_281)
.L_281:
        /*0020*/ 	.word	0x00000000
        /*0024*/ 	.short	0x0000
        /*0026*/ 	.short	0x0000
        /*0028*/ 	.byte	0x00, 0xf0, 0x41, 0x07


	//----- nvinfo : EIATTR_MAXREG_COUNT
	.align		4
.L_282:
        /*002c*/ 	.byte	0x03, 0x1b
        /*002e*/ 	.short	0x00ff


	//----- nvinfo : EIATTR_NUM_BARRIERS
	.align		4
        /*0030*/ 	.byte	0x02, 0x4c
        /*0032*/ 	.byte	0x01
	.zero		1


	//----- nvinfo : EIATTR_MERCURY_ISA_VERSION
	.align		4
        /*0034*/ 	.byte	0x03, 0x5f
        /*0036*/ 	.short	0x0000


	//----- nvinfo : EIATTR_COOP_GROUP_MASK_REGIDS
	.align		4
        /*0038*/ 	.byte	0x04, 0x29
        /*003a*/ 	.short	(.L_284 - .L_283)


	//   ....[0]....
.L_283:
        /*003c*/ 	.word	0xffffffff


	//   ....[1]....
        /*0040*/ 	.word	0xffffffff


	//   ....[2]....
        /*0044*/ 	.word	0xffffffff


	//   ....[3]....
        /*0048*/ 	.word	0xffffffff


	//   ....[4]....
        /*004c*/ 	.word	0xffffffff


	//   ....[5]....
        /*0050*/ 	.word	0xffffffff


	//   ....[6]....
        /*0054*/ 	.word	0xffffffff


	//   ....[7]....
        /*0058*/ 	.word	0xffffffff


	//   ....[8]....
        /*005c*/ 	.word	0xffffffff


	//   ....[9]....
        /*0060*/ 	.word	0xffffffff


	//   ....[10]....
        /*0064*/ 	.word	0xffffffff


	//   ....[11]....
        /*0068*/ 	.word	0xffffffff


	//   ....[12]....
        /*006c*/ 	.word	0xffffffff


	//   ....[13]....
        /*0070*/ 	.word	0xffffffff


	//   ....[14]....
        /*0074*/ 	.word	0xffffffff


	//   ....[15]....
        /*0078*/ 	.word	0xffffffff


	//   ....[16]....
        /*007c*/ 	.word	0xffffffff


	//   ....[17]....
        /*0080*/ 	.word	0xffffffff


	//   ....[18]....
        /*0084*/ 	.word	0xffffffff


	//   ....[19]....
        /*0088*/ 	.word	0xffffffff


	//   ....[20]....
        /*008c*/ 	.word	0xffffffff


	//   ....[21]....
        /*0090*/ 	.word	0xffffffff


	//   ....[22]....
        /*0094*/ 	.word	0xffffffff


	//   ....[23]....
        /*0098*/ 	.word	0xffffffff


	//   ....[24]....
        /*009c*/ 	.word	0xffffffff


	//   ....[25]....
        /*00a0*/ 	.word	0xffffffff


	//   ....[26]....
        /*00a4*/ 	.word	0xffffffff


	//   ....[27]....
        /*00a8*/ 	.word	0xffffffff


	//   ....[28]....
        /*00ac*/ 	.word	0xffffffff


	//   ....[29]....
        /*00b0*/ 	.word	0xffffffff


	//   ....[30]....
        /*00b4*/ 	.word	0xffffffff


	//   ....[31]....
        /*00b8*/ 	.word	0xffffffff


	//----- nvinfo : EIATTR_COOP_GROUP_INSTR_OFFSETS
	.align		4
.L_284:
        /*00bc*/ 	.byte	0x04, 0x28
        /*00be*/ 	.short	(.L_286 - .L_285)


	//   ....[0]....
.L_285:
        /*00c0*/ 	.word	0x00002860


	//   ....[1]....
        /*00c4*/ 	.word	0x00002ac0


	//   ....[2]....
        /*00c8*/ 	.word	0x00002bc0


	//   ....[3]....
        /*00cc*/ 	.word	0x00002d00


	//   ....[4]....
        /*00d0*/ 	.word	0x00002d40


	//   ....[5]....
        /*00d4*/ 	.word	0x00002e90


	//   ....[6]....
        /*00d8*/ 	.word	0x00002ec0


	//   ....[7]....
        /*00dc*/ 	.word	0x00003040


	//   ....[8]....
        /*00e0*/ 	.word	0x00005e30


	//   ....[9]....
        /*00e4*/ 	.word	0x00005ea0


	//   ....[10]....
        /*00e8*/ 	.word	0x00005f40


	//   ....[11]....
        /*00ec*/ 	.word	0x00005f50


	//   ....[12]....
        /*00f0*/ 	.word	0x00005f80


	//   ....[13]....
        /*00f4*/ 	.word	0x00006020


	//   ....[14]....
        /*00f8*/ 	.word	0x00006150


	//   ....[15]....
        /*00fc*/ 	.word	0x00006310


	//   ....[16]....
        /*0100*/ 	.word	0x00008fa0


	//   ....[17]....
        /*0104*/ 	.word	0x00008fe0


	//   ....[18]....
        /*0108*/ 	.word	0x00008ff0


	//   ....[19]....
        /*010c*/ 	.word	0x00009000


	//   ....[20]....
        /*0110*/ 	.word	0x00009040


	//   ....[21]....
        /*0114*/ 	.word	0x00009060


	//   ....[22]....
        /*0118*/ 	.word	0x00009070


	//   ....[23]....
        /*011c*/ 	.word	0x00009080


	//   ....[24]....
        /*0120*/ 	.word	0x0000a980


	//   ....[25]....
        /*0124*/ 	.word	0x0000a9c0


	//   ....[26]....
        /*0128*/ 	.word	0x0000aa00


	//   ....[27]....
        /*012c*/ 	.word	0x0000aa30


	//   ....[28]....
        /*0130*/ 	.word	0x0000aae0


	//   ....[29]....
        /*0134*/ 	.word	0x0000ab00


	//   ....[30]....
        /*0138*/ 	.word	0x0000ab20


	//   ....[31]....
        /*013c*/ 	.word	0x0000ab30


	//----- nvinfo : EIATTR_EXIT_INSTR_OFFSETS
	.align		4
.L_286:
        /*0140*/ 	.byte	0x04, 0x1c
        /*0142*/ 	.short	(.L_288 - .L_287)


	//   ....[0]....
.L_287:
        /*0144*/ 	.word	0x00000160


	//   ....[1]....
        /*0148*/ 	.word	0x0000be50


	//   ....[2]....
        /*014c*/ 	.word	0x0000c750


	//   ....[3]....
        /*0150*/ 	.word	0x0000c7d0


	//----- nvinfo : EIATTR_CTAIDZ_USED
	.align		4
.L_288:
        /*0154*/ 	.byte	0x01, 0x04
	.zero		2


	//----- nvinfo : EIATTR_CRS_STACK_SIZE
	.align		4
        /*0158*/ 	.byte	0x04, 0x1e
        /*015a*/ 	.short	(.L_290 - .L_289)
.L_289:
        /*015c*/ 	.word	0x00000000
.L_290:


//--------------------- .nv.info._ZN5flash16flash_fwd_kernelI23Flash_fwd_kernel_traitsILi64ELi128ELi64ELi4ELb0ELb0EN7cutlass6half_tE19Flash_kernel_traitsILi64ELi128ELi64ELi4ES3_EELb1ELb1ELb0ELb0ELb0ELb1ELb0ELb0EEEvNS_16Flash_fwd_paramsE --------------------------
	.section	.nv.info._ZN5flash16flash_fwd_kernelI23Flash_fwd_kernel_traitsILi64ELi128ELi64ELi4ELb0ELb0EN7cutlass6half_tE19Flash_kernel_traitsILi64ELi128ELi64ELi4ES3_EELb1ELb1ELb0ELb0ELb0ELb1ELb0ELb0EEEvNS_16Flash_fwd_paramsE,"",@"SHT_CUDA_INFO"
	.sectionflags	@""
	.align	4


	//----- nvinfo : EIATTR_CUDA_API_VERSION
	.align		4
        /*0000*/ 	.byte	0x04, 0x37
        /*0002*/ 	.short	(.L_292 - .L_291)
.L_291:
        /*0004*/ 	.word	0x00000082


	//----- nvinfo : EIATTR_SW2861232_WAR
	.align		4
.L_292:
        /*0008*/ 	.byte	0x01, 0x35
	.zero		2


	//----- nvinfo : EIATTR_PARAM_CBANK
	.align		4
        /*000c*/ 	.byte	0x04, 0x0a
        /*000e*/ 	.short	(.L_294 - .L_293)
	.align		4
.L_293:
        /*0010*/ 	.word	index@(.nv.constant0._ZN5flash16flash_fwd_kernelI23Flash_fwd_kernel_traitsILi64ELi128ELi64ELi4ELb0ELb0EN7cutlass6half_tE19Flash_kernel_traitsILi64ELi128ELi64ELi4ES3_EELb1ELb1ELb0ELb0ELb0ELb1ELb0ELb0EEEvNS_16Flash_fwd_paramsE)
        /*0014*/ 	.short	0x0160
        /*0016*/ 	.short	0x01d0


	//----- nvinfo : EIATTR_CBANK_PARAM_SIZE
	.align		4
.L_294:
        /*0018*/ 	.byte	0x03, 0x19
        /*001a*/ 	.short	0x01d0


	//----- nvinfo : EIATTR_KPARAM_INFO
	.align		4
        /*001c*/ 	.byte	0x04, 0x17
        /*001e*/ 	.short	(.L_296 - .L_295)
.L_295:
        /*0020*/ 	.word	0x00000000
        /*0024*/ 	.short	0x0000
        /*0026*/ 	.short	0x0000
        /*0028*/ 	.byte	0x00, 0xf0, 0x41, 0x07


	//----- nvinfo : EIATTR_MAXREG_COUNT
	.align		4
.L_296:
        /*002c*/ 	.byte	0x03, 0x1b
        /*002e*/ 	.short	0x00ff


	//----- nvinfo : EIATTR_NUM_BARRIERS
	.align		4
        /*0030*/ 	.byte	0x02, 0x4c
        /*0032*/ 	.byte	0x01
	.zero		1


	//----- nvinfo : EIATTR_MERCURY_ISA_VERSION
	.align		4
        /*0034*/ 	.byte	0x03, 0x5f
        /*0036*/ 	.short	0x0000


	//----- nvinfo : EIATTR_COOP_GROUP_MASK_REGIDS
	.align		4
        /*0038*/ 	.byte	0x04, 0x29
        /*003a*/ 	.short	(.L_298 - .L_297)


	//   ....[0]....
.L_297:
        /*003c*/ 	.word	0xffffffff


	//   ....[1]....
        /*0040*/ 	.word	0xffffffff


	//   ....[2]....
        /*0044*/ 	.word	0xffffffff


	//   ....[3]....
        /*0048*/ 	.word	0xffffffff


	//   ....[4]....
        /*004c*/ 	.word	0xffffffff


	//   ....[5]....
        /*0050*/ 	.word	0xffffffff


	//   ....[6]....
        /*0054*/ 	.word	0xffffffff


	//   ....[7]....
        /*0058*/ 	.word	0xffffffff


	//   ....[8]....
        /*005c*/ 	.word	0xffffffff


	//   ....[9]....
        /*0060*/ 	.word	0xffffffff


	//   ....[10]....
        /*0064*/ 	.word	0xffffffff


	//   ....[11]....
        /*0068*/ 	.word	0xffffffff


	//   ....[12]....
        /*006c*/ 	.word	0xffffffff


	//   ....[13]....
        /*0070*/ 	.word	0xffffffff


	//   ....[14]....
        /*0074*/ 	.word	0xffffffff


	//   ....[15]....
        /*0078*/ 	.word	0xffffffff


	//   ....[16]....
        /*007c*/ 	.word	0xffffffff


	//   ....[17]....
        /*0080*/ 	.word	0xffffffff


	//   ....[18]....
        /*0084*/ 	.word	0xffffffff


	//   ....[19]....
        /*0088*/ 	.word	0xffffffff


	//   ....[20]....
        /*008c*/ 	.word	0xffffffff


	//   ....[21]....
        /*0090*/ 	.word	0xffffffff


	//   ....[22]....
        /*0094*/ 	.word	0xffffffff


	//   ....[23]....
        /*0098*/ 	.word	0xffffffff


	//   ....[24]....
        /*009c*/ 	.word	0xffffffff


	//   ....[25]....
        /*00a0*/ 	.word	0xffffffff


	//   ....[26]....
        /*00a4*/ 	.word	0xffffffff


	//   ....[27]....
        /*00a8*/ 	.word	0xffffffff


	//   ....[28]....
        /*00ac*/ 	.word	0xffffffff


	//   ....[29]....
        /*00b0*/ 	.word	0xffffffff


	//   ....[30]....
        /*00b4*/ 	.word	0xffffffff


	//   ....[31]....
        /*00b8*/ 	.word	0xffffffff


	//   ....[32]....
        /*00bc*/ 	.word	0xffffffff


	//   ....[33]....
        /*00c0*/ 	.word	0xffffffff


	//   ....[34]....
        /*00c4*/ 	.word	0xffffffff


	//   ....[35]....
        /*00c8*/ 	.word	0xffffffff


	//   ....[36]....
        /*00cc*/ 	.word	0xffffffff


	//   ....[37]....
        /*00d0*/ 	.word	0xffffffff


	//   ....[38]....
        /*00d4*/ 	.word	0xffffffff


	//   ....[39]....
        /*00d8*/ 	.word	0xffffffff


	//----- nvinfo : EIATTR_COOP_GROUP_INSTR_OFFSETS
	.align		4
.L_298:
        /*00dc*/ 	.byte	0x04, 0x28
        /*00de*/ 	.short	(.L_300 - .L_299)


	//   ....[0]....
.L_299:
        /*00e0*/ 	.word	0x000030c0


	//   ....[1]....
        /*00e4*/ 	.word	0x000031f0


	//   ....[2]....
        /*00e8*/ 	.word	0x00003270


	//   ....[3]....
        /*00ec*/ 	.word	0x00003460


	//   ....[4]....
        /*00f0*/ 	.word	0x000034a0


	//   ....[5]....
        /*00f4*/ 	.word	0x000034e0


	//   ....[6]....
        /*00f8*/ 	.word	0x000035e0


	//   ....[7]....
        /*00fc*/ 	.word	0x00003680


	//   ....[8]....
        /*0100*/ 	.word	0x00006dc0


	//   ....[9]....
        /*0104*/ 	.word	0x00006e90


	//   ....[10]....
        /*0108*/ 	.word	0x00006eb0


	//   ....[11]....
        /*010c*/ 	.word	0x00006ef0


	//   ....[12]....
        /*0110*/ 	.word	0x00007800


	//   ....[13]....
        /*0114*/ 	.word	0x00007970


	//   ....[14]....
        /*0118*/ 	.word	0x00007a40


	//   ....[15]....
        /*011c*/ 	.word	0x00007b80


	//   ....[16]....
        /*0120*/ 	.word	0x0000b050


	//   ....[17]....
        /*0124*/ 	.word	0x0000b070


	//   ....[18]....
        /*0128*/ 	.word	0x0000b120


	//   ....[19]....
        /*012c*/ 	.word	0x0000b240


	//   ....[20]....
        /*0130*/ 	.word	0x0000b470


	//   ....[21]....
        /*0134*/ 	.word	0x0000b780


	//   ....[22]....
        /*0138*/ 	.word	0x0000b860


	//   ....[23]....
        /*013c*/ 	.word	0x0000ba60


	//   ....[24]....
        /*0140*/ 	.word	0x0000ec80


	//   ....[25]....
        /*0144*/ 	.word	0x0000ecd0


	//   ....[26]....
        /*0148*/ 	.word	0x0000ed80


	//   ....[27]....
        /*014c*/ 	.word	0x0000ee20


	//   ....[28]....
        /*0150*/ 	.word	0x0000ee30


	//   ....[29]....
        /*0154*/ 	.word	0x0000ee40


	//   ....[30]....
        /*0158*/ 	.word	0x0000f0a0


	//   ....[31]....
        /*015c*/ 	.word	0x0000f200


	//   ....[32]....
        /*0160*/ 	.word	0x00011950


	//   ....[33]....
        /*0164*/ 	.word	0x00011990


	//   ....[34]....
        /*0168*/ 	.word	0x000119d0


	//   ....[35]....
        /*016c*/ 	.word	0x000119e0


	//   ....[36]....
        /*0170*/ 	.word	0x00011a60


	//   ....[37]....
        /*0174*/ 	.word	0x00011a80


	//   ....[38]....
        /*0178*/ 	.word	0x00011aa0


	//   ....[39]....
        /*017c*/ 	.word	0x00011ab0


	//----- nvinfo : EIATTR_EXIT_INSTR_OFFSETS
	.align		4
.L_300:
        /*0180*/ 	.byte	0x04, 0x1c
        /*0182*/ 	.short	(.L_302 - .L_301)


	//   ....[0]....
.L_301:
        /*0184*/ 	.word	0x00000510


	//   ....[1]....
        /*0188*/ 	.word	0x00013320


	//   ....[2]....
        /*018c*/ 	.word	0x000133e0


	//   ....[3]....
        /*0190*/ 	.word	0x00014290


	//   ....[4]....
        /*0194*/ 	.word	0x00014310


	//----- nvinfo : EIATTR_CTAIDZ_USED
	.align		4
.L_302:
        /*0198*/ 	.byte	0x01, 0x04
	.zero		2


	//----- nvinfo : EIATTR_CRS_STACK_SIZE
	.align		4
        /*019c*/ 	.byte	0x04, 0x1e
        /*019e*/ 	.short	(.L_304 - .L_303)
.L_303:
        /*01a0*/ 	.word	0x00000000
.L_304:


//--------------------- .nv.info._ZN5flash16flash_fwd_kernelI23Flash_fwd_kernel_traitsILi64ELi128ELi64ELi4ELb0ELb0EN7cutlass6half_tE19Flash_kernel_traitsILi64ELi128ELi64ELi4ES3_EELb0ELb1ELb0ELb0ELb0ELb1ELb1ELb0EEEvNS_16Flash_fwd_paramsE --------------------------
	.section	.nv.info._ZN5flash16flash_fwd_kernelI23Flash_fwd_kernel_traitsILi64ELi128ELi64ELi4ELb0ELb0EN7cutlass6half_tE19Flash_kernel_traitsILi64ELi128ELi64ELi4ES3_EELb0ELb1ELb0ELb0ELb0ELb1ELb1ELb0EEEvNS_16Flash_fwd_paramsE,"",@"SHT_CUDA_INFO"
	.sectionflags	@""
	.align	4


	//----- nvinfo : EIATTR_CUDA_API_VERSION
	.align		4
        /*0000*/ 	.byte	0x04, 0x37
        /*0002*/ 	.short	(.L_306 - .L_305)
.L_305:
        /*0004*/ 	.word	0x00000082


	//----- nvinfo : EIATTR_SW2861232_WAR
	.align		4
.L_306:
        /*0008*/ 	.byte	0x01, 0x35
	.zero		2


	//----- nvinfo : EIATTR_PARAM_CBANK
	.align		4
        /*000c*/ 	.byte	0x04, 0x0a
        /*000e*/ 	.short	(.L_308 - .L_307)
	.align		4
.L_307:
        /*0010*/ 	.word	index@(.nv.constant0._ZN5flash16flash_fwd_kernelI23Flash_fwd_kernel_traitsILi64ELi128ELi64ELi4ELb0ELb0EN7cutlass6half_tE19Flash_kernel_traitsILi64ELi128ELi64ELi4ES3_EELb0ELb1ELb0ELb0ELb0ELb1ELb1ELb0EEEvNS_16Flash_fwd_paramsE)
        /*0014*/ 	.short	0x0160
        /*0016*/ 	.short	0x01d0


	//----- nvinfo : EIATTR_CBANK_PARAM_SIZE
	.align		4
.L_308:
        /*0018*/ 	.byte	0x03, 0x19
        /*001a*/ 	.short	0x01d0


	//----- nvinfo : EIATTR_KPARAM_INFO
	.align		4
        /*001c*/ 	.byte	0x04, 0x17
        /*001e*/ 	.short	(.L_310 - .L_309)
.L_309:
        /*0020*/ 	.word	0x00000000
        /*0024*/ 	.short	0x0000
        /*0026*/ 	.short	0x0000
        /*0028*/ 	.byte	0x00, 0xf0, 0x41, 0x07


	//----- nvinfo : EIATTR_MAXREG_COUNT
	.align		4
.L_310:
        /*002c*/ 	.byte	0x03, 0x1b
        /*002e*/ 	.short	0x00ff


	//----- nvinfo : EIATTR_NUM_BARRIERS
	.align		4
        /*0030*/ 	.byte	0x02, 0x4c
        /*0032*/ 	.byte	0x01
	.zero		1


	//----- nvinfo : EIATTR_MERCURY_ISA_VERSION
	.align		4
        /*0034*/ 	.byte	0x03, 0x5f
        /*0036*/ 	.short	0x0000


	//----- nvinfo : EIATTR_COOP_GROUP_MASK_REGIDS
	.align		4
        /*0038*/ 	.byte	0x04, 0x29
        /*003a*/ 	.short	(.L_312 - .L_311)


	//   ....[0]....
.L_311:
        /*003c*/ 	.word	0xffffffff


	//   ....[1]....
        /*0040*/ 	.word	0xffffffff


	//   ....[2]....
        /*0044*/ 	.word	0xffffffff


	//   ....[3]....
        /*0048*/ 	.word	0xffffffff


	//   ....[4]....
        /*004c*/ 	.word	0xffffffff


	//   ....[5]....
        /*0050*/ 	.word	0xffffffff


	//   ....[6]....
        /*0054*/ 	.word	0xffffffff


	//   ....[7]....
        /*0058*/ 	.word	0xffffffff


	//   ....[8]....
        /*005c*/ 	.word	0xffffffff


	//   ....[9]....
        /*0060*/ 	.word	0xffffffff


	//   ....[10]....
        /*0064*/ 	.word	0xffffffff


	//   ....[11]....
        /*0068*/ 	.word	0xffffffff


	//   ....[12]....
        /*006c*/ 	.word	0xffffffff


	//   ....[13]....
        /*0070*/ 	.word	0xffffffff


	//   ....[14]....
        /*0074*/ 	.word	0xffffffff


	//   ....[15]....
        /*0078*/ 	.word	0xffffffff


	//   ....[16]....
        /*007c*/ 	.word	0xffffffff


	//   ....[17]....
        /*0080*/ 	.word	0xffffffff


	//   ....[18]....
        /*0084*/ 	.word	0xffffffff


	//   ....[19]....
        /*0088*/ 	.word	0xffffffff


	//   ....[20]....
        /*008c*/ 	.word	0xffffffff


	//   ....[21]....
        /*0090*/ 	.word	0xffffffff


	//   ....[22]....
        /*0094*/ 	.word	0xffffffff


	//   ....[23]....
        /*0098*/ 	.word	0xffffffff


	//   ....[24]....
        /*009c*/ 	.word	0xffffffff


	//   ....[25]....
        /*00a0*/ 	.word	0xffffffff


	//   ....[26]....
        /*00a4*/ 	.word	0xffffffff


	//   ....[27]....
        /*00a8*/ 	.word	0xffffffff


	//   ....[28]....
        /*00ac*/ 	.word	0xffffffff


	//   ....[29]....
        /*00b0*/ 	.word	0xffffffff


	//   ....[30]....
        /*00b4*/ 	.word	0xffffffff


	//   ....[31]....
        /*00b8*/ 	.word	0xffffffff


	//   ....[32]....
        /*00bc*/ 	.word	0xffffffff


	//   ....[33]....
        /*00c0*/ 	.word	0xffffffff


	//   ....[34]....
        /*00c4*/ 	.word	0xffffffff


	//   ....[35]....
        /*00c8*/ 	.word	0xffffffff


	//   ....[36]....
        /*00cc*/ 	.word	0xffffffff


	//   ....[37]....
        /*00d0*/ 	.word	0xffffffff


	//   ....[38]....
        /*00d4*/ 	.word	0xffffffff


	//   ....[39]....
        /*00d8*/ 	.word	0xffffffff


	//----- nvinfo : EIATTR_COOP_GROUP_INSTR_OFFSETS
	.align		4
.L_312:
        /*00dc*/ 	.byte	0x04, 0x28
        /*00de*/ 	.short	(.L_314 - .L_313)


	//   ....[0]....
.L_313:
        /*00e0*/ 	.word	0x00003550


	//   ....[1]....
        /*00e4*/ 	.word	0x00003630


	//   ....[2]....
        /*00e8*/ 	.word	0x00003660


	//   ....[3]....
        /*00ec*/ 	.word	0x000036b0


	//   ....[4]....
        /*00f0*/ 	.word	0x00003770


	//   ....[5]....
        /*00f4*/ 	.word	0x000037f0


	//   ....[6]....
        /*00f8*/ 	.word	0x000038e0


	//   ....[7]....
        /*00fc*/ 	.word	0x00003a80


	//   ....[8]....
        /*0100*/ 	.word	0x00006830


	//   ....[9]....
        /*0104*/ 	.word	0x00006910


	//   ....[10]....
        /*0108*/ 	.word	0x00006940


	//   ....[11]....
        /*010c*/ 	.word	0x00006a10


	//   ....[12]....
        /*0110*/ 	.word	0x00006a70


	//   ....[13]....
        /*0114*/ 	.word	0x00006b50


	//   ....[14]....
        /*0118*/ 	.word	0x00006c00


	//   ....[15]....
        /*011c*/ 	.word	0x00006cc0


	//   ....[16]....
        /*0120*/ 	.word	0x0000a060


	//   ....[17]....
        /*0124*/ 	.word	0x0000a160


	//   ....[18]....
        /*0128*/ 	.word	0x0000a1d0


	//   ....[19]....
        /*012c*/ 	.word	0x0000a2e0


	//   ....[20]....
        /*0130*/ 	.word	0x0000a320


	//   ....[21]....
        /*0134*/ 	.word	0x0000a370


	//   ....[22]....
        /*0138*/ 	.word	0x0000a410


	//   ....[23]....
        /*013c*/ 	.word	0x0000a490


	//   ....[24]....
        /*0140*/ 	.word	0x0000d120


	//   ....[25]....
        /*0144*/ 	.word	0x0000d1e0


	//   ....[26]....
        /*0148*/ 	.word	0x0000d250


	//   ....[27]....
        /*014c*/ 	.word	0x0000d280


	//   ....[28]....
        /*0150*/ 	.word	0x0000d2a0


	//   ....[29]....
        /*0154*/ 	.word	0x0000d2b0


	//   ....[30]....
        /*0158*/ 	.word	0x0000d2d0


	//   ....[31]....
        /*015c*/ 	.word	0x0000d2f0


	//   ....[32]....
        /*0160*/ 	.word	0x0000ebf0


	//   ....[33]....
        /*0164*/ 	.word	0x0000ec30


	//   ....[34]....
        /*0168*/ 	.word	0x0000ec60


	//   ....[35]....
        /*016c*/ 	.word	0x0000ec70


	//   ....[36]....
        /*0170*/ 	.word	0x0000ecf0


	//   ....[37]....
        /*0174*/ 	.word	0x0000ed10


	//   ....[38]....
        /*0178*/ 	.word	0x0000ed30


	//   ....[39]....
        /*017c*/ 	.word	0x0000ed40


	//----- nvinfo : EIATTR_EXIT_INSTR_OFFSETS
	.align		4
.L_314:
        /*0180*/ 	.byte	0x04, 0x1c
        /*0182*/ 	.short	(.L_316 - .L_315)


	//   ....[0]....
.L_315:
        /*0184*/ 	.word	0x000002d0


	//   ....[1]....
        /*0188*/ 	.word	0x00010570


	//   ....[2]....
        /*018c*/ 	.word	0x00010630


	//   ....[3]....
        /*0190*/ 	.word	0x000114c0


	//   ....[4]....
        /*0194*/ 	.word	0x00011540


	//----- nvinfo : EIATTR_CTAIDZ_USED
	.align		4
.L_316:
        /*0198*/ 	.byte	0x01, 0x04
	.zero		2


	//----- nvinfo : EIATTR_CRS_STACK_SIZE
	.align		4
        /*019c*/ 	.byte	0x04, 0x1e
        /*019e*/ 	.short	(.L_318 - .L_317)
.L_317:
        /*01a0*/ 	.word	0x00000000
.L_318:


//--------------------- .nv.info._ZN5flash16flash_fwd_kernelI23Flash_fwd_kernel_traitsILi64ELi128ELi64ELi4ELb0ELb0EN7cutlass6half_tE19Flash_kernel_traitsILi64ELi128ELi64ELi4ES3_EELb1ELb1ELb0ELb1ELb0ELb0ELb0ELb0EEEvNS_16Flash_fwd_paramsE --------------------------
	.section	.nv.info._ZN5flash16flash_fwd_kernelI23Flash_fwd_kernel_traitsILi64ELi128ELi64ELi4ELb0ELb0EN7cutlass6half_tE19Flash_kernel_traitsILi64ELi128ELi64ELi4ES3_EELb1ELb1ELb0ELb1ELb0ELb0ELb0ELb0EEEvNS_16Flash_fwd_paramsE,"",@"SHT_CUDA_INFO"
	.sectionflags	@""
	.align	4


	//----- nvinfo : EIATTR_CUDA_API_VERSION
	.align		4
        /*0000*/ 	.byte	0x04, 0x37
        /*0002*/ 	.short	(.L_320 - .L_319)
.L_319:
        /*0004*/ 	.word	0x00000082


	//----- nvinfo : EIATTR_SW2861232_WAR
	.align		4
.L_320:
        /*0008*/ 	.byte	0x01, 0x35
	.zero		2


	//----- nvinfo : EIATTR_PARAM_CBANK
	.align		4
        /*000c*/ 	.byte	0x04, 0x0a
        /*000e*/ 	.short	(.L_322 - .L_321)
	.align		4
.L_321:
        /*0010*/ 	.word	index@(.nv.constant0._ZN5flash16flash_fwd_kernelI23Flash_fwd_kernel_traitsILi64ELi128ELi64ELi4ELb0ELb0EN7cutlass6half_tE19Flash_kernel_traitsILi64ELi128ELi64ELi4ES3_EELb1ELb1ELb0ELb1ELb0ELb0ELb0ELb0EEEvNS_16Flash_fwd_paramsE)
        /*0014*/ 	.short	0x0160
        /*0016*/ 	.short	0x01d0


	//----- nvinfo : EIATTR_CBANK_PARAM_SIZE
	.align		4
.L_322:
        /*0018*/ 	.byte	0x03, 0x19
        /*001a*/ 	.short	0x01d0


	//----- nvinfo : EIATTR_KPARAM_INFO
	.align		4
        /*001c*/ 	.byte	0x04, 0x17
        /*001e*/ 	.short	(.L_324 - .L_323)
.L_323:
        /*0020*/ 	.word	0x00000000
        /*0024*/ 	.short	0x0000
        /*0026*/ 	.short	0x0000
        /*0028*/ 	.byte	0x00, 0xf0, 0x41, 0x07


	//----- nvinfo : EIATTR_MAXREG_COUNT
	.align		4
.L_324:
        /*002c*/ 	.byte	0x03, 0x1b
        /*002e*/ 	.short	0x00ff


	//----- nvinfo : EIATTR_NUM_BARRIERS
	.align		4
        /*0030*/ 	.byte	0x02, 0x4c
        /*0032*/ 	.byte	0x01
	.zero		1


	//----- nvinfo : EIATTR_MERCURY_ISA_VERSION
	.align		4
        /*0034*/ 	.byte	0x03, 0x5f
        /*0036*/ 	.short	0x0000


	//----- nvinfo : EIATTR_COOP_GROUP_MASK_REGIDS
	.align		4
        /*0038*/ 	.byte	0x04, 0x29
        /*003a*/ 	.short	(.L_326 - .L_325)


	//   ....[0]....
.L_325:
        /*003c*/ 	.word	0xffffffff


	//   ....[1]....
        /*0040*/ 	.word	0xffffffff


	//   ....[2]....
        /*0044*/ 	.word	0xffffffff


	//   ....[3]....
        /*0048*/ 	.word	0xffffffff


	//   ....[4]....
        /*004c*/ 	.word	0xffffffff


	//   ....[5]....
        /*0050*/ 	.word	0xffffffff


	//   ....[6]....
        /*0054*/ 	.word	0xffffffff


	//   ....[7]....
        /*0058*/ 	.word	0xffffffff


	//   ....[8]....
        /*005c*/ 	.word	0xffffffff


	//   ....[9]....
        /*0060*/ 	.word	0xffffffff


	//   ....[10]....
        /*0064*/ 	.word	0xffffffff


	//   ....[11]....
        /*0068*/ 	.word	0xffffffff


	//   ....[12]....
        /*006c*/ 	.word	0xffffffff


	//   ....[13]....
        /*0070*/ 	.word	0xffffffff


	//   ....[14]....
        /*0074*/ 	.word	0xffffffff


	//   ....[15]....
        /*0078*/ 	.word	0xffffffff


	//   ....[16]....
        /*007c*/ 	.word	0xffffffff


	//   ....[17]....
        /*0080*/ 	.word	0xffffffff


	//   ....[18]....
        /*0084*/ 	.word	0xffffffff


	//   ....[19]....
        /*0088*/ 	.word	0xffffffff


	//   ....[20]....
        /*008c*/ 	.word	0xffffffff


	//   ....[21]....
        /*0090*/ 	.word	0xffffffff


	//   ....[22]....
        /*0094*/ 	.word	0xffffffff


	//   ....[23]....
        /*0098*/ 	.word	0xffffffff


	//   ....[24]....
        /*009c*/ 	.word	0xffffffff


	//   ....[25]....
        /*00a0*/ 	.word	0xffffffff


	//   ....[26]....
        /*00a4*/ 	.word	0xffffffff


	//   ....[27]....
        /*00a8*/ 	.word	0xffffffff


	//   ....[28]....
        /*00ac*/ 	.word	0xffffffff


	//   ....[29]....
        /*00b0*/ 	.word	0xffffffff


	//   ....[30]....
        /*00b4*/ 	.word	0xffffffff


	//   ....[31]....
        /*00b8*/ 	.word	0xffffffff


	//   ....[32]....
        /*00bc*/ 	.word	0xffffffff


	//   ....[33]....
        /*00c0*/ 	.word	0xffffffff


	//   ....[34]....
        /*00c4*/ 	.word	0xffffffff


	//   ....[35]....
        /*00c8*/ 	.word	0xffffffff


	//   ....[36]....
        /*00cc*/ 	.word	0xffffffff


	//   ....[37]....
        /*00d0*/ 	.word	0xffffffff


	//   ....[38]....
        /*00d4*/ 	.word	0xffffffff


	//   ....[39]....
        /*00d8*/ 	.word	0xffffffff


	//----- nvinfo : EIATTR_COOP_GROUP_INSTR_OFFSETS
	.align		4
.L_326:
        /*00dc*/ 	.byte	0x04, 0x28
        /*00de*/ 	.short	(.L_328 - .L_327)


	//   ....[0]....
.L_327:
        /*00e0*/ 	.word	0x00004160


	//   ....[1]....
        /*00e4*/ 	.word	0x000042d0


	//   ....[2]....
        /*00e8*/ 	.word	0x00004310


	//   ....[3]....
        /*00ec*/ 	.word	0x000043a0


	//   ....[4]....
        /*00f0*/ 	.word	0x000043f0


	//   ....[5]....
        /*00f4*/ 	.word	0x00004430


	//   ....[6]....
        /*00f8*/ 	.word	0x00004530


	//   ....[7]....
        /*00fc*/ 	.word	0x000045a0


	//   ....[8]....
        /*0100*/ 	.word	0x00008520


	//   ....[9]....
        /*0104*/ 	.word	0x00008600


	//   ....[10]....
        /*0108*/ 	.word	0x00008610


	//   ....[11]....
        /*010c*/ 	.word	0x00008650


	//   ....[12]....
        /*0110*/ 	.word	0x00009040


	//   ....[13]....
        /*0114*/ 	.word	0x000091b0


	//   ....[14]....
        /*0118*/ 	.word	0x000093a0


	//   ....[15]....
        /*011c*/ 	.word	0x000094d0


	//   ....[16]....
        /*0120*/ 	.word	0x0000cf30


	//   ....[17]....
        /*0124*/ 	.word	0x0000d060


	//   ....[18]....
        /*0128*/ 	.word	0x0000d090


	//   ....[19]....
        /*012c*/ 	.word	0x0000d1a0


	//   ....[20]....
        /*0130*/ 	.word	0x0000d830


	//   ....[21]....
        /*0134*/ 	.word	0x0000d9f0


	//   ....[22]....
        /*0138*/ 	.word	0x0000dbf0


	//   ....[23]....
        /*013c*/ 	.word	0x0000dd50


	//   ....[24]....
        /*0140*/ 	.word	0x00011070


	//   ....[25]....
        /*0144*/ 	.word	0x000111c0


	//   ....[26]....
        /*0148*/ 	.word	0x00011240


	//   ....[27]....
        /*014c*/ 	.word	0x00011400


	//   ....[28]....
        /*0150*/ 	.word	0x000114f0


	//   ....[29]....
        /*0154*/ 	.word	0x000115d0


	//   ....[30]....
        /*0158*/ 	.word	0x000116b0


	//   ....[31]....
        /*015c*/ 	.word	0x00011750


	//   ....[32]....
        /*0160*/ 	.word	0x00013f80


	//   ....[33]....
        /*0164*/ 	.word	0x00013fc0


	//   ....[34]....
        /*0168*/ 	.word	0x00013fe0


	//   ....[35]....
        /*016c*/ 	.word	0x00014020


	//   ....[36]....
        /*0170*/ 	.word	0x00014060


	//   ....[37]....
        /*0174*/ 	.word	0x00014070


	//   ....[38]....
        /*0178*/ 	.word	0x00014080


	//   ....[39]....
        /*017c*/ 	.word	0x000140b0


	//----- nvinfo : EIATTR_EXIT_INSTR_OFFSETS
	.align		4
.L_328:
        /*0180*/ 	.byte	0x04, 0x1c
        /*0182*/ 	.short	(.L_330 - .L_329)


	//   ....[0]....
.L_329:
        /*0184*/ 	.word	0x00000510


	//   ....[1]....
        /*0188*/ 	.word	0x00015970


	//   ....[2]....
        /*018c*/ 	.word	0x00015a30


	//   ....[3]....
        /*0190*/ 	.word	0x000169c0


	//   ....[4]....
        /*0194*/ 	.word	0x00016a40


	//----- nvinfo : EIATTR_CTAIDZ_USED
	.align		4
.L_330:
        /*0198*/ 	.byte	0x01, 0x04
	.zero		2


	//----- nvinfo : EIATTR_CRS_STACK_SIZE
	.align		4
        /*019c*/ 	.byte	0x04, 0x1e
        /*019e*/ 	.short	(.L_332 - .L_331)
.L_331:
        /*01a0*/ 	.word	0x00000000
.L_332:


//--------------------- .nv.info._ZN5flash16flash_fwd_kernelI23Flash_fwd_kernel_traitsILi64ELi128ELi64ELi4ELb0ELb0EN7cutlass6half_tE19Flash_kernel_traitsILi64ELi128ELi64ELi4ES3_EELb1ELb1ELb0ELb0ELb0ELb0ELb0ELb1EEEvNS_16Flash_fwd_paramsE --------------------------
	.section	.nv.info._ZN5flash16flash_fwd_kernelI23Flash_fwd_kernel_traitsILi64ELi128ELi64ELi4ELb0ELb0EN7cutlass6half_tE19Flash_kernel_traitsILi64ELi128ELi64ELi4ES3_EELb1ELb1ELb0ELb0ELb0ELb0ELb0ELb1EEEvNS_16Flash_fwd_paramsE,"",@"SHT_CUDA_INFO"
	.sectionflags	@""
	.align	4


	//----- nvinfo : EIATTR_CUDA_API_VERSION
	.align		4
        /*0000*/ 	.byte	0x04, 0x37
        /*0002*/ 	.short	(.L_334 - .L_333)
.L_333:
        /*0004*/ 	.word	0x00000082


	//----- nvinfo : EIATTR_SW2861232_WAR
	.align		4
.L_334:
        /*0008*/ 	.byte	0x01, 0x35
	.zero		2


	//----- nvinfo : EIATTR_PARAM_CBANK
	.align		4
        /*000c*/ 	.byte	0x04, 0x0a
        /*000e*/ 	.short	(.L_336 - .L_335)
	.align		4
.L_335:
        /*0010*/ 	.word	index@(.nv.constant0._ZN5flash16flash_fwd_kernelI23Flash_fwd_kernel_traitsILi64ELi128ELi64ELi4ELb0ELb0EN7cutlass6half_tE19Flash_kernel_traitsILi64ELi128ELi64ELi4ES3_EELb1ELb1ELb0ELb0ELb0ELb0ELb0ELb1EEEvNS_16Flash_fwd_paramsE)
        /*0014*/ 	.short	0x0160
        /*0016*/ 	.short	0x01d0


	//----- nvinfo : EIATTR_CBANK_PARAM_SIZE
	.align		4
.L_336:
        /*0018*/ 	.byte	0x03, 0x19
        /*001a*/ 	.short	0x01d0


	//----- nvinfo : EIATTR_KPARAM_INFO
	.align		4
        /*001c*/ 	.byte	0x04, 0x17
        /*001e*/ 	.short	(.L_338 - .L_337)
.L_337:
        /*0020*/ 	.word	0x00000000
        /*0024*/ 	.short	0x0000
        /*0026*/ 	.short	0x0000
        /*0028*/ 	.byte	0x00, 0xf0, 0x41, 0x07


	//----- nvinfo : EIATTR_MAXREG_COUNT
	.align		4
.L_338:
        /*002c*/ 	.byte	0x03, 0x1b
        /*002e*/ 	.short	0x00ff


	//----- nvinfo : EIATTR_NUM_BARRIERS
	.align		4
        /*0030*/ 	.byte	0x02, 0x4c
        /*0032*/ 	.byte	0x01
	.zero		1


	//----- nvinfo : EIATTR_ANNOTATIONS
	.align		4
        /*0034*/ 	.byte	0x04, 0x55
        /*0036*/ 	.short	(.L_340 - .L_339)


	//   ....[0]....
.L_339:
        /* <DEDUP_REMOVED lines=151> */


	//----- nvinfo : EIATTR_MERCURY_ISA_VERSION
	.align		4
.L_340:
        /*0990*/ 	.byte	0x03, 0x5f
        /*0992*/ 	.short	0x0000


	//----- nvinfo : EIATTR_COOP_GROUP_MASK_REGIDS
	.align		4
        /*0994*/ 	.byte	0x04, 0x29
        /*0996*/ 	.short	(.L_342 - .L_341)


	//   ....[0]....
.L_341:
        /*0998*/ 	.word	0xffffffff


	//   ....[1]....
        /*099c*/ 	.word	0xffffffff


	//   ....[2]....
        /*09a0*/ 	.word	0xffffffff


	//   ....[3]....
        /*09a4*/ 	.word	0xffffffff


	//   ....[4]....
        /*09a8*/ 	.word	0xffffffff


	//   ....[5]....
        /*09ac*/ 	.word	0xffffffff


	//   ....[6]....
        /*09b0*/ 	.word	0xffffffff


	//   ....[7]....
        /*09b4*/ 	.word	0xffffffff


	//   ....[8]....
        /*09b8*/ 	.word	0xffffffff


	//   ....[9]....
        /*09bc*/ 	.word	0xffffffff


	//   ....[10]....
        /*09c0*/ 	.word	0xffffffff


	//   ....[11]....
        /*09c4*/ 	.word	0xffffffff


	//   ....[12]....
        /*09c8*/ 	.word	0xffffffff


	//   ....[13]....
        /*09cc*/ 	.word	0xffffffff


	//   ....[14]....
        /*09d0*/ 	.word	0xffffffff


	//   ....[15]....
        /*09d4*/ 	.word	0xffffffff


	//   ....[16]....
        /*09d8*/ 	.word	0xffffffff


	//   ....[17]....
        /*09dc*/ 	.word	0xffffffff


	//   ....[18]....
        /*09e0*/ 	.word	0xffffffff


	//   ....[19]....
        /*09e4*/ 	.word	0xffffffff


	//   ....[20]....
        /*09e8*/ 	.word	0xffffffff


	//   ....[21]....
        /*09ec*/ 	.word	0xffffffff


	//   ....[22]....
        /*09f0*/ 	.word	0xffffffff


	//   ....[23]....
        /*09f4*/ 	.word	0xffffffff


	//   ....[24]....
        /*09f8*/ 	.word	0xffffffff


	//   ....[25]....
        /*09fc*/ 	.word	0xffffffff


	//   ....[26]....
        /*0a00*/ 	.word	0xffffffff


	//   ....[27]....
        /*0a04*/ 	.word	0xffffffff


	//   ....[28]....
        /*0a08*/ 	.word	0xffffffff


	//   ....[29]....
        /*0a0c*/ 	.word	0xffffffff


	//   ....[30]....
        /*0a10*/ 	.word	0xffffffff


	//   ....[31]....
        /*0a14*/ 	.word	0xffffffff


	//   ....[32]....
        /*0a18*/ 	.word	0xffffffff


	//   ....[33]....
        /*0a1c*/ 	.word	0xffffffff


	//   ....[34]....
        /*0a20*/ 	.word	0xffffffff


	//   ....[35]....
        /*0a24*/ 	.word	0xffffffff


	//   ....[36]....
        /*0a28*/ 	.word	0xffffffff


	//   ....[37]....
        /*0a2c*/ 	.word	0xffffffff


	//   ....[38]....
        /*0a30*/ 	.word	0xffffffff


	//   ....[39]....
        /*0a34*/ 	.word	0xffffffff


	//----- nvinfo : EIATTR_COOP_GROUP_INSTR_OFFSETS
	.align		4
.L_342:
        /*0a38*/ 	.byte	0x04, 0x28
        /*0a3a*/ 	.short	(.L_344 - .L_343)


	//   ....[0]....
.L_343:
        /*0a3c*/ 	.word	0x00003a20


	//   ....[1]....
        /*0a40*/ 	.word	0x00003b70


	//   ....[2]....
        /*0a44*/ 	.word	0x00003bf0


	//   ....[3]....
        /*0a48*/ 	.word	0x00003d40


	//   ....[4]....
        /*0a4c*/ 	.word	0x00005af0


	//   ....[5]....
        /*0a50*/ 	.word	0x00005c50


	//   ....[6]....
        /*0a54*/ 	.word	0x00005e70


	//   ....[7]....
        /*0a58*/ 	.word	0x00006070


	//   ....[8]....
        /*0a5c*/ 	.word	0x0000a860


	//   ....[9]....
        /*0a60*/ 	.word	0x0000a920


	//   ....[10]....
        /*0a64*/ 	.word	0x0000aa10


	//   ....[11]....
        /*0a68*/ 	.word	0x0000aaf0


	//   ....[12]....
        /*0a6c*/ 	.word	0x0000b500


	//   ....[13]....
        /*0a70*/ 	.word	0x0000b550


	//   ....[14]....
        /*0a74*/ 	.word	0x0000b6d0


	//   ....[15]....
        /*0a78*/ 	.word	0x0000b770


	//   ....[16]....
        /*0a7c*/ 	.word	0x00012090


	//   ....[17]....
        /*0a80*/ 	.word	0x00012150


	//   ....[18]....
        /*0a84*/ 	.word	0x000121e0


	//   ....[19]....
        /*0a88*/ 	.word	0x000122a0


	//   ....[20]....
        /*0a8c*/ 	.word	0x000130b0


	//   ....[21]....
        /*0a90*/ 	.word	0x00013230


	//   ....[22]....
        /*0a94*/ 	.word	0x00013320


	//   ....[23]....
        /*0a98*/ 	.word	0x00013450


	//   ....[24]....
        /*0a9c*/ 	.word	0x00019710


	//   ....[25]....
        /*0aa0*/ 	.word	0x00019830


	//   ....[26]....
        /*0aa4*/ 	.word	0x000198f0


	//   ....[27]....
        /*0aa8*/ 	.word	0x00019980


	//   ....[28]....
        /*0aac*/ 	.word	0x000199c0


	//   ....[29]....
        /*0ab0*/ 	.word	0x00019b10


	//   ....[30]....
        /*0ab4*/ 	.word	0x00019c70


	//   ....[31]....
        /*0ab8*/ 	.word	0x00019e20


	//   ....[32]....
        /*0abc*/ 	.word	0x0001f230


	//   ....[33]....
        /*0ac0*/ 	.word	0x0001f240


	//   ....[34]....
        /*0ac4*/ 	.word	0x0001f250


	//   ....[35]....
        /*0ac8*/ 	.word	0x0001f290


	//   ....[36]....
        /*0acc*/ 	.word	0x0001f2b0


	//   ....[37]....
        /*0ad0*/ 	.word	0x0001f2d0


	//   ....[38]....
        /*0ad4*/ 	.word	0x0001f2f0


	//   ....[39]....
        /*0ad8*/ 	.word	0x0001f360


	//----- nvinfo : EIATTR_EXIT_INSTR_OFFSETS
	.align		4
.L_344:
        /*0adc*/ 	.byte	0x04, 0x1c
        /*0ade*/ 	.short	(.L_346 - .L_345)


	//   ....[0]....
.L_345:
        /*0ae0*/ 	.word	0x000004f0


	//   ....[1]....
        /*0ae4*/ 	.word	0x00020de0


	//   ....[2]....
        /*0ae8*/ 	.word	0x00020ea0


	//   ....[3]....
        /*0aec*/ 	.word	0x00021e90


	//   ....[4]....
        /*0af0*/ 	.word	0x00021f10


	//----- nvinfo : EIATTR_CTAIDZ_USED
	.align		4
.L_346:
        /*0af4*/ 	.byte	0x01, 0x04
	.zero		2


	//----- nvinfo : EIATTR_CRS_STACK_SIZE
	.align		4
        /*0af8*/ 	.byte	0x04, 0x1e
        /*0afa*/ 	.short	(.L_348 - .L_347)
.L_347:
        /*0afc*/ 	.word	0x00000000
.L_348:


//--------------------- .nv.info._ZN5flash16flash_fwd_kernelI23Flash_fwd_kernel_traitsILi64ELi128ELi64ELi4ELb0ELb0EN7cutlass6half_tE19Flash_kernel_traitsILi64ELi128ELi64ELi4ES3_EELb0ELb1ELb0ELb0ELb0ELb0ELb1ELb0EEEvNS_16Flash_fwd_paramsE --------------------------
	.section	.nv.info._ZN5flash16flash_fwd_kernelI23Flash_fwd_kernel_traitsILi64ELi128ELi64ELi4ELb0ELb0EN7cutlass6half_tE19Flash_kernel_traitsILi64ELi128ELi64ELi4ES3_EELb0ELb1ELb0ELb0ELb0ELb0ELb1ELb0EEEvNS_16Flash_fwd_paramsE,"",@"SHT_CUDA_INFO"
	.sectionflags	@""
	.align	4


	//----- nvinfo : EIATTR_CUDA_API_VERSION
	.align		4
        /*0000*/ 	.byte	0x04, 0x37
        /*0002*/ 	.short	(.L_350 - .L_349)
.L_349:
        /*0004*/ 	.word	0x00000082


	//----- nvinfo : EIATTR_SW2861232_WAR
	.align		4
.L_350:
        /*0008*/ 	.byte	0x01, 0x35
	.zero		2


	//----- nvinfo : EIATTR_PARAM_CBANK
	.align		4
        /*000c*/ 	.byte	0x04, 0x0a
        /*000e*/ 	.short	(.L_352 - .L_351)
	.align		4
.L_351:
        /*0010*/ 	.word	index@(.nv.constant0._ZN5flash16flash_fwd_kernelI23Flash_fwd_kernel_traitsILi64ELi128ELi64ELi4ELb0ELb0EN7cutlass6half_tE19Flash_kernel_traitsILi64ELi128ELi64ELi4ES3_EELb0ELb1ELb0ELb0ELb0ELb0ELb1ELb0EEEvNS_16Flash_fwd_paramsE)
        /*0014*/ 	.short	0x0160
        /*0016*/ 	.short	0x01d0


	//----- nvinfo : EIATTR_CBANK_PARAM_SIZE
	.align		4
.L_352:
        /*0018*/ 	.byte	0x03, 0x19
        /*001a*/ 	.short	0x01d0


	//----- nvinfo : EIATTR_KPARAM_INFO
	.align		4
        /*001c*/ 	.byte	0x04, 0x17
        /*001e*/ 	.short	(.L_354 - .L_353)
.L_353:
        /*0020*/ 	.word	0x00000000
        /*0024*/ 	.short	0x0000
        /*0026*/ 	.short	0x0000
        /*0028*/ 	.byte	0x00, 0xf0, 0x41, 0x07


	//----- nvinfo : EIATTR_MAXREG_COUNT
	.align		4
.L_354:
        /*002c*/ 	.byte	0x03, 0x1b
        /*002e*/ 	.short	0x00ff


	//----- nvinfo : EIATTR_NUM_BARRIERS
	.align		4
        /*0030*/ 	.byte	0x02, 0x4c
        /*0032*/ 	.byte	0x01
	.zero		1


	//----- nvinfo : EIATTR_ANNOTATIONS
	.align		4
        /*0034*/ 	.byte	0x04, 0x55
        /*0036*/ 	.short	(.L_356 - .L_355)


	//   ....[0]....
.L_355:
        /* <DEDUP_REMOVED lines=16> */


	//----- nvinfo : EIATTR_MERCURY_ISA_VERSION
	.align		4
.L_356:
        /*0128*/ 	.byte	0x03, 0x5f
        /*012a*/ 	.short	0x0000


	//----- nvinfo : EIATTR_COOP_GROUP_MASK_REGIDS
	.align		4
        /*012c*/ 	.byte	0x04, 0x29
        /*012e*/ 	.short	(.L_358 - .L_357)


	//   ....[0]....
.L_357:
        /*0130*/ 	.word	0xffffffff


	//   ....[1]....
        /*0134*/ 	.word	0xffffffff


	//   ....[2]....
        /*0138*/ 	.word	0xffffffff


	//   ....[3]....
        /*013c*/ 	.word	0xffffffff


	//   ....[4]....
        /*0140*/ 	.word	0xffffffff


	//   ....[5]....
        /*0144*/ 	.word	0xffffffff


	//   ....[6]....
        /*0148*/ 	.word	0xffffffff


	//   ....[7]....
        /*014c*/ 	.word	0xffffffff


	//   ....[8]....
        /*0150*/ 	.word	0xffffffff


	//   ....[9]....
        /*0154*/ 	.word	0xffffffff


	//   ....[10]....
        /*0158*/ 	.word	0xffffffff


	//   ....[11]....
        /*015c*/ 	.word	0xffffffff


	//   ....[12]....
        /*0160*/ 	.word	0xffffffff


	//   ....[13]....
        /*0164*/ 	.word	0xffffffff


	//   ....[14]....
        /*0168*/ 	.word	0xffffffff


	//   ....[15]....
        /*016c*/ 	.word	0xffffffff


	//   ....[16]....
        /*0170*/ 	.word	0xffffffff


	//   ....[17]....
        /*0174*/ 	.word	0xffffffff


	//   ....[18]....
        /*0178*/ 	.word	0xffffffff


	//   ....[19]....
        /*017c*/ 	.word	0xffffffff


	//   ....[20]....
        /*0180*/ 	.word	0xffffffff


	//   ....[21]....
        /*0184*/ 	.word	0xffffffff


	//   ....[22]....
        /*0188*/ 	.word	0xffffffff


	//   ....[23]....
        /*018c*/ 	.word	0xffffffff


	//   ....[24]....
        /*0190*/ 	.word	0xffffffff


	//   ....[25]....
        /*0194*/ 	.word	0xffffffff


	//   ....[26]....
        /*0198*/ 	.word	0xffffffff


	//   ....[27]....
        /*019c*/ 	.word	0xffffffff


	//   ....[28]....
        /*01a0*/ 	.word	0xffffffff


	//   ....[29]....
        /*01a4*/ 	.word	0xffffffff


	//   ....[30]....
        /*01a8*/ 	.word	0xffffffff


	//   ....[31]....
        /*01ac*/ 	.word	0xffffffff


	//   ....[32]....
        /*01b0*/ 	.word	0xffffffff


	//   ....[33]....
        /*01b4*/ 	.word	0xffffffff


	//   ....[34]....
        /*01b8*/ 	.word	0xffffffff


	//   ....[35]....
        /*01bc*/ 	.word	0xffffffff


	//   ....[36]....
        /*01c0*/ 	.word	0xffffffff


	//   ....[37]....
        /*01c4*/ 	.word	0xffffffff


	//   ....[38]....
        /*01c8*/ 	.word	0xffffffff


	//   ....[39]....
        /*01cc*/ 	.word	0xffffffff


	//----- nvinfo : EIATTR_COOP_GROUP_INSTR_OFFSETS
	.align		4
.L_358:
        /*01d0*/ 	.byte	0x04, 0x28
        /*01d2*/ 	.short	(.L_360 - .L_359)


	//   ....[0]....
.L_359:
        /*01d4*/ 	.word	0x00004120


	//   ....[1]....
        /*01d8*/ 	.word	0x00004190


	//   ....[2]....
        /*01dc*/ 	.word	0x00004230


	//   ....[3]....
        /*01e0*/ 	.word	0x00004250


	//   ....[4]....
        /*01e4*/ 	.word	0x00004280


	//   ....[5]....
        /*01e8*/ 	.word	0x00004300


	//   ....[6]....
        /*01ec*/ 	.word	0x000043f0


	//   ....[7]....
        /*01f0*/ 	.word	0x00004580


	//   ....[8]....
        /*01f4*/ 	.word	0x000076a0


	//   ....[9]....
        /*01f8*/ 	.word	0x000076e0


	//   ....[10]....
        /*01fc*/ 	.word	0x00007770


	//   ....[11]....
        /*0200*/ 	.word	0x00007780


	//   ....[12]....
        /*0204*/ 	.word	0x000077b0


	//   ....[13]....
        /*0208*/ 	.word	0x00007830


	//   ....[14]....
        /*020c*/ 	.word	0x00007990


	//   ....[15]....
        /*0210*/ 	.word	0x00007a00


	//   ....[16]....
        /*0214*/ 	.word	0x0000b330


	//   ....[17]....
        /*0218*/ 	.word	0x0000b3c0


	//   ....[18]....
        /*021c*/ 	.word	0x0000b450


	//   ....[19]....
        /*0220*/ 	.word	0x0000b470


	//   ....[20]....
        /*0224*/ 	.word	0x0000b4b0


	//   ....[21]....
        /*0228*/ 	.word	0x0000b550


	//   ....[22]....
        /*022c*/ 	.word	0x0000b660


	//   ....[23]....
        /*0230*/ 	.word	0x0000b6d0


	//   ....[24]....
        /*0234*/ 	.word	0x0000e870


	//   ....[25]....
        /*0238*/ 	.word	0x0000e9e0


	//   ....[26]....
        /*023c*/ 	.word	0x0000ea30


	//   ....[27]....
        /*0240*/ 	.word	0x0000ea50


	//   ....[28]....
        /*0244*/ 	.word	0x0000ea60


	//   ....[29]....
        /*0248*/ 	.word	0x0000eaa0


	//   ....[30]....
        /*024c*/ 	.word	0x0000eae0


	//   ....[31]....
        /*0250*/ 	.word	0x0000eb10


	//   ....[32]....
        /*0254*/ 	.word	0x000103b0


	//   ....[33]....
        /*0258*/ 	.word	0x000103f0


	//   ....[34]....
        /*025c*/ 	.word	0x00010400


	//   ....[35]....
        /*0260*/ 	.word	0x00010410


	//   ....[36]....
        /*0264*/ 	.word	0x00010450


	//   ....[37]....
        /*0268*/ 	.word	0x00010470


	//   ....[38]....
        /*026c*/ 	.word	0x00010490


	//   ....[39]....
        /*0270*/ 	.word	0x000104b0


	//----- nvinfo : EIATTR_EXIT_INSTR_OFFSETS
	.align		4
.L_360:
        /*0274*/ 	.byte	0x04, 0x1c
        /*0276*/ 	.short	(.L_362 - .L_361)


	//   ....[0]....
.L_361:
        /*0278*/ 	.word	0x000002e0


	//   ....[1]....
        /*027c*/ 	.word	0x00011de0


	//   ....[2]....
        /*0280*/ 	.word	0x00011ea0


	//   ....[3]....
        /*0284*/ 	.word	0x00012e50


	//   ....[4]....
        /*0288*/ 	.word	0x00012ed0


	//----- nvinfo : EIATTR_CTAIDZ_USED
	.align		4
.L_362:
        /*028c*/ 	.byte	0x01, 0x04
	.zero		2


	//----- nvinfo : EIATTR_CRS_STACK_SIZE
	.align		4
        /*0290*/ 	.byte	0x04, 0x1e
        /*0292*/ 	.short	(.L_364 - .L_363)
.L_363:
        /*0294*/ 	.word	0x00000000
.L_364:


//--------------------- .nv.info._ZN5flash16flash_fwd_kernelI23Flash_fwd_kernel_traitsILi64ELi128ELi64ELi4ELb0ELb0EN7cutlass6half_tE19Flash_kernel_traitsILi64ELi128ELi64ELi4ES3_EELb1ELb1ELb0ELb1ELb0ELb0ELb0ELb1EEEvNS_16Flash_fwd_paramsE --------------------------
	.section	.nv.info._ZN5flash16flash_fwd_kernelI23Flash_fwd_kernel_traitsILi64ELi128ELi64ELi4ELb0ELb0EN7cutlass6half_tE19Flash_kernel_traitsILi64ELi128ELi64ELi4ES3_EELb1ELb1ELb0ELb1ELb0ELb0ELb0ELb1EEEvNS_16Flash_fwd_paramsE,"",@"SHT_CUDA_INFO"
	.sectionflags	@""
	.align	4


	//----- nvinfo : EIATTR_CUDA_API_VERSION
	.align		4
        /*0000*/ 	.byte	0x04, 0x37
        /*0002*/ 	.short	(.L_366 - .L_365)
.L_365:
        /*0004*/ 	.word	0x00000082


	//----- nvinfo : EIATTR_SW2861232_WAR
	.align		4
.L_366:
        /*0008*/ 	.byte	0x01, 0x35
	.zero		2


	//----- nvinfo : EIATTR_PARAM_CBANK
	.align		4
        /*000c*/ 	.byte	0x04, 0x0a
        /*000e*/ 	.short	(.L_368 - .L_367)
	.align		4
.L_367:
        /*0010*/ 	.word	index@(.nv.constant0._ZN5flash16flash_fwd_kernelI23Flash_fwd_kernel_traitsILi64ELi128ELi64ELi4ELb0ELb0EN7cutlass6half_tE19Flash_kernel_traitsILi64ELi128ELi64ELi4ES3_EELb1ELb1ELb0ELb1ELb0ELb0ELb0ELb1EEEvNS_16Flash_fwd_paramsE)
        /*0014*/ 	.short	0x0160
        /*0016*/ 	.short	0x01d0


	//----- nvinfo : EIATTR_CBANK_PARAM_SIZE
	.align		4
.L_368:
        /*0018*/ 	.byte	0x03, 0x19
        /*001a*/ 	.short	0x01d0


	//----- nvinfo : EIATTR_KPARAM_INFO
	.align		4
        /*001c*/ 	.byte	0x04, 0x17
        /*001e*/ 	.short	(.L_370 - .L_369)
.L_369:
        /*0020*/ 	.word	0x00000000
        /*0024*/ 	.short	0x0000
        /*0026*/ 	.short	0x0000
        /*0028*/ 	.byte	0x00, 0xf0, 0x41, 0x07


	//----- nvinfo : EIATTR_MAXREG_COUNT
	.align		4
.L_370:
        /*002c*/ 	.byte	0x03, 0x1b
        /*002e*/ 	.short	0x00ff


	//----- nvinfo : EIATTR_NUM_BARRIERS
	.align		4
        /*0030*/ 	.byte	0x02, 0x4c
        /*0032*/ 	.byte	0x01
	.zero		1


	//----- nvinfo : EIATTR_ANNOTATIONS
	.align		4
        /*0034*/ 	.byte	0x04, 0x55
        /*0036*/ 	.short	(.L_372 - .L_371)


	//   ....[0]....
.L_371:
        /* <DEDUP_REMOVED lines=138> */


	//----- nvinfo : EIATTR_MERCURY_ISA_VERSION
	.align		4
.L_372:
        /*08c0*/ 	.byte	0x03, 0x5f
        /*08c2*/ 	.short	0x0000


	//----- nvinfo : EIATTR_COOP_GROUP_MASK_REGIDS
	.align		4
        /*08c4*/ 	.byte	0x04, 0x29
        /*08c6*/ 	.short	(.L_374 - .L_373)


	//   ....[0]....
.L_373:
        /*08c8*/ 	.word	0xffffffff


	//   ....[1]....
        /*08cc*/ 	.word	0xffffffff


	//   ....[2]....
        /*08d0*/ 	.word	0xffffffff


	//   ....[3]....
        /*08d4*/ 	.word	0xffffffff


	//   ....[4]....
        /*08d8*/ 	.word	0xffffffff


	//   ....[5]....
        /*08dc*/ 	.word	0xffffffff


	//   ....[6]....
        /*08e0*/ 	.word	0xffffffff


	//   ....[7]....
        /*08e4*/ 	.word	0xffffffff


	//   ....[8]....
        /*08e8*/ 	.word	0xffffffff


	//   ....[9]....
        /*08ec*/ 	.word	0xffffffff


	//   ....[10]....
        /*08f0*/ 	.word	0xffffffff


	//   ....[11]....
        /*08f4*/ 	.word	0xffffffff


	//   ....[12]....
        /*08f8*/ 	.word	0xffffffff


	//   ....[13]....
        /*08fc*/ 	.word	0xffffffff


	//   ....[14]....
        /*0900*/ 	.word	0xffffffff


	//   ....[15]....
        /*0904*/ 	.word	0xffffffff


	//   ....[16]....
        /*0908*/ 	.word	0xffffffff


	//   ....[17]....
        /*090c*/ 	.word	0xffffffff


	//   ....[18]....
        /*0910*/ 	.word	0xffffffff


	//   ....[19]....
        /*0914*/ 	.word	0xffffffff


	//   ....[20]....
        /*0918*/ 	.word	0xffffffff


	//   ....[21]....
        /*091c*/ 	.word	0xffffffff


	//   ....[22]....
        /*0920*/ 	.word	0xffffffff


	//   ....[23]....
        /*0924*/ 	.word	0xffffffff


	//   ....[24]....
        /*0928*/ 	.word	0xffffffff


	//   ....[25]....
        /*092c*/ 	.word	0xffffffff


	//   ....[26]....
        /*0930*/ 	.word	0xffffffff


	//   ....[27]....
        /*0934*/ 	.word	0xffffffff


	//   ....[28]....
        /*0938*/ 	.word	0xffffffff


	//   ....[29]....
        /*093c*/ 	.word	0xffffffff


	//   ....[30]....
        /*0940*/ 	.word	0xffffffff


	//   ....[31]....
        /*0944*/ 	.word	0xffffffff


	//   ....[32]....
        /*0948*/ 	.word	0xffffffff


	//   ....[33]....
        /*094c*/ 	.word	0xffffffff


	//   ....[34]....
        /*0950*/ 	.word	0xffffffff


	//   ....[35]....
        /*0954*/ 	.word	0xffffffff


	//   ....[36]....
        /*0958*/ 	.word	0xffffffff


	//   ....[37]....
        /*095c*/ 	.word	0xffffffff


	//   ....[38]....
        /*0960*/ 	.word	0xffffffff


	//   ....[39]....
        /*0964*/ 	.word	0xffffffff


	//----- nvinfo : EIATTR_COOP_GROUP_INSTR_OFFSETS
	.align		4
.L_374:
        /*0968*/ 	.byte	0x04, 0x28
        /*096a*/ 	.short	(.L_376 - .L_375)


	//   ....[0]....
.L_375:
        /*096c*/ 	.word	0x00004670


	//   ....[1]....
        /*0970*/ 	.word	0x00004760


	//   ....[2]....
        /*0974*/ 	.word	0x00004830


	//   ....[3]....
        /*0978*/ 	.word	0x000049e0


	//   ....[4]....
        /*097c*/ 	.word	0x000061a0


	//   ....[5]....
        /*0980*/ 	.word	0x000062d0


	//   ....[6]....
        /*0984*/ 	.word	0x00006300


	//   ....[7]....
        /*0988*/ 	.word	0x00006440


	//   ....[8]....
        /*098c*/ 	.word	0x0000afc0


	//   ....[9]....
        /*0990*/ 	.word	0x0000b000


	//   ....[10]....
        /*0994*/ 	.word	0x0000b020


	//   ....[11]....
        /*0998*/ 	.word	0x0000b210


	//   ....[12]....
        /*099c*/ 	.word	0x0000bb80


	//   ....[13]....
        /*09a0*/ 	.word	0x0000bc10


	//   ....[14]....
        /*09a4*/ 	.word	0x0000bcf0


	//   ....[15]....
        /*09a8*/ 	.word	0x0000be10


	//   ....[16]....
        /*09ac*/ 	.word	0x00012d30


	//   ....[17]....
        /*09b0*/ 	.word	0x00012dc0


	//   ....[18]....
        /*09b4*/ 	.word	0x00012df0


	//   ....[19]....
        /*09b8*/ 	.word	0x00012e10


	//   ....[20]....
        /*09bc*/ 	.word	0x00013b80


	//   ....[21]....
        /*09c0*/ 	.word	0x00013d00


	//   ....[22]....
        /*09c4*/ 	.word	0x00013e10


	//   ....[23]....
        /*09c8*/ 	.word	0x00013f50


	//   ....[24]....
        /*09cc*/ 	.word	0x0001ab50


	//   ....[25]....
        /*09d0*/ 	.word	0x0001abd0


	//   ....[26]....
        /*09d4*/ 	.word	0x0001acb0


	//   ....[27]....
        /*09d8*/ 	.word	0x0001ada0


	//   ....[28]....
        /*09dc*/ 	.word	0x0001b070


	//   ....[29]....
        /*09e0*/ 	.word	0x0001b190


	//   ....[30]....
        /*09e4*/ 	.word	0x0001b290


	//   ....[31]....
        /*09e8*/ 	.word	0x0001b390


	//   ....[32]....
        /*09ec*/ 	.word	0x00020580


	//   ....[33]....
        /*09f0*/ 	.word	0x00020590


	//   ....[34]....
        /*09f4*/ 	.word	0x000205a0


	//   ....[35]....
        /*09f8*/ 	.word	0x000205b0


	//   ....[36]....
        /*09fc*/ 	.word	0x000205f0


	//   ....[37]....
        /*0a00*/ 	.word	0x00020610


	//   ....[38]....
        /*0a04*/ 	.word	0x00020630


	//   ....[39]....
        /*0a08*/ 	.word	0x00020650


	//----- nvinfo : EIATTR_EXIT_INSTR_OFFSETS
	.align		4
.L_376:
        /*0a0c*/ 	.byte	0x04, 0x1c
        /*0a0e*/ 	.short	(.L_378 - .L_377)


	//   ....[0]....
.L_377:
        /*0a10*/ 	.word	0x000004f0


	//   ....[1]....
        /*0a14*/ 	.word	0x00022140


	//   ....[2]....
        /*0a18*/ 	.word	0x00022200


	//   ....[3]....
        /*0a1c*/ 	.word	0x000231f0


	//   ....[4]....
        /*0a20*/ 	.word	0x00023270


	//----- nvinfo : EIATTR_CTAIDZ_USED
	.align		4
.L_378:
        /*0a24*/ 	.byte	0x01, 0x04
	.zero		2


	//----- nvinfo : EIATTR_CRS_STACK_SIZE
	.align		4
        /*0a28*/ 	.byte	0x04, 0x1e
        /*0a2a*/ 	.short	(.L_380 - .L_379)
.L_379:
        /*0a2c*/ 	.word	0x00000000
.L_380:


//--------------------- .nv.info._ZN5flash16flash_fwd_kernelI23Flash_fwd_kernel_traitsILi64ELi128ELi64ELi4ELb0ELb0EN7cutlass6half_tE19Flash_kernel_traitsILi64ELi128ELi64ELi4ES3_EELb0ELb1ELb0ELb1ELb0ELb0ELb1ELb0EEEvNS_16Flash_fwd_paramsE --------------------------
	.section	.nv.info._ZN5flash16flash_fwd_kernelI23Flash_fwd_kernel_traitsILi64ELi128ELi64ELi4ELb0ELb0EN7cutlass6half_tE19Flash_kernel_traitsILi64ELi128ELi64ELi4ES3_EELb0ELb1ELb0ELb1ELb0ELb0ELb1ELb0EEEvNS_16Flash_fwd_paramsE,"",@"SHT_CUDA_INFO"
	.sectionflags	@""
	.align	4


	//----- nvinfo : EIATTR_CUDA_API_VERSION
	.align		4
        /*0000*/ 	.byte	0x04, 0x37
        /*0002*/ 	.short	(.L_382 - .L_381)
.L_381:
        /*0004*/ 	.word	0x00000082


	//----- nvinfo : EIATTR_SW2861232_WAR
	.align		4
.L_382:
        /*0008*/ 	.byte	0x01, 0x35
	.zero		2


	//----- nvinfo : EIATTR_PARAM_CBANK
	.align		4
        /*000c*/ 	.byte	0x04, 0x0a
        /*000e*/ 	.short	(.L_384 - .L_383)
	.align		4
.L_383:
        /*0010*/ 	.word	index@(.nv.constant0._ZN5flash16flash_fwd_kernelI23Flash_fwd_kernel_traitsILi64ELi128ELi64ELi4ELb0ELb0EN7cutlass6half_tE19Flash_kernel_traitsILi64ELi128ELi64ELi4ES3_EELb0ELb1ELb0ELb1ELb0ELb0ELb1ELb0EEEvNS_16Flash_fwd_paramsE)
        /*0014*/ 	.short	0x0160
        /*0016*/ 	.short	0x01d0


	//----- nvinfo : EIATTR_CBANK_PARAM_SIZE
	.align		4
.L_384:
        /*0018*/ 	.byte	0x03, 0x19
        /*001a*/ 	.short	0x01d0


	//----- nvinfo : EIATTR_KPARAM_INFO
	.align		4
        /*001c*/ 	.byte	0x04, 0x17
        /*001e*/ 	.short	(.L_386 - .L_385)
.L_385:
        /*0020*/ 	.word	0x00000000
        /*0024*/ 	.short	0x0000
        /*0026*/ 	.short	0x0000
        /*0028*/ 	.byte	0x00, 0xf0, 0x41, 0x07


	//----- nvinfo : EIATTR_MAXREG_COUNT
	.align		4
.L_386:
        /*002c*/ 	.byte	0x03, 0x1b
        /*002e*/ 	.short	0x00ff


	//----- nvinfo : EIATTR_NUM_BARRIERS
	.align		4
        /*0030*/ 	.byte	0x02, 0x4c
        /*0032*/ 	.byte	0x01
	.zero		1


	//----- nvinfo : EIATTR_ANNOTATIONS
	.align		4
        /*0034*/ 	.byte	0x04, 0x55
        /*0036*/ 	.short	(.L_388 - .L_387)


	//   ....[0]....
.L_387:
        /* <DEDUP_REMOVED lines=14> */


	//----- nvinfo : EIATTR_MERCURY_ISA_VERSION
	.align		4
.L_388:
        /*0100*/ 	.byte	0x03, 0x5f
        /*0102*/ 	.short	0x0000


	//----- nvinfo : EIATTR_COOP_GROUP_MASK_REGIDS
	.align		4
        /*0104*/ 	.byte	0x04, 0x29
        /*0106*/ 	.short	(.L_390 - .L_389)


	//   ....[0]....
.L_389:
        /*0108*/ 	.word	0xffffffff


	//   ....[1]....
        /*010c*/ 	.word	0xffffffff


	//   ....[2]....
        /*0110*/ 	.word	0xffffffff


	//   ....[3]....
        /*0114*/ 	.word	0xffffffff


	//   ....[4]....
        /*0118*/ 	.word	0xffffffff


	//   ....[5]....
        /*011c*/ 	.word	0xffffffff


	//   ....[6]....
        /*0120*/ 	.word	0xffffffff


	//   ....[7]....
        /*0124*/ 	.word	0xffffffff


	//   ....[8]....
        /*0128*/ 	.word	0xffffffff


	//   ....[9]....
        /*012c*/ 	.word	0xffffffff


	//   ....[10]....
        /*0130*/ 	.word	0xffffffff


	//   ....[11]....
        /*0134*/ 	.word	0xffffffff


	//   ....[12]....
        /*0138*/ 	.word	0xffffffff


	//   ....[13]....
        /*013c*/ 	.word	0xffffffff


	//   ....[14]....
        /*0140*/ 	.word	0xffffffff


	//   ....[15]....
        /*0144*/ 	.word	0xffffffff


	//   ....[16]....
        /*0148*/ 	.word	0xffffffff


	//   ....[17]....
        /*014c*/ 	.word	0xffffffff


	//   ....[18]....
        /*0150*/ 	.word	0xffffffff


	//   ....[19]....
        /*0154*/ 	.word	0xffffffff


	//   ....[20]....
        /*0158*/ 	.word	0xffffffff


	//   ....[21]....
        /*015c*/ 	.word	0xffffffff


	//   ....[22]....
        /*0160*/ 	.word	0xffffffff


	//   ....[23]....
        /*0164*/ 	.word	0xffffffff


	//   ....[24]....
        /*0168*/ 	.word	0xffffffff


	//   ....[25]....
        /*016c*/ 	.word	0xffffffff


	//   ....[26]....
        /*0170*/ 	.word	0xffffffff


	//   ....[27]....
        /*0174*/ 	.word	0xffffffff


	//   ....[28]....
        /*0178*/ 	.word	0xffffffff


	//   ....[29]....
        /*017c*/ 	.word	0xffffffff


	//   ....[30]....
        /*0180*/ 	.word	0xffffffff


	//   ....[31]....
        /*0184*/ 	.word	0xffffffff


	//   ....[32]....
        /*0188*/ 	.word	0xffffffff


	//   ....[33]....
        /*018c*/ 	.word	0xffffffff


	//   ....[34]....
        /*0190*/ 	.word	0xffffffff


	//   ....[35]....
        /*0194*/ 	.word	0xffffffff


	//   ....[36]....
        /*0198*/ 	.word	0xffffffff


	//   ....[37]....
        /*019c*/ 	.word	0xffffffff


	//   ....[38]....
        /*01a0*/ 	.word	0xffffffff


	//   ....[39]....
        /*01a4*/ 	.word	0xffffffff


	//----- nvinfo : EIATTR_COOP_GROUP_INSTR_OFFSETS
	.align		4
.L_390:
        /*01a8*/ 	.byte	0x04, 0x28
        /*01aa*/ 	.short	(.L_392 - .L_391)


	//   ....[0]....
.L_391:
        /*01ac*/ 	.word	0x000046e0


	//   ....[1]....
        /*01b0*/ 	.word	0x00004780


	//   ....[2]....
        /*01b4*/ 	.word	0x000047d0


	//   ....[3]....
        /*01b8*/ 	.word	0x00004830


	//   ....[4]....
        /*01bc*/ 	.word	0x00004860


	//   ....[5]....
        /*01c0*/ 	.word	0x00004950


	//   ....[6]....
        /*01c4*/ 	.word	0x00004a90


	//   ....[7]....
        /*01c8*/ 	.word	0x00004b80


	//   ....[8]....
        /*01cc*/ 	.word	0x00008190


	//   ....[9]....
        /*01d0*/ 	.word	0x000081d0


	//   ....[10]....
        /*01d4*/ 	.word	0x00008260


	//   ....[11]....
        /*01d8*/ 	.word	0x00008270


	//   ....[12]....
        /*01dc*/ 	.word	0x000082a0


	//   ....[13]....
        /*01e0*/ 	.word	0x00008320


	//   ....[14]....
        /*01e4*/ 	.word	0x00008430


	//   ....[15]....
        /*01e8*/ 	.word	0x000084b0


	//   ....[16]....
        /*01ec*/ 	.word	0x0000c390


	//   ....[17]....
        /*01f0*/ 	.word	0x0000c3e0


	//   ....[18]....
        /*01f4*/ 	.word	0x0000c4b0


	//   ....[19]....
        /*01f8*/ 	.word	0x0000c4e0


	//   ....[20]....
        /*01fc*/ 	.word	0x0000c500


	//   ....[21]....
        /*0200*/ 	.word	0x0000c580


	//   ....[22]....
        /*0204*/ 	.word	0x0000c5b0


	//   ....[23]....
        /*0208*/ 	.word	0x0000c6c0


	//   ....[24]....
        /*020c*/ 	.word	0x0000fdd0


	//   ....[25]....
        /*0210*/ 	.word	0x0000fea0


	//   ....[26]....
        /*0214*/ 	.word	0x0000fef0


	//   ....[27]....
        /*0218*/ 	.word	0x0000ff20


	//   ....[28]....
        /*021c*/ 	.word	0x0000ff50


	//   ....[29]....
        /*0220*/ 	.word	0x0000ff70


	//   ....[30]....
        /*0224*/ 	.word	0x0000ffc0


	//   ....[31]....
        /*0228*/ 	.word	0x0000fff0


	//   ....[32]....
        /*022c*/ 	.word	0x000118c0


	//   ....[33]....
        /*0230*/ 	.word	0x00011900


	//   ....[34]....
        /*0234*/ 	.word	0x00011920


	//   ....[35]....
        /*0238*/ 	.word	0x00011930


	//   ....[36]....
        /*023c*/ 	.word	0x00011970


	//   ....[37]....
        /*0240*/ 	.word	0x00011990


	//   ....[38]....
        /*0244*/ 	.word	0x000119b0


	//   ....[39]....
        /*0248*/ 	.word	0x000119d0


	//----- nvinfo : EIATTR_EXIT_INSTR_OFFSETS
	.align		4
.L_392:
        /*024c*/ 	.byte	0x04, 0x1c
        /*024e*/ 	.short	(.L_394 - .L_393)


	//   ....[0]....
.L_393:
        /*0250*/ 	.word	0x000002e0


	//   ....[1]....
        /*0254*/ 	.word	0x000132a0


	//   ....[2]....
        /*0258*/ 	.word	0x00013360


	//   ....[3]....
        /*025c*/ 	.word	0x00014310


	//   ....[4]....
        /*0260*/ 	.word	0x00014390


	//----- nvinfo : EIATTR_CTAIDZ_USED
	.align		4
.L_394:
        /*0264*/ 	.byte	0x01, 0x04
	.zero		2


	//----- nvinfo : EIATTR_CRS_STACK_SIZE
	.align		4
        /*0268*/ 	.byte	0x04, 0x1e
        /*026a*/ 	.short	(.L_396 - .L_395)
.L_395:
        /*026c*/ 	.word	0x00000000
.L_396:


//--------------------- .nv.callgraph             --------------------------
	.section	.nv.callgraph,"",@"SHT_CUDA_CALLGRAPH"
	.align	4
	.sectionentsize	8
	.align		4
        /*0000*/ 	.word	0x00000000
	.align		4
        /*0004*/ 	.word	0xffffffff
	.align		4
        /*0008*/ 	.word	0x00000000
	.align		4
        /*000c*/ 	.word	0xfffffffe
	.align		4
        /*0010*/ 	.word	0x00000000
	.align		4
        /*0014*/ 	.word	0xfffffffd
	.align		4
        /*0018*/ 	.word	0x00000000
	.align		4
        /*001c*/ 	.word	0xfffffffc


//--------------------- .nv.rel.action            --------------------------
	.section	.nv.rel.action,"",@"SHT_CUDA_RELOCINFO"
	.align	8
	.sectionentsize	8
        /*0000*/ 	.byte	0x73, 0x00, 0x00, 0x00, 0x00, 0x00, 0x00, 0x00, 0x00, 0x00, 0x00, 0x11, 0x25, 0x00, 0x05, 0x36


//--------------------- .nv.constant4             --------------------------
	.section	.nv.constant4,"a",@progbits
	.align	8
	.align		8
.nv.constant4:
        /*0000*/ 	.dword	_ZN72_INTERNAL_aa5abc54_36_flash_fwd_hdim64_fp16_causal_sm80_cu_348dd9ca_28454cuda3std3__45__cpo5beginE
	.align		8
        /*0008*/ 	.dword	_ZN72_INTERNAL_aa5abc54_36_flash_fwd_hdim64_fp16_causal_sm80_cu_348dd9ca_28454cuda3std3__45__cpo3endE
	.align		8
        /*0010*/ 	.dword	_ZN72_INTERNAL_aa5abc54_36_flash_fwd_hdim64_fp16_causal_sm80_cu_348dd9ca_28454cuda3std3__45__cpo6cbeginE
	.align		8
        /*0018*/ 	.dword	_ZN72_INTERNAL_aa5abc54_36_flash_fwd_hdim64_fp16_causal_sm80_cu_348dd9ca_28454cuda3std3__45__cpo4cendE
	.align		8
        /*0020*/ 	.dword	_ZN72_INTERNAL_aa5abc54_36_flash_fwd_hdim64_fp16_causal_sm80_cu_348dd9ca_28454cuda3std3__474_GLOBAL__N__aa5abc54_36_flash_fwd_hdim64_fp16_causal_sm80_cu_348dd9ca_28456ignoreE
	.align		8
        /*0028*/ 	.dword	_ZN72_INTERNAL_aa5abc54_36_flash_fwd_hdim64_fp16_causal_sm80_cu_348dd9ca_28454cuda3std3__419piecewise_constructE
	.align		8
        /*0030*/ 	.dword	_ZN72_INTERNAL_aa5abc54_36_flash_fwd_hdim64_fp16_causal_sm80_cu_348dd9ca_28454cuda3std3__48in_placeE
	.align		8
        /*0038*/ 	.dword	_ZN72_INTERNAL_aa5abc54_36_flash_fwd_hdim64_fp16_causal_sm80_cu_348dd9ca_28454cuda3std6ranges3__45__cpo4swapE
	.align		8
        /*0040*/ 	.dword	_ZN72_INTERNAL_aa5abc54_36_flash_fwd_hdim64_fp16_causal_sm80_cu_348dd9ca_28454cuda3std6ranges3__45__cpo9iter_moveE
	.align		8
        /*0048*/ 	.dword	_ZN72_INTERNAL_aa5abc54_36_flash_fwd_hdim64_fp16_causal_sm80_cu_348dd9ca_28454cute7productE
	.align		8
        /*0050*/ 	.dword	_ZN72_INTERNAL_aa5abc54_36_flash_fwd_hdim64_fp16_causal_sm80_cu_348dd9ca_28454cute1_E


//--------------------- .nv.constant0._ZN5flash16flash_fwd_kernelI23Flash_fwd_kernel_traitsILi64ELi128ELi128ELi4ELb0ELb0EN7cutlass6half_tE19Flash_kernel_traitsILi64ELi128ELi128ELi4ES3_EELb0ELb1ELb0ELb0ELb1ELb1ELb0ELb0EEEvNS_16Flash_fwd_paramsE --------------------------
	.section	.nv.constant0._ZN5flash16flash_fwd_kernelI23Flash_fwd_kernel_traitsILi64ELi128ELi128ELi4ELb0ELb0EN7cutlass6half_tE19Flash_kernel_traitsILi64ELi128ELi128ELi4ES3_EELb0ELb1ELb0ELb0ELb1ELb1ELb0ELb0EEEvNS_16Flash_fwd_paramsE,"a",@progbits
	.sectionflags	@""
	.align	4
.nv.constant0._ZN5flash16flash_fwd_kernelI23Flash_fwd_kernel_traitsILi64ELi128ELi128ELi4ELb0ELb0EN7cutlass6half_tE19Flash_kernel_traitsILi64ELi128ELi128ELi4ES3_EELb0ELb1ELb0ELb0ELb1ELb1ELb0ELb0EEEvNS_16Flash_fwd_paramsE:
	.zero		816


//--------------------- .nv.constant0._ZN5flash16flash_fwd_kernelI23Flash_fwd_kernel_traitsILi64ELi128ELi128ELi4ELb0ELb0EN7cutlass6half_tE19Flash_kernel_traitsILi64ELi128ELi128ELi4ES3_EELb0ELb1ELb0ELb0ELb1ELb1ELb1ELb0EEEvNS_16Flash_fwd_paramsE --------------------------
	.section	.nv.constant0._ZN5flash16flash_fwd_kernelI23Flash_fwd_kernel_traitsILi64ELi128ELi128ELi4ELb0ELb0EN7cutlass6half_tE19Flash_kernel_traitsILi64ELi128ELi128ELi4ES3_EELb0ELb1ELb0ELb0ELb1ELb1ELb1ELb0EEEvNS_16Flash_fwd_paramsE,"a",@progbits
	.sectionflags	@""
	.align	4
.nv.constant0._ZN5flash16flash_fwd_kernelI23Flash_fwd_kernel_traitsILi64ELi128ELi128ELi4ELb0ELb0EN7cutlass6half_tE19Flash_kernel_traitsILi64ELi128ELi128ELi4ES3_EELb0ELb1ELb0ELb0ELb1ELb1ELb1ELb0EEEvNS_16Flash_fwd_paramsE:
	.zero		816


//--------------------- .nv.constant0._ZN5flash16flash_fwd_kernelI23Flash_fwd_kernel_traitsILi64ELi128ELi128ELi4ELb0ELb0EN7cutlass6half_tE19Flash_kernel_traitsILi64ELi128ELi128ELi4ES3_EELb0ELb1ELb0ELb0ELb0ELb1ELb0ELb0EEEvNS_16Flash_fwd_paramsE --------------------------
	.section	.nv.constant0._ZN5flash16flash_fwd_kernelI23Flash_fwd_kernel_traitsILi64ELi128ELi128ELi4ELb0ELb0EN7cutlass6half_tE19Flash_kernel_traitsILi64ELi128ELi128ELi4ES3_EELb0ELb1ELb0ELb0ELb0ELb1ELb0ELb0EEEvNS_16Flash_fwd_paramsE,"a",@progbits
	.sectionflags	@""
	.align	4
.nv.constant0._ZN5flash16flash_fwd_kernelI23Flash_fwd_kernel_traitsILi64ELi128ELi128ELi4ELb0ELb0EN7cutlass6half_tE19Flash_kernel_traitsILi64ELi128ELi128ELi4ES3_EELb0ELb1ELb0ELb0ELb0ELb1ELb0ELb0EEEvNS_16Flash_fwd_paramsE:
	.zero		816


//--------------------- .nv.constant0._ZN5flash16flash_fwd_kernelI23Flash_fwd_kernel_traitsILi64ELi128ELi128ELi4ELb0ELb0EN7cutlass6half_tE19Flash_kernel_traitsILi64ELi128ELi128ELi4ES3_EELb0ELb1ELb0ELb0ELb0ELb1ELb1ELb0EEEvNS_16Flash_fwd_paramsE --------------------------
	.section	.nv.constant0._ZN5flash16flash_fwd_kernelI23Flash_fwd_kernel_traitsILi64ELi128ELi128ELi4ELb0ELb0EN7cutlass6half_tE19Flash_kernel_traitsILi64ELi128ELi128ELi4ES3_EELb0ELb1ELb0ELb0ELb0ELb1ELb1ELb0EEEvNS_16Flash_fwd_paramsE,"a",@progbits
	.sectionflags	@""
	.align	4
.nv.constant0._ZN5flash16flash_fwd_kernelI23Flash_fwd_kernel_traitsILi64ELi128ELi128ELi4ELb0ELb0EN7cutlass6half_tE19Flash_kernel_traitsILi64ELi128ELi128ELi4ES3_EELb0ELb1ELb0ELb0ELb0ELb1ELb1ELb0EEEvNS_16Flash_fwd_paramsE:
	.zero		816


//--------------------- .nv.constant0._ZN5flash16flash_fwd_kernelI23Flash_fwd_kernel_traitsILi64ELi128ELi128ELi4ELb0ELb0EN7cutlass6half_tE19Flash_kernel_traitsILi64ELi128ELi128ELi4ES3_EELb0ELb1ELb0ELb0ELb0ELb0ELb0ELb0EEEvNS_16Flash_fwd_paramsE --------------------------
	.section	.nv.constant0._ZN5flash16flash_fwd_kernelI23Flash_fwd_kernel_traitsILi64ELi128ELi128ELi4ELb0ELb0EN7cutlass6half_tE19Flash_kernel_traitsILi64ELi128ELi128ELi4ES3_EELb0ELb1ELb0ELb0ELb0ELb0ELb0ELb0EEEvNS_16Flash_fwd_paramsE,"a",@progbits
	.sectionflags	@""
	.align	4
.nv.constant0._ZN5flash16flash_fwd_kernelI23Flash_fwd_kernel_traitsILi64ELi128ELi128ELi4ELb0ELb0EN7cutlass6half_tE19Flash_kernel_traitsILi64ELi128ELi128ELi4ES3_EELb0ELb1ELb0ELb0ELb0ELb0ELb0ELb0EEEvNS_16Flash_fwd_paramsE:
	.zero		816


//--------------------- .nv.constant0._ZN5flash16flash_fwd_kernelI23Flash_fwd_kernel_traitsILi64ELi128ELi128ELi4ELb0ELb0EN7cutlass6half_tE19Flash_kernel_traitsILi64ELi128ELi128ELi4ES3_EELb0ELb1ELb0ELb0ELb0ELb0ELb1ELb0EEEvNS_16Flash_fwd_paramsE --------------------------
	.section	.nv.constant0._ZN5flash16flash_fwd_kernelI23Flash_fwd_kernel_traitsILi64ELi128ELi128ELi4ELb0ELb0EN7cutlass6half_tE19Flash_kernel_traitsILi64ELi128ELi128ELi4ES3_EELb0ELb1ELb0ELb0ELb0ELb0ELb1ELb0EEEvNS_16Flash_fwd_paramsE,"a",@progbits
	.sectionflags	@""
	.align	4
.nv.constant0._ZN5flash16flash_fwd_kernelI23Flash_fwd_kernel_traitsILi64ELi128ELi128ELi4ELb0ELb0EN7cutlass6half_tE19Flash_kernel_traitsILi64ELi128ELi128ELi4ES3_EELb0ELb1ELb0ELb0ELb0ELb0ELb1ELb0EEEvNS_16Flash_fwd_paramsE:
	.zero		816


//--------------------- .nv.constant0._ZN5flash16flash_fwd_kernelI23Flash_fwd_kernel_traitsILi64ELi128ELi128ELi4ELb0ELb0EN7cutlass6half_tE19Flash_kernel_traitsILi64ELi128ELi128ELi4ES3_EELb0ELb1ELb0ELb1ELb0ELb0ELb0ELb0EEEvNS_16Flash_fwd_paramsE --------------------------
	.section	.nv.constant0._ZN5flash16flash_fwd_kernelI23Flash_fwd_kernel_traitsILi64ELi128ELi128ELi4ELb0ELb0EN7cutlass6half_tE19Flash_kernel_traitsILi64ELi128ELi128ELi4ES3_EELb0ELb1ELb0ELb1ELb0ELb0ELb0ELb0EEEvNS_16Flash_fwd_paramsE,"a",@progbits
	.sectionflags	@""
	.align	4
.nv.constant0._ZN5flash16flash_fwd_kernelI23Flash_fwd_kernel_traitsILi64ELi128ELi128ELi4ELb0ELb0EN7cutlass6half_tE19Flash_kernel_traitsILi64ELi128ELi128ELi4ES3_EELb0ELb1ELb0ELb1ELb0ELb0ELb0ELb0EEEvNS_16Flash_fwd_paramsE:
	.zero		816


//--------------------- .nv.constant0._ZN5flash16flash_fwd_kernelI23Flash_fwd_kernel_traitsILi64ELi128ELi128ELi4ELb0ELb0EN7cutlass6half_tE19Flash_kernel_traitsILi64ELi128ELi128ELi4ES3_EELb0ELb1ELb0ELb1ELb0ELb0ELb1ELb0EEEvNS_16Flash_fwd_paramsE --------------------------
	.section	.nv.constant0._ZN5flash16flash_fwd_kernelI23Flash_fwd_kernel_traitsILi64ELi128ELi128ELi4ELb0ELb0EN7cutlass6half_tE19Flash_kernel_traitsILi64ELi128ELi128ELi4ES3_EELb0ELb1ELb0ELb1ELb0ELb0ELb1ELb0EEEvNS_16Flash_fwd_paramsE,"a",@progbits
	.sectionflags	@""
	.align	4
.nv.constant0._ZN5flash16flash_fwd_kernelI23Flash_fwd_kernel_traitsILi64ELi128ELi128ELi4ELb0ELb0EN7cutlass6half_tE19Flash_kernel_traitsILi64ELi128ELi128ELi4ES3_EELb0ELb1ELb0ELb1ELb0ELb0ELb1ELb0EEEvNS_16Flash_fwd_paramsE:
	.zero		816


//--------------------- .nv.constant0._ZN5flash16flash_fwd_kernelI23Flash_fwd_kernel_traitsILi64ELi128ELi64ELi4ELb0ELb0EN7cutlass6half_tE19Flash_kernel_traitsILi64ELi128ELi64ELi4ES3_EELb1ELb1ELb0ELb0ELb0ELb0ELb0ELb0EEEvNS_16Flash_fwd_paramsE --------------------------
	.section	.nv.constant0._ZN5flash16flash_fwd_kernelI23Flash_fwd_kernel_traitsILi64ELi128ELi64ELi4ELb0ELb0EN7cutlass6half_tE19Flash_kernel_traitsILi64ELi128ELi64ELi4ES3_EELb1ELb1ELb0ELb0ELb0ELb0ELb0ELb0EEEvNS_16Flash_fwd_paramsE,"a",@progbits
	.sectionflags	@""
	.align	4
.nv.constant0._ZN5flash16flash_fwd_kernelI23Flash_fwd_kernel_traitsILi64ELi128ELi64ELi4ELb0ELb0EN7cutlass6half_tE19Flash_kernel_traitsILi64ELi128ELi64ELi4ES3_EELb1ELb1ELb0ELb0ELb0ELb0ELb0ELb0EEEvNS_16Flash_fwd_paramsE:
	.zero		816


//--------------------- .nv.constant0._ZN5flash16flash_fwd_kernelI23Flash_fwd_kernel_traitsILi64ELi128ELi64ELi4ELb0ELb0EN7cutlass6half_tE19Flash_kernel_traitsILi64ELi128ELi64ELi4ES3_EELb1ELb1ELb0ELb0ELb1ELb1ELb0ELb0EEEvNS_16Flash_fwd_paramsE --------------------------
	.section	.nv.constant0._ZN5flash16flash_fwd_kernelI23Flash_fwd_kernel_traitsILi64ELi128ELi64ELi4ELb0ELb0EN7cutlass6half_tE19Flash_kernel_traitsILi64ELi128ELi64ELi4ES3_EELb1ELb1ELb0ELb0ELb1ELb1ELb0ELb0EEEvNS_16Flash_fwd_paramsE,"a",@progbits
	.sectionflags	@""
	.align	4
.nv.constant0._ZN5flash16flash_fwd_kernelI23Flash_fwd_kernel_traitsILi64ELi128ELi64ELi4ELb0ELb0EN7cutlass6half_tE19Flash_kernel_traitsILi64ELi128ELi64ELi4ES3_EELb1ELb1ELb0ELb0ELb1ELb1ELb0ELb0EEEvNS_16Flash_fwd_paramsE:
	.zero		816


//--------------------- .nv.constant0._ZN5flash16flash_fwd_kernelI23Flash_fwd_kernel_traitsILi64ELi128ELi64ELi4ELb0ELb0EN7cutlass6half_tE19Flash_kernel_traitsILi64ELi128ELi64ELi4ES3_EELb0ELb1ELb0ELb0ELb1ELb1ELb1ELb0EEEvNS_16Flash_fwd_paramsE --------------------------
	.section	.nv.constant0._ZN5flash16flash_fwd_kernelI23Flash_fwd_kernel_traitsILi64ELi128ELi64ELi4ELb0ELb0EN7cutlass6half_tE19Flash_kernel_traitsILi64ELi128ELi64ELi4ES3_EELb0ELb1ELb0ELb0ELb1ELb1ELb1ELb0EEEvNS_16Flash_fwd_paramsE,"a",@progbits
	.sectionflags	@""
	.align	4
.nv.constant0._ZN5flash16flash_fwd_kernelI23Flash_fwd_kernel_traitsILi64ELi128ELi64ELi4ELb0ELb0EN7cutlass6half_tE19Flash_kernel_traitsILi64ELi128ELi64ELi4ES3_EELb0ELb1ELb0ELb0ELb1ELb1ELb1ELb0EEEvNS_16Flash_fwd_paramsE:
	.zero		816


//--------------------- .nv.constant0._ZN5flash16flash_fwd_kernelI23Flash_fwd_kernel_traitsILi64ELi128ELi64ELi4ELb0ELb0EN7cutlass6half_tE19Flash_kernel_traitsILi64ELi128ELi64ELi4ES3_EELb1ELb1ELb0ELb0ELb0ELb1ELb0ELb0EEEvNS_16Flash_fwd_paramsE --------------------------
	.section	.nv.constant0._ZN5flash16flash_fwd_kernelI23Flash_fwd_kernel_traitsILi64ELi128ELi64ELi4ELb0ELb0EN7cutlass6half_tE19Flash_kernel_traitsILi64ELi128ELi64ELi4ES3_EELb1ELb1ELb0ELb0ELb0ELb1ELb0ELb0EEEvNS_16Flash_fwd_paramsE,"a",@progbits
	.sectionflags	@""
	.align	4
.nv.constant0._ZN5flash16flash_fwd_kernelI23Flash_fwd_kernel_traitsILi64ELi128ELi64ELi4ELb0ELb0EN7cutlass6half_tE19Flash_kernel_traitsILi64ELi128ELi64ELi4ES3_EELb1ELb1ELb0ELb0ELb0ELb1ELb0ELb0EEEvNS_16Flash_fwd_paramsE:
	.zero		816


//--------------------- .nv.constant0._ZN5flash16flash_fwd_kernelI23Flash_fwd_kernel_traitsILi64ELi128ELi64ELi4ELb0ELb0EN7cutlass6half_tE19Flash_kernel_traitsILi64ELi128ELi64ELi4ES3_EELb0ELb1ELb0ELb0ELb0ELb1ELb1ELb0EEEvNS_16Flash_fwd_paramsE --------------------------
	.section	.nv.constant0._ZN5flash16flash_fwd_kernelI23Flash_fwd_kernel_traitsILi64ELi128ELi64ELi4ELb0ELb0EN7cutlass6half_tE19Flash_kernel_traitsILi64ELi128ELi64ELi4ES3_EELb0ELb1ELb0ELb0ELb0ELb1ELb1ELb0EEEvNS_16Flash_fwd_paramsE,"a",@progbits
	.sectionflags	@""
	.align	4
.nv.constant0._ZN5flash16flash_fwd_kernelI23Flash_fwd_kernel_traitsILi64ELi128ELi64ELi4ELb0ELb0EN7cutlass6half_tE19Flash_kernel_traitsILi64ELi128ELi64ELi4ES3_EELb0ELb1ELb0ELb0ELb0ELb1ELb1ELb0EEEvNS_16Flash_fwd_paramsE:
	.zero		816


//--------------------- .nv.constant0._ZN5flash16flash_fwd_kernelI23Flash_fwd_kernel_traitsILi64ELi128ELi64ELi4ELb0ELb0EN7cutlass6half_tE19Flash_kernel_traitsILi64ELi128ELi64ELi4ES3_EELb1ELb1ELb0ELb1ELb0ELb0ELb0ELb0EEEvNS_16Flash_fwd_paramsE --------------------------
	.section	.nv.constant0._ZN5flash16flash_fwd_kernelI23Flash_fwd_kernel_traitsILi64ELi128ELi64ELi4ELb0ELb0EN7cutlass6half_tE19Flash_kernel_traitsILi64ELi128ELi64ELi4ES3_EELb1ELb1ELb0ELb1ELb0ELb0ELb0ELb0EEEvNS_16Flash_fwd_paramsE,"a",@progbits
	.sectionflags	@""
	.align	4
.nv.constant0._ZN5flash16flash_fwd_kernelI23Flash_fwd_kernel_traitsILi64ELi128ELi64ELi4ELb0ELb0EN7cutlass6half_tE19Flash_kernel_traitsILi64ELi128ELi64ELi4ES3_EELb1ELb1ELb0ELb1ELb0ELb0ELb0ELb0EEEvNS_16Flash_fwd_paramsE:
	.zero		816


//--------------------- .nv.constant0._ZN5flash16flash_fwd_kernelI23Flash_fwd_kernel_traitsILi64ELi128ELi64ELi4ELb0ELb0EN7cutlass6half_tE19Flash_kernel_traitsILi64ELi128ELi64ELi4ES3_EELb1ELb1ELb0ELb0ELb0ELb0ELb0ELb1EEEvNS_16Flash_fwd_paramsE --------------------------
	.section	.nv.constant0._ZN5flash16flash_fwd_kernelI23Flash_fwd_kernel_traitsILi64ELi128ELi64ELi4ELb0ELb0EN7cutlass6half_tE19Flash_kernel_traitsILi64ELi128ELi64ELi4ES3_EELb1ELb1ELb0ELb0ELb0ELb0ELb0ELb1EEEvNS_16Flash_fwd_paramsE,"a",@progbits
	.sectionflags	@""
	.align	4
.nv.constant0._ZN5flash16flash_fwd_kernelI23Flash_fwd_kernel_traitsILi64ELi128ELi64ELi4ELb0ELb0EN7cutlass6half_tE19Flash_kernel_traitsILi64ELi128ELi64ELi4ES3_EELb1ELb1ELb0ELb0ELb0ELb0ELb0ELb1EEEvNS_16Flash_fwd_paramsE:
	.zero		816


//--------------------- .nv.constant0._ZN5flash16flash_fwd_kernelI23Flash_fwd_kernel_traitsILi64ELi128ELi64ELi4ELb0ELb0EN7cutlass6half_tE19Flash_kernel_traitsILi64ELi128ELi64ELi4ES3_EELb0ELb1ELb0ELb0ELb0ELb0ELb1ELb0EEEvNS_16Flash_fwd_paramsE --------------------------
	.section	.nv.constant0._ZN5flash16flash_fwd_kernelI23Flash_fwd_kernel_traitsILi64ELi128ELi64ELi4ELb0ELb0EN7cutlass6half_tE19Flash_kernel_traitsILi64ELi128ELi64ELi4ES3_EELb0ELb1ELb0ELb0ELb0ELb0ELb1ELb0EEEvNS_16Flash_fwd_paramsE,"a",@progbits
	.sectionflags	@""
	.align	4
.nv.constant0._ZN5flash16flash_fwd_kernelI23Flash_fwd_kernel_traitsILi64ELi128ELi64ELi4ELb0ELb0EN7cutlass6half_tE19Flash_kernel_traitsILi64ELi128ELi64ELi4ES3_EELb0ELb1ELb0ELb0ELb0ELb0ELb1ELb0EEEvNS_16Flash_fwd_paramsE:
	.zero		816


//--------------------- .nv.constant0._ZN5flash16flash_fwd_kernelI23Flash_fwd_kernel_traitsILi64ELi128ELi64ELi4ELb0ELb0EN7cutlass6half_tE19Flash_kernel_traitsILi64ELi128ELi64ELi4ES3_EELb1ELb1ELb0ELb1ELb0ELb0ELb0ELb1EEEvNS_16Flash_fwd_paramsE --------------------------
	.section	.nv.constant0._ZN5flash16flash_fwd_kernelI23Flash_fwd_kernel_traitsILi64ELi128ELi64ELi4ELb0ELb0EN7cutlass6half_tE19Flash_kernel_traitsILi64ELi128ELi64ELi4ES3_EELb1ELb1ELb0ELb1ELb0ELb0ELb0ELb1EEEvNS_16Flash_fwd_paramsE,"a",@progbits
	.sectionflags	@""
	.align	4
.nv.constant0._ZN5flash16flash_fwd_kernelI23Flash_fwd_kernel_traitsILi64ELi128ELi64ELi4ELb0ELb0EN7cutlass6half_tE19Flash_kernel_traitsILi64ELi128ELi64ELi4ES3_EELb1ELb1ELb0ELb1ELb0ELb0ELb0ELb1EEEvNS_16Flash_fwd_paramsE:
	.zero		816


//--------------------- .nv.constant0._ZN5flash16flash_fwd_kernelI23Flash_fwd_kernel_traitsILi64ELi128ELi64ELi4ELb0ELb0EN7cutlass6half_tE19Flash_kernel_traitsILi64ELi128ELi64ELi4ES3_EELb0ELb1ELb0ELb1ELb0ELb0ELb1ELb0EEEvNS_16Flash_fwd_paramsE --------------------------
	.section	.nv.constant0._ZN5flash16flash_fwd_kernelI23Flash_fwd_kernel_traitsILi64ELi128ELi64ELi4ELb0ELb0EN7cutlass6half_tE19Flash_kernel_traitsILi64ELi128ELi64ELi4ES3_EELb0ELb1ELb0ELb1ELb0ELb0ELb1ELb0EEEvNS_16Flash_fwd_paramsE,"a",@progbits
	.sectionflags	@""
	.align	4
.nv.constant0._ZN5flash16flash_fwd_kernelI23Flash_fwd_kernel_traitsILi64ELi128ELi64ELi4ELb0ELb0EN7cutlass6half_tE19Flash_kernel_traitsILi64ELi128ELi64ELi4ES3_EELb0ELb1ELb0ELb1ELb0ELb0ELb1ELb0EEEvNS_16Flash_fwd_paramsE:
	.zero		816


//--------------------- .text._ZN5flash16flash_fwd_kernelI23Flash_fwd_kernel_traitsILi64ELi128ELi128ELi4ELb0ELb0EN7cutlass6half_tE19Flash_kernel_traitsILi64ELi128ELi128ELi4ES3_EELb0ELb1ELb0ELb0ELb1ELb1ELb0ELb0EEEvNS_16Flash_fwd_paramsE --------------------------
	.section	.text._ZN5flash16flash_fwd_kernelI23Flash_fwd_kernel_traitsILi64ELi128ELi128ELi4ELb0ELb0EN7cutlass6half_tE19Flash_kernel_traitsILi64ELi128ELi128ELi4ES3_EELb0ELb1ELb0ELb0ELb1ELb1ELb0ELb0EEEvNS_16Flash_fwd_paramsE,"ax",@progbits
	.sectioninfo	@"SHI_REGISTERS=255"
	.align	128
        .global         _ZN5flash16flash_fwd_kernelI23Flash_fwd_kernel_traitsILi64ELi128ELi128ELi4ELb0ELb0EN7cutlass6half_tE19Flash_kernel_traitsILi64ELi128ELi128ELi4ES3_EELb0ELb1ELb0ELb0ELb1ELb1ELb0ELb0EEEvNS_16Flash_fwd_paramsE
        .type           _ZN5flash16flash_fwd_kernelI23Flash_fwd_kernel_traitsILi64ELi128ELi128ELi4ELb0ELb0EN7cutlass6half_tE19Flash_kernel_traitsILi64ELi128ELi128ELi4ES3_EELb0ELb1ELb0ELb0ELb1ELb1ELb0ELb0EEEvNS_16Flash_fwd_paramsE,@function
        .size           _ZN5flash16flash_fwd_kernelI23Flash_fwd_kernel_traitsILi64ELi128ELi128ELi4ELb0ELb0EN7cutlass6half_tE19Flash_kernel_traitsILi64ELi128ELi128ELi4ES3_EELb0ELb1ELb0ELb0ELb1ELb1ELb0ELb0EEEvNS_16Flash_fwd_paramsE,(.L_x_1130 - _ZN5flash16flash_fwd_kernelI23Flash_fwd_kernel_traitsILi64ELi128ELi128ELi4ELb0ELb0EN7cutlass6half_tE19Flash_kernel_traitsILi64ELi128ELi128ELi4ES3_EELb0ELb1ELb0ELb0ELb1ELb1ELb0ELb0EEEvNS_16Flash_fwd_paramsE)
        .other          _ZN5flash16flash_fwd_kernelI23Flash_fwd_kernel_traitsILi64ELi128ELi128ELi4ELb0ELb0EN7cutlass6half_tE19Flash_kernel_traitsILi64ELi128ELi128ELi4ES3_EELb0ELb1ELb0ELb0ELb1ELb1ELb0ELb0EEEvNS_16Flash_fwd_paramsE,@"STO_CUDA_ENTRY STV_DEFAULT"
_ZN5flash16flash_fwd_kernelI23Flash_fwd_kernel_traitsILi64ELi128ELi128ELi4ELb0ELb0EN7cutlass6half_tE19Flash_kernel_traitsILi64ELi128ELi128ELi4ES3_EELb0ELb1ELb0ELb0ELb1ELb1ELb0ELb0EEEvNS_16Flash_fwd_paramsE:
.text._ZN5flash16flash_fwd_kernelI23Flash_fwd_kernel_traitsILi64ELi128ELi128ELi4ELb0ELb0EN7cutlass6half_tE19Flash_kernel_traitsILi64ELi128ELi128ELi4ES3_EELb0ELb1ELb0ELb0ELb1ELb1ELb0ELb0EEEvNS_16Flash_fwd_paramsE:
[----:B------:R-:W-:Y:S02]  /*0000*/  MOV R1, c[0x0][0x28] ;  /* 0x00000a0000017a02 */ /* 0x000fe40000000f00 */
[----:B------:R-:W1:Y:S01]  /*0010*/  S2R R22, SR_CTAID.Y ;  /* 0x0000000000167919 */ /* 0x000e620000002600 */
[----:B------:R-:W-:Y:S01]  /*0020*/  ISETP.NE.U32.AND P2, PT, RZ, c[0x0][0x258], PT ;  /* 0x00009600ff007a0c */ /* 0x000fe20003f45070 */
[----:B------:R-:W-:Y:S01]  /*0030*/  IMAD.MOV.U32 R6, RZ, RZ, RZ ;  /* 0x000000ffff067224 */ /* 0x000fe200078e00ff */
[----:B------:R-:W-:Y:S01]  /*0040*/  ISETP.NE.U32.AND P0, PT, RZ, c[0x0][0x250], PT ;  /* 0x00009400ff007a0c */ /* 0x000fe20003f05070 */
[----:B------:R-:W-:Y:S01]  /*0050*/  ULDC.64 UR8, c[0x0][0x118] ;  /* 0x0000460000087ab9 */ /* 0x000fe20000000a00 */
[----:B------:R-:W-:Y:S02]  /*0060*/  ISETP.NE.AND.EX P2, PT, RZ, c[0x0][0x25c], PT, P2 ;  /* 0x00009700ff007a0c */ /* 0x000fe40003f45320 */
[----:B------:R-:W-:Y:S02]  /*0070*/  ISETP.NE.AND.EX P0, PT, RZ, c[0x0][0x254], PT, P0 ;  /* 0x00009500ff007a0c */ /* 0x000fe40003f05300 */
[----:B------:R-:W-:-:S09]  /*0080*/  IADD3 R1, R1, -0xd8, RZ ;  /* 0xffffff2801017810 */ /* 0x000fd20007ffe0ff */
[----:B------:R-:W-:Y:S02]  /*0090*/  @P2 IMAD.MOV.U32 R2, RZ, RZ, 0x4 ;  /* 0x00000004ff022424 */ /* 0x000fe400078e00ff */
[----:B------:R-:W-:Y:S02]  /*00a0*/  @P0 IMAD.MOV.U32 R0, RZ, RZ, 0x4 ;  /* 0x00000004ff000424 */ /* 0x000fe400078e00ff */
[----:B-1----:R-:W-:-:S04]  /*00b0*/  @P2 IMAD.WIDE R2, R22, R2, c[0x0][0x258] ;  /* 0x0000960016022625 */ /* 0x002fc800078e0202 */
[----:B------:R-:W-:Y:S02]  /*00c0*/  @P0 IMAD.WIDE R4, R22, R0, c[0x0][0x250] ;  /* 0x0000940016040625 */ /* 0x000fe400078e0200 */
[----:B------:R-:W2:Y:S04]  /*00d0*/  @P2 LDG.E R2, [R2.64] ;  /* 0x0000000802022981 */ /* 0x000ea8000c1e1900 */
[----:B------:R-:W2:Y:S04]  /*00e0*/  @P0 LDG.E R6, [R4.64] ;  /* 0x0000000804060981 */ /* 0x000ea8000c1e1900 */
[----:B------:R-:W1:Y:S01]  /*00f0*/  S2R R14, SR_CTAID.X ;  /* 0x00000000000e7919 */ /* 0x000e620000002500 */
[----:B------:R-:W-:-:S04]  /*0100*/  @!P2 ISETP.NE.U32.AND P1, PT, RZ, c[0x0][0x268], PT ;  /* 0x00009a00ff00aa0c */ /* 0x000fc80003f25070 */
[----:B------:R-:W-:Y:S01]  /*0110*/  @!P2 ISETP.NE.AND.EX P1, PT, RZ, c[0x0][0x26c], PT, P1 ;  /* 0x00009b00ff00aa0c */ /* 0x000fe20003f25310 */
[----:B-1----:R-:W-:-:S05]  /*0120*/  IMAD.SHL.U32 R7, R14, 0x80, RZ ;  /* 0x000000800e077824 */ /* 0x002fca00078e00ff */
[----:B------:R-:W-:Y:S02]  /*0130*/  ISETP.GE.AND P0, PT, R7, c[0x0][0x214], PT ;  /* 0x0000850007007a0c */ /* 0x000fe40003f06270 */
[----:B------:R-:W-:Y:S01]  /*0140*/  @!P2 SEL R0, RZ, c[0x0][0x21c], !P1 ;  /* 0x00008700ff00aa07 */ /* 0x000fe20004800000 */
[----:B--2---:R-:W-:-:S03]  /*0150*/  @P2 IMAD.IADD R81, R2, 0x1, -R6 ;  /* 0x0000000102512824 */ /* 0x004fc600078e0a06 */
[----:B------:R-:W-:-:S07]  /*0160*/  @!P2 IADD3 R81, R0, c[0x0][0x218], -R6 ;  /* 0x000086000051aa10 */ /* 0x000fce0007ffe806 */
[----:B------:R-:W-:Y:S05]  /*0170*/  @P0 EXIT ;  /* 0x000000000000094d */ /* 0x000fea0003800000 */
[----:B------:R-:W-:Y:S01]  /*0180*/  IADD3 R0, R7, 0xff, RZ ;  /* 0x000000ff07007810 */ /* 0x000fe20007ffe0ff */
[----:B------:R-:W1:Y:S01]  /*0190*/  S2R R23, SR_CTAID.Z ;  /* 0x0000000000177919 */ /* 0x000e620000002700 */
[C---:B------:R-:W-:Y:S02]  /*01a0*/  IADD3 R2, R81.reuse, 0x7f, RZ ;  /* 0x0000007f51027810 */ /* 0x040fe40007ffe0ff */
[----:B------:R-:W-:Y:S01]  /*01b0*/  IADD3 R0, R81, -c[0x0][0x214], R0 ;  /* 0x8000850051007a10 */ /* 0x000fe20007ffe000 */
[----:B------:R-:W2:Y:S03]  /*01c0*/  S2R R24, SR_TID.X ;  /* 0x0000000000187919 */ /* 0x000ea60000002100 */
[----:B------:R-:W-:Y:S02]  /*01d0*/  IADD3 R3, R0, c[0x0][0x2e8], RZ ;  /* 0x0000ba0000037a10 */ /* 0x000fe40007ffe0ff */
[----:B------:R-:W-:-:S02]  /*01e0*/  SHF.R.S32.HI R0, RZ, 0x1f, R2 ;  /* 0x0000001fff007819 */ /* 0x000fc40000011402 */
[----:B------:R-:W-:Y:S02]  /*01f0*/  SHF.R.S32.HI R4, RZ, 0x1f, R3 ;  /* 0x0000001fff047819 */ /* 0x000fe40000011403 */
[----:B------:R-:W-:Y:S02]  /*0200*/  LEA.HI R0, R0, R2, RZ, 0x7 ;  /* 0x0000000200007211 */ /* 0x000fe400078f38ff */
[----:B------:R-:W-:Y:S02]  /*0210*/  LEA.HI R2, R4, R3, RZ, 0x7 ;  /* 0x0000000304027211 */ /* 0x000fe400078f38ff */
[----:B------:R-:W-:Y:S02]  /*0220*/  SHF.R.S32.HI R0, RZ, 0x7, R0 ;  /* 0x00000007ff007819 */ /* 0x000fe40000011400 */
[----:B------:R-:W-:-:S04]  /*0230*/  SHF.R.S32.HI R2, RZ, 0x7, R2 ;  /* 0x00000007ff027819 */ /* 0x000fc80000011402 */
[----:B------:R-:W-:-:S04]  /*0240*/  IMNMX R224, R0, R2, PT ;  /* 0x0000000200e07217 */ /* 0x000fc80003800200 */
[----:B------:R-:W-:Y:S01]  /*0250*/  ISETP.GE.AND P0, PT, R224, 0x1, PT ;  /* 0x00000001e000780c */ /* 0x000fe20003f06270 */
[----:B------:R3:W-:-:S12]  /*0260*/  STL [R1+0x24], R224 ;  /* 0x000024e001007387 */ /* 0x0007d80000100800 */
[----:B------:R-:W-:Y:S05]  /*0270*/  @!P0 BRA `(.L_x_0) ;  /* 0x0000d0d000008947 */ /* 0x000fea0003800000 */
[----:B-12---:R-:W-:Y:S01]  /*0280*/  IABS R0, c[0x0][0x1c8] ;  /* 0x0000720000007a13 */ /* 0x006fe20000000000 */
[----:B------:R-:W-:Y:S01]  /*0290*/  ULDC.64 UR4, c[0x0][0x190] ;  /* 0x0000640000047ab9 */ /* 0x000fe20000000a00 */
[----:B------:R-:W-:Y:S01]  /*02a0*/  SHF.R.S32.HI R19, RZ, 0x1f, R24 ;  /* 0x0000001fff137819 */ /* 0x000fe20000011418 */
[----:B------:R-:W-:Y:S01]  /*02b0*/  USHF.L.U32 UR7, UR4, 0x5, URZ ;  /* 0x0000000504077899 */ /* 0x000fe2000800063f */
[----:B------:R-:W-:Y:S01]  /*02c0*/  SHF.R.S32.HI R21, RZ, 0x1f, R22 ;  /* 0x0000001fff157819 */ /* 0x000fe20000011416 */
[----:B------:R-:W-:Y:S01]  /*02d0*/  IMAD.MOV.U32 R15, RZ, RZ, R0 ;  /* 0x000000ffff0f7224 */ /* 0x000fe200078e0000 */
[----:B------:R-:W-:Y:S01]  /*02e0*/  LOP3.LUT R0, R23, c[0x0][0x1c8], RZ, 0x3c, !PT ;  /* 0x0000720017007a12 */ /* 0x000fe200078e3cff */
[----:B------:R-:W-:Y:S01]  /*02f0*/  UMOV UR6, 0x5 ;  /* 0x0000000500067882 */ /* 0x000fe20000000000 */
[CC--:B------:R-:W-:Y:S01]  /*0300*/  LEA.HI R18, R19.reuse, R24.reuse, RZ, 0x3 ;  /* 0x0000001813127211 */ /* 0x0c0fe200078f18ff */
[----:B------:R-:W1:Y:S01]  /*0310*/  I2F.RP R4, R15 ;  /* 0x0000000f00047306 */ /* 0x000e620000209400 */
[----:B------:R-:W-:Y:S01]  /*0320*/  ISETP.GE.AND P1, PT, R0, RZ, PT ;  /* 0x000000ff0000720c */ /* 0x000fe20003f26270 */
[----:B------:R-:W-:Y:S01]  /*0330*/  USHF.L.U64.HI UR13, UR4, UR6, UR5 ;  /* 0x00000006040d7299 */ /* 0x000fe20008010205 */
[----:B------:R-:W-:Y:S01]  /*0340*/  LOP3.LUT R0, R18, 0xfffffff8, RZ, 0xc0, !PT ;  /* 0xfffffff812007812 */ /* 0x000fe200078ec0ff */
[----:B------:R-:W-:Y:S01]  /*0350*/  UMOV UR10, 0x7 ;  /* 0x00000007000a7882 */ /* 0x000fe20000000000 */
[----:B------:R-:W-:Y:S01]  /*0360*/  SHF.R.S32.HI R2, RZ, 0x3, R18 ;  /* 0x00000003ff027819 */ /* 0x000fe20000011412 */
[----:B------:R-:W-:Y:S01]  /*0370*/  ULDC.64 UR4, c[0x0][0x198] ;  /* 0x0000660000047ab9 */ /* 0x000fe20000000a00 */
[----:B------:R-:W-:Y:S01]  /*0380*/  LEA.HI R8, R19, R24, RZ, 0x4 ;  /* 0x0000001813087211 */ /* 0x000fe200078f20ff */
[----:B------:R-:W-:Y:S01]  /*0390*/  IMAD.IADD R80, R24, 0x1, -R0 ;  /* 0x0000000118507824 */ /* 0x000fe200078e0a00 */
[----:B------:R-:W-:Y:S01]  /*03a0*/  SHF.R.S32.HI R3, RZ, 0x1f, R2 ;  /* 0x0000001fff037819 */ /* 0x000fe20000011402 */
[----:B------:R-:W-:Y:S01]  /*03b0*/  IMAD.SHL.U32 R0, R2, 0x40, RZ ;  /* 0x0000004002007824 */ /* 0x000fe200078e00ff */
[----:B------:R-:W-:Y:S01]  /*03c0*/  SHF.R.S32.HI R11, RZ, 0x4, R8 ;  /* 0x00000004ff0b7819 */ /* 0x000fe20000011408 */
[----:B------:R-:W-:Y:S01]  /*03d0*/  IMAD.SHL.U32 R30, R80, 0x8, RZ ;  /* 0x00000008501e7824 */ /* 0x000fe200078e00ff */
[----:B------:R-:W-:Y:S01]  /*03e0*/  IADD3 R7, P0, R2, R6, RZ ;  /* 0x0000000602077210 */ /* 0x000fe20007f1e0ff */
[----:B------:R-:W-:Y:S01]  /*03f0*/  IMAD.WIDE R28, R14, 0x80, R2 ;  /* 0x000000800e1c7825 */ /* 0x000fe200078e0202 */
[----:B------:R-:W-:Y:S01]  /*0400*/  LEA.HI R10, R8, R11, RZ, 0x1 ;  /* 0x0000000b080a7211 */ /* 0x000fe200078f08ff */
[----:B-1----:R-:W1:Y:S01]  /*0410*/  MUFU.RCP R4, R4 ;  /* 0x0000000400047308 */ /* 0x002e620000001000 */
[----:B------:R-:W-:Y:S01]  /*0420*/  LOP3.LUT R0, R0, 0x1c0, RZ, 0xc0, !PT ;  /* 0x000001c000007812 */ /* 0x000fe200078ec0ff */
[----:B------:R-:W-:Y:S01]  /*0430*/  USHF.L.U64.HI UR10, UR4, UR10, UR5 ;  /* 0x0000000a040a7299 */ /* 0x000fe20008010205 */
[----:B------:R-:W-:Y:S01]  /*0440*/  LEA.HI.X.SX32 R9, R6, R3, 0x1, P0 ;  /* 0x0000000306097211 */ /* 0x000fe200000f0eff */
[----:B------:R2:W-:Y:S01]  /*0450*/  STL.64 [R1+0x70], R28 ;  /* 0x0000701c01007387 */ /* 0x0005e20000100a00 */
[----:B------:R-:W-:Y:S01]  /*0460*/  LOP3.LUT R6, R10, 0xfffffffe, RZ, 0xc0, !PT ;  /* 0xfffffffe0a067812 */ /* 0x000fe200078ec0ff */
[----:B------:R-:W-:Y:S01]  /*0470*/  USHF.L.U32 UR11, UR4, 0x7, URZ ;  /* 0x00000007040b7899 */ /* 0x000fe2000800063f */
[----:B------:R-:W-:Y:S01]  /*0480*/  LOP3.LUT R3, R0, 0x38, R30, 0xf8, !PT ;  /* 0x0000003800037812 */ /* 0x000fe200078ef81e */
[----:B------:R-:W-:Y:S01]  /*0490*/  USHF.L.U32 UR12, UR4, 0x5, URZ ;  /* 0x00000005040c7899 */ /* 0x000fe2000800063f */
[----:B------:R-:W-:Y:S01]  /*04a0*/  SHF.R.U32.HI R2, RZ, 0x3, R0 ;  /* 0x00000003ff027819 */ /* 0x000fe20000011600 */
[----:B------:R-:W-:Y:S01]  /*04b0*/  IMAD.IADD R17, R11, 0x1, -R6 ;  /* 0x000000010b117824 */ /* 0x000fe200078e0a06 */
[----:B------:R-:W-:Y:S01]  /*04c0*/  IABS R10, R23 ;  /* 0x00000017000a7213 */ /* 0x000fe20000000000 */
[----:B------:R-:W-:Y:S01]  /*04d0*/  USHF.L.U64.HI UR14, UR4, UR6, UR5 ;  /* 0x00000006040e7299 */ /* 0x000fe20008010205 */
[----:B------:R-:W-:-:S02]  /*04e0*/  SHF.R.S32.HI R31, RZ, 0x1f, R30 ;  /* 0x0000001fff1f7819 */ /* 0x000fc4000001141e */
[----:B------:R-:W-:Y:S01]  /*04f0*/  LOP3.LUT R239, R3, R2, RZ, 0x3c, !PT ;  /* 0x0000000203ef7212 */ /* 0x000fe200078e3cff */
[----:B------:R-:W-:Y:S01]  /*0500*/  ULDC.64 UR4, c[0x0][0x1a0] ;  /* 0x0000680000047ab9 */ /* 0x000fe20000000a00 */
[----:B-1----:R-:W-:Y:S01]  /*0510*/  IADD3 R4, R4, 0xffffffe, RZ ;  /* 0x0ffffffe04047810 */ /* 0x002fe20007ffe0ff */
[----:B------:R-:W-:Y:S01]  /*0520*/  IMAD.WIDE.U32 R2, R22, c[0x0][0x178], R30 ;  /* 0x00005e0016027a25 */ /* 0x000fe200078e001e */
[----:B------:R-:W-:Y:S01]  /*0530*/  SHF.R.S32.HI R20, RZ, 0x1f, R23 ;  /* 0x0000001fff147819 */ /* 0x000fe20000011417 */
[----:B------:R-:W-:Y:S01]  /*0540*/  STL.64 [R1+0x68], R30 ;  /* 0x0000681e01007387 */ /* 0x000fe20000100a00 */
[----:B------:R-:W1:Y:S01]  /*0550*/  F2I.FTZ.U32.TRUNC.NTZ R5, R4 ;  /* 0x0000000400057305 */ /* 0x000e62000021f000 */
[----:B------:R-:W-:Y:S01]  /*0560*/  LEA.HI R11, R19, R24, RZ, 0x6 ;  /* 0x00000018130b7211 */ /* 0x000fe200078f30ff */
[----:B------:R-:W-:Y:S01]  /*0570*/  USHF.L.U64.HI UR5, UR4, UR6, UR5 ;  /* 0x0000000604057299 */ /* 0x000fe20008010205 */
[----:B------:R-:W-:Y:S01]  /*0580*/  IMAD R20, R20, c[0x0][0x1a8], RZ ;  /* 0x00006a0014147a24 */ /* 0x000fe200078e02ff */
[----:B------:R-:W-:-:S02]  /*0590*/  IADD3 R236, R224, -0x1, RZ ;  /* 0xffffffffe0ec7810 */ /* 0x000fc40007ffe0ff */
[----:B------:R-:W-:Y:S01]  /*05a0*/  IMAD.SHL.U32 R11, R11, 0x8, RZ ;  /* 0x000000080b0b7824 */ /* 0x000fe200078e00ff */
[----:B------:R-:W-:-:S04]  /*05b0*/  LEA.HI R252, R19, R24, RZ, 0x5 ;  /* 0x0000001813fc7211 */ /* 0x000fc800078f28ff */
[----:B------:R-:W-:Y:S01]  /*05c0*/  LOP3.LUT R239, R239, 0x7ffffe00, R11, 0xf8, !PT ;  /* 0x7ffffe00efef7812 */ /* 0x000fe200078ef80b */
[----:B------:R-:W-:Y:S01]  /*05d0*/  IMAD R11, R21, c[0x0][0x180], RZ ;  /* 0x00006000150b7a24 */ /* 0x000fe200078e02ff */
[----:B------:R-:W-:Y:S01]  /*05e0*/  SHF.R.S32.HI R83, RZ, 0x5, R252 ;  /* 0x00000005ff537819 */ /* 0x000fe200000114fc */
[----:B-1----:R-:W-:Y:S02]  /*05f0*/  IMAD.MOV R4, RZ, RZ, -R5 ;  /* 0x000000ffff047224 */ /* 0x002fe400078e0a05 */
[----:B------:R-:W-:Y:S02]  /*0600*/  IMAD.SHL.U32 R239, R239, 0x2, RZ ;  /* 0x00000002efef7824 */ /* 0x000fe400078e00ff */
[----:B------:R-:W-:Y:S02]  /*0610*/  IMAD R0, R4, R15, RZ ;  /* 0x0000000f04007224 */ /* 0x000fe400078e02ff */
[----:B------:R-:W-:Y:S02]  /*0620*/  IMAD.MOV.U32 R4, RZ, RZ, RZ ;  /* 0x000000ffff047224 */ /* 0x000fe400078e00ff */
[----:B------:R-:W-:-:S02]  /*0630*/  IMAD R11, R22, c[0x0][0x184], R11 ;  /* 0x00006100160b7a24 */ /* 0x000fc400078e020b */
[----:B------:R-:W-:Y:S01]  /*0640*/  IMAD.HI.U32 R6, R5, R0, R4 ;  /* 0x0000000005067227 */ /* 0x000fe200078e0004 */
[----:B------:R-:W-:-:S03]  /*0650*/  LOP3.LUT R5, R8, 0xfffffff0, RZ, 0xc0, !PT ;  /* 0xfffffff008057812 */ /* 0x000fc600078ec0ff */
[----:B------:R-:W-:Y:S02]  /*0660*/  IMAD R0, R9, c[0x0][0x198], RZ ;  /* 0x0000660009007a24 */ /* 0x000fe400078e02ff */
[----:B------:R-:W-:-:S04]  /*0670*/  IMAD.HI.U32 R12, R6, R10, RZ ;  /* 0x0000000a060c7227 */ /* 0x000fc800078e00ff */
[----:B------:R-:W-:Y:S02]  /*0680*/  IMAD R13, R7, c[0x0][0x19c], R0 ;  /* 0x00006700070d7a24 */ /* 0x000fe400078e0200 */
[----:B------:R-:W-:Y:S02]  /*0690*/  IMAD.MOV R0, RZ, RZ, -R12 ;  /* 0x000000ffff007224 */ /* 0x000fe400078e0a0c */
[----:B------:R-:W-:Y:S02]  /*06a0*/  IMAD.IADD R8, R24, 0x1, -R5 ;  /* 0x0000000118087824 */ /* 0x000fe400078e0a05 */
[----:B------:R-:W-:Y:S02]  /*06b0*/  IMAD R0, R15, R0, R10 ;  /* 0x000000000f007224 */ /* 0x000fe400078e020a */
[----:B------:R-:W-:Y:S02]  /*06c0*/  IMAD R4, R21, c[0x0][0x178], RZ ;  /* 0x00005e0015047a24 */ /* 0x000fe400078e02ff */
[----:B------:R-:W-:Y:S01]  /*06d0*/  IMAD R5, R9, c[0x0][0x1a0], RZ ;  /* 0x0000680009057a24 */ /* 0x000fe200078e02ff */
[----:B------:R-:W-:Y:S01]  /*06e0*/  SHF.R.S32.HI R9, RZ, 0x1f, R8 ;  /* 0x0000001fff097819 */ /* 0x000fe20000011408 */
[----:B------:R-:W-:Y:S01]  /*06f0*/  IMAD R4, R22, c[0x0][0x17c], R4 ;  /* 0x00005f0016047a24 */ /* 0x000fe200078e0204 */
[----:B------:R-:W-:Y:S01]  /*0700*/  ISETP.GT.U32.AND P2, PT, R15, R0, PT ;  /* 0x000000000f00720c */ /* 0x000fe20003f44070 */
[----:B------:R-:W-:Y:S01]  /*0710*/  IMAD R14, R7, c[0x0][0x1a4], R5 ;  /* 0x00006900070e7a24 */ /* 0x000fe200078e0205 */
[----:B------:R-:W-:Y:S01]  /*0720*/  LEA.HI R16, R9, R8, RZ, 0x3 ;  /* 0x0000000809107211 */ /* 0x000fe200078f18ff */
[----:B------:R-:W-:-:S02]  /*0730*/  IMAD.IADD R3, R3, 0x1, R4 ;  /* 0x0000000103037824 */ /* 0x000fc400078e0204 */
[----:B------:R-:W-:Y:S01]  /*0740*/  IMAD.WIDE.U32 R4, R7, c[0x0][0x198], R30 ;  /* 0x0000660007047a25 */ /* 0x000fe200078e001e */
[----:B------:R-:W-:-:S03]  /*0750*/  LOP3.LUT R10, R16, 0xfffffff8, RZ, 0xc0, !PT ;  /* 0xfffffff8100a7812 */ /* 0x000fc600078ec0ff */
[C---:B------:R-:W-:Y:S02]  /*0760*/  IMAD R9, R23.reuse, c[0x0][0x1ac], R20 ;  /* 0x00006b0017097a24 */ /* 0x040fe400078e0214 */
[----:B------:R-:W-:Y:S02]  /*0770*/  IMAD.WIDE.U32 R2, R23, c[0x0][0x1a8], R2 ;  /* 0x00006a0017027a25 */ /* 0x000fe400078e0002 */
[----:B------:R-:W-:Y:S02]  /*0780*/  @!P2 IADD3 R12, R12, 0x1, RZ ;  /* 0x000000010c0ca810 */ /* 0x000fe40007ffe0ff */
[----:B------:R-:W-:Y:S02]  /*0790*/  IMAD.IADD R5, R5, 0x1, R13 ;  /* 0x0000000105057824 */ /* 0x000fe400078e020d */
[----:B------:R-:W-:Y:S02]  /*07a0*/  IMAD.IADD R82, R8, 0x1, -R10 ;  /* 0x0000000108527824 */ /* 0x000fe400078e0a0a */
[----:B------:R-:W-:-:S02]  /*07b0*/  @!P2 IMAD.IADD R0, R0, 0x1, -R15 ;  /* 0x000000010000a824 */ /* 0x000fc400078e0a0f */
[----:B------:R-:W-:Y:S02]  /*07c0*/  IMAD.IADD R3, R3, 0x1, R9 ;  /* 0x0000000103037824 */ /* 0x000fe400078e0209 */
[----:B------:R-:W-:Y:S01]  /*07d0*/  IMAD R10, R29, c[0x0][0x190], RZ ;  /* 0x000064001d0a7a24 */ /* 0x000fe200078e02ff */
[----:B------:R-:W-:Y:S01]  /*07e0*/  ISETP.GE.U32.AND P3, PT, R0, R15, PT ;  /* 0x0000000f0000720c */ /* 0x000fe20003f66070 */
[----:B------:R-:W-:Y:S01]  /*07f0*/  IMAD.WIDE.U32 R8, R22, c[0x0][0x180], R4 ;  /* 0x0000600016087a25 */ /* 0x000fe200078e0004 */
[----:B------:R-:W-:-:S03]  /*0800*/  SHF.R.S32.HI R15, RZ, 0x1f, R236 ;  /* 0x0000001fff0f7819 */ /* 0x000fc600000114ec */
[C---:B------:R-:W-:Y:S02]  /*0810*/  IMAD R13, R28.reuse, c[0x0][0x194], R10 ;  /* 0x000065001c0d7a24 */ /* 0x040fe400078e020a */
[----:B------:R-:W-:-:S04]  /*0820*/  IMAD.WIDE.U32 R4, R28, c[0x0][0x190], R2 ;  /* 0x000064001c047a25 */ /* 0x000fc800078e0002 */
[----:B------:R-:W-:Y:S01]  /*0830*/  IMAD.IADD R0, R5, 0x1, R13 ;  /* 0x0000000105007824 */ /* 0x000fe200078e020d */
[----:B------:R-:W-:Y:S01]  /*0840*/  LEA R2, P0, R4, c[0x0][0x160], 0x1 ;  /* 0x0000580004027a11 */ /* 0x000fe200078008ff */
[----:B------:R-:W-:Y:S01]  /*0850*/  IMAD.WIDE.U32 R6, R7, c[0x0][0x1a0], R30 ;  /* 0x0000680007067a25 */ /* 0x000fe200078e001e */
[----:B------:R-:W-:Y:S02]  /*0860*/  @P3 IADD3 R12, R12, 0x1, RZ ;  /* 0x000000010c0c3810 */ /* 0x000fe40007ffe0ff */
[----:B------:R-:W-:Y:S01]  /*0870*/  LEA.HI.X R3, R4, c[0x0][0x164], R0, 0x1, P0 ;  /* 0x0000590004037a11 */ /* 0x000fe200000f0c00 */
[----:B------:R-:W-:Y:S01]  /*0880*/  IMAD R21, R21, c[0x0][0x188], RZ ;  /* 0x0000620015157a24 */ /* 0x000fe200078e02ff */
[----:B------:R-:W-:Y:S01]  /*0890*/  ISETP.NE.AND P0, PT, RZ, c[0x0][0x1c8], PT ;  /* 0x00007200ff007a0c */ /* 0x000fe20003f05270 */
[----:B------:R-:W-:Y:S01]  /*08a0*/  IMAD.MOV.U32 R0, RZ, RZ, R12 ;  /* 0x000000ffff007224 */ /* 0x000fe200078e000c */
[----:B------:R-:W-:Y:S01]  /*08b0*/  IADD3 R4, P2, R2, UR7, RZ ;  /* 0x0000000702047c10 */ /* 0x000fe2000ff5e0ff */
[----:B------:R-:W-:Y:S01]  /*08c0*/  IMAD.IADD R7, R7, 0x1, R14 ;  /* 0x0000000107077824 */ /* 0x000fe200078e020e */
[----:B------:R1:W-:Y:S01]  /*08d0*/  LDGSTS.E.BYPASS.LTC128B.128 [R239], [R2.64] ;  /* 0x0000000002ef7fae */ /* 0x0003e2000b901d48 */
[----:B------:R-:W-:Y:S01]  /*08e0*/  @!P1 IMAD.MOV R0, RZ, RZ, -R0 ;  /* 0x000000ffff009224 */ /* 0x000fe200078e0a00 */
[----:B------:R-:W-:Y:S01]  /*08f0*/  IADD3.X R5, R3, UR13, RZ, P2, !PT ;  /* 0x0000000d03057c10 */ /* 0x000fe200097fe4ff */
[----:B------:R-:W-:-:S02]  /*0900*/  IMAD R10, R22, c[0x0][0x18c], R21 ;  /* 0x00006300160a7a24 */ /* 0x000fc400078e0215 */
[----:B------:R-:W-:Y:S02]  /*0910*/  IMAD.WIDE.U32 R6, R22, c[0x0][0x188], R6 ;  /* 0x0000620016067a25 */ /* 0x000fe400078e0006 */
[----:B------:R4:W-:Y:S02]  /*0920*/  LDGSTS.E.BYPASS.LTC128B.128 [R239+0x800], [R4.64] ;  /* 0x0080000004ef7fae */ /* 0x0009e4000b901d48 */
[----:B------:R-:W-:Y:S01]  /*0930*/  @!P0 LOP3.LUT R0, RZ, c[0x0][0x1c8], RZ, 0x33, !PT ;  /* 0x00007200ff008a12 */ /* 0x000fe200078e33ff */
[----:B------:R-:W-:Y:S02]  /*0940*/  IMAD.IADD R9, R9, 0x1, R11 ;  /* 0x0000000109097824 */ /* 0x000fe400078e020b */
[----:B------:R-:W-:Y:S01]  /*0950*/  IMAD.IADD R11, R7, 0x1, R10 ;  /* 0x00000001070b7824 */ /* 0x000fe200078e020a */
[----:B------:R-:W-:Y:S01]  /*0960*/  SHF.R.S32.HI R14, RZ, 0x1f, R0 ;  /* 0x0000001fff0e7819 */ /* 0x000fe20000011400 */
[----:B------:R-:W-:Y:S02]  /*0970*/  IMAD.MOV.U32 R10, RZ, RZ, R6 ;  /* 0x000000ffff0a7224 */ /* 0x000fe400078e0006 */
[----:B--2---:R-:W-:-:S04]  /*0980*/  IMAD.WIDE.U32 R28, R0, c[0x0][0x1b0], R8 ;  /* 0x00006c00001c7a25 */ /* 0x004fc800078e0008 */
[----:B------:R-:W-:Y:S01]  /*0990*/  IMAD R12, R236, UR10, RZ ;  /* 0x0000000aec0c7c24 */ /* 0x000fe2000f8e02ff */
[----:B------:R-:W-:Y:S01]  /*09a0*/  STL.64 [R1+0x58], R28 ;  /* 0x0000581c01007387 */ /* 0x000fe20000100a00 */
[----:B------:R-:W-:Y:S02]  /*09b0*/  IMAD.MOV.U32 R26, RZ, RZ, R28 ;  /* 0x000000ffff1a7224 */ /* 0x000fe400078e001c */
[----:B------:R-:W-:Y:S02]  /*09c0*/  IMAD R12, R15, UR11, R12 ;  /* 0x0000000b0f0c7c24 */ /* 0x000fe4000f8e020c */
[----:B------:R-:W-:Y:S01]  /*09d0*/  IMAD.WIDE.U32 R20, R0, c[0x0][0x1b8], R10 ;  /* 0x00006e0000147a25 */ /* 0x000fe200078e000a */
[----:B-1----:R-:W-:-:S04]  /*09e0*/  IADD3 R2, P0, R4, UR7, RZ ;  /* 0x0000000704027c10 */ /* 0x002fc8000ff1e0ff */
[----:B------:R-:W-:Y:S02]  /*09f0*/  IADD3.X R3, R5, UR13, RZ, P0, !PT ;  /* 0x0000000d05037c10 */ /* 0x000fe400087fe4ff */
[----:B------:R-:W-:Y:S01]  /*0a00*/  IADD3 R6, P0, R2, UR7, RZ ;  /* 0x0000000702067c10 */ /* 0x000fe2000ff1e0ff */
[----:B----4-:R-:W-:Y:S02]  /*0a10*/  IMAD R5, R14, c[0x0][0x1b0], RZ ;  /* 0x00006c000e057a24 */ /* 0x010fe400078e02ff */
[----:B------:R1:W-:Y:S01]  /*0a20*/  LDGSTS.E.BYPASS.LTC128B.128 [R239+0x1000], [R2.64] ;  /* 0x0100000002ef7fae */ /* 0x0003e2000b901d48 */
[----:B------:R-:W-:Y:S01]  /*0a30*/  IADD3.X R7, R3, UR13, RZ, P0, !PT ;  /* 0x0000000d03077c10 */ /* 0x000fe200087fe4ff */
[----:B------:R-:W-:Y:S01]  /*0a40*/  IMAD R5, R0, c[0x0][0x1b4], R5 ;  /* 0x00006d0000057a24 */ /* 0x000fe200078e0205 */
[----:B------:R-:W-:-:S03]  /*0a50*/  IADD3 R4, P0, R6, UR7, RZ ;  /* 0x0000000706047c10 */ /* 0x000fc6000ff1e0ff */
[----:B------:R-:W-:Y:S01]  /*0a60*/  IMAD.IADD R27, R29, 0x1, R5 ;  /* 0x000000011d1b7824 */ /* 0x000fe200078e0205 */
[----:B------:R-:W-:Y:S01]  /*0a70*/  IADD3.X R5, R7, UR13, RZ, P0, !PT ;  /* 0x0000000d07057c10 */ /* 0x000fe200087fe4ff */
[----:B------:R2:W-:Y:S02]  /*0a80*/  LDGSTS.E.BYPASS.LTC128B.128 [R239+0x1800], [R6.64] ;  /* 0x0180000006ef7fae */ /* 0x0005e4000b901d48 */
[----:B------:R-:W-:Y:S02]  /*0a90*/  IMAD.WIDE.U32 R8, R236, UR11, R26 ;  /* 0x0000000bec087c25 */ /* 0x000fe4000f8e001a */
[----:B------:R4:W-:Y:S04]  /*0aa0*/  LDGSTS.E.BYPASS.LTC128B.128 [R239+0x2000], [R4.64] ;  /* 0x0200000004ef7fae */ /* 0x0009e8000b901d48 */
[----:B------:R-:W-:Y:S04]  /*0ab0*/  STL.64 [R1+0x48], R26 ;  /* 0x0000481a01007387 */ /* 0x000fe80000100a00 */
[----:B------:R-:W-:Y:S01]  /*0ac0*/  STL.64 [R1+0x50], R20 ;  /* 0x0000501401007387 */ /* 0x000fe20000100a00 */
[----:B-1----:R-:W-:-:S04]  /*0ad0*/  IADD3 R2, P0, R4, UR7, RZ ;  /* 0x0000000704027c10 */ /* 0x002fc8000ff1e0ff */
[----:B------:R-:W-:Y:S01]  /*0ae0*/  IADD3.X R3, R5, UR13, RZ, P0, !PT ;  /* 0x0000000d05037c10 */ /* 0x000fe200087fe4ff */
[----:B--2---:R-:W-:-:S04]  /*0af0*/  IMAD R7, R14, c[0x0][0x1b8], RZ ;  /* 0x00006e000e077a24 */ /* 0x004fc800078e02ff */
[----:B------:R1:W-:Y:S01]  /*0b00*/  LDGSTS.E.BYPASS.LTC128B.128 [R239+0x2800], [R2.64] ;  /* 0x0280000002ef7fae */ /* 0x0003e2000b901d48 */
[----:B----4-:R-:W-:Y:S01]  /*0b10*/  IMAD.IADD R4, R9, 0x1, R12 ;  /* 0x0000000109047824 */ /* 0x010fe200078e020c */
[----:B------:R-:W-:Y:S01]  /*0b20*/  LEA R12, P0, R8, c[0x0][0x168], 0x1 ;  /* 0x00005a00080c7a11 */ /* 0x000fe200078008ff */
[----:B------:R-:W-:Y:S02]  /*0b30*/  IMAD R14, R0, c[0x0][0x1bc], R7 ;  /* 0x00006f00000e7a24 */ /* 0x000fe400078e0207 */
[----:B------:R-:W-:Y:S01]  /*0b40*/  IMAD R0, R15, c[0x0][0x1a0], RZ ;  /* 0x000068000f007a24 */ /* 0x000fe200078e02ff */
[----:B------:R-:W-:Y:S02]  /*0b50*/  LEA.HI.X R13, R8, c[0x0][0x16c], R4, 0x1, P0 ;  /* 0x00005b00080d7a11 */ /* 0x000fe400000f0c04 */
[----:B------:R-:W-:Y:S01]  /*0b60*/  IADD3 R4, P1, R2, UR7, RZ ;  /* 0x0000000702047c10 */ /* 0x000fe2000ff3e0ff */
[----:B------:R-:W-:-:S03]  /*0b70*/  IMAD R0, R236, c[0x0][0x1a4], R0 ;  /* 0x00006900ec007a24 */ /* 0x000fc600078e0200 */
[----:B------:R-:W-:Y:S02]  /*0b80*/  IADD3.X R5, R3, UR13, RZ, P1, !PT ;  /* 0x0000000d03057c10 */ /* 0x000fe40008ffe4ff */
[----:B------:R-:W-:Y:S01]  /*0b90*/  IADD3 R6, P1, R4, UR7, RZ ;  /* 0x0000000704067c10 */ /* 0x000fe2000ff3e0ff */
[----:B------:R-:W-:Y:S02]  /*0ba0*/  USHF.L.U32 UR7, UR4, 0x5, URZ ;  /* 0x0000000504077899 */ /* 0x000fe4000800063f */
[----:B------:R2:W-:Y:S01]  /*0bb0*/  LDGSTS.E.BYPASS.LTC128B.128 [R239+0x3000], [R4.64] ;  /* 0x0300000004ef7fae */ /* 0x0005e2000b901d48 */
[----:B------:R-:W-:-:S05]  /*0bc0*/  IADD3.X R7, R5, UR13, RZ, P1, !PT ;  /* 0x0000000d05077c10 */ /* 0x000fca0008ffe4ff */
[----:B------:R4:W-:Y:S01]  /*0bd0*/  LDGSTS.E.BYPASS.LTC128B.128 [R239+0x3800], [R6.64] ;  /* 0x0380000006ef7fae */ /* 0x0009e2000b901d48 */
[----:B-1----:R-:W-:-:S03]  /*0be0*/  IADD3 R2, P0, R12, UR12, RZ ;  /* 0x0000000c0c027c10 */ /* 0x002fc6000ff1e0ff */
[----:B------:R1:W-:Y:S01]  /*0bf0*/  LDGSTS.E.BYPASS.LTC128B.128 [R239+0x4000], [R12.64] ;  /* 0x040000000cef7fae */ /* 0x0003e2000b901d48 */
[----:B------:R-:W-:Y:S02]  /*0c00*/  IADD3.X R3, R13, UR14, RZ, P0, !PT ;  /* 0x0000000e0d037c10 */ /* 0x000fe400087fe4ff */
[----:B------:R-:W-:-:S03]  /*0c10*/  IADD3 R10, P0, R2, UR12, RZ ;  /* 0x0000000c020a7c10 */ /* 0x000fc6000ff1e0ff */
[----:B------:R5:W-:Y:S01]  /*0c20*/  LDGSTS.E.BYPASS.LTC128B.128 [R239+0x4800], [R2.64] ;  /* 0x0480000002ef7fae */ /* 0x000be2000b901d48 */
[----:B------:R-:W-:Y:S02]  /*0c30*/  IADD3.X R11, R3, UR14, RZ, P0, !PT ;  /* 0x0000000e030b7c10 */ /* 0x000fe400087fe4ff */
[----:B------:R-:W-:-:S03]  /*0c40*/  IADD3 R8, P0, R10, UR12, RZ ;  /* 0x0000000c0a087c10 */ /* 0x000fc6000ff1e0ff */
[----:B------:R3:W-:Y:S01]  /*0c50*/  LDGSTS.E.BYPASS.LTC128B.128 [R239+0x5000], [R10.64] ;  /* 0x050000000aef7fae */ /* 0x0007e2000b901d48 */
[----:B------:R-:W-:-:S05]  /*0c60*/  IADD3.X R9, R11, UR14, RZ, P0, !PT ;  /* 0x0000000e0b097c10 */ /* 0x000fca00087fe4ff */
[----:B------:R1:W-:Y:S01]  /*0c70*/  LDGSTS.E.BYPASS.LTC128B.128 [R239+0x5800], [R8.64] ;  /* 0x0580000008ef7fae */ /* 0x0003e2000b901d48 */
[----:B----4-:R-:W-:-:S04]  /*0c80*/  IADD3 R6, P0, R8, UR12, RZ ;  /* 0x0000000c08067c10 */ /* 0x010fc8000ff1e0ff */
[----:B------:R-:W-:Y:S02]  /*0c90*/  IADD3.X R7, R9, UR14, RZ, P0, !PT ;  /* 0x0000000e09077c10 */ /* 0x000fe400087fe4ff */
[----:B--2---:R-:W-:-:S03]  /*0ca0*/  IADD3 R4, P0, R6, UR12, RZ ;  /* 0x0000000c06047c10 */ /* 0x004fc6000ff1e0ff */
[----:B------:R2:W-:Y:S01]  /*0cb0*/  LDGSTS.E.BYPASS.LTC128B.128 [R239+0x6000], [R6.64] ;  /* 0x0600000006ef7fae */ /* 0x0005e2000b901d48 */
[----:B------:R-:W-:Y:S02]  /*0cc0*/  IADD3.X R5, R7, UR14, RZ, P0, !PT ;  /* 0x0000000e07057c10 */ /* 0x000fe400087fe4ff */
[----:B-----5:R-:W-:-:S03]  /*0cd0*/  IADD3 R2, P0, R4, UR12, RZ ;  /* 0x0000000c04027c10 */ /* 0x020fc6000ff1e0ff */
[----:B------:R4:W-:Y:S01]  /*0ce0*/  LDGSTS.E.BYPASS.LTC128B.128 [R239+0x6800], [R4.64] ;  /* 0x0680000004ef7fae */ /* 0x0009e2000b901d48 */
[----:B------:R-:W-:-:S05]  /*0cf0*/  IADD3.X R3, R5, UR14, RZ, P0, !PT ;  /* 0x0000000e05037c10 */ /* 0x000fca00087fe4ff */
[----:B------:R5:W-:Y:S01]  /*0d00*/  LDGSTS.E.BYPASS.LTC128B.128 [R239+0x7000], [R2.64] ;  /* 0x0700000002ef7fae */ /* 0x000be2000b901d48 */
[----:B--2---:R-:W-:-:S04]  /*0d10*/  IADD3 R6, P0, R2, UR12, RZ ;  /* 0x0000000c02067c10 */ /* 0x004fc8000ff1e0ff */
[----:B------:R-:W-:Y:S01]  /*0d20*/  IADD3.X R7, R3, UR14, RZ, P0, !PT ;  /* 0x0000000e03077c10 */ /* 0x000fe200087fe4ff */
[----:B----4-:R-:W-:-:S04]  /*0d30*/  IMAD.WIDE.U32 R4, R236, c[0x0][0x1a0], RZ ;  /* 0x00006800ec047a25 */ /* 0x010fc800078e00ff */
[----:B------:R2:W-:Y:S01]  /*0d40*/  LDGSTS.E.BYPASS.LTC128B.128 [R239+0x7800], [R6.64] ;  /* 0x0780000006ef7fae */ /* 0x0005e2000b901d48 */
[----:B-----5:R-:W-:-:S03]  /*0d50*/  IMAD.IADD R2, R5, 0x1, R0 ;  /* 0x0000000105027824 */ /* 0x020fc600078e0200 */
[----:B------:R-:W0:Y:S01]  /*0d60*/  LDGDEPBAR ;  /* 0x00000000000079af */ /* 0x000e220000000000 */
[----:B------:R-:W-:Y:S02]  /*0d70*/  IMAD.SHL.U32 R0, R80, 0x40, RZ ;  /* 0x0000004050007824 */ /* 0x000fe400078e00ff */
[----:B------:R-:W-:Y:S02]  /*0d80*/  IMAD.IADD R3, R21, 0x1, R14 ;  /* 0x0000000115037824 */ /* 0x000fe400078e020e */
[----:B------:R-:W-:Y:S01]  /*0d90*/  IMAD.SHL.U32 R5, R82, 0x40, RZ ;  /* 0x0000004052057824 */ /* 0x000fe200078e00ff */
[----:B------:R-:W-:Y:S02]  /*0da0*/  LOP3.LUT R0, R0, 0x1c0, RZ, 0xc0, !PT ;  /* 0x000001c000007812 */ /* 0x000fe400078ec0ff */
[----:B------:R4:W-:Y:S02]  /*0db0*/  STL [R1+0x60], R3 ;  /* 0x0000600301007387 */ /* 0x0009e40000100800 */
[----:B-1----:R-:W-:-:S02]  /*0dc0*/  LOP3.LUT R8, R0, 0x8, R18, 0xf8, !PT ;  /* 0x0000000800087812 */ /* 0x002fc400078ef812 */
[----:B--2---:R-:W-:Y:S01]  /*0dd0*/  LEA R6, P0, R4, R20, 0x7 ;  /* 0x0000001404067211 */ /* 0x004fe200078038ff */
[----:B------:R-:W-:-:S04]  /*0de0*/  DEPBAR.LE SB0, 0x0 ;  /* 0x000080000000791a */ /* 0x000fc80000000000 */
[----:B------:R-:W-:Y:S02]  /*0df0*/  LEA.HI.X R7, R4, R3, R2, 0x7, P0 ;  /* 0x0000000304077211 */ /* 0x000fe400000f3c02 */
[----:B------:R-:W-:Y:S01]  /*0e00*/  SHF.R.U32.HI R2, RZ, 0x3, R0 ;  /* 0x00000003ff027819 */ /* 0x000fe20000011600 */
[----:B------:R-:W-:Y:S01]  /*0e10*/  BAR.SYNC.DEFER_BLOCKING 0x0 ;  /* 0x0000000000007b1d */ /* 0x000fe20000010000 */
[C---:B------:R-:W-:Y:S01]  /*0e20*/  LEA R4, P0, R6.reuse, c[0x0][0x170], 0x1 ;  /* 0x00005c0006047a11 */ /* 0x040fe200078008ff */
[----:B----4-:R-:W-:Y:S01]  /*0e30*/  IMAD.SHL.U32 R3, R17, 0x8, RZ ;  /* 0x0000000811037824 */ /* 0x010fe200078e00ff */
[----:B------:R-:W-:Y:S02]  /*0e40*/  LOP3.LUT R0, R5, 0x1c0, RZ, 0xc0, !PT ;  /* 0x000001c005007812 */ /* 0x000fe400078ec0ff */
[----:B------:R-:W-:Y:S02]  /*0e50*/  LEA.HI.X R5, R6, c[0x0][0x174], R7, 0x1, P0 ;  /* 0x00005d0006057a11 */ /* 0x000fe400000f0c07 */
[----:B------:R-:W-:-:S02]  /*0e60*/  LOP3.LUT R8, R8, R2, RZ, 0x3c, !PT ;  /* 0x0000000208087212 */ /* 0x000fc400078e3cff */
[----:B------:R-:W-:Y:S02]  /*0e70*/  LOP3.LUT R6, R0, 0x8, R3, 0xf8, !PT ;  /* 0x0000000800067812 */ /* 0x000fe400078ef803 */
[----:B------:R-:W-:Y:S01]  /*0e80*/  SHF.R.U32.HI R3, RZ, 0x3, R0 ;  /* 0x00000003ff037819 */ /* 0x000fe20000011600 */
[----:B------:R-:W-:Y:S01]  /*0e90*/  IMAD R0, R17, 0x200, R8 ;  /* 0x0000020011007824 */ /* 0x000fe200078e0208 */
[----:B------:R-:W-:Y:S02]  /*0ea0*/  IADD3 R2, P0, R4, UR7, RZ ;  /* 0x0000000704027c10 */ /* 0x000fe4000ff1e0ff */
[----:B------:R-:W-:Y:S02]  /*0eb0*/  LOP3.LUT R238, R6, R3, RZ, 0x3c, !PT ;  /* 0x0000000306ee7212 */ /* 0x000fe400078e3cff */
[----:B------:R-:W-:Y:S02]  /*0ec0*/  IADD3 R8, P1, R2, UR7, RZ ;  /* 0x0000000702087c10 */ /* 0x000fe4000ff3e0ff */
[----:B------:R-:W-:-:S02]  /*0ed0*/  IADD3.X R3, R5, UR5, RZ, P0, !PT ;  /* 0x0000000505037c10 */ /* 0x000fc400087fe4ff */
[----:B------:R-:W-:Y:S02]  /*0ee0*/  IADD3 R6, P0, R8, UR7, RZ ;  /* 0x0000000708067c10 */ /* 0x000fe4000ff1e0ff */
[----:B------:R-:W-:Y:S01]  /*0ef0*/  IADD3.X R9, R3, UR5, RZ, P1, !PT ;  /* 0x0000000503097c10 */ /* 0x000fe20008ffe4ff */
[----:B------:R-:W-:Y:S01]  /*0f00*/  @!PT LDS RZ, [RZ] ;  /* 0x00000000fffff984 */ /* 0x000fe20000000800 */
[----:B------:R-:W-:Y:S01]  /*0f10*/  @!PT LDS RZ, [RZ] ;  /* 0x00000000fffff984 */ /* 0x000fe20000000800 */
[----:B------:R-:W-:Y:S01]  /*0f20*/  @!PT LDS RZ, [RZ] ;  /* 0x00000000fffff984 */ /* 0x000fe20000000800 */
[----:B------:R1:W-:Y:S01]  /*0f30*/  LDGSTS.E.BYPASS.LTC128B.128 [R239+0x8000], [R4.64] ;  /* 0x0800000004ef7fae */ /* 0x0003e2000b901d48 */
[----:B------:R-:W-:Y:S02]  /*0f40*/  LEA R226, R0, 0x4000, 0x1 ;  /* 0x0000400000e27811 */ /* 0x000fe400078e08ff */
[----:B------:R-:W-:Y:S01]  /*0f50*/  IADD3.X R7, R9, UR5, RZ, P0, !PT ;  /* 0x0000000509077c10 */ /* 0x000fe200087fe4ff */
[----:B------:R2:W-:Y:S01]  /*0f60*/  LDGSTS.E.BYPASS.LTC128B.128 [R239+0x8800], [R2.64] ;  /* 0x0880000002ef7fae */ /* 0x0005e2000b901d48 */
[----:B------:R-:W-:-:S03]  /*0f70*/  IADD3 R231, R226, 0x40, RZ ;  /* 0x00000040e2e77810 */ /* 0x000fc60007ffe0ff */
[----:B------:R4:W-:Y:S04]  /*0f80*/  LDGSTS.E.BYPASS.LTC128B.128 [R239+0x9000], [R8.64] ;  /* 0x0900000008ef7fae */ /* 0x0009e8000b901d48 */
[----:B------:R5:W-:Y:S01]  /*0f90*/  LDGSTS.E.BYPASS.LTC128B.128 [R239+0x9800], [R6.64] ;  /* 0x0980000006ef7fae */ /* 0x000be2000b901d48 */
[----:B--2---:R-:W-:Y:S01]  /*0fa0*/  IMAD.SHL.U32 R3, R16, 0x40, RZ ;  /* 0x0000004010037824 */ /* 0x004fe200078e00ff */
[----:B------:R-:W-:-:S04]  /*0fb0*/  IADD3 R2, P1, R6, UR7, RZ ;  /* 0x0000000706027c10 */ /* 0x000fc8000ff3e0ff */
[----:B------:R-:W-:Y:S02]  /*0fc0*/  LOP3.LUT R237, R3, 0xfffffe00, RZ, 0xc0, !PT ;  /* 0xfffffe0003ed7812 */ /* 0x000fe400078ec0ff */
[----:B-1----:R-:W-:Y:S02]  /*0fd0*/  IADD3 R4, P0, R2, UR7, RZ ;  /* 0x0000000702047c10 */ /* 0x002fe4000ff1e0ff */
[----:B------:R-:W-:Y:S01]  /*0fe0*/  IADD3.X R3, R7, UR5, RZ, P1, !PT ;  /* 0x0000000507037c10 */ /* 0x000fe20008ffe4ff */
[----:B----4-:R-:W-:Y:S01]  /*0ff0*/  IMAD R9, R83, 0x400, R237 ;  /* 0x0000040053097824 */ /* 0x010fe200078e02ed */
[----:B-----5:R-:W-:Y:S02]  /*1000*/  IADD3 R6, P1, R4, UR7, RZ ;  /* 0x0000000704067c10 */ /* 0x020fe4000ff3e0ff */
[----:B------:R-:W-:Y:S01]  /*1010*/  IADD3.X R5, R3, UR5, RZ, P0, !PT ;  /* 0x0000000503057c10 */ /* 0x000fe200087fe4ff */
[----:B------:R1:W-:Y:S01]  /*1020*/  LDGSTS.E.BYPASS.LTC128B.128 [R239+0xa000], [R2.64] ;  /* 0x0a00000002ef7fae */ /* 0x0003e2000b901d48 */
[----:B------:R-:W-:-:S02]  /*1030*/  IADD3 R8, P0, R6, UR7, RZ ;  /* 0x0000000706087c10 */ /* 0x000fc4000ff1e0ff */
[----:B------:R-:W-:Y:S01]  /*1040*/  IADD3.X R7, R5, UR5, RZ, P1, !PT ;  /* 0x0000000505077c10 */ /* 0x000fe20008ffe4ff */
[----:B------:R2:W-:Y:S01]  /*1050*/  LDGSTS.E.BYPASS.LTC128B.128 [R239+0xa800], [R4.64] ;  /* 0x0a80000004ef7fae */ /* 0x0005e2000b901d48 */
[----:B------:R-:W-:-:S03]  /*1060*/  LOP3.LUT P1, RZ, R82, 0x2, RZ, 0xc0, !PT ;  /* 0x0000000252ff7812 */ /* 0x000fc6000782c0ff */
[----:B------:R2:W-:Y:S01]  /*1070*/  LDGSTS.E.BYPASS.LTC128B.128 [R239+0xb000], [R6.64] ;  /* 0x0b00000006ef7fae */ /* 0x0005e2000b901d48 */
[----:B-1----:R-:W-:Y:S01]  /*1080*/  IMAD.IADD R2, R9, 0x1, R238 ;  /* 0x0000000109027824 */ /* 0x002fe200078e02ee */
[----:B------:R-:W-:Y:S01]  /*1090*/  IADD3.X R9, R7, UR5, RZ, P0, !PT ;  /* 0x0000000507097c10 */ /* 0x000fe200087fe4ff */
[----:B------:R-:W-:Y:S01]  /*10a0*/  IMAD.SHL.U32 R3, R0, 0x2, RZ ;  /* 0x0000000200037824 */ /* 0x000fe200078e00ff */
[----:B------:R-:W-:Y:S01]  /*10b0*/  LOP3.LUT P0, RZ, R80, 0x2, RZ, 0xc0, !PT ;  /* 0x0000000250ff7812 */ /* 0x000fe2000780c0ff */
[----:B------:R-:W-:Y:S02]  /*10c0*/  IMAD.SHL.U32 R227, R2, 0x2, RZ ;  /* 0x0000000202e37824 */ /* 0x000fe400078e00ff */
[----:B------:R3:W-:Y:S01]  /*10d0*/  LDGSTS.E.BYPASS.LTC128B.128 [R239+0xb800], [R8.64] ;  /* 0x0b80000008ef7fae */ /* 0x0007e2000b901d48 */
[----:B------:R-:W-:-:S03]  /*10e0*/  IMAD.MOV.U32 R2, RZ, RZ, 0x20 ;  /* 0x00000020ff027424 */ /* 0x000fc600078e00ff */
[----:B------:R-:W-:Y:S02]  /*10f0*/  LDSM.16.M88.4 R36, [R3+0x4000] ;  /* 0x004000000324783b */ /* 0x000fe40000000200 */
[----:B------:R-:W-:Y:S02]  /*1100*/  SEL R0, R2, 0xffffffe0, !P1 ;  /* 0xffffffe002007807 */ /* 0x000fe40004800000 */
[----:B------:R-:W-:Y:S01]  /*1110*/  LDSM.16.M88.4 R32, [R3+0x4800] ;  /* 0x004800000320783b */ /* 0x000fe20000000200 */
[----:B------:R-:W-:Y:S02]  /*1120*/  LOP3.LUT P1, RZ, R82, 0x4, RZ, 0xc0, !PT ;  /* 0x0000000452ff7812 */ /* 0x000fe4000782c0ff */
[----:B------:R-:W-:Y:S01]  /*1130*/  IMAD.IADD R230, R227, 0x1, R0 ;  /* 0x00000001e3e67824 */ /* 0x000fe200078e0200 */
[----:B------:R-:W-:Y:S04]  /*1140*/  LDSM.16.M88.4 R28, [R3+0x5000] ;  /* 0x00500000031c783b */ /* 0x000fe80000000200 */
[----:B------:R-:W-:Y:S04]  /*1150*/  LDSM.16.M88.4 R24, [R3+0x5800] ;  /* 0x005800000318783b */ /* 0x000fe80000000200 */
[----:B------:R-:W-:Y:S04]  /*1160*/  LDSM.16.M88.4 R20, [R3+0x6000] ;  /* 0x006000000314783b */ /* 0x000fe80000000200 */
[----:B------:R-:W-:Y:S04]  /*1170*/  LDSM.16.M88.4 R16, [R3+0x6800] ;  /* 0x006800000310783b */ /* 0x000fe80000000200 */
[----:B---3--:R-:W1:Y:S04]  /*1180*/  LDSM.16.M88.4 R8, [R227+0x2000] ;  /* 0x00200000e308783b */ /* 0x008e680000000200 */
[----:B------:R-:W3:Y:S04]  /*1190*/  LDSM.16.M88.4 R40, [R3+0x7000] ;  /* 0x007000000328783b */ /* 0x000ee80000000200 */
[----:B------:R4:W5:Y:S04]  /*11a0*/  LDSM.16.M88.4 R108, [R3+0x7800] ;  /* 0x00780000036c783b */ /* 0x0009680000000200 */
[----:B--2---:R-:W-:Y:S04]  /*11b0*/  LDSM.16.M88.4 R4, [R230+0x2000] ;  /* 0x00200000e604783b */ /* 0x004fe80000000200 */
[----:B------:R-:W-:Y:S04]  /*11c0*/  LDSM.16.M88.4 R12, [R227] ;  /* 0x00000000e30c783b */ /* 0x000fe80000000200 */
[----:B------:R-:W2:Y:S04]  /*11d0*/  S2R R82, SR_TID.X ;  /* 0x0000000000527919 */ /* 0x000ea80000002100 */
[----:B------:R-:W0:Y:S01]  /*11e0*/  LDGDEPBAR ;  /* 0x00000000000079af */ /* 0x000e220000000000 */
[----:B----4-:R-:W-:Y:S01]  /*11f0*/  SEL R3, R2, 0xffffffe0, !P0 ;  /* 0xffffffe002037807 */ /* 0x010fe20004000000 */
[----:B------:R-:W-:Y:S01]  /*1200*/  IMAD.MOV.U32 R2, RZ, RZ, 0x40 ;  /* 0x00000040ff027424 */ /* 0x000fe200078e00ff */
[----:B------:R-:W-:Y:S01]  /*1210*/  LOP3.LUT P0, RZ, R80, 0x4, RZ, 0xc0, !PT ;  /* 0x0000000450ff7812 */ /* 0x000fe2000780c0ff */
[----:B------:R-:W-:-:S02]  /*1220*/  IMAD.MOV.U32 R80, RZ, RZ, R224 ;  /* 0x000000ffff507224 */ /* 0x000fc400078e00e0 */
[----:B------:R-:W-:Y:S01]  /*1230*/  IMAD.IADD R225, R226, 0x1, R3 ;  /* 0x00000001e2e17824 */ /* 0x000fe200078e0203 */
[----:B------:R-:W-:Y:S01]  /*1240*/  SEL R2, R2, 0xffffffc0, !P1 ;  /* 0xffffffc002027807 */ /* 0x000fe20004800000 */
[----:B-1----:R-:W-:Y:S03]  /*1250*/  HMMA.16816.F32 R104, R8, R36, RZ ;  /* 0x000000240868723c */ /* 0x002fe600000018ff */
[----:B------:R-:W-:Y:S01]  /*1260*/  LDSM.16.M88.4 R140, [R225+0x3800] ;  /* 0x00380000e18c783b */ /* 0x000fe20000000200 */
[----:B------:R-:W-:-:S03]  /*1270*/  IMAD.IADD R228, R227, 0x1, R2 ;  /* 0x00000001e3e47824 */ /* 0x000fc600078e0202 */
[----:B------:R-:W1:Y:S01]  /*1280*/  LDSM.16.M88.4 R112, [R225] ;  /* 0x00000000e170783b */ /* 0x000e620000000200 */
[----:B------:R-:W-:Y:S01]  /*1290*/  @P0 IADD3 R231, R226, -0x40, RZ ;  /* 0xffffffc0e2e70810 */ /* 0x000fe20007ffe0ff */
[----:B------:R-:W-:Y:S01]  /*12a0*/  IMAD.IADD R229, R0, 0x1, R228 ;  /* 0x0000000100e57824 */ /* 0x000fe200078e02e4 */
[C---:B------:R-:W-:Y:S01]  /*12b0*/  HMMA.16816.F32 R100, R8.reuse, R32, RZ ;  /* 0x000000200864723c */ /* 0x040fe200000018ff */
[----:B------:R-:W4:Y:S02]  /*12c0*/  LDSM.16.M88.4 R132, [R225+0x2800] ;  /* 0x00280000e184783b */ /* 0x000f240000000200 */
[----:B------:R-:W-:Y:S01]  /*12d0*/  IMAD.IADD R224, R3, 0x1, R231 ;  /* 0x0000000103e07824 */ /* 0x000fe200078e02e7 */
[----:B------:R-:W-:Y:S01]  /*12e0*/  LOP3.LUT R3, R252, 0xffffffe0, RZ, 0xc0, !PT ;  /* 0xffffffe0fc037812 */ /* 0x000fe200078ec0ff */
[----:B------:R-:W1:Y:S03]  /*12f0*/  LDSM.16.M88.4 R128, [R225+0x2000] ;  /* 0x00200000e180783b */ /* 0x000e660000000200 */
[----:B------:R-:W-:Y:S01]  /*1300*/  HMMA.16816.F32 R88, R8, R28, RZ ;  /* 0x0000001c0858723c */ /* 0x000fe200000018ff */
[----:B------:R-:W1:Y:S01]  /*1310*/  LDSM.16.M88.4 R116, [R225+0x800] ;  /* 0x00080000e174783b */ /* 0x000e620000000200 */
[----:B--2---:R-:W-:-:S03]  /*1320*/  IMAD.IADD R3, R82, 0x1, -R3 ;  /* 0x0000000152037824 */ /* 0x004fc600078e0a03 */
[----:B------:R-:W-:Y:S03]  /*1330*/  LDSM.16.M88.4 R120, [R225+0x1000] ;  /* 0x00100000e178783b */ /* 0x000fe60000000200 */
[C---:B------:R-:W-:Y:S01]  /*1340*/  HMMA.16816.F32 R76, R8.reuse, R24, RZ ;  /* 0x00000018084c723c */ /* 0x040fe200000018ff */
[----:B------:R-:W2:Y:S04]  /*1350*/  LDSM.16.M88.4 R124, [R225+0x1800] ;  /* 0x00180000e17c783b */ /* 0x000ea80000000200 */
[----:B------:R-:W1:Y:S03]  /*1360*/  LDSM.16.M88.4 R136, [R225+0x3000] ;  /* 0x00300000e188783b */ /* 0x000e660000000200 */
[C---:B------:R-:W-:Y:S08]  /*1370*/  HMMA.16816.F32 R68, R8.reuse, R20, RZ ;  /* 0x000000140844723c */ /* 0x040ff000000018ff */
[C---:B------:R-:W-:Y:S08]  /*1380*/  HMMA.16816.F32 R60, R8.reuse, R16, RZ ;  /* 0x00000010083c723c */ /* 0x040ff000000018ff */
[C---:B---3--:R-:W-:Y:S08]  /*1390*/  HMMA.16816.F32 R52, R8.reuse, R40, RZ ;  /* 0x000000280834723c */ /* 0x048ff000000018ff */
[C---:B-----5:R-:W-:Y:S08]  /*13a0*/  HMMA.16816.F32 R44, R8.reuse, R108, RZ ;  /* 0x0000006c082c723c */ /* 0x060ff000000018ff */
[C---:B------:R-:W-:Y:S08]  /*13b0*/  HMMA.16816.F32 R96, R8.reuse, R38, RZ ;  /* 0x000000260860723c */ /* 0x040ff000000018ff */
[C---:B------:R-:W-:Y:S08]  /*13c0*/  HMMA.16816.F32 R92, R8.reuse, R34, RZ ;  /* 0x00000022085c723c */ /* 0x040ff000000018ff */
[C---:B------:R-:W-:Y:S08]  /*13d0*/  HMMA.16816.F32 R84, R8.reuse, R30, RZ ;  /* 0x0000001e0854723c */ /* 0x040ff000000018ff */
[C---:B------:R-:W-:Y:S08]  /*13e0*/  HMMA.16816.F32 R72, R8.reuse, R26, RZ ;  /* 0x0000001a0848723c */ /* 0x040ff000000018ff */
[C---:B------:R-:W-:Y:S08]  /*13f0*/  HMMA.16816.F32 R64, R8.reuse, R22, RZ ;  /* 0x000000160840723c */ /* 0x040ff000000018ff */
[C---:B------:R-:W-:Y:S08]  /*1400*/  HMMA.16816.F32 R56, R8.reuse, R18, RZ ;  /* 0x000000120838723c */ /* 0x040ff000000018ff */
[C---:B------:R-:W-:Y:S08]  /*1410*/  HMMA.16816.F32 R48, R8.reuse, R42, RZ ;  /* 0x0000002a0830723c */ /* 0x040ff000000018ff */
[----:B------:R-:W-:Y:S08]  /*1420*/  HMMA.16816.F32 R8, R8, R110, RZ ;  /* 0x0000006e0808723c */ /* 0x000ff000000018ff */
[C---:B-1----:R-:W-:Y:S08]  /*1430*/  HMMA.16816.F32 R144, R4.reuse, R112, R104 ;  /* 0x000000700490723c */ /* 0x042ff00000001868 */
[C---:B----4-:R-:W-:Y:S08]  /*1440*/  HMMA.16816.F32 R220, R4.reuse, R132, R60 ;  /* 0x0000008404dc723c */ /* 0x050ff0000000183c */
[----:B------:R-:W-:Y:S01]  /*1450*/  HMMA.16816.F32 R180, R4, R142, R8 ;  /* 0x0000008e04b4723c */ /* 0x000fe20000001808 */
[----:B------:R-:W1:Y:S07]  /*1460*/  LDSM.16.M88.4 R8, [R230] ;  /* 0x00000000e608783b */ /* 0x000e6e0000000200 */
[----:B------:R-:W-:Y:S01]  /*1470*/  HMMA.16816.F32 R60, R12, R20, RZ ;  /* 0x000000140c3c723c */ /* 0x000fe200000018ff */
[----:B------:R-:W-:-:S02]  /*1480*/  IMAD.MOV.U32 R171, RZ, RZ, R144 ;  /* 0x000000ffffab7224 */ /* 0x000fc400078e0090 */
[----:B------:R-:W-:Y:S02]  /*1490*/  IMAD.MOV.U32 R170, RZ, RZ, R145 ;  /* 0x000000ffffaa7224 */ /* 0x000fe400078e0091 */
[----:B------:R-:W-:Y:S02]  /*14a0*/  IMAD.MOV.U32 R169, RZ, RZ, R146 ;  /* 0x000000ffffa97224 */ /* 0x000fe400078e0092 */
[----:B------:R-:W-:Y:S01]  /*14b0*/  IMAD.MOV.U32 R168, RZ, RZ, R147 ;  /* 0x000000ffffa87224 */ /* 0x000fe200078e0093 */
[C---:B------:R-:W-:Y:S08]  /*14c0*/  HMMA.16816.F32 R232, R4.reuse, R128, R68 ;  /* 0x0000008004e8723c */ /* 0x040ff00000001844 */
[----:B------:R-:W-:Y:S08]  /*14d0*/  HMMA.16816.F32 R188, R4, R134, R56 ;  /* 0x0000008604bc723c */ /* 0x000ff00000001838 */
[C---:B------:R-:W-:Y:S08]  /*14e0*/  HMMA.16816.F32 R68, R12.reuse, R28, RZ ;  /* 0x0000001c0c44723c */ /* 0x040ff000000018ff */
[C---:B------:R-:W-:Y:S08]  /*14f0*/  HMMA.16816.F32 R56, R12.reuse, R16, RZ ;  /* 0x000000100c38723c */ /* 0x040ff000000018ff */
[----:B------:R-:W-:Y:S01]  /*1500*/  HMMA.16816.F32 R152, R12, R30, RZ ;  /* 0x0000001e0c98723c */ /* 0x000fe200000018ff */
[----:B------:R-:W-:Y:S07]  /*1510*/  LDSM.16.M88.4 R28, [R231+0x3000] ;  /* 0x00300000e71c783b */ /* 0x000fee0000000200 */
[C---:B------:R-:W-:Y:S08]  /*1520*/  HMMA.16816.F32 R248, R4.reuse, R116, R100 ;  /* 0x0000007404f8723c */ /* 0x040ff00000001864 */
[C---:B--2---:R-:W-:Y:S08]  /*1530*/  HMMA.16816.F32 R240, R4.reuse, R124, R76 ;  /* 0x0000007c04f0723c */ /* 0x044ff0000000184c */
[C---:B------:R-:W-:Y:S08]  /*1540*/  HMMA.16816.F32 R216, R4.reuse, R136, R52 ;  /* 0x0000008804d8723c */ /* 0x040ff00000001834 */
[C---:B------:R-:W-:Y:S08]  /*1550*/  HMMA.16816.F32 R208, R4.reuse, R114, R96 ;  /* 0x0000007204d0723c */ /* 0x040ff00000001860 */
[C---:B------:R-:W-:Y:S08]  /*1560*/  HMMA.16816.F32 R200, R4.reuse, R122, R84 ;  /* 0x0000007a04c8723c */ /* 0x040ff00000001854 */
[C---:B------:R-:W-:Y:S08]  /*1570*/  HMMA.16816.F32 R196, R4.reuse, R126, R72 ;  /* 0x0000007e04c4723c */ /* 0x040ff00000001848 */
[C---:B------:R-:W-:Y:S08]  /*1580*/  HMMA.16816.F32 R192, R4.reuse, R130, R64 ;  /* 0x0000008204c0723c */ /* 0x040ff00000001840 */
[----:B------:R-:W-:Y:S08]  /*1590*/  HMMA.16816.F32 R184, R4, R138, R48 ;  /* 0x0000008a04b8723c */ /* 0x000ff00000001830 */
[C---:B------:R-:W-:Y:S08]  /*15a0*/  HMMA.16816.F32 R76, R12.reuse, R36, RZ ;  /* 0x000000240c4c723c */ /* 0x040ff000000018ff */
[C---:B------:R-:W-:Y:S01]  /*15b0*/  HMMA.16816.F32 R160, R12.reuse, R38, RZ ;  /* 0x000000260ca0723c */ /* 0x040fe200000018ff */
[----:B------:R-:W-:Y:S07]  /*15c0*/  LDSM.16.M88.4 R36, [R231+0x2000] ;  /* 0x00200000e724783b */ /* 0x000fee0000000200 */
[C---:B------:R-:W-:Y:S08]  /*15d0*/  HMMA.16816.F32 R72, R12.reuse, R32, RZ ;  /* 0x000000200c48723c */ /* 0x040ff000000018ff */
[C---:B------:R-:W-:Y:S01]  /*15e0*/  HMMA.16816.F32 R156, R12.reuse, R34, RZ ;  /* 0x000000220c9c723c */ /* 0x040fe200000018ff */
[----:B------:R-:W-:Y:S07]  /*15f0*/  LDSM.16.M88.4 R32, [R231+0x2800] ;  /* 0x00280000e720783b */ /* 0x000fee0000000200 */
[C---:B------:R-:W-:Y:S08]  /*1600*/  HMMA.16816.F32 R64, R12.reuse, R24, RZ ;  /* 0x000000180c40723c */ /* 0x040ff000000018ff */
[C---:B------:R-:W-:Y:S01]  /*1610*/  HMMA.16816.F32 R148, R12.reuse, R26, RZ ;  /* 0x0000001a0c94723c */ /* 0x040fe200000018ff */
[----:B------:R-:W-:Y:S07]  /*1620*/  LDSM.16.M88.4 R24, [R231+0x1000] ;  /* 0x00100000e718783b */ /* 0x000fee0000000200 */
[C---:B------:R-:W-:Y:S01]  /*1630*/  HMMA.16816.F32 R144, R12.reuse, R22, RZ ;  /* 0x000000160c90723c */ /* 0x040fe200000018ff */
[----:B------:R-:W-:Y:S07]  /*1640*/  LDSM.16.M88.4 R20, [R231] ;  /* 0x00000000e714783b */ /* 0x000fee0000000200 */
[C---:B------:R-:W-:Y:S01]  /*1650*/  HMMA.16816.F32 R100, R12.reuse, R18, RZ ;  /* 0x000000120c64723c */ /* 0x040fe200000018ff */
[----:B------:R-:W-:Y:S07]  /*1660*/  LDSM.16.M88.4 R16, [R231+0x800] ;  /* 0x00080000e710783b */ /* 0x000fee0000000200 */
[C---:B------:R-:W-:Y:S08]  /*1670*/  HMMA.16816.F32 R52, R12.reuse, R40, RZ ;  /* 0x000000280c34723c */ /* 0x040ff000000018ff */
[C---:B------:R-:W-:Y:S01]  /*1680*/  HMMA.16816.F32 R96, R12.reuse, R42, RZ ;  /* 0x0000002a0c60723c */ /* 0x040fe200000018ff */
[----:B------:R-:W-:Y:S07]  /*1690*/  LDSM.16.M88.4 R40, [R231+0x1800] ;  /* 0x00180000e728783b */ /* 0x000fee0000000200 */
[C---:B------:R-:W-:Y:S08]  /*16a0*/  HMMA.16816.F32 R48, R12.reuse, R108, RZ ;  /* 0x0000006c0c30723c */ /* 0x040ff000000018ff */
[----:B------:R-:W-:Y:S01]  /*16b0*/  HMMA.16816.F32 R84, R12, R110, RZ ;  /* 0x0000006e0c54723c */ /* 0x000fe200000018ff */
[----:B------:R-:W2:Y:S07]  /*16c0*/  LDSM.16.M88.4 R12, [R228] ;  /* 0x00000000e40c783b */ /* 0x000eae0000000200 */
[----:B-1----:R-:W-:Y:S07]  /*16d0*/  HMMA.16816.F32 R164, R8, R128, R60 ;  /* 0x0000008008a4723c */ /* 0x002fee000000183c */
[----:B------:R-:W-:Y:S01]  /*16e0*/  IMAD.MOV.U32 R60, RZ, RZ, R171 ;  /* 0x000000ffff3c7224 */ /* 0x000fe200078e00ab */
[----:B------:R-:W-:Y:S01]  /*16f0*/  HMMA.16816.F32 R244, R4, R120, R88 ;  /* 0x0000007804f4723c */ /* 0x000fe20000001858 */
[----:B------:R-:W-:-:S02]  /*1700*/  IMAD.MOV.U32 R61, RZ, RZ, R170 ;  /* 0x000000ffff3d7224 */ /* 0x000fc400078e00aa */
[----:B------:R-:W-:Y:S02]  /*1710*/  IMAD.MOV.U32 R62, RZ, RZ, R169 ;  /* 0x000000ffff3e7224 */ /* 0x000fe400078e00a9 */
[----:B------:R-:W-:-:S03]  /*1720*/  IMAD.MOV.U32 R63, RZ, RZ, R168 ;  /* 0x000000ffff3f7224 */ /* 0x000fc600078e00a8 */
[C---:B------:R-:W-:Y:S01]  /*1730*/  HMMA.16816.F32 R212, R4.reuse, R140, R44 ;  /* 0x0000008c04d4723c */ /* 0x040fe2000000182c */
[----:B------:R-:W-:Y:S07]  /*1740*/  LDSM.16.M88.4 R44, [R231+0x3800] ;  /* 0x00380000e72c783b */ /* 0x000fee0000000200 */
[----:B------:R-:W-:Y:S01]  /*1750*/  HMMA.16816.F32 R204, R4, R118, R92 ;  /* 0x0000007604cc723c */ /* 0x000fe2000000185c */
[----:B------:R-:W1:Y:S07]  /*1760*/  LDSM.16.M88.4 R4, [R228+0x2000] ;  /* 0x00200000e404783b */ /* 0x000e6e0000000200 */
[C---:B------:R-:W-:Y:S08]  /*1770*/  HMMA.16816.F32 R104, R8.reuse, R120, R68 ;  /* 0x000000780868723c */ /* 0x040ff00000001844 */
[C---:B------:R-:W-:Y:S08]  /*1780*/  HMMA.16816.F32 R168, R8.reuse, R132, R56 ;  /* 0x0000008408a8723c */ /* 0x040ff00000001838 */
[C---:B------:R-:W-:Y:S08]  /*1790*/  HMMA.16816.F32 R56, R8.reuse, R122, R152 ;  /* 0x0000007a0838723c */ /* 0x040ff00000001898 */
[C---:B------:R-:W-:Y:S08]  /*17a0*/  HMMA.16816.F32 R88, R8.reuse, R112, R76 ;  /* 0x000000700858723c */ /* 0x040ff0000000184c */
[C---:B------:R-:W-:Y:S08]  /*17b0*/  HMMA.16816.F32 R172, R8.reuse, R136, R52 ;  /* 0x0000008808ac723c */ /* 0x040ff00000001834 */
[C---:B------:R-:W-:Y:S01]  /*17c0*/  HMMA.16816.F32 R52, R8.reuse, R114, R160 ;  /* 0x000000720834723c */ /* 0x040fe200000018a0 */
[----:B------:R-:W3:Y:S07]  /*17d0*/  S2R R163, SR_CTAID.X ;  /* 0x0000000000a37919 */ /* 0x000eee0000002500 */
[C---:B------:R-:W-:Y:S08]  /*17e0*/  HMMA.16816.F32 R68, R8.reuse, R134, R100 ;  /* 0x000000860844723c */ /* 0x040ff00000001864 */
[C---:B------:R-:W-:Y:S08]  /*17f0*/  HMMA.16816.F32 R92, R8.reuse, R116, R72 ;  /* 0x00000074085c723c */ /* 0x040ff00000001848 */
[----:B------:R-:W-:Y:S01]  /*1800*/  HMMA.16816.F32 R108, R8, R124, R64 ;  /* 0x0000007c086c723c */ /* 0x000fe20000001840 */
[----:B---3--:R-:W-:-:S07]  /*1810*/  IMAD.SHL.U32 R163, R163, 0x80, RZ ;  /* 0x00000080a3a37824 */ /* 0x008fce00078e00ff */
[----:B------:R-:W-:Y:S08]  /*1820*/  HMMA.16816.F32 R176, R8, R140, R48 ;  /* 0x0000008c08b0723c */ /* 0x000ff00000001830 */
[----:B--2---:R-:W-:Y:S08]  /*1830*/  HMMA.16816.F32 R100, R12, R24, R104 ;  /* 0x000000180c64723c */ /* 0x004ff00000001868 */
[C---:B------:R-:W-:Y:S08]  /*1840*/  HMMA.16816.F32 R48, R8.reuse, R118, R156 ;  /* 0x000000760830723c */ /* 0x040ff0000000189c */
[C---:B------:R-:W-:Y:S08]  /*1850*/  HMMA.16816.F32 R76, R8.reuse, R126, R148 ;  /* 0x0000007e084c723c */ /* 0x040ff00000001894 */
[C---:B------:R-:W-:Y:S08]  /*1860*/  HMMA.16816.F32 R72, R8.reuse, R130, R144 ;  /* 0x000000820848723c */ /* 0x040ff00000001890 */
[C---:B------:R-:W-:Y:S01]  /*1870*/  HMMA.16816.F32 R64, R8.reuse, R138, R96 ;  /* 0x0000008a0840723c */ /* 0x040fe20000001860 */
[----:B------:R-:W-:Y:S07]  /*1880*/  LDSM.16.M88.4 R96, [R224+0x800] ;  /* 0x00080000e060783b */ /* 0x000fee0000000200 */
[----:B------:R-:W-:Y:S01]  /*1890*/  HMMA.16816.F32 R84, R8, R142, R84 ;  /* 0x0000008e0854723c */ /* 0x000fe20000001854 */
[----:B------:R-:W-:Y:S07]  /*18a0*/  LDSM.16.M88.4 R8, [R229] ;  /* 0x00000000e508783b */ /* 0x000fee0000000200 */
[----:B------:R-:W-:Y:S01]  /*18b0*/  HMMA.16816.F32 R104, R12, R26, R56 ;  /* 0x0000001a0c68723c */ /* 0x000fe20000001838 */
[----:B------:R-:W2:Y:S07]  /*18c0*/  LDSM.16.M88.4 R56, [R224] ;  /* 0x00000000e038783b */ /* 0x000eae0000000200 */
[-C--:B-1----:R-:W-:Y:S08]  /*18d0*/  HMMA.16816.F32 R116, R4, R20.reuse, R60 ;  /* 0x000000140474723c */ /* 0x082ff0000000183c */
[----:B------:R-:W-:Y:S08]  /*18e0*/  HMMA.16816.F32 R60, R12, R20, R88 ;  /* 0x000000140c3c723c */ /* 0x000ff00000001858 */
[C---:B------:R-:W-:Y:S08]  /*18f0*/  HMMA.16816.F32 R248, R4.reuse, R16, R248 ;  /* 0x0000001004f8723c */ /* 0x040ff000000018f8 */
        /* <DEDUP_REMOVED lines=13> */
[----:B------:R-:W-:Y:S01]  /*19d0*/  HMMA.16816.F32 R180, R4, R46, R180 ;  /* 0x0000002e04b4723c */ /* 0x000fe200000018b4 */
[----:B------:R-:W1:Y:S07]  /*19e0*/  LDSM.16.M88.4 R4, [R229+0x2000] ;  /* 0x00200000e504783b */ /* 0x000e6e0000000200 */
[C---:B------:R-:W-:Y:S08]  /*19f0*/  HMMA.16816.F32 R52, R12.reuse, R22, R52 ;  /* 0x000000160c34723c */ /* 0x040ff00000001834 */
[C---:B------:R-:W-:Y:S01]  /*1a00*/  HMMA.16816.F32 R88, R12.reuse, R16, R92 ;  /* 0x000000100c58723c */ /* 0x040fe2000000185c */
[----:B------:R-:W-:Y:S07]  /*1a10*/  LDSM.16.M88.4 R92, [R224+0x1000] ;  /* 0x00100000e05c783b */ /* 0x000fee0000000200 */
[C---:B------:R-:W-:Y:S08]  /*1a20*/  HMMA.16816.F32 R48, R12.reuse, R18, R48 ;  /* 0x000000120c30723c */ /* 0x040ff00000001830 */
[C---:B------:R-:W-:Y:S08]  /*1a30*/  HMMA.16816.F32 R108, R12.reuse, R40, R108 ;  /* 0x000000280c6c723c */ /* 0x040ff0000000186c */
[C---:B------:R-:W-:Y:S01]  /*1a40*/  HMMA.16816.F32 R112, R12.reuse, R42, R76 ;  /* 0x0000002a0c70723c */ /* 0x040fe2000000184c */
[----:B------:R-:W-:Y:S07]  /*1a50*/  LDSM.16.M88.4 R76, [R224+0x2000] ;  /* 0x00200000e04c783b */ /* 0x000fee0000000200 */
[C---:B------:R-:W-:Y:S08]  /*1a60*/  HMMA.16816.F32 R120, R12.reuse, R36, R164 ;  /* 0x000000240c78723c */ /* 0x040ff000000018a4 */
[C---:B------:R-:W-:Y:S01]  /*1a70*/  HMMA.16816.F32 R124, R12.reuse, R38, R72 ;  /* 0x000000260c7c723c */ /* 0x040fe20000001848 */
[----:B------:R-:W-:Y:S07]  /*1a80*/  LDSM.16.M88.4 R72, [R224+0x2800] ;  /* 0x00280000e048783b */ /* 0x000fee0000000200 */
[C---:B------:R-:W-:Y:S08]  /*1a90*/  HMMA.16816.F32 R128, R12.reuse, R32, R168 ;  /* 0x000000200c80723c */ /* 0x040ff000000018a8 */
[C---:B------:R-:W-:Y:S01]  /*1aa0*/  HMMA.16816.F32 R132, R12.reuse, R34, R68 ;  /* 0x000000220c84723c */ /* 0x040fe20000001844 */
[----:B------:R-:W-:Y:S07]  /*1ab0*/  LDSM.16.M88.4 R68, [R224+0x3000] ;  /* 0x00300000e044783b */ /* 0x000fee0000000200 */
[C---:B------:R-:W-:Y:S08]  /*1ac0*/  HMMA.16816.F32 R136, R12.reuse, R28, R172 ;  /* 0x0000001c0c88723c */ /* 0x040ff000000018ac */
[C---:B------:R-:W-:Y:S08]  /*1ad0*/  HMMA.16816.F32 R64, R12.reuse, R30, R64 ;  /* 0x0000001e0c40723c */ /* 0x040ff00000001840 */
[C---:B------:R-:W-:Y:S08]  /*1ae0*/  HMMA.16816.F32 R140, R12.reuse, R44, R176 ;  /* 0x0000002c0c8c723c */ /* 0x040ff000000018b0 */
[----:B------:R-:W-:Y:S01]  /*1af0*/  HMMA.16816.F32 R144, R12, R46, R84 ;  /* 0x0000002e0c90723c */ /* 0x000fe20000001854 */
[----:B------:R-:W3:Y:S06]  /*1b00*/  LDSM.16.M88.4 R84, [R224+0x1800] ;  /* 0x00180000e054783b */ /* 0x000eec0000000200 */
[----:B------:R-:W-:Y:S01]  /*1b10*/  SHF.R.S32.HI R12, RZ, 0x1f, R3 ;  /* 0x0000001fff0c7819 */ /* 0x000fe20000011403 */
[----:B------:R-:W-:Y:S01]  /*1b20*/  IMAD R13, R83, 0x10, R163 ;  /* 0x00000010530d7824 */ /* 0x000fe200078e02a3 */
[----:B--2---:R-:W-:Y:S01]  /*1b30*/  HMMA.16816.F32 R20, R8, R56, R60 ;  /* 0x000000380814723c */ /* 0x004fe2000000183c */
[----:B------:R-:W-:Y:S01]  /*1b40*/  IMAD.SHL.U32 R14, R82, 0x2, RZ ;  /* 0x00000002520e7824 */ /* 0x000fe200078e00ff */
[----:B------:R-:W-:-:S02]  /*1b50*/  LEA.HI R3, R12, R3, RZ, 0x2 ;  /* 0x000000030c037211 */ /* 0x000fc400078f10ff */
[----:B------:R-:W-:Y:S02]  /*1b60*/  SHF.R.S32.HI R12, RZ, 0x1f, R252 ;  /* 0x0000001fff0c7819 */ /* 0x000fe400000114fc */
[----:B------:R-:W-:Y:S02]  /*1b70*/  SHF.R.S32.HI R3, RZ, 0x2, R3 ;  /* 0x00000002ff037819 */ /* 0x000fe40000011403 */
[----:B------:R-:W-:Y:S01]  /*1b80*/  LEA.HI R12, R12, R83, RZ, 0x2 ;  /* 0x000000530c0c7211 */ /* 0x000fe200078f10ff */
[----:B------:R-:W-:Y:S02]  /*1b90*/  HMMA.16816.F32 R28, R8, R58, R52 ;  /* 0x0000003a081c723c */ /* 0x000fe40000001834 */
[----:B------:R2:W-:Y:S01]  /*1ba0*/  STL [R1+0x78], R3 ;  /* 0x0000780301007387 */ /* 0x0005e20000100800 */
[----:B------:R-:W-:-:S05]  /*1bb0*/  LOP3.LUT R12, R12, 0xfffffffc, RZ, 0xc0, !PT ;  /* 0xfffffffc0c0c7812 */ /* 0x000fca00078ec0ff */
[----:B------:R-:W-:Y:S01]  /*1bc0*/  IMAD.IADD R12, R83, 0x1, -R12 ;  /* 0x00000001530c7824 */ /* 0x000fe200078e0a0c */
[----:B-1----:R-:W-:Y:S04]  /*1bd0*/  HMMA.16816.F32 R116, R4, R56, R116 ;  /* 0x000000380474723c */ /* 0x002fe80000001874 */
[----:B------:R1:W-:Y:S04]  /*1be0*/  STL [R1+0x7c], R12 ;  /* 0x00007c0c01007387 */ /* 0x0003e80000100800 */
[----:B------:R-:W-:Y:S01]  /*1bf0*/  HMMA.16816.F32 R16, R8, R96, R88 ;  /* 0x000000600810723c */ /* 0x000fe20000001858 */
[----:B------:R-:W4:Y:S01]  /*1c00*/  LDSM.16.M88.4 R88, [R224+0x3800] ;  /* 0x00380000e058783b */ /* 0x000f220000000200 */
[----:B------:R-:W-:-:S06]  /*1c10*/  DEPBAR.LE SB0, 0x0 ;  /* 0x000080000000791a */ /* 0x000fcc0000000000 */
[----:B------:R-:W-:Y:S01]  /*1c20*/  HMMA.16816.F32 R24, R8, R98, R48 ;  /* 0x000000620818723c */ /* 0x000fe20000001830 */
[----:B--2---:R-:W-:Y:S02]  /*1c30*/  IADD3 R3, R13, 0x1, R3 ;  /* 0x000000010d037810 */ /* 0x004fe40007ffe003 */
[----:B------:R-:W-:Y:S02]  /*1c40*/  LOP3.LUT R13, R14, 0x6, RZ, 0xc0, !PT ;  /* 0x000000060e0d7812 */ /* 0x000fe400078ec0ff */
[----:B------:R-:W-:-:S03]  /*1c50*/  IADD3 R3, R81, -c[0x0][0x214], R3 ;  /* 0x8000850051037a10 */ /* 0x000fc60007ffe003 */
[----:B---3--:R-:W-:Y:S01]  /*1c60*/  HMMA.16816.F32 R32, R8, R86, R112 ;  /* 0x000000560820723c */ /* 0x008fe20000001870 */
[----:B------:R-:W-:Y:S01]  /*1c70*/  IADD3 R60, R3, c[0x0][0x2e8], RZ ;  /* 0x0000ba00033c7a10 */ /* 0x000fe20007ffe0ff */
[----:B------:R-:W-:Y:S01]  /*1c80*/  IMAD R3, R236, 0x80, R13 ;  /* 0x00000080ec037824 */ /* 0x000fe200078e020d */
[----:B------:R-:W-:Y:S02]  /*1c90*/  IADD3 R236, R231, 0x1800, RZ ;  /* 0x00001800e7ec7810 */ /* 0x000fe40007ffe0ff */
[C---:B------:R-:W-:Y:S02]  /*1ca0*/  IADD3 R14, R60.reuse, 0x8, RZ ;  /* 0x000000083c0e7810 */ /* 0x040fe40007ffe0ff */
[----:B------:R-:W-:Y:S02]  /*1cb0*/  IADD3 R55, R3, 0x1, RZ ;  /* 0x0000000103377810 */ /* 0x000fe40007ffe0ff */
[-C--:B-1----:R-:W-:Y:S02]  /*1cc0*/  IMNMX R12, R60, R81.reuse, PT ;  /* 0x000000513c0c7217 */ /* 0x082fe40003800200 */
[----:B------:R-:W-:-:S02]  /*1cd0*/  IMNMX R14, R14, R81, PT ;  /* 0x000000510e0e7217 */ /* 0x000fc40003800200 */
[-C--:B------:R-:W-:Y:S02]  /*1ce0*/  ISETP.GE.AND P3, PT, R3, R12.reuse, PT ;  /* 0x0000000c0300720c */ /* 0x080fe40003f66270 */
[----:B------:R-:W-:Y:S02]  /*1cf0*/  ISETP.GE.AND P2, PT, R55, R12, PT ;  /* 0x0000000c3700720c */ /* 0x000fe40003f46270 */
[-C--:B------:R-:W-:Y:S02]  /*1d00*/  ISETP.GE.AND P1, PT, R3, R14.reuse, PT ;  /* 0x0000000e0300720c */ /* 0x080fe40003f26270 */
[----:B------:R-:W-:Y:S02]  /*1d10*/  ISETP.GE.AND P0, PT, R55, R14, PT ;  /* 0x0000000e3700720c */ /* 0x000fe40003f06270 */
[C---:B------:R-:W-:Y:S02]  /*1d20*/  IADD3 R57, R3.reuse, 0x8, RZ ;  /* 0x0000000803397810 */ /* 0x040fe40007ffe0ff */
[----:B------:R-:W-:-:S02]  /*1d30*/  IADD3 R56, R3, 0x9, RZ ;  /* 0x0000000903387810 */ /* 0x000fc40007ffe0ff */
[----:B------:R-:W-:Y:S02]  /*1d40*/  FSEL R150, R20, -INF , !P3 ;  /* 0xff80000014967808 */ /* 0x000fe40005800000 */
[----:B------:R-:W-:Y:S02]  /*1d50*/  FSEL R151, R21, -INF , !P2 ;  /* 0xff80000015977808 */ /* 0x000fe40005000000 */
[----:B------:R-:W-:Y:S02]  /*1d60*/  FSEL R159, R22, -INF , !P1 ;  /* 0xff800000169f7808 */ /* 0x000fe40004800000 */
[----:B------:R-:W-:Y:S02]  /*1d70*/  FSEL R158, R23, -INF , !P0 ;  /* 0xff800000179e7808 */ /* 0x000fe40004000000 */
[-C--:B------:R-:W-:Y:S01]  /*1d80*/  ISETP.GE.AND P3, PT, R57, R12.reuse, PT ;  /* 0x0000000c3900720c */ /* 0x080fe20003f66270 */
[----:B------:R-:W-:Y:S01]  /*1d90*/  HMMA.16816.F32 R20, R8, R94, R104 ;  /* 0x0000005e0814723c */ /* 0x000fe20000001868 */
[----:B------:R-:W-:-:S02]  /*1da0*/  ISETP.GE.AND P2, PT, R56, R12, PT ;  /* 0x0000000c3800720c */ /* 0x000fc40003f46270 */
[-C--:B------:R-:W-:Y:S02]  /*1db0*/  ISETP.GE.AND P1, PT, R57, R14.reuse, PT ;  /* 0x0000000e3900720c */ /* 0x080fe40003f26270 */
[----:B------:R-:W-:Y:S02]  /*1dc0*/  ISETP.GE.AND P0, PT, R56, R14, PT ;  /* 0x0000000e3800720c */ /* 0x000fe40003f06270 */
[----:B------:R-:W-:Y:S02]  /*1dd0*/  FSEL R156, R28, -INF , !P3 ;  /* 0xff8000001c9c7808 */ /* 0x000fe40005800000 */
[----:B------:R-:W-:Y:S02]  /*1de0*/  FSEL R155, R29, -INF , !P2 ;  /* 0xff8000001d9b7808 */ /* 0x000fe40005000000 */
[----:B------:R-:W-:Y:S02]  /*1df0*/  FSEL R163, R30, -INF , !P1 ;  /* 0xff8000001ea37808 */ /* 0x000fe40004800000 */
[----:B------:R-:W-:-:S02]  /*1e00*/  FSEL R162, R31, -INF , !P0 ;  /* 0xff8000001fa27808 */ /* 0x000fc40004000000 */
[----:B------:R-:W-:Y:S01]  /*1e10*/  HMMA.16816.F32 R28, R8, R92, R100 ;  /* 0x0000005c081c723c */ /* 0x000fe20000001864 */
[C---:B------:R-:W-:Y:S02]  /*1e20*/  IADD3 R54, R3.reuse, 0x10, RZ ;  /* 0x0000001003367810 */ /* 0x040fe40007ffe0ff */
[----:B------:R-:W-:Y:S02]  /*1e30*/  IADD3 R53, R3, 0x11, RZ ;  /* 0x0000001103357810 */ /* 0x000fe40007ffe0ff */
[CC--:B------:R-:W-:Y:S02]  /*1e40*/  ISETP.GE.AND P3, PT, R54.reuse, R12.reuse, PT ;  /* 0x0000000c3600720c */ /* 0x0c0fe40003f66270 */
[C---:B------:R-:W-:Y:S02]  /*1e50*/  ISETP.GE.AND P2, PT, R53.reuse, R12, PT ;  /* 0x0000000c3500720c */ /* 0x040fe40003f46270 */
[-C--:B------:R-:W-:Y:S02]  /*1e60*/  ISETP.GE.AND P1, PT, R54, R14.reuse, PT ;  /* 0x0000000e3600720c */ /* 0x080fe40003f26270 */
[----:B------:R-:W-:-:S02]  /*1e70*/  ISETP.GE.AND P0, PT, R53, R14, PT ;  /* 0x0000000e3500720c */ /* 0x000fc40003f06270 */
[C---:B------:R-:W-:Y:S02]  /*1e80*/  IADD3 R52, R3.reuse, 0x18, RZ ;  /* 0x0000001803347810 */ /* 0x040fe40007ffe0ff */
[----:B------:R-:W-:Y:S02]  /*1e90*/  IADD3 R43, R3, 0x19, RZ ;  /* 0x00000019032b7810 */ /* 0x000fe40007ffe0ff */
[----:B------:R-:W-:Y:S02]  /*1ea0*/  FSEL R152, R16, -INF , !P3 ;  /* 0xff80000010987808 */ /* 0x000fe40005800000 */
[----:B------:R-:W-:Y:S02]  /*1eb0*/  FSEL R153, R17, -INF , !P2 ;  /* 0xff80000011997808 */ /* 0x000fe40005000000 */
[----:B------:R-:W-:Y:S02]  /*1ec0*/  FSEL R161, R18, -INF , !P1 ;  /* 0xff80000012a17808 */ /* 0x000fe40004800000 */
[----:B------:R-:W-:-:S02]  /*1ed0*/  FSEL R160, R19, -INF , !P0 ;  /* 0xff80000013a07808 */ /* 0x000fc40004000000 */
[CC--:B------:R-:W-:Y:S01]  /*1ee0*/  ISETP.GE.AND P3, PT, R52.reuse, R12.reuse, PT ;  /* 0x0000000c3400720c */ /* 0x0c0fe20003f66270 */
[----:B------:R-:W-:Y:S01]  /*1ef0*/  HMMA.16816.F32 R16, R8, R84, R108 ;  /* 0x000000540810723c */ /* 0x000fe2000000186c */
[C---:B------:R-:W-:Y:S02]  /*1f00*/  ISETP.GE.AND P2, PT, R43.reuse, R12, PT ;  /* 0x0000000c2b00720c */ /* 0x040fe40003f46270 */
        /* <DEDUP_REMOVED lines=19> */
[C---:B------:R-:W-:Y:S02]  /*2040*/  IADD3 R41, R3.reuse, 0x29, RZ ;  /* 0x0000002903297810 */ /* 0x040fe40007ffe0ff */
[----:B------:R-:W-:Y:S02]  /*2050*/  ISETP.GE.AND P3, PT, R42, R12, PT ;  /* 0x0000000c2a00720c */ /* 0x000fe40003f66270 */
[----:B------:R-:W-:Y:S02]  /*2060*/  IADD3 R38, R3, 0x30, RZ ;  /* 0x0000003003267810 */ /* 0x000fe40007ffe0ff */
[C---:B------:R-:W-:Y:S02]  /*2070*/  ISETP.GE.AND P0, PT, R41.reuse, R14, PT ;  /* 0x0000000e2900720c */ /* 0x040fe40003f06270 */
[----:B------:R-:W-:-:S02]  /*2080*/  ISETP.GE.AND P2, PT, R41, R12, PT ;  /* 0x0000000c2900720c */ /* 0x000fc40003f46270 */
[----:B------:R-:W-:Y:S02]  /*2090*/  ISETP.GE.AND P1, PT, R42, R14, PT ;  /* 0x0000000e2a00720c */ /* 0x000fe40003f26270 */
[----:B------:R-:W-:Y:S02]  /*20a0*/  IADD3 R37, R3, 0x31, RZ ;  /* 0x0000003103257810 */ /* 0x000fe40007ffe0ff */
[----:B------:R-:W-:Y:S02]  /*20b0*/  FSEL R165, R20, -INF , !P3 ;  /* 0xff80000014a57808 */ /* 0x000fe40005800000 */
[----:B------:R-:W-:Y:S02]  /*20c0*/  ISETP.GE.AND P3, PT, R38, R12, PT ;  /* 0x0000000c2600720c */ /* 0x000fe40003f66270 */
[----:B------:R-:W-:Y:S02]  /*20d0*/  FSEL R166, R23, -INF , !P0 ;  /* 0xff80000017a67808 */ /* 0x000fe40004000000 */
[----:B------:R-:W-:-:S02]  /*20e0*/  IADD3 R51, R3, 0x38, RZ ;  /* 0x0000003803337810 */ /* 0x000fc40007ffe0ff */
[----:B------:R-:W-:Y:S02]  /*20f0*/  FSEL R164, R21, -INF , !P2 ;  /* 0xff80000015a47808 */ /* 0x000fe40005000000 */
[----:B------:R-:W-:Y:S02]  /*2100*/  FSEL R167, R22, -INF , !P1 ;  /* 0xff80000016a77808 */ /* 0x000fe40004800000 */
[----:B------:R-:W-:Y:S01]  /*2110*/  ISETP.GE.AND P0, PT, R37, R14, PT ;  /* 0x0000000e2500720c */ /* 0x000fe20003f06270 */
[----:B------:R-:W-:Y:S01]  /*2120*/  HMMA.16816.F32 R20, R8, R72, R128 ;  /* 0x000000480814723c */ /* 0x000fe20000001880 */
[----:B------:R-:W-:Y:S02]  /*2130*/  IADD3 R50, R3, 0x39, RZ ;  /* 0x0000003903327810 */ /* 0x000fe40007ffe0ff */
[----:B------:R-:W-:Y:S02]  /*2140*/  ISETP.GE.AND P2, PT, R37, R12, PT ;  /* 0x0000000c2500720c */ /* 0x000fe40003f46270 */
[----:B------:R-:W-:-:S02]  /*2150*/  ISETP.GE.AND P1, PT, R38, R14, PT ;  /* 0x0000000e2600720c */ /* 0x000fc40003f26270 */
[----:B------:R-:W-:Y:S02]  /*2160*/  FSEL R177, R16, -INF , !P3 ;  /* 0xff80000010b17808 */ /* 0x000fe40005800000 */
[----:B------:R-:W-:Y:S02]  /*2170*/  ISETP.GE.AND P3, PT, R51, R12, PT ;  /* 0x0000000c3300720c */ /* 0x000fe40003f66270 */
[----:B------:R-:W-:Y:S02]  /*2180*/  FSEL R252, R19, -INF , !P0 ;  /* 0xff80000013fc7808 */ /* 0x000fe40004000000 */
[----:B------:R-:W-:Y:S02]  /*2190*/  IADD3 R36, R3, 0x40, RZ ;  /* 0x0000004003247810 */ /* 0x000fe40007ffe0ff */
[----:B------:R-:W-:Y:S02]  /*21a0*/  FSEL R176, R17, -INF , !P2 ;  /* 0xff80000011b07808 */ /* 0x000fe40005000000 */
[----:B------:R-:W-:-:S02]  /*21b0*/  FSEL R13, R18, -INF , !P1 ;  /* 0xff800000120d7808 */ /* 0x000fc40004800000 */
[----:B------:R-:W-:Y:S01]  /*21c0*/  ISETP.GE.AND P0, PT, R50, R14, PT ;  /* 0x0000000e3200720c */ /* 0x000fe20003f06270 */
[----:B------:R-:W-:Y:S01]  /*21d0*/  HMMA.16816.F32 R16, R8, R74, R132 ;  /* 0x0000004a0810723c */ /* 0x000fe20000001884 */
[----:B------:R-:W-:Y:S01]  /*21e0*/  FSEL R173, R32, -INF , !P3 ;  /* 0xff80000020ad7808 */ /* 0x000fe20005800000 */
[----:B------:R1:W-:Y:S01]  /*21f0*/  STL [R1], R13 ;  /* 0x0000000d01007387 */ /* 0x0003e20000100800 */
[-C--:B------:R-:W-:Y:S02]  /*2200*/  ISETP.GE.AND P3, PT, R36, R12.reuse, PT ;  /* 0x0000000c2400720c */ /* 0x080fe40003f66270 */
[----:B------:R-:W-:Y:S02]  /*2210*/  ISETP.GE.AND P2, PT, R50, R12, PT ;  /* 0x0000000c3200720c */ /* 0x000fe40003f46270 */
[----:B------:R-:W-:Y:S01]  /*2220*/  ISETP.GE.AND P1, PT, R51, R14, PT ;  /* 0x0000000e3300720c */ /* 0x000fe20003f26270 */
[----:B------:R-:W-:Y:S01]  /*2230*/  IMAD.MOV.U32 R135, RZ, RZ, R80 ;  /* 0x000000ffff877224 */ /* 0x000fe200078e0050 */
[----:B------:R-:W-:-:S02]  /*2240*/  FSEL R174, R35, -INF , !P0 ;  /* 0xff80000023ae7808 */ /* 0x000fc40004000000 */
[C---:B------:R-:W-:Y:S02]  /*2250*/  IADD3 R35, R3.reuse, 0x41, RZ ;  /* 0x0000004103237810 */ /* 0x040fe40007ffe0ff */
[----:B------:R-:W-:Y:S02]  /*2260*/  IADD3 R49, R3, 0x48, RZ ;  /* 0x0000004803317810 */ /* 0x000fe40007ffe0ff */
[----:B------:R-:W-:Y:S02]  /*2270*/  FSEL R172, R33, -INF , !P2 ;  /* 0xff80000021ac7808 */ /* 0x000fe40005000000 */
[----:B------:R-:W-:Y:S02]  /*2280*/  FSEL R175, R34, -INF , !P1 ;  /* 0xff80000022af7808 */ /* 0x000fe40004800000 */
[----:B------:R-:W-:Y:S02]  /*2290*/  ISETP.GE.AND P2, PT, R35, R12, PT ;  /* 0x0000000c2300720c */ /* 0x000fe40003f46270 */
[----:B------:R-:W-:-:S02]  /*22a0*/  ISETP.GE.AND P1, PT, R36, R14, PT ;  /* 0x0000000e2400720c */ /* 0x000fc40003f26270 */
[----:B------:R-:W-:Y:S02]  /*22b0*/  ISETP.GE.AND P0, PT, R35, R14, PT ;  /* 0x0000000e2300720c */ /* 0x000fe40003f06270 */
[----:B------:R-:W-:Y:S02]  /*22c0*/  IADD3 R34, R3, 0x50, RZ ;  /* 0x0000005003227810 */ /* 0x000fe40007ffe0ff */
[----:B-1----:R-:W-:Y:S02]  /*22d0*/  FSEL R13, R28, -INF , !P3 ;  /* 0xff8000001c0d7808 */ /* 0x002fe40005800000 */
[----:B------:R-:W-:Y:S02]  /*22e0*/  ISETP.GE.AND P3, PT, R49, R12, PT ;  /* 0x0000000c3100720c */ /* 0x000fe40003f66270 */
[----:B------:R-:W-:Y:S01]  /*22f0*/  FSEL R107, R29, -INF , !P2 ;  /* 0xff8000001d6b7808 */ /* 0x000fe20005000000 */
[----:B------:R1:W-:Y:S01]  /*2300*/  STL [R1+0x18], R13 ;  /* 0x0000180d01007387 */ /* 0x0003e20000100800 */
[----:B------:R-:W-:-:S02]  /*2310*/  FSEL R105, R30, -INF , !P1 ;  /* 0xff8000001e697808 */ /* 0x000fc40004800000 */
[----:B------:R-:W-:Y:S02]  /*2320*/  IADD3 R48, R3, 0x49, RZ ;  /* 0x0000004903307810 */ /* 0x000fe40007ffe0ff */
[----:B------:R-:W-:Y:S02]  /*2330*/  ISETP.GE.AND P1, PT, R49, R14, PT ;  /* 0x0000000e3100720c */ /* 0x000fe40003f26270 */
[----:B------:R-:W-:Y:S02]  /*2340*/  FSEL R106, R24, -INF , !P3 ;  /* 0xff800000186a7808 */ /* 0x000fe40005800000 */
[-C--:B------:R-:W-:Y:S02]  /*2350*/  ISETP.GE.AND P3, PT, R34, R12.reuse, PT ;  /* 0x0000000c2200720c */ /* 0x080fe40003f66270 */
[----:B------:R-:W-:Y:S02]  /*2360*/  IADD3 R47, R3, 0x58, RZ ;  /* 0x00000058032f7810 */ /* 0x000fe40007ffe0ff */
[----:B------:R-:W-:-:S02]  /*2370*/  ISETP.GE.AND P2, PT, R48, R12, PT ;  /* 0x0000000c3000720c */ /* 0x000fc40003f46270 */
[----:B------:R-:W-:Y:S02]  /*2380*/  FSEL R15, R26, -INF , !P1 ;  /* 0xff8000001a0f7808 */ /* 0x000fe40004800000 */
[----:B------:R-:W-:Y:S02]  /*2390*/  IADD3 R33, R3, 0x51, RZ ;  /* 0x0000005103217810 */ /* 0x000fe40007ffe0ff */
[----:B------:R-:W-:Y:S02]  /*23a0*/  FSEL R100, R20, -INF , !P3 ;  /* 0xff80000014647808 */ /* 0x000fe40005800000 */
[----:B------:R-:W-:Y:S02]  /*23b0*/  ISETP.GE.AND P3, PT, R47, R12, PT ;  /* 0x0000000c2f00720c */ /* 0x000fe40003f66270 */
[----:B------:R-:W-:Y:S02]  /*23c0*/  FSEL R104, R25, -INF , !P2 ;  /* 0xff80000019687808 */ /* 0x000fe40005000000 */
[----:B-1----:R-:W-:-:S02]  /*23d0*/  FSEL R13, R31, -INF , !P0 ;  /* 0xff8000001f0d7808 */ /* 0x002fc40004000000 */
[----:B------:R-:W-:Y:S01]  /*23e0*/  HMMA.16816.F32 R28, R8, R68, R136 ;  /* 0x00000044081c723c */ /* 0x000fe20000001888 */
[----:B------:R-:W-:Y:S02]  /*23f0*/  ISETP.GE.AND P0, PT, R48, R14, PT ;  /* 0x0000000e3000720c */ /* 0x000fe40003f06270 */
[----:B------:R1:W-:Y:S01]  /*2400*/  STL [R1+0x1c], R13 ;  /* 0x00001c0d01007387 */ /* 0x0003e20000100800 */
[----:B------:R-:W-:Y:S02]  /*2410*/  ISETP.GE.AND P2, PT, R33, R12, PT ;  /* 0x0000000c2100720c */ /* 0x000fe40003f46270 */
[----:B------:R-:W-:Y:S01]  /*2420*/  IADD3 R46, R3, 0x59, RZ ;  /* 0x00000059032e7810 */ /* 0x000fe20007ffe0ff */
[----:B------:R2:W-:Y:S04]  /*2430*/  STL [R1+0x10], R15 ;  /* 0x0000100f01007387 */ /* 0x0005e80000100800 */
[----:B------:R-:W-:Y:S01]  /*2440*/  BAR.SYNC.DEFER_BLOCKING 0x0 ;  /* 0x0000000000007b1d */ /* 0x000fe20000010000 */
[----:B------:R-:W-:-:S02]  /*2450*/  ISETP.GE.AND P1, PT, R34, R14, PT ;  /* 0x0000000e2200720c */ /* 0x000fc40003f26270 */
[----:B------:R-:W-:Y:S02]  /*2460*/  FSEL R102, R21, -INF , !P2 ;  /* 0xff80000015667808 */ /* 0x000fe40005000000 */
[-C--:B------:R-:W-:Y:S02]  /*2470*/  ISETP.GE.AND P2, PT, R46, R12.reuse, PT ;  /* 0x0000000c2e00720c */ /* 0x080fe40003f46270 */
[C---:B------:R-:W-:Y:S02]  /*2480*/  IADD3 R32, R3.reuse, 0x60, RZ ;  /* 0x0000006003207810 */ /* 0x040fe40007ffe0ff */
[----:B------:R-:W-:Y:S02]  /*2490*/  FSEL R108, R22, -INF , !P1 ;  /* 0xff800000166c7808 */ /* 0x000fe40004800000 */
[----:B------:R-:W-:Y:S02]  /*24a0*/  ISETP.GE.AND P5, PT, R32, R12, PT ;  /* 0x0000000c2000720c */ /* 0x000fe40003fa6270 */
[----:B------:R-:W-:-:S02]  /*24b0*/  IADD3 R45, R3, 0x68, RZ ;  /* 0x00000068032d7810 */ /* 0x000fc40007ffe0ff */
[-C--:B------:R-:W-:Y:S02]  /*24c0*/  ISETP.GE.AND P1, PT, R47, R14.reuse, PT ;  /* 0x0000000e2f00720c */ /* 0x080fe40003f26270 */
[----:B-1----:R-:W-:Y:S02]  /*24d0*/  FSEL R13, R27, -INF , !P0 ;  /* 0xff8000001b0d7808 */ /* 0x002fe40004000000 */
[-C--:B------:R-:W-:Y:S01]  /*24e0*/  ISETP.GE.AND P0, PT, R33, R14.reuse, PT ;  /* 0x0000000e2100720c */ /* 0x080fe20003f06270 */
[C---:B----4-:R-:W-:Y:S01]  /*24f0*/  HMMA.16816.F32 R24, R8.reuse, R88, R140 ;  /* 0x000000580818723c */ /* 0x050fe2000000188c */
[----:B--2---:R-:W-:Y:S01]  /*2500*/  FSEL R15, R16, -INF , !P3 ;  /* 0xff800000100f7808 */ /* 0x004fe20005800000 */
[----:B------:R1:W-:Y:S01]  /*2510*/  STL [R1+0xc], R13 ;  /* 0x00000c0d01007387 */ /* 0x0003e20000100800 */
[----:B------:R-:W-:Y:S02]  /*2520*/  FSEL R109, R23, -INF , !P0 ;  /* 0xff800000176d7808 */ /* 0x000fe40004000000 */
[----:B------:R-:W-:Y:S01]  /*2530*/  FSEL R16, R28, -INF , !P5 ;  /* 0xff8000001c107808 */ /* 0x000fe20006800000 */
[----:B------:R2:W-:Y:S01]  /*2540*/  STL [R1+0x30], R15 ;  /* 0x0000300f01007387 */ /* 0x0005e20000100800 */
[----:B------:R-:W-:Y:S01]  /*2550*/  ISETP.GE.AND P0, PT, R46, R14, PT ;  /* 0x0000000e2e00720c */ /* 0x000fe20003f06270 */
[----:B------:R-:W-:Y:S01]  /*2560*/  HMMA.16816.F32 R20, R8, R70, R64 ;  /* 0x000000460814723c */ /* 0x000fe20000001840 */
[----:B------:R-:W-:-:S02]  /*2570*/  IADD3 R44, R3, 0x69, RZ ;  /* 0x00000069032c7810 */ /* 0x000fc40007ffe0ff */
[----:B------:R-:W-:Y:S02]  /*2580*/  FSEL R103, R18, -INF , !P1 ;  /* 0xff80000012677808 */ /* 0x000fe40004800000 */
[----:B------:R-:W-:Y:S02]  /*2590*/  FSEL R101, R19, -INF , !P0 ;  /* 0xff80000013657808 */ /* 0x000fe40004000000 */
[C---:B------:R-:W-:Y:S01]  /*25a0*/  IADD3 R67, R3.reuse, 0x70, RZ ;  /* 0x0000007003437810 */ /* 0x040fe20007ffe0ff */
[----:B------:R-:W-:Y:S01]  /*25b0*/  HMMA.16816.F32 R8, R8, R90, R144 ;  /* 0x0000005a0808723c */ /* 0x000fe20000001890 */
[C---:B------:R-:W-:Y:S02]  /*25c0*/  IADD3 R66, R3.reuse, 0x71, RZ ;  /* 0x0000007103427810 */ /* 0x040fe40007ffe0ff */
[C---:B------:R-:W-:Y:S02]  /*25d0*/  IADD3 R65, R3.reuse, 0x78, RZ ;  /* 0x0000007803417810 */ /* 0x040fe40007ffe0ff */
[----:B------:R-:W-:-:S02]  /*25e0*/  IADD3 R64, R3, 0x79, RZ ;  /* 0x0000007903407810 */ /* 0x000fc40007ffe0ff */
[-C--:B------:R-:W-:Y:S02]  /*25f0*/  ISETP.GE.AND P4, PT, R45, R12.reuse, PT ;  /* 0x0000000c2d00720c */ /* 0x080fe40003f86270 */
[-C--:B------:R-:W-:Y:S02]  /*2600*/  ISETP.GE.AND P0, PT, R44, R12.reuse, PT ;  /* 0x0000000c2c00720c */ /* 0x080fe40003f06270 */
[----:B-1----:R-:W-:Y:S02]  /*2610*/  FSEL R13, R17, -INF , !P2 ;  /* 0xff800000110d7808 */ /* 0x002fe40005000000 */
[-C--:B------:R-:W-:Y:S02]  /*2620*/  ISETP.GE.AND P2, PT, R67, R12.reuse, PT ;  /* 0x0000000c4300720c */ /* 0x080fe40003f46270 */
[----:B--2---:R-:W-:Y:S01]  /*2630*/  IADD3 R15, R3, 0x61, RZ ;  /* 0x00000061030f7810 */ /* 0x004fe20007ffe0ff */
[----:B------:R1:W-:Y:S01]  /*2640*/  STL [R1+0x38], R13 ;  /* 0x0000380d01007387 */ /* 0x0003e20000100800 */
[----:B------:R-:W-:-:S02]  /*2650*/  ISETP.GE.AND P1, PT, R66, R12, PT ;  /* 0x0000000c4200720c */ /* 0x000fc40003f26270 */
[-C--:B------:R-:W-:Y:S01]  /*2660*/  ISETP.GE.AND P3, PT, R15, R12.reuse, PT ;  /* 0x0000000c0f00720c */ /* 0x080fe20003f66270 */
[----:B------:R2:W-:Y:S01]  /*2670*/  STL [R1+0x2c], R16 ;  /* 0x00002c1001007387 */ /* 0x0005e20000100800 */
[-C--:B------:R-:W-:Y:S02]  /*2680*/  ISETP.GE.AND P6, PT, R65, R12.reuse, PT ;  /* 0x0000000c4100720c */ /* 0x080fe40003fc6270 */
[----:B------:R-:W-:Y:S02]  /*2690*/  ISETP.GE.AND P5, PT, R64, R12, PT ;  /* 0x0000000c4000720c */ /* 0x000fe40003fa6270 */
[----:B------:R-:W-:Y:S02]  /*26a0*/  IADD3 R12, R60, 0x48, RZ ;  /* 0x000000483c0c7810 */ /* 0x000fe40007ffe0ff */
[----:B------:R-:W-:Y:S02]  /*26b0*/  FSEL R145, R8, -INF , !P6 ;  /* 0xff80000008917808 */ /* 0x000fe40007000000 */
[----:B------:R-:W-:-:S02]  /*26c0*/  IMNMX R12, R12, R81, PT ;  /* 0x000000510c0c7217 */ /* 0x000fc40003800200 */
[----:B------:R-:W-:Y:S02]  /*26d0*/  FSEL R146, R9, -INF , !P5 ;  /* 0xff80000009927808 */ /* 0x000fe40006800000 */
[----:B-1----:R-:W-:Y:S02]  /*26e0*/  FSEL R13, R29, -INF , !P3 ;  /* 0xff8000001d0d7808 */ /* 0x002fe40005800000 */
[----:B------:R-:W-:-:S03]  /*26f0*/  ISETP.GE.AND P3, PT, R32, R14, PT ;  /* 0x0000000e2000720c */ /* 0x000fc60003f66270 */
[----:B------:R1:W-:Y:S01]  /*2700*/  STL [R1+0x28], R13 ;  /* 0x0000280d01007387 */ /* 0x0003e20000100800 */
[----:B--2---:R-:W-:Y:S02]  /*2710*/  FSEL R16, R30, -INF , !P3 ;  /* 0xff8000001e107808 */ /* 0x004fe40005800000 */
[----:B------:R-:W-:-:S03]  /*2720*/  ISETP.GE.AND P3, PT, R15, R14, PT ;  /* 0x0000000e0f00720c */ /* 0x000fc60003f66270 */
[----:B------:R2:W-:Y:S01]  /*2730*/  STL [R1+0x34], R16 ;  /* 0x0000341001007387 */ /* 0x0005e20000100800 */
[----:B-1----:R-:W-:Y:S02]  /*2740*/  IADD3 R13, R60, 0x40, RZ ;  /* 0x000000403c0d7810 */ /* 0x002fe40007ffe0ff */
[C---:B------:R-:W-:Y:S02]  /*2750*/  HMMA.16816.F32 R60, R4.reuse, R58, R208 ;  /* 0x0000003a043c723c */ /* 0x040fe400000018d0 */
[----:B------:R-:W-:Y:S02]  /*2760*/  IMNMX R13, R13, R81, PT ;  /* 0x000000510d0d7217 */ /* 0x000fe40003800200 */
[----:B--2---:R-:W-:Y:S02]  /*2770*/  FSEL R16, R31, -INF , !P3 ;  /* 0xff8000001f107808 */ /* 0x004fe40005800000 */
[-C--:B------:R-:W-:Y:S02]  /*2780*/  ISETP.GE.AND P3, PT, R45, R14.reuse, PT ;  /* 0x0000000e2d00720c */ /* 0x080fe40003f66270 */
[----:B------:R-:W-:Y:S01]  /*2790*/  FSEL R209, R21, -INF , !P0 ;  /* 0xff80000015d17808 */ /* 0x000fe20004000000 */
[----:B------:R1:W-:Y:S01]  /*27a0*/  STL [R1+0x40], R16 ;  /* 0x0000401001007387 */ /* 0x0003e20000100800 */
[----:B------:R-:W-:Y:S01]  /*27b0*/  ISETP.GE.AND P0, PT, R44, R14, PT ;  /* 0x0000000e2c00720c */ /* 0x000fe20003f06270 */
[----:B------:R-:W-:Y:S01]  /*27c0*/  HMMA.16816.F32 R28, R4, R92, R244 ;  /* 0x0000005c041c723c */ /* 0x000fe200000018f4 */
[----:B------:R-:W-:-:S02]  /*27d0*/  FSEL R208, R24, -INF , !P2 ;  /* 0xff80000018d07808 */ /* 0x000fc40005000000 */
[-C--:B------:R-:W-:Y:S02]  /*27e0*/  ISETP.GE.AND P2, PT, R67, R14.reuse, PT ;  /* 0x0000000e4300720c */ /* 0x080fe40003f46270 */
[----:B------:R-:W-:Y:S02]  /*27f0*/  FSEL R211, R25, -INF , !P1 ;  /* 0xff80000019d37808 */ /* 0x000fe40004800000 */
[-C--:B------:R-:W-:Y:S02]  /*2800*/  ISETP.GE.AND P1, PT, R66, R14.reuse, PT ;  /* 0x0000000e4200720c */ /* 0x080fe40003f26270 */
[----:B------:R-:W-:Y:S02]  /*2810*/  FSEL R210, R20, -INF , !P4 ;  /* 0xff80000014d27808 */ /* 0x000fe40006000000 */
[----:B------:R-:W-:-:S04]  /*2820*/  ISETP.GE.AND P4, PT, R65, R14, PT ;  /* 0x0000000e4100720c */ /* 0x000fc80003f86270 */
[----:B------:R-:W-:Y:S02]  /*2830*/  FSEL R140, R10, -INF , !P4 ;  /* 0xff8000000a8c7808 */ /* 0x000fe40006000000 */
[----:B-1----:R-:W-:Y:S02]  /*2840*/  FSEL R16, R22, -INF , !P3 ;  /* 0xff80000016107808 */ /* 0x002fe40005800000 */
[----:B------:R-:W-:-:S03]  /*2850*/  ISETP.GE.AND P3, PT, R64, R14, PT ;  /* 0x0000000e4000720c */ /* 0x000fc60003f66270 */
[----:B------:R1:W-:Y:S01]  /*2860*/  STL [R1+0x3c], R16 ;  /* 0x00003c1001007387 */ /* 0x0003e20000100800 */
[----:B------:R-:W-:Y:S01]  /*2870*/  FSEL R139, R11, -INF , !P3 ;  /* 0xff8000000b8b7808 */ /* 0x000fe20005800000 */
[C---:B-1----:R-:W-:Y:S07]  /*2880*/  HMMA.16816.F32 R16, R4.reuse, R96, R248 ;  /* 0x000000600410723c */ /* 0x042fee00000018f8 */
[----:B------:R-:W-:Y:S02]  /*2890*/  FSEL R250, R23, -INF , !P0 ;  /* 0xff80000017fa7808 */ /* 0x000fe40004000000 */
[----:B------:R-:W-:Y:S01]  /*28a0*/  ISETP.GE.AND P0, PT, R3, R13, PT ;  /* 0x0000000d0300720c */ /* 0x000fe20003f06270 */
[----:B------:R-:W-:Y:S01]  /*28b0*/  HMMA.16816.F32 R20, R4, R98, R204 ;  /* 0x000000620414723c */ /* 0x000fe200000018cc */
[----:B------:R-:W-:-:S02]  /*28c0*/  FSEL R249, R26, -INF , !P2 ;  /* 0xff8000001af97808 */ /* 0x000fc40005000000 */
[-C--:B------:R-:W-:Y:S02]  /*28d0*/  ISETP.GE.AND P2, PT, R3, R12.reuse, PT ;  /* 0x0000000c0300720c */ /* 0x080fe40003f46270 */
[----:B------:R-:W-:Y:S02]  /*28e0*/  FSEL R248, R27, -INF , !P1 ;  /* 0xff8000001bf87808 */ /* 0x000fe40004800000 */
[C---:B------:R-:W-:Y:S01]  /*28f0*/  ISETP.GE.AND P1, PT, R55.reuse, R13, PT ;  /* 0x0000000d3700720c */ /* 0x040fe20003f26270 */
[----:B------:R-:W-:Y:S01]  /*2900*/  HMMA.16816.F32 R24, R4, R86, R196 ;  /* 0x000000560418723c */ /* 0x000fe200000018c4 */
[----:B------:R-:W-:Y:S02]  /*2910*/  FSEL R80, R116, -INF , !P0 ;  /* 0xff80000074507808 */ /* 0x000fe40004000000 */
[----:B------:R-:W-:Y:S02]  /*2920*/  ISETP.GE.AND P0, PT, R55, R12, PT ;  /* 0x0000000c3700720c */ /* 0x000fe40003f06270 */
[----:B------:R-:W-:-:S02]  /*2930*/  FSEL R81, R118, -INF , !P2 ;  /* 0xff80000076517808 */ /* 0x000fc40005000000 */
[-C--:B------:R-:W-:Y:S02]  /*2940*/  ISETP.GE.AND P2, PT, R57, R13.reuse, PT ;  /* 0x0000000d3900720c */ /* 0x080fe40003f46270 */
[----:B------:R-:W-:Y:S02]  /*2950*/  FSEL R55, R117, -INF , !P1 ;  /* 0xff80000075377808 */ /* 0x000fe40004800000 */
[----:B------:R-:W-:Y:S02]  /*2960*/  ISETP.GE.AND P1, PT, R57, R12, PT ;  /* 0x0000000c3900720c */ /* 0x000fe40003f26270 */
[----:B------:R-:W-:Y:S02]  /*2970*/  FSEL R82, R119, -INF , !P0 ;  /* 0xff80000077527808 */ /* 0x000fe40004000000 */
[----:B------:R-:W-:Y:S02]  /*2980*/  ISETP.GE.AND P0, PT, R56, R13, PT ;  /* 0x0000000d3800720c */ /* 0x000fe40003f06270 */
[----:B------:R-:W-:-:S02]  /*2990*/  FSEL R60, R60, -INF , !P2 ;  /* 0xff8000003c3c7808 */ /* 0x000fc40005000000 */
[-C--:B------:R-:W-:Y:S02]  /*29a0*/  ISETP.GE.AND P2, PT, R56, R12.reuse, PT ;  /* 0x0000000c3800720c */ /* 0x080fe40003f46270 */
[----:B------:R-:W-:Y:S01]  /*29b0*/  FSEL R62, R62, -INF , !P1 ;  /* 0xff8000003e3e7808 */ /* 0x000fe20004800000 */
[----:B------:R-:W-:Y:S01]  /*29c0*/  HMMA.16816.F32 R56, R4, R94, R200 ;  /* 0x0000005e0438723c */ /* 0x000fe200000018c8 */
[C---:B------:R-:W-:Y:S02]  /*29d0*/  ISETP.GE.AND P1, PT, R54.reuse, R13, PT ;  /* 0x0000000d3600720c */ /* 0x040fe40003f26270 */
[----:B------:R-:W-:Y:S02]  /*29e0*/  FSEL R61, R61, -INF , !P0 ;  /* 0xff8000003d3d7808 */ /* 0x000fe40004000000 */
[----:B------:R-:W-:Y:S02]  /*29f0*/  ISETP.GE.AND P0, PT, R54, R12, PT ;  /* 0x0000000c3600720c */ /* 0x000fe40003f06270 */
[----:B------:R-:W-:-:S02]  /*2a00*/  FSEL R54, R63, -INF , !P2 ;  /* 0xff8000003f367808 */ /* 0x000fc40005000000 */
[----:B------:R-:W-:Y:S02]  /*2a10*/  FSEL R63, R16, -INF , !P1 ;  /* 0xff800000103f7808 */ /* 0x000fe40004800000 */
[C---:B------:R-:W-:Y:S02]  /*2a20*/  ISETP.GE.AND P2, PT, R53.reuse, R13, PT ;  /* 0x0000000d3500720c */ /* 0x040fe40003f46270 */
[----:B------:R-:W-:Y:S02]  /*2a30*/  ISETP.GE.AND P1, PT, R53, R12, PT ;  /* 0x0000000c3500720c */ /* 0x000fe40003f26270 */
[----:B------:R-:W-:Y:S02]  /*2a40*/  FSEL R92, R18, -INF , !P0 ;  /* 0xff800000125c7808 */ /* 0x000fe40004000000 */
[----:B------:R-:W-:Y:S02]  /*2a50*/  FSEL R53, R17, -INF , !P2 ;  /* 0xff80000011357808 */ /* 0x000fe40005000000 */
[----:B------:R-:W-:-:S02]  /*2a60*/  FSEL R93, R19, -INF , !P1 ;  /* 0xff800000135d7808 */ /* 0x000fc40004800000 */
[CC--:B------:R-:W-:Y:S01]  /*2a70*/  ISETP.GE.AND P0, PT, R52.reuse, R13.reuse, PT ;  /* 0x0000000d3400720c */ /* 0x0c0fe20003f06270 */
[----:B------:R-:W-:Y:S01]  /*2a80*/  HMMA.16816.F32 R16, R4, R84, R240 ;  /* 0x000000540410723c */ /* 0x000fe200000018f0 */
[-C--:B------:R-:W-:Y:S02]  /*2a90*/  ISETP.GE.AND P2, PT, R52, R12.reuse, PT ;  /* 0x0000000c3400720c */ /* 0x080fe40003f46270 */
[C---:B------:R-:W-:Y:S02]  /*2aa0*/  ISETP.GE.AND P1, PT, R43.reuse, R13, PT ;  /* 0x0000000d2b00720c */ /* 0x040fe40003f26270 */
[----:B------:R-:W-:Y:S02]  /*2ab0*/  FSEL R52, R20, -INF , !P0 ;  /* 0xff80000014347808 */ /* 0x000fe40004000000 */
[----:B------:R-:W-:Y:S02]  /*2ac0*/  FSEL R84, R22, -INF , !P2 ;  /* 0xff80000016547808 */ /* 0x000fe40005000000 */
[----:B------:R-:W-:-:S02]  /*2ad0*/  ISETP.GE.AND P0, PT, R43, R12, PT ;  /* 0x0000000c2b00720c */ /* 0x000fc40003f06270 */
[CC--:B------:R-:W-:Y:S02]  /*2ae0*/  ISETP.GE.AND P2, PT, R40.reuse, R13.reuse, PT ;  /* 0x0000000d2800720c */ /* 0x0c0fe40003f46270 */
[----:B------:R-:W-:Y:S02]  /*2af0*/  FSEL R83, R21, -INF , !P1 ;  /* 0xff80000015537808 */ /* 0x000fe40004800000 */
[----:B------:R-:W-:Y:S02]  /*2b00*/  ISETP.GE.AND P1, PT, R40, R12, PT ;  /* 0x0000000c2800720c */ /* 0x000fe40003f26270 */
[----:B------:R-:W-:Y:S02]  /*2b10*/  FSEL R85, R23, -INF , !P0 ;  /* 0xff80000017557808 */ /* 0x000fe40004000000 */
[----:B------:R-:W-:Y:S01]  /*2b20*/  FSEL R117, R28, -INF , !P2 ;  /* 0xff8000001c757808 */ /* 0x000fe20005000000 */
[----:B------:R-:W-:Y:S01]  /*2b30*/  HMMA.16816.F32 R20, R4, R72, R220 ;  /* 0x000000480414723c */ /* 0x000fe200000018dc */
[----:B------:R-:W-:-:S02]  /*2b40*/  ISETP.GE.AND P0, PT, R39, R13, PT ;  /* 0x0000000d2700720c */ /* 0x000fc40003f06270 */
[-C--:B------:R-:W-:Y:S02]  /*2b50*/  ISETP.GE.AND P2, PT, R39, R12.reuse, PT ;  /* 0x0000000c2700720c */ /* 0x080fe40003f46270 */
[----:B------:R-:W-:Y:S02]  /*2b60*/  FSEL R119, R30, -INF , !P1 ;  /* 0xff8000001e777808 */ /* 0x000fe40004800000 */
[CC--:B------:R-:W-:Y:S02]  /*2b70*/  ISETP.GE.AND P1, PT, R42.reuse, R13.reuse, PT ;  /* 0x0000000d2a00720c */ /* 0x0c0fe40003f26270 */
[----:B------:R-:W-:Y:S02]  /*2b80*/  FSEL R115, R29, -INF , !P0 ;  /* 0xff8000001d737808 */ /* 0x000fe40004000000 */
[----:B------:R-:W-:Y:S02]  /*2b90*/  FSEL R118, R31, -INF , !P2 ;  /* 0xff8000001f767808 */ /* 0x000fe40005000000 */
[----:B------:R-:W-:Y:S01]  /*2ba0*/  ISETP.GE.AND P0, PT, R42, R12, PT ;  /* 0x0000000c2a00720c */ /* 0x000fe20003f06270 */
[----:B------:R-:W-:Y:S01]  /*2bb0*/  HMMA.16816.F32 R28, R4, R76, R232 ;  /* 0x0000004c041c723c */ /* 0x000fe200000018e8 */
[----:B------:R-:W-:-:S02]  /*2bc0*/  ISETP.GE.AND P2, PT, R41, R13, PT ;  /* 0x0000000d2900720c */ /* 0x000fc40003f46270 */
[----:B------:R-:W-:Y:S02]  /*2bd0*/  FSEL R113, R56, -INF , !P1 ;  /* 0xff80000038717808 */ /* 0x000fe40004800000 */
[-C--:B------:R-:W-:Y:S02]  /*2be0*/  ISETP.GE.AND P1, PT, R41, R12.reuse, PT ;  /* 0x0000000c2900720c */ /* 0x080fe40003f26270 */
[----:B------:R-:W-:Y:S01]  /*2bf0*/  FSEL R116, R58, -INF , !P0 ;  /* 0xff8000003a747808 */ /* 0x000fe20004000000 */
[----:B------:R-:W-:Y:S01]  /*2c00*/  HMMA.16816.F32 R40, R4, R78, R192 ;  /* 0x0000004e0428723c */ /* 0x000fe200000018c0 */
[----:B------:R-:W-:Y:S02]  /*2c10*/  FSEL R112, R57, -INF , !P2 ;  /* 0xff80000039707808 */ /* 0x000fe40005000000 */
[C---:B------:R-:W-:Y:S02]  /*2c20*/  ISETP.GE.AND P0, PT, R38.reuse, R13, PT ;  /* 0x0000000d2600720c */ /* 0x040fe40003f06270 */
[----:B------:R-:W-:-:S02]  /*2c30*/  ISETP.GE.AND P2, PT, R38, R12, PT ;  /* 0x0000000c2600720c */ /* 0x000fc40003f46270 */
[----:B------:R-:W-:Y:S02]  /*2c40*/  FSEL R114, R59, -INF , !P1 ;  /* 0xff8000003b727808 */ /* 0x000fe40004800000 */
[----:B------:R-:W-:Y:S02]  /*2c50*/  FSEL R125, R16, -INF , !P0 ;  /* 0xff800000107d7808 */ /* 0x000fe40004000000 */
[----:B------:R-:W-:Y:S02]  /*2c60*/  FSEL R127, R18, -INF , !P2 ;  /* 0xff800000127f7808 */ /* 0x000fe40005000000 */
[CC--:B------:R-:W-:Y:S02]  /*2c70*/  ISETP.GE.AND P1, PT, R37.reuse, R13.reuse, PT ;  /* 0x0000000d2500720c */ /* 0x0c0fe40003f26270 */
[----:B------:R-:W-:Y:S02]  /*2c80*/  ISETP.GE.AND P0, PT, R37, R12, PT ;  /* 0x0000000c2500720c */ /* 0x000fe40003f06270 */
[----:B------:R-:W-:-:S02]  /*2c90*/  ISETP.GE.AND P2, PT, R51, R13, PT ;  /* 0x0000000d3300720c */ /* 0x000fc40003f46270 */
[----:B------:R-:W-:Y:S02]  /*2ca0*/  FSEL R123, R17, -INF , !P1 ;  /* 0xff800000117b7808 */ /* 0x000fe40004800000 */
[----:B------:R-:W-:Y:S02]  /*2cb0*/  FSEL R126, R19, -INF , !P0 ;  /* 0xff800000137e7808 */ /* 0x000fe40004000000 */
[----:B------:R-:W-:Y:S01]  /*2cc0*/  FSEL R121, R24, -INF , !P2 ;  /* 0xff80000018797808 */ /* 0x000fe20005000000 */
[----:B------:R-:W-:Y:S01]  /*2cd0*/  HMMA.16816.F32 R16, R4, R74, R188 ;  /* 0x0000004a0410723c */ /* 0x000fe200000018bc */
[-C--:B------:R-:W-:Y:S02]  /*2ce0*/  ISETP.GE.AND P1, PT, R51, R12.reuse, PT ;  /* 0x0000000c3300720c */ /* 0x080fe40003f26270 */
[C---:B------:R-:W-:Y:S02]  /*2cf0*/  ISETP.GE.AND P0, PT, R50.reuse, R13, PT ;  /* 0x0000000d3200720c */ /* 0x040fe40003f06270 */
[----:B------:R-:W-:-:S02]  /*2d00*/  ISETP.GE.AND P2, PT, R50, R12, PT ;  /* 0x0000000c3200720c */ /* 0x000fc40003f46270 */
[----:B------:R-:W-:Y:S02]  /*2d10*/  FSEL R124, R26, -INF , !P1 ;  /* 0xff8000001a7c7808 */ /* 0x000fe40004800000 */
[----:B------:R-:W-:Y:S02]  /*2d20*/  FSEL R120, R25, -INF , !P0 ;  /* 0xff80000019787808 */ /* 0x000fe40004000000 */
[----:B------:R-:W-:Y:S02]  /*2d30*/  FSEL R122, R27, -INF , !P2 ;  /* 0xff8000001b7a7808 */ /* 0x000fe40005000000 */
[CC--:B------:R-:W-:Y:S01]  /*2d40*/  ISETP.GE.AND P1, PT, R36.reuse, R13.reuse, PT ;  /* 0x0000000d2400720c */ /* 0x0c0fe20003f26270 */
[----:B------:R-:W-:Y:S01]  /*2d50*/  HMMA.16816.F32 R24, R4, R68, R216 ;  /* 0x000000440418723c */ /* 0x000fe200000018d8 */
[----:B------:R-:W-:Y:S02]  /*2d60*/  ISETP.GE.AND P0, PT, R36, R12, PT ;  /* 0x0000000c2400720c */ /* 0x000fe40003f06270 */
[----:B------:R-:W-:-:S02]  /*2d70*/  ISETP.GE.AND P2, PT, R35, R13, PT ;  /* 0x0000000d2300720c */ /* 0x000fc40003f46270 */
[----:B------:R-:W-:Y:S02]  /*2d80*/  FSEL R138, R28, -INF , !P1 ;  /* 0xff8000001c8a7808 */ /* 0x000fe40004800000 */
[----:B------:R-:W-:Y:S02]  /*2d90*/  FSEL R137, R30, -INF , !P0 ;  /* 0xff8000001e897808 */ /* 0x000fe40004000000 */
[----:B------:R-:W-:Y:S02]  /*2da0*/  FSEL R131, R29, -INF , !P2 ;  /* 0xff8000001d837808 */ /* 0x000fe40005000000 */
[-C--:B------:R-:W-:Y:S02]  /*2db0*/  ISETP.GE.AND P1, PT, R35, R12.reuse, PT ;  /* 0x0000000c2300720c */ /* 0x080fe40003f26270 */
[C---:B------:R-:W-:Y:S02]  /*2dc0*/  ISETP.GE.AND P0, PT, R49.reuse, R13, PT ;  /* 0x0000000d3100720c */ /* 0x040fe40003f06270 */
[----:B------:R-:W-:-:S02]  /*2dd0*/  ISETP.GE.AND P2, PT, R49, R12, PT ;  /* 0x0000000c3100720c */ /* 0x000fc40003f46270 */
[----:B------:R-:W-:Y:S02]  /*2de0*/  FSEL R133, R31, -INF , !P1 ;  /* 0xff8000001f857808 */ /* 0x000fe40004800000 */
[----:B------:R-:W-:Y:S01]  /*2df0*/  FSEL R129, R40, -INF , !P0 ;  /* 0xff80000028817808 */ /* 0x000fe20004000000 */
[----:B------:R-:W-:Y:S01]  /*2e00*/  HMMA.16816.F32 R28, R4, R70, R184 ;  /* 0x00000046041c723c */ /* 0x000fe200000018b8 */
[----:B------:R-:W-:Y:S02]  /*2e10*/  FSEL R132, R42, -INF , !P2 ;  /* 0xff8000002a847808 */ /* 0x000fe40005000000 */
[CC--:B------:R-:W-:Y:S02]  /*2e20*/  ISETP.GE.AND P1, PT, R48.reuse, R13.reuse, PT ;  /* 0x0000000d3000720c */ /* 0x0c0fe40003f26270 */
        /* <DEDUP_REMOVED lines=9> */
[----:B------:R-:W-:Y:S02]  /*2ec0*/  FSEL R178, R21, -INF , !P0 ;  /* 0xff80000015b27808 */ /* 0x000fe40004000000 */
[----:B------:R-:W-:Y:S02]  /*2ed0*/  FSEL R187, R23, -INF , !P2 ;  /* 0xff80000017bb7808 */ /* 0x000fe40005000000 */
[C---:B------:R-:W-:Y:S01]  /*2ee0*/  ISETP.GE.AND P0, PT, R47.reuse, R12, PT ;  /* 0x0000000c2f00720c */ /* 0x040fe20003f06270 */
[----:B------:R-:W-:Y:S01]  /*2ef0*/  HMMA.16816.F32 R20, R4, R88, R212 ;  /* 0x000000580414723c */ /* 0x000fe200000018d4 */
[----:B------:R-:W-:Y:S02]  /*2f00*/  ISETP.GE.AND P1, PT, R47, R13, PT ;  /* 0x0000000d2f00720c */ /* 0x000fe40003f26270 */
[----:B------:R-:W-:-:S02]  /*2f10*/  FSEL R186, R18, -INF , !P0 ;  /* 0xff80000012ba7808 */ /* 0x000fc40004000000 */
[-C--:B------:R-:W-:Y:S02]  /*2f20*/  ISETP.GE.AND P0, PT, R32, R13.reuse, PT ;  /* 0x0000000d2000720c */ /* 0x080fe40003f06270 */
[----:B------:R-:W-:Y:S01]  /*2f30*/  FSEL R143, R16, -INF , !P1 ;  /* 0xff800000108f7808 */ /* 0x000fe20004800000 */
[----:B------:R-:W-:Y:S01]  /*2f40*/  HMMA.16816.F32 R4, R4, R90, R180 ;  /* 0x0000005a0404723c */ /* 0x000fe200000018b4 */
[----:B------:R-:W-:Y:S02]  /*2f50*/  FSEL R190, R24, -INF , !P0 ;  /* 0xff80000018be7808 */ /* 0x000fe40004000000 */
[----:B------:R-:W-:Y:S02]  /*2f60*/  ISETP.GE.AND P0, PT, R15, R12, PT ;  /* 0x0000000c0f00720c */ /* 0x000fe40003f06270 */
[----:B------:R-:W-:Y:S02]  /*2f70*/  ISETP.GE.AND P2, PT, R46, R13, PT ;  /* 0x0000000d2e00720c */ /* 0x000fe40003f46270 */
[----:B------:R-:W-:-:S02]  /*2f80*/  FSEL R197, R27, -INF , !P0 ;  /* 0xff8000001bc57808 */ /* 0x000fc40004000000 */
[----:B------:R-:W-:Y:S02]  /*2f90*/  ISETP.GE.AND P0, PT, R44, R13, PT ;  /* 0x0000000d2c00720c */ /* 0x000fe40003f06270 */
[-C--:B------:R-:W-:Y:S02]  /*2fa0*/  ISETP.GE.AND P1, PT, R46, R12.reuse, PT ;  /* 0x0000000c2e00720c */ /* 0x080fe40003f26270 */
[----:B------:R-:W-:Y:S02]  /*2fb0*/  FSEL R182, R29, -INF , !P0 ;  /* 0xff8000001db67808 */ /* 0x000fe40004000000 */
[----:B------:R-:W-:Y:S02]  /*2fc0*/  ISETP.GE.AND P0, PT, R67, R12, PT ;  /* 0x0000000c4300720c */ /* 0x000fe40003f06270 */
[----:B------:R-:W-:Y:S02]  /*2fd0*/  FSEL R141, R17, -INF , !P2 ;  /* 0xff800000118d7808 */ /* 0x000fe40005000000 */
[----:B------:R-:W-:-:S02]  /*2fe0*/  FSEL R194, R22, -INF , !P0 ;  /* 0xff80000016c27808 */ /* 0x000fc40004000000 */
[----:B------:R-:W-:Y:S02]  /*2ff0*/  FSEL R185, R19, -INF , !P1 ;  /* 0xff80000013b97808 */ /* 0x000fe40004800000 */
[-C--:B------:R-:W-:Y:S02]  /*3000*/  ISETP.GE.AND P0, PT, R65, R13.reuse, PT ;  /* 0x0000000d4100720c */ /* 0x080fe40003f06270 */
[----:B------:R-:W-:Y:S02]  /*3010*/  ISETP.GE.AND P2, PT, R32, R12, PT ;  /* 0x0000000c2000720c */ /* 0x000fe40003f46270 */
[----:B------:R-:W-:Y:S02]  /*3020*/  ISETP.GE.AND P1, PT, R15, R13, PT ;  /* 0x0000000d0f00720c */ /* 0x000fe40003f26270 */
[----:B------:R-:W-:Y:S02]  /*3030*/  FSEL R179, R4, -INF , !P0 ;  /* 0xff80000004b37808 */ /* 0x000fe40004000000 */
[----:B------:R-:W-:-:S02]  /*3040*/  FSEL R198, R26, -INF , !P2 ;  /* 0xff8000001ac67808 */ /* 0x000fc40005000000 */
[----:B------:R-:W-:Y:S02]  /*3050*/  FSEL R189, R25, -INF , !P1 ;  /* 0xff80000019bd7808 */ /* 0x000fe40004800000 */
[-C--:B------:R-:W-:Y:S02]  /*3060*/  ISETP.GE.AND P0, PT, R64, R12.reuse, PT ;  /* 0x0000000c4000720c */ /* 0x080fe40003f06270 */
[C---:B------:R-:W-:Y:S02]  /*3070*/  ISETP.GE.AND P2, PT, R45.reuse, R13, PT ;  /* 0x0000000d2d00720c */ /* 0x040fe40003f46270 */
[----:B------:R-:W-:Y:S02]  /*3080*/  ISETP.GE.AND P1, PT, R45, R12, PT ;  /* 0x0000000c2d00720c */ /* 0x000fe40003f26270 */
[----:B------:R-:W-:Y:S02]  /*3090*/  FSEL R191, R7, -INF , !P0 ;  /* 0xff80000007bf7808 */ /* 0x000fe40004000000 */
[----:B------:R-:W-:-:S02]  /*30a0*/  FSEL R183, R28, -INF , !P2 ;  /* 0xff8000001cb77808 */ /* 0x000fc40005000000 */
[----:B------:R-:W-:Y:S02]  /*30b0*/  FSEL R196, R30, -INF , !P1 ;  /* 0xff8000001ec47808 */ /* 0x000fe40004800000 */
[----:B------:R-:W-:Y:S02]  /*30c0*/  ISETP.NE.AND P0, PT, R135, 0x1, PT ;  /* 0x000000018700780c */ /* 0x000fe40003f05270 */
[----:B------:R-:W-:Y:S02]  /*30d0*/  ISETP.GE.AND P2, PT, R44, R12, PT ;  /* 0x0000000c2c00720c */ /* 0x000fe40003f46270 */
[----:B------:R-:W-:Y:S02]  /*30e0*/  ISETP.GE.AND P1, PT, R67, R13, PT ;  /* 0x0000000d4300720c */ /* 0x000fe40003f26270 */
[----:B------:R-:W-:Y:S02]  /*30f0*/  FSEL R195, R31, -INF , !P2 ;  /* 0xff8000001fc37808 */ /* 0x000fe40005000000 */
[----:B------:R-:W-:-:S02]  /*3100*/  FSEL R181, R20, -INF , !P1 ;  /* 0xff80000014b57808 */ /* 0x000fc40004800000 */
[CC--:B------:R-:W-:Y:S02]  /*3110*/  ISETP.GE.AND P2, PT, R66.reuse, R13.reuse, PT ;  /* 0x0000000d4200720c */ /* 0x0c0fe40003f46270 */
[-C--:B------:R-:W-:Y:S02]  /*3120*/  ISETP.GE.AND P1, PT, R66, R12.reuse, PT ;  /* 0x0000000c4200720c */ /* 0x080fe40003f26270 */
[----:B------:R-:W-:Y:S02]  /*3130*/  FSEL R180, R21, -INF , !P2 ;  /* 0xff80000015b47808 */ /* 0x000fe40005000000 */
[----:B------:R-:W-:Y:S02]  /*3140*/  FSEL R193, R23, -INF , !P1 ;  /* 0xff80000017c17808 */ /* 0x000fe40004800000 */
[----:B------:R-:W-:Y:S02]  /*3150*/  ISETP.GE.AND P2, PT, R64, R13, PT ;  /* 0x0000000d4000720c */ /* 0x000fe40003f46270 */
[----:B------:R-:W-:-:S02]  /*3160*/  ISETP.GE.AND P1, PT, R65, R12, PT ;  /* 0x0000000c4100720c */ /* 0x000fc40003f26270 */
[----:B------:R-:W-:Y:S02]  /*3170*/  LOP3.LUT R4, R238, R237, RZ, 0xfc, !PT ;  /* 0x000000edee047212 */ /* 0x000fe400078efcff */
[----:B------:R-:W-:Y:S02]  /*3180*/  FSEL R142, R5, -INF , !P2 ;  /* 0xff800000058e7808 */ /* 0x000fe40005000000 */
[----:B------:R-:W-:Y:S02]  /*3190*/  FSEL R192, R6, -INF , !P1 ;  /* 0xff80000006c07808 */ /* 0x000fe40004800000 */
[C---:B------:R-:W-:Y:S02]  /*31a0*/  IADD3 R238, R231.reuse, 0x800, RZ ;  /* 0x00000800e7ee7810 */ /* 0x040fe40007ffe0ff */
[C---:B------:R-:W-:Y:S02]  /*31b0*/  IADD3 R237, R231.reuse, 0x1000, RZ ;  /* 0x00001000e7ed7810 */ /* 0x040fe40007ffe0ff */
[----:B------:R-:W-:-:S02]  /*31c0*/  IADD3 R235, R231, 0x2000, RZ ;  /* 0x00002000e7eb7810 */ /* 0x000fc40007ffe0ff */
[C---:B------:R-:W-:Y:S02]  /*31d0*/  IADD3 R234, R231.reuse, 0x2800, RZ ;  /* 0x00002800e7ea7810 */ /* 0x040fe40007ffe0ff */
[C---:B------:R-:W-:Y:S02]  /*31e0*/  IADD3 R233, R231.reuse, 0x3000, RZ ;  /* 0x00003000e7e97810 */ /* 0x040fe40007ffe0ff */
[----:B------:R-:W-:Y:S01]  /*31f0*/  IADD3 R232, R231, 0x3800, RZ ;  /* 0x00003800e7e87810 */ /* 0x000fe20007ffe0ff */
[----:B------:R-:W-:Y:S05]  /*3200*/  @!P0 BRA `(.L_x_1) ;  /* 0x0000023000008947 */ /* 0x000fea0003800000 */
[----:B------:R-:W2:Y:S01]  /*3210*/  LDL.64 R110, [R1+0x48] ;  /* 0x00004800016e7983 */ /* 0x000ea20000100a00 */
[----:B------:R-:W-:-:S04]  /*3220*/  IADD3 R8, R135, -0x2, RZ ;  /* 0xfffffffe87087810 */ /* 0x000fc80007ffe0ff */
[----:B------:R-:W-:Y:S01]  /*3230*/  SHF.R.S32.HI R5, RZ, 0x1f, R8 ;  /* 0x0000001fff057819 */ /* 0x000fe20000011408 */
[----:B------:R-:W-:-:S04]  /*3240*/  IMAD R3, R8, UR10, RZ ;  /* 0x0000000a08037c24 */ /* 0x000fc8000f8e02ff */
[----:B------:R-:W-:Y:S02]  /*3250*/  IMAD R3, R5, UR11, R3 ;  /* 0x0000000b05037c24 */ /* 0x000fe4000f8e0203 */
[----:B--2---:R-:W-:-:S04]  /*3260*/  IMAD.WIDE.U32 R8, R8, UR11, R110 ;  /* 0x0000000b08087c25 */ /* 0x004fc8000f8e006e */
[----:B------:R-:W-:Y:S01]  /*3270*/  IMAD.IADD R3, R9, 0x1, R3 ;  /* 0x0000000109037824 */ /* 0x000fe200078e0203 */
[----:B------:R-:W-:-:S04]  /*3280*/  LEA R6, P2, R8, c[0x0][0x168], 0x1 ;  /* 0x00005a0008067a11 */ /* 0x000fc800078408ff */
[----:B------:R-:W-:Y:S02]  /*3290*/  IADD3 R10, P1, R6, UR12, RZ ;  /* 0x0000000c060a7c10 */ /* 0x000fe4000ff3e0ff */
[----:B------:R-:W-:Y:S02]  /*32a0*/  LEA.HI.X R7, R8, c[0x0][0x16c], R3, 0x1, P2 ;  /* 0x00005b0008077a11 */ /* 0x000fe400010f0c03 */
[----:B------:R-:W-:Y:S02]  /*32b0*/  IADD3 R16, P2, R10, UR12, RZ ;  /* 0x0000000c0a107c10 */ /* 0x000fe4000ff5e0ff */
[----:B------:R-:W-:Y:S01]  /*32c0*/  IADD3.X R11, R7, UR14, RZ, P1, !PT ;  /* 0x0000000e070b7c10 */ /* 0x000fe20008ffe4ff */
[----:B------:R-:W-:Y:S01]  /*32d0*/  @!PT LDS RZ, [RZ] ;  /* 0x00000000fffff984 */ /* 0x000fe20000000800 */
[----:B------:R-:W-:Y:S01]  /*32e0*/  @!PT LDS RZ, [RZ] ;  /* 0x00000000fffff984 */ /* 0x000fe20000000800 */
[----:B------:R-:W-:Y:S01]  /*32f0*/  @!PT LDS RZ, [RZ] ;  /* 0x00000000fffff984 */ /* 0x000fe20000000800 */
[----:B------:R1:W-:Y:S01]  /*3300*/  LDGSTS.E.BYPASS.LTC128B.128 [R239+0x4000], [R6.64] ;  /* 0x0400000006ef7fae */ /* 0x0003e2000b901d48 */
[----:B------:R-:W-:Y:S02]  /*3310*/  IADD3 R14, P1, R16, UR12, RZ ;  /* 0x0000000c100e7c10 */ /* 0x000fe4000ff3e0ff */
[----:B------:R-:W-:Y:S01]  /*3320*/  IADD3.X R17, R11, UR14, RZ, P2, !PT ;  /* 0x0000000e0b117c10 */ /* 0x000fe200097fe4ff */
[----:B------:R2:W-:Y:S01]  /*3330*/  LDGSTS.E.BYPASS.LTC128B.128 [R239+0x4800], [R10.64] ;  /* 0x048000000aef7fae */ /* 0x0005e2000b901d48 */
[----:B------:R-:W-:-:S02]  /*3340*/  IADD3 R12, P2, R14, UR12, RZ ;  /* 0x0000000c0e0c7c10 */ /* 0x000fc4000ff5e0ff */
[----:B------:R-:W-:Y:S01]  /*3350*/  IADD3.X R15, R17, UR14, RZ, P1, !PT ;  /* 0x0000000e110f7c10 */ /* 0x000fe20008ffe4ff */
[----:B------:R3:W-:Y:S01]  /*3360*/  LDGSTS.E.BYPASS.LTC128B.128 [R239+0x5000], [R16.64] ;  /* 0x0500000010ef7fae */ /* 0x0007e2000b901d48 */
[----:B------:R-:W-:Y:S02]  /*3370*/  IADD3 R8, P1, R12, UR12, RZ ;  /* 0x0000000c0c087c10 */ /* 0x000fe4000ff3e0ff */
[----:B------:R-:W-:Y:S01]  /*3380*/  IADD3.X R13, R15, UR14, RZ, P2, !PT ;  /* 0x0000000e0f0d7c10 */ /* 0x000fe200097fe4ff */
[----:B------:R3:W-:Y:S03]  /*3390*/  LDGSTS.E.BYPASS.LTC128B.128 [R239+0x5800], [R14.64] ;  /* 0x058000000eef7fae */ /* 0x0007e6000b901d48 */
[----:B------:R-:W-:Y:S01]  /*33a0*/  IADD3.X R9, R13, UR14, RZ, P1, !PT ;  /* 0x0000000e0d097c10 */ /* 0x000fe20008ffe4ff */
[----:B------:R3:W-:Y:S04]  /*33b0*/  LDGSTS.E.BYPASS.LTC128B.128 [R239+0x6000], [R12.64] ;  /* 0x060000000cef7fae */ /* 0x0007e8000b901d48 */
[----:B------:R3:W-:Y:S01]  /*33c0*/  LDGSTS.E.BYPASS.LTC128B.128 [R239+0x6800], [R8.64] ;  /* 0x0680000008ef7fae */ /* 0x0007e2000b901d48 */
[----:B-1----:R-:W-:-:S04]  /*33d0*/  IADD3 R6, P2, R8, UR12, RZ ;  /* 0x0000000c08067c10 */ /* 0x002fc8000ff5e0ff */
[----:B--2---:R-:W-:Y:S02]  /*33e0*/  IADD3 R10, P1, R6, UR12, RZ ;  /* 0x0000000c060a7c10 */ /* 0x004fe4000ff3e0ff */
[----:B------:R-:W-:-:S04]  /*33f0*/  IADD3.X R7, R9, UR14, RZ, P2, !PT ;  /* 0x0000000e09077c10 */ /* 0x000fc800097fe4ff */
[----:B------:R-:W-:Y:S01]  /*3400*/  IADD3.X R11, R7, UR14, RZ, P1, !PT ;  /* 0x0000000e070b7c10 */ /* 0x000fe20008ffe4ff */
[----:B------:R3:W-:Y:S04]  /*3410*/  LDGSTS.E.BYPASS.LTC128B.128 [R239+0x7000], [R6.64] ;  /* 0x0700000006ef7fae */ /* 0x0007e8000b901d48 */
[----:B------:R3:W-:Y:S04]  /*3420*/  LDGSTS.E.BYPASS.LTC128B.128 [R239+0x7800], [R10.64] ;  /* 0x078000000aef7fae */ /* 0x0007e8000b901d48 */
[----:B------:R-:W0:Y:S02]  /*3430*/  LDGDEPBAR ;  /* 0x00000000000079af */ /* 0x000e240000000000 */
.L_x_1:
[----:B------:R-:W2:Y:S01]  /*3440*/  LDL.LU R246, [R1+0x1c] ;  /* 0x00001c0001f67983 */ /* 0x000ea20000300800 */
[----:B------:R-:W-:Y:S01]  /*3450*/  IMAD.MOV.U32 R217, RZ, RZ, R108 ;  /* 0x000000ffffd97224 */ /* 0x000fe200078e006c */
[----:B------:R-:W-:-:S02]  /*3460*/  MOV R216, R109 ;  /* 0x0000006d00d87202 */ /* 0x000fc40000000f00 */
[----:B------:R-:W4:Y:S04]  /*3470*/  LDL.LU R245, [R1+0x10] ;  /* 0x0000100001f57983 */ /* 0x000f280000300800 */
[----:B---3--:R-:W3:Y:S04]  /*3480*/  LDL.LU R244, [R1+0xc] ;  /* 0x00000c0001f47983 */ /* 0x008ee80000300800 */
[----:B------:R1:W-:Y:S04]  /*3490*/  STL [R1+0xbc], R239 ;  /* 0x0000bcef01007387 */ /* 0x0003e80000100800 */
[----:B-1----:R-:W2:Y:S04]  /*34a0*/  LDL.LU R239, [R1+0x30] ;  /* 0x0000300001ef7983 */ /* 0x002ea80000300800 */
[----:B------:R1:W-:Y:S04]  /*34b0*/  STL [R1+0xb8], R238 ;  /* 0x0000b8ee01007387 */ /* 0x0003e80000100800 */
[----:B-1----:R-:W2:Y:S04]  /*34c0*/  LDL.LU R238, [R1+0x38] ;  /* 0x0000380001ee7983 */ /* 0x002ea80000300800 */
[----:B------:R1:W-:Y:S04]  /*34d0*/  STL [R1+0xb4], R237 ;  /* 0x0000b4ed01007387 */ /* 0x0003e80000100800 */
[----:B-1----:R-:W2:Y:S04]  /*34e0*/  LDL.LU R237, [R1+0x2c] ;  /* 0x00002c0001ed7983 */ /* 0x002ea80000300800 */
[----:B------:R1:W-:Y:S04]  /*34f0*/  STL [R1+0xb0], R236 ;  /* 0x0000b0ec01007387 */ /* 0x0003e80000100800 */
[----:B-1----:R-:W2:Y:S04]  /*3500*/  LDL.LU R236, [R1+0x28] ;  /* 0x0000280001ec7983 */ /* 0x002ea80000300800 */
[----:B------:R-:W2:Y:S04]  /*3510*/  LDL.LU R213, [R1+0x34] ;  /* 0x0000340001d57983 */ /* 0x000ea80000300800 */
[----:B------:R1:W-:Y:S04]  /*3520*/  STL [R1+0xac], R235 ;  /* 0x0000aceb01007387 */ /* 0x0003e80000100800 */
[----:B-1----:R-:W2:Y:S04]  /*3530*/  LDL.LU R235, [R1+0x40] ;  /* 0x0000400001eb7983 */ /* 0x002ea80000300800 */
[----:B------:R1:W-:Y:S04]  /*3540*/  STL [R1+0xa8], R234 ;  /* 0x0000a8ea01007387 */ /* 0x0003e80000100800 */
[----:B-1----:R-:W2:Y:S04]  /*3550*/  LDL.LU R234, [R1+0x3c] ;  /* 0x00003c0001ea7983 */ /* 0x002ea80000300800 */
[----:B------:R-:W-:Y:S04]  /*3560*/  STL [R1+0xa4], R233 ;  /* 0x0000a4e901007387 */ /* 0x000fe80000100800 */
[----:B------:R-:W-:Y:S04]  /*3570*/  STL [R1+0xa0], R232 ;  /* 0x0000a0e801007387 */ /* 0x000fe80000100800 */
[----:B------:R-:W-:Y:S04]  /*3580*/  STL [R1+0x9c], R231 ;  /* 0x00009ce701007387 */ /* 0x000fe80000100800 */
[----:B------:R-:W-:Y:S04]  /*3590*/  STL [R1+0x98], R230 ;  /* 0x000098e601007387 */ /* 0x000fe80000100800 */
[----:B------:R-:W-:Y:S04]  /*35a0*/  STL [R1+0x94], R229 ;  /* 0x000094e501007387 */ /* 0x000fe80000100800 */
[----:B------:R-:W-:Y:S04]  /*35b0*/  STL [R1+0x90], R228 ;  /* 0x000090e401007387 */ /* 0x000fe80000100800 */
[----:B------:R1:W-:Y:S04]  /*35c0*/  STL [R1+0x8c], R227 ;  /* 0x00008ce301007387 */ /* 0x0003e80000100800 */
[----:B-1----:R-:W2:Y:S04]  /*35d0*/  LDL.LU R227, [R1+0x18] ;  /* 0x0000180001e37983 */ /* 0x002ea80000300800 */
[----:B------:R1:W-:Y:S04]  /*35e0*/  STL [R1+0x88], R226 ;  /* 0x000088e201007387 */ /* 0x0003e80000100800 */
[----:B------:R-:W-:Y:S04]  /*35f0*/  STL [R1+0x84], R225 ;  /* 0x000084e101007387 */ /* 0x000fe80000100800 */
[----:B-1----:R-:W3:Y:S01]  /*3600*/  LDL.LU R226, [R1] ;  /* 0x0000000001e27983 */ /* 0x002ee20000300800 */
[----:B------:R-:W-:-:S04]  /*3610*/  FMNMX.FTZ R3, R80, R55, !PT ;  /* 0x0000003750037209 */ /* 0x000fc80007810000 */
[----:B------:R-:W-:-:S04]  /*3620*/  FMNMX.FTZ R3, R60, R3, !PT ;  /* 0x000000033c037209 */ /* 0x000fc80007810000 */
[----:B------:R-:W-:-:S04]  /*3630*/  FMNMX.FTZ R3, R61, R3, !PT ;  /* 0x000000033d037209 */ /* 0x000fc80007810000 */
[----:B------:R-:W-:-:S04]  /*3640*/  FMNMX.FTZ R3, R63, R3, !PT ;  /* 0x000000033f037209 */ /* 0x000fc80007810000 */
[----:B------:R-:W-:-:S04]  /*3650*/  FMNMX.FTZ R3, R53, R3, !PT ;  /* 0x0000000335037209 */ /* 0x000fc80007810000 */
[----:B------:R-:W-:-:S04]  /*3660*/  FMNMX.FTZ R3, R52, R3, !PT ;  /* 0x0000000334037209 */ /* 0x000fc80007810000 */
[----:B------:R-:W-:Y:S02]  /*3670*/  FMNMX.FTZ R5, R83, R3, !PT ;  /* 0x0000000353057209 */ /* 0x000fe40007810000 */
[----:B------:R-:W-:Y:S02]  /*3680*/  FMNMX.FTZ R3, R81, R82, !PT ;  /* 0x0000005251037209 */ /* 0x000fe40007810000 */
[----:B------:R-:W-:Y:S02]  /*3690*/  FMNMX.FTZ R5, R117, R5, !PT ;  /* 0x0000000575057209 */ /* 0x000fe40007810000 */
[----:B------:R-:W-:Y:S02]  /*36a0*/  FMNMX.FTZ R3, R62, R3, !PT ;  /* 0x000000033e037209 */ /* 0x000fe40007810000 */
[----:B------:R-:W-:Y:S02]  /*36b0*/  FMNMX.FTZ R134, R115, R5, !PT ;  /* 0x0000000573867209 */ /* 0x000fe40007810000 */
[----:B------:R-:W-:-:S02]  /*36c0*/  FMNMX.FTZ R3, R54, R3, !PT ;  /* 0x0000000336037209 */ /* 0x000fc40007810000 */
        /* <DEDUP_REMOVED lines=43> */
[----:B------:R-:W-:-:S03]  /*3980*/  FMNMX.FTZ R3, R197, R3, !PT ;  /* 0x00000003c5037209 */ /* 0x000fc60007810000 */
[----:B------:R-:W1:Y:S01]  /*3990*/  SHFL.BFLY PT, R5, R134, 0x2, 0x1f ;  /* 0x0c401f0086057f89 */ /* 0x000e6200000e0000 */
[----:B------:R-:W-:-:S04]  /*39a0*/  FMNMX.FTZ R3, R196, R3, !PT ;  /* 0x00000003c4037209 */ /* 0x000fc80007810000 */
[----:B------:R-:W-:-:S04]  /*39b0*/  FMNMX.FTZ R3, R195, R3, !PT ;  /* 0x00000003c3037209 */ /* 0x000fc80007810000 */
[----:B------:R-:W-:-:S04]  /*39c0*/  FMNMX.FTZ R3, R194, R3, !PT ;  /* 0x00000003c2037209 */ /* 0x000fc80007810000 */
[----:B------:R-:W-:-:S04]  /*39d0*/  FMNMX.FTZ R3, R193, R3, !PT ;  /* 0x00000003c1037209 */ /* 0x000fc80007810000 */
[----:B------:R-:W-:-:S04]  /*39e0*/  FMNMX.FTZ R3, R192, R3, !PT ;  /* 0x00000003c0037209 */ /* 0x000fc80007810000 */
[----:B------:R-:W-:Y:S02]  /*39f0*/  FMNMX.FTZ R3, R191, R3, !PT ;  /* 0x00000003bf037209 */ /* 0x000fe40007810000 */
[----:B-1----:R-:W-:-:S03]  /*3a00*/  FMNMX.FTZ R134, R134, R5, !PT ;  /* 0x0000000586867209 */ /* 0x002fc60007810000 */
[----:B------:R-:W1:Y:S04]  /*3a10*/  SHFL.BFLY PT, R5, R3, 0x2, 0x1f ;  /* 0x0c401f0003057f89 */ /* 0x000e6800000e0000 */
[----:B------:R-:W4:Y:S01]  /*3a20*/  SHFL.BFLY PT, R6, R134, 0x1, 0x1f ;  /* 0x0c201f0086067f89 */ /* 0x000f2200000e0000 */
[----:B-1----:R-:W-:Y:S02]  /*3a30*/  FMNMX.FTZ R3, R3, R5, !PT ;  /* 0x0000000503037209 */ /* 0x002fe40007810000 */
[----:B------:R-:W-:-:S04]  /*3a40*/  FMNMX.FTZ R5, R150, R151, !PT ;  /* 0x0000009796057209 */ /* 0x000fc80007810000 */
[----:B------:R-:W-:Y:S01]  /*3a50*/  FMNMX.FTZ R5, R156, R5, !PT ;  /* 0x000000059c057209 */ /* 0x000fe20007810000 */
[----:B------:R-:W1:Y:S01]  /*3a60*/  SHFL.BFLY PT, R8, R3, 0x1, 0x1f ;  /* 0x0c201f0003087f89 */ /* 0x000e6200000e0000 */
[----:B----4-:R-:W-:Y:S02]  /*3a70*/  FMNMX.FTZ R134, R134, R6, !PT ;  /* 0x0000000686867209 */ /* 0x010fe40007810000 */
[----:B------:R-:W-:-:S04]  /*3a80*/  FMNMX.FTZ R5, R155, R5, !PT ;  /* 0x000000059b057209 */ /* 0x000fc80007810000 */
[----:B------:R-:W-:Y:S01]  /*3a90*/  FMNMX.FTZ R7, R152, R5, !PT ;  /* 0x0000000598077209 */ /* 0x000fe20007810000 */
[C---:B------:R-:W-:Y:S01]  /*3aa0*/  FMUL.FTZ R6, R134.reuse, c[0x0][0x23c] ;  /* 0x00008f0086067a20 */ /* 0x040fe20000410000 */
[----:B------:R-:W-:Y:S02]  /*3ab0*/  FSETP.NEU.FTZ.AND P1, PT, R134, -INF , PT ;  /* 0xff8000008600780b */ /* 0x000fe40003f3d000 */
[----:B------:R-:W-:Y:S02]  /*3ac0*/  FMNMX.FTZ R7, R153, R7, !PT ;  /* 0x0000000799077209 */ /* 0x000fe40007810000 */
[----:B------:R-:W-:Y:S02]  /*3ad0*/  FSEL R6, R6, RZ, P1 ;  /* 0x000000ff06067208 */ /* 0x000fe40000800000 */
[----:B------:R-:W-:-:S03]  /*3ae0*/  FMNMX.FTZ R7, R148, R7, !PT ;  /* 0x0000000794077209 */ /* 0x000fc60007810000 */
[----:B------:R-:W-:Y:S01]  /*3af0*/  FFMA.FTZ R5, R80, c[0x0][0x23c], -R6 ;  /* 0x00008f0050057a23 */ /* 0x000fe20000010806 */
[----:B------:R-:W-:-:S03]  /*3b00*/  FMNMX.FTZ R7, R149, R7, !PT ;  /* 0x0000000795077209 */ /* 0x000fc60007810000 */
[----:B------:R4:W-:Y:S01]  /*3b10*/  MUFU.EX2 R147, R5 ;  /* 0x0000000500937308 */ /* 0x0009e20000000800 */
[----:B------:R-:W-:Y:S02]  /*3b20*/  FMNMX.FTZ R7, R169, R7, !PT ;  /* 0x00000007a9077209 */ /* 0x000fe40007810000 */
[----:B-1----:R-:W-:Y:S02]  /*3b30*/  FMNMX.FTZ R3, R3, R8, !PT ;  /* 0x0000000803037209 */ /* 0x002fe40007810000 */
[----:B------:R-:W-:Y:S02]  /*3b40*/  FMNMX.FTZ R8, R159, R158, !PT ;  /* 0x0000009e9f087209 */ /* 0x000fe40007810000 */
[----:B------:R-:W-:Y:S01]  /*3b50*/  FMNMX.FTZ R9, R168, R7, !PT ;  /* 0x00000007a8097209 */ /* 0x000fe20007810000 */
[--C-:B------:R-:W-:Y:S01]  /*3b60*/  FFMA.FTZ R7, R61, c[0x0][0x23c], -R6.reuse ;  /* 0x00008f003d077a23 */ /* 0x100fe20000010806 */
[----:B------:R-:W-:Y:S01]  /*3b70*/  FMNMX.FTZ R8, R163, R8, !PT ;  /* 0x00000008a3087209 */ /* 0x000fe20007810000 */
[----:B----4-:R-:W-:Y:S01]  /*3b80*/  FFMA.FTZ R5, R55, c[0x0][0x23c], -R6 ;  /* 0x00008f0037057a23 */ /* 0x010fe20000010806 */
[----:B------:R-:W-:-:S03]  /*3b90*/  FMNMX.FTZ R9, R165, R9, !PT ;  /* 0x00000009a5097209 */ /* 0x000fc60007810000 */
[----:B------:R1:W-:Y:S01]  /*3ba0*/  MUFU.EX2 R205, R5 ;  /* 0x0000000500cd7308 */ /* 0x0003e20000000800 */
[----:B------:R-:W-:Y:S02]  /*3bb0*/  FSETP.NEU.FTZ.AND P1, PT, R3, -INF , PT ;  /* 0xff8000000300780b */ /* 0x000fe40003f3d000 */
[----:B------:R-:W-:-:S05]  /*3bc0*/  SHF.L.U32 R220, R4, 0x1, RZ ;  /* 0x0000000104dc7819 */ /* 0x000fca00000006ff */
[----:B------:R4:W-:Y:S01]  /*3bd0*/  MUFU.EX2 R212, R7 ;  /* 0x0000000700d47308 */ /* 0x0009e20000000800 */
[----:B-1----:R-:W-:Y:S01]  /*3be0*/  FFMA.FTZ R5, R60, c[0x0][0x23c], -R6 ;  /* 0x00008f003c057a23 */ /* 0x002fe20000010806 */
[----:B------:R-:W-:Y:S02]  /*3bf0*/  IADD3 R221, R2, R220, RZ ;  /* 0x000000dc02dd7210 */ /* 0x000fe40007ffe0ff */
[----:B------:R-:W-:-:S04]  /*3c00*/  MOV R230, R107 ;  /* 0x0000006b00e67202 */ /* 0x000fc80000000f00 */
[----:B------:R1:W1:Y:S01]  /*3c10*/  MUFU.EX2 R241, R5 ;  /* 0x0000000500f17308 */ /* 0x0002620000000800 */
[----:B------:R-:W-:Y:S02]  /*3c20*/  IMAD.MOV.U32 R225, RZ, RZ, R106 ;  /* 0x000000ffffe17224 */ /* 0x000fe400078e006a */
[----:B------:R-:W-:Y:S01]  /*3c30*/  IMAD.MOV.U32 R206, RZ, RZ, R104 ;  /* 0x000000ffffce7224 */ /* 0x000fe200078e0068 */
[----:B----4-:R-:W-:Y:S01]  /*3c40*/  FMNMX.FTZ R7, R162, R8, !PT ;  /* 0x00000008a2077209 */ /* 0x010fe20007810000 */
[----:B------:R-:W-:Y:S01]  /*3c50*/  IMAD.IADD R223, R0, 0x1, R220 ;  /* 0x0000000100df7824 */ /* 0x000fe200078e02dc */
[----:B------:R-:W-:Y:S01]  /*3c60*/  FMNMX.FTZ R8, R164, R9, !PT ;  /* 0x00000009a4087209 */ /* 0x000fe20007810000 */
[----:B------:R-:W-:Y:S01]  /*3c70*/  IMAD.MOV.U32 R88, RZ, RZ, R100 ;  /* 0x000000ffff587224 */ /* 0x000fe200078e0064 */
[----:B------:R-:W-:Y:S01]  /*3c80*/  FMNMX.FTZ R4, R161, R7, !PT ;  /* 0x00000007a1047209 */ /* 0x000fe20007810000 */
[----:B------:R-:W-:Y:S01]  /*3c90*/  IMAD.MOV.U32 R218, RZ, RZ, R102 ;  /* 0x000000ffffda7224 */ /* 0x000fe200078e0066 */
[----:B------:R-:W-:Y:S01]  /*3ca0*/  FMNMX.FTZ R8, R177, R8, !PT ;  /* 0x00000008b1087209 */ /* 0x000fe20007810000 */
[----:B------:R-:W-:Y:S01]  /*3cb0*/  IMAD.IADD R222, R0, 0x1, R221 ;  /* 0x0000000100de7824 */ /* 0x000fe200078e02dd */
[----:B------:R-:W-:-:S02]  /*3cc0*/  MOV R202, R105 ;  /* 0x0000006900ca7202 */ /* 0x000fc40000000f00 */
[----:B------:R-:W-:Y:S01]  /*3cd0*/  MOV R214, R103 ;  /* 0x0000006700d67202 */ /* 0x000fe20000000f00 */
[----:B------:R4:W-:Y:S01]  /*3ce0*/  STL [R1+0x80], R224 ;  /* 0x000080e001007387 */ /* 0x0009e20000100800 */
[----:B-1----:R-:W-:Y:S01]  /*3cf0*/  FMUL.FTZ R5, R3, c[0x0][0x23c] ;  /* 0x00008f0003057a20 */ /* 0x002fe20000410000 */
[----:B------:R-:W-:Y:S02]  /*3d00*/  FMNMX.FTZ R7, R160, R4, !PT ;  /* 0x00000004a0077209 */ /* 0x000fe40007810000 */
[----:B------:R-:W-:Y:S01]  /*3d10*/  FMNMX.FTZ R8, R176, R8, !PT ;  /* 0x00000008b0087209 */ /* 0x000fe20007810000 */
[----:B------:R-:W-:Y:S01]  /*3d20*/  LDSM.16.MT88.4 R68, [R220+0x8000] ;  /* 0x00800000dc44783b */ /* 0x000fe20000004200 */
[----:B------:R-:W-:Y:S02]  /*3d30*/  FSEL R5, R5, RZ, P1 ;  /* 0x000000ff05057208 */ /* 0x000fe40000800000 */
[----:B------:R-:W-:Y:S01]  /*3d40*/  FMNMX.FTZ R7, R154, R7, !PT ;  /* 0x000000079a077209 */ /* 0x000fe20007810000 */
[----:B------:R-:W-:Y:S02]  /*3d50*/  LDSM.16.MT88.4 R64, [R223+0x8000] ;  /* 0x00800000df40783b */ /* 0x000fe40000004200 */
[--C-:B------:R-:W-:Y:S01]  /*3d60*/  FFMA.FTZ R4, R82, c[0x0][0x23c], -R5.reuse ;  /* 0x00008f0052047a23 */ /* 0x100fe20000010805 */
[----:B------:R-:W-:Y:S01]  /*3d70*/  FMNMX.FTZ R8, R173, R8, !PT ;  /* 0x00000008ad087209 */ /* 0x000fe20007810000 */
[----:B------:R-:W-:Y:S02]  /*3d80*/  LDSM.16.MT88.4 R72, [R221+0x8000] ;  /* 0x00800000dd48783b */ /* 0x000fe40000004200 */
[----:B------:R1:W-:Y:S01]  /*3d90*/  MUFU.EX2 R233, R4 ;  /* 0x0000000400e97308 */ /* 0x0003e20000000800 */
[----:B------:R-:W-:Y:S01]  /*3da0*/  FFMA.FTZ R2, R62, c[0x0][0x23c], -R5 ;  /* 0x00008f003e027a23 */ /* 0x000fe20000010805 */
[----:B------:R-:W-:Y:S01]  /*3db0*/  MOV R215, R101 ;  /* 0x0000006500d77202 */ /* 0x000fe20000000f00 */
[----:B------:R-:W-:Y:S01]  /*3dc0*/  LDSM.16.MT88.4 R76, [R222+0x8000] ;  /* 0x00800000de4c783b */ /* 0x000fe20000004200 */
[----:B------:R-:W-:-:S03]  /*3dd0*/  F2FP.PACK_AB R10, R212, R241 ;  /* 0x000000f1d40a723e */ /* 0x000fc600000000ff */
[----:B------:R-:W-:Y:S01]  /*3de0*/  LDSM.16.MT88.4 R44, [R220+0x8800] ;  /* 0x00880000dc2c783b */ /* 0x000fe20000004200 */
[----:B------:R3:W-:Y:S03]  /*3df0*/  MUFU.EX2 R144, R2 ;  /* 0x0000000200907308 */ /* 0x0007e60000000800 */
[----:B------:R-:W-:Y:S04]  /*3e00*/  LDSM.16.MT88.4 R40, [R223+0x8800] ;  /* 0x00880000df28783b */ /* 0x000fe80000004200 */
[----:B------:R-:W-:Y:S01]  /*3e10*/  LDSM.16.MT88.4 R56, [R221+0x8800] ;  /* 0x00880000dd38783b */ /* 0x000fe20000004200 */
[----:B-1----:R-:W-:Y:S02]  /*3e20*/  FMNMX.FTZ R4, R157, R7, !PT ;  /* 0x000000079d047209 */ /* 0x002fe40007810000 */
[----:B------:R-:W-:-:S02]  /*3e30*/  FMNMX.FTZ R7, R172, R8, !PT ;  /* 0x00000008ac077209 */ /* 0x000fc40007810000 */
[----:B------:R-:W-:Y:S02]  /*3e40*/  FMNMX.FTZ R4, R171, R4, !PT ;  /* 0x00000004ab047209 */ /* 0x000fe40007810000 */
[----:B--2---:R-:W-:Y:S02]  /*3e50*/  FMNMX.FTZ R7, R227, R7, !PT ;  /* 0x00000007e3077209 */ /* 0x004fe40007810000 */
[----:B------:R-:W-:Y:S02]  /*3e60*/  FMNMX.FTZ R0, R170, R4, !PT ;  /* 0x00000004aa007209 */ /* 0x000fe40007810000 */
[----:B---3--:R-:W-:Y:S02]  /*3e70*/  FMNMX.FTZ R2, R230, R7, !PT ;  /* 0x00000007e6027209 */ /* 0x008fe40007810000 */
[----:B------:R-:W-:Y:S02]  /*3e80*/  FMNMX.FTZ R0, R167, R0, !PT ;  /* 0x00000000a7007209 */ /* 0x000fe40007810000 */
[----:B------:R-:W-:Y:S01]  /*3e90*/  FMNMX.FTZ R2, R225, R2, !PT ;  /* 0x00000002e1027209 */ /* 0x000fe20007810000 */
[----:B------:R-:W-:Y:S01]  /*3ea0*/  FFMA.FTZ R4, R54, c[0x0][0x23c], -R5 ;  /* 0x00008f0036047a23 */ /* 0x000fe20000010805 */
[----:B------:R-:W-:-:S02]  /*3eb0*/  FMNMX.FTZ R0, R166, R0, !PT ;  /* 0x00000000a6007209 */ /* 0x000fc40007810000 */
[----:B------:R-:W-:Y:S01]  /*3ec0*/  FMNMX.FTZ R2, R206, R2, !PT ;  /* 0x00000002ce027209 */ /* 0x000fe20007810000 */
[----:B------:R1:W-:Y:S01]  /*3ed0*/  MUFU.EX2 R228, R4 ;  /* 0x0000000400e47308 */ /* 0x0003e20000000800 */
[----:B------:R-:W-:Y:S02]  /*3ee0*/  FMNMX.FTZ R0, R226, R0, !PT ;  /* 0x00000000e2007209 */ /* 0x000fe40007810000 */
[----:B------:R-:W-:-:S04]  /*3ef0*/  FMNMX.FTZ R2, R88, R2, !PT ;  /* 0x0000000258027209 */ /* 0x000fc80007810000 */
[----:B------:R-:W-:Y:S01]  /*3f00*/  FMNMX.FTZ R2, R218, R2, !PT ;  /* 0x00000002da027209 */ /* 0x000fe20007810000 */
[----:B-1----:R-:W-:-:S04]  /*3f10*/  FFMA.FTZ R4, R63, c[0x0][0x23c], -R6 ;  /* 0x00008f003f047a23 */ /* 0x002fc80000010806 */
[----:B------:R1:W-:Y:S01]  /*3f20*/  MUFU.EX2 R243, R4 ;  /* 0x0000000400f37308 */ /* 0x0003e20000000800 */
[----:B------:R-:W-:-:S04]  /*3f30*/  FMNMX.FTZ R2, R239, R2, !PT ;  /* 0x00000002ef027209 */ /* 0x000fc80007810000 */
[----:B------:R-:W-:Y:S02]  /*3f40*/  FMNMX.FTZ R2, R238, R2, !PT ;  /* 0x00000002ee027209 */ /* 0x000fe40007810000 */
[----:B-1----:R-:W-:Y:S01]  /*3f50*/  FMNMX.FTZ R4, R252, R0, !PT ;  /* 0x00000000fc047209 */ /* 0x002fe20007810000 */
[----:B------:R-:W-:-:S04]  /*3f60*/  FFMA.FTZ R0, R53, c[0x0][0x23c], -R6 ;  /* 0x00008f0035007a23 */ /* 0x000fc80000010806 */
[----:B------:R1:W-:Y:S01]  /*3f70*/  MUFU.EX2 R229, R0 ;  /* 0x0000000000e57308 */ /* 0x0003e20000000800 */
[----:B------:R-:W-:-:S04]  /*3f80*/  FMNMX.FTZ R2, R237, R2, !PT ;  /* 0x00000002ed027209 */ /* 0x000fc80007810000 */
[----:B------:R-:W-:Y:S02]  /*3f90*/  FMNMX.FTZ R2, R236, R2, !PT ;  /* 0x00000002ec027209 */ /* 0x000fe40007810000 */
[----:B-1----:R-:W-:-:S04]  /*3fa0*/  FMNMX.FTZ R0, R175, R4, !PT ;  /* 0x00000004af007209 */ /* 0x002fc80007810000 */
[----:B------:R-:W-:-:S04]  /*3fb0*/  FMNMX.FTZ R0, R174, R0, !PT ;  /* 0x00000000ae007209 */ /* 0x000fc80007810000 */
[----:B------:R-:W-:Y:S01]  /*3fc0*/  FMNMX.FTZ R0, R202, R0, !PT ;  /* 0x00000000ca007209 */ /* 0x000fe20007810000 */
[----:B------:R-:W-:Y:S01]  /*3fd0*/  FFMA.FTZ R4, R52, c[0x0][0x23c], -R6 ;  /* 0x00008f0034047a23 */ /* 0x000fe20000010806 */
[----:B------:R-:W-:Y:S01]  /*3fe0*/  FMNMX.FTZ R2, R210, R2, !PT ;  /* 0x00000002d2027209 */ /* 0x000fe20007810000 */
[----:B------:R-:W-:Y:S01]  /*3ff0*/  FFMA.FTZ R9, R81, c[0x0][0x23c], -R5 ;  /* 0x00008f0051097a23 */ /* 0x000fe20000010805 */
[----:B------:R-:W-:Y:S01]  /*4000*/  FMNMX.FTZ R0, R246, R0, !PT ;  /* 0x00000000f6007209 */ /* 0x000fe20007810000 */
[----:B------:R1:W-:Y:S01]  /*4010*/  MUFU.EX2 R231, R4 ;  /* 0x0000000400e77308 */ /* 0x0003e20000000800 */
[----:B------:R-:W-:Y:S01]  /*4020*/  FMNMX.FTZ R2, R209, R2, !PT ;  /* 0x00000002d1027209 */ /* 0x000fe20007810000 */
[----:B------:R-:W-:Y:S01]  /*4030*/  LDSM.16.MT88.4 R52, [R222+0x8800] ;  /* 0x00880000de34783b */ /* 0x000fe20000004200 */
[----:B------:R-:W-:Y:S02]  /*4040*/  FMNMX.FTZ R0, R245, R0, !PT ;  /* 0x00000000f5007209 */ /* 0x000fe40007810000 */
[----:B------:R-:W-:-:S02]  /*4050*/  FMNMX.FTZ R2, R208, R2, !PT ;  /* 0x00000002d0027209 */ /* 0x000fc40007810000 */
[----:B------:R-:W-:Y:S01]  /*4060*/  FMNMX.FTZ R0, R244, R0, !PT ;  /* 0x00000000f4007209 */ /* 0x000fe20007810000 */
[----:B-1----:R-:W-:-:S03]  /*4070*/  FFMA.FTZ R4, R83, c[0x0][0x23c], -R6 ;  /* 0x00008f0053047a23 */ /* 0x002fc60000010806 */
[----:B------:R-:W-:Y:S01]  /*4080*/  FMNMX.FTZ R0, R217, R0, !PT ;  /* 0x00000000d9007209 */ /* 0x000fe20007810000 */
[----:B------:R1:W-:Y:S01]  /*4090*/  MUFU.EX2 R251, R4 ;  /* 0x0000000400fb7308 */ /* 0x0003e20000000800 */
[----:B------:R-:W-:Y:S02]  /*40a0*/  FMNMX.FTZ R2, R211, R2, !PT ;  /* 0x00000002d3027209 */ /* 0x000fe40007810000 */
[----:B------:R-:W-:Y:S02]  /*40b0*/  FMNMX.FTZ R0, R216, R0, !PT ;  /* 0x00000000d8007209 */ /* 0x000fe40007810000 */
[----:B------:R-:W-:Y:S01]  /*40c0*/  FMNMX.FTZ R7, R145, R2, !PT ;  /* 0x0000000291077209 */ /* 0x000fe20007810000 */
[--C-:B------:R-:W-:Y:S02]  /*40d0*/  FFMA.FTZ R2, R84, c[0x0][0x23c], -R5.reuse ;  /* 0x00008f0054027a23 */ /* 0x100fe40000010805 */
[----:B-1----:R-:W-:-:S04]  /*40e0*/  FFMA.FTZ R4, R92, c[0x0][0x23c], -R5 ;  /* 0x00008f005c047a23 */ /* 0x002fc80000010805 */
[----:B------:R1:W-:Y:S08]  /*40f0*/  MUFU.EX2 R204, R4 ;  /* 0x0000000400cc7308 */ /* 0x0003f00000000800 */
[----:B------:R-:W-:Y:S01]  /*4100*/  MUFU.EX2 R240, R2 ;  /* 0x0000000200f07308 */ /* 0x000fe20000000800 */
[----:B-1----:R-:W-:-:S07]  /*4110*/  FFMA.FTZ R4, R93, c[0x0][0x23c], -R5 ;  /* 0x00008f005d047a23 */ /* 0x002fce0000010805 */
[----:B----4-:R1:W-:Y:S02]  /*4120*/  MUFU.EX2 R224, R4 ;  /* 0x0000000400e07308 */ /* 0x0103e40000000800 */
[----:B-1----:R-:W-:Y:S02]  /*4130*/  FMNMX.FTZ R4, R214, R0, !PT ;  /* 0x00000000d6047209 */ /* 0x002fe40007810000 */
[----:B------:R-:W-:Y:S02]  /*4140*/  FMNMX.FTZ R0, R146, R7, !PT ;  /* 0x0000000792007209 */ /* 0x000fe40007810000 */
[----:B------:R-:W-:-:S03]  /*4150*/  FMNMX.FTZ R2, R215, R4, !PT ;  /* 0x00000004d7027209 */ /* 0x000fc60007810000 */
[----:B------:R-:W1:Y:S01]  /*4160*/  SHFL.BFLY PT, R7, R0, 0x2, 0x1f ;  /* 0x0c401f0000077f89 */ /* 0x000e6200000e0000 */
[----:B------:R-:W-:-:S04]  /*4170*/  FMNMX.FTZ R2, R213, R2, !PT ;  /* 0x00000002d5027209 */ /* 0x000fc80007810000 */
[----:B------:R-:W-:Y:S01]  /*4180*/  FMNMX.FTZ R2, R235, R2, !PT ;  /* 0x00000002eb027209 */ /* 0x000fe20007810000 */
[----:B------:R-:W2:Y:S03]  /*4190*/  MUFU.EX2 R232, R9 ;  /* 0x0000000900e87308 */ /* 0x000ea60000000800 */
[----:B------:R-:W-:-:S04]  /*41a0*/  FMNMX.FTZ R2, R234, R2, !PT ;  /* 0x00000002ea027209 */ /* 0x000fc80007810000 */
[----:B------:R-:W-:-:S04]  /*41b0*/  FMNMX.FTZ R2, R250, R2, !PT ;  /* 0x00000002fa027209 */ /* 0x000fc80007810000 */
[----:B------:R-:W-:Y:S01]  /*41c0*/  FMNMX.FTZ R2, R249, R2, !PT ;  /* 0x00000002f9027209 */ /* 0x000fe20007810000 */
[----:B------:R-:W-:-:S03]  /*41d0*/  FFMA.FTZ R4, R85, c[0x0][0x23c], -R5 ;  /* 0x00008f0055047a23 */ /* 0x000fc60000010805 */
[----:B------:R-:W-:Y:S02]  /*41e0*/  FMNMX.FTZ R2, R248, R2, !PT ;  /* 0x00000002f8027209 */ /* 0x000fe40007810000 */
[----:B-1----:R-:W-:Y:S02]  /*41f0*/  FMNMX.FTZ R0, R0, R7, !PT ;  /* 0x0000000700007209 */ /* 0x002fe40007810000 */
[----:B------:R-:W-:Y:S02]  /*4200*/  FMNMX.FTZ R2, R140, R2, !PT ;  /* 0x000000028c027209 */ /* 0x000fe40007810000 */
[----:B------:R-:W-:Y:S02]  /*4210*/  F2FP.PACK_AB R8, R205, R147 ;  /* 0x00000093cd08723e */ /* 0x000fe400000000ff */
[----:B--2---:R-:W-:Y:S02]  /*4220*/  F2FP.PACK_AB R9, R233, R232 ;  /* 0x000000e8e909723e */ /* 0x004fe400000000ff */
[----:B------:R-:W-:Y:S01]  /*4230*/  F2FP.PACK_AB R11, R228, R144 ;  /* 0x00000090e40b723e */ /* 0x000fe200000000ff */
[----:B------:R1:W2:Y:S01]  /*4240*/  MUFU.EX2 R247, R4 ;  /* 0x0000000400f77308 */ /* 0x0002a20000000800 */
[----:B------:R-:W3:Y:S05]  /*4250*/  SHFL.BFLY PT, R7, R0, 0x1, 0x1f ;  /* 0x0c201f0000077f89 */ /* 0x000eea00000e0000 */
[----:B------:R-:W-:Y:S01]  /*4260*/  HMMA.16816.F32 R60, R8, R68, RZ ;  /* 0x00000044083c723c */ /* 0x000fe200000018ff */
[----:B-1----:R-:W-:-:S07]  /*4270*/  FMNMX.FTZ R4, R139, R2, !PT ;  /* 0x000000028b047209 */ /* 0x002fce0007810000 */
[C---:B------:R-:W-:Y:S08]  /*4280*/  HMMA.16816.F32 R48, R8.reuse, R64, RZ ;  /* 0x000000400830723c */ /* 0x040ff000000018ff */
[C---:B------:R-:W-:Y:S08]  /*4290*/  HMMA.16816.F32 R36, R8.reuse, R72, RZ ;  /* 0x000000480824723c */ /* 0x040ff000000018ff */
[C---:B------:R-:W-:Y:S08]  /*42a0*/  HMMA.16816.F32 R32, R8.reuse, R76, RZ ;  /* 0x0000004c0820723c */ /* 0x040ff000000018ff */
[C---:B------:R-:W-:Y:S08]  /*42b0*/  HMMA.16816.F32 R28, R8.reuse, R70, RZ ;  /* 0x00000046081c723c */ /* 0x040ff000000018ff */
[C---:B------:R-:W-:Y:S08]  /*42c0*/  HMMA.16816.F32 R24, R8.reuse, R66, RZ ;  /* 0x000000420818723c */ /* 0x040ff000000018ff */
[C---:B------:R-:W-:Y:S08]  /*42d0*/  HMMA.16816.F32 R20, R8.reuse, R74, RZ ;  /* 0x0000004a0814723c */ /* 0x040ff000000018ff */
[----:B------:R-:W-:Y:S01]  /*42e0*/  HMMA.16816.F32 R16, R8, R78, RZ ;  /* 0x0000004e0810723c */ /* 0x000fe200000018ff */
[----:B------:R-:W1:Y:S01]  /*42f0*/  SHFL.BFLY PT, R8, R4, 0x2, 0x1f ;  /* 0x0c401f0004087f89 */ /* 0x000e6200000e0000 */
[----:B---3--:R-:W-:-:S04]  /*4300*/  FMNMX.FTZ R136, R0, R7, !PT ;  /* 0x0000000700887209 */ /* 0x008fc80007810000 */
[C---:B------:R-:W-:Y:S01]  /*4310*/  FSETP.NEU.FTZ.AND P1, PT, R136.reuse, -INF , PT ;  /* 0xff8000008800780b */ /* 0x040fe20003f3d000 */
[----:B------:R-:W-:-:S05]  /*4320*/  FMUL.FTZ R2, R136, c[0x0][0x23c] ;  /* 0x00008f0088027a20 */ /* 0x000fca0000410000 */
[----:B------:R-:W-:Y:S02]  /*4330*/  FSEL R2, R2, RZ, P1 ;  /* 0x000000ff02027208 */ /* 0x000fe40000800000 */
[----:B-1----:R-:W-:-:S05]  /*4340*/  FMNMX.FTZ R0, R4, R8, !PT ;  /* 0x0000000804007209 */ /* 0x002fca0007810000 */
[----:B------:R-:W1:Y:S01]  /*4350*/  SHFL.BFLY PT, R7, R0, 0x1, 0x1f ;  /* 0x0c201f0000077f89 */ /* 0x000e6200000e0000 */
[----:B------:R-:W-:-:S04]  /*4360*/  FFMA.FTZ R4, R150, c[0x0][0x23c], -R2 ;  /* 0x00008f0096047a23 */ /* 0x000fc80000010802 */
[----:B------:R3:W-:Y:S02]  /*4370*/  MUFU.EX2 R200, R4 ;  /* 0x0000000400c87308 */ /* 0x0007e40000000800 */
[----:B---3--:R-:W-:-:S06]  /*4380*/  FFMA.FTZ R4, R151, c[0x0][0x23c], -R2 ;  /* 0x00008f0097047a23 */ /* 0x008fcc0000010802 */
[----:B------:R3:W4:Y:S01]  /*4390*/  MUFU.EX2 R151, R4 ;  /* 0x0000000400977308 */ /* 0x0007220000000800 */
[----:B-1----:R-:W-:Y:S01]  /*43a0*/  FMNMX.FTZ R135, R0, R7, !PT ;  /* 0x0000000700877209 */ /* 0x002fe20007810000 */
[--C-:B------:R-:W-:Y:S02]  /*43b0*/  FFMA.FTZ R0, R153, c[0x0][0x23c], -R2.reuse ;  /* 0x00008f0099007a23 */ /* 0x100fe40000010802 */
[----:B---3--:R-:W-:-:S04]  /*43c0*/  FFMA.FTZ R4, R156, c[0x0][0x23c], -R2 ;  /* 0x00008f009c047a23 */ /* 0x008fc80000010802 */
[----:B------:R1:W-:Y:S01]  /*43d0*/  MUFU.EX2 R199, R4 ;  /* 0x0000000400c77308 */ /* 0x0003e20000000800 */
[----:B------:R-:W-:Y:S01]  /*43e0*/  FSETP.NEU.FTZ.AND P1, PT, R135, -INF , PT ;  /* 0xff8000008700780b */ /* 0x000fe20003f3d000 */
[----:B-1----:R-:W-:-:S06]  /*43f0*/  FFMA.FTZ R4, R155, c[0x0][0x23c], -R2 ;  /* 0x00008f009b047a23 */ /* 0x002fcc0000010802 */
[----:B------:R1:W3:Y:S08]  /*4400*/  MUFU.EX2 R155, R4 ;  /* 0x00000004009b7308 */ /* 0x0002f00000000800 */
[----:B------:R2:W-:Y:S01]  /*4410*/  MUFU.EX2 R203, R0 ;  /* 0x0000000000cb7308 */ /* 0x0005e20000000800 */
[----:B-1----:R-:W-:-:S07]  /*4420*/  FFMA.FTZ R4, R152, c[0x0][0x23c], -R2 ;  /* 0x00008f0098047a23 */ /* 0x002fce0000010802 */
[----:B------:R1:W-:Y:S01]  /*4430*/  MUFU.EX2 R201, R4 ;  /* 0x0000000400c97308 */ /* 0x0003e20000000800 */
[----:B--2---:R-:W-:-:S05]  /*4440*/  FMUL.FTZ R0, R135, c[0x0][0x23c] ;  /* 0x00008f0087007a20 */ /* 0x004fca0000410000 */
[----:B------:R-:W-:Y:S01]  /*4450*/  FSEL R0, R0, RZ, P1 ;  /* 0x000000ff00007208 */ /* 0x000fe20000800000 */
[----:B-1----:R-:W-:-:S04]  /*4460*/  FFMA.FTZ R4, R148, c[0x0][0x23c], -R2 ;  /* 0x00008f0094047a23 */ /* 0x002fc80000010802 */
[----:B------:R1:W-:Y:S02]  /*4470*/  MUFU.EX2 R207, R4 ;  /* 0x0000000400cf7308 */ /* 0x0003e40000000800 */
[----:B-1----:R-:W-:-:S06]  /*4480*/  FFMA.FTZ R4, R149, c[0x0][0x23c], -R2 ;  /* 0x00008f0095047a23 */ /* 0x002fcc0000010802 */
[----:B------:R1:W-:Y:S02]  /*4490*/  MUFU.EX2 R242, R4 ;  /* 0x0000000400f27308 */ /* 0x0003e40000000800 */
[----:B-1----:R-:W-:-:S06]  /*44a0*/  FFMA.FTZ R4, R159, c[0x0][0x23c], -R0 ;  /* 0x00008f009f047a23 */ /* 0x002fcc0000010800 */
[----:B------:R1:W-:Y:S02]  /*44b0*/  MUFU.EX2 R150, R4 ;  /* 0x0000000400967308 */ /* 0x0003e40000000800 */
[----:B-1----:R-:W-:-:S06]  /*44c0*/  FFMA.FTZ R4, R158, c[0x0][0x23c], -R0 ;  /* 0x00008f009e047a23 */ /* 0x002fcc0000010800 */
[----:B------:R1:W2:Y:S02]  /*44d0*/  MUFU.EX2 R148, R4 ;  /* 0x0000000400947308 */ /* 0x0002a40000000800 */
[----:B-1----:R-:W-:-:S06]  /*44e0*/  FFMA.FTZ R4, R163, c[0x0][0x23c], -R0 ;  /* 0x00008f00a3047a23 */ /* 0x002fcc0000010800 */
[----:B------:R1:W-:Y:S01]  /*44f0*/  MUFU.EX2 R149, R4 ;  /* 0x0000000400957308 */ /* 0x0003e20000000800 */
[----:B------:R-:W-:Y:S02]  /*4500*/  F2FP.PACK_AB R12, R229, R243 ;  /* 0x000000f3e50c723e */ /* 0x000fe400000000ff */
[----:B------:R-:W-:Y:S02]  /*4510*/  F2FP.PACK_AB R13, R224, R204 ;  /* 0x000000cce00d723e */ /* 0x000fe400000000ff */
[----:B------:R-:W-:Y:S01]  /*4520*/  F2FP.PACK_AB R14, R251, R231 ;  /* 0x000000e7fb0e723e */ /* 0x000fe200000000ff */
[----:B-1----:R-:W-:-:S04]  /*4530*/  FFMA.FTZ R4, R162, c[0x0][0x23c], -R0 ;  /* 0x00008f00a2047a23 */ /* 0x002fc80000010800 */
[----:B------:R1:W1:Y:S01]  /*4540*/  MUFU.EX2 R152, R4 ;  /* 0x0000000400987308 */ /* 0x0002620000000800 */
[----:B------:R-:W-:Y:S01]  /*4550*/  F2FP.PACK_AB R15, R247, R240 ;  /* 0x000000f0f70f723e */ /* 0x000fe200000000ff */
[----:B-1----:R-:W-:-:S06]  /*4560*/  FFMA.FTZ R4, R161, c[0x0][0x23c], -R0 ;  /* 0x00008f00a1047a23 */ /* 0x002fcc0000010800 */
[----:B------:R1:W-:Y:S01]  /*4570*/  MUFU.EX2 R153, R4 ;  /* 0x0000000400997308 */ /* 0x0003e20000000800 */
[C---:B------:R-:W-:Y:S08]  /*4580*/  HMMA.16816.F32 R80, R12.reuse, R44, R60 ;  /* 0x0000002c0c50723c */ /* 0x040ff0000000183c */
[----:B------:R-:W-:Y:S01]  /*4590*/  HMMA.16816.F32 R108, R12, R40, R48 ;  /* 0x000000280c6c723c */ /* 0x000fe20000001830 */
[----:B-1----:R-:W-:-:S07]  /*45a0*/  FFMA.FTZ R4, R160, c[0x0][0x23c], -R0 ;  /* 0x00008f00a0047a23 */ /* 0x002fce0000010800 */
[C---:B------:R-:W-:Y:S01]  /*45b0*/  HMMA.16816.F32 R84, R12.reuse, R56, R36 ;  /* 0x000000380c54723c */ /* 0x040fe20000001824 */
[----:B------:R1:W1:Y:S07]  /*45c0*/  MUFU.EX2 R162, R4 ;  /* 0x0000000400a27308 */ /* 0x00026e0000000800 */
[C---:B------:R-:W-:Y:S08]  /*45d0*/  HMMA.16816.F32 R104, R12.reuse, R52, R32 ;  /* 0x000000340c68723c */ /* 0x040ff00000001820 */
[----:B------:R-:W-:Y:S01]  /*45e0*/  HMMA.16816.F32 R60, R12, R46, R28 ;  /* 0x0000002e0c3c723c */ /* 0x000fe2000000181c */
[----:B-1----:R-:W-:-:S07]  /*45f0*/  FFMA.FTZ R4, R154, c[0x0][0x23c], -R0 ;  /* 0x00008f009a047a23 */ /* 0x002fce0000010800 */
[C---:B------:R-:W-:Y:S01]  /*4600*/  HMMA.16816.F32 R96, R12.reuse, R42, R24 ;  /* 0x0000002a0c60723c */ /* 0x040fe20000001818 */
[----:B------:R1:W-:Y:S07]  /*4610*/  MUFU.EX2 R154, R4 ;  /* 0x00000004009a7308 */ /* 0x0003ee0000000800 */
[C---:B------:R-:W-:Y:S08]  /*4620*/  HMMA.16816.F32 R92, R12.reuse, R58, R20 ;  /* 0x0000003a0c5c723c */ /* 0x040ff00000001814 */
[----:B------:R-:W-:Y:S01]  /*4630*/  HMMA.16816.F32 R100, R12, R54, R16 ;  /* 0x000000360c64723c */ /* 0x000fe20000001810 */
[----:B-1----:R-:W-:-:S06]  /*4640*/  FFMA.FTZ R4, R157, c[0x0][0x23c], -R0 ;  /* 0x00008f009d047a23 */ /* 0x002fcc0000010800 */
[----:B----4-:R-:W-:Y:S02]  /*4650*/  F2FP.PACK_AB R12, R151, R200 ;  /* 0x000000c8970c723e */ /* 0x010fe400000000ff */
[----:B---3--:R-:W-:Y:S02]  /*4660*/  F2FP.PACK_AB R14, R155, R199 ;  /* 0x000000c79b0e723e */ /* 0x008fe400000000ff */
[----:B--2---:R-:W-:Y:S02]  /*4670*/  F2FP.PACK_AB R13, R148, R150 ;  /* 0x00000096940d723e */ /* 0x004fe400000000ff */
[----:B------:R-:W-:Y:S01]  /*4680*/  F2FP.PACK_AB R15, R152, R149 ;  /* 0x00000095980f723e */ /* 0x000fe200000000ff */
[----:B------:R-:W1:Y:S06]  /*4690*/  MUFU.EX2 R163, R4 ;  /* 0x0000000400a37308 */ /* 0x000e6c0000000800 */
[----:B------:R-:W-:Y:S01]  /*46a0*/  HMMA.16816.F32 R16, R12, R64, RZ ;  /* 0x000000400c10723c */ /* 0x000fe200000018ff */
[----:B------:R-:W-:-:S02]  /*46b0*/  F2FP.PACK_AB R8, R203, R201 ;  /* 0x000000c9cb08723e */ /* 0x000fc400000000ff */
[----:B------:R-:W-:Y:S02]  /*46c0*/  F2FP.PACK_AB R9, R162, R153 ;  /* 0x00000099a209723e */ /* 0x000fe400000000ff */
[----:B------:R-:W-:Y:S02]  /*46d0*/  F2FP.PACK_AB R10, R242, R207 ;  /* 0x000000cff20a723e */ /* 0x000fe400000000ff */
[----:B-1----:R-:W-:Y:S01]  /*46e0*/  F2FP.PACK_AB R11, R163, R154 ;  /* 0x0000009aa30b723e */ /* 0x002fe200000000ff */
[----:B------:R-:W-:Y:S01]  /*46f0*/  FFMA.FTZ R4, R169, c[0x0][0x23c], -R2 ;  /* 0x00008f00a9047a23 */ /* 0x000fe20000010802 */
[----:B------:R-:W-:-:S03]  /*4700*/  MOV R157, R88 ;  /* 0x00000058009d7202 */ /* 0x000fc60000000f00 */
[----:B------:R1:W-:Y:S11]  /*4710*/  MUFU.EX2 R161, R4 ;  /* 0x0000000400a17308 */ /* 0x0003f60000000800 */
[----:B------:R-:W-:Y:S01]  /*4720*/  @!UPT UIADD3 URZ, URZ, URZ, URZ ;  /* 0x0000003f3f3ff290 */ /* 0x000fe2000fffe03f */
[----:B------:R-:W-:Y:S01]  /*4730*/  HMMA.16816.F32 R88, R8, R40, R16 ;  /* 0x000000280858723c */ /* 0x000fe20000001810 */
[----:B-1----:R-:W-:-:S06]  /*4740*/  FFMA.FTZ R4, R168, c[0x0][0x23c], -R2 ;  /* 0x00008f00a8047a23 */ /* 0x002fcc0000010802 */
[----:B------:R-:W-:Y:S02]  /*4750*/  IMAD.MOV.U32 R41, RZ, RZ, R215 ;  /* 0x000000ffff297224 */ /* 0x000fe400078e00d7 */
[----:B------:R1:W-:Y:S02]  /*4760*/  MUFU.EX2 R215, R4 ;  /* 0x0000000400d77308 */ /* 0x0003e40000000800 */
[----:B-1----:R-:W-:-:S06]  /*4770*/  FFMA.FTZ R4, R165, c[0x0][0x23c], -R2 ;  /* 0x00008f00a5047a23 */ /* 0x002fcc0000010802 */
[----:B------:R1:W2:Y:S02]  /*4780*/  MUFU.EX2 R7, R4 ;  /* 0x0000000400077308 */ /* 0x0002a40000000800 */
[----:B-1----:R-:W-:-:S06]  /*4790*/  FFMA.FTZ R4, R164, c[0x0][0x23c], -R2 ;  /* 0x00008f00a4047a23 */ /* 0x002fcc0000010802 */
[----:B------:R1:W-:Y:S01]  /*47a0*/  MUFU.EX2 R158, R4 ;  /* 0x00000004009e7308 */ /* 0x0003e20000000800 */
[----:B--2---:R-:W-:Y:S01]  /*47b0*/  MOV R164, R7 ;  /* 0x0000000700a47202 */ /* 0x004fe20000000f00 */
[----:B------:R-:W-:Y:S01]  /*47c0*/  HMMA.16816.F32 R16, R12, R76, RZ ;  /* 0x0000004c0c10723c */ /* 0x000fe200000018ff */
[----:B-1----:R-:W-:-:S05]  /*47d0*/  FFMA.FTZ R4, R171, c[0x0][0x23c], -R0 ;  /* 0x00008f00ab047a23 */ /* 0x002fca0000010800 */
[----:B------:R1:W-:Y:S02]  /*47e0*/  MUFU.EX2 R160, R4 ;  /* 0x0000000400a07308 */ /* 0x0003e40000000800 */
[----:B------:R-:W-:Y:S01]  /*47f0*/  HMMA.16816.F32 R24, R12, R72, RZ ;  /* 0x000000480c18723c */ /* 0x000fe200000018ff */
[----:B-1----:R-:W-:-:S05]  /*4800*/  FFMA.FTZ R4, R170, c[0x0][0x23c], -R0 ;  /* 0x00008f00aa047a23 */ /* 0x002fca0000010800 */
[----:B------:R1:W2:Y:S02]  /*4810*/  MUFU.EX2 R7, R4 ;  /* 0x0000000400077308 */ /* 0x0002a40000000800 */
[----:B------:R-:W-:Y:S01]  /*4820*/  HMMA.16816.F32 R20, R12, R68, RZ ;  /* 0x000000440c14723c */ /* 0x000fe200000018ff */
[----:B-1----:R-:W-:-:S05]  /*4830*/  FFMA.FTZ R4, R167, c[0x0][0x23c], -R0 ;  /* 0x00008f00a7047a23 */ /* 0x002fca0000010800 */
[----:B------:R1:W-:Y:S02]  /*4840*/  MUFU.EX2 R165, R4 ;  /* 0x0000000400a57308 */ /* 0x0003e40000000800 */
[----:B------:R-:W-:Y:S01]  /*4850*/  HMMA.16816.F32 R32, R12, R70, RZ ;  /* 0x000000460c20723c */ /* 0x000fe200000018ff */
[----:B-1----:R-:W-:-:S05]  /*4860*/  FFMA.FTZ R4, R166, c[0x0][0x23c], -R0 ;  /* 0x00008f00a6047a23 */ /* 0x002fca0000010800 */
[----:B------:R1:W3:Y:S02]  /*4870*/  MUFU.EX2 R219, R4 ;  /* 0x0000000400db7308 */ /* 0x0002e40000000800 */
[----:B-1----:R-:W-:-:S06]  /*4880*/  FFMA.FTZ R4, R117, c[0x0][0x23c], -R6 ;  /* 0x00008f0075047a23 */ /* 0x002fcc0000010806 */
[----:B------:R1:W-:Y:S01]  /*4890*/  MUFU.EX2 R159, R4 ;  /* 0x00000004009f7308 */ /* 0x0003e20000000800 */
[----:B------:R-:W-:Y:S01]  /*48a0*/  IMAD.MOV.U32 R117, RZ, RZ, R214 ;  /* 0x000000ffff757224 */ /* 0x000fe200078e00d6 */
[----:B------:R-:W-:Y:S01]  /*48b0*/  HMMA.16816.F32 R28, R12, R66, RZ ;  /* 0x000000420c1c723c */ /* 0x000fe200000018ff */
[----:B------:R-:W-:Y:S02]  /*48c0*/  IMAD.MOV.U32 R171, RZ, RZ, R202 ;  /* 0x000000ffffab7224 */ /* 0x000fe400078e00ca */
[----:B-1----:R-:W-:-:S04]  /*48d0*/  FFMA.FTZ R4, R115, c[0x0][0x23c], -R6 ;  /* 0x00008f0073047a23 */ /* 0x002fc80000010806 */
[----:B------:R1:W4:Y:S01]  /*48e0*/  MUFU.EX2 R166, R4 ;  /* 0x0000000400a67308 */ /* 0x0003220000000800 */
[C---:B------:R-:W-:Y:S01]  /*48f0*/  HMMA.16816.F32 R68, R8.reuse, R52, R16 ;  /* 0x000000340844723c */ /* 0x040fe20000001810 */
[----:B------:R-:W3:Y:S07]  /*4900*/  LDSM.16.MT88.4 R16, [R220+0x9000] ;  /* 0x00900000dc10783b */ /* 0x000eee0000004200 */
[----:B------:R-:W-:Y:S01]  /*4910*/  HMMA.16816.F32 R64, R8, R56, R24 ;  /* 0x000000380840723c */ /* 0x000fe20000001818 */
[----:B------:R-:W3:Y:S01]  /*4920*/  LDSM.16.MT88.4 R24, [R223+0x9000] ;  /* 0x00900000df18783b */ /* 0x000ee20000004200 */
[----:B-1----:R-:W-:-:S04]  /*4930*/  FFMA.FTZ R4, R113, c[0x0][0x23c], -R6 ;  /* 0x00008f0071047a23 */ /* 0x002fc80000010806 */
[----:B------:R1:W-:Y:S02]  /*4940*/  MUFU.EX2 R214, R4 ;  /* 0x0000000400d67308 */ /* 0x0003e40000000800 */
[----:B------:R-:W-:Y:S01]  /*4950*/  HMMA.16816.F32 R48, R8, R44, R20 ;  /* 0x0000002c0830723c */ /* 0x000fe20000001814 */
[----:B--2---:R-:W-:Y:S02]  /*4960*/  IMAD.MOV.U32 R115, RZ, RZ, R7 ;  /* 0x000000ffff737224 */ /* 0x004fe400078e0007 */
[----:B------:R-:W-:Y:S02]  /*4970*/  FFMA.FTZ R7, R112, c[0x0][0x23c], -R6 ;  /* 0x00008f0070077a23 */ /* 0x000fe40000010806 */
[----:B-1----:R-:W-:-:S04]  /*4980*/  FFMA.FTZ R4, R119, c[0x0][0x23c], -R5 ;  /* 0x00008f0077047a23 */ /* 0x002fc80000010805 */
[----:B------:R1:W-:Y:S01]  /*4990*/  MUFU.EX2 R202, R4 ;  /* 0x0000000400ca7308 */ /* 0x0003e20000000800 */
[----:B------:R-:W-:Y:S01]  /*49a0*/  HMMA.16816.F32 R20, R12, R74, RZ ;  /* 0x0000004a0c14723c */ /* 0x000fe200000018ff */
[----:B------:R-:W-:-:S07]  /*49b0*/  IMAD.MOV.U32 R112, RZ, RZ, R157 ;  /* 0x000000ffff707224 */ /* 0x000fce00078e009d */
[----:B------:R-:W-:Y:S01]  /*49c0*/  HMMA.16816.F32 R12, R12, R78, RZ ;  /* 0x0000004e0c0c723c */ /* 0x000fe200000018ff */
[----:B-1----:R-:W-:-:S04]  /*49d0*/  FFMA.FTZ R4, R118, c[0x0][0x23c], -R5 ;  /* 0x00008f0076047a23 */ /* 0x002fc80000010805 */
[----:B------:R1:W2:Y:S03]  /*49e0*/  MUFU.EX2 R167, R4 ;  /* 0x0000000400a77308 */ /* 0x0002a60000000800 */
[----:B------:R-:W-:Y:S01]  /*49f0*/  HMMA.16816.F32 R32, R8, R46, R32 ;  /* 0x0000002e0820723c */ /* 0x000fe20000001820 */
[----:B------:R-:W-:Y:S01]  /*4a00*/  MOV R156, R218 ;  /* 0x000000da009c7202 */ /* 0x000fe20000000f00 */
[----:B-1----:R-:W-:-:S04]  /*4a10*/  FFMA.FTZ R4, R116, c[0x0][0x23c], -R5 ;  /* 0x00008f0074047a23 */ /* 0x002fc80000010805 */
[----:B------:R1:W-:Y:S08]  /*4a20*/  MUFU.EX2 R157, R4 ;  /* 0x00000004009d7308 */ /* 0x0003f00000000800 */
[----:B------:R-:W2:Y:S01]  /*4a30*/  MUFU.EX2 R218, R7 ;  /* 0x0000000700da7308 */ /* 0x000ea20000000800 */
[----:B-1----:R-:W-:-:S07]  /*4a40*/  FFMA.FTZ R4, R114, c[0x0][0x23c], -R5 ;  /* 0x00008f0072047a23 */ /* 0x002fce0000010805 */
[----:B------:R1:W1:Y:S01]  /*4a50*/  MUFU.EX2 R113, R4 ;  /* 0x0000000400717308 */ /* 0x0002620000000800 */
[----:B------:R-:W-:Y:S01]  /*4a60*/  HMMA.16816.F32 R44, R8, R42, R28 ;  /* 0x0000002a082c723c */ /* 0x000fe2000000181c */
[----:B------:R-:W-:-:S07]  /*4a70*/  MOV R119, R41 ;  /* 0x0000002900777202 */ /* 0x000fce0000000f00 */
[C---:B------:R-:W-:Y:S01]  /*4a80*/  HMMA.16816.F32 R36, R8.reuse, R58, R20 ;  /* 0x0000003a0824723c */ /* 0x040fe20000001814 */
[----:B------:R-:W2:Y:S07]  /*4a90*/  LDSM.16.MT88.4 R20, [R221+0x9000] ;  /* 0x00900000dd14783b */ /* 0x000eae0000004200 */
[----:B------:R-:W-:Y:S01]  /*4aa0*/  HMMA.16816.F32 R28, R8, R54, R12 ;  /* 0x00000036081c723c */ /* 0x000fe2000000180c */
[----:B-1----:R-:W-:-:S06]  /*4ab0*/  FFMA.FTZ R4, R177, c[0x0][0x23c], -R2 ;  /* 0x00008f00b1047a23 */ /* 0x002fcc0000010802 */
[----:B------:R-:W-:Y:S02]  /*4ac0*/  F2FP.PACK_AB R12, R215, R161 ;  /* 0x000000a1d70c723e */ /* 0x000fe400000000ff */
[----:B------:R-:W-:Y:S02]  /*4ad0*/  F2FP.PACK_AB R13, R115, R160 ;  /* 0x000000a0730d723e */ /* 0x000fe400000000ff */
[----:B------:R-:W-:Y:S02]  /*4ae0*/  F2FP.PACK_AB R14, R158, R164 ;  /* 0x000000a49e0e723e */ /* 0x000fe400000000ff */
[----:B---3--:R-:W-:Y:S02]  /*4af0*/  F2FP.PACK_AB R15, R219, R165 ;  /* 0x000000a5db0f723e */ /* 0x008fe400000000ff */
[----:B----4-:R-:W-:Y:S02]  /*4b00*/  F2FP.PACK_AB R8, R166, R159 ;  /* 0x0000009fa608723e */ /* 0x010fe400000000ff */
[----:B--2---:R-:W-:-:S02]  /*4b10*/  F2FP.PACK_AB R9, R167, R202 ;  /* 0x000000caa709723e */ /* 0x004fc400000000ff */
[----:B------:R-:W-:Y:S02]  /*4b20*/  F2FP.PACK_AB R10, R218, R214 ;  /* 0x000000d6da0a723e */ /* 0x000fe400000000ff */
[----:B------:R-:W-:Y:S01]  /*4b30*/  F2FP.PACK_AB R11, R113, R157 ;  /* 0x0000009d710b723e */ /* 0x000fe200000000ff */
[-C--:B------:R-:W-:Y:S08]  /*4b40*/  HMMA.16816.F32 R40, R12, R16.reuse, R48 ;  /* 0x000000100c28723c */ /* 0x080ff00000001830 */
[C---:B------:R-:W-:Y:S08]  /*4b50*/  HMMA.16816.F32 R56, R8.reuse, R16, R80 ;  /* 0x000000100838723c */ /* 0x040ff00000001850 */
[-C--:B------:R-:W-:Y:S08]  /*4b60*/  HMMA.16816.F32 R60, R8, R18.reuse, R60 ;  /* 0x00000012083c723c */ /* 0x080ff0000000183c */
[----:B------:R-:W-:Y:S01]  /*4b70*/  HMMA.16816.F32 R32, R12, R18, R32 ;  /* 0x000000120c20723c */ /* 0x000fe20000001820 */
[----:B------:R-:W1:Y:S07]  /*4b80*/  LDSM.16.MT88.4 R16, [R222+0x9000] ;  /* 0x00900000de10783b */ /* 0x000e6e0000004200 */
[----:B------:R-:W-:Y:S01]  /*4b90*/  HMMA.16816.F32 R76, R8, R24, R108 ;  /* 0x00000018084c723c */ /* 0x000fe2000000186c */
[----:B------:R2:W-:Y:S01]  /*4ba0*/  MUFU.EX2 R108, R4 ;  /* 0x00000004006c7308 */ /* 0x0005e20000000800 */
[----:B------:R-:W-:Y:S01]  /*4bb0*/  MOV R170, R206 ;  /* 0x000000ce00aa7202 */ /* 0x000fe20000000f00 */
[----:B--2---:R-:W-:-:S06]  /*4bc0*/  FFMA.FTZ R4, R176, c[0x0][0x23c], -R2 ;  /* 0x00008f00b0047a23 */ /* 0x004fcc0000010802 */
[----:B------:R2:W-:Y:S02]  /*4bd0*/  MUFU.EX2 R168, R4 ;  /* 0x0000000400a87308 */ /* 0x0005e40000000800 */
[----:B--2---:R-:W-:-:S06]  /*4be0*/  FFMA.FTZ R4, R173, c[0x0][0x23c], -R2 ;  /* 0x00008f00ad047a23 */ /* 0x004fcc0000010802 */
[----:B------:R2:W-:Y:S02]  /*4bf0*/  MUFU.EX2 R173, R4 ;  /* 0x0000000400ad7308 */ /* 0x0005e40000000800 */
[----:B--2---:R-:W-:-:S06]  /*4c00*/  FFMA.FTZ R4, R172, c[0x0][0x23c], -R2 ;  /* 0x00008f00ac047a23 */ /* 0x004fcc0000010802 */
[----:B------:R2:W-:Y:S02]  /*4c10*/  MUFU.EX2 R206, R4 ;  /* 0x0000000400ce7308 */ /* 0x0005e40000000800 */
[----:B--2---:R-:W-:-:S06]  /*4c20*/  FFMA.FTZ R4, R226, c[0x0][0x23c], -R0 ;  /* 0x00008f00e2047a23 */ /* 0x004fcc0000010800 */
[----:B------:R2:W3:Y:S02]  /*4c30*/  MUFU.EX2 R7, R4 ;  /* 0x0000000400077308 */ /* 0x0004e40000000800 */
[----:B--2---:R-:W-:-:S06]  /*4c40*/  FFMA.FTZ R4, R252, c[0x0][0x23c], -R0 ;  /* 0x00008f00fc047a23 */ /* 0x004fcc0000010800 */
[----:B------:R2:W-:Y:S01]  /*4c50*/  MUFU.EX2 R169, R4 ;  /* 0x0000000400a97308 */ /* 0x0005e20000000800 */
[----:B------:R-:W-:Y:S01]  /*4c60*/  HMMA.16816.F32 R84, R8, R20, R84 ;  /* 0x000000140854723c */ /* 0x000fe20000001854 */
[----:B--2---:R-:W-:-:S06]  /*4c70*/  FFMA.FTZ R4, R175, c[0x0][0x23c], -R0 ;  /* 0x00008f00af047a23 */ /* 0x004fcc0000010800 */
[----:B------:R2:W-:Y:S01]  /*4c80*/  MUFU.EX2 R172, R4 ;  /* 0x0000000400ac7308 */ /* 0x0005e20000000800 */
[----:B-1----:R-:W-:Y:S01]  /*4c90*/  HMMA.16816.F32 R104, R8, R16, R104 ;  /* 0x000000100868723c */ /* 0x002fe20000001868 */
[----:B--2---:R-:W-:-:S06]  /*4ca0*/  FFMA.FTZ R4, R174, c[0x0][0x23c], -R0 ;  /* 0x00008f00ae047a23 */ /* 0x004fcc0000010800 */
[----:B------:R1:W-:Y:S01]  /*4cb0*/  MUFU.EX2 R226, R4 ;  /* 0x0000000400e27308 */ /* 0x0003e20000000800 */
[C---:B------:R-:W-:Y:S08]  /*4cc0*/  HMMA.16816.F32 R80, R8.reuse, R26, R96 ;  /* 0x0000001a0850723c */ /* 0x040ff00000001860 */
[----:B------:R-:W-:Y:S01]  /*4cd0*/  HMMA.16816.F32 R92, R8, R22, R92 ;  /* 0x00000016085c723c */ /* 0x000fe2000000185c */
[----:B-1----:R-:W-:-:S07]  /*4ce0*/  FFMA.FTZ R4, R125, c[0x0][0x23c], -R6 ;  /* 0x00008f007d047a23 */ /* 0x002fce0000010806 */
[----:B------:R-:W-:Y:S01]  /*4cf0*/  HMMA.16816.F32 R100, R8, R18, R100 ;  /* 0x000000120864723c */ /* 0x000fe20000001864 */
[----:B------:R1:W2:Y:S01]  /*4d00*/  MUFU.EX2 R8, R4 ;  /* 0x0000000400087308 */ /* 0x0002a20000000800 */
[----:B------:R-:W-:Y:S01]  /*4d10*/  MOV R111, R113 ;  /* 0x00000071006f7202 */ /* 0x000fe20000000f00 */
[----:B------:R-:W-:Y:S01]  /*4d20*/  IMAD.MOV.U32 R113, RZ, RZ, R117 ;  /* 0x000000ffff717224 */ /* 0x000fe200078e0075 */
[----:B------:R-:W-:-:S04]  /*4d30*/  MOV R117, R156 ;  /* 0x0000009c00757202 */ /* 0x000fc80000000f00 */
[----:B------:R-:W-:Y:S01]  /*4d40*/  HMMA.16816.F32 R48, R12, R16, R68 ;  /* 0x000000100c30723c */ /* 0x000fe20000001844 */
[----:B-1----:R-:W-:-:S04]  /*4d50*/  FFMA.FTZ R4, R123, c[0x0][0x23c], -R6 ;  /* 0x00008f007b047a23 */ /* 0x002fc80000010806 */
[----:B------:R1:W-:Y:S03]  /*4d60*/  MUFU.EX2 R174, R4 ;  /* 0x0000000400ae7308 */ /* 0x0003e60000000800 */
[----:B------:R-:W-:Y:S01]  /*4d70*/  HMMA.16816.F32 R28, R12, R18, R28 ;  /* 0x000000120c1c723c */ /* 0x000fe2000000181c */
[----:B------:R-:W4:Y:S01]  /*4d80*/  LDSM.16.MT88.4 R16, [R220+0x9800] ;  /* 0x00980000dc10783b */ /* 0x000f220000004200 */
[----:B------:R-:W-:Y:S02]  /*4d90*/  IMAD.MOV.U32 R110, RZ, RZ, R225 ;  /* 0x000000ffff6e7224 */ /* 0x000fe400078e00e1 */
[----:B-1----:R-:W-:-:S04]  /*4da0*/  FFMA.FTZ R4, R121, c[0x0][0x23c], -R6 ;  /* 0x00008f0079047a23 */ /* 0x002fc80000010806 */
[----:B------:R1:W-:Y:S01]  /*4db0*/  MUFU.EX2 R156, R4 ;  /* 0x00000004009c7308 */ /* 0x0003e20000000800 */
[----:B---3--:R-:W-:Y:S01]  /*4dc0*/  MOV R121, R7 ;  /* 0x0000000700797202 */ /* 0x008fe20000000f00 */
[----:B-1----:R-:W-:-:S06]  /*4dd0*/  FFMA.FTZ R4, R127, c[0x0][0x23c], -R5 ;  /* 0x00008f007f047a23 */ /* 0x002fcc0000010805 */
[----:B------:R1:W-:Y:S01]  /*4de0*/  MUFU.EX2 R225, R4 ;  /* 0x0000000400e17308 */ /* 0x0003e20000000800 */
[----:B------:R-:W-:Y:S01]  /*4df0*/  FFMA.FTZ R7, R120, c[0x0][0x23c], -R6 ;  /* 0x00008f0078077a23 */ /* 0x000fe20000010806 */
[----:B------:R-:W-:Y:S01]  /*4e00*/  MOV R114, R230 ;  /* 0x000000e600727202 */ /* 0x000fe20000000f00 */
[----:B-1----:R-:W-:-:S05]  /*4e10*/  FFMA.FTZ R4, R126, c[0x0][0x23c], -R5 ;  /* 0x00008f007e047a23 */ /* 0x002fca0000010805 */
[----:B------:R1:W3:Y:S02]  /*4e20*/  MUFU.EX2 R175, R4 ;  /* 0x0000000400af7308 */ /* 0x0002e40000000800 */
[----:B-1----:R-:W-:-:S06]  /*4e30*/  FFMA.FTZ R4, R124, c[0x0][0x23c], -R5 ;  /* 0x00008f007c047a23 */ /* 0x002fcc0000010805 */
[----:B------:R1:W-:Y:S08]  /*4e40*/  MUFU.EX2 R116, R4 ;  /* 0x0000000400747308 */ /* 0x0003f00000000800 */
[----:B------:R-:W4:Y:S01]  /*4e50*/  MUFU.EX2 R118, R7 ;  /* 0x0000000700767308 */ /* 0x000f220000000800 */
[----:B-1----:R-:W-:-:S07]  /*4e60*/  FFMA.FTZ R4, R122, c[0x0][0x23c], -R5 ;  /* 0x00008f007a047a23 */ /* 0x002fce0000010805 */
[----:B------:R-:W1:Y:S01]  /*4e70*/  MUFU.EX2 R230, R4 ;  /* 0x0000000400e67308 */ /* 0x000e620000000800 */
[----:B--2---:R-:W-:Y:S01]  /*4e80*/  IMAD.MOV.U32 R120, RZ, RZ, R8 ;  /* 0x000000ffff787224 */ /* 0x004fe200078e0008 */
[----:B------:R-:W-:Y:S01]  /*4e90*/  HMMA.16816.F32 R88, R12, R24, R88 ;  /* 0x000000180c58723c */ /* 0x000fe20000001858 */
[----:B---3--:R-:W-:Y:S02]  /*4ea0*/  F2FP.PACK_AB R9, R175, R225 ;  /* 0x000000e1af09723e */ /* 0x008fe400000000ff */
[----:B----4-:R-:W-:Y:S02]  /*4eb0*/  F2FP.PACK_AB R10, R118, R156 ;  /* 0x0000009c760a723e */ /* 0x010fe400000000ff */
[----:B------:R-:W-:-:S03]  /*4ec0*/  F2FP.PACK_AB R8, R174, R120 ;  /* 0x00000078ae08723e */ /* 0x000fc600000000ff */
[----:B------:R-:W-:Y:S01]  /*4ed0*/  HMMA.16816.F32 R72, R12, R26, R44 ;  /* 0x0000001a0c48723c */ /* 0x000fe2000000182c */
[----:B------:R-:W2:Y:S01]  /*4ee0*/  LDSM.16.MT88.4 R24, [R223+0x9800] ;  /* 0x00980000df18783b */ /* 0x000ea20000004200 */
[----:B-1----:R-:W-:-:S06]  /*4ef0*/  F2FP.PACK_AB R11, R230, R116 ;  /* 0x00000074e60b723e */ /* 0x002fcc00000000ff */
[C---:B------:R-:W-:Y:S08]  /*4f00*/  HMMA.16816.F32 R64, R12.reuse, R20, R64 ;  /* 0x000000140c40723c */ /* 0x040ff00000001840 */
[----:B------:R-:W-:Y:S01]  /*4f10*/  HMMA.16816.F32 R52, R12, R22, R36 ;  /* 0x000000160c34723c */ /* 0x000fe20000001824 */
[----:B------:R-:W1:Y:S06]  /*4f20*/  LDSM.16.MT88.4 R20, [R221+0x9800] ;  /* 0x00980000dd14783b */ /* 0x000e6c0000004200 */
[----:B------:R-:W-:-:S02]  /*4f30*/  F2FP.PACK_AB R12, R168, R108 ;  /* 0x0000006ca80c723e */ /* 0x000fc400000000ff */
[----:B------:R-:W-:Y:S02]  /*4f40*/  F2FP.PACK_AB R13, R169, R121 ;  /* 0x00000079a90d723e */ /* 0x000fe400000000ff */
[----:B------:R-:W-:Y:S02]  /*4f50*/  F2FP.PACK_AB R14, R206, R173 ;  /* 0x000000adce0e723e */ /* 0x000fe400000000ff */
[----:B------:R-:W-:Y:S01]  /*4f60*/  F2FP.PACK_AB R15, R226, R172 ;  /* 0x000000ace20f723e */ /* 0x000fe200000000ff */
[-C--:B------:R-:W-:Y:S08]  /*4f70*/  HMMA.16816.F32 R44, R8, R16.reuse, R56 ;  /* 0x00000010082c723c */ /* 0x080ff00000001838 */
[----:B------:R-:W-:Y:S08]  /*4f80*/  HMMA.16816.F32 R36, R12, R16, R40 ;  /* 0x000000100c24723c */ /* 0x000ff00000001828 */
[-C--:B------:R-:W-:Y:S08]  /*4f90*/  HMMA.16816.F32 R40, R8, R18.reuse, R60 ;  /* 0x000000120828723c */ /* 0x080ff0000000183c */
[----:B------:R-:W-:Y:S01]  /*4fa0*/  HMMA.16816.F32 R32, R12, R18, R32 ;  /* 0x000000120c20723c */ /* 0x000fe20000001820 */
[----:B------:R-:W3:Y:S01]  /*4fb0*/  LDSM.16.MT88.4 R16, [R222+0x9800] ;  /* 0x00980000de10783b */ /* 0x000ee20000004200 */
[----:B------:R-:W-:-:S04]  /*4fc0*/  FFMA.FTZ R4, R227, c[0x0][0x23c], -R2 ;  /* 0x00008f00e3047a23 */ /* 0x000fc80000010802 */
[----:B------:R4:W-:Y:S02]  /*4fd0*/  MUFU.EX2 R227, R4 ;  /* 0x0000000400e37308 */ /* 0x0009e40000000800 */
[----:B--2---:R-:W-:Y:S01]  /*4fe0*/  HMMA.16816.F32 R60, R8, R24, R76 ;  /* 0x00000018083c723c */ /* 0x004fe2000000184c */
[----:B----4-:R-:W-:-:S05]  /*4ff0*/  FFMA.FTZ R4, R114, c[0x0][0x23c], -R2 ;  /* 0x00008f0072047a23 */ /* 0x010fca0000010802 */
[----:B------:R2:W-:Y:S02]  /*5000*/  MUFU.EX2 R114, R4 ;  /* 0x0000000400727308 */ /* 0x0005e40000000800 */
[----:B------:R-:W-:Y:S01]  /*5010*/  HMMA.16816.F32 R56, R8, R26, R80 ;  /* 0x0000001a0838723c */ /* 0x000fe20000001850 */
[----:B--2---:R-:W-:-:S05]  /*5020*/  FFMA.FTZ R4, R110, c[0x0][0x23c], -R2 ;  /* 0x00008f006e047a23 */ /* 0x004fca0000010802 */
[----:B------:R2:W-:Y:S02]  /*5030*/  MUFU.EX2 R123, R4 ;  /* 0x00000004007b7308 */ /* 0x0005e40000000800 */
[C---:B-1----:R-:W-:Y:S08]  /*5040*/  HMMA.16816.F32 R84, R8.reuse, R20, R84 ;  /* 0x000000140854723c */ /* 0x042ff00000001854 */
[----:B------:R-:W-:Y:S01]  /*5050*/  HMMA.16816.F32 R92, R8, R22, R92 ;  /* 0x00000016085c723c */ /* 0x000fe2000000185c */
[----:B--2---:R-:W-:-:S07]  /*5060*/  FFMA.FTZ R4, R170, c[0x0][0x23c], -R2 ;  /* 0x00008f00aa047a23 */ /* 0x004fce0000010802 */
[----:B---3--:R-:W-:Y:S01]  /*5070*/  HMMA.16816.F32 R104, R8, R16, R104 ;  /* 0x000000100868723c */ /* 0x008fe20000001868 */
[----:B------:R-:W-:-:S07]  /*5080*/  IMAD.MOV.U32 R170, RZ, RZ, R251 ;  /* 0x000000ffffaa7224 */ /* 0x000fce00078e00fb */
[----:B------:R-:W-:Y:S01]  /*5090*/  HMMA.16816.F32 R100, R8, R18, R100 ;  /* 0x000000120864723c */ /* 0x000fe20000001864 */
[----:B------:R1:W2:Y:S01]  /*50a0*/  MUFU.EX2 R9, R4 ;  /* 0x0000000400097308 */ /* 0x0002a20000000800 */
[----:B------:R-:W-:Y:S01]  /*50b0*/  IMAD.MOV.U32 R110, RZ, RZ, R111 ;  /* 0x000000ffff6e7224 */ /* 0x000fe200078e006f */
[----:B------:R-:W-:Y:S01]  /*50c0*/  MOV R111, R119 ;  /* 0x00000077006f7202 */ /* 0x000fe20000000f00 */
[----:B-1----:R-:W-:-:S05]  /*50d0*/  FFMA.FTZ R4, R171, c[0x0][0x23c], -R0 ;  /* 0x00008f00ab047a23 */ /* 0x002fca0000010800 */
[----:B------:R1:W-:Y:S02]  /*50e0*/  MUFU.EX2 R251, R4 ;  /* 0x0000000400fb7308 */ /* 0x0003e40000000800 */
[----:B-1----:R-:W-:-:S06]  /*50f0*/  FFMA.FTZ R4, R246, c[0x0][0x23c], -R0 ;  /* 0x00008f00f6047a23 */ /* 0x002fcc0000010800 */
[----:B------:R1:W-:Y:S02]  /*5100*/  MUFU.EX2 R252, R4 ;  /* 0x0000000400fc7308 */ /* 0x0003e40000000800 */
[----:B-1----:R-:W-:-:S06]  /*5110*/  FFMA.FTZ R4, R245, c[0x0][0x23c], -R0 ;  /* 0x00008f00f5047a23 */ /* 0x002fcc0000010800 */
[----:B------:R1:W-:Y:S02]  /*5120*/  MUFU.EX2 R119, R4 ;  /* 0x0000000400777308 */ /* 0x0003e40000000800 */
[----:B-1----:R-:W-:-:S06]  /*5130*/  FFMA.FTZ R4, R244, c[0x0][0x23c], -R0 ;  /* 0x00008f00f4047a23 */ /* 0x002fcc0000010800 */
[----:B------:R1:W3:Y:S02]  /*5140*/  MUFU.EX2 R8, R4 ;  /* 0x0000000400087308 */ /* 0x0002e40000000800 */
[----:B-1----:R-:W-:-:S06]  /*5150*/  FFMA.FTZ R4, R138, c[0x0][0x23c], -R6 ;  /* 0x00008f008a047a23 */ /* 0x002fcc0000010806 */
[----:B------:R1:W-:Y:S01]  /*5160*/  MUFU.EX2 R244, R4 ;  /* 0x0000000400f47308 */ /* 0x0003e20000000800 */
[----:B------:R-:W-:Y:S01]  /*5170*/  HMMA.16816.F32 R68, R12, R16, R48 ;  /* 0x000000100c44723c */ /* 0x000fe20000001830 */
[----:B------:R-:W-:Y:S02]  /*5180*/  IMAD.MOV.U32 R122, RZ, RZ, R240 ;  /* 0x000000ffff7a7224 */ /* 0x000fe400078e00f0 */
[----:B-1----:R-:W-:-:S04]  /*5190*/  FFMA.FTZ R4, R131, c[0x0][0x23c], -R6 ;  /* 0x00008f0083047a23 */ /* 0x002fc80000010806 */
[----:B------:R1:W4:Y:S01]  /*51a0*/  MUFU.EX2 R245, R4 ;  /* 0x0000000400f57308 */ /* 0x0003220000000800 */
[----:B------:R-:W-:Y:S01]  /*51b0*/  HMMA.16816.F32 R28, R12, R18, R28 ;  /* 0x000000120c1c723c */ /* 0x000fe2000000181c */
[----:B------:R-:W2:Y:S01]  /*51c0*/  LDSM.16.MT88.4 R16, [R220+0xa000] ;  /* 0x00a00000dc10783b */ /* 0x000ea20000004200 */
[----:B------:R-:W-:Y:S01]  /*51d0*/  IMAD.MOV.U32 R109, RZ, RZ, R110 ;  /* 0x000000ffff6d7224 */ /* 0x000fe200078e006e */
[----:B------:R-:W-:Y:S01]  /*51e0*/  MOV R110, R111 ;  /* 0x0000006f006e7202 */ /* 0x000fe20000000f00 */
[----:B------:R-:W-:Y:S02]  /*51f0*/  IMAD.MOV.U32 R111, RZ, RZ, R112 ;  /* 0x000000ffff6f7224 */ /* 0x000fe400078e0070 */
[----:B-1----:R-:W-:-:S04]  /*5200*/  FFMA.FTZ R4, R129, c[0x0][0x23c], -R6 ;  /* 0x00008f0081047a23 */ /* 0x002fc80000010806 */
[----:B------:R1:W-:Y:S01]  /*5210*/  MUFU.EX2 R246, R4 ;  /* 0x0000000400f67308 */ /* 0x0003e20000000800 */
[----:B------:R-:W-:Y:S01]  /*5220*/  MOV R112, R117 ;  /* 0x0000007500707202 */ /* 0x000fe20000000f00 */
[----:B------:R-:W-:Y:S01]  /*5230*/  IMAD.MOV.U32 R117, RZ, RZ, R241 ;  /* 0x000000ffff757224 */ /* 0x000fe200078e00f1 */
[----:B------:R-:W-:Y:S01]  /*5240*/  MOV R176, R242 ;  /* 0x000000f200b07202 */ /* 0x000fe20000000f00 */
[----:B-1----:R-:W-:-:S04]  /*5250*/  FFMA.FTZ R4, R137, c[0x0][0x23c], -R5 ;  /* 0x00008f0089047a23 */ /* 0x002fc80000010805 */
[----:B------:R1:W-:Y:S01]  /*5260*/  MUFU.EX2 R240, R4 ;  /* 0x0000000400f07308 */ /* 0x0003e20000000800 */
[----:B------:R-:W-:Y:S01]  /*5270*/  FFMA.FTZ R7, R128, c[0x0][0x23c], -R6 ;  /* 0x00008f0080077a23 */ /* 0x000fe20000010806 */
[----:B------:R-:W-:Y:S01]  /*5280*/  MOV R171, R247 ;  /* 0x000000f700ab7202 */ /* 0x000fe20000000f00 */
[----:B------:R-:W-:Y:S02]  /*5290*/  IMAD.MOV.U32 R177, RZ, RZ, R243 ;  /* 0x000000ffffb17224 */ /* 0x000fe400078e00f3 */
[----:B-1----:R-:W-:-:S04]  /*52a0*/  FFMA.FTZ R4, R133, c[0x0][0x23c], -R5 ;  /* 0x00008f0085047a23 */ /* 0x002fc80000010805 */
[----:B------:R1:W1:Y:S02]  /*52b0*/  MUFU.EX2 R241, R4 ;  /* 0x0000000400f17308 */ /* 0x0002640000000800 */
[----:B-1----:R-:W-:-:S06]  /*52c0*/  FFMA.FTZ R4, R132, c[0x0][0x23c], -R5 ;  /* 0x00008f0084047a23 */ /* 0x002fcc0000010805 */
[----:B------:R1:W-:Y:S08]  /*52d0*/  MUFU.EX2 R242, R4 ;  /* 0x0000000400f27308 */ /* 0x0003f00000000800 */
[----:B------:R-:W4:Y:S01]  /*52e0*/  MUFU.EX2 R247, R7 ;  /* 0x0000000700f77308 */ /* 0x000f220000000800 */
[----:B-1----:R-:W-:-:S07]  /*52f0*/  FFMA.FTZ R4, R130, c[0x0][0x23c], -R5 ;  /* 0x00008f0082047a23 */ /* 0x002fce0000010805 */
[----:B------:R-:W1:Y:S01]  /*5300*/  MUFU.EX2 R243, R4 ;  /* 0x0000000400f37308 */ /* 0x000e620000000800 */
[----:B--2---:R-:W-:Y:S02]  /*5310*/  MOV R133, R9 ;  /* 0x0000000900857202 */ /* 0x004fe40000000f00 */
[----:B---3--:R-:W-:Y:S01]  /*5320*/  MOV R132, R8 ;  /* 0x0000000800847202 */ /* 0x008fe20000000f00 */
[----:B------:R-:W-:Y:S01]  /*5330*/  HMMA.16816.F32 R96, R12, R24, R88 ;  /* 0x000000180c60723c */ /* 0x000fe20000001858 */
[----:B----4-:R-:W-:Y:S02]  /*5340*/  F2FP.PACK_AB R8, R245, R244 ;  /* 0x000000f4f508723e */ /* 0x010fe400000000ff */
[----:B------:R-:W-:Y:S02]  /*5350*/  F2FP.PACK_AB R9, R241, R240 ;  /* 0x000000f0f109723e */ /* 0x000fe400000000ff */
[----:B------:R-:W-:-:S03]  /*5360*/  F2FP.PACK_AB R10, R247, R246 ;  /* 0x000000f6f70a723e */ /* 0x000fc600000000ff */
[----:B------:R-:W-:Y:S01]  /*5370*/  HMMA.16816.F32 R88, R12, R26, R72 ;  /* 0x0000001a0c58723c */ /* 0x000fe20000001848 */
[----:B------:R-:W-:Y:S01]  /*5380*/  LDSM.16.MT88.4 R24, [R223+0xa000] ;  /* 0x00a00000df18783b */ /* 0x000fe20000004200 */
        /* <DEDUP_REMOVED lines=12> */
[----:B------:R-:W2:Y:S01]  /*5450*/  LDSM.16.MT88.4 R16, [R222+0xa000] ;  /* 0x00a00000de10783b */ /* 0x000ea20000004200 */
[----:B------:R-:W-:-:S02]  /*5460*/  FFMA.FTZ R4, R188, c[0x0][0x23c], -R6 ;  /* 0x00008f00bc047a23 */ /* 0x000fc40000010806 */
[----:B------:R-:W-:Y:S02]  /*5470*/  IMAD.MOV.U32 R138, RZ, RZ, R216 ;  /* 0x000000ffff8a7224 */ /* 0x000fe400078e00d8 */
[----:B------:R3:W-:Y:S01]  /*5480*/  MUFU.EX2 R216, R4 ;  /* 0x0000000400d87308 */ /* 0x0007e20000000800 */
[----:B------:R-:W-:Y:S01]  /*5490*/  MOV R7, R217 ;  /* 0x000000d900077202 */ /* 0x000fe20000000f00 */
[----:B------:R-:W-:Y:S02]  /*54a0*/  IMAD.MOV.U32 R35, RZ, RZ, R122 ;  /* 0x000000ffff237224 */ /* 0x000fe400078e007a */
[----:B------:R-:W-:Y:S01]  /*54b0*/  IMAD.MOV.U32 R122, RZ, RZ, R218 ;  /* 0x000000ffff7a7224 */ /* 0x000fe200078e00da */
[----:B-1----:R-:W-:Y:S01]  /*54c0*/  HMMA.16816.F32 R48, R8, R22, R92 ;  /* 0x000000160830723c */ /* 0x002fe2000000185c */
[----:B------:R-:W-:Y:S02]  /*54d0*/  IMAD.MOV.U32 R37, RZ, RZ, R121 ;  /* 0x000000ffff257224 */ /* 0x000fe400078e0079 */
[----:B---3--:R-:W-:-:S04]  /*54e0*/  FFMA.FTZ R4, R178, c[0x0][0x23c], -R6 ;  /* 0x00008f00b2047a23 */ /* 0x008fc80000010806 */
[----:B------:R1:W3:Y:S01]  /*54f0*/  MUFU.EX2 R217, R4 ;  /* 0x0000000400d97308 */ /* 0x0002e20000000800 */
[----:B------:R-:W-:Y:S01]  /*5500*/  MOV R38, R108 ;  /* 0x0000006c00267202 */ /* 0x000fe20000000f00 */
[----:B------:R-:W-:Y:S01]  /*5510*/  IMAD.MOV.U32 R39, RZ, RZ, R109 ;  /* 0x000000ffff277224 */ /* 0x000fe200078e006d */
[----:B------:R-:W-:Y:S01]  /*5520*/  MOV R121, R110 ;  /* 0x0000006e00797202 */ /* 0x000fe20000000f00 */
[----:B------:R-:W-:Y:S01]  /*5530*/  IMAD.MOV.U32 R137, RZ, RZ, R111 ;  /* 0x000000ffff897224 */ /* 0x000fe200078e006f */
[----:B------:R-:W-:Y:S01]  /*5540*/  HMMA.16816.F32 R52, R8, R20, R84 ;  /* 0x000000140834723c */ /* 0x000fe20000001854 */
[----:B------:R-:W-:Y:S02]  /*5550*/  MOV R36, R120 ;  /* 0x0000007800247202 */ /* 0x000fe40000000f00 */
[----:B------:R-:W-:Y:S01]  /*5560*/  MOV R120, R219 ;  /* 0x000000db00787202 */ /* 0x000fe20000000f00 */
[----:B-1----:R-:W-:-:S04]  /*5570*/  FFMA.FTZ R4, R143, c[0x0][0x23c], -R6 ;  /* 0x00008f008f047a23 */ /* 0x002fc80000010806 */
[C---:B--2---:R-:W-:Y:S01]  /*5580*/  HMMA.16816.F32 R40, R8.reuse, R18, R100 ;  /* 0x000000120828723c */ /* 0x044fe20000001864 */
[----:B------:R1:W-:Y:S07]  /*5590*/  MUFU.EX2 R218, R4 ;  /* 0x0000000400da7308 */ /* 0x0003ee0000000800 */
[----:B------:R-:W-:Y:S01]  /*55a0*/  HMMA.16816.F32 R44, R8, R16, R104 ;  /* 0x00000010082c723c */ /* 0x000fe20000001868 */
[----:B------:R-:W-:-:S07]  /*55b0*/  FFMA.FTZ R34, R137, c[0x0][0x23c], -R2 ;  /* 0x00008f0089227a23 */ /* 0x000fce0000010802 */
[----:B------:R-:W-:Y:S01]  /*55c0*/  HMMA.16816.F32 R100, R12, R20, R80 ;  /* 0x000000140c64723c */ /* 0x000fe20000001850 */
[----:B-1----:R-:W-:-:S07]  /*55d0*/  FFMA.FTZ R4, R141, c[0x0][0x23c], -R6 ;  /* 0x00008f008d047a23 */ /* 0x002fce0000010806 */
[----:B------:R-:W-:Y:S01]  /*55e0*/  HMMA.16816.F32 R92, R12, R22, R76 ;  /* 0x000000160c5c723c */ /* 0x000fe2000000184c */
[----:B------:R-:W1:Y:S01]  /*55f0*/  LDSM.16.MT88.4 R20, [R223+0xa800] ;  /* 0x00a80000df14783b */ /* 0x000e620000004200 */
[----:B------:R2:W-:Y:S01]  /*5600*/  MUFU.EX2 R219, R4 ;  /* 0x0000000400db7308 */ /* 0x0005e20000000800 */
[----:B------:R-:W-:-:S05]  /*5610*/  IMAD.MOV.U32 R87, RZ, RZ, R176 ;  /* 0x000000ffff577224 */ /* 0x000fca00078e00b0 */
[----:B------:R-:W-:Y:S01]  /*5620*/  HMMA.16816.F32 R60, R8, R24, R60 ;  /* 0x00000018083c723c */ /* 0x000fe2000000183c */
[----:B------:R-:W-:-:S07]  /*5630*/  MOV R137, R7 ;  /* 0x0000000700897202 */ /* 0x000fce0000000f00 */
[----:B------:R-:W-:Y:S01]  /*5640*/  HMMA.16816.F32 R56, R8, R26, R56 ;  /* 0x0000001a0838723c */ /* 0x000fe20000001838 */
[----:B--2---:R-:W-:-:S07]  /*5650*/  FFMA.FTZ R4, R184, c[0x0][0x23c], -R5 ;  /* 0x00008f00b8047a23 */ /* 0x004fce0000010805 */
[----:B------:R-:W-:Y:S01]  /*5660*/  HMMA.16816.F32 R108, R12, R24, R96 ;  /* 0x000000180c6c723c */ /* 0x000fe20000001860 */
[----:B------:R-:W-:-:S07]  /*5670*/  MOV R176, R215 ;  /* 0x000000d700b07202 */ /* 0x000fce0000000f00 */
[----:B------:R-:W-:Y:S01]  /*5680*/  HMMA.16816.F32 R104, R12, R26, R88 ;  /* 0x0000001a0c68723c */ /* 0x000fe20000001858 */
[----:B------:R-:W2:Y:S01]  /*5690*/  LDSM.16.MT88.4 R24, [R220+0xa800] ;  /* 0x00a80000dc18783b */ /* 0x000ea20000004200 */
[----:B------:R-:W-:-:S06]  /*56a0*/  IMAD.MOV.U32 R7, RZ, RZ, R138 ;  /* 0x000000ffff077224 */ /* 0x000fcc00078e008a */
[C---:B------:R-:W-:Y:S01]  /*56b0*/  HMMA.16816.F32 R88, R12.reuse, R16, R68 ;  /* 0x000000100c58723c */ /* 0x040fe20000001844 */
[----:B------:R4:W-:Y:S07]  /*56c0*/  MUFU.EX2 R215, R4 ;  /* 0x0000000400d77308 */ /* 0x0009ee0000000800 */
[----:B------:R-:W-:Y:S01]  /*56d0*/  HMMA.16816.F32 R76, R12, R18, R28 ;  /* 0x000000120c4c723c */ /* 0x000fe2000000181c */
[----:B------:R-:W1:Y:S01]  /*56e0*/  LDSM.16.MT88.4 R16, [R221+0xa800] ;  /* 0x00a80000dd10783b */ /* 0x000e620000004200 */
[----:B------:R-:W-:Y:S01]  /*56f0*/  MOV R138, R122 ;  /* 0x0000007a008a7202 */ /* 0x000fe20000000f00 */
[----:B------:R-:W-:Y:S01]  /*5700*/  IMAD.MOV.U32 R122, RZ, RZ, R120 ;  /* 0x000000ffff7a7224 */ /* 0x000fe200078e0078 */
[----:B------:R-:W-:Y:S01]  /*5710*/  MOV R120, R113 ;  /* 0x0000007100787202 */ /* 0x000fe20000000f00 */
[----:B------:R-:W-:Y:S01]  /*5720*/  FFMA.FTZ R33, R112, c[0x0][0x23c], -R2 ;  /* 0x00008f0070217a23 */ /* 0x000fe20000010802 */
[----:B------:R-:W-:Y:S01]  /*5730*/  MOV R86, R177 ;  /* 0x000000b100567202 */ /* 0x000fe20000000f00 */
[----:B----4-:R-:W-:Y:S01]  /*5740*/  FFMA.FTZ R4, R187, c[0x0][0x23c], -R5 ;  /* 0x00008f00bb047a23 */ /* 0x010fe20000010805 */
[----:B------:R-:W-:Y:S01]  /*5750*/  MOV R84, R114 ;  /* 0x0000007200547202 */ /* 0x000fe20000000f00 */
[----:B------:R-:W-:Y:S01]  /*5760*/  IMAD.MOV.U32 R177, RZ, RZ, R115 ;  /* 0x000000ffffb17224 */ /* 0x000fe200078e0073 */
[----:B------:R-:W4:Y:S01]  /*5770*/  LDSM.16.MT88.4 R12, [R222+0xa800] ;  /* 0x00a80000de0c783b */ /* 0x000f220000004200 */
[----:B------:R-:W-:-:S02]  /*5780*/  IMAD.MOV.U32 R11, RZ, RZ, R214 ;  /* 0x000000ffff0b7224 */ /* 0x000fc400078e00d6 */
[----:B------:R-:W-:Y:S01]  /*5790*/  IMAD.MOV.U32 R85, RZ, RZ, R144 ;  /* 0x000000ffff557224 */ /* 0x000fe200078e0090 */
[----:B------:R2:W1:Y:S01]  /*57a0*/  MUFU.EX2 R214, R4 ;  /* 0x0000000400d67308 */ /* 0x0004620000000800 */
[--C-:B------:R-:W-:Y:S02]  /*57b0*/  FFMA.FTZ R32, R239, c[0x0][0x23c], -R2.reuse ;  /* 0x00008f00ef207a23 */ /* 0x100fe40000010802 */
[--C-:B------:R-:W-:Y:S02]  /*57c0*/  FFMA.FTZ R31, R238, c[0x0][0x23c], -R2.reuse ;  /* 0x00008f00ee1f7a23 */ /* 0x100fe40000010802 */
[--C-:B------:R-:W-:Y:S02]  /*57d0*/  FFMA.FTZ R112, R237, c[0x0][0x23c], -R2.reuse ;  /* 0x00008f00ed707a23 */ /* 0x100fe40000010802 */
[--C-:B------:R-:W-:Y:S02]  /*57e0*/  FFMA.FTZ R113, R236, c[0x0][0x23c], -R2.reuse ;  /* 0x00008f00ec717a23 */ /* 0x100fe40000010802 */
[----:B------:R-:W-:-:S02]  /*57f0*/  FFMA.FTZ R114, R210, c[0x0][0x23c], -R2 ;  /* 0x00008f00d2727a23 */ /* 0x000fc40000010802 */
[--C-:B------:R-:W-:Y:S02]  /*5800*/  FFMA.FTZ R115, R209, c[0x0][0x23c], -R2.reuse ;  /* 0x00008f00d1737a23 */ /* 0x100fe40000010802 */
[--C-:B------:R-:W-:Y:S02]  /*5810*/  FFMA.FTZ R141, R208, c[0x0][0x23c], -R2.reuse ;  /* 0x00008f00d08d7a23 */ /* 0x100fe40000010802 */
[--C-:B------:R-:W-:Y:S02]  /*5820*/  FFMA.FTZ R144, R211, c[0x0][0x23c], -R2.reuse ;  /* 0x00008f00d3907a23 */ /* 0x100fe40000010802 */
[--C-:B------:R-:W-:Y:S02]  /*5830*/  FFMA.FTZ R145, R145, c[0x0][0x23c], -R2.reuse ;  /* 0x00008f0091917a23 */ /* 0x100fe40000010802 */
[----:B------:R-:W-:Y:S01]  /*5840*/  FFMA.FTZ R146, R146, c[0x0][0x23c], -R2 ;  /* 0x00008f0092927a23 */ /* 0x000fe20000010802 */
[----:B------:R-:W-:Y:S01]  /*5850*/  MOV R99, R35 ;  /* 0x0000002300637202 */ /* 0x000fe20000000f00 */
[----:B------:R-:W-:-:S02]  /*5860*/  FFMA.FTZ R2, R186, c[0x0][0x23c], -R5 ;  /* 0x00008f00ba027a23 */ /* 0x000fc40000010805 */
[----:B--2---:R-:W-:Y:S01]  /*5870*/  FFMA.FTZ R4, R185, c[0x0][0x23c], -R5 ;  /* 0x00008f00b9047a23 */ /* 0x004fe20000010805 */
[----:B------:R-:W-:Y:S01]  /*5880*/  MOV R35, R119 ;  /* 0x0000007700237202 */ /* 0x000fe20000000f00 */
[--C-:B------:R-:W-:Y:S01]  /*5890*/  FFMA.FTZ R28, R7, c[0x0][0x23c], -R0.reuse ;  /* 0x00008f00071c7a23 */ /* 0x100fe20000010800 */
[----:B------:R-:W-:Y:S01]  /*58a0*/  MOV R119, R212 ;  /* 0x000000d400777202 */ /* 0x000fe20000000f00 */
[--C-:B------:R-:W-:Y:S01]  /*58b0*/  FFMA.FTZ R7, R120, c[0x0][0x23c], -R0.reuse ;  /* 0x00008f0078077a23 */ /* 0x100fe20000010800 */
[----:B------:R-:W-:Y:S01]  /*58c0*/  MUFU.EX2 R212, R4 ;  /* 0x0000000400d47308 */ /* 0x000fe20000000800 */
[--C-:B------:R-:W-:Y:S01]  /*58d0*/  FFMA.FTZ R120, R213, c[0x0][0x23c], -R0.reuse ;  /* 0x00008f00d5787a23 */ /* 0x100fe20000010800 */
[----:B------:R-:W-:Y:S01]  /*58e0*/  MOV R178, R11 ;  /* 0x0000000b00b27202 */ /* 0x000fe20000000f00 */
[----:B------:R-:W-:Y:S01]  /*58f0*/  FFMA.FTZ R29, R137, c[0x0][0x23c], -R0 ;  /* 0x00008f00891d7a23 */ /* 0x000fe20000010800 */
[----:B------:R-:W-:Y:S01]  /*5900*/  MOV R8, R36 ;  /* 0x0000002400087202 */ /* 0x000fe20000000f00 */
[----:B------:R-:W-:Y:S01]  /*5910*/  IMAD.MOV.U32 R9, RZ, RZ, R37 ;  /* 0x000000ffff097224 */ /* 0x000fe200078e0025 */
[----:B------:R-:W-:Y:S01]  /*5920*/  MOV R10, R38 ;  /* 0x00000026000a7202 */ /* 0x000fe20000000f00 */
[----:B------:R-:W-:Y:S01]  /*5930*/  IMAD.MOV.U32 R98, RZ, RZ, R87 ;  /* 0x000000ffff627224 */ /* 0x000fe200078e0057 */
[----:B------:R-:W2:Y:S01]  /*5940*/  MUFU.EX2 R213, R2 ;  /* 0x0000000200d57308 */ /* 0x000ea20000000800 */
[----:B------:R-:W-:Y:S01]  /*5950*/  MOV R137, R138 ;  /* 0x0000008a00897202 */ /* 0x000fe20000000f00 */
[----:B------:R-:W-:Y:S01]  /*5960*/  IMAD.MOV.U32 R138, RZ, RZ, R122 ;  /* 0x000000ffff8a7224 */ /* 0x000fe200078e007a */
        /* <DEDUP_REMOVED lines=13> */
[----:B------:R-:W-:Y:S01]  /*5a40*/  FFMA.FTZ R30, R121, c[0x0][0x23c], -R0 ;  /* 0x00008f00791e7a23 */ /* 0x000fe20000010800 */
[----:B---3--:R-:W-:Y:S01]  /*5a50*/  F2FP.PACK_AB R8, R217, R216 ;  /* 0x000000d8d908723e */ /* 0x008fe200000000ff */
[----:B------:R3:W5:Y:S01]  /*5a60*/  LDL.LU R239, [R1+0xbc] ;  /* 0x0000bc0001ef7983 */ /* 0x0007620000300800 */
[----:B-1----:R-:W-:-:S02]  /*5a70*/  F2FP.PACK_AB R9, R214, R215 ;  /* 0x000000d7d609723e */ /* 0x002fc400000000ff */
[----:B------:R-:W-:Y:S02]  /*5a80*/  F2FP.PACK_AB R10, R219, R218 ;  /* 0x000000dadb0a723e */ /* 0x000fe400000000ff */
[----:B--2---:R-:W-:Y:S02]  /*5a90*/  F2FP.PACK_AB R11, R212, R213 ;  /* 0x000000d5d40b723e */ /* 0x004fe400000000ff */
[----:B------:R-:W-:Y:S01]  /*5aa0*/  MOV R132, R158 ;  /* 0x0000009e00847202 */ /* 0x000fe20000000f00 */
[----:B------:R-:W-:Y:S01]  /*5ab0*/  IMAD.MOV.U32 R137, RZ, RZ, R156 ;  /* 0x000000ffff897224 */ /* 0x000fe200078e009c */
[----:B------:R-:W-:Y:S01]  /*5ac0*/  MOV R138, R147 ;  /* 0x00000093008a7202 */ /* 0x000fe20000000f00 */
[----:B------:R-:W-:Y:S01]  /*5ad0*/  IMAD.MOV.U32 R69, RZ, RZ, R86 ;  /* 0x000000ffff457224 */ /* 0x000fe200078e0056 */
[----:B------:R-:W-:Y:S01]  /*5ae0*/  MOV R68, R85 ;  /* 0x0000005500447202 */ /* 0x000fe20000000f00 */
[----:B------:R-:W-:Y:S01]  /*5af0*/  IMAD.MOV.U32 R209, RZ, RZ, R39 ;  /* 0x000000ffffd17224 */ /* 0x000fe200078e0027 */
[----:B------:R-:W-:-:S02]  /*5b00*/  MOV R70, R87 ;  /* 0x0000005700467202 */ /* 0x000fc40000000f00 */
[----:B------:R-:W-:Y:S02]  /*5b10*/  MOV R71, R35 ;  /* 0x0000002300477202 */ /* 0x000fe40000000f00 */
[----:B------:R-:W-:Y:S01]  /*5b20*/  MOV R208, R84 ;  /* 0x0000005400d07202 */ /* 0x000fe20000000f00 */
[----:B------:R-:W-:Y:S01]  /*5b30*/  FFMA.FTZ R37, R189, c[0x0][0x23c], -R6 ;  /* 0x00008f00bd257a23 */ /* 0x000fe20000010806 */
[----:B------:R-:W-:Y:S01]  /*5b40*/  MOV R210, R132 ;  /* 0x0000008400d27202 */ /* 0x000fe20000000f00 */
[--C-:B------:R-:W-:Y:S01]  /*5b50*/  FFMA.FTZ R147, R249, c[0x0][0x23c], -R0.reuse ;  /* 0x00008f00f9937a23 */ /* 0x100fe20000010800 */
[C---:B------:R-:W-:Y:S01]  /*5b60*/  HMMA.16816.F32 R80, R8.reuse, R20, R60 ;  /* 0x000000140850723c */ /* 0x040fe2000000183c */
[--C-:B------:R-:W-:Y:S01]  /*5b70*/  FFMA.FTZ R156, R248, c[0x0][0x23c], -R0.reuse ;  /* 0x00008f00f89c7a23 */ /* 0x100fe20000010800 */
[----:B------:R-:W-:Y:S01]  /*5b80*/  MOV R249, R68 ;  /* 0x0000004400f97202 */ /* 0x000fe20000000f00 */
[----:B------:R-:W-:Y:S01]  /*5b90*/  IMAD.MOV.U32 R132, RZ, RZ, R137 ;  /* 0x000000ffff847224 */ /* 0x000fe200078e0089 */
[----:B------:R-:W-:Y:S01]  /*5ba0*/  MOV R137, R138 ;  /* 0x0000008a00897202 */ /* 0x000fe20000000f00 */
[--C-:B------:R-:W-:Y:S01]  /*5bb0*/  FFMA.FTZ R158, R139, c[0x0][0x23c], -R0.reuse ;  /* 0x00008f008b9e7a23 */ /* 0x100fe20000010800 */
[----:B------:R-:W-:Y:S01]  /*5bc0*/  MOV R248, R71 ;  /* 0x0000004700f87202 */ /* 0x000fe20000000f00 */
[----:B------:R-:W-:Y:S01]  /*5bd0*/  IMAD.MOV.U32 R189, RZ, RZ, R69 ;  /* 0x000000ffffbd7224 */ /* 0x000fe200078e0045 */
[C---:B------:R-:W-:Y:S01]  /*5be0*/  HMMA.16816.F32 R84, R8.reuse, R26, R64 ;  /* 0x0000001a0854723c */ /* 0x040fe20000001840 */
[----:B------:R-:W-:Y:S01]  /*5bf0*/  MOV R60, R70 ;  /* 0x00000046003c7202 */ /* 0x000fe20000000f00 */
[----:B------:R-:W-:Y:S01]  /*5c00*/  FFMA.FTZ R123, R250, c[0x0][0x23c], -R0 ;  /* 0x00008f00fa7b7a23 */ /* 0x000fe20000010800 */
[----:B------:R-:W-:Y:S01]  /*5c10*/  MOV R133, R157 ;  /* 0x0000009d00857202 */ /* 0x000fe20000000f00 */
[--C-:B------:R-:W-:Y:S01]  /*5c20*/  FFMA.FTZ R38, R190, c[0x0][0x23c], -R6.reuse ;  /* 0x00008f00be267a23 */ /* 0x100fe20000010806 */
[----:B------:R-:W-:Y:S01]  /*5c30*/  MOV R250, R208 ;  /* 0x000000d000fa7202 */ /* 0x000fe20000000f00 */
[--C-:B------:R-:W-:Y:S01]  /*5c40*/  FFMA.FTZ R138, R180, c[0x0][0x23c], -R6.reuse ;  /* 0x00008f00b48a7a23 */ /* 0x100fe20000010806 */
[----:B------:R-:W-:Y:S01]  /*5c50*/  MOV R180, R207 ;  /* 0x000000cf00b47202 */ /* 0x000fe20000000f00 */
[----:B------:R-:W-:Y:S01]  /*5c60*/  FFMA.FTZ R139, R179, c[0x0][0x23c], -R6 ;  /* 0x00008f00b38b7a23 */ /* 0x000fe20000010806 */
[C---:B------:R-:W-:Y:S01]  /*5c70*/  HMMA.16816.F32 R68, R8.reuse, R16, R52 ;  /* 0x000000100844723c */ /* 0x040fe20000001834 */
[----:B------:R-:W-:Y:S01]  /*5c80*/  IMAD.MOV.U32 R190, RZ, RZ, R211 ;  /* 0x000000ffffbe7224 */ /* 0x000fe200078e00d3 */
[----:B------:R-:W-:Y:S01]  /*5c90*/  MUFU.EX2 R208, R7 ;  /* 0x0000000700d07308 */ /* 0x000fe20000000800 */
[----:B------:R-:W-:Y:S01]  /*5ca0*/  IMAD.MOV.U32 R179, RZ, RZ, R206 ;  /* 0x000000ffffb37224 */ /* 0x000fe200078e00ce */
[----:B------:R-:W-:Y:S01]  /*5cb0*/  MOV R188, R98 ;  /* 0x0000006200bc7202 */ /* 0x000fe20000000f00 */
[----:B------:R-:W-:Y:S01]  /*5cc0*/  IMAD.MOV.U32 R2, RZ, RZ, R97 ;  /* 0x000000ffff027224 */ /* 0x000fe200078e0061 */
[----:B------:R-:W-:Y:S01]  /*5cd0*/  MOV R184, R99 ;  /* 0x0000006300b87202 */ /* 0x000fe20000000f00 */
[----:B------:R-:W-:Y:S01]  /*5ce0*/  IMAD.MOV.U32 R55, RZ, RZ, R209 ;  /* 0x000000ffff377224 */ /* 0x000fe200078e00d1 */
[----:B------:R-:W-:Y:S01]  /*5cf0*/  HMMA.16816.F32 R64, R8, R18, R48 ;  /* 0x000000120840723c */ /* 0x000fe20000001830 */
[----:B------:R-:W-:Y:S01]  /*5d00*/  MOV R54, R210 ;  /* 0x000000d200367202 */ /* 0x000fe20000000f00 */
[----:B------:R-:W-:Y:S01]  /*5d10*/  MUFU.EX2 R206, R34 ;  /* 0x0000002200ce7308 */ /* 0x000fe20000000800 */
[----:B------:R-:W-:Y:S01]  /*5d20*/  MOV R39, R133 ;  /* 0x0000008500277202 */ /* 0x000fe20000000f00 */
[----:B------:R-:W-:Y:S01]  /*5d30*/  FFMA.FTZ R36, R183, c[0x0][0x23c], -R6 ;  /* 0x00008f00b7247a23 */ /* 0x000fe20000010806 */
[----:B------:R3:W5:Y:S02]  /*5d40*/  LDL.LU R238, [R1+0xb8] ;  /* 0x0000b80001ee7983 */ /* 0x0007640000300800 */
[----:B------:R-:W-:Y:S01]  /*5d50*/  MOV R50, R205 ;  /* 0x000000cd00327202 */ /* 0x000fe20000000f00 */
[----:B------:R-:W-:-:S02]  /*5d60*/  IMAD.MOV.U32 R51, RZ, RZ, R204 ;  /* 0x000000ffff337224 */ /* 0x000fc400078e00cc */
[----:B------:R-:W-:Y:S01]  /*5d70*/  MUFU.EX2 R209, R33 ;  /* 0x0000002100d17308 */ /* 0x000fe20000000800 */
[----:B------:R-:W-:Y:S01]  /*5d80*/  FFMA.FTZ R157, R140, c[0x0][0x23c], -R0 ;  /* 0x00008f008c9d7a23 */ /* 0x000fe20000010800 */
[----:B------:R-:W-:-:S06]  /*5d90*/  MOV R183, R96 ;  /* 0x0000006000b77202 */ /* 0x000fcc0000000f00 */
[----:B------:R-:W-:Y:S01]  /*5da0*/  MUFU.EX2 R210, R32 ;  /* 0x0000002000d27308 */ /* 0x000fe20000000800 */
[----:B------:R-:W-:-:S07]  /*5db0*/  MOV R4, R137 ;  /* 0x0000008900047202 */ /* 0x000fce0000000f00 */
[----:B------:R-:W-:Y:S01]  /*5dc0*/  MUFU.EX2 R211, R31 ;  /* 0x0000001f00d37308 */ /* 0x000fe20000000800 */
[----:B------:R-:W-:-:S07]  /*5dd0*/  FFMA.FTZ R35, R182, c[0x0][0x23c], -R6 ;  /* 0x00008f00b6237a23 */ /* 0x000fce0000010806 */
[----:B------:R-:W1:Y:S01]  /*5de0*/  MUFU.EX2 R207, R30 ;  /* 0x0000001e00cf7308 */ /* 0x000e620000000800 */
[----:B------:R-:W-:Y:S01]  /*5df0*/  FFMA.FTZ R133, R181, c[0x0][0x23c], -R6 ;  /* 0x00008f00b5857a23 */ /* 0x000fe20000010806 */
[----:B------:R-:W-:Y:S01]  /*5e00*/  MOV R53, R39 ;  /* 0x0000002700357202 */ /* 0x000fe20000000f00 */
[--C-:B------:R-:W-:Y:S01]  /*5e10*/  FFMA.FTZ R121, R235, c[0x0][0x23c], -R0.reuse ;  /* 0x00008f00eb797a23 */ /* 0x100fe20000010800 */
[----:B------:R-:W-:Y:S01]  /*5e20*/  MOV R61, R2 ;  /* 0x00000002003d7202 */ /* 0x000fe20000000f00 */
[----:B------:R-:W-:Y:S01]  /*5e30*/  FFMA.FTZ R122, R234, c[0x0][0x23c], -R0 ;  /* 0x00008f00ea7a7a23 */ /* 0x000fe20000010800 */
[----:B------:R3:W5:Y:S02]  /*5e40*/  LDL.LU R237, [R1+0xb4] ;  /* 0x0000b40001ed7983 */ /* 0x0007640000300800 */
[----:B------:R-:W-:Y:S01]  /*5e50*/  MUFU.EX2 R204, R29 ;  /* 0x0000001d00cc7308 */ /* 0x000fe20000000800 */
[----:B------:R-:W-:-:S07]  /*5e60*/  FFMA.FTZ R140, R142, c[0x0][0x23c], -R6 ;  /* 0x00008f008e8c7a23 */ /* 0x000fce0000010806 */
[----:B------:R-:W2:Y:S01]  /*5e70*/  MUFU.EX2 R205, R28 ;  /* 0x0000001c00cd7308 */ /* 0x000ea20000000800 */
[C---:B------:R-:W-:Y:S01]  /*5e80*/  HMMA.16816.F32 R96, R8.reuse, R24, R72 ;  /* 0x000000180860723c */ /* 0x040fe20000001848 */
[----:B------:R-:W-:Y:S01]  /*5e90*/  MOV R182, R118 ;  /* 0x0000007600b67202 */ /* 0x000fe20000000f00 */
[----:B------:R-:W-:Y:S01]  /*5ea0*/  IMAD.MOV.U32 R181, RZ, RZ, R119 ;  /* 0x000000ffffb57224 */ /* 0x000fe200078e0077 */
[----:B------:R-:W-:Y:S01]  /*5eb0*/  MOV R39, R117 ;  /* 0x0000007500277202 */ /* 0x000fe20000000f00 */
[----:B------:R-:W-:Y:S01]  /*5ec0*/  IMAD.MOV.U32 R52, RZ, RZ, R132 ;  /* 0x000000ffff347224 */ /* 0x000fe200078e0084 */
[----:B------:R-:W-:Y:S01]  /*5ed0*/  MOV R142, R116 ;  /* 0x00000074008e7202 */ /* 0x000fe20000000f00 */
[--C-:B------:R-:W-:Y:S02]  /*5ee0*/  FFMA.FTZ R2, R198, c[0x0][0x23c], -R5.reuse ;  /* 0x00008f00c6027a23 */ /* 0x100fe40000010805 */
[--C-:B------:R-:W-:Y:S01]  /*5ef0*/  FFMA.FTZ R0, R197, c[0x0][0x23c], -R5.reuse ;  /* 0x00008f00c5007a23 */ /* 0x100fe20000010805 */
[----:B------:R-:W-:Y:S01]  /*5f00*/  HMMA.16816.F32 R72, R8, R22, R56 ;  /* 0x000000160848723c */ /* 0x000fe20000001838 */
[----:B------:R-:W-:-:S02]  /*5f10*/  FFMA.FTZ R62, R194, c[0x0][0x23c], -R5 ;  /* 0x00008f00c23e7a23 */ /* 0x000fc40000010805 */
[--C-:B------:R-:W-:Y:S02]  /*5f20*/  FFMA.FTZ R63, R193, c[0x0][0x23c], -R5.reuse ;  /* 0x00008f00c13f7a23 */ /* 0x100fe40000010805 */
[--C-:B------:R-:W-:Y:S01]  /*5f30*/  FFMA.FTZ R137, R191, c[0x0][0x23c], -R5.reuse ;  /* 0x00008f00bf897a23 */ /* 0x100fe20000010805 */
[----:B------:R-:W-:Y:S01]  /*5f40*/  MOV R48, R51 ;  /* 0x0000003300307202 */ /* 0x000fe20000000f00 */
[----:B------:R-:W-:Y:S01]  /*5f50*/  FFMA.FTZ R132, R192, c[0x0][0x23c], -R5 ;  /* 0x00008f00c0847a23 */ /* 0x000fe20000010805 */
[C---:B----4-:R-:W-:Y:S01]  /*5f60*/  HMMA.16816.F32 R56, R8.reuse, R12, R44 ;  /* 0x0000000c0838723c */ /* 0x050fe2000000182c */
[----:B------:R-:W-:Y:S02]  /*5f70*/  FADD.FTZ R6, R200, R151 ;  /* 0x00000097c8067221 */ /* 0x000fe40000010000 */
[----:B------:R-:W-:Y:S01]  /*5f80*/  FADD.FTZ R4, R4, R50 ;  /* 0x0000003204047221 */ /* 0x000fe20000010000 */
[----:B------:R-:W-:Y:S02]  /*5f90*/  MOV R51, R54 ;  /* 0x0000003600337202 */ /* 0x000fe40000000f00 */
[----:B-1----:R-:W-:Y:S01]  /*5fa0*/  F2FP.PACK_AB R7, R207, R208 ;  /* 0x000000d0cf07723e */ /* 0x002fe200000000ff */
[----:B------:R-:W-:Y:S01]  /*5fb0*/  MUFU.EX2 R112, R112 ;  /* 0x0000007000707308 */ /* 0x000fe20000000800 */
[----:B------:R-:W-:Y:S01]  /*5fc0*/  HMMA.16816.F32 R116, R8, R14, R40 ;  /* 0x0000000e0874723c */ /* 0x000fe20000001828 */
[----:B------:R-:W-:Y:S01]  /*5fd0*/  IMAD.MOV.U32 R50, RZ, RZ, R53 ;  /* 0x000000ffff327224 */ /* 0x000fe200078e0035 */
[----:B------:R-:W-:Y:S01]  /*5fe0*/  MOV R54, R61 ;  /* 0x0000003d00367202 */ /* 0x000fe20000000f00 */
[----:B------:R-:W-:Y:S01]  /*5ff0*/  IMAD.MOV.U32 R53, RZ, RZ, R60 ;  /* 0x000000ffff357224 */ /* 0x000fe200078e003c */
[----:B------:R3:W5:Y:S03]  /*6000*/  LDL.LU R236, [R1+0xb0] ;  /* 0x0000b00001ec7983 */ /* 0x0007660000300800 */
[----:B------:R-:W-:-:S02]  /*6010*/  FFMA.FTZ R8, R196, c[0x0][0x23c], -R5 ;  /* 0x00008f00c4087a23 */ /* 0x000fc40000010805 */
[----:B------:R-:W-:Y:S01]  /*6020*/  FFMA.FTZ R9, R195, c[0x0][0x23c], -R5 ;  /* 0x00008f00c3097a23 */ /* 0x000fe20000010805 */
[----:B------:R-:W-:Y:S01]  /*6030*/  MOV R49, R52 ;  /* 0x0000003400317202 */ /* 0x000fe20000000f00 */
[----:B------:R-:W-:Y:S01]  /*6040*/  FADD.FTZ R5, R150, R148 ;  /* 0x0000009496057221 */ /* 0x000fe20000010000 */
[----:B------:R-:W-:Y:S01]  /*6050*/  MOV R52, R55 ;  /* 0x0000003700347202 */ /* 0x000fe20000000f00 */
[----:B------:R-:W-:Y:S01]  /*6060*/  FADD.FTZ R61, R199, R6 ;  /* 0x00000006c73d7221 */ /* 0x000fe20000010000 */
[----:B------:R-:W-:Y:S01]  /*6070*/  F2FP.PACK_AB R6, R211, R210 ;  /* 0x000000d2d306723e */ /* 0x000fe200000000ff */
[----:B------:R-:W-:Y:S01]  /*6080*/  FADD.FTZ R60, R149, R5 ;  /* 0x00000005953c7221 */ /* 0x000fe20000010000 */
[----:B--2---:R-:W-:Y:S01]  /*6090*/  F2FP.PACK_AB R5, R205, R204 ;  /* 0x000000cccd05723e */ /* 0x004fe200000000ff */
[----:B------:R-:W-:Y:S01]  /*60a0*/  FADD.FTZ R39, R39, R4 ;  /* 0x0000000427277221 */ /* 0x000fe20000010000 */
[----:B------:R-:W-:Y:S01]  /*60b0*/  F2FP.PACK_AB R4, R209, R206 ;  /* 0x000000ced104723e */ /* 0x000fe200000000ff */
[----:B------:R-:W-:Y:S01]  /*60c0*/  FADD.FTZ R10, R232, R233 ;  /* 0x000000e9e80a7221 */ /* 0x000fe20000010000 */
[----:B------:R-:W-:Y:S01]  /*60d0*/  MOV R55, R183 ;  /* 0x000000b700377202 */ /* 0x000fe20000000f00 */
[----:B------:R-:W-:Y:S01]  /*60e0*/  IMAD.MOV.U32 R192, RZ, RZ, R181 ;  /* 0x000000ffffc07224 */ /* 0x000fe200078e00b5 */
[----:B------:R-:W-:Y:S01]  /*60f0*/  MOV R11, R48 ;  /* 0x00000030000b7202 */ /* 0x000fe20000000f00 */
[----:B------:R-:W-:Y:S01]  /*6100*/  IMAD.MOV.U32 R197, RZ, RZ, R50 ;  /* 0x000000ffffc57224 */ /* 0x000fe200078e0032 */
[----:B------:R-:W-:Y:S01]  /*6110*/  MOV R191, R55 ;  /* 0x0000003700bf7202 */ /* 0x000fe20000000f00 */
[C---:B------:R-:W-:Y:S01]  /*6120*/  HMMA.16816.F32 R28, R4.reuse, R16, R100 ;  /* 0x00000010041c723c */ /* 0x040fe20000001864 */
[----:B------:R-:W-:Y:S01]  /*6130*/  MOV R198, R49 ;  /* 0x0000003100c67202 */ /* 0x000fe20000000f00 */
[----:B------:R-:W-:Y:S01]  /*6140*/  IMAD.MOV.U32 R194, RZ, RZ, R53 ;  /* 0x000000ffffc27224 */ /* 0x000fe200078e0035 */
[----:B------:R-:W-:Y:S01]  /*6150*/  MOV R196, R51 ;  /* 0x0000003300c47202 */ /* 0x000fe20000000f00 */
[----:B------:R1:W-:Y:S01]  /*6160*/  MUFU.EX2 R100, R35 ;  /* 0x0000002300647308 */ /* 0x0003e20000000800 */
[----:B------:R-:W-:Y:S01]  /*6170*/  MOV R195, R52 ;  /* 0x0000003400c37202 */ /* 0x000fe20000000f00 */
[----:B------:R-:W-:Y:S01]  /*6180*/  IMAD.MOV.U32 R151, RZ, RZ, R192 ;  /* 0x000000ffff977224 */ /* 0x000fe200078e00c0 */
[----:B------:R-:W-:Y:S01]  /*6190*/  MOV R193, R54 ;  /* 0x0000003600c17202 */ /* 0x000fe20000000f00 */
[C---:B------:R-:W-:Y:S01]  /*61a0*/  HMMA.16816.F32 R48, R4.reuse, R26, R124 ;  /* 0x0000001a0430723c */ /* 0x040fe2000000187c */
[----:B------:R-:W-:Y:S01]  /*61b0*/  MOV R192, R11 ;  /* 0x0000000b00c07202 */ /* 0x000fe20000000f00 */
[----:B------:R3:W5:Y:S06]  /*61c0*/  LDL.LU R235, [R1+0xac] ;  /* 0x0000ac0001eb7983 */ /* 0x00076c0000300800 */
[C---:B------:R-:W-:Y:S08]  /*61d0*/  HMMA.16816.F32 R52, R4.reuse, R24, R128 ;  /* 0x000000180434723c */ /* 0x040ff00000001880 */
[C---:B------:R-:W-:Y:S08]  /*61e0*/  HMMA.16816.F32 R44, R4.reuse, R20, R108 ;  /* 0x00000014042c723c */ /* 0x040ff0000000186c */
[C---:B------:R-:W-:Y:S01]  /*61f0*/  HMMA.16816.F32 R40, R4.reuse, R22, R104 ;  /* 0x000000160428723c */ /* 0x040fe20000001868 */
[----:B------:R-:W2:Y:S07]  /*6200*/  LDSM.16.MT88.4 R20, [R220+0xb000] ;  /* 0x00b00000dc14783b */ /* 0x000eae0000004200 */
[C---:B-1----:R-:W-:Y:S01]  /*6210*/  HMMA.16816.F32 R32, R4.reuse, R18, R92 ;  /* 0x000000120420723c */ /* 0x042fe2000000185c */
[----:B------:R-:W-:Y:S01]  /*6220*/  MUFU.EX2 R92, R8 ;  /* 0x00000008005c7308 */ /* 0x000fe20000000800 */
[----:B------:R-:W1:Y:S06]  /*6230*/  LDSM.16.MT88.4 R16, [R223+0xb000] ;  /* 0x00b00000df10783b */ /* 0x000e6c0000004200 */
[C---:B------:R-:W-:Y:S01]  /*6240*/  HMMA.16816.F32 R88, R4.reuse, R12, R88 ;  /* 0x0000000c0458723c */ /* 0x040fe20000001858 */
[----:B------:R4:W1:Y:S07]  /*6250*/  MUFU.EX2 R93, R9 ;  /* 0x00000009005d7308 */ /* 0x00086e0000000800 */
[----:B------:R-:W-:Y:S01]  /*6260*/  HMMA.16816.F32 R76, R4, R14, R76 ;  /* 0x0000000e044c723c */ /* 0x000fe2000000184c */
[----:B------:R-:W1:Y:S01]  /*6270*/  LDSM.16.MT88.4 R12, [R221+0xb000] ;  /* 0x00b00000dd0c783b */ /* 0x000e620000004200 */
[----:B------:R-:W-:Y:S01]  /*6280*/  IMAD.MOV.U32 R183, RZ, RZ, R231 ;  /* 0x000000ffffb77224 */ /* 0x000fe200078e00e7 */
[----:B------:R-:W-:Y:S08]  /*6290*/  MUFU.EX2 R113, R113 ;  /* 0x0000007100717308 */ /* 0x000ff00000000800 */
[----:B------:R-:W-:Y:S01]  /*62a0*/  MUFU.EX2 R114, R114 ;  /* 0x0000007200727308 */ /* 0x000fe20000000800 */
[----:B------:R-:W-:-:S07]  /*62b0*/  FADD.FTZ R5, R191, R10 ;  /* 0x0000000abf057221 */ /* 0x000fce0000010000 */
[----:B------:R-:W-:Y:S01]  /*62c0*/  MUFU.EX2 R115, R115 ;  /* 0x0000007300737308 */ /* 0x000fe20000000800 */
[----:B----4-:R-:W4:Y:S01]  /*62d0*/  LDSM.16.MT88.4 R8, [R222+0xb000] ;  /* 0x00b00000de08783b */ /* 0x010f220000004200 */
[----:B------:R-:W-:Y:S01]  /*62e0*/  MOV R191, R193 ;  /* 0x000000c100bf7202 */ /* 0x000fe20000000f00 */
[----:B------:R-:W-:Y:S01]  /*62f0*/  IMAD.MOV.U32 R193, RZ, RZ, R180 ;  /* 0x000000ffffc17224 */ /* 0x000fe200078e00b4 */
[----:B------:R-:W-:Y:S01]  /*6300*/  MOV R180, R229 ;  /* 0x000000e500b47202 */ /* 0x000fe20000000f00 */
[----:B------:R-:W-:Y:S01]  /*6310*/  FADD.FTZ R4, R151, R39 ;  /* 0x0000002797047221 */ /* 0x000fe20000010000 */
[----:B------:R-:W-:Y:S02]  /*6320*/  MOV R151, R191 ;  /* 0x000000bf00977202 */ /* 0x000fe40000000f00 */
[----:B------:R-:W-:Y:S01]  /*6330*/  MUFU.EX2 R120, R120 ;  /* 0x0000007800787308 */ /* 0x000fe20000000800 */
[----:B------:R-:W-:Y:S01]  /*6340*/  IMAD.MOV.U32 R191, RZ, RZ, R192 ;  /* 0x000000ffffbf7224 */ /* 0x000fe200078e00c0 */
[----:B------:R-:W-:-:S06]  /*6350*/  MOV R192, R193 ;  /* 0x000000c100c07202 */ /* 0x000fcc0000000f00 */
[----:B------:R-:W-:Y:S01]  /*6360*/  MUFU.EX2 R121, R121 ;  /* 0x0000007900797308 */ /* 0x000fe20000000800 */
[----:B------:R-:W-:Y:S01]  /*6370*/  MOV R193, R180 ;  /* 0x000000b400c17202 */ /* 0x000fe20000000f00 */
[----:B------:R-:W-:-:S06]  /*6380*/  IMAD.MOV.U32 R180, RZ, RZ, R183 ;  /* 0x000000ffffb47224 */ /* 0x000fcc00078e00b7 */
[----:B------:R-:W-:Y:S01]  /*6390*/  MUFU.EX2 R122, R122 ;  /* 0x0000007a007a7308 */ /* 0x000fe20000000800 */
[----:B------:R-:W-:-:S07]  /*63a0*/  FADD.FTZ R25, R151, R4 ;  /* 0x0000000497197221 */ /* 0x000fce0000010000 */
[----:B------:R-:W-:Y:S01]  /*63b0*/  MUFU.EX2 R123, R123 ;  /* 0x0000007b007b7308 */ /* 0x000fe20000000800 */
[----:B------:R-:W-:Y:S01]  /*63c0*/  IMAD.MOV.U32 R149, RZ, RZ, R168 ;  /* 0x000000ffff957224 */ /* 0x000fe200078e00a8 */
[----:B------:R-:W-:Y:S01]  /*63d0*/  MOV R200, R169 ;  /* 0x000000a900c87202 */ /* 0x000fe20000000f00 */
[----:B------:R3:W5:Y:S05]  /*63e0*/  LDL.LU R234, [R1+0xa8] ;  /* 0x0000a80001ea7983 */ /* 0x00076a0000300800 */
[----:B------:R-:W-:Y:S08]  /*63f0*/  MUFU.EX2 R104, R38 ;  /* 0x0000002600687308 */ /* 0x000ff00000000800 */
[----:B------:R-:W1:Y:S08]  /*6400*/  MUFU.EX2 R105, R37 ;  /* 0x0000002500697308 */ /* 0x000e700000000800 */
[----:B------:R-:W-:Y:S08]  /*6410*/  MUFU.EX2 R106, R36 ;  /* 0x00000024006a7308 */ /* 0x000ff00000000800 */
[----:B------:R2:W-:Y:S08]  /*6420*/  MUFU.EX2 R95, R2 ;  /* 0x00000002005f7308 */ /* 0x0005f00000000800 */
[----:B------:R3:W3:Y:S01]  /*6430*/  MUFU.EX2 R94, R0 ;  /* 0x00000000005e7308 */ /* 0x0006e20000000800 */
[----:B------:R-:W-:Y:S01]  /*6440*/  MOV R151, R191 ;  /* 0x000000bf00977202 */ /* 0x000fe20000000f00 */
[----:B------:R-:W-:Y:S01]  /*6450*/  FADD.FTZ R26, R228, R5 ;  /* 0x00000005e41a7221 */ /* 0x000fe20000010000 */
[----:B-1----:R-:W-:Y:S01]  /*6460*/  F2FP.PACK_AB R7, R93, R92 ;  /* 0x0000005c5d07723e */ /* 0x002fe200000000ff */
[----:B------:R-:W-:Y:S01]  /*6470*/  IMAD.MOV.U32 R191, RZ, RZ, R192 ;  /* 0x000000ffffbf7224 */ /* 0x000fe200078e00c0 */
[----:B------:R-:W-:Y:S01]  /*6480*/  MOV R192, R193 ;  /* 0x000000c100c07202 */ /* 0x000fe20000000f00 */
[----:B------:R-:W-:Y:S01]  /*6490*/  IMAD.MOV.U32 R130, RZ, RZ, R170 ;  /* 0x000000ffff827224 */ /* 0x000fe200078e00aa */
[----:B------:R-:W-:Y:S01]  /*64a0*/  MOV R193, R180 ;  /* 0x000000b400c17202 */ /* 0x000fe20000000f00 */
[----:B------:R-:W-:Y:S01]  /*64b0*/  FADD.FTZ R26, R151, R26 ;  /* 0x0000001a971a7221 */ /* 0x000fe20000010000 */
[----:B------:R-:W-:Y:S01]  /*64c0*/  MOV R151, R192 ;  /* 0x000000c000977202 */ /* 0x000fe20000000f00 */
[----:B--2---:R-:W-:Y:S01]  /*64d0*/  FADD.FTZ R2, R152, R60 ;  /* 0x0000003c98027221 */ /* 0x004fe20000010000 */
[----:B------:R-:W-:Y:S01]  /*64e0*/  MOV R192, R193 ;  /* 0x000000c100c07202 */ /* 0x000fe20000000f00 */
[----:B------:R-:W-:Y:S01]  /*64f0*/  IMAD.MOV.U32 R193, RZ, RZ, R189 ;  /* 0x000000ffffc17224 */ /* 0x000fe200078e00bd */
[----:B------:R-:W-:-:S02]  /*6500*/  F2FP.PACK_AB R4, R105, R104 ;  /* 0x000000686904723e */ /* 0x000fc400000000ff */
[----:B------:R-:W-:Y:S01]  /*6510*/  MOV R131, R171 ;  /* 0x000000ab00837202 */ /* 0x000fe20000000f00 */
[----:B---3--:R-:W-:Y:S01]  /*6520*/  FADD.FTZ R0, R155, R61 ;  /* 0x0000003d9b007221 */ /* 0x008fe20000010000 */
[----:B------:R-:W-:Y:S02]  /*6530*/  F2FP.PACK_AB R5, R94, R95 ;  /* 0x0000005f5e05723e */ /* 0x000fe400000000ff */
[----:B------:R-:W-:Y:S02]  /*6540*/  MOV R181, R182 ;  /* 0x000000b600b57202 */ /* 0x000fe40000000f00 */
[----:B------:R-:W-:Y:S01]  /*6550*/  MOV R124, R142 ;  /* 0x0000008e007c7202 */ /* 0x000fe20000000f00 */
[----:B------:R-:W-:Y:S01]  /*6560*/  IMAD.MOV.U32 R111, RZ, RZ, R198 ;  /* 0x000000ffff6f7224 */ /* 0x000fe200078e00c6 */
[----:B------:R-:W-:Y:S01]  /*6570*/  F2FP.PACK_AB R6, R100, R106 ;  /* 0x0000006a6406723e */ /* 0x000fe200000000ff */
[----:B------:R-:W-:Y:S01]  /*6580*/  MUFU.EX2 R62, R62 ;  /* 0x0000003e003e7308 */ /* 0x000fe20000000800 */
[----:B------:R-:W-:Y:S01]  /*6590*/  MOV R189, R190 ;  /* 0x000000be00bd7202 */ /* 0x000fe20000000f00 */
[----:B------:R-:W-:Y:S01]  /*65a0*/  FADD.FTZ R0, R201, R0 ;  /* 0x00000000c9007221 */ /* 0x000fe20000010000 */
[----:B------:R-:W-:Y:S01]  /*65b0*/  MOV R190, R185 ;  /* 0x000000b900be7202 */ /* 0x000fe20000000f00 */
[----:B------:R-:W-:Y:S01]  /*65c0*/  IMAD.MOV.U32 R185, RZ, RZ, R186 ;  /* 0x000000ffffb97224 */ /* 0x000fe200078e00ba */
[----:B------:R-:W-:Y:S01]  /*65d0*/  MOV R186, R187 ;  /* 0x000000bb00ba7202 */ /* 0x000fe20000000f00 */
[----:B------:R-:W-:Y:S01]  /*65e0*/  FADD.FTZ R2, R153, R2 ;  /* 0x0000000299027221 */ /* 0x000fe20000010000 */
[----:B------:R-:W-:Y:S01]  /*65f0*/  MOV R187, R184 ;  /* 0x000000b800bb7202 */ /* 0x000fe20000000f00 */
[----:B------:R-:W-:Y:S01]  /*6600*/  IMAD.MOV.U32 R184, RZ, RZ, R188 ;  /* 0x000000ffffb87224 */ /* 0x000fe200078e00bc */
[----:B------:R-:W-:Y:S01]  /*6610*/  HMMA.16816.F32 R96, R4, R20, R96 ;  /* 0x000000140460723c */ /* 0x000fe20000001860 */
[----:B------:R-:W-:Y:S01]  /*6620*/  FADD.FTZ R24, R203, R0 ;  /* 0x00000000cb187221 */ /* 0x000fe20000010000 */
[----:B------:R-:W-:Y:S01]  /*6630*/  MOV R60, R196 ;  /* 0x000000c4003c7202 */ /* 0x000fe20000000f00 */
[----:B------:R-:W-:Y:S01]  /*6640*/  FADD.FTZ R2, R162, R2 ;  /* 0x00000002a2027221 */ /* 0x000fe20000010000 */
[----:B------:R-:W-:Y:S01]  /*6650*/  MOV R188, R225 ;  /* 0x000000e100bc7202 */ /* 0x000fe20000000f00 */
[----:B------:R-:W-:Y:S01]  /*6660*/  FADD.FTZ R0, R151, R25 ;  /* 0x0000001997007221 */ /* 0x000fe20000010000 */
[----:B------:R-:W-:-:S02]  /*6670*/  MOV R101, R193 ;  /* 0x000000c100657202 */ /* 0x000fc40000000f00 */
[----:B------:R-:W-:Y:S01]  /*6680*/  MOV R110, R149 ;  /* 0x00000095006e7202 */ /* 0x000fe20000000f00 */
[C---:B------:R-:W-:Y:S01]  /*6690*/  HMMA.16816.F32 R84, R4.reuse, R22, R84 ;  /* 0x000000160454723c */ /* 0x040fe20000001854 */
[----:B------:R-:W-:Y:S01]  /*66a0*/  FADD.FTZ R25, R224, R26 ;  /* 0x0000001ae0197221 */ /* 0x000fe20000010000 */
[----:B------:R-:W-:Y:S01]  /*66b0*/  MOV R129, R184 ;  /* 0x000000b800817202 */ /* 0x000fe20000000f00 */
[----:B------:R-:W-:Y:S01]  /*66c0*/  IMAD.MOV.U32 R128, RZ, RZ, R187 ;  /* 0x000000ffff807224 */ /* 0x000fe200078e00bb */
[----:B------:R-:W-:Y:S01]  /*66d0*/  MOV R183, R227 ;  /* 0x000000e300b77202 */ /* 0x000fe20000000f00 */
[----:B------:R-:W-:Y:S01]  /*66e0*/  IMAD.MOV.U32 R180, RZ, RZ, R226 ;  /* 0x000000ffffb47224 */ /* 0x000fe200078e00e2 */
[----:B------:R-:W-:Y:S01]  /*66f0*/  MOV R125, R179 ;  /* 0x000000b3007d7202 */ /* 0x000fe20000000f00 */
[----:B------:R-:W-:Y:S01]  /*6700*/  MUFU.EX2 R133, R133 ;  /* 0x0000008500857308 */ /* 0x000fe20000000800 */
[----:B------:R-:W-:Y:S01]  /*6710*/  HMMA.16816.F32 R80, R4, R16, R80 ;  /* 0x000000100450723c */ /* 0x000fe20000001850 */
[----:B------:R-:W-:Y:S01]  /*6720*/  FADD.FTZ R26, R191, R24 ;  /* 0x00000018bf1a7221 */ /* 0x000fe20000010000 */
[----:B------:R-:W-:Y:S01]  /*6730*/  LDSM.16.MT88.4 R168, [R223+0xb800] ;  /* 0x00b80000dfa8783b */ /* 0x000fe20000004200 */
[----:B------:R-:W-:-:S03]  /*6740*/  FADD.FTZ R24, R154, R2 ;  /* 0x000000029a187221 */ /* 0x000fc60000010000 */
[----:B------:R1:W5:Y:S02]  /*6750*/  LDL.LU R233, [R1+0xa4] ;  /* 0x0000a40001e97983 */ /* 0x0003640000300800 */
[----:B------:R-:W-:Y:S01]  /*6760*/  HMMA.16816.F32 R72, R4, R18, R72 ;  /* 0x000000120448723c */ /* 0x000fe20000001848 */
[----:B------:R-:W-:-:S07]  /*6770*/  FADD.FTZ R2, R192, R0 ;  /* 0x00000000c0027221 */ /* 0x000fce0000010000 */
[----:B------:R-:W-:Y:S01]  /*6780*/  HMMA.16816.F32 R68, R4, R12, R68 ;  /* 0x0000000c0444723c */ /* 0x000fe20000001844 */
[----:B------:R-:W-:-:S07]  /*6790*/  MOV R192, R189 ;  /* 0x000000bd00c07202 */ /* 0x000fce0000000f00 */
[----:B------:R-:W-:Y:S01]  /*67a0*/  HMMA.16816.F32 R64, R4, R14, R64 ;  /* 0x0000000e0440723c */ /* 0x000fe20000001840 */
[----:B------:R-:W-:-:S07]  /*67b0*/  IMAD.MOV.U32 R151, RZ, RZ, R190 ;  /* 0x000000ffff977224 */ /* 0x000fce00078e00be */
[----:B----4-:R-:W-:Y:S01]  /*67c0*/  HMMA.16816.F32 R56, R4, R8, R56 ;  /* 0x000000080438723c */ /* 0x010fe20000001838 */
[----:B------:R-:W-:-:S07]  /*67d0*/  MOV R199, R188 ;  /* 0x000000bc00c77202 */ /* 0x000fce0000000f00 */
[----:B------:R-:W-:Y:S01]  /*67e0*/  HMMA.16816.F32 R36, R4, R10, R116 ;  /* 0x0000000a0424723c */ /* 0x000fe20000001874 */
[----:B------:R-:W-:Y:S01]  /*67f0*/  FADD.FTZ R0, R128, R25 ;  /* 0x0000001980007221 */ /* 0x000fe20000010000 */
[----:B------:R-:W-:Y:S02]  /*6800*/  MOV R201, R197 ;  /* 0x000000c500c97202 */ /* 0x000fe40000000f00 */
[----:B------:R-:W-:Y:S02]  /*6810*/  MOV R150, R186 ;  /* 0x000000ba00967202 */ /* 0x000fe40000000f00 */
[----:B------:R-:W-:Y:S02]  /*6820*/  MOV R148, R185 ;  /* 0x000000b900947202 */ /* 0x000fe40000000f00 */
[----:B------:R-:W-:Y:S02]  /*6830*/  MOV R61, R194 ;  /* 0x000000c2003d7202 */ /* 0x000fe40000000f00 */
[----:B------:R-:W-:-:S02]  /*6840*/  MOV R203, R178 ;  /* 0x000000b200cb7202 */ /* 0x000fc40000000f00 */
[----:B------:R-:W-:Y:S01]  /*6850*/  MOV R182, R230 ;  /* 0x000000e600b67202 */ /* 0x000fe20000000f00 */
[----:B------:R-:W-:Y:S01]  /*6860*/  IMAD.MOV.U32 R126, RZ, RZ, R180 ;  /* 0x000000ffff7e7224 */ /* 0x000fe200078e00b4 */
[----:B------:R-:W-:Y:S01]  /*6870*/  F2FP.PACK_AB R4, R113, R112 ;  /* 0x000000707104723e */ /* 0x000fe200000000ff */
[----:B------:R-:W-:Y:S01]  /*6880*/  MUFU.EX2 R63, R63 ;  /* 0x0000003f003f7308 */ /* 0x000fe20000000800 */
[----:B------:R-:W-:Y:S01]  /*6890*/  F2FP.PACK_AB R5, R121, R120 ;  /* 0x000000787905723e */ /* 0x000fe200000000ff */
[----:B------:R-:W2:Y:S01]  /*68a0*/  LDSM.16.MT88.4 R152, [R220+0xb800] ;  /* 0x00b80000dc98783b */ /* 0x000ea20000004200 */
[----:B------:R-:W-:Y:S02]  /*68b0*/  F2FP.PACK_AB R6, R115, R114 ;  /* 0x000000727306723e */ /* 0x000fe400000000ff */
        /* <DEDUP_REMOVED lines=8> */
[----:B------:R-:W-:Y:S01]  /*6940*/  IMAD.MOV.U32 R108, RZ, RZ, R150 ;  /* 0x000000ffff6c7224 */ /* 0x000fe200078e0096 */
[----:B------:R-:W-:Y:S01]  /*6950*/  MOV R103, R151 ;  /* 0x0000009700677202 */ /* 0x000fe20000000f00 */
[----:B------:R-:W-:Y:S01]  /*6960*/  MUFU.EX2 R138, R138 ;  /* 0x0000008a008a7308 */ /* 0x000fe20000000800 */
[----:B------:R-:W-:Y:S01]  /*6970*/  MOV R109, R199 ;  /* 0x000000c7006d7202 */ /* 0x000fe20000000f00 */
[----:B------:R-:W3:Y:S02]  /*6980*/  LDSM.16.MT88.4 R184, [R221+0xb800] ;  /* 0x00b80000ddb8783b */ /* 0x000ee40000004200 */
[----:B------:R-:W-:Y:S01]  /*6990*/  FADD.FTZ R9, R129, R26 ;  /* 0x0000001a81097221 */ /* 0x000fe20000010000 */
[C---:B------:R-:W-:Y:S01]  /*69a0*/  HMMA.16816.F32 R28, R4.reuse, R12, R28 ;  /* 0x0000000c041c723c */ /* 0x040fe2000000181c */
[----:B------:R-:W-:Y:S01]  /*69b0*/  FADD.FTZ R8, R163, R24 ;  /* 0x00000018a3087221 */ /* 0x000fe20000010000 */
[----:B------:R-:W-:Y:S01]  /*69c0*/  MOV R91, R177 ;  /* 0x000000b1005b7202 */ /* 0x000fe20000000f00 */
[----:B------:R-:W-:Y:S01]  /*69d0*/  IMAD.MOV.U32 R90, RZ, RZ, R176 ;  /* 0x000000ffff5a7224 */ /* 0x000fe200078e00b0 */
[----:B------:R-:W-:Y:S01]  /*69e0*/  MOV R127, R181 ;  /* 0x000000b5007f7202 */ /* 0x000fe20000000f00 */
[----:B------:R-:W-:Y:S01]  /*69f0*/  MUFU.EX2 R132, R132 ;  /* 0x0000008400847308 */ /* 0x000fe20000000800 */
[----:B------:R1:W5:Y:S01]  /*6a00*/  LDL.LU R232, [R1+0xa0] ;  /* 0x0000a00001e87983 */ /* 0x0003620000300800 */
[----:B------:R-:W-:Y:S01]  /*6a10*/  FADD.FTZ R12, R131, R0 ;  /* 0x00000000830c7221 */ /* 0x000fe20000010000 */
[----:B------:R-:W-:Y:S01]  /*6a20*/  HMMA.16816.F32 R52, R4, R20, R52 ;  /* 0x000000140434723c */ /* 0x000fe20000001834 */
[----:B------:R-:W-:-:S07]  /*6a30*/  FADD.FTZ R0, R159, R2 ;  /* 0x000000029f007221 */ /* 0x000fce0000010000 */
[----:B------:R-:W-:Y:S01]  /*6a40*/  HMMA.16816.F32 R48, R4, R22, R48 ;  /* 0x000000160430723c */ /* 0x000fe20000001830 */
[----:B------:R-:W-:-:S07]  /*6a50*/  FADD.FTZ R0, R116, R0 ;  /* 0x0000000074007221 */ /* 0x000fce0000010000 */
[C---:B------:R-:W-:Y:S08]  /*6a60*/  HMMA.16816.F32 R44, R4.reuse, R16, R44 ;  /* 0x00000010042c723c */ /* 0x040ff0000000182c */
[C---:B------:R-:W-:Y:S08]  /*6a70*/  HMMA.16816.F32 R40, R4.reuse, R18, R40 ;  /* 0x000000120428723c */ /* 0x040ff00000001828 */
[----:B------:R-:W-:Y:S01]  /*6a80*/  HMMA.16816.F32 R32, R4, R14, R32 ;  /* 0x0000000e0420723c */ /* 0x000fe20000001820 */
[----:B------:R-:W-:-:S02]  /*6a90*/  MOV R107, R148 ;  /* 0x00000094006b7202 */ /* 0x000fc40000000f00 */
[----:B------:R-:W-:Y:S01]  /*6aa0*/  MOV R128, R182 ;  /* 0x000000b600807202 */ /* 0x000fe20000000f00 */
[----:B------:R-:W-:Y:S01]  /*6ab0*/  IMAD.MOV.U32 R129, RZ, RZ, R183 ;  /* 0x000000ffff817224 */ /* 0x000fe200078e00b7 */
[----:B------:R-:W-:Y:S01]  /*6ac0*/  MOV R130, R143 ;  /* 0x0000008f00827202 */ /* 0x000fe20000000f00 */
[----:B------:R-:W4:Y:S01]  /*6ad0*/  MUFU.EX2 R24, R141 ;  /* 0x0000008d00187308 */ /* 0x000f220000000800 */
[----:B------:R1:W5:Y:S01]  /*6ae0*/  LDL.LU R231, [R1+0x9c] ;  /* 0x00009c0001e77983 */ /* 0x0003620000300800 */
[----:B------:R-:W-:Y:S01]  /*6af0*/  HMMA.16816.F32 R20, R4, R10, R76 ;  /* 0x0000000a0414723c */ /* 0x000fe2000000184c */
[----:B------:R-:W-:Y:S01]  /*6b00*/  MOV R116, R61 ;  /* 0x0000003d00747202 */ /* 0x000fe20000000f00 */
[----:B------:R-:W-:Y:S01]  /*6b10*/  IMAD.MOV.U32 R131, RZ, RZ, R195 ;  /* 0x000000ffff837224 */ /* 0x000fe200078e00c3 */
[----:B------:R-:W1:Y:S04]  /*6b20*/  LDSM.16.MT88.4 R16, [R222+0xb800] ;  /* 0x00b80000de10783b */ /* 0x000e680000004200 */
[----:B------:R-:W-:Y:S01]  /*6b30*/  FADD.FTZ R4, R161, R9 ;  /* 0x00000009a1047221 */ /* 0x000fe20000010000 */
[----:B------:R-:W-:Y:S01]  /*6b40*/  MUFU.EX2 R15, R144 ;  /* 0x00000090000f7308 */ /* 0x000fe20000000800 */
[----:B------:R-:W-:Y:S01]  /*6b50*/  FADD.FTZ R5, R160, R8 ;  /* 0x00000008a0057221 */ /* 0x000fe20000010000 */
[----:B------:R1:W5:Y:S01]  /*6b60*/  LDL.LU R230, [R1+0x98] ;  /* 0x0000980001e67983 */ /* 0x0003620000300800 */
[----:B------:R-:W-:-:S02]  /*6b70*/  FADD.FTZ R6, R202, R12 ;  /* 0x0000000cca067221 */ /* 0x000fc40000010000 */
[----:B------:R-:W-:Y:S01]  /*6b80*/  FADD.FTZ R4, R90, R4 ;  /* 0x000000045a047221 */ /* 0x000fe20000010000 */
[----:B------:R-:W-:Y:S01]  /*6b90*/  MOV R61, R108 ;  /* 0x0000006c003d7202 */ /* 0x000fe20000000f00 */
[----:B------:R-:W-:Y:S01]  /*6ba0*/  FADD.FTZ R2, R91, R5 ;  /* 0x000000055b027221 */ /* 0x000fe20000010000 */
[----:B------:R-:W-:Y:S01]  /*6bb0*/  MOV R91, R60 ;  /* 0x0000003c005b7202 */ /* 0x000fe20000000f00 */
[----:B------:R-:W-:Y:S01]  /*6bc0*/  FADD.FTZ R6, R117, R6 ;  /* 0x0000000675067221 */ /* 0x000fe20000010000 */
[----:B------:R-:W1:Y:S01]  /*6bd0*/  MUFU.EX2 R11, R147 ;  /* 0x00000093000b7308 */ /* 0x000e620000000800 */
[----:B------:R-:W-:Y:S01]  /*6be0*/  IMAD.MOV.U32 R90, RZ, RZ, R201 ;  /* 0x000000ffff5a7224 */ /* 0x000fe200078e00c9 */
[----:B------:R1:W5:Y:S01]  /*6bf0*/  LDL.LU R229, [R1+0x94] ;  /* 0x0000940001e57983 */ /* 0x0003620000300800 */
[----:B------:R-:W-:Y:S01]  /*6c00*/  FADD.FTZ R4, R118, R4 ;  /* 0x0000000476047221 */ /* 0x000fe20000010000 */
[----:B------:R-:W-:Y:S01]  /*6c10*/  MOV R118, R102 ;  /* 0x0000006600767202 */ /* 0x000fe20000000f00 */
[----:B------:R-:W-:-:S02]  /*6c20*/  FADD.FTZ R2, R119, R2 ;  /* 0x0000000277027221 */ /* 0x000fc40000010000 */
[----:B------:R-:W-:Y:S02]  /*6c30*/  FADD.FTZ R5, R203, R0 ;  /* 0x00000000cb057221 */ /* 0x000fe40000010000 */
[----:B------:R-:W-:Y:S01]  /*6c40*/  IMAD.MOV.U32 R117, RZ, RZ, R101 ;  /* 0x000000ffff757224 */ /* 0x000fe200078e0065 */
[----:B------:R-:W-:Y:S01]  /*6c50*/  MOV R119, R103 ;  /* 0x0000006700777202 */ /* 0x000fe20000000f00 */
[----:B------:R-:W-:Y:S01]  /*6c60*/  FADD.FTZ R0, R90, R6 ;  /* 0x000000065a007221 */ /* 0x000fe20000010000 */
[----:B------:R-:W-:Y:S01]  /*6c70*/  MOV R101, R109 ;  /* 0x0000006d00657202 */ /* 0x000fe20000000f00 */
[----:B------:R-:W-:Y:S01]  /*6c80*/  IMAD.MOV.U32 R60, RZ, RZ, R107 ;  /* 0x000000ffff3c7224 */ /* 0x000fe200078e006b */
[----:B------:R-:W1:Y:S01]  /*6c90*/  MUFU.EX2 R10, R156 ;  /* 0x0000009c000a7308 */ /* 0x000e620000000800 */
[----:B------:R-:W-:Y:S01]  /*6ca0*/  FADD.FTZ R4, R91, R4 ;  /* 0x000000045b047221 */ /* 0x000fe20000010000 */
[----:B------:R1:W5:Y:S01]  /*6cb0*/  LDL.LU R228, [R1+0x90] ;  /* 0x0000900001e47983 */ /* 0x0003620000300800 */
[----:B------:R-:W-:-:S02]  /*6cc0*/  FADD.FTZ R2, R116, R2 ;  /* 0x0000000274027221 */ /* 0x000fc40000010000 */
[----:B------:R-:W-:Y:S01]  /*6cd0*/  FADD.FTZ R6, R117, R5 ;  /* 0x0000000575067221 */ /* 0x000fe20000010000 */
[----:B------:R-:W-:Y:S01]  /*6ce0*/  MOV R103, R200 ;  /* 0x000000c800677202 */ /* 0x000fe20000000f00 */
[----:B------:R-:W-:Y:S01]  /*6cf0*/  FADD.FTZ R5, R118, R0 ;  /* 0x0000000076057221 */ /* 0x000fe20000010000 */
[----:B------:R-:W-:Y:S01]  /*6d00*/  MOV R107, R174 ;  /* 0x000000ae006b7202 */ /* 0x000fe20000000f00 */
[----:B------:R-:W-:Y:S01]  /*6d10*/  IMAD.MOV.U32 R102, RZ, RZ, R110 ;  /* 0x000000ffff667224 */ /* 0x000fe200078e006e */
[----:B------:R-:W-:Y:S01]  /*6d20*/  MOV R109, R173 ;  /* 0x000000ad006d7202 */ /* 0x000fe20000000f00 */
[----:B------:R-:W-:Y:S01]  /*6d30*/  FADD.FTZ R7, R119, R4 ;  /* 0x0000000477077221 */ /* 0x000fe20000010000 */
[----:B------:R-:W1:Y:S01]  /*6d40*/  MUFU.EX2 R14, R145 ;  /* 0x00000091000e7308 */ /* 0x000e620000000800 */
[----:B------:R-:W-:Y:S01]  /*6d50*/  FADD.FTZ R2, R60, R2 ;  /* 0x000000023c027221 */ /* 0x000fe20000010000 */
[----:B------:R1:W5:Y:S01]  /*6d60*/  LDL.LU R227, [R1+0x8c] ;  /* 0x00008c0001e37983 */ /* 0x0003620000300800 */
[----:B------:R-:W-:-:S02]  /*6d70*/  FADD.FTZ R0, R61, R6 ;  /* 0x000000063d007221 */ /* 0x000fc40000010000 */
[----:B------:R-:W-:Y:S01]  /*6d80*/  IMAD.MOV.U32 R108, RZ, RZ, R175 ;  /* 0x000000ffff6c7224 */ /* 0x000fe200078e00af */
[----:B------:R-:W-:Y:S01]  /*6d90*/  MOV R110, R172 ;  /* 0x000000ac006e7202 */ /* 0x000fe20000000f00 */
[----:B------:R-:W-:Y:S01]  /*6da0*/  FADD.FTZ R4, R101, R5 ;  /* 0x0000000565047221 */ /* 0x000fe20000010000 */
[----:B------:R-:W1:Y:S01]  /*6db0*/  MUFU.EX2 R9, R157 ;  /* 0x0000009d00097308 */ /* 0x000e620000000800 */
[----:B------:R-:W-:Y:S01]  /*6dc0*/  FADD.FTZ R6, R102, R7 ;  /* 0x0000000766067221 */ /* 0x000fe20000010000 */
[----:B------:R1:W5:Y:S01]  /*6dd0*/  LDL.LU R226, [R1+0x88] ;  /* 0x0000880001e27983 */ /* 0x0003620000300800 */
[----:B------:R-:W-:Y:S02]  /*6de0*/  FADD.FTZ R5, R103, R2 ;  /* 0x0000000267057221 */ /* 0x000fe40000010000 */
[----:B------:R-:W-:Y:S01]  /*6df0*/  FADD.FTZ R2, R107, R0 ;  /* 0x000000006b027221 */ /* 0x000fe20000010000 */
[----:B------:R1:W5:Y:S01]  /*6e00*/  LDL.LU R225, [R1+0x84] ;  /* 0x0000840001e17983 */ /* 0x0003620000300800 */
[----:B------:R-:W-:-:S02]  /*6e10*/  FADD.FTZ R0, R108, R4 ;  /* 0x000000046c007221 */ /* 0x000fc40000010000 */
[----:B------:R-:W-:Y:S01]  /*6e20*/  FADD.FTZ R6, R109, R6 ;  /* 0x000000066d067221 */ /* 0x000fe20000010000 */
[----:B------:R-:W1:Y:S01]  /*6e30*/  MUFU.EX2 R139, R139 ;  /* 0x0000008b008b7308 */ /* 0x000e620000000800 */
[----:B------:R-:W-:Y:S01]  /*6e40*/  FADD.FTZ R4, R110, R5 ;  /* 0x000000056e047221 */ /* 0x000fe20000010000 */
[----:B------:R1:W5:Y:S01]  /*6e50*/  LDL.LU R224, [R1+0x80] ;  /* 0x0000800001e07983 */ /* 0x0003620000300800 */
[----:B------:R-:W-:Y:S02]  /*6e60*/  FADD.FTZ R0, R124, R0 ;  /* 0x000000007c007221 */ /* 0x000fe40000010000 */
[----:B------:R-:W-:Y:S02]  /*6e70*/  FADD.FTZ R2, R111, R2 ;  /* 0x000000026f027221 */ /* 0x000fe40000010000 */
[----:B------:R-:W-:Y:S02]  /*6e80*/  FADD.FTZ R5, R125, R6 ;  /* 0x000000067d057221 */ /* 0x000fe40000010000 */
[----:B------:R-:W-:-:S02]  /*6e90*/  FADD.FTZ R4, R126, R4 ;  /* 0x000000047e047221 */ /* 0x000fc40000010000 */
[----:B------:R-:W-:Y:S02]  /*6ea0*/  FADD.FTZ R0, R128, R0 ;  /* 0x0000000080007221 */ /* 0x000fe40000010000 */
[----:B------:R-:W-:Y:S02]  /*6eb0*/  FADD.FTZ R2, R127, R2 ;  /* 0x000000027f027221 */ /* 0x000fe40000010000 */
        /* <DEDUP_REMOVED lines=42> */
[----:B------:R-:W-:Y:S01]  /*7160*/  FADD.FTZ R0, R92, R0 ;  /* 0x000000005c007221 */ /* 0x000fe20000010000 */
[----:B------:R-:W2:Y:S01]  /*7170*/  MUFU.EX2 R13, R146 ;  /* 0x00000092000d7308 */ /* 0x000ea20000000800 */
[----:B------:R-:W-:Y:S02]  /*7180*/  FADD.FTZ R2, R106, R2 ;  /* 0x000000026a027221 */ /* 0x000fe40000010000 */
[----:B------:R-:W-:Y:S02]  /*7190*/  FADD.FTZ R5, R115, R5 ;  /* 0x0000000573057221 */ /* 0x000fe40000010000 */
[----:B------:R-:W-:-:S02]  /*71a0*/  FADD.FTZ R4, R123, R4 ;  /* 0x000000047b047221 */ /* 0x000fc40000010000 */
[----:B------:R-:W-:Y:S01]  /*71b0*/  FADD.FTZ R0, R93, R0 ;  /* 0x000000005d007221 */ /* 0x000fe20000010000 */
[----:B------:R-:W2:Y:S01]  /*71c0*/  MUFU.EX2 R8, R158 ;  /* 0x0000009e00087308 */ /* 0x000ea20000000800 */
[----:B------:R-:W-:Y:S02]  /*71d0*/  FADD.FTZ R2, R100, R2 ;  /* 0x0000000264027221 */ /* 0x000fe40000010000 */
[----:B----4-:R-:W-:Y:S02]  /*71e0*/  FADD.FTZ R5, R24, R5 ;  /* 0x0000000518057221 */ /* 0x010fe40000010000 */
[----:B-1----:R-:W-:-:S03]  /*71f0*/  FADD.FTZ R4, R11, R4 ;  /* 0x000000040b047221 */ /* 0x002fc60000010000 */
[----:B------:R-:W1:Y:S01]  /*7200*/  MUFU.EX2 R137, R137 ;  /* 0x0000008900897308 */ /* 0x000e620000000800 */
[----:B------:R-:W-:Y:S02]  /*7210*/  FADD.FTZ R0, R62, R0 ;  /* 0x000000003e007221 */ /* 0x000fe40000010000 */
[----:B------:R-:W-:-:S05]  /*7220*/  FADD.FTZ R2, R133, R2 ;  /* 0x0000000285027221 */ /* 0x000fca0000010000 */
[----:B------:R-:W4:Y:S01]  /*7230*/  MUFU.EX2 R27, R140 ;  /* 0x0000008c001b7308 */ /* 0x000f220000000800 */
        /* <DEDUP_REMOVED lines=8> */
[----:B--2---:R-:W-:Y:S02]  /*72c0*/  FADD.FTZ R5, R13, R5 ;  /* 0x000000050d057221 */ /* 0x004fe40000010000 */
[----:B------:R-:W-:Y:S02]  /*72d0*/  FADD.FTZ R4, R8, R4 ;  /* 0x0000000408047221 */ /* 0x000fe40000010000 */
[----:B-1----:R-:W-:Y:S02]  /*72e0*/  FADD.FTZ R0, R137, R0 ;  /* 0x0000000089007221 */ /* 0x002fe40000010000 */
[----:B----4-:R-:W-:Y:S01]  /*72f0*/  FADD.FTZ R2, R27, R2 ;  /* 0x000000021b027221 */ /* 0x010fe20000010000 */
[----:B------:R1:W-:Y:S04]  /*7300*/  STL [R1+0x8], R5 ;  /* 0x0000080501007387 */ /* 0x0003e80000100800 */
[----:B------:R1:W-:Y:S04]  /*7310*/  STL [R1+0x4], R4 ;  /* 0x0000040401007387 */ /* 0x0003e80000100800 */
[----:B------:R1:W-:Y:S04]  /*7320*/  STL [R1+0x20], R0 ;  /* 0x0000200001007387 */ /* 0x0003e80000100800 */
[----:B------:R1:W-:Y:S01]  /*7330*/  STL [R1+0x14], R2 ;  /* 0x0000140201007387 */ /* 0x0003e20000100800 */
[----:B------:R-:W-:-:S02]  /*7340*/  F2FP.PACK_AB R196, R138, R133 ;  /* 0x000000858ac4723e */ /* 0x000fc400000000ff */
[----:B------:R-:W-:Y:S02]  /*7350*/  F2FP.PACK_AB R197, R63, R62 ;  /* 0x0000003e3fc5723e */ /* 0x000fe400000000ff */
[----:B------:R-:W-:Y:S02]  /*7360*/  F2FP.PACK_AB R198, R27, R139 ;  /* 0x0000008b1bc6723e */ /* 0x000fe400000000ff */
[----:B------:R-:W-:Y:S02]  /*7370*/  F2FP.PACK_AB R199, R137, R132 ;  /* 0x0000008489c7723e */ /* 0x000fe400000000ff */
[----:B------:R-:W-:Y:S02]  /*7380*/  F2FP.PACK_AB R200, R15, R24 ;  /* 0x000000180fc8723e */ /* 0x000fe400000000ff */
[----:B------:R-:W-:Y:S02]  /*7390*/  F2FP.PACK_AB R201, R10, R11 ;  /* 0x0000000b0ac9723e */ /* 0x000fe400000000ff */
[----:B------:R-:W-:-:S02]  /*73a0*/  F2FP.PACK_AB R202, R13, R14 ;  /* 0x0000000e0dca723e */ /* 0x000fc400000000ff */
[----:B------:R-:W-:Y:S01]  /*73b0*/  F2FP.PACK_AB R203, R8, R9 ;  /* 0x0000000908cb723e */ /* 0x000fe200000000ff */
[C---:B------:R-:W-:Y:S08]  /*73c0*/  HMMA.16816.F32 R140, R196.reuse, R152, R96 ;  /* 0x00000098c48c723c */ /* 0x040ff00000001860 */
[C---:B------:R-:W-:Y:S08]  /*73d0*/  HMMA.16816.F32 R148, R196.reuse, R154, R84 ;  /* 0x0000009ac494723c */ /* 0x040ff00000001854 */
[C---:B------:R-:W-:Y:S08]  /*73e0*/  HMMA.16816.F32 R160, R196.reuse, R168, R80 ;  /* 0x000000a8c4a0723c */ /* 0x040ff00000001850 */
[C---:B------:R-:W-:Y:S08]  /*73f0*/  HMMA.16816.F32 R164, R196.reuse, R170, R72 ;  /* 0x000000aac4a4723c */ /* 0x040ff00000001848 */
[C---:B---3--:R-:W-:Y:S08]  /*7400*/  HMMA.16816.F32 R176, R196.reuse, R184, R68 ;  /* 0x000000b8c4b0723c */ /* 0x048ff00000001844 */
[----:B------:R-:W-:Y:S08]  /*7410*/  HMMA.16816.F32 R180, R196, R186, R64 ;  /* 0x000000bac4b4723c */ /* 0x000ff00000001840 */
[C---:B------:R-:W-:Y:S08]  /*7420*/  HMMA.16816.F32 R144, R200.reuse, R152, R52 ;  /* 0x00000098c890723c */ /* 0x040ff00000001834 */
[C---:B------:R-:W-:Y:S08]  /*7430*/  HMMA.16816.F32 R156, R200.reuse, R168, R44 ;  /* 0x000000a8c89c723c */ /* 0x040ff0000000182c */
[----:B------:R-:W-:Y:S08]  /*7440*/  HMMA.16816.F32 R172, R200, R184, R28 ;  /* 0x000000b8c8ac723c */ /* 0x000ff0000000181c */
[----:B------:R-:W-:Y:S08]  /*7450*/  HMMA.16816.F32 R192, R196, R16, R56 ;  /* 0x00000010c4c0723c */ /* 0x000ff00000001838 */
[C---:B------:R-:W-:Y:S08]  /*7460*/  HMMA.16816.F32 R152, R200.reuse, R154, R48 ;  /* 0x0000009ac898723c */ /* 0x040ff00000001830 */
[C---:B------:R-:W-:Y:S08]  /*7470*/  HMMA.16816.F32 R168, R200.reuse, R170, R40 ;  /* 0x000000aac8a8723c */ /* 0x040ff00000001828 */
[C---:B------:R-:W-:Y:S08]  /*7480*/  HMMA.16816.F32 R184, R200.reuse, R186, R32 ;  /* 0x000000bac8b8723c */ /* 0x040ff00000001820 */
[----:B------:R-:W-:Y:S08]  /*7490*/  HMMA.16816.F32 R188, R200, R16, R188 ;  /* 0x00000010c8bc723c */ /* 0x000ff000000018bc */
[-C--:B------:R-:W-:Y:S08]  /*74a0*/  HMMA.16816.F32 R196, R196, R18.reuse, R36 ;  /* 0x00000012c4c4723c */ /* 0x080ff00000001824 */
[----:B------:R-:W-:Y:S01]  /*74b0*/  HMMA.16816.F32 R200, R200, R18, R20 ;  /* 0x00000012c8c8723c */ /* 0x000fe20000001814 */
[----:B------:R-:W-:Y:S10]  /*74c0*/  @!P0 BRA `(.L_x_2) ;  /* 0x0000496000008947 */ /* 0x000ff40003800000 */
[----:B-1----:R-:W2:Y:S01]  /*74d0*/  LDL.LU R250, [R1+0x24] ;  /* 0x0000240001fa7983 */ /* 0x002ea20000300800 */
[----:B------:R-:W-:Y:S01]  /*74e0*/  IMAD.MOV.U32 R137, RZ, RZ, R135 ;  /* 0x000000ffff897224 */ /* 0x000fe200078e0087 */
[----:B------:R-:W-:Y:S01]  /*74f0*/  MOV R139, R3 ;  /* 0x00000003008b7202 */ /* 0x000fe20000000f00 */
[----:B------:R-:W-:Y:S01]  /*7500*/  IMAD.MOV.U32 R132, RZ, RZ, R136 ;  /* 0x000000ffff847224 */ /* 0x000fe200078e0088 */
[----:B------:R-:W-:-:S02]  /*7510*/  MOV R138, R134 ;  /* 0x00000086008a7202 */ /* 0x000fc40000000f00 */
[----:B--2---:R-:W-:Y:S01]  /*7520*/  IADD3 R240, R250, -0x2, RZ ;  /* 0xfffffffefaf07810 */ /* 0x004fe20007ffe0ff */
[----:B------:R-:W-:Y:S06]  /*7530*/  BRA `(.L_x_3) ;  /* 0x0000027000007947 */ /* 0x000fec0003800000 */
.L_x_5:
[----:B------:R-:W2:Y:S01]  /*7540*/  LDL.64 R244, [R1+0x58] ;  /* 0x0000580001f47983 */ /* 0x000ea20000100a00 */
[----:B------:R-:W-:Y:S03]  /*7550*/  IADD3 R0, R240, -0x1, RZ ;  /* 0xfffffffff0007810 */ /* 0x000fe60007ffe0ff */
[----:B------:R-:W3:Y:S01]  /*7560*/  LDL.64 R242, [R1+0x48] ;  /* 0x0000480001f27983 */ /* 0x000ee20000100a00 */
[----:B------:R-:W-:Y:S01]  /*7570*/  SHF.R.S32.HI R2, RZ, 0x1f, R0 ;  /* 0x0000001fff027819 */ /* 0x000fe20000011400 */
[----:B------:R-:W-:Y:S04]  /*7580*/  IMAD.WIDE.U32 R134, R0, c[0x0][0x198], RZ ;  /* 0x0000660000867a25 */ /* 0x000fe800078e00ff */
[----:B------:R-:W-:Y:S04]  /*7590*/  IMAD R2, R2, c[0x0][0x198], RZ ;  /* 0x0000660002027a24 */ /* 0x000fe800078e02ff */
[----:B------:R-:W-:Y:S04]  /*75a0*/  IMAD R2, R0, c[0x0][0x19c], R2 ;  /* 0x0000670000027a24 */ /* 0x000fe800078e0202 */
[----:B------:R-:W-:Y:S01]  /*75b0*/  IMAD.IADD R3, R135, 0x1, R2 ;  /* 0x0000000187037824 */ /* 0x000fe200078e0202 */
[----:B--2---:R-:W-:Y:S04]  /*75c0*/  LEA R0, P1, R134, R244, 0x7 ;  /* 0x000000f486007211 */ /* 0x004fe800078238ff */
[----:B------:R-:W-:Y:S02]  /*75d0*/  LEA R2, P2, R0, c[0x0][0x168], 0x1 ;  /* 0x00005a0000027a11 */ /* 0x000fe400078408ff */
[----:B---3--:R-:W-:Y:S02]  /*75e0*/  LEA.HI.X R3, R134, R243, R3, 0x7, P1 ;  /* 0x000000f386037211 */ /* 0x008fe400008f3c03 */
        /* <DEDUP_REMOVED lines=11> */
[----:B------:R-:W-:Y:S02]  /*76a0*/  IADD3 R206, P2, R208, UR12, RZ ;  /* 0x0000000cd0ce7c10 */ /* 0x000fe4000ff5e0ff */
        /* <DEDUP_REMOVED lines=8> */
[----:B-1----:R-:W-:Y:S04]  /*7730*/  IADD3 R2, P2, R134, UR12, RZ ;  /* 0x0000000c86027c10 */ /* 0x002fe8000ff5e0ff */
[----:B--2---:R-:W-:Y:S02]  /*7740*/  IADD3 R204, P1, R2, UR12, RZ ;  /* 0x0000000c02cc7c10 */ /* 0x004fe4000ff3e0ff */
[----:B------:R-:W-:Y:S04]  /*7750*/  IADD3.X R3, R135, UR14, RZ, P2, !PT ;  /* 0x0000000e87037c10 */ /* 0x000fe800097fe4ff */
[----:B------:R-:W-:Y:S01]  /*7760*/  IADD3.X R205, R3, UR14, RZ, P1, !PT ;  /* 0x0000000e03cd7c10 */ /* 0x000fe20008ffe4ff */
[----:B------:R3:W-:Y:S04]  /*7770*/  LDGSTS.E.BYPASS.LTC128B.128 [R239+0x7000], [R2.64] ;  /* 0x0700000002ef7fae */ /* 0x0007e8000b901d48 */
[----:B------:R3:W-:Y:S04]  /*7780*/  LDGSTS.E.BYPASS.LTC128B.128 [R239+0x7800], [R204.64] ;  /* 0x07800000ccef7fae */ /* 0x0007e8000b901d48 */
[----:B------:R-:W0:Y:S01]  /*7790*/  LDGDEPBAR ;  /* 0x00000000000079af */ /* 0x000e220000000000 */
[----:B------:R-:W-:-:S05]  /*77a0*/  BRA `(.L_x_4) ;  /* 0x00000d3000007947 */ /* 0x000fca0003800000 */
.L_x_3:
[----:B------:R-:W2:Y:S01]  /*77b0*/  LDL.64 R14, [R1+0x50] ;  /* 0x00005000010e7983 */ /* 0x000ea20000100a00 */
[----:B------:R-:W-:Y:S01]  /*77c0*/  SHF.R.S32.HI R0, RZ, 0x1f, R240 ;  /* 0x0000001fff007819 */ /* 0x000fe200000114f0 */
[----:B------:R-:W-:Y:S04]  /*77d0*/  DEPBAR.LE SB0, 0x0 ;  /* 0x000080000000791a */ /* 0x000fe80000000000 */
[----:B------:R-:W3:Y:S01]  /*77e0*/  LDL R6, [R1+0x60] ;  /* 0x0000600001067983 */ /* 0x000ee20000100800 */
[----:B------:R-:W-:Y:S02]  /*77f0*/  IMAD R0, R0, c[0x0][0x1a0], RZ ;  /* 0x0000680000007a24 */ /* 0x000fe400078e02ff */
[C---:B------:R-:W-:Y:S01]  /*7800*/  IMAD.WIDE.U32 R4, R240.reuse, c[0x0][0x1a0], RZ ;  /* 0x00006800f0047a25 */ /* 0x040fe200078e00ff */
[----:B------:R-:W-:Y:S03]  /*7810*/  BAR.SYNC.DEFER_BLOCKING 0x0 ;  /* 0x0000000000007b1d */ /* 0x000fe60000010000 */
        /* <DEDUP_REMOVED lines=12> */
[----:B-----5:R1:W-:Y:S01]  /*78e0*/  LDGSTS.E.BYPASS.LTC128B.128 [R239+0x8000], [R2.64] ;  /* 0x0800000002ef7fae */ /* 0x0203e2000b901d48 */
[----:B------:R-:W-:Y:S02]  /*78f0*/  IADD3 R10, P0, R12, UR7, RZ ;  /* 0x000000070c0a7c10 */ /* 0x000fe4000ff1e0ff */
[----:B------:R-:W-:Y:S02]  /*7900*/  IADD3.X R13, R7, UR5, RZ, P1, !PT ;  /* 0x00000005070d7c10 */ /* 0x000fe40008ffe4ff */
[----:B------:R-:W-:Y:S02]  /*7910*/  IADD3 R8, P1, R10, UR7, RZ ;  /* 0x000000070a087c10 */ /* 0x000fe4000ff3e0ff */
[----:B------:R-:W-:Y:S01]  /*7920*/  IADD3.X R11, R13, UR5, RZ, P0, !PT ;  /* 0x000000050d0b7c10 */ /* 0x000fe200087fe4ff */
[----:B------:R2:W-:Y:S01]  /*7930*/  LDGSTS.E.BYPASS.LTC128B.128 [R239+0x8800], [R6.64] ;  /* 0x0880000006ef7fae */ /* 0x0005e2000b901d48 */
[----:B------:R-:W-:Y:S02]  /*7940*/  IADD3 R4, P0, R8, UR7, RZ ;  /* 0x0000000708047c10 */ /* 0x000fe4000ff1e0ff */
[----:B------:R-:W-:Y:S04]  /*7950*/  IADD3.X R9, R11, UR5, RZ, P1, !PT ;  /* 0x000000050b097c10 */ /* 0x000fe80008ffe4ff */
[----:B------:R-:W-:Y:S01]  /*7960*/  IADD3.X R5, R9, UR5, RZ, P0, !PT ;  /* 0x0000000509057c10 */ /* 0x000fe200087fe4ff */
[----:B------:R3:W-:Y:S08]  /*7970*/  LDGSTS.E.BYPASS.LTC128B.128 [R239+0x9000], [R12.64] ;  /* 0x090000000cef7fae */ /* 0x0007f0000b901d48 */
[----:B------:R4:W-:Y:S01]  /*7980*/  LDGSTS.E.BYPASS.LTC128B.128 [R239+0x9800], [R10.64] ;  /* 0x098000000aef7fae */ /* 0x0009e2000b901d48 */
[----:B-1----:R-:W-:Y:S04]  /*7990*/  IADD3 R2, P1, R4, UR7, RZ ;  /* 0x0000000704027c10 */ /* 0x002fe8000ff3e0ff */
[----:B------:R-:W-:Y:S03]  /*79a0*/  IADD3.X R3, R5, UR5, RZ, P1, !PT ;  /* 0x0000000505037c10 */ /* 0x000fe60008ffe4ff */
[----:B------:R4:W-:Y:S01]  /*79b0*/  LDGSTS.E.BYPASS.LTC128B.128 [R239+0xa000], [R8.64] ;  /* 0x0a00000008ef7fae */ /* 0x0009e2000b901d48 */
[----:B--2---:R-:W-:Y:S04]  /*79c0*/  IADD3 R6, P0, R2, UR7, RZ ;  /* 0x0000000702067c10 */ /* 0x004fe8000ff1e0ff */
[----:B------:R-:W-:Y:S03]  /*79d0*/  IADD3.X R7, R3, UR5, RZ, P0, !PT ;  /* 0x0000000503077c10 */ /* 0x000fe600087fe4ff */
[----:B------:R1:W-:Y:S01]  /*79e0*/  LDGSTS.E.BYPASS.LTC128B.128 [R239+0xa800], [R4.64] ;  /* 0x0a80000004ef7fae */ /* 0x0003e2000b901d48 */
[----:B------:R-:W-:Y:S07]  /*79f0*/  ISETP.GT.AND P0, PT, R240, RZ, PT ;  /* 0x000000fff000720c */ /* 0x000fee0003f04270 */
[----:B------:R2:W-:Y:S08]  /*7a00*/  LDGSTS.E.BYPASS.LTC128B.128 [R239+0xb000], [R2.64] ;  /* 0x0b00000002ef7fae */ /* 0x0005f0000b901d48 */
[----:B------:R1:W-:Y:S08]  /*7a10*/  LDGSTS.E.BYPASS.LTC128B.128 [R239+0xb800], [R6.64] ;  /* 0x0b80000006ef7fae */ /* 0x0003f0000b901d48 */
[----:B------:R-:W-:Y:S08]  /*7a20*/  LDSM.16.M88.4 R128, [R227] ;  /* 0x00000000e380783b */ /* 0x000ff00000000200 */
[----:B------:R-:W1:Y:S08]  /*7a30*/  LDSM.16.M88.4 R16, [R226] ;  /* 0x00000000e210783b */ /* 0x000e700000000200 */
[----:B------:R-:W4:Y:S08]  /*7a40*/  LDSM.16.M88.4 R124, [R227+0x2000] ;  /* 0x00200000e37c783b */ /* 0x000f300000000200 */
[----:B------:R-:W2:Y:S08]  /*7a50*/  LDSM.16.M88.4 R32, [R226+0x800] ;  /* 0x00080000e220783b */ /* 0x000eb00000000200 */
[----:B------:R-:W0:Y:S08]  /*7a60*/  LDGDEPBAR ;  /* 0x00000000000079af */ /* 0x000e300000000000 */
[----:B------:R-:W2:Y:S01]  /*7a70*/  LDSM.16.M88.4 R48, [R226+0x1000] ;  /* 0x00100000e230783b */ /* 0x000ea20000000200 */
[-C--:B-1----:R-:W-:Y:S07]  /*7a80*/  HMMA.16816.F32 R4, R128, R16.reuse, RZ ;  /* 0x000000108004723c */ /* 0x082fee00000018ff */
[----:B------:R-:W1:Y:S01]  /*7a90*/  LDSM.16.M88.4 R64, [R226+0x1800] ;  /* 0x00180000e240783b */ /* 0x000e620000000200 */
[C---:B----4-:R-:W-:Y:S07]  /*7aa0*/  HMMA.16816.F32 R8, R124.reuse, R16, RZ ;  /* 0x000000107c08723c */ /* 0x050fee00000018ff */
[----:B------:R-:W4:Y:S01]  /*7ab0*/  LDSM.16.M88.4 R80, [R226+0x2000] ;  /* 0x00200000e250783b */ /* 0x000f220000000200 */
[-C--:B---3--:R-:W-:Y:S07]  /*7ac0*/  HMMA.16816.F32 R12, R124, R18.reuse, RZ ;  /* 0x000000127c0c723c */ /* 0x088fee00000018ff */
[----:B------:R-:W3:Y:S01]  /*7ad0*/  LDSM.16.M88.4 R96, [R226+0x2800] ;  /* 0x00280000e260783b */ /* 0x000ee20000000200 */
[C---:B------:R-:W-:Y:S07]  /*7ae0*/  HMMA.16816.F32 R16, R128.reuse, R18, RZ ;  /* 0x000000128010723c */ /* 0x040fee00000018ff */
[----:B------:R-:W1:Y:S01]  /*7af0*/  LDSM.16.M88.4 R112, [R226+0x3000] ;  /* 0x00300000e270783b */ /* 0x000e620000000200 */
[-C--:B--2---:R-:W-:Y:S07]  /*7b00*/  HMMA.16816.F32 R20, R128, R32.reuse, RZ ;  /* 0x000000208014723c */ /* 0x084fee00000018ff */
[----:B------:R-:W2:Y:S01]  /*7b10*/  LDSM.16.M88.4 R204, [R226+0x3800] ;  /* 0x00380000e2cc783b */ /* 0x000ea20000000200 */
[C---:B------:R-:W-:Y:S07]  /*7b20*/  HMMA.16816.F32 R24, R124.reuse, R32, RZ ;  /* 0x000000207c18723c */ /* 0x040fee00000018ff */
[----:B------:R-:W-:Y:S01]  /*7b30*/  LDSM.16.M88.4 R208, [R230] ;  /* 0x00000000e6d0783b */ /* 0x000fe20000000200 */
[-C--:B------:R-:W-:Y:S07]  /*7b40*/  HMMA.16816.F32 R28, R124, R34.reuse, RZ ;  /* 0x000000227c1c723c */ /* 0x080fee00000018ff */
[----:B------:R-:W1:Y:S01]  /*7b50*/  LDSM.16.M88.4 R212, [R225] ;  /* 0x00000000e1d4783b */ /* 0x000e620000000200 */
[C---:B------:R-:W-:Y:S07]  /*7b60*/  HMMA.16816.F32 R32, R128.reuse, R34, RZ ;  /* 0x000000228020723c */ /* 0x040fee00000018ff */
[----:B------:R-:W2:Y:S01]  /*7b70*/  LDSM.16.M88.4 R216, [R230+0x2000] ;  /* 0x00200000e6d8783b */ /* 0x000ea20000000200 */
[-C--:B------:R-:W-:Y:S08]  /*7b80*/  HMMA.16816.F32 R36, R128, R48.reuse, RZ ;  /* 0x000000308024723c */ /* 0x080ff000000018ff */
[C---:B------:R-:W-:Y:S08]  /*7b90*/  HMMA.16816.F32 R40, R124.reuse, R48, RZ ;  /* 0x000000307c28723c */ /* 0x040ff000000018ff */
[-C--:B------:R-:W-:Y:S08]  /*7ba0*/  HMMA.16816.F32 R44, R124, R50.reuse, RZ ;  /* 0x000000327c2c723c */ /* 0x080ff000000018ff */
[C---:B------:R-:W-:Y:S08]  /*7bb0*/  HMMA.16816.F32 R48, R128.reuse, R50, RZ ;  /* 0x000000328030723c */ /* 0x040ff000000018ff */
[-C--:B-1----:R-:W-:Y:S08]  /*7bc0*/  HMMA.16816.F32 R52, R128, R64.reuse, RZ ;  /* 0x000000408034723c */ /* 0x082ff000000018ff */
[C---:B------:R-:W-:Y:S08]  /*7bd0*/  HMMA.16816.F32 R56, R124.reuse, R64, RZ ;  /* 0x000000407c38723c */ /* 0x040ff000000018ff */
[-C--:B------:R-:W-:Y:S08]  /*7be0*/  HMMA.16816.F32 R60, R124, R66.reuse, RZ ;  /* 0x000000427c3c723c */ /* 0x080ff000000018ff */
[C---:B------:R-:W-:Y:S08]  /*7bf0*/  HMMA.16816.F32 R64, R128.reuse, R66, RZ ;  /* 0x000000428040723c */ /* 0x040ff000000018ff */
[-C--:B----4-:R-:W-:Y:S08]  /*7c00*/  HMMA.16816.F32 R68, R128, R80.reuse, RZ ;  /* 0x000000508044723c */ /* 0x090ff000000018ff */
[C---:B------:R-:W-:Y:S08]  /*7c10*/  HMMA.16816.F32 R72, R124.reuse, R80, RZ ;  /* 0x000000507c48723c */ /* 0x040ff000000018ff */
[-C--:B------:R-:W-:Y:S08]  /*7c20*/  HMMA.16816.F32 R76, R124, R82.reuse, RZ ;  /* 0x000000527c4c723c */ /* 0x080ff000000018ff */
[C---:B------:R-:W-:Y:S08]  /*7c30*/  HMMA.16816.F32 R80, R128.reuse, R82, RZ ;  /* 0x000000528050723c */ /* 0x040ff000000018ff */
[-C--:B---3--:R-:W-:Y:S08]  /*7c40*/  HMMA.16816.F32 R84, R128, R96.reuse, RZ ;  /* 0x000000608054723c */ /* 0x088ff000000018ff */
[C---:B------:R-:W-:Y:S08]  /*7c50*/  HMMA.16816.F32 R88, R124.reuse, R96, RZ ;  /* 0x000000607c58723c */ /* 0x040ff000000018ff */
[-C--:B------:R-:W-:Y:S08]  /*7c60*/  HMMA.16816.F32 R92, R124, R98.reuse, RZ ;  /* 0x000000627c5c723c */ /* 0x080ff000000018ff */
[C---:B------:R-:W-:Y:S08]  /*7c70*/  HMMA.16816.F32 R96, R128.reuse, R98, RZ ;  /* 0x000000628060723c */ /* 0x040ff000000018ff */
[-C--:B------:R-:W-:Y:S08]  /*7c80*/  HMMA.16816.F32 R100, R128, R112.reuse, RZ ;  /* 0x000000708064723c */ /* 0x080ff000000018ff */
[C---:B------:R-:W-:Y:S08]  /*7c90*/  HMMA.16816.F32 R104, R124.reuse, R112, RZ ;  /* 0x000000707c68723c */ /* 0x040ff000000018ff */
[-C--:B------:R-:W-:Y:S08]  /*7ca0*/  HMMA.16816.F32 R108, R124, R114.reuse, RZ ;  /* 0x000000727c6c723c */ /* 0x080ff000000018ff */
[C---:B------:R-:W-:Y:S08]  /*7cb0*/  HMMA.16816.F32 R112, R128.reuse, R114, RZ ;  /* 0x000000728070723c */ /* 0x040ff000000018ff */
[-C--:B--2---:R-:W-:Y:S08]  /*7cc0*/  HMMA.16816.F32 R116, R128, R204.reuse, RZ ;  /* 0x000000cc8074723c */ /* 0x084ff000000018ff */
[C---:B------:R-:W-:Y:S08]  /*7cd0*/  HMMA.16816.F32 R120, R124.reuse, R204, RZ ;  /* 0x000000cc7c78723c */ /* 0x040ff000000018ff */
[-C--:B------:R-:W-:Y:S08]  /*7ce0*/  HMMA.16816.F32 R124, R124, R206.reuse, RZ ;  /* 0x000000ce7c7c723c */ /* 0x080ff000000018ff */
[----:B------:R-:W-:Y:S01]  /*7cf0*/  HMMA.16816.F32 R128, R128, R206, RZ ;  /* 0x000000ce8080723c */ /* 0x000fe200000018ff */
[----:B------:R-:W1:Y:S07]  /*7d00*/  LDSM.16.M88.4 R204, [R225+0x800] ;  /* 0x00080000e1cc783b */ /* 0x000e6e0000000200 */
[-C--:B------:R-:W-:Y:S08]  /*7d10*/  HMMA.16816.F32 R4, R208, R212.reuse, R4 ;  /* 0x000000d4d004723c */ /* 0x080ff00000001804 */
[C---:B------:R-:W-:Y:S08]  /*7d20*/  HMMA.16816.F32 R8, R216.reuse, R212, R8 ;  /* 0x000000d4d808723c */ /* 0x040ff00000001808 */
[-C--:B------:R-:W-:Y:S08]  /*7d30*/  HMMA.16816.F32 R12, R216, R214.reuse, R12 ;  /* 0x000000d6d80c723c */ /* 0x080ff0000000180c */
[C---:B------:R-:W-:Y:S01]  /*7d40*/  HMMA.16816.F32 R16, R208.reuse, R214, R16 ;  /* 0x000000d6d010723c */ /* 0x040fe20000001810 */
[----:B------:R-:W2:Y:S07]  /*7d50*/  LDSM.16.M88.4 R212, [R225+0x1000] ;  /* 0x00100000e1d4783b */ /* 0x000eae0000000200 */
[-C--:B-1----:R-:W-:Y:S08]  /*7d60*/  HMMA.16816.F32 R20, R208, R204.reuse, R20 ;  /* 0x000000ccd014723c */ /* 0x082ff00000001814 */
[C---:B------:R-:W-:Y:S08]  /*7d70*/  HMMA.16816.F32 R24, R216.reuse, R204, R24 ;  /* 0x000000ccd818723c */ /* 0x040ff00000001818 */
[-C--:B------:R-:W-:Y:S08]  /*7d80*/  HMMA.16816.F32 R28, R216, R206.reuse, R28 ;  /* 0x000000ced81c723c */ /* 0x080ff0000000181c */
[C---:B------:R-:W-:Y:S01]  /*7d90*/  HMMA.16816.F32 R32, R208.reuse, R206, R32 ;  /* 0x000000ced020723c */ /* 0x040fe20000001820 */
[----:B------:R-:W1:Y:S07]  /*7da0*/  LDSM.16.M88.4 R204, [R225+0x1800] ;  /* 0x00180000e1cc783b */ /* 0x000e6e0000000200 */
[-C--:B--2---:R-:W-:Y:S08]  /*7db0*/  HMMA.16816.F32 R36, R208, R212.reuse, R36 ;  /* 0x000000d4d024723c */ /* 0x084ff00000001824 */
        /* <DEDUP_REMOVED lines=23> */
[----:B------:R-:W-:Y:S07]  /*7f30*/  LDSM.16.M88.4 R212, [R228] ;  /* 0x00000000e4d4783b */ /* 0x000fee0000000200 */
[-C--:B-1----:R-:W-:Y:S08]  /*7f40*/  HMMA.16816.F32 R116, R208, R204.reuse, R116 ;  /* 0x000000ccd074723c */ /* 0x082ff00000001874 */
[C---:B------:R-:W-:Y:S08]  /*7f50*/  HMMA.16816.F32 R120, R216.reuse, R204, R120 ;  /* 0x000000ccd878723c */ /* 0x040ff00000001878 */
[-C--:B------:R-:W-:Y:S01]  /*7f60*/  HMMA.16816.F32 R124, R216, R206.reuse, R124 ;  /* 0x000000ced87c723c */ /* 0x080fe2000000187c */
[----:B------:R-:W1:Y:S07]  /*7f70*/  LDSM.16.M88.4 R216, [R231] ;  /* 0x00000000e7d8783b */ /* 0x000e6e0000000200 */
[----:B------:R-:W-:Y:S01]  /*7f80*/  HMMA.16816.F32 R128, R208, R206, R128 ;  /* 0x000000ced080723c */ /* 0x000fe20000001880 */
[----:B------:R-:W2:Y:S08]  /*7f90*/  LDSM.16.M88.4 R204, [R228+0x2000] ;  /* 0x00200000e4cc783b */ /* 0x000eb00000000200 */
[----:B------:R-:W3:Y:S01]  /*7fa0*/  LDSM.16.M88.4 R208, [R238] ;  /* 0x00000000eed0783b */ /* 0x000ee20000000200 */
[-C--:B-1----:R-:W-:Y:S08]  /*7fb0*/  HMMA.16816.F32 R4, R212, R216.reuse, R4 ;  /* 0x000000d8d404723c */ /* 0x082ff00000001804 */
[C---:B--2---:R-:W-:Y:S08]  /*7fc0*/  HMMA.16816.F32 R8, R204.reuse, R216, R8 ;  /* 0x000000d8cc08723c */ /* 0x044ff00000001808 */
[-C--:B------:R-:W-:Y:S08]  /*7fd0*/  HMMA.16816.F32 R12, R204, R218.reuse, R12 ;  /* 0x000000dacc0c723c */ /* 0x080ff0000000180c */
[C---:B------:R-:W-:Y:S01]  /*7fe0*/  HMMA.16816.F32 R16, R212.reuse, R218, R16 ;  /* 0x000000dad410723c */ /* 0x040fe20000001810 */
[----:B------:R-:W1:Y:S07]  /*7ff0*/  LDSM.16.M88.4 R216, [R237] ;  /* 0x00000000edd8783b */ /* 0x000e6e0000000200 */
[-C--:B---3--:R-:W-:Y:S08]  /*8000*/  HMMA.16816.F32 R20, R212, R208.reuse, R20 ;  /* 0x000000d0d414723c */ /* 0x088ff00000001814 */
[C---:B------:R-:W-:Y:S08]  /*8010*/  HMMA.16816.F32 R24, R204.reuse, R208, R24 ;  /* 0x000000d0cc18723c */ /* 0x040ff00000001818 */
[-C--:B------:R-:W-:Y:S08]  /*8020*/  HMMA.16816.F32 R28, R204, R210.reuse, R28 ;  /* 0x000000d2cc1c723c */ /* 0x080ff0000000181c */
[C---:B------:R-:W-:Y:S01]  /*8030*/  HMMA.16816.F32 R32, R212.reuse, R210, R32 ;  /* 0x000000d2d420723c */ /* 0x040fe20000001820 */
[----:B------:R-:W2:Y:S07]  /*8040*/  LDSM.16.M88.4 R208, [R236] ;  /* 0x00000000ecd0783b */ /* 0x000eae0000000200 */
[-C--:B-1----:R-:W-:Y:S08]  /*8050*/  HMMA.16816.F32 R36, R212, R216.reuse, R36 ;  /* 0x000000d8d424723c */ /* 0x082ff00000001824 */
[C---:B------:R-:W-:Y:S08]  /*8060*/  HMMA.16816.F32 R40, R204.reuse, R216, R40 ;  /* 0x000000d8cc28723c */ /* 0x040ff00000001828 */
[-C--:B------:R-:W-:Y:S08]  /*8070*/  HMMA.16816.F32 R44, R204, R218.reuse, R44 ;  /* 0x000000dacc2c723c */ /* 0x080ff0000000182c */
[C---:B------:R-:W-:Y:S01]  /*8080*/  HMMA.16816.F32 R48, R212.reuse, R218, R48 ;  /* 0x000000dad430723c */ /* 0x040fe20000001830 */
[----:B------:R-:W1:Y:S07]  /*8090*/  LDSM.16.M88.4 R216, [R235] ;  /* 0x00000000ebd8783b */ /* 0x000e6e0000000200 */
[-C--:B--2---:R-:W-:Y:S08]  /*80a0*/  HMMA.16816.F32 R52, R212, R208.reuse, R52 ;  /* 0x000000d0d434723c */ /* 0x084ff00000001834 */
        /* <DEDUP_REMOVED lines=18> */
[----:B------:R-:W-:Y:S07]  /*81d0*/  LDSM.16.M88.4 R216, [R224] ;  /* 0x00000000e0d8783b */ /* 0x000fee0000000200 */
[-C--:B--2---:R-:W-:Y:S08]  /*81e0*/  HMMA.16816.F32 R116, R212, R208.reuse, R116 ;  /* 0x000000d0d474723c */ /* 0x084ff00000001874 */
[C---:B------:R-:W-:Y:S08]  /*81f0*/  HMMA.16816.F32 R120, R204.reuse, R208, R120 ;  /* 0x000000d0cc78723c */ /* 0x040ff00000001878 */
[-C--:B------:R-:W-:Y:S01]  /*8200*/  HMMA.16816.F32 R124, R204, R210.reuse, R124 ;  /* 0x000000d2cc7c723c */ /* 0x080fe2000000187c */
[----:B------:R-:W1:Y:S07]  /*8210*/  LDSM.16.M88.4 R204, [R229] ;  /* 0x00000000e5cc783b */ /* 0x000e6e0000000200 */
[----:B------:R-:W-:Y:S01]  /*8220*/  HMMA.16816.F32 R128, R212, R210, R128 ;  /* 0x000000d2d480723c */ /* 0x000fe20000001880 */
[----:B------:R-:W2:Y:S08]  /*8230*/  LDSM.16.M88.4 R208, [R229+0x2000] ;  /* 0x00200000e5d0783b */ /* 0x000eb00000000200 */
[----:B------:R-:W3:Y:S01]  /*8240*/  LDSM.16.M88.4 R212, [R224+0x800] ;  /* 0x00080000e0d4783b */ /* 0x000ee20000000200 */
[-C--:B-1----:R-:W-:Y:S08]  /*8250*/  HMMA.16816.F32 R4, R204, R216.reuse, R4 ;  /* 0x000000d8cc04723c */ /* 0x082ff00000001804 */
[C---:B--2---:R-:W-:Y:S08]  /*8260*/  HMMA.16816.F32 R8, R208.reuse, R216, R8 ;  /* 0x000000d8d008723c */ /* 0x044ff00000001808 */
[-C--:B------:R-:W-:Y:S08]  /*8270*/  HMMA.16816.F32 R12, R208, R218.reuse, R12 ;  /* 0x000000dad00c723c */ /* 0x080ff0000000180c */
[C---:B------:R-:W-:Y:S01]  /*8280*/  HMMA.16816.F32 R16, R204.reuse, R218, R16 ;  /* 0x000000dacc10723c */ /* 0x040fe20000001810 */
[----:B------:R-:W1:Y:S07]  /*8290*/  LDSM.16.M88.4 R216, [R224+0x1000] ;  /* 0x00100000e0d8783b */ /* 0x000e6e0000000200 */
[-C--:B---3--:R-:W-:Y:S08]  /*82a0*/  HMMA.16816.F32 R20, R204, R212.reuse, R20 ;  /* 0x000000d4cc14723c */ /* 0x088ff00000001814 */
        /* <DEDUP_REMOVED lines=23> */
[----:B------:R-:W2:Y:S01]  /*8420*/  LDSM.16.M88.4 R212, [R224+0x3800] ;  /* 0x00380000e0d4783b */ /* 0x000ea20000000200 */
[----:B------:R-:W-:Y:S06]  /*8430*/  DEPBAR.LE SB0, 0x0 ;  /* 0x000080000000791a */ /* 0x000fec0000000000 */
[-C--:B-1----:R-:W-:Y:S01]  /*8440*/  HMMA.16816.F32 R100, R204, R216.reuse, R100 ;  /* 0x000000d8cc64723c */ /* 0x082fe20000001864 */
[----:B------:R-:W-:Y:S07]  /*8450*/  BAR.SYNC.DEFER_BLOCKING 0x0 ;  /* 0x0000000000007b1d */ /* 0x000fee0000010000 */
[C---:B------:R-:W-:Y:S08]  /*8460*/  HMMA.16816.F32 R104, R208.reuse, R216, R104 ;  /* 0x000000d8d068723c */ /* 0x040ff00000001868 */
[-C--:B------:R-:W-:Y:S08]  /*8470*/  HMMA.16816.F32 R108, R208, R218.reuse, R108 ;  /* 0x000000dad06c723c */ /* 0x080ff0000000186c */
[C---:B------:R-:W-:Y:S08]  /*8480*/  HMMA.16816.F32 R112, R204.reuse, R218, R112 ;  /* 0x000000dacc70723c */ /* 0x040ff00000001870 */
[-C--:B--2---:R-:W-:Y:S08]  /*8490*/  HMMA.16816.F32 R116, R204, R212.reuse, R116 ;  /* 0x000000d4cc74723c */ /* 0x084ff00000001874 */
[C---:B------:R-:W-:Y:S08]  /*84a0*/  HMMA.16816.F32 R120, R208.reuse, R212, R120 ;  /* 0x000000d4d078723c */ /* 0x040ff00000001878 */
[-C--:B------:R-:W-:Y:S08]  /*84b0*/  HMMA.16816.F32 R124, R208, R214.reuse, R124 ;  /* 0x000000d6d07c723c */ /* 0x080ff0000000187c */
[----:B------:R-:W-:Y:S01]  /*84c0*/  HMMA.16816.F32 R128, R204, R214, R128 ;  /* 0x000000d6cc80723c */ /* 0x000fe20000001880 */
[----:B------:R-:W-:-:S07]  /*84d0*/  @P0 BRA `(.L_x_5) ;  /* 0xfffff06000000947 */ /* 0x000fce000383ffff */
.L_x_4:
[----:B------:R-:W-:Y:S01]  /*84e0*/  FMNMX.FTZ R0, R4, R132, !PT ;  /* 0x0000008404007209 */ /* 0x000fe20007810000 */
[----:B------:R-:W-:Y:S03]  /*84f0*/  STL [R1+0xc0], R240 ;  /* 0x0000c0f001007387 */ /* 0x000fe60000100800 */
[----:B---3--:R-:W-:Y:S01]  /*8500*/  FMNMX.FTZ R2, R5, R0, !PT ;  /* 0x0000000005027209 */ /* 0x008fe20007810000 */
[----:B------:R-:W-:Y:S01]  /*8510*/  STL [R1+0xbc], R239 ;  /* 0x0000bcef01007387 */ /* 0x000fe20000100800 */
[----:B------:R-:W-:Y:S02]  /*8520*/  FMNMX.FTZ R0, R6, R137, !PT ;  /* 0x0000008906007209 */ /* 0x000fe40007810000 */
[----:B------:R-:W-:Y:S01]  /*8530*/  FMNMX.FTZ R3, R16, R2, !PT ;  /* 0x0000000210037209 */ /* 0x000fe20007810000 */
        /* <DEDUP_REMOVED lines=113> */
[----:B------:R-:W-:Y:S01]  /*8c50*/  FMNMX.FTZ R2, R92, R2, !PT ;  /* 0x000000025c027209 */ /* 0x000fe20007810000 */
[----:B------:R-:W1:Y:S01]  /*8c60*/  SHFL.BFLY PT, R204, R136, 0x2, 0x1f ;  /* 0x0c401f0088cc7f89 */ /* 0x000e6200000e0000 */
        /* <DEDUP_REMOVED lines=19> */
[----:B-1----:R-:W-:Y:S02]  /*8da0*/  FMNMX.FTZ R136, R136, R204, !PT ;  /* 0x000000cc88887209 */ /* 0x002fe40007810000 */
[----:B------:R-:W-:Y:S02]  /*8db0*/  FMNMX.FTZ R0, R126, R0, !PT ;  /* 0x000000007e007209 */ /* 0x000fe40007810000 */
[----:B------:R-:W-:Y:S01]  /*8dc0*/  FMNMX.FTZ R3, R131, R3, !PT ;  /* 0x0000000383037209 */ /* 0x000fe20007810000 */
[----:B------:R-:W1:Y:S01]  /*8dd0*/  SHFL.BFLY PT, R204, R136, 0x1, 0x1f ;  /* 0x0c201f0088cc7f89 */ /* 0x000e6200000e0000 */
[----:B------:R-:W-:Y:S02]  /*8de0*/  FMNMX.FTZ R2, R121, R2, !PT ;  /* 0x0000000279027209 */ /* 0x000fe40007810000 */
[----:B------:R-:W-:Y:S02]  /*8df0*/  FMNMX.FTZ R0, R127, R0, !PT ;  /* 0x000000007f007209 */ /* 0x000fe40007810000 */
[----:B------:R-:W-:Y:S03]  /*8e00*/  FMNMX.FTZ R133, R124, R2, !PT ;  /* 0x000000027c857209 */ /* 0x000fe60007810000 */
[----:B------:R-:W2:Y:S01]  /*8e10*/  SHFL.BFLY PT, R135, R3, 0x2, 0x1f ;  /* 0x0c401f0003877f89 */ /* 0x000ea200000e0000 */
[----:B------:R-:W-:Y:S07]  /*8e20*/  FMNMX.FTZ R133, R125, R133, !PT ;  /* 0x000000857d857209 */ /* 0x000fee0007810000 */
[----:B------:R-:W3:Y:S08]  /*8e30*/  SHFL.BFLY PT, R2, R0, 0x2, 0x1f ;  /* 0x0c401f0000027f89 */ /* 0x000ef000000e0000 */
[----:B------:R-:W4:Y:S01]  /*8e40*/  SHFL.BFLY PT, R134, R133, 0x2, 0x1f ;  /* 0x0c401f0085867f89 */ /* 0x000f2200000e0000 */
[----:B-1----:R-:W-:Y:S04]  /*8e50*/  FMNMX.FTZ R136, R136, R204, !PT ;  /* 0x000000cc88887209 */ /* 0x002fe80007810000 */
[----:B------:R-:W-:Y:S02]  /*8e60*/  FSETP.NEU.FTZ.AND P1, PT, R136, -INF , PT ;  /* 0xff8000008800780b */ /* 0x000fe40003f3d000 */
[----:B--2---:R-:W-:Y:S01]  /*8e70*/  FMNMX.FTZ R135, R3, R135, !PT ;  /* 0x0000008703877209 */ /* 0x004fe20007810000 */
[----:B------:R-:W-:Y:S04]  /*8e80*/  STL [R1+0xc4], R136 ;  /* 0x0000c48801007387 */ /* 0x000fe80000100800 */
[----:B------:R-:W1:Y:S01]  /*8e90*/  SHFL.BFLY PT, R205, R135, 0x1, 0x1f ;  /* 0x0c201f0087cd7f89 */ /* 0x000e6200000e0000 */
[----:B---3--:R-:W-:Y:S01]  /*8ea0*/  FMNMX.FTZ R2, R0, R2, !PT ;  /* 0x0000000200027209 */ /* 0x008fe20007810000 */
[----:B------:R-:W-:Y:S04]  /*8eb0*/  FADD.FTZ R0, -R136, R132 ;  /* 0x0000008488007221 */ /* 0x000fe80000010100 */
[----:B------:R-:W-:Y:S02]  /*8ec0*/  FMUL.FTZ R0, R0, c[0x0][0x23c] ;  /* 0x00008f0000007a20 */ /* 0x000fe40000410000 */
[----:B------:R-:W2:Y:S01]  /*8ed0*/  SHFL.BFLY PT, R3, R2, 0x1, 0x1f ;  /* 0x0c201f0002037f89 */ /* 0x000ea200000e0000 */
[----:B----4-:R-:W-:Y:S02]  /*8ee0*/  FMNMX.FTZ R134, R133, R134, !PT ;  /* 0x0000008685867209 */ /* 0x010fe40007810000 */
[----:B------:R3:W4:Y:S05]  /*8ef0*/  MUFU.EX2 R133, R0 ;  /* 0x0000000000857308 */ /* 0x00072a0000000800 */
[----:B------:R-:W4:Y:S01]  /*8f00*/  SHFL.BFLY PT, R206, R134, 0x1, 0x1f ;  /* 0x0c201f0086ce7f89 */ /* 0x000f2200000e0000 */
[----:B-1----:R-:W-:Y:S07]  /*8f10*/  FMNMX.FTZ R135, R135, R205, !PT ;  /* 0x000000cd87877209 */ /* 0x002fee0007810000 */
[----:B------:R-:W-:Y:S01]  /*8f20*/  STL [R1+0xc8], R135 ;  /* 0x0000c88701007387 */ /* 0x000fe20000100800 */
[----:B--2---:R-:W-:Y:S01]  /*8f30*/  FMNMX.FTZ R3, R2, R3, !PT ;  /* 0x0000000302037209 */ /* 0x004fe20007810000 */
[----:B---3--:R-:W-:Y:S02]  /*8f40*/  FADD.FTZ R0, -R135, R137 ;  /* 0x0000008987007221 */ /* 0x008fe40000010100 */
[----:B------:R-:W-:Y:S02]  /*8f50*/  FMUL.FTZ R137, R136, c[0x0][0x23c] ;  /* 0x00008f0088897a20 */ /* 0x000fe40000410000 */
[----:B------:R-:W-:Y:S01]  /*8f60*/  FMUL.FTZ R0, R0, c[0x0][0x23c] ;  /* 0x00008f0000007a20 */ /* 0x000fe20000410000 */
[----:B----4-:R-:W-:Y:S01]  /*8f70*/  FMNMX.FTZ R134, R134, R206, !PT ;  /* 0x000000ce86867209 */ /* 0x010fe20007810000 */
[----:B------:R-:W-:Y:S01]  /*8f80*/  FMUL.FTZ R204, R3, c[0x0][0x23c] ;  /* 0x00008f0003cc7a20 */ /* 0x000fe20000410000 */
[----:B------:R-:W-:Y:S01]  /*8f90*/  FSEL R137, R137, RZ, P1 ;  /* 0x000000ff89897208 */ /* 0x000fe20000800000 */
[----:B------:R1:W2:Y:S01]  /*8fa0*/  MUFU.EX2 R132, R0 ;  /* 0x0000000000847308 */ /* 0x0002a20000000800 */
[----:B------:R-:W-:Y:S01]  /*8fb0*/  FSETP.NEU.FTZ.AND P1, PT, R135, -INF , PT ;  /* 0xff8000008700780b */ /* 0x000fe20003f3d000 */
[----:B------:R3:W-:Y:S02]  /*8fc0*/  STL [R1+0xcc], R134 ;  /* 0x0000cc8601007387 */ /* 0x0007e40000100800 */
[--C-:B------:R-:W-:Y:S02]  /*8fd0*/  FFMA.FTZ R20, R20, c[0x0][0x23c], -R137.reuse ;  /* 0x00008f0014147a23 */ /* 0x100fe40000010889 */
[----:B------:R4:W-:Y:S01]  /*8fe0*/  STL [R1+0xd0], R3 ;  /* 0x0000d00301007387 */ /* 0x0009e20000100800 */
[--C-:B------:R-:W-:Y:S02]  /*8ff0*/  FFMA.FTZ R21, R21, c[0x0][0x23c], -R137.reuse ;  /* 0x00008f0015157a23 */ /* 0x100fe40000010889 */
[--C-:B------:R-:W-:Y:S02]  /*9000*/  FFMA.FTZ R206, R81, c[0x0][0x23c], -R137.reuse ;  /* 0x00008f0051ce7a23 */ /* 0x100fe40000010889 */
[----:B------:R-:W-:Y:S01]  /*9010*/  MUFU.EX2 R240, R21 ;  /* 0x0000001500f07308 */ /* 0x000fe20000000800 */
[--C-:B------:R-:W-:Y:S02]  /*9020*/  FFMA.FTZ R210, R97, c[0x0][0x23c], -R137.reuse ;  /* 0x00008f0061d27a23 */ /* 0x100fe40000010889 */
[--C-:B------:R-:W-:Y:S02]  /*9030*/  FFMA.FTZ R32, R32, c[0x0][0x23c], -R137.reuse ;  /* 0x00008f0020207a23 */ /* 0x100fe40000010889 */
[--C-:B------:R-:W-:Y:S02]  /*9040*/  FFMA.FTZ R33, R33, c[0x0][0x23c], -R137.reuse ;  /* 0x00008f0021217a23 */ /* 0x100fe40000010889 */
[--C-:B------:R-:W-:Y:S02]  /*9050*/  FFMA.FTZ R36, R36, c[0x0][0x23c], -R137.reuse ;  /* 0x00008f0024247a23 */ /* 0x100fe40000010889 */
[--C-:B------:R-:W-:Y:S01]  /*9060*/  FFMA.FTZ R37, R37, c[0x0][0x23c], -R137.reuse ;  /* 0x00008f0025257a23 */ /* 0x100fe20000010889 */
[----:B------:R2:W-:Y:S01]  /*9070*/  MUFU.EX2 R236, R32 ;  /* 0x0000002000ec7308 */ /* 0x0005e20000000800 */
[--C-:B------:R-:W-:Y:S02]  /*9080*/  FFMA.FTZ R48, R48, c[0x0][0x23c], -R137.reuse ;  /* 0x00008f0030307a23 */ /* 0x100fe40000010889 */
[----:B-1----:R-:W-:Y:S02]  /*9090*/  FADD.FTZ R0, -R134, R138 ;  /* 0x0000008a86007221 */ /* 0x002fe40000010100 */
[----:B------:R-:W-:Y:S02]  /*90a0*/  FMUL.FTZ R138, R135, c[0x0][0x23c] ;  /* 0x00008f00878a7a20 */ /* 0x000fe40000410000 */
[----:B------:R-:W-:Y:S02]  /*90b0*/  FMUL.FTZ R0, R0, c[0x0][0x23c] ;  /* 0x00008f0000007a20 */ /* 0x000fe40000410000 */
[--C-:B------:R-:W-:Y:S01]  /*90c0*/  FFMA.FTZ R68, R68, c[0x0][0x23c], -R137.reuse ;  /* 0x00008f0044447a23 */ /* 0x100fe20000010889 */
[----:B------:R1:W-:Y:S01]  /*90d0*/  MUFU.EX2 R232, R33 ;  /* 0x0000002100e87308 */ /* 0x0003e20000000800 */
[----:B------:R-:W-:Y:S01]  /*90e0*/  FSEL R138, R138, RZ, P1 ;  /* 0x000000ff8a8a7208 */ /* 0x000fe20000800000 */
[--C-:B------:R-:W-:Y:S01]  /*90f0*/  FFMA.FTZ R69, R69, c[0x0][0x23c], -R137.reuse ;  /* 0x00008f0045457a23 */ /* 0x100fe20000010889 */
[----:B------:R-:W-:Y:S01]  /*9100*/  FSETP.NEU.FTZ.AND P1, PT, R134, -INF , PT ;  /* 0xff8000008600780b */ /* 0x000fe20003f3d000 */
[--C-:B------:R-:W-:Y:S02]  /*9110*/  FFMA.FTZ R205, R80, c[0x0][0x23c], -R137.reuse ;  /* 0x00008f0050cd7a23 */ /* 0x100fe40000010889 */
[--C-:B------:R-:W-:Y:S02]  /*9120*/  FFMA.FTZ R22, R22, c[0x0][0x23c], -R138.reuse ;  /* 0x00008f0016167a23 */ /* 0x100fe4000001088a */
[--C-:B------:R-:W-:Y:S02]  /*9130*/  FFMA.FTZ R23, R23, c[0x0][0x23c], -R138.reuse ;  /* 0x00008f0017177a23 */ /* 0x100fe4000001088a */
[----:B------:R3:W-:Y:S01]  /*9140*/  MUFU.EX2 R2, R0 ;  /* 0x0000000000027308 */ /* 0x0007e20000000800 */
[--C-:B------:R-:W-:Y:S02]  /*9150*/  FFMA.FTZ R34, R34, c[0x0][0x23c], -R138.reuse ;  /* 0x00008f0022227a23 */ /* 0x100fe4000001088a */
[--C-:B------:R-:W-:Y:S02]  /*9160*/  FFMA.FTZ R35, R35, c[0x0][0x23c], -R138.reuse ;  /* 0x00008f0023237a23 */ /* 0x100fe4000001088a */
[----:B--2---:R-:W-:Y:S02]  /*9170*/  FMUL.FTZ R32, R133, R168 ;  /* 0x000000a885207220 */ /* 0x004fe40000410000 */
[--C-:B------:R-:W-:Y:S02]  /*9180*/  FFMA.FTZ R38, R38, c[0x0][0x23c], -R138.reuse ;  /* 0x00008f0026267a23 */ /* 0x100fe4000001088a */
[--C-:B------:R-:W-:Y:S01]  /*9190*/  FFMA.FTZ R39, R39, c[0x0][0x23c], -R138.reuse ;  /* 0x00008f0027277a23 */ /* 0x100fe2000001088a */
[----:B------:R-:W-:Y:S01]  /*91a0*/  MUFU.EX2 R239, R23 ;  /* 0x0000001700ef7308 */ /* 0x000fe20000000800 */
[--C-:B------:R-:W-:Y:S02]  /*91b0*/  FFMA.FTZ R211, R100, c[0x0][0x23c], -R137.reuse ;  /* 0x00008f0064d37a23 */ /* 0x100fe40000010889 */
[--C-:B------:R-:W-:Y:S02]  /*91c0*/  FFMA.FTZ R100, R82, c[0x0][0x23c], -R138.reuse ;  /* 0x00008f0052647a23 */ /* 0x100fe4000001088a */
[----:B-1----:R-:W-:Y:S02]  /*91d0*/  FMUL.FTZ R33, R133, R169 ;  /* 0x000000a985217220 */ /* 0x002fe40000410000 */
[--C-:B------:R-:W-:Y:S02]  /*91e0*/  FFMA.FTZ R212, R101, c[0x0][0x23c], -R137.reuse ;  /* 0x00008f0065d47a23 */ /* 0x100fe40000010889 */
[--C-:B------:R-:W-:Y:S01]  /*91f0*/  FFMA.FTZ R101, R83, c[0x0][0x23c], -R138.reuse ;  /* 0x00008f0053657a23 */ /* 0x100fe2000001088a */
[----:B------:R-:W-:Y:S01]  /*9200*/  MUFU.EX2 R235, R34 ;  /* 0x0000002200eb7308 */ /* 0x000fe20000000800 */
[----:B------:R-:W-:Y:S02]  /*9210*/  FFMA.FTZ R217, R116, c[0x0][0x23c], -R137 ;  /* 0x00008f0074d97a23 */ /* 0x000fe40000010889 */
[--C-:B------:R-:W-:Y:S02]  /*9220*/  FFMA.FTZ R116, R98, c[0x0][0x23c], -R138.reuse ;  /* 0x00008f0062747a23 */ /* 0x100fe4000001088a */
[----:B---3--:R-:W-:Y:S02]  /*9230*/  FADD.FTZ R0, -R3, R139 ;  /* 0x0000008b03007221 */ /* 0x008fe40000010100 */
[----:B------:R-:W-:Y:S02]  /*9240*/  FMUL.FTZ R139, R134, c[0x0][0x23c] ;  /* 0x00008f00868b7a20 */ /* 0x000fe40000410000 */
[----:B------:R-:W-:Y:S01]  /*9250*/  FFMA.FTZ R218, R117, c[0x0][0x23c], -R137 ;  /* 0x00008f0075da7a23 */ /* 0x000fe20000010889 */
[----:B------:R-:W-:Y:S01]  /*9260*/  MUFU.EX2 R134, R22 ;  /* 0x0000001600867308 */ /* 0x000fe20000000800 */
[--C-:B------:R-:W-:Y:S01]  /*9270*/  FFMA.FTZ R117, R99, c[0x0][0x23c], -R138.reuse ;  /* 0x00008f0063757a23 */ /* 0x100fe2000001088a */
[----:B------:R-:W-:Y:S01]  /*9280*/  FSEL R139, R139, RZ, P1 ;  /* 0x000000ff8b8b7208 */ /* 0x000fe20000800000 */
[--C-:B------:R-:W-:Y:S01]  /*9290*/  FFMA.FTZ R50, R50, c[0x0][0x23c], -R138.reuse ;  /* 0x00008f0032327a23 */ /* 0x100fe2000001088a */
[----:B------:R-:W-:Y:S01]  /*92a0*/  FSETP.NEU.FTZ.AND P1, PT, R3, -INF , PT ;  /* 0xff8000000300780b */ /* 0x000fe20003f3d000 */
[--C-:B------:R-:W-:Y:S02]  /*92b0*/  FFMA.FTZ R51, R51, c[0x0][0x23c], -R138.reuse ;  /* 0x00008f0033337a23 */ /* 0x100fe4000001088a */
[--C-:B------:R-:W-:Y:S01]  /*92c0*/  FFMA.FTZ R72, R72, c[0x0][0x23c], -R139.reuse ;  /* 0x00008f0048487a23 */ /* 0x100fe2000001088b */
[----:B------:R-:W-:Y:S01]  /*92d0*/  FSEL R204, R204, RZ, P1 ;  /* 0x000000ffcccc7208 */ /* 0x000fe20000800000 */
[--C-:B------:R-:W-:Y:S01]  /*92e0*/  FFMA.FTZ R73, R73, c[0x0][0x23c], -R139.reuse ;  /* 0x00008f0049497a23 */ /* 0x100fe2000001088b */
[----:B----4-:R1:W-:Y:S01]  /*92f0*/  MUFU.EX2 R3, R20 ;  /* 0x0000001400037308 */ /* 0x0103e20000000800 */
[----:B------:R-:W-:Y:S02]  /*9300*/  FFMA.FTZ R19, R19, c[0x0][0x23c], -R138 ;  /* 0x00008f0013137a23 */ /* 0x000fe4000001088a */
[--C-:B------:R-:W-:Y:S02]  /*9310*/  FFMA.FTZ R74, R74, c[0x0][0x23c], -R204.reuse ;  /* 0x00008f004a4a7a23 */ /* 0x100fe400000108cc */
[----:B------:R-:W-:Y:S02]  /*9320*/  FFMA.FTZ R75, R75, c[0x0][0x23c], -R204 ;  /* 0x00008f004b4b7a23 */ /* 0x000fe400000108cc */
[--C-:B------:R-:W-:Y:S02]  /*9330*/  FFMA.FTZ R12, R12, c[0x0][0x23c], -R139.reuse ;  /* 0x00008f000c0c7a23 */ /* 0x100fe4000001088b */
[----:B------:R-:W-:Y:S01]  /*9340*/  FFMA.FTZ R13, R13, c[0x0][0x23c], -R139 ;  /* 0x00008f000d0d7a23 */ /* 0x000fe2000001088b */
[----:B------:R2:W3:Y:S01]  /*9350*/  MUFU.EX2 R208, R19 ;  /* 0x0000001300d07308 */ /* 0x0004e20000000800 */
[--C-:B------:R-:W-:Y:S02]  /*9360*/  FFMA.FTZ R5, R5, c[0x0][0x23c], -R137.reuse ;  /* 0x00008f0005057a23 */ /* 0x100fe40000010889 */
[--C-:B------:R-:W-:Y:S02]  /*9370*/  FFMA.FTZ R6, R6, c[0x0][0x23c], -R138.reuse ;  /* 0x00008f0006067a23 */ /* 0x100fe4000001088a */
[--C-:B------:R-:W-:Y:S02]  /*9380*/  FFMA.FTZ R7, R7, c[0x0][0x23c], -R138.reuse ;  /* 0x00008f0007077a23 */ /* 0x100fe4000001088a */
[--C-:B------:R-:W-:Y:S02]  /*9390*/  FFMA.FTZ R16, R16, c[0x0][0x23c], -R137.reuse ;  /* 0x00008f0010107a23 */ /* 0x100fe40000010889 */
[--C-:B------:R-:W-:Y:S01]  /*93a0*/  FFMA.FTZ R17, R17, c[0x0][0x23c], -R137.reuse ;  /* 0x00008f0011117a23 */ /* 0x100fe20000010889 */
[----:B------:R-:W-:Y:S01]  /*93b0*/  MUFU.EX2 R244, R5 ;  /* 0x0000000500f47308 */ /* 0x000fe20000000800 */
[----:B------:R-:W-:Y:S02]  /*93c0*/  FFMA.FTZ R18, R18, c[0x0][0x23c], -R138 ;  /* 0x00008f0012127a23 */ /* 0x000fe4000001088a */
[----:B------:R-:W-:Y:S01]  /*93d0*/  FFMA.FTZ R4, R4, c[0x0][0x23c], -R137 ;  /* 0x00008f0004047a23 */ /* 0x000fe20000010889 */
[----:B-1----:R-:W1:Y:S01]  /*93e0*/  LDSM.16.MT88.4 R20, [R220+0x8000] ;  /* 0x00800000dc14783b */ /* 0x002e620000004200 */
[----:B------:R-:W-:Y:S02]  /*93f0*/  FMUL.FTZ R0, R0, c[0x0][0x23c] ;  /* 0x00008f0000007a20 */ /* 0x000fe40000410000 */
[--C-:B------:R-:W-:Y:S02]  /*9400*/  FFMA.FTZ R14, R14, c[0x0][0x23c], -R204.reuse ;  /* 0x00008f000e0e7a23 */ /* 0x100fe400000108cc */
[--C-:B------:R-:W-:Y:S01]  /*9410*/  FFMA.FTZ R15, R15, c[0x0][0x23c], -R204.reuse ;  /* 0x00008f000f0f7a23 */ /* 0x100fe200000108cc */
[----:B------:R-:W4:Y:S01]  /*9420*/  MUFU.EX2 R216, R4 ;  /* 0x0000000400d87308 */ /* 0x000f220000000800 */
[--C-:B------:R-:W-:Y:S02]  /*9430*/  FFMA.FTZ R24, R24, c[0x0][0x23c], -R139.reuse ;  /* 0x00008f0018187a23 */ /* 0x100fe4000001088b */
[--C-:B------:R-:W-:Y:S02]  /*9440*/  FFMA.FTZ R25, R25, c[0x0][0x23c], -R139.reuse ;  /* 0x00008f0019197a23 */ /* 0x100fe4000001088b */
[--C-:B------:R-:W-:Y:S02]  /*9450*/  FFMA.FTZ R26, R26, c[0x0][0x23c], -R204.reuse ;  /* 0x00008f001a1a7a23 */ /* 0x100fe400000108cc */
[--C-:B------:R-:W-:Y:S02]  /*9460*/  FFMA.FTZ R27, R27, c[0x0][0x23c], -R204.reuse ;  /* 0x00008f001b1b7a23 */ /* 0x100fe400000108cc */
[----:B--2---:R-:W-:Y:S01]  /*9470*/  FMUL.FTZ R19, R132, R155 ;  /* 0x0000009b84137220 */ /* 0x004fe20000410000 */
[----:B------:R-:W-:Y:S01]  /*9480*/  MUFU.EX2 R215, R6 ;  /* 0x0000000600d77308 */ /* 0x000fe20000000800 */
[--C-:B------:R-:W-:Y:S02]  /*9490*/  FFMA.FTZ R28, R28, c[0x0][0x23c], -R139.reuse ;  /* 0x00008f001c1c7a23 */ /* 0x100fe4000001088b */
[--C-:B------:R-:W-:Y:S02]  /*94a0*/  FFMA.FTZ R29, R29, c[0x0][0x23c], -R139.reuse ;  /* 0x00008f001d1d7a23 */ /* 0x100fe4000001088b */
[--C-:B------:R-:W-:Y:S02]  /*94b0*/  FFMA.FTZ R30, R30, c[0x0][0x23c], -R204.reuse ;  /* 0x00008f001e1e7a23 */ /* 0x100fe400000108cc */
[--C-:B------:R-:W-:Y:S02]  /*94c0*/  FFMA.FTZ R31, R31, c[0x0][0x23c], -R204.reuse ;  /* 0x00008f001f1f7a23 */ /* 0x100fe400000108cc */
[--C-:B------:R-:W-:Y:S01]  /*94d0*/  FFMA.FTZ R43, R43, c[0x0][0x23c], -R204.reuse ;  /* 0x00008f002b2b7a23 */ /* 0x100fe200000108cc */
[----:B------:R-:W2:Y:S01]  /*94e0*/  MUFU.EX2 R245, R7 ;  /* 0x0000000700f57308 */ /* 0x000ea20000000800 */
[--C-:B------:R-:W-:Y:S02]  /*94f0*/  FFMA.FTZ R44, R44, c[0x0][0x23c], -R139.reuse ;  /* 0x00008f002c2c7a23 */ /* 0x100fe4000001088b */
[----:B------:R-:W-:Y:S02]  /*9500*/  FMUL.FTZ R34, R132, R170 ;  /* 0x000000aa84227220 */ /* 0x000fe40000410000 */
[--C-:B------:R-:W-:Y:S02]  /*9510*/  FFMA.FTZ R40, R40, c[0x0][0x23c], -R139.reuse ;  /* 0x00008f0028287a23 */ /* 0x100fe4000001088b */
[--C-:B------:R-:W-:Y:S02]  /*9520*/  FFMA.FTZ R41, R41, c[0x0][0x23c], -R139.reuse ;  /* 0x00008f0029297a23 */ /* 0x100fe4000001088b */
[--C-:B------:R-:W-:Y:S01]  /*9530*/  FFMA.FTZ R42, R42, c[0x0][0x23c], -R204.reuse ;  /* 0x00008f002a2a7a23 */ /* 0x100fe200000108cc */
[----:B------:R1:W-:Y:S01]  /*9540*/  MUFU.EX2 R251, R16 ;  /* 0x0000001000fb7308 */ /* 0x0003e20000000800 */
[--C-:B------:R-:W-:Y:S02]  /*9550*/  FFMA.FTZ R57, R57, c[0x0][0x23c], -R139.reuse ;  /* 0x00008f0039397a23 */ /* 0x100fe4000001088b */
[----:B------:R-:W-:Y:S02]  /*9560*/  FFMA.FTZ R59, R59, c[0x0][0x23c], -R204 ;  /* 0x00008f003b3b7a23 */ /* 0x000fe400000108cc */
[--C-:B------:R-:W-:Y:S02]  /*9570*/  FFMA.FTZ R60, R60, c[0x0][0x23c], -R139.reuse ;  /* 0x00008f003c3c7a23 */ /* 0x100fe4000001088b */
[--C-:B------:R-:W-:Y:S02]  /*9580*/  FFMA.FTZ R70, R70, c[0x0][0x23c], -R138.reuse ;  /* 0x00008f0046467a23 */ /* 0x100fe4000001088a */
[----:B------:R-:W-:Y:S01]  /*9590*/  FFMA.FTZ R71, R71, c[0x0][0x23c], -R138 ;  /* 0x00008f0047477a23 */ /* 0x000fe2000001088a */
[----:B------:R-:W2:Y:S01]  /*95a0*/  MUFU.EX2 R252, R17 ;  /* 0x0000001100fc7308 */ /* 0x000ea20000000800 */
[--C-:B------:R-:W-:Y:S02]  /*95b0*/  FFMA.FTZ R76, R76, c[0x0][0x23c], -R139.reuse ;  /* 0x00008f004c4c7a23 */ /* 0x100fe4000001088b */
[--C-:B------:R-:W-:Y:S02]  /*95c0*/  FFMA.FTZ R77, R77, c[0x0][0x23c], -R139.reuse ;  /* 0x00008f004d4d7a23 */ /* 0x100fe4000001088b */
[--C-:B------:R-:W-:Y:S02]  /*95d0*/  FFMA.FTZ R8, R8, c[0x0][0x23c], -R139.reuse ;  /* 0x00008f0008087a23 */ /* 0x100fe4000001088b */
[----:B------:R-:W-:Y:S02]  /*95e0*/  FFMA.FTZ R9, R9, c[0x0][0x23c], -R139 ;  /* 0x00008f0009097a23 */ /* 0x000fe4000001088b */
[--C-:B------:R-:W-:Y:S01]  /*95f0*/  FFMA.FTZ R10, R10, c[0x0][0x23c], -R204.reuse ;  /* 0x00008f000a0a7a23 */ /* 0x100fe200000108cc */
[----:B------:R-:W2:Y:S01]  /*9600*/  MUFU.EX2 R249, R18 ;  /* 0x0000001200f97308 */ /* 0x000ea20000000800 */
[----:B------:R-:W-:Y:S02]  /*9610*/  FFMA.FTZ R11, R11, c[0x0][0x23c], -R204 ;  /* 0x00008f000b0b7a23 */ /* 0x000fe400000108cc */
[--C-:B------:R-:W-:Y:S01]  /*9620*/  FFMA.FTZ R207, R84, c[0x0][0x23c], -R137.reuse ;  /* 0x00008f0054cf7a23 */ /* 0x100fe20000010889 */
[----:B---3--:R-:W-:Y:S01]  /*9630*/  MOV R84, R208 ;  /* 0x000000d000547202 */ /* 0x008fe20000000f00 */
[C---:B-1----:R-:W-:Y:S02]  /*9640*/  FMUL.FTZ R16, R133.reuse, R152 ;  /* 0x0000009885107220 */ /* 0x042fe40000410000 */
[C---:B------:R-:W-:Y:S01]  /*9650*/  FMUL.FTZ R4, R133.reuse, R144 ;  /* 0x0000009085047220 */ /* 0x040fe20000410000 */
[----:B----4-:R-:W-:Y:S01]  /*9660*/  F2FP.PACK_AB R144, R244, R216 ;  /* 0x000000d8f490723e */ /* 0x010fe200000000ff */
[----:B------:R-:W-:Y:S01]  /*9670*/  FMUL.FTZ R5, R133, R145 ;  /* 0x0000009185057220 */ /* 0x000fe20000410000 */
[----:B------:R-:W1:Y:S01]  /*9680*/  MUFU.EX2 R0, R0 ;  /* 0x0000000000007308 */ /* 0x000e620000000800 */
[----:B--2---:R-:W-:Y:S01]  /*9690*/  F2FP.PACK_AB R145, R245, R215 ;  /* 0x000000d7f591723e */ /* 0x004fe200000000ff */
[----:B------:R-:W-:Y:S01]  /*96a0*/  FMUL.FTZ R6, R132, R146 ;  /* 0x0000009284067220 */ /* 0x000fe20000410000 */
[----:B------:R-:W-:Y:S01]  /*96b0*/  F2FP.PACK_AB R146, R252, R251 ;  /* 0x000000fbfc92723e */ /* 0x000fe200000000ff */
[----:B------:R-:W-:Y:S02]  /*96c0*/  FMUL.FTZ R17, R133, R153 ;  /* 0x0000009985117220 */ /* 0x000fe40000410000 */
[----:B------:R-:W-:Y:S02]  /*96d0*/  FMUL.FTZ R7, R132, R147 ;  /* 0x0000009384077220 */ /* 0x000fe40000410000 */
[--C-:B------:R-:W-:Y:S02]  /*96e0*/  FFMA.FTZ R208, R85, c[0x0][0x23c], -R137.reuse ;  /* 0x00008f0055d07a23 */ /* 0x100fe40000010889 */
[----:B------:R2:W-:Y:S01]  /*96f0*/  MUFU.EX2 R248, R12 ;  /* 0x0000000c00f87308 */ /* 0x0005e20000000800 */
[--C-:B------:R-:W-:Y:S02]  /*9700*/  FFMA.FTZ R213, R112, c[0x0][0x23c], -R137.reuse ;  /* 0x00008f0070d57a23 */ /* 0x100fe40000010889 */
[--C-:B------:R-:W-:Y:S01]  /*9710*/  FFMA.FTZ R112, R86, c[0x0][0x23c], -R138.reuse ;  /* 0x00008f0056707a23 */ /* 0x100fe2000001088a */
[----:B------:R-:W-:Y:S01]  /*9720*/  F2FP.PACK_AB R147, R84, R249 ;  /* 0x000000f95493723e */ /* 0x000fe200000000ff */
[----:B------:R-:W-:Y:S02]  /*9730*/  FMUL.FTZ R18, R132, R154 ;  /* 0x0000009a84127220 */ /* 0x000fe40000410000 */
[--C-:B------:R-:W-:Y:S02]  /*9740*/  FFMA.FTZ R214, R113, c[0x0][0x23c], -R137.reuse ;  /* 0x00008f0071d67a23 */ /* 0x100fe40000010889 */
[--C-:B------:R-:W-:Y:S01]  /*9750*/  FFMA.FTZ R113, R87, c[0x0][0x23c], -R138.reuse ;  /* 0x00008f0057717a23 */ /* 0x100fe2000001088a */
[----:B------:R3:W-:Y:S01]  /*9760*/  MUFU.EX2 R250, R13 ;  /* 0x0000000d00fa7308 */ /* 0x0007e20000000800 */
[-C--:B------:R-:W-:Y:S05]  /*9770*/  HMMA.16816.F32 R4, R144, R20.reuse, R4 ;  /* 0x000000149004723c */ /* 0x080fea0000001804 */
[----:B------:R-:W-:Y:S02]  /*9780*/  FFMA.FTZ R219, R128, c[0x0][0x23c], -R137 ;  /* 0x00008f0080db7a23 */ /* 0x000fe40000010889 */
[----:B------:R-:W-:Y:S02]  /*9790*/  FFMA.FTZ R128, R102, c[0x0][0x23c], -R138 ;  /* 0x00008f0066807a23 */ /* 0x000fe4000001088a */
[----:B------:R1:W-:Y:S03]  /*97a0*/  MUFU.EX2 R246, R14 ;  /* 0x0000000e00f67308 */ /* 0x0003e60000000800 */
[--C-:B------:R-:W-:Y:S02]  /*97b0*/  FFMA.FTZ R102, R88, c[0x0][0x23c], -R139.reuse ;  /* 0x00008f0058667a23 */ /* 0x100fe4000001088b */
[----:B--2---:R-:W-:Y:S02]  /*97c0*/  FMUL.FTZ R12, R2, R148 ;  /* 0x00000094020c7220 */ /* 0x004fe40000410000 */
[--C-:B------:R-:W-:Y:S02]  /*97d0*/  FFMA.FTZ R45, R45, c[0x0][0x23c], -R139.reuse ;  /* 0x00008f002d2d7a23 */ /* 0x100fe4000001088b */
[--C-:B------:R-:W-:Y:S01]  /*97e0*/  FFMA.FTZ R46, R46, c[0x0][0x23c], -R204.reuse ;  /* 0x00008f002e2e7a23 */ /* 0x100fe200000108cc */
[----:B------:R-:W2:Y:S01]  /*97f0*/  MUFU.EX2 R209, R15 ;  /* 0x0000000f00d17308 */ /* 0x000ea20000000800 */
[----:B------:R-:W-:Y:S02]  /*9800*/  FFMA.FTZ R47, R47, c[0x0][0x23c], -R204 ;  /* 0x00008f002f2f7a23 */ /* 0x000fe400000108cc */
[--C-:B------:R-:W-:Y:S02]  /*9810*/  FFMA.FTZ R56, R56, c[0x0][0x23c], -R139.reuse ;  /* 0x00008f0038387a23 */ /* 0x100fe4000001088b */
[----:B---3--:R-:W-:Y:S02]  /*9820*/  FMUL.FTZ R13, R2, R149 ;  /* 0x00000095020d7220 */ /* 0x008fe40000410000 */
[----:B------:R-:W-:Y:S02]  /*9830*/  FFMA.FTZ R55, R55, c[0x0][0x23c], -R138 ;  /* 0x00008f0037377a23 */ /* 0x000fe4000001088a */
[--C-:B------:R-:W-:Y:S01]  /*9840*/  FFMA.FTZ R58, R58, c[0x0][0x23c], -R204.reuse ;  /* 0x00008f003a3a7a23 */ /* 0x100fe200000108cc */
[----:B------:R3:W-:Y:S01]  /*9850*/  MUFU.EX2 R241, R8 ;  /* 0x0000000800f17308 */ /* 0x0007e20000000800 */
[----:B------:R-:W-:Y:S02]  /*9860*/  FFMA.FTZ R61, R61, c[0x0][0x23c], -R139 ;  /* 0x00008f003d3d7a23 */ /* 0x000fe4000001088b */
[--C-:B------:R-:W-:Y:S02]  /*9870*/  FFMA.FTZ R62, R62, c[0x0][0x23c], -R204.reuse ;  /* 0x00008f003e3e7a23 */ /* 0x100fe400000108cc */
[----:B-1----:R-:W-:Y:S02]  /*9880*/  FMUL.FTZ R14, R0, R150 ;  /* 0x00000096000e7220 */ /* 0x002fe40000410000 */
[----:B------:R-:W-:Y:S02]  /*9890*/  FFMA.FTZ R63, R63, c[0x0][0x23c], -R204 ;  /* 0x00008f003f3f7a23 */ /* 0x000fe400000108cc */
[--C-:B------:R-:W-:Y:S01]  /*98a0*/  FFMA.FTZ R66, R66, c[0x0][0x23c], -R138.reuse ;  /* 0x00008f0042427a23 */ /* 0x100fe2000001088a */
[----:B------:R-:W1:Y:S01]  /*98b0*/  MUFU.EX2 R243, R9 ;  /* 0x0000000900f37308 */ /* 0x000e620000000800 */
[----:B------:R-:W-:Y:S02]  /*98c0*/  FFMA.FTZ R67, R67, c[0x0][0x23c], -R138 ;  /* 0x00008f0043437a23 */ /* 0x000fe4000001088a */
[--C-:B------:R-:W-:Y:S01]  /*98d0*/  FFMA.FTZ R78, R78, c[0x0][0x23c], -R204.reuse ;  /* 0x00008f004e4e7a23 */ /* 0x100fe200000108cc */
[----:B--2---:R-:W-:Y:S01]  /*98e0*/  MOV R85, R209 ;  /* 0x000000d100557202 */ /* 0x004fe20000000f00 */
[----:B------:R-:W-:Y:S02]  /*98f0*/  FMUL.FTZ R15, R0, R151 ;  /* 0x00000097000f7220 */ /* 0x000fe40000410000 */
[----:B------:R-:W2:Y:S01]  /*9900*/  LDSM.16.MT88.4 R148, [R223+0x8000] ;  /* 0x00800000df94783b */ /* 0x000ea20000004200 */
[--C-:B------:R-:W-:Y:S02]  /*9910*/  FFMA.FTZ R209, R96, c[0x0][0x23c], -R137.reuse ;  /* 0x00008f0060d17a23 */ /* 0x100fe40000010889 */
[----:B------:R4:W-:Y:S01]  /*9920*/  MUFU.EX2 R242, R10 ;  /* 0x0000000a00f27308 */ /* 0x0009e20000000800 */
[----:B------:R-:W-:Y:S02]  /*9930*/  FFMA.FTZ R79, R79, c[0x0][0x23c], -R204 ;  /* 0x00008f004f4f7a23 */ /* 0x000fe400000108cc */
[--C-:B------:R-:W-:Y:S02]  /*9940*/  FFMA.FTZ R49, R49, c[0x0][0x23c], -R137.reuse ;  /* 0x00008f0031317a23 */ /* 0x100fe40000010889 */
[----:B------:R-:W-:Y:S01]  /*9950*/  LDSM.16.MT88.4 R96, [R223+0x8800] ;  /* 0x00880000df60783b */ /* 0x000fe20000004200 */
[----:B---3--:R-:W-:Y:S02]  /*9960*/  FMUL.FTZ R8, R2, R140 ;  /* 0x0000008c02087220 */ /* 0x008fe40000410000 */
[--C-:B------:R-:W-:Y:S02]  /*9970*/  FFMA.FTZ R52, R52, c[0x0][0x23c], -R137.reuse ;  /* 0x00008f0034347a23 */ /* 0x100fe40000010889 */
[----:B------:R-:W3:Y:S01]  /*9980*/  MUFU.EX2 R247, R11 ;  /* 0x0000000b00f77308 */ /* 0x000ee20000000800 */
[--C-:B------:R-:W-:Y:S02]  /*9990*/  FFMA.FTZ R53, R53, c[0x0][0x23c], -R137.reuse ;  /* 0x00008f0035357a23 */ /* 0x100fe40000010889 */
[--C-:B------:R-:W-:Y:S01]  /*99a0*/  FFMA.FTZ R64, R64, c[0x0][0x23c], -R137.reuse ;  /* 0x00008f0040407a23 */ /* 0x100fe20000010889 */
[----:B-1----:R-:W-:Y:S01]  /*99b0*/  F2FP.PACK_AB R140, R243, R241 ;  /* 0x000000f1f38c723e */ /* 0x002fe200000000ff */
[----:B------:R-:W-:Y:S02]  /*99c0*/  FMUL.FTZ R9, R2, R141 ;  /* 0x0000008d02097220 */ /* 0x000fe40000410000 */
[--C-:B------:R-:W-:Y:S02]  /*99d0*/  FFMA.FTZ R65, R65, c[0x0][0x23c], -R137.reuse ;  /* 0x00008f0041417a23 */ /* 0x100fe40000010889 */
[----:B------:R-:W-:Y:S01]  /*99e0*/  FFMA.FTZ R137, R129, c[0x0][0x23c], -R137 ;  /* 0x00008f0081897a23 */ /* 0x000fe20000010889 */
[----:B------:R1:W-:Y:S01]  /*99f0*/  MUFU.EX2 R135, R24 ;  /* 0x0000001800877308 */ /* 0x0003e20000000800 */
[--C-:B------:R-:W-:Y:S02]  /*9a00*/  FFMA.FTZ R129, R103, c[0x0][0x23c], -R138.reuse ;  /* 0x00008f0067817a23 */ /* 0x100fe4000001088a */
[--C-:B------:R-:W-:Y:S02]  /*9a10*/  FFMA.FTZ R103, R89, c[0x0][0x23c], -R139.reuse ;  /* 0x00008f0059677a23 */ /* 0x100fe4000001088b */
[----:B----4-:R-:W-:Y:S01]  /*9a20*/  FMUL.FTZ R10, R0, R142 ;  /* 0x0000008e000a7220 */ /* 0x010fe20000410000 */
[----:B------:R-:W-:Y:S01]  /*9a30*/  F2FP.PACK_AB R142, R250, R248 ;  /* 0x000000f8fa8e723e */ /* 0x000fe200000000ff */
[--C-:B------:R-:W-:Y:S02]  /*9a40*/  FFMA.FTZ R54, R54, c[0x0][0x23c], -R138.reuse ;  /* 0x00008f0036367a23 */ /* 0x100fe4000001088a */
[--C-:B------:R-:W-:Y:S01]  /*9a50*/  FFMA.FTZ R118, R118, c[0x0][0x23c], -R138.reuse ;  /* 0x00008f0076767a23 */ /* 0x100fe2000001088a */
[----:B------:R4:W-:Y:S01]  /*9a60*/  MUFU.EX2 R238, R25 ;  /* 0x0000001900ee7308 */ /* 0x0009e20000000800 */
[--C-:B------:R-:W-:Y:S02]  /*9a70*/  FFMA.FTZ R119, R119, c[0x0][0x23c], -R138.reuse ;  /* 0x00008f0077777a23 */ /* 0x100fe4000001088a */
[----:B------:R-:W-:Y:S01]  /*9a80*/  FFMA.FTZ R130, R130, c[0x0][0x23c], -R138 ;  /* 0x00008f0082827a23 */ /* 0x000fe2000001088a */
[----:B---3--:R-:W-:Y:S01]  /*9a90*/  F2FP.PACK_AB R141, R247, R242 ;  /* 0x000000f2f78d723e */ /* 0x008fe200000000ff */
[----:B------:R-:W-:Y:S01]  /*9aa0*/  FMUL.FTZ R11, R0, R143 ;  /* 0x0000008f000b7220 */ /* 0x000fe20000410000 */
[----:B------:R-:W-:Y:S01]  /*9ab0*/  F2FP.PACK_AB R143, R85, R246 ;  /* 0x000000f6558f723e */ /* 0x000fe200000000ff */
[--C-:B------:R-:W-:Y:S02]  /*9ac0*/  FFMA.FTZ R94, R94, c[0x0][0x23c], -R204.reuse ;  /* 0x00008f005e5e7a23 */ /* 0x100fe400000108cc */
[--C-:B------:R-:W-:Y:S01]  /*9ad0*/  FFMA.FTZ R95, R95, c[0x0][0x23c], -R204.reuse ;  /* 0x00008f005f5f7a23 */ /* 0x100fe200000108cc */
[----:B------:R3:W-:Y:S01]  /*9ae0*/  MUFU.EX2 R136, R26 ;  /* 0x0000001a00887308 */ /* 0x0007e20000000800 */
[--C-:B------:R-:W-:Y:S02]  /*9af0*/  FFMA.FTZ R106, R106, c[0x0][0x23c], -R204.reuse ;  /* 0x00008f006a6a7a23 */ /* 0x100fe400000108cc */
[C---:B------:R-:W-:Y:S04]  /*9b00*/  HMMA.16816.F32 R8, R140.reuse, R20, R8 ;  /* 0x000000148c08723c */ /* 0x040fe80000001808 */
[C---:B-1----:R-:W-:Y:S02]  /*9b10*/  FMUL.FTZ R24, R2.reuse, R160 ;  /* 0x000000a002187220 */ /* 0x042fe40000410000 */
[--C-:B------:R-:W-:Y:S01]  /*9b20*/  FFMA.FTZ R107, R107, c[0x0][0x23c], -R204.reuse ;  /* 0x00008f006b6b7a23 */ /* 0x100fe200000108cc */
[----:B------:R1:W-:Y:S01]  /*9b30*/  MUFU.EX2 R237, R27 ;  /* 0x0000001b00ed7308 */ /* 0x0003e20000000800 */
[-C--:B------:R-:W-:Y:S04]  /*9b40*/  HMMA.16816.F32 R12, R140, R22.reuse, R12 ;  /* 0x000000168c0c723c */ /* 0x080fe8000000180c */
[C---:B------:R-:W-:Y:S02]  /*9b50*/  FMUL.FTZ R20, R133.reuse, R156 ;  /* 0x0000009c85147220 */ /* 0x040fe40000410000 */
[----:B------:R-:W-:Y:S02]  /*9b60*/  FMUL.FTZ R21, R133, R157 ;  /* 0x0000009d85157220 */ /* 0x000fe40000410000 */
[C---:B------:R-:W-:Y:S01]  /*9b70*/  HMMA.16816.F32 R16, R144.reuse, R22, R16 ;  /* 0x000000169010723c */ /* 0x040fe20000001810 */
[----:B------:R2:W-:Y:S03]  /*9b80*/  MUFU.EX2 R234, R28 ;  /* 0x0000001c00ea7308 */ /* 0x0005e60000000800 */
[----:B----4-:R-:W-:Y:S02]  /*9b90*/  FMUL.FTZ R25, R2, R161 ;  /* 0x000000a102197220 */ /* 0x010fe40000410000 */
[----:B---3--:R-:W-:Y:S02]  /*9ba0*/  FMUL.FTZ R26, R0, R162 ;  /* 0x000000a2001a7220 */ /* 0x008fe40000410000 */
[C---:B------:R-:W-:Y:S03]  /*9bb0*/  FMUL.FTZ R22, R132.reuse, R158 ;  /* 0x0000009e84167220 */ /* 0x040fe60000410000 */
[----:B------:R-:W3:Y:S01]  /*9bc0*/  MUFU.EX2 R230, R29 ;  /* 0x0000001d00e67308 */ /* 0x000ee20000000800 */
[----:B------:R-:W-:Y:S02]  /*9bd0*/  FMUL.FTZ R23, R132, R159 ;  /* 0x0000009f84177220 */ /* 0x000fe40000410000 */
[--C-:B------:R-:W-:Y:S02]  /*9be0*/  FFMA.FTZ R110, R110, c[0x0][0x23c], -R204.reuse ;  /* 0x00008f006e6e7a23 */ /* 0x100fe400000108cc */
[----:B-1----:R-:W-:Y:S02]  /*9bf0*/  FMUL.FTZ R27, R0, R163 ;  /* 0x000000a3001b7220 */ /* 0x002fe40000410000 */
[--C-:B------:R-:W-:Y:S01]  /*9c00*/  FFMA.FTZ R111, R111, c[0x0][0x23c], -R204.reuse ;  /* 0x00008f006f6f7a23 */ /* 0x100fe200000108cc */
[-C--:B--2---:R-:W-:Y:S02]  /*9c10*/  HMMA.16816.F32 R20, R144, R148.reuse, R20 ;  /* 0x000000949014723c */ /* 0x084fe40000001814 */
[----:B------:R1:W-:Y:S01]  /*9c20*/  MUFU.EX2 R233, R30 ;  /* 0x0000001e00e97308 */ /* 0x0003e20000000800 */
[--C-:B------:R-:W-:Y:S02]  /*9c30*/  FFMA.FTZ R122, R122, c[0x0][0x23c], -R204.reuse ;  /* 0x00008f007a7a7a23 */ /* 0x100fe400000108cc */
[--C-:B------:R-:W-:Y:S02]  /*9c40*/  FFMA.FTZ R123, R123, c[0x0][0x23c], -R204.reuse ;  /* 0x00008f007b7b7a23 */ /* 0x100fe400000108cc */
[----:B------:R-:W-:Y:S01]  /*9c50*/  FMUL.FTZ R28, R2, R164 ;  /* 0x000000a4021c7220 */ /* 0x000fe20000410000 */
[C---:B------:R-:W-:Y:S04]  /*9c60*/  HMMA.16816.F32 R24, R140.reuse, R148, R24 ;  /* 0x000000948c18723c */ /* 0x040fe80000001818 */
[----:B------:R2:W4:Y:S01]  /*9c70*/  MUFU.EX2 R229, R31 ;  /* 0x0000001f00e57308 */ /* 0x0005220000000800 */
[----:B------:R-:W-:Y:S02]  /*9c80*/  FFMA.FTZ R126, R126, c[0x0][0x23c], -R204 ;  /* 0x00008f007e7e7a23 */ /* 0x000fe400000108cc */
[--C-:B------:R-:W-:Y:S01]  /*9c90*/  FFMA.FTZ R104, R104, c[0x0][0x23c], -R139.reuse ;  /* 0x00008f0068687a23 */ /* 0x100fe2000001088b */
[----:B---3--:R-:W-:Y:S01]  /*9ca0*/  F2FP.PACK_AB R86, R230, R234 ;  /* 0x000000eae656723e */ /* 0x008fe200000000ff */
[----:B------:R-:W-:Y:S03]  /*9cb0*/  FMUL.FTZ R29, R2, R165 ;  /* 0x000000a5021d7220 */ /* 0x000fe60000410000 */
[--C-:B------:R-:W-:Y:S02]  /*9cc0*/  FFMA.FTZ R105, R105, c[0x0][0x23c], -R139.reuse ;  /* 0x00008f0069697a23 */ /* 0x100fe4000001088b */
[----:B------:R3:W-:Y:S01]  /*9cd0*/  MUFU.EX2 R231, R35 ;  /* 0x0000002300e77308 */ /* 0x0007e20000000800 */
[--C-:B------:R-:W-:Y:S02]  /*9ce0*/  FFMA.FTZ R108, R108, c[0x0][0x23c], -R139.reuse ;  /* 0x00008f006c6c7a23 */ /* 0x100fe4000001088b */
[--C-:B------:R-:W-:Y:S02]  /*9cf0*/  FFMA.FTZ R109, R109, c[0x0][0x23c], -R139.reuse ;  /* 0x00008f006d6d7a23 */ /* 0x100fe4000001088b */
[----:B-1----:R-:W-:Y:S02]  /*9d00*/  FMUL.FTZ R30, R0, R166 ;  /* 0x000000a6001e7220 */ /* 0x002fe40000410000 */
[--C-:B------:R-:W-:Y:S02]  /*9d10*/  FFMA.FTZ R120, R120, c[0x0][0x23c], -R139.reuse ;  /* 0x00008f0078787a23 */ /* 0x100fe4000001088b */
[--C-:B------:R-:W-:Y:S01]  /*9d20*/  FFMA.FTZ R121, R121, c[0x0][0x23c], -R139.reuse ;  /* 0x00008f0079797a23 */ /* 0x100fe2000001088b */
[----:B------:R1:W-:Y:S01]  /*9d30*/  MUFU.EX2 R161, R43 ;  /* 0x0000002b00a17308 */ /* 0x0003e20000000800 */
[--C-:B------:R-:W-:Y:S02]  /*9d40*/  FFMA.FTZ R124, R124, c[0x0][0x23c], -R139.reuse ;  /* 0x00008f007c7c7a23 */ /* 0x100fe4000001088b */
[----:B--2---:R-:W-:Y:S01]  /*9d50*/  FMUL.FTZ R31, R0, R167 ;  /* 0x000000a7001f7220 */ /* 0x004fe20000410000 */
[----:B----4-:R-:W-:Y:S06]  /*9d60*/  F2FP.PACK_AB R87, R229, R233 ;  /* 0x000000e9e557723e */ /* 0x010fec00000000ff */
[----:B------:R2:W-:Y:S01]  /*9d70*/  MUFU.EX2 R160, R44 ;  /* 0x0000002c00a07308 */ /* 0x0005e20000000800 */
[-C--:B------:R-:W-:Y:S03]  /*9d80*/  HMMA.16816.F32 R28, R140, R150.reuse, R28 ;  /* 0x000000968c1c723c */ /* 0x080fe6000000181c */
[----:B---3--:R-:W-:Y:S06]  /*9d90*/  FMUL.FTZ R35, R132, R171 ;  /* 0x000000ab84237220 */ /* 0x008fec0000410000 */
[----:B------:R3:W-:Y:S01]  /*9da0*/  MUFU.EX2 R228, R36 ;  /* 0x0000002400e47308 */ /* 0x0007e20000000800 */
[C---:B------:R-:W-:Y:S01]  /*9db0*/  HMMA.16816.F32 R32, R144.reuse, R150, R32 ;  /* 0x000000969020723c */ /* 0x040fe20000001820 */
[----:B------:R-:W3:Y:S03]  /*9dc0*/  LDSM.16.MT88.4 R148, [R221+0x8000] ;  /* 0x00800000dd94783b */ /* 0x000ee60000004200 */
[----:B-1----:R-:W-:Y:S05]  /*9dd0*/  FMUL.FTZ R43, R0, R179 ;  /* 0x000000b3002b7220 */ /* 0x002fea0000410000 */
[----:B------:R1:W-:Y:S01]  /*9de0*/  MUFU.EX2 R227, R37 ;  /* 0x0000002500e37308 */ /* 0x0003e20000000800 */
[----:B------:R-:W4:Y:S02]  /*9df0*/  LDL.LU R179, [R1+0x4] ;  /* 0x0000040001b37983 */ /* 0x000f240000300800 */
[----:B--2---:R-:W-:Y:S02]  /*9e00*/  FMUL.FTZ R44, R2, R180 ;  /* 0x000000b4022c7220 */ /* 0x004fe40000410000 */
[----:B------:R-:W2:Y:S05]  /*9e10*/  LDL.LU R180, [R1+0x8] ;  /* 0x0000080001b47983 */ /* 0x000eaa0000300800 */
[----:B------:R3:W-:Y:S01]  /*9e20*/  MUFU.EX2 R154, R38 ;  /* 0x00000026009a7308 */ /* 0x0007e20000000800 */
[----:B------:R-:W2:Y:S01]  /*9e30*/  LDL.LU R89, [R1+0x14] ;  /* 0x0000140001597983 */ /* 0x000ea20000300800 */
[C---:B---3--:R-:W-:Y:S03]  /*9e40*/  FMUL.FTZ R36, R133.reuse, R172 ;  /* 0x000000ac85247220 */ /* 0x048fe60000410000 */
[----:B------:R-:W3:Y:S05]  /*9e50*/  LDL.LU R88, [R1+0x20] ;  /* 0x0000200001587983 */ /* 0x000eea0000300800 */
[----:B------:R1:W-:Y:S02]  /*9e60*/  MUFU.EX2 R226, R39 ;  /* 0x0000002700e27308 */ /* 0x0003e40000000800 */
[C---:B-1----:R-:W-:Y:S08]  /*9e70*/  FMUL.FTZ R37, R133.reuse, R173 ;  /* 0x000000ad85257220 */ /* 0x042ff00000410000 */
[----:B------:R1:W-:Y:S01]  /*9e80*/  MUFU.EX2 R153, R40 ;  /* 0x0000002800997308 */ /* 0x0003e20000000800 */
[C---:B------:R-:W-:Y:S09]  /*9e90*/  FMUL.FTZ R38, R132.reuse, R174 ;  /* 0x000000ae84267220 */ /* 0x040ff20000410000 */
[----:B------:R1:W-:Y:S01]  /*9ea0*/  MUFU.EX2 R155, R41 ;  /* 0x00000029009b7308 */ /* 0x0003e20000000800 */
[----:B------:R-:W-:Y:S09]  /*9eb0*/  FMUL.FTZ R39, R132, R175 ;  /* 0x000000af84277220 */ /* 0x000ff20000410000 */
[----:B------:R1:W-:Y:S01]  /*9ec0*/  MUFU.EX2 R152, R42 ;  /* 0x0000002a00987308 */ /* 0x0003e20000000800 */
[-C--:B------:R-:W-:Y:S03]  /*9ed0*/  HMMA.16816.F32 R36, R144, R148.reuse, R36 ;  /* 0x000000949024723c */ /* 0x080fe60000001824 */
[C---:B-1----:R-:W-:Y:S06]  /*9ee0*/  FMUL.FTZ R40, R2.reuse, R176 ;  /* 0x000000b002287220 */ /* 0x042fec0000410000 */
[----:B------:R1:W-:Y:S03]  /*9ef0*/  MUFU.EX2 R159, R45 ;  /* 0x0000002d009f7308 */ /* 0x0003e60000000800 */
[----:B------:R-:W-:Y:S07]  /*9f00*/  FMUL.FTZ R41, R2, R177 ;  /* 0x000000b102297220 */ /* 0x000fee0000410000 */
[----:B------:R1:W-:Y:S01]  /*9f10*/  MUFU.EX2 R157, R46 ;  /* 0x0000002e009d7308 */ /* 0x0003e20000000800 */
[----:B------:R-:W-:Y:S09]  /*9f20*/  FMUL.FTZ R42, R0, R178 ;  /* 0x000000b2002a7220 */ /* 0x000ff20000410000 */
[----:B------:R1:W-:Y:S01]  /*9f30*/  MUFU.EX2 R158, R47 ;  /* 0x0000002f009e7308 */ /* 0x0003e20000000800 */
[C---:B------:R-:W-:Y:S04]  /*9f40*/  HMMA.16816.F32 R40, R140.reuse, R148, R40 ;  /* 0x000000948c28723c */ /* 0x040fe80000001828 */
[----:B-1----:R-:W-:Y:S05]  /*9f50*/  FMUL.FTZ R45, R2, R181 ;  /* 0x000000b5022d7220 */ /* 0x002fea0000410000 */
[----:B------:R1:W-:Y:S03]  /*9f60*/  MUFU.EX2 R225, R48 ;  /* 0x0000003000e17308 */ /* 0x0003e60000000800 */
[C---:B------:R-:W-:Y:S07]  /*9f70*/  FMUL.FTZ R46, R0.reuse, R182 ;  /* 0x000000b6002e7220 */ /* 0x040fee0000410000 */
[----:B------:R1:W-:Y:S01]  /*9f80*/  MUFU.EX2 R224, R50 ;  /* 0x0000003200e07308 */ /* 0x0003e20000000800 */
[----:B------:R-:W-:Y:S09]  /*9f90*/  FMUL.FTZ R47, R0, R183 ;  /* 0x000000b7002f7220 */ /* 0x000ff20000410000 */
[----:B------:R1:W1:Y:S01]  /*9fa0*/  MUFU.EX2 R80, R51 ;  /* 0x0000003300507308 */ /* 0x0002620000000800 */
[-C--:B------:R-:W-:Y:S03]  /*9fb0*/  HMMA.16816.F32 R44, R140, R150.reuse, R44 ;  /* 0x000000968c2c723c */ /* 0x080fe6000000182c */
[C---:B-1----:R-:W-:Y:S06]  /*9fc0*/  FMUL.FTZ R48, R133.reuse, R184 ;  /* 0x000000b885307220 */ /* 0x042fec0000410000 */
[----:B------:R-:W1:Y:S03]  /*9fd0*/  MUFU.EX2 R49, R49 ;  /* 0x0000003100317308 */ /* 0x000e660000000800 */
[C---:B------:R-:W-:Y:S07]  /*9fe0*/  FMUL.FTZ R50, R132.reuse, R186 ;  /* 0x000000ba84327220 */ /* 0x040fee0000410000 */
[----:B------:R1:W-:Y:S01]  /*9ff0*/  MUFU.EX2 R156, R56 ;  /* 0x00000038009c7308 */ /* 0x0003e20000000800 */
[----:B------:R-:W-:Y:S01]  /*a000*/  FMUL.FTZ R51, R132, R187 ;  /* 0x000000bb84337220 */ /* 0x000fe20000410000 */
[----:B------:R-:W-:Y:S02]  /*a010*/  MOV R167, R80 ;  /* 0x0000005000a77202 */ /* 0x000fe40000000f00 */
[----:B------:R-:W-:Y:S06]  /*a020*/  LDSM.16.MT88.4 R80, [R220+0x8800] ;  /* 0x00880000dc50783b */ /* 0x000fec0000004200 */
[----:B------:R1:W-:Y:S02]  /*a030*/  MUFU.EX2 R165, R55 ;  /* 0x0000003700a57308 */ /* 0x0003e40000000800 */
[----:B-1----:R-:W-:Y:S01]  /*a040*/  MOV R178, R49 ;  /* 0x0000003100b27202 */ /* 0x002fe20000000f00 */
[C---:B------:R-:W-:Y:S03]  /*a050*/  FMUL.FTZ R49, R133.reuse, R185 ;  /* 0x000000b985317220 */ /* 0x040fe60000410000 */
[----:B------:R-:W-:Y:S04]  /*a060*/  MOV R184, R178 ;  /* 0x000000b200b87202 */ /* 0x000fe80000000f00 */
[----:B------:R1:W-:Y:S01]  /*a070*/  MUFU.EX2 R170, R57 ;  /* 0x0000003900aa7308 */ /* 0x0003e20000000800 */
[C---:B------:R-:W-:Y:S01]  /*a080*/  HMMA.16816.F32 R48, R144.reuse, R150, R48 ;  /* 0x000000969030723c */ /* 0x040fe20000001830 */
[----:B------:R-:W1:Y:S03]  /*a090*/  LDSM.16.MT88.4 R148, [R222+0x8000] ;  /* 0x00800000de94783b */ /* 0x000e660000004200 */
[----:B------:R-:W-:Y:S05]  /*a0a0*/  FMUL.FTZ R56, R2, R192 ;  /* 0x000000c002387220 */ /* 0x000fea0000410000 */
[----:B------:R1:W-:Y:S03]  /*a0b0*/  MUFU.EX2 R163, R52 ;  /* 0x0000003400a37308 */ /* 0x0003e60000000800 */
[----:B------:R-:W-:Y:S07]  /*a0c0*/  FMUL.FTZ R55, R132, R191 ;  /* 0x000000bf84377220 */ /* 0x000fee0000410000 */
[----:B------:R1:W-:Y:S02]  /*a0d0*/  MUFU.EX2 R166, R53 ;  /* 0x0000003500a67308 */ /* 0x0003e40000000800 */
[----:B-1----:R-:W-:Y:S08]  /*a0e0*/  FMUL.FTZ R57, R2, R193 ;  /* 0x000000c102397220 */ /* 0x002ff00000410000 */
[----:B------:R1:W-:Y:S01]  /*a0f0*/  MUFU.EX2 R162, R54 ;  /* 0x0000003600a27308 */ /* 0x0003e20000000800 */
[C---:B------:R-:W-:Y:S09]  /*a100*/  FMUL.FTZ R52, R133.reuse, R188 ;  /* 0x000000bc85347220 */ /* 0x040ff20000410000 */
[----:B------:R1:W-:Y:S01]  /*a110*/  MUFU.EX2 R171, R59 ;  /* 0x0000003b00ab7308 */ /* 0x0003e20000000800 */
[----:B------:R-:W-:Y:S09]  /*a120*/  FMUL.FTZ R53, R133, R189 ;  /* 0x000000bd85357220 */ /* 0x000ff20000410000 */
[----:B------:R1:W-:Y:S02]  /*a130*/  MUFU.EX2 R164, R58 ;  /* 0x0000003a00a47308 */ /* 0x0003e40000000800 */
[----:B-1----:R-:W-:Y:S08]  /*a140*/  FMUL.FTZ R54, R132, R190 ;  /* 0x000000be84367220 */ /* 0x002ff00000410000 */
[----:B------:R1:W-:Y:S01]  /*a150*/  MUFU.EX2 R187, R60 ;  /* 0x0000003c00bb7308 */ /* 0x0003e20000000800 */
[-C--:B------:R-:W-:Y:S03]  /*a160*/  HMMA.16816.F32 R52, R144, R148.reuse, R52 ;  /* 0x000000949034723c */ /* 0x080fe60000001834 */
[C---:B------:R-:W-:Y:S06]  /*a170*/  FMUL.FTZ R59, R0.reuse, R195 ;  /* 0x000000c3003b7220 */ /* 0x040fec0000410000 */
[----:B------:R1:W1:Y:S03]  /*a180*/  MUFU.EX2 R168, R61 ;  /* 0x0000003d00a87308 */ /* 0x0002660000000800 */
[----:B------:R-:W-:Y:S07]  /*a190*/  FMUL.FTZ R58, R0, R194 ;  /* 0x000000c2003a7220 */ /* 0x000fee0000410000 */
[----:B------:R1:W1:Y:S01]  /*a1a0*/  MUFU.EX2 R173, R62 ;  /* 0x0000003e00ad7308 */ /* 0x0002620000000800 */
[C---:B------:R-:W-:Y:S04]  /*a1b0*/  HMMA.16816.F32 R56, R140.reuse, R148, R56 ;  /* 0x000000948c38723c */ /* 0x040fe80000001838 */
[C---:B-1----:R-:W-:Y:S05]  /*a1c0*/  FMUL.FTZ R60, R2.reuse, R196 ;  /* 0x000000c4023c7220 */ /* 0x042fea0000410000 */
[----:B------:R1:W-:Y:S03]  /*a1d0*/  MUFU.EX2 R192, R63 ;  /* 0x0000003f00c07308 */ /* 0x0003e60000000800 */
[----:B------:R-:W-:Y:S01]  /*a1e0*/  FMUL.FTZ R61, R2, R197 ;  /* 0x000000c5023d7220 */ /* 0x000fe20000410000 */
[----:B------:R-:W-:Y:S02]  /*a1f0*/  MOV R193, R168 ;  /* 0x000000a800c17202 */ /* 0x000fe40000000f00 */
[----:B------:R-:W-:Y:S02]  /*a200*/  MOV R168, R85 ;  /* 0x0000005500a87202 */ /* 0x000fe40000000f00 */
[----:B------:R-:W-:Y:S02]  /*a210*/  F2FP.PACK_AB R85, R237, R136 ;  /* 0x00000088ed55723e */ /* 0x000fe400000000ff */
[----:B------:R1:W1:Y:S01]  /*a220*/  MUFU.EX2 R176, R66 ;  /* 0x0000004200b07308 */ /* 0x0002620000000800 */
[C---:B------:R-:W-:Y:S01]  /*a230*/  FMUL.FTZ R62, R0.reuse, R198 ;  /* 0x000000c6003e7220 */ /* 0x040fe20000410000 */
[----:B------:R-:W-:Y:S08]  /*a240*/  MOV R188, R173 ;  /* 0x000000ad00bc7202 */ /* 0x000ff00000000f00 */
[----:B------:R-:W1:Y:S02]  /*a250*/  MUFU.EX2 R169, R67 ;  /* 0x0000004300a97308 */ /* 0x000e640000000800 */
[----:B-1----:R-:W-:Y:S08]  /*a260*/  FMUL.FTZ R63, R0, R199 ;  /* 0x000000c7003f7220 */ /* 0x002ff00000410000 */
[----:B------:R-:W1:Y:S01]  /*a270*/  MUFU.EX2 R64, R64 ;  /* 0x0000004000407308 */ /* 0x000e620000000800 */
[-C--:B------:R-:W-:Y:S03]  /*a280*/  HMMA.16816.F32 R60, R140, R150.reuse, R60 ;  /* 0x000000968c3c723c */ /* 0x080fe6000000183c */
[----:B------:R-:W-:Y:S01]  /*a290*/  FMUL.FTZ R66, R132, R202 ;  /* 0x000000ca84427220 */ /* 0x000fe20000410000 */
[----:B------:R-:W-:Y:S03]  /*a2a0*/  MOV R186, R176 ;  /* 0x000000b000ba7202 */ /* 0x000fe60000000f00 */
[----:B------:R-:W-:Y:S02]  /*a2b0*/  FFMA.FTZ R140, R114, c[0x0][0x23c], -R138 ;  /* 0x00008f00728c7a23 */ /* 0x000fe4000001088a */
[----:B------:R-:W4:Y:S03]  /*a2c0*/  MUFU.EX2 R65, R65 ;  /* 0x0000004100417308 */ /* 0x000f260000000800 */
[--C-:B------:R-:W-:Y:S01]  /*a2d0*/  FFMA.FTZ R114, R92, c[0x0][0x23c], -R139.reuse ;  /* 0x00008f005c727a23 */ /* 0x100fe2000001088b */
[----:B------:R-:W-:Y:S01]  /*a2e0*/  MOV R194, R169 ;  /* 0x000000a900c27202 */ /* 0x000fe20000000f00 */
[----:B------:R-:W-:Y:S01]  /*a2f0*/  FMUL.FTZ R67, R132, R203 ;  /* 0x000000cb84437220 */ /* 0x000fe20000410000 */
[----:B------:R-:W-:Y:S01]  /*a300*/  MOV R169, R84 ;  /* 0x0000005400a97202 */ /* 0x000fe20000000f00 */
[----:B------:R-:W-:Y:S01]  /*a310*/  FFMA.FTZ R92, R90, c[0x0][0x23c], -R204 ;  /* 0x00008f005a5c7a23 */ /* 0x000fe200000108cc */
[----:B------:R-:W-:Y:S01]  /*a320*/  F2FP.PACK_AB R84, R238, R135 ;  /* 0x00000087ee54723e */ /* 0x000fe200000000ff */
[----:B------:R-:W-:Y:S01]  /*a330*/  FFMA.FTZ R141, R115, c[0x0][0x23c], -R138 ;  /* 0x00008f00738d7a23 */ /* 0x000fe2000001088a */
[----:B------:R3:W-:Y:S01]  /*a340*/  MUFU.EX2 R175, R68 ;  /* 0x0000004400af7308 */ /* 0x0007e20000000800 */
[----:B------:R-:W-:Y:S02]  /*a350*/  FFMA.FTZ R115, R93, c[0x0][0x23c], -R139 ;  /* 0x00008f005d737a23 */ /* 0x000fe4000001088b */
[----:B------:R-:W-:Y:S01]  /*a360*/  FFMA.FTZ R93, R91, c[0x0][0x23c], -R204 ;  /* 0x00008f005b5d7a23 */ /* 0x000fe200000108cc */
[----:B-1----:R-:W-:Y:S01]  /*a370*/  MOV R177, R64 ;  /* 0x0000004000b17202 */ /* 0x002fe20000000f00 */
[----:B------:R-:W-:Y:S02]  /*a380*/  FMUL.FTZ R64, R133, R200 ;  /* 0x000000c885407220 */ /* 0x000fe40000410000 */
[----:B------:R-:W-:Y:S01]  /*a390*/  FFMA.FTZ R138, R131, c[0x0][0x23c], -R138 ;  /* 0x00008f00838a7a23 */ /* 0x000fe2000001088a */
[----:B------:R-:W-:Y:S01]  /*a3a0*/  MOV R185, R177 ;  /* 0x000000b100b97202 */ /* 0x000fe20000000f00 */
[----:B------:R-:W-:Y:S01]  /*a3b0*/  FFMA.FTZ R204, R127, c[0x0][0x23c], -R204 ;  /* 0x00008f007fcc7a23 */ /* 0x000fe200000108cc */
[----:B------:R1:W-:Y:S01]  /*a3c0*/  MUFU.EX2 R191, R69 ;  /* 0x0000004500bf7308 */ /* 0x0003e20000000800 */
[----:B----4-:R-:W-:Y:S01]  /*a3d0*/  FFMA.FTZ R132, R132, R179, R215 ;  /* 0x000000b384847223 */ /* 0x010fe200000100d7 */
[----:B------:R-:W-:Y:S01]  /*a3e0*/  MOV R215, R187 ;  /* 0x000000bb00d77202 */ /* 0x000fe20000000f00 */
[----:B------:R-:W-:Y:S01]  /*a3f0*/  FFMA.FTZ R139, R125, c[0x0][0x23c], -R139 ;  /* 0x00008f007d8b7a23 */ /* 0x000fe2000001088b */
[----:B------:R-:W-:Y:S01]  /*a400*/  MOV R172, R65 ;  /* 0x0000004100ac7202 */ /* 0x000fe20000000f00 */
[----:B------:R-:W-:Y:S02]  /*a410*/  FMUL.FTZ R65, R133, R201 ;  /* 0x000000c985417220 */ /* 0x000fe40000410000 */
[----:B------:R-:W-:Y:S01]  /*a420*/  FADD.FTZ R132, R245, R132 ;  /* 0x00000084f5847221 */ /* 0x000fe20000010000 */
[----:B------:R-:W-:Y:S01]  /*a430*/  MOV R245, R170 ;  /* 0x000000aa00f57202 */ /* 0x000fe20000000f00 */
[----:B--2---:R-:W-:Y:S01]  /*a440*/  FFMA.FTZ R133, R133, R180, R216 ;  /* 0x000000b485857223 */ /* 0x004fe200000100d8 */
[----:B------:R2:W-:Y:S01]  /*a450*/  MUFU.EX2 R174, R70 ;  /* 0x0000004600ae7308 */ /* 0x0005e20000000800 */
[----:B------:R-:W-:Y:S01]  /*a460*/  FFMA.FTZ R2, R2, R89, R241 ;  /* 0x0000005902027223 */ /* 0x000fe200000100f1 */
[----:B------:R-:W-:Y:S04]  /*a470*/  HMMA.16816.F32 R64, R144, R150, R64 ;  /* 0x000000969040723c */ /* 0x000fe80000001840 */
[----:B---3--:R-:W-:Y:S01]  /*a480*/  F2FP.PACK_AB R68, R240, R3 ;  /* 0x00000003f044723e */ /* 0x008fe200000000ff */
[----:B------:R-:W-:Y:S01]  /*a490*/  FFMA.FTZ R0, R0, R88, R242 ;  /* 0x0000005800007223 */ /* 0x000fe200000100f2 */
[----:B------:R-:W-:Y:S01]  /*a4a0*/  MOV R195, R172 ;  /* 0x000000ac00c37202 */ /* 0x000fe20000000f00 */
[----:B------:R-:W-:Y:S01]  /*a4b0*/  LDSM.16.MT88.4 R88, [R222+0x9000] ;  /* 0x00900000de58783b */ /* 0x000fe20000004200 */
[----:B------:R3:W-:Y:S01]  /*a4c0*/  MUFU.EX2 R190, R71 ;  /* 0x0000004700be7308 */ /* 0x0007e20000000800 */
[----:B------:R-:W-:Y:S03]  /*a4d0*/  MOV R241, R186 ;  /* 0x000000ba00f17202 */ /* 0x000fe60000000f00 */
[----:B-1----:R-:W-:Y:S01]  /*a4e0*/  F2FP.PACK_AB R69, R239, R134 ;  /* 0x00000086ef45723e */ /* 0x002fe200000000ff */
[----:B------:R-:W-:Y:S01]  /*a4f0*/  FADD.FTZ R133, R244, R133 ;  /* 0x00000085f4857221 */ /* 0x000fe20000010000 */
[----:B------:R-:W-:Y:S01]  /*a500*/  MOV R242, R185 ;  /* 0x000000b900f27202 */ /* 0x000fe20000000f00 */
[----:B------:R-:W-:Y:S01]  /*a510*/  FADD.FTZ R0, R247, R0 ;  /* 0x00000000f7007221 */ /* 0x000fe20000010000 */
[----:B------:R-:W-:Y:S02]  /*a520*/  MOV R244, R171 ;  /* 0x000000ab00f47202 */ /* 0x000fe40000000f00 */
[----:B------:R-:W-:Y:S01]  /*a530*/  MUFU.EX2 R173, R72 ;  /* 0x0000004800ad7308 */ /* 0x000fe20000000800 */
[----:B------:R-:W-:Y:S01]  /*a540*/  FADD.FTZ R0, R246, R0 ;  /* 0x00000000f6007221 */ /* 0x000fe20000010000 */
[----:B------:R-:W-:Y:S02]  /*a550*/  MOV R216, R188 ;  /* 0x000000bc00d87202 */ /* 0x000fe40000000f00 */
[----:B--2---:R-:W-:Y:S01]  /*a560*/  F2FP.PACK_AB R70, R232, R236 ;  /* 0x000000ece846723e */ /* 0x004fe200000000ff */
[----:B------:R-:W-:Y:S04]  /*a570*/  FADD.FTZ R0, R168, R0 ;  /* 0x00000000a8007221 */ /* 0x000fe80000010000 */
[----:B------:R-:W-:Y:S01]  /*a580*/  FADD.FTZ R0, R136, R0 ;  /* 0x0000000088007221 */ /* 0x000fe20000010000 */
[----:B------:R-:W-:Y:S03]  /*a590*/  MUFU.EX2 R178, R73 ;  /* 0x0000004900b27308 */ /* 0x000fe60000000800 */
[----:B------:R-:W-:Y:S01]  /*a5a0*/  FADD.FTZ R0, R237, R0 ;  /* 0x00000000ed007221 */ /* 0x000fe20000010000 */
[----:B---3--:R-:W-:Y:S03]  /*a5b0*/  F2FP.PACK_AB R71, R231, R235 ;  /* 0x000000ebe747723e */ /* 0x008fe600000000ff */
[----:B------:R-:W-:Y:S03]  /*a5c0*/  FADD.FTZ R0, R233, R0 ;  /* 0x00000000e9007221 */ /* 0x000fe60000010000 */
[----:B------:R-:W-:Y:S01]  /*a5d0*/  MUFU.EX2 R172, R74 ;  /* 0x0000004a00ac7308 */ /* 0x000fe20000000800 */
[-C--:B------:R-:W-:Y:S05]  /*a5e0*/  HMMA.16816.F32 R4, R68, R80.reuse, R4 ;  /* 0x000000504404723c */ /* 0x080fea0000001804 */
[----:B------:R-:W-:Y:S03]  /*a5f0*/  FADD.FTZ R0, R229, R0 ;  /* 0x00000000e5007221 */ /* 0x000fe60000010000 */
[C---:B------:R-:W-:Y:S01]  /*a600*/  HMMA.16816.F32 R8, R84.reuse, R80, R8 ;  /* 0x000000505408723c */ /* 0x040fe20000001808 */
[----:B------:R1:W-:Y:S03]  /*a610*/  MUFU.EX2 R176, R75 ;  /* 0x0000004b00b07308 */ /* 0x0003e60000000800 */
[----:B------:R-:W-:Y:S04]  /*a620*/  FADD.FTZ R0, R152, R0 ;  /* 0x0000000098007221 */ /* 0x000fe80000010000 */
[-C--:B------:R-:W-:Y:S03]  /*a630*/  HMMA.16816.F32 R12, R84, R82.reuse, R12 ;  /* 0x00000052540c723c */ /* 0x080fe6000000180c */
[----:B------:R2:W-:Y:S01]  /*a640*/  MUFU.EX2 R177, R76 ;  /* 0x0000004c00b17308 */ /* 0x0005e20000000800 */
[----:B------:R-:W-:Y:S04]  /*a650*/  FADD.FTZ R0, R161, R0 ;  /* 0x00000000a1007221 */ /* 0x000fe80000010000 */
[C---:B------:R-:W-:Y:S01]  /*a660*/  HMMA.16816.F32 R16, R68.reuse, R82, R16 ;  /* 0x000000524410723c */ /* 0x040fe20000001810 */
[----:B------:R-:W3:Y:S03]  /*a670*/  LDSM.16.MT88.4 R80, [R221+0x8800] ;  /* 0x00880000dd50783b */ /* 0x000ee60000004200 */
[----:B------:R-:W-:Y:S01]  /*a680*/  FADD.FTZ R0, R157, R0 ;  /* 0x000000009d007221 */ /* 0x000fe20000010000 */
[----:B------:R4:W3:Y:S03]  /*a690*/  MUFU.EX2 R183, R77 ;  /* 0x0000004d00b77308 */ /* 0x0008e60000000800 */
[-C--:B------:R-:W-:Y:S01]  /*a6a0*/  HMMA.16816.F32 R20, R68, R96.reuse, R20 ;  /* 0x000000604414723c */ /* 0x080fe20000001814 */
[----:B-1----:R-:W-:Y:S03]  /*a6b0*/  LDSM.16.MT88.4 R72, [R220+0x9000] ;  /* 0x00900000dc48783b */ /* 0x002fe60000004200 */
[----:B------:R-:W-:Y:S03]  /*a6c0*/  FADD.FTZ R0, R158, R0 ;  /* 0x000000009e007221 */ /* 0x000fe60000010000 */
[----:B------:R-:W-:Y:S01]  /*a6d0*/  MUFU.EX2 R137, R137 ;  /* 0x0000008900897308 */ /* 0x000fe20000000800 */
[C---:B------:R-:W-:Y:S04]  /*a6e0*/  HMMA.16816.F32 R24, R84.reuse, R96, R24 ;  /* 0x000000605418723c */ /* 0x040fe80000001818 */
[----:B--2---:R-:W-:Y:S01]  /*a6f0*/  F2FP.PACK_AB R76, R155, R153 ;  /* 0x000000999b4c723e */ /* 0x004fe200000000ff */
[----:B------:R-:W-:Y:S03]  /*a700*/  FADD.FTZ R0, R164, R0 ;  /* 0x00000000a4007221 */ /* 0x000fe60000010000 */
[-C--:B------:R-:W-:Y:S01]  /*a710*/  HMMA.16816.F32 R28, R84, R98.reuse, R28 ;  /* 0x00000062541c723c */ /* 0x080fe2000000181c */
[----:B------:R-:W-:Y:S03]  /*a720*/  MUFU.EX2 R138, R138 ;  /* 0x0000008a008a7308 */ /* 0x000fe60000000800 */
[----:B------:R-:W-:Y:S01]  /*a730*/  FADD.FTZ R0, R244, R0 ;  /* 0x00000000f4007221 */ /* 0x000fe20000010000 */
[----:B----4-:R-:W-:Y:S03]  /*a740*/  F2FP.PACK_AB R77, R161, R152 ;  /* 0x00000098a14d723e */ /* 0x010fe600000000ff */
[C---:B------:R-:W-:Y:S01]  /*a750*/  HMMA.16816.F32 R32, R68.reuse, R98, R32 ;  /* 0x000000624420723c */ /* 0x040fe20000001820 */
[----:B------:R-:W1:Y:S02]  /*a760*/  LDSM.16.MT88.4 R96, [R222+0x8800] ;  /* 0x00880000de60783b */ /* 0x000e640000004200 */
[----:B------:R-:W-:Y:S01]  /*a770*/  MUFU.EX2 R139, R139 ;  /* 0x0000008b008b7308 */ /* 0x000fe20000000800 */
[----:B------:R-:W-:Y:S04]  /*a780*/  FADD.FTZ R0, R216, R0 ;  /* 0x00000000d8007221 */ /* 0x000fe80000010000 */
[----:B------:R-:W-:Y:S01]  /*a790*/  FADD.FTZ R0, R192, R0 ;  /* 0x00000000c0007221 */ /* 0x000fe20000010000 */
[-C--:B---3--:R-:W-:Y:S04]  /*a7a0*/  HMMA.16816.F32 R36, R68, R80.reuse, R36 ;  /* 0x000000504424723c */ /* 0x088fe80000001824 */
[----:B------:R-:W-:Y:S04]  /*a7b0*/  MUFU.EX2 R204, R204 ;  /* 0x000000cc00cc7308 */ /* 0x000fe80000000800 */
[C---:B------:R-:W-:Y:S06]  /*a7c0*/  HMMA.16816.F32 R40, R84.reuse, R80, R40 ;  /* 0x000000505428723c */ /* 0x040fec0000001828 */
[----:B------:R2:W-:Y:S02]  /*a7d0*/  MUFU.EX2 R181, R78 ;  /* 0x0000004e00b57308 */ /* 0x0005e40000000800 */
[-C--:B------:R-:W-:Y:S08]  /*a7e0*/  HMMA.16816.F32 R44, R84, R82.reuse, R44 ;  /* 0x00000052542c723c */ /* 0x080ff0000000182c */
[C---:B------:R-:W-:Y:S01]  /*a7f0*/  HMMA.16816.F32 R48, R68.reuse, R82, R48 ;  /* 0x000000524430723c */ /* 0x040fe20000001830 */
[----:B------:R-:W3:Y:S01]  /*a800*/  LDSM.16.MT88.4 R80, [R223+0x9000] ;  /* 0x00900000df50783b */ /* 0x000ee20000004200 */
[----:B------:R4:W-:Y:S06]  /*a810*/  MUFU.EX2 R182, R79 ;  /* 0x0000004f00b67308 */ /* 0x0009ec0000000800 */
[-C--:B-1----:R-:W-:Y:S04]  /*a820*/  HMMA.16816.F32 R52, R68, R96.reuse, R52 ;  /* 0x000000604434723c */ /* 0x082fe80000001834 */
[----:B------:R-:W-:Y:S01]  /*a830*/  MUFU.EX2 R188, R113 ;  /* 0x0000007100bc7308 */ /* 0x000fe20000000800 */
[----:B--2---:R-:W-:Y:S03]  /*a840*/  F2FP.PACK_AB R78, R159, R160 ;  /* 0x000000a09f4e723e */ /* 0x004fe600000000ff */
[C---:B------:R-:W-:Y:S06]  /*a850*/  HMMA.16816.F32 R56, R84.reuse, R96, R56 ;  /* 0x000000605438723c */ /* 0x040fec0000001838 */
[----:B------:R1:W-:Y:S01]  /*a860*/  MUFU.EX2 R113, R93 ;  /* 0x0000005d00717308 */ /* 0x0003e20000000800 */
[----:B------:R-:W-:Y:S01]  /*a870*/  FADD.FTZ R96, R243, R2 ;  /* 0x00000002f3607221 */ /* 0x000fe20000010000 */
[-C--:B------:R-:W-:Y:S01]  /*a880*/  HMMA.16816.F32 R60, R84, R98.reuse, R60 ;  /* 0x00000062543c723c */ /* 0x080fe2000000183c */
[----:B------:R-:W2:Y:S03]  /*a890*/  LDSM.16.MT88.4 R84, [R221+0x9000] ;  /* 0x00900000dd54783b */ /* 0x000ea60000004200 */
[----:B----4-:R-:W-:Y:S01]  /*a8a0*/  F2FP.PACK_AB R79, R158, R157 ;  /* 0x0000009d9e4f723e */ /* 0x010fe200000000ff */
[----:B------:R-:W-:Y:S03]  /*a8b0*/  FADD.FTZ R2, R251, R133 ;  /* 0x00000085fb027221 */ /* 0x000fe60000010000 */
[----:B------:R-:W-:Y:S01]  /*a8c0*/  HMMA.16816.F32 R64, R68, R98, R64 ;  /* 0x000000624440723c */ /* 0x000fe20000001840 */
[----:B------:R-:W-:Y:S03]  /*a8d0*/  MUFU.EX2 R131, R116 ;  /* 0x0000007400837308 */ /* 0x000fe60000000800 */
[----:B------:R-:W-:Y:S03]  /*a8e0*/  FADD.FTZ R2, R252, R2 ;  /* 0x00000002fc027221 */ /* 0x000fe60000010000 */
[----:B------:R-:W-:Y:S01]  /*a8f0*/  F2FP.PACK_AB R68, R227, R228 ;  /* 0x000000e4e344723e */ /* 0x000fe200000000ff */
[----:B------:R-:W-:Y:S01]  /*a900*/  FADD.FTZ R2, R3, R2 ;  /* 0x0000000203027221 */ /* 0x000fe20000010000 */
[----:B------:R-:W-:Y:S01]  /*a910*/  F2FP.PACK_AB R69, R226, R154 ;  /* 0x0000009ae245723e */ /* 0x000fe200000000ff */
[----:B------:R-:W4:Y:S01]  /*a920*/  LDL.LU R3, [R1+0xd0] ;  /* 0x0000d00001037983 */ /* 0x000f220000300800 */
[----:B------:R1:W-:Y:S01]  /*a930*/  MUFU.EX2 R116, R92 ;  /* 0x0000005c00747308 */ /* 0x0003e20000000800 */
[----:B------:R-:W-:Y:S01]  /*a940*/  F2FP.PACK_AB R70, R184, R225 ;  /* 0x000000e1b846723e */ /* 0x000fe200000000ff */
[----:B------:R-:W-:Y:S01]  /*a950*/  FADD.FTZ R2, R240, R2 ;  /* 0x00000002f0027221 */ /* 0x000fe20000010000 */
[----:B------:R-:W-:Y:S03]  /*a960*/  F2FP.PACK_AB R71, R167, R224 ;  /* 0x000000e0a747723e */ /* 0x000fe600000000ff */
[----:B------:R-:W-:Y:S04]  /*a970*/  FADD.FTZ R2, R236, R2 ;  /* 0x00000002ec027221 */ /* 0x000fe80000010000 */
[-C--:B------:R-:W-:Y:S01]  /*a980*/  HMMA.16816.F32 R4, R68, R72.reuse, R4 ;  /* 0x000000484404723c */ /* 0x080fe20000001804 */
[----:B------:R-:W-:Y:S02]  /*a990*/  MUFU.EX2 R205, R205 ;  /* 0x000000cd00cd7308 */ /* 0x000fe40000000800 */
[----:B------:R-:W-:Y:S04]  /*a9a0*/  FADD.FTZ R2, R232, R2 ;  /* 0x00000002e8027221 */ /* 0x000fe80000010000 */
[----:B------:R-:W-:Y:S01]  /*a9b0*/  FADD.FTZ R2, R228, R2 ;  /* 0x00000002e4027221 */ /* 0x000fe20000010000 */
[C---:B------:R-:W-:Y:S03]  /*a9c0*/  HMMA.16816.F32 R8, R76.reuse, R72, R8 ;  /* 0x000000484c08723c */ /* 0x040fe60000001808 */
[----:B------:R-:W1:Y:S05]  /*a9d0*/  MUFU.EX2 R206, R206 ;  /* 0x000000ce00ce7308 */ /* 0x000e6a0000000800 */
[-C--:B------:R-:W-:Y:S05]  /*a9e0*/  HMMA.16816.F32 R12, R76, R74.reuse, R12 ;  /* 0x0000004a4c0c723c */ /* 0x080fea000000180c */
[----:B------:R-:W-:Y:S03]  /*a9f0*/  MUFU.EX2 R179, R100 ;  /* 0x0000006400b37308 */ /* 0x000fe60000000800 */
[C---:B------:R-:W-:Y:S01]  /*aa00*/  HMMA.16816.F32 R16, R68.reuse, R74, R16 ;  /* 0x0000004a4410723c */ /* 0x040fe20000001810 */
[----:B------:R-:W1:Y:S06]  /*aa10*/  LDSM.16.MT88.4 R72, [R220+0x9800] ;  /* 0x00980000dc48783b */ /* 0x000e6c0000004200 */
[----:B------:R-:W1:Y:S01]  /*aa20*/  MUFU.EX2 R189, R101 ;  /* 0x0000006500bd7308 */ /* 0x000e620000000800 */
[-C--:B---3--:R-:W-:Y:S08]  /*aa30*/  HMMA.16816.F32 R20, R68, R80.reuse, R20 ;  /* 0x000000504414723c */ /* 0x088ff00000001814 */
[C---:B------:R-:W-:Y:S01]  /*aa40*/  HMMA.16816.F32 R24, R76.reuse, R80, R24 ;  /* 0x000000504c18723c */ /* 0x040fe20000001818 */
[----:B------:R-:W-:Y:S07]  /*aa50*/  MUFU.EX2 R207, R207 ;  /* 0x000000cf00cf7308 */ /* 0x000fee0000000800 */
[-C--:B------:R-:W-:Y:S03]  /*aa60*/  HMMA.16816.F32 R28, R76, R82.reuse, R28 ;  /* 0x000000524c1c723c */ /* 0x080fe6000000181c */
[----:B------:R-:W-:Y:S05]  /*aa70*/  MUFU.EX2 R208, R208 ;  /* 0x000000d000d07308 */ /* 0x000fea0000000800 */
[C---:B------:R-:W-:Y:S01]  /*aa80*/  HMMA.16816.F32 R32, R68.reuse, R82, R32 ;  /* 0x000000524420723c */ /* 0x040fe20000001820 */
[----:B------:R-:W3:Y:S04]  /*aa90*/  LDSM.16.MT88.4 R80, [R223+0x9800] ;  /* 0x00980000df50783b */ /* 0x000ee80000004200 */
[----:B------:R-:W-:Y:S03]  /*aaa0*/  MUFU.EX2 R180, R112 ;  /* 0x0000007000b47308 */ /* 0x000fe60000000800 */
[-C--:B--2---:R-:W-:Y:S07]  /*aab0*/  HMMA.16816.F32 R36, R68, R84.reuse, R36 ;  /* 0x000000544424723c */ /* 0x084fee0000001824 */
[----:B------:R-:W-:Y:S01]  /*aac0*/  MUFU.EX2 R209, R209 ;  /* 0x000000d100d17308 */ /* 0x000fe20000000800 */
[C---:B------:R-:W-:Y:S08]  /*aad0*/  HMMA.16816.F32 R40, R76.reuse, R84, R40 ;  /* 0x000000544c28723c */ /* 0x040ff00000001828 */
[-C--:B------:R-:W-:Y:S01]  /*aae0*/  HMMA.16816.F32 R44, R76, R86.reuse, R44 ;  /* 0x000000564c2c723c */ /* 0x080fe2000000182c */
[----:B------:R-:W-:Y:S07]  /*aaf0*/  MUFU.EX2 R210, R210 ;  /* 0x000000d200d27308 */ /* 0x000fee0000000800 */
[C---:B------:R-:W-:Y:S01]  /*ab00*/  HMMA.16816.F32 R48, R68.reuse, R86, R48 ;  /* 0x000000564430723c */ /* 0x040fe20000001830 */
[----:B------:R-:W2:Y:S02]  /*ab10*/  LDSM.16.MT88.4 R84, [R221+0x9800] ;  /* 0x00980000dd54783b */ /* 0x000ea40000004200 */
[----:B------:R-:W-:Y:S05]  /*ab20*/  MUFU.EX2 R127, R117 ;  /* 0x00000075007f7308 */ /* 0x000fea0000000800 */
[-C--:B------:R-:W-:Y:S05]  /*ab30*/  HMMA.16816.F32 R52, R68, R88.reuse, R52 ;  /* 0x000000584434723c */ /* 0x080fea0000001834 */
[----:B------:R-:W-:Y:S03]  /*ab40*/  MUFU.EX2 R125, R102 ;  /* 0x00000066007d7308 */ /* 0x000fe60000000800 */
[C---:B------:R-:W-:Y:S07]  /*ab50*/  HMMA.16816.F32 R56, R76.reuse, R88, R56 ;  /* 0x000000584c38723c */ /* 0x040fee0000001838 */
[----:B------:R-:W-:Y:S01]  /*ab60*/  MUFU.EX2 R117, R103 ;  /* 0x0000006700757308 */ /* 0x000fe20000000800 */
[-C--:B------:R-:W-:Y:S07]  /*ab70*/  HMMA.16816.F32 R60, R76, R90.reuse, R60 ;  /* 0x0000005a4c3c723c */ /* 0x080fee000000183c */
[----:B------:R-:W-:Y:S01]  /*ab80*/  FADD.FTZ R77, R249, R132 ;  /* 0x00000084f94d7221 */ /* 0x000fe20000010000 */
[----:B------:R-:W-:Y:S01]  /*ab90*/  HMMA.16816.F32 R64, R68, R90, R64 ;  /* 0x0000005a4440723c */ /* 0x000fe20000001840 */
[----:B------:R-:W2:Y:S01]  /*aba0*/  LDSM.16.MT88.4 R88, [R222+0x9800] ;  /* 0x00980000de58783b */ /* 0x000ea20000004200 */
[----:B------:R-:W-:Y:S02]  /*abb0*/  MUFU.EX2 R114, R114 ;  /* 0x0000007200727308 */ /* 0x000fe40000000800 */
[----:B------:R-:W-:Y:S01]  /*abc0*/  FADD.FTZ R76, R248, R96 ;  /* 0x00000060f84c7221 */ /* 0x000fe20000010000 */
[----:B------:R-:W-:Y:S01]  /*abd0*/  F2FP.PACK_AB R78, R193, R215 ;  /* 0x000000d7c14e723e */ /* 0x000fe200000000ff */
[----:B-1----:R-:W-:Y:S01]  /*abe0*/  FADD.FTZ R93, R169, R77 ;  /* 0x0000004da95d7221 */ /* 0x002fe20000010000 */
[----:B------:R-:W-:Y:S01]  /*abf0*/  F2FP.PACK_AB R68, R166, R163 ;  /* 0x000000a3a644723e */ /* 0x000fe200000000ff */
[----:B------:R-:W-:Y:S01]  /*ac00*/  FADD.FTZ R92, R250, R76 ;  /* 0x0000004cfa5c7221 */ /* 0x000fe20000010000 */
[----:B------:R-:W-:Y:S01]  /*ac10*/  F2FP.PACK_AB R69, R165, R162 ;  /* 0x000000a2a545723e */ /* 0x000fe200000000ff */
[----:B------:R-:W-:Y:S02]  /*ac20*/  LDSM.16.MT88.4 R168, [R223+0xb800] ;  /* 0x00b80000dfa8783b */ /* 0x000fe40000004200 */
[----:B------:R-:W-:Y:S01]  /*ac30*/  F2FP.PACK_AB R70, R195, R242 ;  /* 0x000000f2c346723e */ /* 0x000fe200000000ff */
[----:B------:R-:W-:Y:S01]  /*ac40*/  MUFU.EX2 R115, R115 ;  /* 0x0000007300737308 */ /* 0x000fe20000000800 */
[----:B------:R-:W-:Y:S02]  /*ac50*/  F2FP.PACK_AB R71, R194, R241 ;  /* 0x000000f1c247723e */ /* 0x000fe400000000ff */
[----:B------:R-:W-:Y:S02]  /*ac60*/  F2FP.PACK_AB R76, R245, R156 ;  /* 0x0000009cf54c723e */ /* 0x000fe400000000ff */
[----:B------:R-:W-:Y:S02]  /*ac70*/  F2FP.PACK_AB R77, R244, R164 ;  /* 0x000000a4f44d723e */ /* 0x000fe400000000ff */
[----:B------:R-:W-:Y:S01]  /*ac80*/  F2FP.PACK_AB R79, R192, R216 ;  /* 0x000000d8c04f723e */ /* 0x000fe200000000ff */
[-C--:B------:R-:W-:Y:S02]  /*ac90*/  HMMA.16816.F32 R4, R68, R72.reuse, R4 ;  /* 0x000000484404723c */ /* 0x080fe40000001804 */
[----:B------:R-:W-:Y:S06]  /*aca0*/  MUFU.EX2 R112, R94 ;  /* 0x0000005e00707308 */ /* 0x000fec0000000800 */
[C---:B------:R-:W-:Y:S04]  /*acb0*/  HMMA.16816.F32 R8, R76.reuse, R72, R8 ;  /* 0x000000484c08723c */ /* 0x040fe80000001808 */
[----:B------:R-:W-:Y:S04]  /*acc0*/  MUFU.EX2 R103, R95 ;  /* 0x0000005f00677308 */ /* 0x000fe80000000800 */
[-C--:B------:R-:W-:Y:S06]  /*acd0*/  HMMA.16816.F32 R12, R76, R74.reuse, R12 ;  /* 0x0000004a4c0c723c */ /* 0x080fec000000180c */
[----:B------:R-:W-:Y:S02]  /*ace0*/  MUFU.EX2 R211, R211 ;  /* 0x000000d300d37308 */ /* 0x000fe40000000800 */
[C---:B------:R-:W-:Y:S01]  /*acf0*/  HMMA.16816.F32 R16, R68.reuse, R74, R16 ;  /* 0x0000004a4410723c */ /* 0x040fe20000001810 */
[----:B------:R-:W1:Y:S07]  /*ad00*/  LDSM.16.MT88.4 R72, [R220+0xa000] ;  /* 0x00a00000dc48783b */ /* 0x000e6e0000004200 */
[-C--:B---3--:R-:W-:Y:S01]  /*ad10*/  HMMA.16816.F32 R20, R68, R80.reuse, R20 ;  /* 0x000000504414723c */ /* 0x088fe20000001814 */
[----:B------:R-:W-:Y:S07]  /*ad20*/  MUFU.EX2 R212, R212 ;  /* 0x000000d400d47308 */ /* 0x000fee0000000800 */
[C---:B------:R-:W-:Y:S03]  /*ad30*/  HMMA.16816.F32 R24, R76.reuse, R80, R24 ;  /* 0x000000504c18723c */ /* 0x040fe60000001818 */
[----:B------:R-:W-:Y:S05]  /*ad40*/  MUFU.EX2 R128, R128 ;  /* 0x0000008000807308 */ /* 0x000fea0000000800 */
[-C--:B------:R-:W-:Y:S05]  /*ad50*/  HMMA.16816.F32 R28, R76, R82.reuse, R28 ;  /* 0x000000524c1c723c */ /* 0x080fea000000181c */
[----:B------:R-:W-:Y:S03]  /*ad60*/  MUFU.EX2 R129, R129 ;  /* 0x0000008100817308 */ /* 0x000fe60000000800 */
[C---:B------:R-:W-:Y:S01]  /*ad70*/  HMMA.16816.F32 R32, R68.reuse, R82, R32 ;  /* 0x000000524420723c */ /* 0x040fe20000001820 */
[----:B------:R-:W3:Y:S06]  /*ad80*/  LDSM.16.MT88.4 R80, [R223+0xa000] ;  /* 0x00a00000df50783b */ /* 0x000eec0000004200 */
[----:B------:R-:W-:Y:S01]  /*ad90*/  MUFU.EX2 R213, R213 ;  /* 0x000000d500d57308 */ /* 0x000fe20000000800 */
[-C--:B--2---:R-:W-:Y:S08]  /*ada0*/  HMMA.16816.F32 R36, R68, R84.reuse, R36 ;  /* 0x000000544424723c */ /* 0x084ff00000001824 */
[C---:B------:R-:W-:Y:S01]  /*adb0*/  HMMA.16816.F32 R40, R76.reuse, R84, R40 ;  /* 0x000000544c28723c */ /* 0x040fe20000001828 */
[----:B------:R-:W-:Y:S07]  /*adc0*/  MUFU.EX2 R214, R214 ;  /* 0x000000d600d67308 */ /* 0x000fee0000000800 */
[-C--:B------:R-:W-:Y:S03]  /*add0*/  HMMA.16816.F32 R44, R76, R86.reuse, R44 ;  /* 0x000000564c2c723c */ /* 0x080fe6000000182c */
[----:B------:R-:W-:Y:S05]  /*ade0*/  MUFU.EX2 R102, R140 ;  /* 0x0000008c00667308 */ /* 0x000fea0000000800 */
[C---:B------:R-:W-:Y:S01]  /*adf0*/  HMMA.16816.F32 R48, R68.reuse, R86, R48 ;  /* 0x000000564430723c */ /* 0x040fe20000001830 */
[----:B------:R-:W2:Y:S04]  /*ae00*/  LDSM.16.MT88.4 R84, [R221+0xa000] ;  /* 0x00a00000dd54783b */ /* 0x000ea80000004200 */
[----:B------:R-:W-:Y:S03]  /*ae10*/  MUFU.EX2 R101, R141 ;  /* 0x0000008d00657308 */ /* 0x000fe60000000800 */
[-C--:B------:R-:W-:Y:S07]  /*ae20*/  HMMA.16816.F32 R52, R68, R88.reuse, R52 ;  /* 0x000000584434723c */ /* 0x080fee0000001834 */
[----:B------:R-:W-:Y:S01]  /*ae30*/  MUFU.EX2 R100, R217 ;  /* 0x000000d900647308 */ /* 0x000fe20000000800 */
[C---:B------:R-:W-:Y:S08]  /*ae40*/  HMMA.16816.F32 R56, R76.reuse, R88, R56 ;  /* 0x000000584c38723c */ /* 0x040ff00000001838 */
[-C--:B------:R-:W-:Y:S01]  /*ae50*/  HMMA.16816.F32 R60, R76, R90.reuse, R60 ;  /* 0x0000005a4c3c723c */ /* 0x080fe2000000183c */
[----:B------:R-:W1:Y:S06]  /*ae60*/  MUFU.EX2 R99, R218 ;  /* 0x000000da00637308 */ /* 0x000e6c0000000800 */
[----:B------:R-:W-:Y:S01]  /*ae70*/  FADD.FTZ R77, R134, R93 ;  /* 0x0000005d864d7221 */ /* 0x000fe20000010000 */
[----:B------:R-:W-:Y:S01]  /*ae80*/  HMMA.16816.F32 R64, R68, R90, R64 ;  /* 0x0000005a4440723c */ /* 0x000fe20000001840 */
[----:B------:R-:W2:Y:S02]  /*ae90*/  LDSM.16.MT88.4 R88, [R222+0xa000] ;  /* 0x00a00000de58783b */ /* 0x000ea40000004200 */
[----:B------:R-:W-:Y:S01]  /*aea0*/  MUFU.EX2 R118, R118 ;  /* 0x0000007600767308 */ /* 0x000fe20000000800 */
[----:B------:R-:W-:Y:S01]  /*aeb0*/  FADD.FTZ R76, R135, R92 ;  /* 0x0000005c874c7221 */ /* 0x000fe20000010000 */
[----:B------:R-:W-:Y:S01]  /*aec0*/  F2FP.PACK_AB R78, R183, R177 ;  /* 0x000000b1b74e723e */ /* 0x000fe200000000ff */
[----:B------:R-:W-:Y:S01]  /*aed0*/  FADD.FTZ R93, R239, R77 ;  /* 0x0000004def5d7221 */ /* 0x000fe20000010000 */
[----:B------:R-:W-:Y:S01]  /*aee0*/  F2FP.PACK_AB R68, R191, R175 ;  /* 0x000000afbf44723e */ /* 0x000fe200000000ff */
[----:B------:R-:W-:Y:S01]  /*aef0*/  FADD.FTZ R92, R238, R76 ;  /* 0x0000004cee5c7221 */ /* 0x000fe20000010000 */
[----:B------:R-:W-:Y:S01]  /*af00*/  F2FP.PACK_AB R69, R190, R174 ;  /* 0x000000aebe45723e */ /* 0x000fe200000000ff */
[----:B------:R-:W4:Y:S02]  /*af10*/  LDL.LU R134, [R1+0xcc] ;  /* 0x0000cc0001867983 */ /* 0x000f240000300800 */
[----:B------:R-:W-:Y:S01]  /*af20*/  F2FP.PACK_AB R70, R206, R205 ;  /* 0x000000cdce46723e */ /* 0x000fe200000000ff */
[----:B------:R-:W2:Y:S01]  /*af30*/  MUFU.EX2 R119, R119 ;  /* 0x0000007700777308 */ /* 0x000ea20000000800 */
[----:B------:R-:W-:Y:S01]  /*af40*/  F2FP.PACK_AB R71, R189, R179 ;  /* 0x000000b3bd47723e */ /* 0x000fe200000000ff */
[----:B------:R-:W4:Y:S01]  /*af50*/  LDL.LU R135, [R1+0xc8] ;  /* 0x0000c80001877983 */ /* 0x000f220000300800 */
[----:B------:R-:W-:Y:S02]  /*af60*/  F2FP.PACK_AB R76, R178, R173 ;  /* 0x000000adb24c723e */ /* 0x000fe400000000ff */
[----:B------:R-:W-:Y:S01]  /*af70*/  F2FP.PACK_AB R77, R176, R172 ;  /* 0x000000acb04d723e */ /* 0x000fe200000000ff */
[----:B------:R-:W4:Y:S01]  /*af80*/  LDL.LU R136, [R1+0xc4] ;  /* 0x0000c40001887983 */ /* 0x000f220000300800 */
[----:B------:R-:W-:Y:S01]  /*af90*/  F2FP.PACK_AB R79, R182, R181 ;  /* 0x000000b5b64f723e */ /* 0x000fe200000000ff */
[-C--:B-1----:R-:W-:Y:S02]  /*afa0*/  HMMA.16816.F32 R4, R68, R72.reuse, R4 ;  /* 0x000000484404723c */ /* 0x082fe40000001804 */
[----:B------:R-:W4:Y:S01]  /*afb0*/  LDL.LU R240, [R1+0xc0] ;  /* 0x0000c00001f07983 */ /* 0x000f220000300800 */
[----:B------:R-:W-:Y:S01]  /*afc0*/  F2FP.PACK_AB R200, R99, R100 ;  /* 0x0000006463c8723e */ /* 0x000fe200000000ff */
[----:B------:R-:W1:Y:S02]  /*afd0*/  MUFU.EX2 R98, R219 ;  /* 0x000000db00627308 */ /* 0x000e640000000800 */
[----:B------:R3:W5:Y:S02]  /*afe0*/  LDL.LU R239, [R1+0xbc] ;  /* 0x0000bc0001ef7983 */ /* 0x0007640000300800 */
[C---:B------:R-:W-:Y:S02]  /*aff0*/  HMMA.16816.F32 R8, R76.reuse, R72, R8 ;  /* 0x000000484c08723c */ /* 0x040fe40000001808 */
[----:B------:R4:W5:Y:S04]  /*b000*/  LDL.LU R238, [R1+0xb8] ;  /* 0x0000b80001ee7983 */ /* 0x0009680000300800 */
[----:B------:R4:W5:Y:S01]  /*b010*/  LDL.LU R237, [R1+0xb4] ;  /* 0x0000b40001ed7983 */ /* 0x0009620000300800 */
[----:B------:R-:W3:Y:S01]  /*b020*/  MUFU.EX2 R97, R130 ;  /* 0x0000008200617308 */ /* 0x000ee20000000800 */
[-C--:B------:R-:W-:Y:S02]  /*b030*/  HMMA.16816.F32 R12, R76, R74.reuse, R12 ;  /* 0x0000004a4c0c723c */ /* 0x080fe4000000180c */
[----:B------:R4:W5:Y:S02]  /*b040*/  LDL.LU R236, [R1+0xb0] ;  /* 0x0000b00001ec7983 */ /* 0x0009640000300800 */
[----:B--2---:R-:W-:Y:S04]  /*b050*/  F2FP.PACK_AB R201, R119, R118 ;  /* 0x0000007677c9723e */ /* 0x004fe800000000ff */
[C---:B------:R-:W-:Y:S01]  /*b060*/  HMMA.16816.F32 R16, R68.reuse, R74, R16 ;  /* 0x0000004a4410723c */ /* 0x040fe20000001810 */
[----:B------:R-:W2:Y:S01]  /*b070*/  LDSM.16.MT88.4 R72, [R220+0xa800] ;  /* 0x00a80000dc48783b */ /* 0x000ea20000004200 */
[----:B------:R-:W-:Y:S02]  /*b080*/  MUFU.EX2 R104, R104 ;  /* 0x0000006800687308 */ /* 0x000fe40000000800 */
[----:B-1----:R-:W-:Y:S04]  /*b090*/  F2FP.PACK_AB R202, R137, R98 ;  /* 0x0000006289ca723e */ /* 0x002fe800000000ff */
[-C--:B---3--:R-:W-:Y:S04]  /*b0a0*/  HMMA.16816.F32 R20, R68, R80.reuse, R20 ;  /* 0x000000504414723c */ /* 0x088fe80000001814 */
[----:B------:R-:W-:Y:S01]  /*b0b0*/  MUFU.EX2 R105, R105 ;  /* 0x0000006900697308 */ /* 0x000fe20000000800 */
[----:B------:R-:W-:Y:S03]  /*b0c0*/  F2FP.PACK_AB R203, R138, R97 ;  /* 0x000000618acb723e */ /* 0x000fe600000000ff */
[C---:B------:R-:W-:Y:S06]  /*b0d0*/  HMMA.16816.F32 R24, R76.reuse, R80, R24 ;  /* 0x000000504c18723c */ /* 0x040fec0000001818 */
[----:B------:R-:W-:Y:S02]  /*b0e0*/  MUFU.EX2 R106, R106 ;  /* 0x0000006a006a7308 */ /* 0x000fe40000000800 */
[-C--:B------:R-:W-:Y:S08]  /*b0f0*/  HMMA.16816.F32 R28, R76, R82.reuse, R28 ;  /* 0x000000524c1c723c */ /* 0x080ff0000000181c */
[C---:B------:R-:W-:Y:S01]  /*b100*/  HMMA.16816.F32 R32, R68.reuse, R82, R32 ;  /* 0x000000524420723c */ /* 0x040fe20000001820 */
[----:B------:R-:W1:Y:S01]  /*b110*/  LDSM.16.MT88.4 R80, [R223+0xa800] ;  /* 0x00a80000df50783b */ /* 0x000e620000004200 */
[----:B------:R-:W-:Y:S06]  /*b120*/  MUFU.EX2 R107, R107 ;  /* 0x0000006b006b7308 */ /* 0x000fec0000000800 */
[-C--:B------:R-:W-:Y:S04]  /*b130*/  HMMA.16816.F32 R36, R68, R84.reuse, R36 ;  /* 0x000000544424723c */ /* 0x080fe80000001824 */
[----:B------:R-:W-:Y:S04]  /*b140*/  MUFU.EX2 R108, R108 ;  /* 0x0000006c006c7308 */ /* 0x000fe80000000800 */
[C---:B------:R-:W-:Y:S06]  /*b150*/  HMMA.16816.F32 R40, R76.reuse, R84, R40 ;  /* 0x000000544c28723c */ /* 0x040fec0000001828 */
[----:B------:R-:W-:Y:S02]  /*b160*/  MUFU.EX2 R109, R109 ;  /* 0x0000006d006d7308 */ /* 0x000fe40000000800 */
[-C--:B------:R-:W-:Y:S08]  /*b170*/  HMMA.16816.F32 R44, R76, R86.reuse, R44 ;  /* 0x000000564c2c723c */ /* 0x080ff0000000182c */
[C---:B------:R-:W-:Y:S01]  /*b180*/  HMMA.16816.F32 R48, R68.reuse, R86, R48 ;  /* 0x000000564430723c */ /* 0x040fe20000001830 */
[----:B------:R-:W3:Y:S01]  /*b190*/  LDSM.16.MT88.4 R84, [R221+0xa800] ;  /* 0x00a80000dd54783b */ /* 0x000ee20000004200 */
[----:B------:R-:W-:Y:S06]  /*b1a0*/  MUFU.EX2 R110, R110 ;  /* 0x0000006e006e7308 */ /* 0x000fec0000000800 */
[-C--:B------:R-:W-:Y:S04]  /*b1b0*/  HMMA.16816.F32 R52, R68, R88.reuse, R52 ;  /* 0x000000584434723c */ /* 0x080fe80000001834 */
[----:B------:R-:W-:Y:S04]  /*b1c0*/  MUFU.EX2 R111, R111 ;  /* 0x0000006f006f7308 */ /* 0x000fe80000000800 */
[C---:B------:R-:W-:Y:S06]  /*b1d0*/  HMMA.16816.F32 R56, R76.reuse, R88, R56 ;  /* 0x000000584c38723c */ /* 0x040fec0000001838 */
[----:B------:R-:W-:Y:S02]  /*b1e0*/  MUFU.EX2 R96, R120 ;  /* 0x0000007800607308 */ /* 0x000fe40000000800 */
[-C--:B------:R-:W-:Y:S07]  /*b1f0*/  HMMA.16816.F32 R60, R76, R90.reuse, R60 ;  /* 0x0000005a4c3c723c */ /* 0x080fee000000183c */
[----:B------:R-:W-:Y:S01]  /*b200*/  FADD.FTZ R77, R235, R93 ;  /* 0x0000005deb4d7221 */ /* 0x000fe20000010000 */
[----:B------:R-:W-:Y:S01]  /*b210*/  HMMA.16816.F32 R64, R68, R90, R64 ;  /* 0x0000005a4440723c */ /* 0x000fe20000001840 */
[----:B------:R-:W1:Y:S01]  /*b220*/  LDSM.16.MT88.4 R88, [R222+0xa800] ;  /* 0x00a80000de58783b */ /* 0x000e620000004200 */
[----:B------:R-:W3:Y:S02]  /*b230*/  MUFU.EX2 R95, R121 ;  /* 0x00000079005f7308 */ /* 0x000ee40000000800 */
[----:B------:R-:W-:Y:S01]  /*b240*/  FADD.FTZ R76, R234, R92 ;  /* 0x0000005cea4c7221 */ /* 0x000fe20000010000 */
[----:B------:R-:W-:Y:S01]  /*b250*/  F2FP.PACK_AB R78, R115, R114 ;  /* 0x00000072734e723e */ /* 0x000fe200000000ff */
[----:B------:R-:W-:Y:S01]  /*b260*/  FADD.FTZ R93, R231, R77 ;  /* 0x0000004de75d7221 */ /* 0x000fe20000010000 */
[----:B------:R-:W-:Y:S01]  /*b270*/  F2FP.PACK_AB R68, R208, R207 ;  /* 0x000000cfd044723e */ /* 0x000fe200000000ff */
[----:B------:R-:W-:Y:S01]  /*b280*/  FADD.FTZ R92, R230, R76 ;  /* 0x0000004ce65c7221 */ /* 0x000fe20000010000 */
[----:B------:R-:W-:Y:S01]  /*b290*/  F2FP.PACK_AB R69, R188, R180 ;  /* 0x000000b4bc45723e */ /* 0x000fe200000000ff */
[----:B------:R1:W5:Y:S02]  /*b2a0*/  LDL.LU R235, [R1+0xac] ;  /* 0x0000ac0001eb7983 */ /* 0x0003640000300800 */
[----:B------:R-:W-:Y:S01]  /*b2b0*/  F2FP.PACK_AB R70, R210, R209 ;  /* 0x000000d1d246723e */ /* 0x000fe200000000ff */
[----:B------:R-:W-:Y:S01]  /*b2c0*/  MUFU.EX2 R94, R122 ;  /* 0x0000007a005e7308 */ /* 0x000fe20000000800 */
[----:B------:R-:W-:Y:S01]  /*b2d0*/  F2FP.PACK_AB R71, R127, R131 ;  /* 0x000000837f47723e */ /* 0x000fe200000000ff */
[----:B------:R1:W5:Y:S01]  /*b2e0*/  LDL.LU R234, [R1+0xa8] ;  /* 0x0000a80001ea7983 */ /* 0x0003620000300800 */
[----:B------:R-:W-:Y:S02]  /*b2f0*/  F2FP.PACK_AB R76, R117, R125 ;  /* 0x0000007d754c723e */ /* 0x000fe400000000ff */
[----:B------:R-:W-:Y:S01]  /*b300*/  F2FP.PACK_AB R77, R113, R116 ;  /* 0x00000074714d723e */ /* 0x000fe200000000ff */
[----:B------:R1:W5:Y:S01]  /*b310*/  LDL.LU R233, [R1+0xa4] ;  /* 0x0000a40001e97983 */ /* 0x0003620000300800 */
[----:B------:R-:W-:Y:S01]  /*b320*/  F2FP.PACK_AB R79, R103, R112 ;  /* 0x00000070674f723e */ /* 0x000fe200000000ff */
[-C--:B--2---:R-:W-:Y:S02]  /*b330*/  HMMA.16816.F32 R4, R68, R72.reuse, R4 ;  /* 0x000000484404723c */ /* 0x084fe40000001804 */
[----:B------:R2:W5:Y:S01]  /*b340*/  LDL.LU R232, [R1+0xa0] ;  /* 0x0000a00001e87983 */ /* 0x0005620000300800 */
[----:B---3--:R-:W-:Y:S03]  /*b350*/  F2FP.PACK_AB R196, R95, R96 ;  /* 0x000000605fc4723e */ /* 0x008fe600000000ff */
[----:B------:R2:W5:Y:S02]  /*b360*/  LDL.LU R231, [R1+0x9c] ;  /* 0x00009c0001e77983 */ /* 0x0005640000300800 */
[C---:B------:R-:W-:Y:S02]  /*b370*/  HMMA.16816.F32 R8, R76.reuse, R72, R8 ;  /* 0x000000484c08723c */ /* 0x040fe40000001808 */
[----:B------:R2:W5:Y:S04]  /*b380*/  LDL.LU R230, [R1+0x98] ;  /* 0x0000980001e67983 */ /* 0x0005680000300800 */
[----:B------:R2:W5:Y:S02]  /*b390*/  LDL.LU R229, [R1+0x94] ;  /* 0x0000940001e57983 */ /* 0x0005640000300800 */
[-C--:B------:R-:W-:Y:S02]  /*b3a0*/  HMMA.16816.F32 R12, R76, R74.reuse, R12 ;  /* 0x0000004a4c0c723c */ /* 0x080fe4000000180c */
[----:B------:R2:W5:Y:S06]  /*b3b0*/  LDL.LU R228, [R1+0x90] ;  /* 0x0000900001e47983 */ /* 0x00056c0000300800 */
[C---:B------:R-:W-:Y:S01]  /*b3c0*/  HMMA.16816.F32 R16, R68.reuse, R74, R16 ;  /* 0x0000004a4410723c */ /* 0x040fe20000001810 */
[----:B------:R-:W3:Y:S07]  /*b3d0*/  LDSM.16.MT88.4 R72, [R220+0xb000] ;  /* 0x00b00000dc48783b */ /* 0x000eee0000004200 */
[-C--:B-1----:R-:W-:Y:S08]  /*b3e0*/  HMMA.16816.F32 R20, R68, R80.reuse, R20 ;  /* 0x000000504414723c */ /* 0x082ff00000001814 */
[C---:B------:R-:W-:Y:S08]  /*b3f0*/  HMMA.16816.F32 R24, R76.reuse, R80, R24 ;  /* 0x000000504c18723c */ /* 0x040ff00000001818 */
[-C--:B------:R-:W-:Y:S08]  /*b400*/  HMMA.16816.F32 R28, R76, R82.reuse, R28 ;  /* 0x000000524c1c723c */ /* 0x080ff0000000181c */
[C---:B------:R-:W-:Y:S01]  /*b410*/  HMMA.16816.F32 R32, R68.reuse, R82, R32 ;  /* 0x000000524420723c */ /* 0x040fe20000001820 */
[----:B------:R-:W1:Y:S07]  /*b420*/  LDSM.16.MT88.4 R80, [R223+0xb000] ;  /* 0x00b00000df50783b */ /* 0x000e6e0000004200 */
[-C--:B------:R-:W-:Y:S08]  /*b430*/  HMMA.16816.F32 R36, R68, R84.reuse, R36 ;  /* 0x000000544424723c */ /* 0x080ff00000001824 */
[C---:B------:R-:W-:Y:S08]  /*b440*/  HMMA.16816.F32 R40, R76.reuse, R84, R40 ;  /* 0x000000544c28723c */ /* 0x040ff00000001828 */
[-C--:B------:R-:W-:Y:S08]  /*b450*/  HMMA.16816.F32 R44, R76, R86.reuse, R44 ;  /* 0x000000564c2c723c */ /* 0x080ff0000000182c */
[C---:B------:R-:W-:Y:S01]  /*b460*/  HMMA.16816.F32 R48, R68.reuse, R86, R48 ;  /* 0x000000564430723c */ /* 0x040fe20000001830 */
[----:B------:R-:W1:Y:S07]  /*b470*/  LDSM.16.MT88.4 R84, [R221+0xb000] ;  /* 0x00b00000dd54783b */ /* 0x000e6e0000004200 */
[-C--:B------:R-:W-:Y:S08]  /*b480*/  HMMA.16816.F32 R52, R68, R88.reuse, R52 ;  /* 0x000000584434723c */ /* 0x080ff00000001834 */
[C---:B------:R-:W-:Y:S08]  /*b490*/  HMMA.16816.F32 R56, R76.reuse, R88, R56 ;  /* 0x000000584c38723c */ /* 0x040ff00000001838 */
[-C--:B------:R-:W-:Y:S07]  /*b4a0*/  HMMA.16816.F32 R60, R76, R90.reuse, R60 ;  /* 0x0000005a4c3c723c */ /* 0x080fee000000183c */
[----:B------:R-:W-:Y:S01]  /*b4b0*/  FADD.FTZ R77, R154, R93 ;  /* 0x0000005d9a4d7221 */ /* 0x000fe20000010000 */
[----:B------:R-:W-:Y:S01]  /*b4c0*/  HMMA.16816.F32 R64, R68, R90, R64 ;  /* 0x0000005a4440723c */ /* 0x000fe20000001840 */
[----:B------:R-:W1:Y:S03]  /*b4d0*/  LDSM.16.MT88.4 R88, [R222+0xb000] ;  /* 0x00b00000de58783b */ /* 0x000e660000004200 */
        /* <DEDUP_REMOVED lines=8> */
[----:B------:R-:W-:Y:S01]  /*b560*/  FADD.FTZ R2, R155, R76 ;  /* 0x0000004c9b027221 */ /* 0x000fe20000010000 */
[----:B------:R-:W-:Y:S01]  /*b570*/  F2FP.PACK_AB R71, R101, R102 ;  /* 0x000000666547723e */ /* 0x000fe200000000ff */
[----:B------:R-:W2:Y:S01]  /*b580*/  LDSM.16.MT88.4 R152, [R220+0xb800] ;  /* 0x00b80000dc98783b */ /* 0x000ea20000004200 */
[----:B------:R-:W-:Y:S01]  /*b590*/  F2FP.PACK_AB R76, R105, R104 ;  /* 0x00000068694c723e */ /* 0x000fe200000000ff */
[----:B------:R-:W-:Y:S01]  /*b5a0*/  FADD.FTZ R2, R160, R2 ;  /* 0x00000002a0027221 */ /* 0x000fe20000010000 */
[----:B------:R-:W-:Y:S02]  /*b5b0*/  F2FP.PACK_AB R77, R107, R106 ;  /* 0x0000006a6b4d723e */ /* 0x000fe400000000ff */
[----:B------:R-:W-:Y:S01]  /*b5c0*/  F2FP.PACK_AB R79, R111, R110 ;  /* 0x0000006e6f4f723e */ /* 0x000fe200000000ff */
[-C--:B---3--:R-:W-:Y:S02]  /*b5d0*/  HMMA.16816.F32 R4, R68, R72.reuse, R4 ;  /* 0x000000484404723c */ /* 0x088fe40000001804 */
[----:B------:R3:W5:Y:S01]  /*b5e0*/  LDL.LU R226, [R1+0x88] ;  /* 0x0000880001e27983 */ /* 0x0007620000300800 */
[----:B------:R-:W-:Y:S04]  /*b5f0*/  FADD.FTZ R2, R159, R2 ;  /* 0x000000029f027221 */ /* 0x000fe80000010000 */
[----:B------:R-:W-:Y:S01]  /*b600*/  FADD.FTZ R2, R156, R2 ;  /* 0x000000029c027221 */ /* 0x000fe20000010000 */
[C---:B------:R-:W-:Y:S04]  /*b610*/  HMMA.16816.F32 R8, R76.reuse, R72, R8 ;  /* 0x000000484c08723c */ /* 0x040fe80000001808 */
[----:B------:R-:W-:Y:S03]  /*b620*/  FADD.FTZ R2, R245, R2 ;  /* 0x00000002f5027221 */ /* 0x000fe60000010000 */
[----:B------:R-:W-:Y:S01]  /*b630*/  FADD.FTZ R73, R225, R93 ;  /* 0x0000005de1497221 */ /* 0x000fe20000010000 */
[-C--:B------:R-:W-:Y:S01]  /*b640*/  HMMA.16816.F32 R12, R76, R74.reuse, R12 ;  /* 0x0000004a4c0c723c */ /* 0x080fe2000000180c */
[----:B------:R3:W5:Y:S03]  /*b650*/  LDL.LU R225, [R1+0x84] ;  /* 0x0000840001e17983 */ /* 0x0007660000300800 */
[----:B------:R-:W-:Y:S01]  /*b660*/  FADD.FTZ R72, R224, R92 ;  /* 0x0000005ce0487221 */ /* 0x000fe20000010000 */
[----:B----4-:R-:W-:Y:S01]  /*b670*/  IADD3 R240, R240, -0x1, RZ ;  /* 0xfffffffff0f07810 */ /* 0x010fe20007ffe0ff */
[----:B------:R3:W5:Y:S01]  /*b680*/  LDL.LU R224, [R1+0x80] ;  /* 0x0000800001e07983 */ /* 0x0007620000300800 */
[----:B------:R-:W-:Y:S01]  /*b690*/  FADD.FTZ R73, R184, R73 ;  /* 0x00000049b8497221 */ /* 0x000fe20000010000 */
[C---:B------:R-:W-:Y:S01]  /*b6a0*/  HMMA.16816.F32 R16, R68.reuse, R74, R16 ;  /* 0x0000004a4410723c */ /* 0x040fe20000001810 */
[----:B------:R-:W4:Y:S01]  /*b6b0*/  MUFU.EX2 R75, R124 ;  /* 0x0000007c004b7308 */ /* 0x000f220000000800 */
[----:B------:R-:W2:Y:S02]  /*b6c0*/  LDSM.16.MT88.4 R184, [R221+0xb800] ;  /* 0x00b80000ddb8783b */ /* 0x000ea40000004200 */
[----:B------:R-:W-:Y:S01]  /*b6d0*/  FADD.FTZ R72, R167, R72 ;  /* 0x00000048a7487221 */ /* 0x000fe20000010000 */
[----:B------:R-:W-:Y:S01]  /*b6e0*/  MOV R132, R136 ;  /* 0x0000008800847202 */ /* 0x000fe20000000f00 */
[----:B------:R-:W-:Y:S02]  /*b6f0*/  FADD.FTZ R73, R163, R73 ;  /* 0x00000049a3497221 */ /* 0x000fe40000010000 */
[-C--:B-1----:R-:W-:Y:S03]  /*b700*/  HMMA.16816.F32 R20, R68, R80.reuse, R20 ;  /* 0x000000504414723c */ /* 0x082fe60000001814 */
[----:B------:R-:W1:Y:S01]  /*b710*/  MUFU.EX2 R74, R126 ;  /* 0x0000007e004a7308 */ /* 0x000e620000000800 */
[----:B------:R-:W-:Y:S02]  /*b720*/  FADD.FTZ R72, R162, R72 ;  /* 0x00000048a2487221 */ /* 0x000fe40000010000 */
[----:B------:R-:W-:Y:S02]  /*b730*/  FADD.FTZ R2, R215, R2 ;  /* 0x00000002d7027221 */ /* 0x000fe40000010000 */
[C---:B------:R-:W-:Y:S04]  /*b740*/  HMMA.16816.F32 R24, R76.reuse, R80, R24 ;  /* 0x000000504c18723c */ /* 0x040fe80000001818 */
[----:B------:R-:W-:Y:S01]  /*b750*/  FADD.FTZ R2, R193, R2 ;  /* 0x00000002c1027221 */ /* 0x000fe20000010000 */
[----:B------:R-:W2:Y:S03]  /*b760*/  MUFU.EX2 R80, R123 ;  /* 0x0000007b00507308 */ /* 0x000ea60000000800 */
[-C--:B------:R-:W-:Y:S04]  /*b770*/  HMMA.16816.F32 R28, R76, R82.reuse, R28 ;  /* 0x000000524c1c723c */ /* 0x080fe8000000181c */
[----:B----4-:R-:W-:Y:S04]  /*b780*/  F2FP.PACK_AB R198, R139, R75 ;  /* 0x0000004b8bc6723e */ /* 0x010fe800000000ff */
[C---:B------:R-:W-:Y:S04]  /*b790*/  HMMA.16816.F32 R32, R68.reuse, R82, R32 ;  /* 0x000000524420723c */ /* 0x040fe80000001820 */
[----:B-1----:R-:W-:Y:S04]  /*b7a0*/  F2FP.PACK_AB R199, R204, R74 ;  /* 0x0000004accc7723e */ /* 0x002fe800000000ff */
[-C--:B------:R-:W-:Y:S04]  /*b7b0*/  HMMA.16816.F32 R36, R68, R84.reuse, R36 ;  /* 0x000000544424723c */ /* 0x080fe80000001824 */
[----:B--2---:R-:W-:Y:S04]  /*b7c0*/  F2FP.PACK_AB R197, R80, R94 ;  /* 0x0000005e50c5723e */ /* 0x004fe800000000ff */
[C---:B------:R-:W-:Y:S08]  /*b7d0*/  HMMA.16816.F32 R40, R76.reuse, R84, R40 ;  /* 0x000000544c28723c */ /* 0x040ff00000001828 */
[-C--:B------:R-:W-:Y:S08]  /*b7e0*/  HMMA.16816.F32 R44, R76, R86.reuse, R44 ;  /* 0x000000564c2c723c */ /* 0x080ff0000000182c */
[C---:B------:R-:W-:Y:S08]  /*b7f0*/  HMMA.16816.F32 R48, R68.reuse, R86, R48 ;  /* 0x000000564430723c */ /* 0x040ff00000001830 */
[-C--:B------:R-:W-:Y:S08]  /*b800*/  HMMA.16816.F32 R52, R68, R88.reuse, R52 ;  /* 0x000000584434723c */ /* 0x080ff00000001834 */
[C---:B------:R-:W-:Y:S08]  /*b810*/  HMMA.16816.F32 R56, R76.reuse, R88, R56 ;  /* 0x000000584c38723c */ /* 0x040ff00000001838 */
[-C--:B------:R-:W-:Y:S08]  /*b820*/  HMMA.16816.F32 R60, R76, R90.reuse, R60 ;  /* 0x0000005a4c3c723c */ /* 0x080ff0000000183c */
[----:B------:R-:W-:Y:S08]  /*b830*/  HMMA.16816.F32 R64, R68, R90, R64 ;  /* 0x0000005a4440723c */ /* 0x000ff00000001840 */
[-C--:B------:R-:W-:Y:S07]  /*b840*/  HMMA.16816.F32 R144, R200, R152.reuse, R4 ;  /* 0x00000098c890723c */ /* 0x080fee0000001804 */
[----:B------:R-:W-:Y:S01]  /*b850*/  FADD.FTZ R4, R166, R73 ;  /* 0x00000049a6047221 */ /* 0x000fe20000010000 */
[C---:B------:R-:W-:Y:S04]  /*b860*/  HMMA.16816.F32 R140, R196.reuse, R152, R8 ;  /* 0x00000098c48c723c */ /* 0x040fe80000001808 */
[----:B------:R-:W-:Y:S02]  /*b870*/  FADD.FTZ R5, R165, R72 ;  /* 0x00000048a5057221 */ /* 0x000fe40000010000 */
[----:B------:R-:W-:Y:S02]  /*b880*/  FADD.FTZ R4, R242, R4 ;  /* 0x00000004f2047221 */ /* 0x000fe40000010000 */
[----:B------:R-:W-:Y:S01]  /*b890*/  FADD.FTZ R8, R241, R5 ;  /* 0x00000005f1087221 */ /* 0x000fe20000010000 */
[-C--:B------:R-:W-:Y:S03]  /*b8a0*/  HMMA.16816.F32 R148, R196, R154.reuse, R12 ;  /* 0x0000009ac494723c */ /* 0x080fe6000000180c */
[----:B------:R-:W-:Y:S02]  /*b8b0*/  FADD.FTZ R8, R194, R8 ;  /* 0x00000008c2087221 */ /* 0x000fe40000010000 */
[----:B------:R-:W-:Y:S02]  /*b8c0*/  FADD.FTZ R10, R173, R2 ;  /* 0x00000002ad0a7221 */ /* 0x000fe40000010000 */
[----:B------:R-:W-:Y:S01]  /*b8d0*/  FADD.FTZ R12, R195, R4 ;  /* 0x00000004c30c7221 */ /* 0x000fe20000010000 */
[C---:B------:R-:W-:Y:S01]  /*b8e0*/  HMMA.16816.F32 R152, R200.reuse, R154, R16 ;  /* 0x0000009ac898723c */ /* 0x040fe20000001810 */
[----:B------:R-:W1:Y:S03]  /*b8f0*/  LDSM.16.MT88.4 R4, [R222+0xb800] ;  /* 0x00b80000de04783b */ /* 0x000e660000004200 */
[----:B------:R-:W-:Y:S02]  /*b900*/  FADD.FTZ R12, R175, R12 ;  /* 0x0000000caf0c7221 */ /* 0x000fe40000010000 */
[----:B------:R-:W-:Y:S02]  /*b910*/  FADD.FTZ R11, R174, R8 ;  /* 0x00000008ae0b7221 */ /* 0x000fe40000010000 */
[----:B------:R-:W-:Y:S01]  /*b920*/  FADD.FTZ R9, R172, R0 ;  /* 0x00000000ac097221 */ /* 0x000fe20000010000 */
[-C--:B------:R-:W-:Y:S03]  /*b930*/  HMMA.16816.F32 R156, R200, R168.reuse, R20 ;  /* 0x000000a8c89c723c */ /* 0x080fe60000001814 */
[----:B------:R-:W-:Y:S02]  /*b940*/  FADD.FTZ R2, R190, R11 ;  /* 0x0000000bbe027221 */ /* 0x000fe40000010000 */
[----:B------:R-:W-:Y:S02]  /*b950*/  FADD.FTZ R0, R178, R10 ;  /* 0x0000000ab2007221 */ /* 0x000fe40000010000 */
        /* <DEDUP_REMOVED lines=29> */
[-C--:B-1----:R-:W-:Y:S03]  /*bb30*/  HMMA.16816.F32 R188, R200, R4.reuse, R52 ;  /* 0x00000004c8bc723c */ /* 0x082fe60000001834 */
        /* <DEDUP_REMOVED lines=11> */
[----:B------:R-:W-:Y:S04]  /*bbf0*/  HMMA.16816.F32 R200, R200, R6, R64 ;  /* 0x00000006c8c8723c */ /* 0x000fe80000001840 */
[----:B------:R-:W-:Y:S02]  /*bc00*/  FADD.FTZ R2, R129, R2 ;  /* 0x0000000281027221 */ /* 0x000fe40000010000 */
[----:B------:R-:W-:Y:S02]  /*bc10*/  FADD.FTZ R4, R213, R10 ;  /* 0x0000000ad5047221 */ /* 0x000fe40000010000 */
[----:B------:R-:W-:Y:S04]  /*bc20*/  FADD.FTZ R8, R105, R0 ;  /* 0x0000000069087221 */ /* 0x000fe80000010000 */
[----:B------:R-:W-:Y:S02]  /*bc30*/  FADD.FTZ R0, R107, R9 ;  /* 0x000000096b007221 */ /* 0x000fe40000010000 */
        /* <DEDUP_REMOVED lines=15> */
[----:B------:R-:W-:Y:S01]  /*bd30*/  FADD.FTZ R6, R137, R6 ;  /* 0x0000000689067221 */ /* 0x000fe20000010000 */
[----:B------:R-:W-:Y:S01]  /*bd40*/  MOV R137, R135 ;  /* 0x0000008700897202 */ /* 0x000fe20000000f00 */
[----:B------:R-:W-:Y:S02]  /*bd50*/  FADD.FTZ R4, R80, R5 ;  /* 0x0000000550047221 */ /* 0x000fe40000010000 */
[----:B------:R-:W-:Y:S01]  /*bd60*/  FADD.FTZ R5, R97, R2 ;  /* 0x0000000261057221 */ /* 0x000fe20000010000 */
[----:B------:R3:W-:Y:S01]  /*bd70*/  STL [R1+0x8], R6 ;  /* 0x0000080601007387 */ /* 0x0007e20000100800 */
[----:B------:R-:W-:Y:S02]  /*bd80*/  FADD.FTZ R2, R75, R0 ;  /* 0x000000004b027221 */ /* 0x000fe40000010000 */
[----:B------:R-:W-:Y:S02]  /*bd90*/  FADD.FTZ R0, R74, R4 ;  /* 0x000000044a007221 */ /* 0x000fe40000010000 */
[----:B------:R-:W-:Y:S01]  /*bda0*/  FADD.FTZ R4, R138, R5 ;  /* 0x000000058a047221 */ /* 0x000fe20000010000 */
[----:B------:R-:W-:Y:S01]  /*bdb0*/  MOV R138, R134 ;  /* 0x00000086008a7202 */ /* 0x000fe20000000f00 */
[----:B------:R-:W-:Y:S01]  /*bdc0*/  FADD.FTZ R2, R139, R2 ;  /* 0x000000028b027221 */ /* 0x000fe20000010000 */
[----:B------:R-:W-:Y:S01]  /*bdd0*/  MOV R139, R3 ;  /* 0x00000003008b7202 */ /* 0x000fe20000000f00 */
[----:B------:R-:W-:Y:S01]  /*bde0*/  FADD.FTZ R0, R204, R0 ;  /* 0x00000000cc007221 */ /* 0x000fe20000010000 */
[----:B------:R3:W-:Y:S04]  /*bdf0*/  STL [R1+0x4], R4 ;  /* 0x0000040401007387 */ /* 0x0007e80000100800 */
[----:B------:R3:W-:Y:S04]  /*be00*/  STL [R1+0x14], R2 ;  /* 0x0000140201007387 */ /* 0x0007e80000100800 */
[----:B------:R3:W-:Y:S02]  /*be10*/  STL [R1+0x20], R0 ;  /* 0x0000200001007387 */ /* 0x0007e40000100800 */
[----:B---3-5:R-:W-:-:S05]  /*be20*/  @P0 BRA `(.L_x_3) ;  /* 0xffffb98000000947 */ /* 0x028fca000383ffff */
.L_x_2:
[----:B-1----:R-:W2:Y:S04]  /*be30*/  LDL.LU R9, [R1+0x8] ;  /* 0x0000080001097983 */ /* 0x002ea80000300800 */
[----:B------:R-:W3:Y:S04]  /*be40*/  LDL.LU R8, [R1+0x4] ;  /* 0x0000040001087983 */ /* 0x000ee80000300800 */
[----:B------:R-:W4:Y:S04]  /*be50*/  LDL.LU R7, [R1+0x14] ;  /* 0x0000140001077983 */ /* 0x000f280000300800 */
[----:B------:R-:W4:Y:S01]  /*be60*/  LDL.LU R6, [R1+0x20] ;  /* 0x0000200001067983 */ /* 0x000f220000300800 */
[----:B------:R-:W-:Y:S01]  /*be70*/  ULDC.U8 UR4, c[0x0][0x329] ;  /* 0x0000ca4000047ab9 */ /* 0x000fe20000000000 */
[----:B------:R-:W-:Y:S01]  /*be80*/  MOV R37, 0xfffffff0 ;  /* 0xfffffff000257802 */ /* 0x000fe20000000f00 */
[----:B------:R-:W-:Y:S01]  /*be90*/  ULDC.U8 UR5, c[0x0][0x328] ;  /* 0x0000ca0000057ab9 */ /* 0x000fe20000000000 */
[----:B------:R-:W1:Y:S01]  /*bea0*/  S2R R55, SR_TID.X ;  /* 0x0000000000377919 */ /* 0x000e620000002100 */
[----:B------:R-:W-:Y:S01]  /*beb0*/  ISETP.NE.AND P0, PT, RZ, UR4, PT ;  /* 0x00000004ff007c0c */ /* 0x000fe2000bf05270 */
[----:B------:R-:W-:Y:S01]  /*bec0*/  BSSY B0, `(.L_x_6) ;  /* 0x0000119000007945 */ /* 0x000fe20003800000 */
[----:B------:R-:W-:-:S02]  /*bed0*/  ISETP.NE.AND P3, PT, RZ, UR5, PT ;  /* 0x00000005ff007c0c */ /* 0x000fc4000bf65270 */
[----:B------:R-:W-:-:S09]  /*bee0*/  MOV R36, 0x20 ;  /* 0x0000002000247802 */ /* 0x000fd20000000f00 */
[----:B------:R-:W-:-:S05]  /*bef0*/  @P0 MOV R54, c[0x0][0x210] ;  /* 0x0000840000360a02 */ /* 0x000fca0000000f00 */
[----:B------:R-:W-:Y:S01]  /*bf00*/  @P0 IMAD R54, R54, c[0x0][0x214], RZ ;  /* 0x0000850036360a24 */ /* 0x000fe200078e02ff */
[----:B-1----:R-:W-:Y:S01]  /*bf10*/  SHF.R.S32.HI R41, RZ, 0x1f, R55 ;  /* 0x0000001fff297819 */ /* 0x002fe20000011437 */
[----:B--2---:R-:W1:Y:S04]  /*bf20*/  SHFL.BFLY PT, R5, R9, 0x2, 0x1f ;  /* 0x0c401f0009057f89 */ /* 0x004e6800000e0000 */
[----:B---3--:R-:W2:Y:S04]  /*bf30*/  SHFL.BFLY PT, R4, R8, 0x2, 0x1f ;  /* 0x0c401f0008047f89 */ /* 0x008ea800000e0000 */
[----:B----4-:R-:W3:Y:S04]  /*bf40*/  SHFL.BFLY PT, R2, R7, 0x2, 0x1f ;  /* 0x0c401f0007027f89 */ /* 0x010ee800000e0000 */
[----:B------:R-:W4:Y:S01]  /*bf50*/  SHFL.BFLY PT, R0, R6, 0x2, 0x1f ;  /* 0x0c401f0006007f89 */ /* 0x000f2200000e0000 */
[----:B-1----:R-:W-:-:S02]  /*bf60*/  FADD.FTZ R5, R5, R9 ;  /* 0x0000000905057221 */ /* 0x002fc40000010000 */
[----:B--2---:R-:W-:-:S03]  /*bf70*/  FADD.FTZ R4, R4, R8 ;  /* 0x0000000804047221 */ /* 0x004fc60000010000 */
[----:B------:R-:W1:Y:S01]  /*bf80*/  SHFL.BFLY PT, R38, R5, 0x1, 0x1f ;  /* 0x0c201f0005267f89 */ /* 0x000e6200000e0000 */
[----:B---3--:R-:W-:-:S03]  /*bf90*/  FADD.FTZ R2, R2, R7 ;  /* 0x0000000702027221 */ /* 0x008fc60000010000 */
[----:B------:R-:W2:Y:S01]  /*bfa0*/  SHFL.BFLY PT, R8, R4, 0x1, 0x1f ;  /* 0x0c201f0004087f89 */ /* 0x000ea200000e0000 */
[----:B----4-:R-:W-:-:S03]  /*bfb0*/  FADD.FTZ R0, R0, R6 ;  /* 0x0000000600007221 */ /* 0x010fc60000010000 */
[----:B------:R-:W3:Y:S04]  /*bfc0*/  SHFL.BFLY PT, R7, R2, 0x1, 0x1f ;  /* 0x0c201f0002077f89 */ /* 0x000ee800000e0000 */
[----:B------:R-:W4:Y:S01]  /*bfd0*/  SHFL.BFLY PT, R6, R0, 0x1, 0x1f ;  /* 0x0c201f0000067f89 */ /* 0x000f2200000e0000 */
[----:B-1----:R-:W-:Y:S01]  /*bfe0*/  FADD.FTZ R38, R5, R38 ;  /* 0x0000002605267221 */ /* 0x002fe20000010000 */
[CC--:B------:R-:W-:Y:S02]  /*bff0*/  LEA.HI R5, R41.reuse, R55.reuse, RZ, 0x2 ;  /* 0x0000003729057211 */ /* 0x0c0fe400078f10ff */
[----:B------:R-:W-:Y:S01]  /*c000*/  LEA.HI R41, R41, R55, RZ, 0x5 ;  /* 0x0000003729297211 */ /* 0x000fe200078f28ff */
[----:B--2---:R-:W-:Y:S01]  /*c010*/  FADD.FTZ R39, R4, R8 ;  /* 0x0000000804277221 */ /* 0x004fe20000010000 */
[----:B------:R-:W-:-:S02]  /*c020*/  SHF.R.S32.HI R4, RZ, 0x1f, R5 ;  /* 0x0000001fff047819 */ /* 0x000fc40000011405 */
[----:B------:R-:W-:Y:S01]  /*c030*/  FSETP.NE.FTZ.AND P6, PT, R38, RZ, PT ;  /* 0x000000ff2600720b */ /* 0x000fe20003fd5000 */
[----:B---3--:R-:W-:Y:S01]  /*c040*/  FADD.FTZ R52, R2, R7 ;  /* 0x0000000702347221 */ /* 0x008fe20000010000 */
[----:B------:R-:W-:Y:S02]  /*c050*/  SHF.R.S32.HI R2, RZ, 0x2, R5 ;  /* 0x00000002ff027819 */ /* 0x000fe40000011405 */
[----:B------:R-:W-:Y:S01]  /*c060*/  FSETP.NE.FTZ.AND P5, PT, R39, RZ, PT ;  /* 0x000000ff2700720b */ /* 0x000fe20003fb5000 */
[----:B----4-:R-:W-:Y:S01]  /*c070*/  FADD.FTZ R53, R0, R6 ;  /* 0x0000000600357221 */ /* 0x010fe20000010000 */
[----:B------:R-:W-:Y:S02]  /*c080*/  LEA.HI R4, R4, R2, RZ, 0x3 ;  /* 0x0000000204047211 */ /* 0x000fe400078f18ff */
[----:B------:R-:W-:Y:S02]  /*c090*/  FSETP.NE.FTZ.AND P4, PT, R52, RZ, PT ;  /* 0x000000ff3400720b */ /* 0x000fe40003f95000 */
[----:B------:R-:W-:Y:S01]  /*c0a0*/  LOP3.LUT R13, R4, 0xfffffff8, RZ, 0xc0, !PT ;  /* 0xfffffff8040d7812 */ /* 0x000fe200078ec0ff */
[----:B------:R-:W-:Y:S01]  /*c0b0*/  IMAD.MOV.U32 R4, RZ, RZ, 0x3f800000 ;  /* 0x3f800000ff047424 */ /* 0x000fe200078e00ff */
[----:B------:R-:W-:-:S02]  /*c0c0*/  MOV R0, 0x3f800000 ;  /* 0x3f80000000007802 */ /* 0x000fc40000000f00 */
[----:B------:R-:W-:Y:S02]  /*c0d0*/  IADD3 R13, R2, -R13, RZ ;  /* 0x8000000d020d7210 */ /* 0x000fe40007ffe0ff */
[----:B------:R-:W-:Y:S01]  /*c0e0*/  @!P0 MOV R6, c[0x0][0x214] ;  /* 0x0000850000068a02 */ /* 0x000fe20000000f00 */
[----:B------:R-:W1:Y:S01]  /*c0f0*/  @P5 MUFU.RCP R4, R39 ;  /* 0x0000002700045308 */ /* 0x000e620000001000 */
[----:B------:R-:W-:Y:S02]  /*c100*/  LOP3.LUT R2, R13, 0x1, RZ, 0xc0, !PT ;  /* 0x000000010d027812 */ /* 0x000fe400078ec0ff */
[----:B------:R-:W-:Y:S02]  /*c110*/  @!P0 SEL R54, R6, c[0x0][0x234], !P3 ;  /* 0x00008d0006368a07 */ /* 0x000fe40005800000 */
[----:B------:R-:W-:Y:S01]  /*c120*/  ISETP.NE.U32.AND P1, PT, R2, 0x1, PT ;  /* 0x000000010200780c */ /* 0x000fe20003f25070 */
[----:B------:R-:W-:Y:S01]  /*c130*/  IMAD.MOV.U32 R2, RZ, RZ, 0x3f800000 ;  /* 0x3f800000ff027424 */ /* 0x000fe200078e00ff */
[----:B------:R-:W-:Y:S01]  /*c140*/  LOP3.LUT R5, R5, 0x3ffffffc, RZ, 0xc0, !PT ;  /* 0x3ffffffc05057812 */ /* 0x000fe200078ec0ff */
[----:B------:R-:W2:Y:S01]  /*c150*/  @P6 MUFU.RCP R0, R38 ;  /* 0x0000002600006308 */ /* 0x000ea20000001000 */
[----:B------:R-:W-:-:S02]  /*c160*/  SEL R37, R37, 0x10, !P1 ;  /* 0x0000001025257807 */ /* 0x000fc40004800000 */
[----:B------:R-:W-:Y:S02]  /*c170*/  R2P PR, R13, 0x6 ;  /* 0x000000060d007804 */ /* 0x000fe40000000000 */
[----:B------:R-:W-:Y:S02]  /*c180*/  SHF.R.S32.HI R7, RZ, 0x5, R41 ;  /* 0x00000005ff077819 */ /* 0x000fe40000011429 */
[----:B------:R-:W-:Y:S01]  /*c190*/  IADD3 R5, -R5, R55, RZ ;  /* 0x0000003705057210 */ /* 0x000fe20007ffe1ff */
[----:B------:R-:W3:Y:S01]  /*c1a0*/  @P4 MUFU.RCP R2, R52 ;  /* 0x0000003400024308 */ /* 0x000ee20000001000 */
[----:B------:R-:W-:Y:S01]  /*c1b0*/  SEL R36, R36, 0xffffffe0, !P1 ;  /* 0xffffffe024247807 */ /* 0x000fe20004800000 */
[C---:B-1----:R-:W-:Y:S01]  /*c1c0*/  FMUL.FTZ R146, R4.reuse, R146 ;  /* 0x0000009204927220 */ /* 0x042fe20000410000 */
[----:B------:R-:W-:Y:S01]  /*c1d0*/  FSETP.NE.FTZ.AND P1, PT, R53, RZ, PT ;  /* 0x000000ff3500720b */ /* 0x000fe20003f35000 */
[C---:B------:R-:W-:Y:S01]  /*c1e0*/  FMUL.FTZ R154, R4.reuse, R154 ;  /* 0x0000009a049a7220 */ /* 0x040fe20000410000 */
[----:B------:R-:W-:Y:S01]  /*c1f0*/  LEA R40, R7, R5, 0x9 ;  /* 0x0000000507287211 */ /* 0x000fe200078e48ff */
[----:B------:R-:W-:Y:S01]  /*c200*/  FMUL.FTZ R5, R4, R147 ;  /* 0x0000009304057220 */ /* 0x000fe20000410000 */
[----:B------:R-:W-:Y:S01]  /*c210*/  ISETP.NE.OR P3, PT, RZ, UR4, !P3 ;  /* 0x00000004ff007c0c */ /* 0x000fe2000df65670 */
[----:B--2---:R-:W-:-:S02]  /*c220*/  FMUL.FTZ R144, R0, R144 ;  /* 0x0000009000907220 */ /* 0x004fc40000410000 */
[C---:B------:R-:W-:Y:S01]  /*c230*/  FMUL.FTZ R6, R0.reuse, R145 ;  /* 0x0000009100067220 */ /* 0x040fe20000410000 */
[----:B------:R-:W-:Y:S01]  /*c240*/  F2FP.PACK_AB R5, R5, R146 ;  /* 0x000000920505723e */ /* 0x000fe200000000ff */
[C---:B------:R-:W-:Y:S02]  /*c250*/  FMUL.FTZ R152, R0.reuse, R152 ;  /* 0x0000009800987220 */ /* 0x040fe40000410000 */
[----:B------:R-:W-:Y:S01]  /*c260*/  FMUL.FTZ R153, R0, R153 ;  /* 0x0000009900997220 */ /* 0x000fe20000410000 */
[----:B------:R-:W-:Y:S01]  /*c270*/  F2FP.PACK_AB R6, R6, R144 ;  /* 0x000000900606723e */ /* 0x000fe200000000ff */
[C---:B------:R-:W-:Y:S02]  /*c280*/  FMUL.FTZ R156, R0.reuse, R156 ;  /* 0x0000009c009c7220 */ /* 0x040fe40000410000 */
[C---:B------:R-:W-:Y:S02]  /*c290*/  FMUL.FTZ R11, R0.reuse, R157 ;  /* 0x0000009d000b7220 */ /* 0x040fe40000410000 */
[----:B------:R-:W-:-:S02]  /*c2a0*/  FMUL.FTZ R168, R0, R168 ;  /* 0x000000a800a87220 */ /* 0x000fc40000410000 */
[C---:B------:R-:W-:Y:S01]  /*c2b0*/  FMUL.FTZ R9, R0.reuse, R169 ;  /* 0x000000a900097220 */ /* 0x040fe20000410000 */
[----:B------:R-:W-:Y:S01]  /*c2c0*/  F2FP.PACK_AB R11, R11, R156 ;  /* 0x0000009c0b0b723e */ /* 0x000fe200000000ff */
[C---:B------:R-:W-:Y:S02]  /*c2d0*/  FMUL.FTZ R172, R0.reuse, R172 ;  /* 0x000000ac00ac7220 */ /* 0x040fe40000410000 */
[C---:B------:R-:W-:Y:S01]  /*c2e0*/  FMUL.FTZ R31, R0.reuse, R173 ;  /* 0x000000ad001f7220 */ /* 0x040fe20000410000 */
[----:B------:R-:W-:Y:S01]  /*c2f0*/  F2FP.PACK_AB R9, R9, R168 ;  /* 0x000000a80909723e */ /* 0x000fe200000000ff */
[C---:B------:R-:W-:Y:S02]  /*c300*/  FMUL.FTZ R184, R0.reuse, R184 ;  /* 0x000000b800b87220 */ /* 0x040fe40000410000 */
[C---:B------:R-:W-:Y:S01]  /*c310*/  FMUL.FTZ R25, R0.reuse, R185 ;  /* 0x000000b900197220 */ /* 0x040fe20000410000 */
[----:B------:R-:W-:Y:S01]  /*c320*/  F2FP.PACK_AB R31, R31, R172 ;  /* 0x000000ac1f1f723e */ /* 0x000fe200000000ff */
[----:B------:R-:W-:-:S02]  /*c330*/  FMUL.FTZ R188, R0, R188 ;  /* 0x000000bc00bc7220 */ /* 0x000fc40000410000 */
[C---:B------:R-:W-:Y:S01]  /*c340*/  FMUL.FTZ R24, R0.reuse, R189 ;  /* 0x000000bd00187220 */ /* 0x040fe20000410000 */
[----:B------:R-:W-:Y:S01]  /*c350*/  F2FP.PACK_AB R25, R25, R184 ;  /* 0x000000b81919723e */ /* 0x000fe200000000ff */
[C---:B------:R-:W-:Y:S02]  /*c360*/  FMUL.FTZ R200, R0.reuse, R200 ;  /* 0x000000c800c87220 */ /* 0x040fe40000410000 */
[----:B------:R-:W-:Y:S01]  /*c370*/  FMUL.FTZ R14, R0, R201 ;  /* 0x000000c9000e7220 */ /* 0x000fe20000410000 */
[----:B------:R-:W-:Y:S01]  /*c380*/  MOV R0, 0x3f800000 ;  /* 0x3f80000000007802 */ /* 0x000fe20000000f00 */
[----:B---3--:R-:W-:Y:S01]  /*c390*/  FMUL.FTZ R140, R2, R140 ;  /* 0x0000008c028c7220 */ /* 0x008fe20000410000 */
[----:B------:R-:W-:Y:S01]  /*c3a0*/  F2FP.PACK_AB R24, R24, R188 ;  /* 0x000000bc1818723e */ /* 0x000fe200000000ff */
[----:B------:R-:W-:Y:S01]  /*c3b0*/  FMUL.FTZ R35, R2, R141 ;  /* 0x0000008d02237220 */ /* 0x000fe20000410000 */
[----:B------:R-:W-:Y:S01]  /*c3c0*/  F2FP.PACK_AB R14, R14, R200 ;  /* 0x000000c80e0e723e */ /* 0x000fe200000000ff */
[C---:B------:R-:W-:Y:S01]  /*c3d0*/  FMUL.FTZ R148, R2.reuse, R148 ;  /* 0x0000009402947220 */ /* 0x040fe20000410000 */
[----:B------:R-:W1:Y:S01]  /*c3e0*/  @P1 MUFU.RCP R0, R53 ;  /* 0x0000003500001308 */ /* 0x000e620000001000 */
[C---:B------:R-:W-:Y:S01]  /*c3f0*/  FMUL.FTZ R34, R2.reuse, R149 ;  /* 0x0000009502227220 */ /* 0x040fe20000410000 */
[----:B------:R-:W-:Y:S01]  /*c400*/  F2FP.PACK_AB R35, R35, R140 ;  /* 0x0000008c2323723e */ /* 0x000fe200000000ff */
[----:B------:R-:W-:-:S02]  /*c410*/  FMUL.FTZ R160, R2, R160 ;  /* 0x000000a002a07220 */ /* 0x000fc40000410000 */
[----:B------:R-:W-:Y:S01]  /*c420*/  FMUL.FTZ R19, R2, R161 ;  /* 0x000000a102137220 */ /* 0x000fe20000410000 */
        /* <DEDUP_REMOVED lines=8> */
[----:B------:R-:W-:Y:S01]  /*c4b0*/  FMUL.FTZ R28, R2, R181 ;  /* 0x000000b5021c7220 */ /* 0x000fe20000410000 */
[----:B------:R-:W-:Y:S01]  /*c4c0*/  F2FP.PACK_AB R26, R26, R176 ;  /* 0x000000b01a1a723e */ /* 0x000fe200000000ff */
[C---:B------:R-:W-:Y:S02]  /*c4d0*/  FMUL.FTZ R192, R2.reuse, R192 ;  /* 0x000000c002c07220 */ /* 0x040fe40000410000 */
[----:B------:R-:W-:Y:S01]  /*c4e0*/  FMUL.FTZ R22, R2, R193 ;  /* 0x000000c102167220 */ /* 0x000fe20000410000 */
[----:B------:R-:W-:Y:S01]  /*c4f0*/  F2FP.PACK_AB R28, R28, R180 ;  /* 0x000000b41c1c723e */ /* 0x000fe200000000ff */
[C---:B------:R-:W-:Y:S02]  /*c500*/  FMUL.FTZ R196, R2.reuse, R196 ;  /* 0x000000c402c47220 */ /* 0x040fe40000410000 */
[----:B------:R-:W-:Y:S01]  /*c510*/  FMUL.FTZ R21, R2, R197 ;  /* 0x000000c502157220 */ /* 0x000fe20000410000 */
[----:B------:R-:W-:Y:S01]  /*c520*/  SHF.L.U32 R2, R13, 0x6, RZ ;  /* 0x000000060d027819 */ /* 0x000fe200000006ff */
[----:B------:R-:W-:Y:S01]  /*c530*/  FMUL.FTZ R7, R4, R155 ;  /* 0x0000009b04077220 */ /* 0x000fe20000410000 */
[----:B------:R-:W-:Y:S01]  /*c540*/  F2FP.PACK_AB R22, R22, R192 ;  /* 0x000000c01616723e */ /* 0x000fe200000000ff */
[----:B------:R-:W-:Y:S01]  /*c550*/  FMUL.FTZ R158, R4, R158 ;  /* 0x0000009e049e7220 */ /* 0x000fe20000410000 */
[----:B------:R-:W-:Y:S01]  /*c560*/  LOP3.LUT R2, R2, 0x1c0, RZ, 0xc0, !PT ;  /* 0x000001c002027812 */ /* 0x000fe200078ec0ff */
[C---:B------:R-:W-:Y:S01]  /*c570*/  FMUL.FTZ R10, R4.reuse, R159 ;  /* 0x0000009f040a7220 */ /* 0x040fe20000410000 */
[----:B------:R-:W-:Y:S01]  /*c580*/  F2FP.PACK_AB R7, R7, R154 ;  /* 0x0000009a0707723e */ /* 0x000fe200000000ff */
[----:B------:R-:W-:Y:S01]  /*c590*/  FMUL.FTZ R170, R4, R170 ;  /* 0x000000aa04aa7220 */ /* 0x000fe20000410000 */
[----:B------:R-:W-:Y:S01]  /*c5a0*/  LEA.HI R2, R2, R2, RZ, 0x1d ;  /* 0x0000000202027211 */ /* 0x000fe200078fe8ff */
[----:B------:R-:W-:Y:S01]  /*c5b0*/  FMUL.FTZ R17, R4, R171 ;  /* 0x000000ab04117220 */ /* 0x000fe20000410000 */
[----:B------:R-:W-:Y:S01]  /*c5c0*/  F2FP.PACK_AB R10, R10, R158 ;  /* 0x0000009e0a0a723e */ /* 0x000fe200000000ff */
[----:B------:R-:W-:Y:S01]  /*c5d0*/  FMUL.FTZ R174, R4, R174 ;  /* 0x000000ae04ae7220 */ /* 0x000fe20000410000 */
[----:B------:R-:W-:Y:S01]  /*c5e0*/  F2FP.PACK_AB R21, R21, R196 ;  /* 0x000000c41515723e */ /* 0x000fe200000000ff */
[----:B------:R-:W-:Y:S01]  /*c5f0*/  IMAD.U32 R2, R40, 0x2, R2 ;  /* 0x0000000228027824 */ /* 0x000fe200078e0002 */
[----:B------:R-:W-:Y:S01]  /*c600*/  F2FP.PACK_AB R17, R17, R170 ;  /* 0x000000aa1111723e */ /* 0x000fe200000000ff */
[----:B------:R-:W-:-:S02]  /*c610*/  FMUL.FTZ R30, R4, R175 ;  /* 0x000000af041e7220 */ /* 0x000fc40000410000 */
[----:B------:R-:W-:Y:S01]  /*c620*/  FMUL.FTZ R186, R4, R186 ;  /* 0x000000ba04ba7220 */ /* 0x000fe20000410000 */
[----:B------:R-:W-:Y:S01]  /*c630*/  SHF.L.U32 R2, R2, 0x1, RZ ;  /* 0x0000000102027819 */ /* 0x000fe200000006ff */
[----:B------:R-:W-:Y:S01]  /*c640*/  FMUL.FTZ R16, R4, R187 ;  /* 0x000000bb04107220 */ /* 0x000fe20000410000 */
[----:B------:R-:W-:Y:S01]  /*c650*/  F2FP.PACK_AB R30, R30, R174 ;  /* 0x000000ae1e1e723e */ /* 0x000fe200000000ff */
[C---:B------:R-:W-:Y:S02]  /*c660*/  FMUL.FTZ R190, R4.reuse, R190 ;  /* 0x000000be04be7220 */ /* 0x040fe40000410000 */
[C---:B------:R-:W-:Y:S01]  /*c670*/  FMUL.FTZ R23, R4.reuse, R191 ;  /* 0x000000bf04177220 */ /* 0x040fe20000410000 */
[----:B------:R2:W-:Y:S01]  /*c680*/  STS [R2], R6 ;  /* 0x0000000602007388 */ /* 0x0005e20000000800 */
[----:B------:R-:W-:Y:S01]  /*c690*/  FMUL.FTZ R202, R4, R202 ;  /* 0x000000ca04ca7220 */ /* 0x000fe20000410000 */
[----:B------:R-:W-:Y:S01]  /*c6a0*/  F2FP.PACK_AB R16, R16, R186 ;  /* 0x000000ba1010723e */ /* 0x000fe200000000ff */
[----:B------:R-:W-:Y:S01]  /*c6b0*/  FMUL.FTZ R4, R4, R203 ;  /* 0x000000cb04047220 */ /* 0x000fe20000410000 */
[----:B------:R3:W-:Y:S01]  /*c6c0*/  STS [R2+0x400], R5 ;  /* 0x0004000502007388 */ /* 0x0007e20000000800 */
[C---:B-1----:R-:W-:Y:S01]  /*c6d0*/  FMUL.FTZ R143, R0.reuse, R143 ;  /* 0x0000008f008f7220 */ /* 0x042fe20000410000 */
[----:B------:R-:W-:Y:S01]  /*c6e0*/  F2FP.PACK_AB R23, R23, R190 ;  /* 0x000000be1717723e */ /* 0x000fe200000000ff */
[----:B------:R-:W-:Y:S01]  /*c6f0*/  FMUL.FTZ R8, R0, R142 ;  /* 0x0000008e00087220 */ /* 0x000fe20000410000 */
[----:B------:R-:W-:Y:S01]  /*c700*/  F2FP.PACK_AB R13, R4, R202 ;  /* 0x000000ca040d723e */ /* 0x000fe200000000ff */
[----:B------:R-:W-:Y:S01]  /*c710*/  FMUL.FTZ R151, R0, R151 ;  /* 0x0000009700977220 */ /* 0x000fe20000410000 */
[----:B------:R-:W-:Y:S01]  /*c720*/  IADD3 R4, R2, R37, RZ ;  /* 0x0000002502047210 */ /* 0x000fe20007ffe0ff */
[C---:B------:R-:W-:Y:S01]  /*c730*/  FMUL.FTZ R12, R0.reuse, R150 ;  /* 0x00000096000c7220 */ /* 0x040fe20000410000 */
[----:B------:R-:W-:Y:S01]  /*c740*/  F2FP.PACK_AB R8, R143, R8 ;  /* 0x000000088f08723e */ /* 0x000fe200000000ff */
[----:B------:R-:W-:-:S02]  /*c750*/  FMUL.FTZ R163, R0, R163 ;  /* 0x000000a300a37220 */ /* 0x000fc40000410000 */
[C---:B------:R-:W-:Y:S01]  /*c760*/  FMUL.FTZ R18, R0.reuse, R162 ;  /* 0x000000a200127220 */ /* 0x040fe20000410000 */
[----:B------:R-:W-:Y:S01]  /*c770*/  F2FP.PACK_AB R12, R151, R12 ;  /* 0x0000000c970c723e */ /* 0x000fe200000000ff */
[C---:B------:R-:W-:Y:S01]  /*c780*/  FMUL.FTZ R167, R0.reuse, R167 ;  /* 0x000000a700a77220 */ /* 0x040fe20000410000 */
[----:B------:R-:W-:Y:S01]  /*c790*/  STS [R4+0x400], R7 ;  /* 0x0004000704007388 */ /* 0x000fe20000000800 */
[C---:B------:R-:W-:Y:S01]  /*c7a0*/  FMUL.FTZ R32, R0.reuse, R166 ;  /* 0x000000a600207220 */ /* 0x040fe20000410000 */
[----:B------:R-:W-:Y:S01]  /*c7b0*/  F2FP.PACK_AB R18, R163, R18 ;  /* 0x00000012a312723e */ /* 0x000fe200000000ff */
[C---:B------:R-:W-:Y:S02]  /*c7c0*/  FMUL.FTZ R179, R0.reuse, R179 ;  /* 0x000000b300b37220 */ /* 0x040fe40000410000 */
[C---:B------:R-:W-:Y:S01]  /*c7d0*/  FMUL.FTZ R29, R0.reuse, R178 ;  /* 0x000000b2001d7220 */ /* 0x040fe20000410000 */
[----:B------:R-:W-:Y:S01]  /*c7e0*/  F2FP.PACK_AB R32, R167, R32 ;  /* 0x00000020a720723e */ /* 0x000fe200000000ff */
[----:B------:R-:W-:Y:S01]  /*c7f0*/  FMUL.FTZ R183, R0, R183 ;  /* 0x000000b700b77220 */ /* 0x000fe20000410000 */
[----:B--2---:R-:W-:Y:S01]  /*c800*/  IADD3 R6, R2, R36, RZ ;  /* 0x0000002402067210 */ /* 0x004fe20007ffe0ff */
[C---:B------:R-:W-:Y:S01]  /*c810*/  FMUL.FTZ R27, R0.reuse, R182 ;  /* 0x000000b6001b7220 */ /* 0x040fe20000410000 */
[----:B------:R-:W-:Y:S01]  /*c820*/  F2FP.PACK_AB R29, R179, R29 ;  /* 0x0000001db31d723e */ /* 0x000fe200000000ff */
[----:B------:R-:W-:-:S02]  /*c830*/  FMUL.FTZ R195, R0, R195 ;  /* 0x000000c300c37220 */ /* 0x000fc40000410000 */
[C---:B------:R-:W-:Y:S01]  /*c840*/  FMUL.FTZ R15, R0.reuse, R194 ;  /* 0x000000c2000f7220 */ /* 0x040fe20000410000 */
[----:B------:R-:W-:Y:S01]  /*c850*/  F2FP.PACK_AB R27, R183, R27 ;  /* 0x0000001bb71b723e */ /* 0x000fe200000000ff */
[C---:B------:R-:W-:Y:S02]  /*c860*/  FMUL.FTZ R199, R0.reuse, R199 ;  /* 0x000000c700c77220 */ /* 0x040fe40000410000 */
[----:B------:R-:W-:Y:S01]  /*c870*/  FMUL.FTZ R20, R0, R198 ;  /* 0x000000c600147220 */ /* 0x000fe20000410000 */
[----:B------:R-:W-:Y:S01]  /*c880*/  F2FP.PACK_AB R0, R153, R152 ;  /* 0x000000989900723e */ /* 0x000fe200000000ff */
[----:B---3--:R-:W-:Y:S01]  /*c890*/  IMAD.IADD R5, R4, 0x1, R36 ;  /* 0x0000000104057824 */ /* 0x008fe200078e0224 */
[----:B------:R-:W-:Y:S02]  /*c8a0*/  F2FP.PACK_AB R15, R195, R15 ;  /* 0x0000000fc30f723e */ /* 0x000fe400000000ff */
[----:B------:R-:W-:Y:S01]  /*c8b0*/  F2FP.PACK_AB R20, R199, R20 ;  /* 0x00000014c714723e */ /* 0x000fe200000000ff */
[----:B------:R1:W-:Y:S04]  /*c8c0*/  STS [R4], R0 ;  /* 0x0000000004007388 */ /* 0x0003e80000000800 */
[----:B------:R-:W-:Y:S04]  /*c8d0*/  STS [R2+0x2000], R35 ;  /* 0x0020002302007388 */ /* 0x000fe80000000800 */
[----:B------:R2:W-:Y:S04]  /*c8e0*/  STS [R2+0x2400], R8 ;  /* 0x0024000802007388 */ /* 0x0005e80000000800 */
[----:B------:R-:W-:Y:S04]  /*c8f0*/  STS [R4+0x2000], R34 ;  /* 0x0020002204007388 */ /* 0x000fe80000000800 */
[----:B------:R3:W-:Y:S04]  /*c900*/  STS [R4+0x2400], R12 ;  /* 0x0024000c04007388 */ /* 0x0007e80000000800 */
[----:B------:R4:W-:Y:S04]  /*c910*/  STS [R6], R11 ;  /* 0x0000000b06007388 */ /* 0x0009e80000000800 */
[----:B------:R4:W-:Y:S01]  /*c920*/  STS [R6+0x400], R10 ;  /* 0x0004000a06007388 */ /* 0x0009e20000000800 */
[----:B-1----:R-:W-:-:S02]  /*c930*/  IADD3 R0, R2, 0x40, RZ ;  /* 0x0000004002007810 */ /* 0x002fc40007ffe0ff */
[----:B------:R-:W-:Y:S01]  /*c940*/  @P2 IADD3 R0, R2, -0x40, RZ ;  /* 0xffffffc002002810 */ /* 0x000fe20007ffe0ff */
[----:B------:R-:W-:Y:S04]  /*c950*/  STS [R5], R9 ;  /* 0x0000000905007388 */ /* 0x000fe80000000800 */
[----:B------:R1:W-:Y:S01]  /*c960*/  STS [R5+0x400], R17 ;  /* 0x0004001105007388 */ /* 0x0003e20000000800 */
[----:B--2---:R-:W-:Y:S01]  /*c970*/  IADD3 R2, R0, 0x400, RZ ;  /* 0x0000040000027810 */ /* 0x004fe20007ffe0ff */
[----:B------:R-:W-:Y:S02]  /*c980*/  @P6 MUFU.LG2 R8, R38 ;  /* 0x0000002600086308 */ /* 0x000fe40000000c00 */
[----:B------:R2:W-:Y:S04]  /*c990*/  STS [R6+0x2000], R19 ;  /* 0x0020001306007388 */ /* 0x0005e80000000800 */
[----:B------:R2:W-:Y:S01]  /*c9a0*/  STS [R6+0x2400], R18 ;  /* 0x0024001206007388 */ /* 0x0005e20000000800 */
[----:B---3--:R-:W-:-:S03]  /*c9b0*/  IADD3 R4, R36, R0, RZ ;  /* 0x0000000024047210 */ /* 0x008fc60007ffe0ff */
[----:B------:R-:W-:Y:S01]  /*c9c0*/  STS [R5+0x2000], R33 ;  /* 0x0020002105007388 */ /* 0x000fe20000000800 */
[----:B----4-:R-:W-:Y:S03]  /*c9d0*/  @P1 MUFU.LG2 R11, R53 ;  /* 0x00000035000b1308 */ /* 0x010fe60000000c00 */
[----:B------:R-:W-:Y:S04]  /*c9e0*/  STS [R5+0x2400], R32 ;  /* 0x0024002005007388 */ /* 0x000fe80000000800 */
[----:B------:R-:W-:Y:S01]  /*c9f0*/  STS [R0], R31 ;  /* 0x0000001f00007388 */ /* 0x000fe20000000800 */
[----:B------:R-:W3:Y:S03]  /*ca00*/  @P5 MUFU.LG2 R10, R39 ;  /* 0x00000027000a5308 */ /* 0x000ee60000000c00 */
[----:B------:R-:W-:Y:S04]  /*ca10*/  STS [R0+0x400], R30 ;  /* 0x0004001e00007388 */ /* 0x000fe80000000800 */
[----:B-1----:R-:W1:Y:S01]  /*ca20*/  S2R R17, SR_CTAID.X ;  /* 0x0000000000117919 */ /* 0x002e620000002500 */
[----:B------:R-:W4:Y:S03]  /*ca30*/  @P4 MUFU.LG2 R9, R52 ;  /* 0x0000003400094308 */ /* 0x000f260000000c00 */
[----:B--2---:R-:W2:Y:S01]  /*ca40*/  S2R R19, SR_CTAID.Z ;  /* 0x0000000000137919 */ /* 0x004ea20000002700 */
[----:B------:R-:W-:-:S02]  /*ca50*/  IADD3 R6, R37, R2, R36 ;  /* 0x0000000225067210 */ /* 0x000fc40007ffe024 */
[----:B------:R-:W-:Y:S01]  /*ca60*/  IADD3 R2, R37, R0, RZ ;  /* 0x0000000025027210 */ /* 0x000fe20007ffe0ff */
[----:B------:R-:W1:Y:S01]  /*ca70*/  S2R R18, SR_CTAID.Y ;  /* 0x0000000000127919 */ /* 0x000e620000002600 */
[----:B---3--:R-:W-:-:S03]  /*ca80*/  @P5 FMUL.FTZ R10, R10, 0.69314718246459960938 ;  /* 0x3f3172180a0a5820 */ /* 0x008fc60000410000 */
[----:B------:R-:W-:Y:S04]  /*ca90*/  STS [R2], R25 ;  /* 0x0000001902007388 */ /* 0x000fe80000000800 */
[----:B------:R3:W-:Y:S01]  /*caa0*/  STS [R2+0x400], R16 ;  /* 0x0004001002007388 */ /* 0x0007e20000000800 */
[----:B----4-:R-:W-:-:S03]  /*cab0*/  @P4 FMUL.FTZ R9, R9, 0.69314718246459960938 ;  /* 0x3f31721809094820 */ /* 0x010fc60000410000 */
[----:B------:R-:W-:Y:S04]  /*cac0*/  STS [R0+0x2000], R26 ;  /* 0x0020001a00007388 */ /* 0x000fe80000000800 */
[----:B------:R4:W-:Y:S04]  /*cad0*/  STS [R0+0x2400], R29 ;  /* 0x0024001d00007388 */ /* 0x0009e80000000800 */
[----:B------:R-:W-:Y:S04]  /*cae0*/  STS [R2+0x2000], R28 ;  /* 0x0020001c02007388 */ /* 0x000fe80000000800 */
[----:B------:R2:W-:Y:S01]  /*caf0*/  STS [R2+0x2400], R27 ;  /* 0x0024001b02007388 */ /* 0x0005e20000000800 */
[----:B-1----:R-:W-:-:S03]  /*cb00*/  @!P3 IMAD R12, R18, c[0x0][0x214], RZ ;  /* 0x00008500120cba24 */ /* 0x002fc600078e02ff */
[----:B------:R-:W-:Y:S04]  /*cb10*/  STS [R4], R24 ;  /* 0x0000001804007388 */ /* 0x000fe80000000800 */
[----:B------:R-:W-:Y:S01]  /*cb20*/  STS [R4+0x400], R23 ;  /* 0x0004001704007388 */ /* 0x000fe20000000800 */
[----:B---3--:R-:W-:Y:S02]  /*cb30*/  MOV R16, 0x7f800000 ;  /* 0x7f80000000107802 */ /* 0x008fe40000000f00 */
[----:B----4-:R-:W-:-:S05]  /*cb40*/  IADD3 R0, R36, R2, RZ ;  /* 0x0000000224007210 */ /* 0x010fca0007ffe0ff */
[----:B------:R1:W-:Y:S01]  /*cb50*/  STS [R0], R14 ;  /* 0x0000000e00007388 */ /* 0x0003e20000000800 */
[----:B--2---:R-:W-:-:S03]  /*cb60*/  @P0 IMAD.MOV.U32 R2, RZ, RZ, 0x1 ;  /* 0x00000001ff020424 */ /* 0x004fc600078e00ff */
[----:B------:R2:W-:Y:S01]  /*cb70*/  STS [R6], R13 ;  /* 0x0000000d06007388 */ /* 0x0005e20000000800 */
[----:B------:R-:W-:-:S03]  /*cb80*/  @!P0 IMAD R2, R54, c[0x0][0x1c0], RZ ;  /* 0x0000700036028a24 */ /* 0x000fc600078e02ff */
[----:B------:R-:W-:Y:S01]  /*cb90*/  STS [R4+0x2000], R22 ;  /* 0x0020001604007388 */ /* 0x000fe20000000800 */
[----:B------:R-:W-:-:S03]  /*cba0*/  IMAD R2, R18, R2, RZ ;  /* 0x0000000212027224 */ /* 0x000fc600078e02ff */
[----:B------:R3:W-:Y:S02]  /*cbb0*/  STS [R4+0x2400], R15 ;  /* 0x0024000f04007388 */ /* 0x0007e40000000800 */
[----:B------:R-:W-:Y:S02]  /*cbc0*/  SEL R2, R2, RZ, P3 ;  /* 0x000000ff02027207 */ /* 0x000fe40001800000 */
[----:B------:R4:W-:Y:S03]  /*cbd0*/  STS [R0+0x2000], R21 ;  /* 0x0020001500007388 */ /* 0x0009e60000000800 */
[----:B------:R-:W-:Y:S01]  /*cbe0*/  IMAD R2, R19, R54, R2 ;  /* 0x0000003613027224 */ /* 0x000fe200078e0202 */
[----:B------:R4:W-:Y:S04]  /*cbf0*/  STS [R6+0x2000], R20 ;  /* 0x0020001406007388 */ /* 0x0009e80000000800 */
[----:B------:R-:W-:Y:S01]  /*cc00*/  BAR.SYNC.DEFER_BLOCKING 0x0 ;  /* 0x0000000000007b1d */ /* 0x000fe20000010000 */
[----:B-1----:R-:W-:-:S02]  /*cc10*/  MOV R14, 0x7f800000 ;  /* 0x7f800000000e7802 */ /* 0x002fc40000000f00 */
[----:B--2---:R-:W-:Y:S01]  /*cc20*/  MOV R13, 0x7f800000 ;  /* 0x7f800000000d7802 */ /* 0x004fe20000000f00 */
[----:B------:R-:W-:Y:S01]  /*cc30*/  @P4 FFMA.FTZ R13, R134, c[0x0][0x238], R9 ;  /* 0x00008e00860d4a23 */ /* 0x000fe20000010009 */
[----:B---3--:R-:W-:Y:S01]  /*cc40*/  CS2R R4, SRZ ;  /* 0x0000000000047805 */ /* 0x008fe2000001ff00 */
[----:B------:R-:W-:Y:S01]  /*cc50*/  MOV R15, 0x7f800000 ;  /* 0x7f800000000f7802 */ /* 0x000fe20000000f00 */
[--C-:B------:R-:W-:Y:S01]  /*cc60*/  @!P3 IMAD.MOV.U32 R4, RZ, RZ, R12.reuse ;  /* 0x000000ffff04b224 */ /* 0x100fe200078e000c */
[----:B------:R-:W-:Y:S01]  /*cc70*/  @!P3 SHF.R.S32.HI R5, RZ, 0x1f, R12 ;  /* 0x0000001fff05b819 */ /* 0x000fe2000001140c */
[----:B------:R-:W-:Y:S01]  /*cc80*/  @P5 FFMA.FTZ R15, R135, c[0x0][0x238], R10 ;  /* 0x00008e00870f5a23 */ /* 0x000fe2000001000a */
[----:B----4-:R-:W-:Y:S02]  /*cc90*/  LOP3.LUT R0, R41, 0xffffffe0, RZ, 0xc0, !PT ;  /* 0xffffffe029007812 */ /* 0x010fe400078ec0ff */
[----:B------:R-:W-:Y:S02]  /*cca0*/  @P0 MOV R6, c[0x0][0x210] ;  /* 0x0000840000060a02 */ /* 0x000fe40000000f00 */
[----:B------:R-:W-:Y:S01]  /*ccb0*/  IADD3 R7, -R0, R55, RZ ;  /* 0x0000003700077210 */ /* 0x000fe20007ffe1ff */
[----:B-----5:R1:W2:Y:S01]  /*ccc0*/  LDS.128 R24, [R239] ;  /* 0x00000000ef187984 */ /* 0x0202a20000000c00 */
[----:B------:R-:W-:Y:S01]  /*ccd0*/  @!P0 MOV R6, 0x1 ;  /* 0x0000000100068802 */ /* 0x000fe20000000f00 */
[----:B------:R-:W-:Y:S01]  /*cce0*/  @P6 FMUL.FTZ R0, R8, 0.69314718246459960938 ;  /* 0x3f31721808006820 */ /* 0x000fe20000410000 */
[----:B------:R-:W-:Y:S01]  /*ccf0*/  LOP3.LUT P0, RZ, R7, 0x3, RZ, 0xc0, !PT ;  /* 0x0000000307ff7812 */ /* 0x000fe2000780c0ff */
[----:B------:R1:W3:Y:S01]  /*cd00*/  LDS.128 R20, [R239+0x800] ;  /* 0x00080000ef147984 */ /* 0x0002e20000000c00 */
[----:B------:R-:W-:-:S02]  /*cd10*/  @P1 FMUL.FTZ R7, R11, 0.69314718246459960938 ;  /* 0x3f3172180b071820 */ /* 0x000fc40000410000 */
[----:B------:R-:W-:Y:S01]  /*cd20*/  @P6 FFMA.FTZ R16, R136, c[0x0][0x238], R0 ;  /* 0x00008e0088106a23 */ /* 0x000fe20000010000 */
[----:B------:R1:W4:Y:S01]  /*cd30*/  LDS.128 R32, [R239+0x1000] ;  /* 0x00100000ef207984 */ /* 0x0003220000000c00 */
[----:B------:R-:W-:Y:S02]  /*cd40*/  IMAD R0, R17, R6, RZ ;  /* 0x0000000611007224 */ /* 0x000fe400078e02ff */
[----:B------:R-:W-:Y:S01]  /*cd50*/  @P1 FFMA.FTZ R14, R3, c[0x0][0x238], R7 ;  /* 0x00008e00030e1a23 */ /* 0x000fe20000010007 */
[----:B------:R1:W1:Y:S02]  /*cd60*/  LDS.128 R48, [R239+0x1800] ;  /* 0x00180000ef307984 */ /* 0x0002640000000c00 */
[----:B------:R-:W-:Y:S02]  /*cd70*/  SHF.L.U32 R0, R0, 0x7, RZ ;  /* 0x0000000700007819 */ /* 0x000fe400000006ff */
[----:B------:R1:W1:Y:S02]  /*cd80*/  LDS.128 R44, [R239+0x2000] ;  /* 0x00200000ef2c7984 */ /* 0x0002640000000c00 */
[----:B------:R-:W-:-:S02]  /*cd90*/  IADD3 R8, P3, P2, R0, R4, R2 ;  /* 0x0000000400087210 */ /* 0x000fc40007a7e002 */
[----:B------:R1:W1:Y:S01]  /*cda0*/  LDS.128 R40, [R239+0x2800] ;  /* 0x00280000ef287984 */ /* 0x0002620000000c00 */
[----:B------:R-:W-:Y:S02]  /*cdb0*/  SHF.R.S32.HI R0, RZ, 0x1f, R0 ;  /* 0x0000001fff007819 */ /* 0x000fe40000011400 */
[----:B------:R-:W-:Y:S01]  /*cdc0*/  SHF.R.S32.HI R2, RZ, 0x1f, R2 ;  /* 0x0000001fff027819 */ /* 0x000fe20000011402 */
[----:B------:R1:W1:Y:S03]  /*cdd0*/  LDS.128 R36, [R239+0x3000] ;  /* 0x00300000ef247984 */ /* 0x0002660000000c00 */
[----:B------:R-:W-:Y:S01]  /*cde0*/  IADD3.X R4, R0, R5, R2, P3, P2 ;  /* 0x0000000500047210 */ /* 0x000fe20001fe4402 */
[----:B------:R1:W1:Y:S01]  /*cdf0*/  LDS.128 R28, [R239+0x3800] ;  /* 0x00380000ef1c7984 */ /* 0x0002620000000c00 */
[----:B------:R-:W-:Y:S05]  /*ce00*/  @P0 BRA `(.L_x_7) ;  /* 0x0000024000000947 */ /* 0x000fea0003800000 */
[----:B------:R-:W5:Y:S04]  /*ce10*/  LDL.LU R57, [R1+0x78] ;  /* 0x0000780001397983 */ /* 0x000f680000300800 */
[----:B------:R-:W5:Y:S01]  /*ce20*/  LDL.LU R56, [R1+0x7c] ;  /* 0x00007c0001387983 */ /* 0x000f620000300800 */
[----:B------:R-:W-:-:S04]  /*ce30*/  IMAD.MOV.U32 R7, RZ, RZ, c[0x0][0x214] ;  /* 0x00008500ff077624 */ /* 0x000fc800078e00ff */
[----:B------:R-:W-:Y:S02]  /*ce40*/  IMAD R7, R17, -0x80, R7 ;  /* 0xffffff8011077824 */ /* 0x000fe400078e0207 */
[----:B-----5:R-:W-:-:S05]  /*ce50*/  IMAD R0, R56, 0x10, R57 ;  /* 0x0000001038007824 */ /* 0x020fca00078e0239 */
[C---:B------:R-:W-:Y:S02]  /*ce60*/  IADD3 R3, R0.reuse, 0x40, RZ ;  /* 0x0000004000037810 */ /* 0x040fe40007ffe0ff */
[C---:B------:R-:W-:Y:S02]  /*ce70*/  IADD3 R2, R0.reuse, 0x8, RZ ;  /* 0x0000000800027810 */ /* 0x040fe40007ffe0ff */
[CC--:B------:R-:W-:Y:S02]  /*ce80*/  ISETP.GE.AND P6, PT, R0.reuse, R7.reuse, PT ;  /* 0x000000070000720c */ /* 0x0c0fe40003fc6270 */
[----:B------:R-:W-:Y:S02]  /*ce90*/  IADD3 R5, R0, 0x48, RZ ;  /* 0x0000004800057810 */ /* 0x000fe40007ffe0ff */
[-C--:B------:R-:W-:Y:S02]  /*cea0*/  ISETP.GE.AND P4, PT, R3, R7.reuse, PT ;  /* 0x000000070300720c */ /* 0x080fe40003f86270 */
[----:B------:R-:W-:-:S02]  /*ceb0*/  ISETP.GE.AND P5, PT, R2, R7, PT ;  /* 0x000000070200720c */ /* 0x000fc40003fa6270 */
[----:B------:R-:W-:-:S05]  /*cec0*/  ISETP.GE.AND P3, PT, R5, R7, PT ;  /* 0x000000070500720c */ /* 0x000fca0003f66270 */
[----:B------:R-:W-:-:S04]  /*ced0*/  @!P6 IMAD R9, R0, R6, RZ ;  /* 0x000000060009e224 */ /* 0x000fc800078e02ff */
[----:B------:R-:W-:Y:S01]  /*cee0*/  @!P4 IMAD R0, R3, R6, RZ ;  /* 0x000000060300c224 */ /* 0x000fe200078e02ff */
[----:B------:R-:W-:Y:S01]  /*cef0*/  @!P6 IADD3 R3, P0, R9, R8, RZ ;  /* 0x000000080903e210 */ /* 0x000fe20007f1e0ff */
[-C--:B------:R-:W-:Y:S02]  /*cf00*/  @!P5 IMAD R2, R2, R6.reuse, RZ ;  /* 0x000000060202d224 */ /* 0x080fe400078e02ff */
[----:B------:R-:W-:Y:S01]  /*cf10*/  @!P3 IMAD R7, R5, R6, RZ ;  /* 0x000000060507b224 */ /* 0x000fe200078e02ff */
[-C--:B------:R-:W-:Y:S02]  /*cf20*/  @!P4 IADD3 R11, P1, R0, R8.reuse, RZ ;  /* 0x00000008000bc210 */ /* 0x080fe40007f3e0ff */
[----:B------:R-:W-:Y:S02]  /*cf30*/  @!P5 IADD3 R5, P2, R2, R8, RZ ;  /* 0x000000080205d210 */ /* 0x000fe40007f5e0ff */
[----:B------:R-:W-:Y:S02]  /*cf40*/  @!P6 LEA.HI.X.SX32 R9, R9, R4, 0x1, P0 ;  /* 0x000000040909e211 */ /* 0x000fe400000f0eff */
[----:B------:R-:W-:-:S02]  /*cf50*/  @!P3 IADD3 R10, P0, R7, R8, RZ ;  /* 0x00000008070ab210 */ /* 0x000fc40007f1e0ff */
[-C--:B------:R-:W-:Y:S02]  /*cf60*/  @!P4 LEA.HI.X.SX32 R12, R0, R4.reuse, 0x1, P1 ;  /* 0x00000004000cc211 */ /* 0x080fe400008f0eff */
[-C--:B------:R-:W-:Y:S02]  /*cf70*/  @!P5 LEA.HI.X.SX32 R2, R2, R4.reuse, 0x1, P2 ;  /* 0x000000040202d211 */ /* 0x080fe400010f0eff */
[----:B------:R-:W-:Y:S02]  /*cf80*/  @!P5 LEA R6, P1, R5, c[0x0][0x200], 0x2 ;  /* 0x000080000506da11 */ /* 0x000fe400078210ff */
[----:B------:R-:W-:Y:S02]  /*cf90*/  @!P6 LEA R8, P2, R3, c[0x0][0x200], 0x2 ;  /* 0x000080000308ea11 */ /* 0x000fe400078410ff */
[----:B------:R-:W-:Y:S02]  /*cfa0*/  @!P3 LEA.HI.X.SX32 R0, R7, R4, 0x1, P0 ;  /* 0x000000040700b211 */ /* 0x000fe400000f0eff */
[----:B------:R-:W-:-:S02]  /*cfb0*/  @!P5 LEA.HI.X R7, R5, c[0x0][0x204], R2, 0x2, P1 ;  /* 0x000081000507da11 */ /* 0x000fc400008f1402 */
[----:B------:R-:W-:Y:S02]  /*cfc0*/  @!P4 LEA R4, P1, R11, c[0x0][0x200], 0x2 ;  /* 0x000080000b04ca11 */ /* 0x000fe400078210ff */
[C---:B------:R-:W-:Y:S02]  /*cfd0*/  @!P3 LEA R2, P0, R10.reuse, c[0x0][0x200], 0x2 ;  /* 0x000080000a02ba11 */ /* 0x040fe400078010ff */
[----:B------:R-:W-:Y:S02]  /*cfe0*/  @!P6 LEA.HI.X R9, R3, c[0x0][0x204], R9, 0x2, P2 ;  /* 0x000081000309ea11 */ /* 0x000fe400010f1409 */
[----:B------:R-:W-:Y:S02]  /*cff0*/  @!P4 LEA.HI.X R5, R11, c[0x0][0x204], R12, 0x2, P1 ;  /* 0x000081000b05ca11 */ /* 0x000fe400008f140c */
[----:B------:R-:W-:Y:S01]  /*d000*/  @!P3 LEA.HI.X R3, R10, c[0x0][0x204], R0, 0x2, P0 ;  /* 0x000081000a03ba11 */ /* 0x000fe200000f1400 */
[----:B------:R4:W-:Y:S04]  /*d010*/  @!P6 STG.E [R8.64], R16 ;  /* 0x000000100800e986 */ /* 0x0009e8000c101908 */
[----:B------:R4:W-:Y:S04]  /*d020*/  @!P5 STG.E [R6.64], R15 ;  /* 0x0000000f0600d986 */ /* 0x0009e8000c101908 */
[----:B------:R4:W-:Y:S04]  /*d030*/  @!P4 STG.E [R4.64], R13 ;  /* 0x0000000d0400c986 */ /* 0x0009e8000c101908 */
[----:B------:R4:W-:Y:S02]  /*d040*/  @!P3 STG.E [R2.64], R14 ;  /* 0x0000000e0200b986 */ /* 0x0009e4000c101908 */
.L_x_7:
[----:B------:R-:W-:Y:S05]  /*d050*/  BSYNC B0 ;  /* 0x0000000000007941 */ /* 0x000fea0003800000 */
.L_x_6:
[----:B----4-:R-:W4:Y:S01]  /*d060*/  LDL.LU.64 R8, [R1+0x68] ;  /* 0x0000680001087983 */ /* 0x010f220000300a00 */
[----:B------:R-:W-:Y:S01]  /*d070*/  SHF.R.S32.HI R0, RZ, 0x1f, R18 ;  /* 0x0000001fff007819 */ /* 0x000fe20000011412 */
[----:B------:R-:W-:-:S02]  /*d080*/  ULDC.64 UR4, c[0x0][0x1e8] ;  /* 0x00007a0000047ab9 */ /* 0x000fc40000000a00 */
[----:B------:R-:W5:Y:S01]  /*d090*/  LDL.LU.64 R6, [R1+0x70] ;  /* 0x0000700001067983 */ /* 0x000f620000300a00 */
[----:B------:R-:W-:Y:S01]  /*d0a0*/  SHF.R.S32.HI R4, RZ, 0x1f, R19 ;  /* 0x0000001fff047819 */ /* 0x000fe20000011413 */
[----:B------:R-:W-:Y:S01]  /*d0b0*/  IMAD R0, R0, c[0x0][0x1e0], RZ ;  /* 0x0000780000007a24 */ /* 0x000fe200078e02ff */
[----:B------:R-:W-:Y:S02]  /*d0c0*/  USHF.L.U32 UR7, UR4, 0x5, URZ ;  /* 0x0000000504077899 */ /* 0x000fe4000800063f */
[----:B------:R-:W-:Y:S01]  /*d0d0*/  UMOV UR6, 0x5 ;  /* 0x0000000500067882 */ /* 0x000fe20000000000 */
[----:B------:R-:W-:Y:S01]  /*d0e0*/  IMAD R0, R18, c[0x0][0x1e4], R0 ;  /* 0x0000790012007a24 */ /* 0x000fe200078e0200 */
[----:B------:R-:W-:Y:S01]  /*d0f0*/  USHF.L.U64.HI UR5, UR4, UR6, UR5 ;  /* 0x0000000604057299 */ /* 0x000fe20008010205 */
[----:B------:R-:W-:-:S04]  /*d100*/  IMAD R4, R4, c[0x0][0x1f0], RZ ;  /* 0x00007c0004047a24 */ /* 0x000fc800078e02ff */
[----:B------:R-:W-:Y:S01]  /*d110*/  IMAD R4, R19, c[0x0][0x1f4], R4 ;  /* 0x00007d0013047a24 */ /* 0x000fe200078e0204 */
[--C-:B----4-:R-:W-:Y:S01]  /*d120*/  SHF.R.S32.HI R3, RZ, 0x1f, R8.reuse ;  /* 0x0000001fff037819 */ /* 0x110fe20000011408 */
[----:B------:R-:W-:-:S04]  /*d130*/  IMAD.MOV.U32 R2, RZ, RZ, R8 ;  /* 0x000000ffff027224 */ /* 0x000fc800078e0008 */
[----:B------:R-:W-:-:S04]  /*d140*/  IMAD.WIDE.U32 R2, R18, c[0x0][0x1e0], R2 ;  /* 0x0000780012027a25 */ /* 0x000fc800078e0002 */
[----:B------:R-:W-:Y:S02]  /*d150*/  IMAD.IADD R3, R3, 0x1, R0 ;  /* 0x0000000103037824 */ /* 0x000fe400078e0200 */
[----:B-----5:R-:W-:Y:S02]  /*d160*/  IMAD R0, R7, c[0x0][0x1e8], RZ ;  /* 0x00007a0007007a24 */ /* 0x020fe400078e02ff */
[----:B------:R-:W-:-:S04]  /*d170*/  IMAD.WIDE.U32 R2, R19, c[0x0][0x1f0], R2 ;  /* 0x00007c0013027a25 */ /* 0x000fc800078e0002 */
[----:B------:R-:W-:Y:S02]  /*d180*/  IMAD.IADD R3, R3, 0x1, R4 ;  /* 0x0000000103037824 */ /* 0x000fe400078e0204 */
[C---:B------:R-:W-:Y:S02]  /*d190*/  IMAD R0, R6.reuse, c[0x0][0x1ec], R0 ;  /* 0x00007b0006007a24 */ /* 0x040fe400078e0200 */
[----:B------:R-:W-:-:S04]  /*d1a0*/  IMAD.WIDE.U32 R2, R6, c[0x0][0x1e8], R2 ;  /* 0x00007a0006027a25 */ /* 0x000fc800078e0002 */
[----:B------:R-:W-:Y:S01]  /*d1b0*/  IMAD.IADD R0, R3, 0x1, R0 ;  /* 0x0000000103007824 */ /* 0x000fe200078e0200 */
[----:B------:R-:W-:-:S04]  /*d1c0*/  LEA R12, P0, R2, c[0x0][0x1d0], 0x1 ;  /* 0x00007400020c7a11 */ /* 0x000fc800078008ff */
[----:B------:R-:W-:Y:S02]  /*d1d0*/  LEA.HI.X R13, R2, c[0x0][0x1d4], R0, 0x1, P0 ;  /* 0x00007500020d7a11 */ /* 0x000fe400000f0c00 */
[----:B------:R-:W-:-:S03]  /*d1e0*/  IADD3 R2, P0, R12, UR7, RZ ;  /* 0x000000070c027c10 */ /* 0x000fc6000ff1e0ff */
[----:B--2---:R-:W-:Y:S01]  /*d1f0*/  STG.E.128 [R12.64], R24 ;  /* 0x000000180c007986 */ /* 0x004fe2000c101d08 */
[----:B------:R-:W-:Y:S02]  /*d200*/  IADD3.X R3, R13, UR5, RZ, P0, !PT ;  /* 0x000000050d037c10 */ /* 0x000fe400087fe4ff */
[----:B------:R-:W-:-:S03]  /*d210*/  IADD3 R10, P0, R2, UR7, RZ ;  /* 0x00000007020a7c10 */ /* 0x000fc6000ff1e0ff */
[----:B---3--:R2:W-:Y:S01]  /*d220*/  STG.E.128 [R2.64], R20 ;  /* 0x0000001402007986 */ /* 0x0085e2000c101d08 */
[----:B------:R-:W-:Y:S02]  /*d230*/  IADD3.X R11, R3, UR5, RZ, P0, !PT ;  /* 0x00000005030b7c10 */ /* 0x000fe400087fe4ff */
[----:B------:R-:W-:-:S03]  /*d240*/  IADD3 R8, P0, R10, UR7, RZ ;  /* 0x000000070a087c10 */ /* 0x000fc6000ff1e0ff */
[----:B------:R3:W-:Y:S01]  /*d250*/  STG.E.128 [R10.64], R32 ;  /* 0x000000200a007986 */ /* 0x0007e2000c101d08 */
[----:B------:R-:W-:Y:S02]  /*d260*/  IADD3.X R9, R11, UR5, RZ, P0, !PT ;  /* 0x000000050b097c10 */ /* 0x000fe400087fe4ff */
[----:B------:R-:W-:-:S03]  /*d270*/  IADD3 R6, P0, R8, UR7, RZ ;  /* 0x0000000708067c10 */ /* 0x000fc6000ff1e0ff */
[----:B-1----:R-:W-:Y:S01]  /*d280*/  STG.E.128 [R8.64], R48 ;  /* 0x0000003008007986 */ /* 0x002fe2000c101d08 */
[----:B------:R-:W-:Y:S02]  /*d290*/  IADD3.X R7, R9, UR5, RZ, P0, !PT ;  /* 0x0000000509077c10 */ /* 0x000fe400087fe4ff */
[----:B------:R-:W-:-:S03]  /*d2a0*/  IADD3 R4, P0, R6, UR7, RZ ;  /* 0x0000000706047c10 */ /* 0x000fc6000ff1e0ff */
[----:B------:R-:W-:Y:S01]  /*d2b0*/  STG.E.128 [R6.64], R44 ;  /* 0x0000002c06007986 */ /* 0x000fe2000c101d08 */
[----:B------:R-:W-:-:S05]  /*d2c0*/  IADD3.X R5, R7, UR5, RZ, P0, !PT ;  /* 0x0000000507057c10 */ /* 0x000fca00087fe4ff */
[----:B------:R-:W-:Y:S01]  /*d2d0*/  STG.E.128 [R4.64], R40 ;  /* 0x0000002804007986 */ /* 0x000fe2000c101d08 */
[----:B--2---:R-:W-:-:S04]  /*d2e0*/  IADD3 R2, P0, R4, UR7, RZ ;  /* 0x0000000704027c10 */ /* 0x004fc8000ff1e0ff */
[----:B------:R-:W-:Y:S02]  /*d2f0*/  IADD3.X R3, R5, UR5, RZ, P0, !PT ;  /* 0x0000000505037c10 */ /* 0x000fe400087fe4ff */
[----:B---3--:R-:W-:-:S03]  /*d300*/  IADD3 R10, P0, R2, UR7, RZ ;  /* 0x00000007020a7c10 */ /* 0x008fc6000ff1e0ff */
[----:B------:R-:W-:Y:S01]  /*d310*/  STG.E.128 [R2.64], R36 ;  /* 0x0000002402007986 */ /* 0x000fe2000c101d08 */
[----:B------:R-:W-:-:S05]  /*d320*/  IADD3.X R11, R3, UR5, RZ, P0, !PT ;  /* 0x00000005030b7c10 */ /* 0x000fca00087fe4ff */
[----:B------:R-:W-:Y:S01]  /*d330*/  STG.E.128 [R10.64], R28 ;  /* 0x0000001c0a007986 */ /* 0x000fe2000c101d08 */
[----:B------:R-:W-:Y:S05]  /*d340*/  EXIT ;  /* 0x000000000000794d */ /* 0x000fea0003800000 */
.L_x_0:
[----:B-12---:R-:W1:Y:S01]  /*d350*/  S2R R6, SR_TID.X ;  /* 0x0000000000067919 */ /* 0x006e620000002100 */
[----:B------:R-:W-:Y:S01]  /*d360*/  SHF.R.S32.HI R0, RZ, 0x1f, R22 ;  /* 0x0000001fff007819 */ /* 0x000fe20000011416 */
[----:B------:R-:W2:Y:S01]  /*d370*/  LDC.U8 R13, c[0x0][0x329] ;  /* 0x0000ca40ff0d7b82 */ /* 0x000ea20000000000 */
[----:B------:R-:W-:Y:S01]  /*d380*/  SHF.R.S32.HI R4, RZ, 0x1f, R23 ;  /* 0x0000001fff047819 */ /* 0x000fe20000011417 */
[----:B------:R-:W4:Y:S01]  /*d390*/  S2R R15, SR_CTAID.X ;  /* 0x00000000000f7919 */ /* 0x000f220000002500 */
[----:B------:R-:W-:Y:S01]  /*d3a0*/  ULDC.64 UR4, c[0x0][0x1e8] ;  /* 0x00007a0000047ab9 */ /* 0x000fe20000000a00 */
[----:B------:R-:W-:Y:S01]  /*d3b0*/  IMAD R0, R0, c[0x0][0x1e0], RZ ;  /* 0x0000780000007a24 */ /* 0x000fe200078e02ff */
[----:B------:R-:W-:Y:S02]  /*d3c0*/  USHF.L.U32 UR6, UR4, 0x5, URZ ;  /* 0x0000000504067899 */ /* 0x000fe4000800063f */
[----:B------:R-:W-:Y:S01]  /*d3d0*/  UMOV UR7, 0x5 ;  /* 0x0000000500077882 */ /* 0x000fe20000000000 */
[----:B------:R-:W-:Y:S01]  /*d3e0*/  IMAD R0, R22, c[0x0][0x1e4], R0 ;  /* 0x0000790016007a24 */ /* 0x000fe200078e0200 */
[----:B------:R-:W5:Y:S01]  /*d3f0*/  LDC.U8 R12, c[0x0][0x328] ;  /* 0x0000ca00ff0c7b82 */ /* 0x000f620000000000 */
[----:B------:R-:W-:Y:S01]  /*d400*/  USHF.L.U64.HI UR5, UR4, UR7, UR5 ;  /* 0x0000000704057299 */ /* 0x000fe20008010205 */
[----:B-1----:R-:W-:-:S02]  /*d410*/  SHF.R.S32.HI R10, RZ, 0x1f, R6 ;  /* 0x0000001fff0a7819 */ /* 0x002fc40000011406 */
[----:B--2---:R-:W-:Y:S02]  /*d420*/  ISETP.NE.AND P0, PT, R13, RZ, PT ;  /* 0x000000ff0d00720c */ /* 0x004fe40003f05270 */
[----:B------:R-:W-:Y:S01]  /*d430*/  LEA.HI R10, R10, R6, RZ, 0x3 ;  /* 0x000000060a0a7211 */ /* 0x000fe200078f18ff */
[----:B----4-:R-:W-:Y:S01]  /*d440*/  IMAD.SHL.U32 R15, R15, 0x80, RZ ;  /* 0x000000800f0f7824 */ /* 0x010fe200078e00ff */
[----:B------:R-:W-:Y:S02]  /*d450*/  LOP3.LUT P6, RZ, R6, 0x7, RZ, 0xc0, !PT ;  /* 0x0000000706ff7812 */ /* 0x000fe400078cc0ff */
[----:B------:R-:W-:Y:S02]  /*d460*/  LOP3.LUT R2, R10, 0x1ffffff8, RZ, 0xc0, !PT ;  /* 0x1ffffff80a027812 */ /* 0x000fe400078ec0ff */
[----:B------:R-:W-:Y:S02]  /*d470*/  SHF.R.S32.HI R10, RZ, 0x3, R10 ;  /* 0x00000003ff0a7819 */ /* 0x000fe4000001140a */
[----:B------:R-:W-:Y:S01]  /*d480*/  IADD3 R18, -R15, c[0x0][0x214], RZ ;  /* 0x000085000f127a10 */ /* 0x000fe20007ffe1ff */
[----:B------:R-:W-:Y:S01]  /*d490*/  IMAD.IADD R2, R6, 0x1, -R2 ;  /* 0x0000000106027824 */ /* 0x000fe200078e0a02 */
[----:B------:R-:W-:-:S03]  /*d4a0*/  SHF.R.S32.HI R11, RZ, 0x1f, R10 ;  /* 0x0000001fff0b7819 */ /* 0x000fc6000001140a */
[----:B------:R-:W-:-:S05]  /*d4b0*/  IMAD.SHL.U32 R2, R2, 0x8, RZ ;  /* 0x0000000802027824 */ /* 0x000fca00078e00ff */
[----:B------:R-:W-:-:S05]  /*d4c0*/  SHF.R.S32.HI R3, RZ, 0x1f, R2 ;  /* 0x0000001fff037819 */ /* 0x000fca0000011402 */
[----:B------:R-:W-:-:S04]  /*d4d0*/  IMAD.WIDE.U32 R2, R22, c[0x0][0x1e0], R2 ;  /* 0x0000780016027a25 */ /* 0x000fc800078e0002 */
[----:B------:R-:W-:Y:S02]  /*d4e0*/  IMAD.IADD R3, R0, 0x1, R3 ;  /* 0x0000000100037824 */ /* 0x000fe400078e0203 */
[----:B------:R-:W-:Y:S02]  /*d4f0*/  IMAD R0, R4, c[0x0][0x1f0], RZ ;  /* 0x00007c0004007a24 */ /* 0x000fe400078e02ff */
[----:B------:R-:W-:-:S04]  /*d500*/  IMAD.WIDE.U32 R2, R23, c[0x0][0x1f0], R2 ;  /* 0x00007c0017027a25 */ /* 0x000fc800078e0002 */
[----:B------:R-:W-:Y:S02]  /*d510*/  IMAD R0, R23, c[0x0][0x1f4], R0 ;  /* 0x00007d0017007a24 */ /* 0x000fe400078e0200 */
[----:B------:R-:W-:Y:S01]  /*d520*/  IMAD.WIDE R4, R14, 0x80, R10 ;  /* 0x000000800e047825 */ /* 0x000fe200078e020a */
[----:B------:R-:W-:-:S03]  /*d530*/  IADD3 R14, R10, 0x30, RZ ;  /* 0x000000300a0e7810 */ /* 0x000fc60007ffe0ff */
[----:B------:R-:W-:Y:S01]  /*d540*/  IMAD.IADD R3, R0, 0x1, R3 ;  /* 0x0000000100037824 */ /* 0x000fe200078e0203 */
[----:B------:R-:W-:Y:S01]  /*d550*/  ISETP.GE.OR P4, PT, R14, R18, P6 ;  /* 0x000000120e00720c */ /* 0x000fe20003786670 */
[----:B------:R-:W-:Y:S02]  /*d560*/  IMAD R0, R5, c[0x0][0x1e8], RZ ;  /* 0x00007a0005007a24 */ /* 0x000fe400078e02ff */
[----:B------:R-:W-:-:S04]  /*d570*/  IMAD.WIDE.U32 R2, R4, c[0x0][0x1e8], R2 ;  /* 0x00007a0004027a25 */ /* 0x000fc800078e0002 */
[----:B------:R-:W-:Y:S01]  /*d580*/  IMAD R0, R4, c[0x0][0x1ec], R0 ;  /* 0x00007b0004007a24 */ /* 0x000fe200078e0200 */
[----:B------:R-:W-:Y:S01]  /*d590*/  LEA R8, P1, R2, c[0x0][0x1d0], 0x1 ;  /* 0x0000740002087a11 */ /* 0x000fe200078208ff */
[----:B------:R-:W-:Y:S02]  /*d5a0*/  IMAD R11, R22, c[0x0][0x214], RZ ;  /* 0x00008500160b7a24 */ /* 0x000fe400078e02ff */
[----:B------:R-:W-:Y:S01]  /*d5b0*/  IMAD.IADD R0, R0, 0x1, R3 ;  /* 0x0000000100007824 */ /* 0x000fe200078e0203 */
[----:B------:R-:W-:Y:S01]  /*d5c0*/  IADD3 R6, P2, R8, UR6, RZ ;  /* 0x0000000608067c10 */ /* 0x000fe2000ff5e0ff */
[----:B------:R-:W-:-:S03]  /*d5d0*/  @P0 IMAD.MOV.U32 R3, RZ, RZ, c[0x0][0x210] ;  /* 0x00008400ff030624 */ /* 0x000fc600078e00ff */
[----:B------:R-:W-:Y:S01]  /*d5e0*/  LEA.HI.X R9, R2, c[0x0][0x1d4], R0, 0x1, P1 ;  /* 0x0000750002097a11 */ /* 0x000fe200008f0c00 */
[----:B------:R-:W-:Y:S01]  /*d5f0*/  @!P0 IMAD.MOV.U32 R2, RZ, RZ, c[0x0][0x214] ;  /* 0x00008500ff028624 */ /* 0x000fe200078e00ff */
[----:B-----5:R-:W-:Y:S01]  /*d600*/  @!P0 ISETP.NE.AND P1, PT, R12, RZ, PT ;  /* 0x000000ff0c00820c */ /* 0x020fe20003f25270 */
[----:B------:R-:W-:Y:S01]  /*d610*/  @P0 IMAD R0, R3, c[0x0][0x214], RZ ;  /* 0x0000850003000a24 */ /* 0x000fe200078e02ff */
[----:B------:R-:W-:Y:S01]  /*d620*/  IADD3.X R7, R9, UR5, RZ, P2, !PT ;  /* 0x0000000509077c10 */ /* 0x000fe200097fe4ff */
[----:B------:R-:W-:Y:S01]  /*d630*/  @P0 IMAD.MOV.U32 R3, RZ, RZ, 0x1 ;  /* 0x00000001ff030424 */ /* 0x000fe200078e00ff */
[----:B------:R-:W-:Y:S01]  /*d640*/  @!P0 SEL R0, R2, c[0x0][0x234], !P1 ;  /* 0x00008d0002008a07 */ /* 0x000fe20004800000 */
[----:B------:R1:W-:Y:S01]  /*d650*/  STG.E.128 [R8.64], RZ ;  /* 0x000000ff08007986 */ /* 0x0003e2000c101d08 */
[----:B------:R-:W-:Y:S02]  /*d660*/  IADD3 R4, P2, R6, UR6, RZ ;  /* 0x0000000606047c10 */ /* 0x000fe4000ff5e0ff */
[----:B------:R-:W-:Y:S01]  /*d670*/  ISETP.NE.AND P1, PT, R12, RZ, PT ;  /* 0x000000ff0c00720c */ /* 0x000fe20003f25270 */
[----:B------:R-:W-:Y:S01]  /*d680*/  @!P0 IMAD R3, R0, c[0x0][0x1c0], RZ ;  /* 0x0000700000038a24 */ /* 0x000fe200078e02ff */
[----:B------:R-:W-:Y:S01]  /*d690*/  IADD3.X R5, R7, UR5, RZ, P2, !PT ;  /* 0x0000000507057c10 */ /* 0x000fe200097fe4ff */
[----:B------:R2:W-:Y:S01]  /*d6a0*/  STG.E.128 [R6.64], RZ ;  /* 0x000000ff06007986 */ /* 0x0005e2000c101d08 */
[----:B------:R-:W-:-:S02]  /*d6b0*/  ISETP.EQ.AND P1, PT, R13, RZ, P1 ;  /* 0x000000ff0d00720c */ /* 0x000fc40000f22270 */
[----:B------:R-:W-:Y:S01]  /*d6c0*/  IADD3 R2, P2, R4, UR6, RZ ;  /* 0x0000000604027c10 */ /* 0x000fe2000ff5e0ff */
[----:B------:R4:W-:Y:S01]  /*d6d0*/  STG.E.128 [R4.64], RZ ;  /* 0x000000ff04007986 */ /* 0x0009e2000c101d08 */
[C---:B------:R-:W-:Y:S02]  /*d6e0*/  IADD3 R13, R10.reuse, 0x10, RZ ;  /* 0x000000100a0d7810 */ /* 0x040fe40007ffe0ff */
[----:B------:R-:W-:-:S04]  /*d6f0*/  IADD3 R12, R10, 0x20, RZ ;  /* 0x000000200a0c7810 */ /* 0x000fc80007ffe0ff */
[----:B------:R-:W-:Y:S01]  /*d700*/  ISETP.GE.OR P5, PT, R12, R18, P6 ;  /* 0x000000120c00720c */ /* 0x000fe200037a6670 */
[----:B-1----:R-:W-:Y:S01]  /*d710*/  IMAD R8, R22, R3, RZ ;  /* 0x0000000316087224 */ /* 0x002fe200078e02ff */
[----:B------:R-:W-:-:S04]  /*d720*/  IADD3.X R3, R5, UR5, RZ, P2, !PT ;  /* 0x0000000505037c10 */ /* 0x000fc800097fe4ff */
[----:B------:R-:W-:Y:S01]  /*d730*/  SEL R8, R8, RZ, !P1 ;  /* 0x000000ff08087207 */ /* 0x000fe20004800000 */
[----:B------:R1:W-:Y:S01]  /*d740*/  STG.E.128 [R2.64], RZ ;  /* 0x000000ff02007986 */ /* 0x0003e2000c101d08 */
[----:B--2---:R-:W-:Y:S02]  /*d750*/  SHF.R.S32.HI R6, RZ, 0x1f, R11 ;  /* 0x0000001fff067819 */ /* 0x004fe4000001140b */
[----:B------:R-:W-:Y:S01]  /*d760*/  SEL R11, R11, RZ, P1 ;  /* 0x000000ff0b0b7207 */ /* 0x000fe20000800000 */
[----:B------:R-:W-:Y:S01]  /*d770*/  IMAD R9, R23, R0, R8 ;  /* 0x0000000017097224 */ /* 0x000fe200078e0208 */
[----:B----4-:R-:W-:Y:S01]  /*d780*/  IADD3 R4, P2, R2, UR6, RZ ;  /* 0x0000000602047c10 */ /* 0x010fe2000ff5e0ff */
[----:B------:R-:W-:Y:S02]  /*d790*/  @P0 IMAD.MOV.U32 R8, RZ, RZ, c[0x0][0x210] ;  /* 0x00008400ff080624 */ /* 0x000fe400078e00ff */
[----:B------:R-:W-:Y:S01]  /*d7a0*/  @!P0 IMAD.MOV.U32 R8, RZ, RZ, 0x1 ;  /* 0x00000001ff088424 */ /* 0x000fe200078e00ff */
[----:B------:R-:W-:-:S02]  /*d7b0*/  IADD3.X R5, R3, UR5, RZ, P2, !PT ;  /* 0x0000000503057c10 */ /* 0x000fc400097fe4ff */
[----:B------:R-:W-:Y:S01]  /*d7c0*/  ISETP.GE.OR P2, PT, R10, R18, P6 ;  /* 0x000000120a00720c */ /* 0x000fe20003746670 */
[----:B------:R-:W-:Y:S02]  /*d7d0*/  IMAD R0, R15, R8, RZ ;  /* 0x000000080f007224 */ /* 0x000fe400078e02ff */
[----:B------:R2:W-:Y:S01]  /*d7e0*/  STG.E.128 [R4.64], RZ ;  /* 0x000000ff04007986 */ /* 0x0005e2000c101d08 */
[----:B-1----:R-:W-:-:S04]  /*d7f0*/  IADD3 R2, P0, R4, UR6, RZ ;  /* 0x0000000604027c10 */ /* 0x002fc8000ff1e0ff */
[----:B------:R-:W-:-:S05]  /*d800*/  IADD3.X R3, R5, UR5, RZ, P0, !PT ;  /* 0x0000000505037c10 */ /* 0x000fca00087fe4ff */
[----:B------:R1:W-:Y:S01]  /*d810*/  STG.E.128 [R2.64], RZ ;  /* 0x000000ff02007986 */ /* 0x0003e2000c101d08 */
[----:B--2---:R-:W-:Y:S02]  /*d820*/  SEL R5, R6, RZ, P1 ;  /* 0x000000ff06057207 */ /* 0x004fe40000800000 */
[--C-:B------:R-:W-:Y:S02]  /*d830*/  IADD3 R11, P1, P0, R0, R11, R9.reuse ;  /* 0x0000000b000b7210 */ /* 0x100fe4000783e009 */
[----:B------:R-:W-:Y:S01]  /*d840*/  SHF.R.S32.HI R4, RZ, 0x1f, R0 ;  /* 0x0000001fff047819 */ /* 0x000fe20000011400 */
[----:B------:R-:W-:Y:S01]  /*d850*/  @!P2 IMAD R0, R10, R8, RZ ;  /* 0x000000080a00a224 */ /* 0x000fe200078e02ff */
[----:B------:R-:W-:-:S04]  /*d860*/  SHF.R.S32.HI R9, RZ, 0x1f, R9 ;  /* 0x0000001fff097819 */ /* 0x000fc80000011409 */
[----:B------:R-:W-:Y:S02]  /*d870*/  IADD3.X R9, R4, R5, R9, P1, P0 ;  /* 0x0000000504097210 */ /* 0x000fe40000fe0409 */
[----:B------:R-:W-:Y:S02]  /*d880*/  ISETP.GE.OR P1, PT, R13, R18, P6 ;  /* 0x000000120d00720c */ /* 0x000fe40003726670 */
[----:B------:R-:W-:-:S04]  /*d890*/  @!P2 IADD3 R5, P0, R0, R11, RZ ;  /* 0x0000000b0005a210 */ /* 0x000fc80007f1e0ff */
[----:B------:R-:W-:Y:S02]  /*d8a0*/  @!P2 LEA.HI.X.SX32 R0, R0, R9, 0x1, P0 ;  /* 0x000000090000a211 */ /* 0x000fe400000f0eff */
[----:B-1----:R-:W-:Y:S02]  /*d8b0*/  IADD3 R2, P3, R2, UR6, RZ ;  /* 0x0000000602027c10 */ /* 0x002fe4000ff7e0ff */
[----:B------:R-:W-:Y:S02]  /*d8c0*/  @!P2 LEA R4, P0, R5, c[0x0][0x200], 0x2 ;  /* 0x000080000504aa11 */ /* 0x000fe400078010ff */
[----:B------:R-:W-:Y:S02]  /*d8d0*/  IADD3.X R3, R3, UR5, RZ, P3, !PT ;  /* 0x0000000503037c10 */ /* 0x000fe40009ffe4ff */
[----:B------:R-:W-:Y:S02]  /*d8e0*/  IADD3 R6, P3, R2, UR6, RZ ;  /* 0x0000000602067c10 */ /* 0x000fe4000ff7e0ff */
[----:B------:R-:W-:Y:S01]  /*d8f0*/  @!P2 LEA.HI.X R5, R5, c[0x0][0x204], R0, 0x2, P0 ;  /* 0x000081000505aa11 */ /* 0x000fe200000f1400 */
[-C--:B------:R-:W-:Y:S01]  /*d900*/  @!P1 IMAD R0, R13, R8.reuse, RZ ;  /* 0x000000080d009224 */ /* 0x080fe200078e02ff */
[----:B------:R-:W-:Y:S01]  /*d910*/  IADD3.X R7, R3, UR5, RZ, P3, !PT ;  /* 0x0000000503077c10 */ /* 0x000fe20009ffe4ff */
[----:B------:R1:W-:Y:S04]  /*d920*/  STG.E.128 [R2.64], RZ ;  /* 0x000000ff02007986 */ /* 0x0003e8000c101d08 */
[----:B------:R2:W-:Y:S01]  /*d930*/  STG.E.128 [R6.64], RZ ;  /* 0x000000ff06007986 */ /* 0x0005e2000c101d08 */
[----:B-1----:R-:W-:Y:S01]  /*d940*/  @!P2 IMAD.MOV.U32 R2, RZ, RZ, 0x7f800000 ;  /* 0x7f800000ff02a424 */ /* 0x002fe200078e00ff */
[----:B------:R-:W-:Y:S01]  /*d950*/  @!P1 IADD3 R3, P0, R0, R11, RZ ;  /* 0x0000000b00039210 */ /* 0x000fe20007f1e0ff */
[----:B--2---:R-:W-:Y:S01]  /*d960*/  @!P5 IMAD R6, R12, R8, RZ ;  /* 0x000000080c06d224 */ /* 0x004fe200078e02ff */
[----:B------:R-:W-:-:S02]  /*d970*/  IADD3 R7, R10, 0x40, RZ ;  /* 0x000000400a077810 */ /* 0x000fc40007ffe0ff */
[----:B------:R1:W-:Y:S02]  /*d980*/  @!P2 STG.E [R4.64], R2 ;  /* 0x000000020400a986 */ /* 0x0003e4000c101908 */
[----:B------:R-:W-:Y:S02]  /*d990*/  ISETP.GE.OR P3, PT, R7, R18, P6 ;  /* 0x000000120700720c */ /* 0x000fe40003766670 */
[----:B-1----:R-:W-:Y:S01]  /*d9a0*/  @!P1 LEA.HI.X.SX32 R4, R0, R9, 0x1, P0 ;  /* 0x0000000900049211 */ /* 0x002fe200000f0eff */
[----:B------:R-:W-:Y:S01]  /*d9b0*/  @!P4 IMAD R5, R14, R8, RZ ;  /* 0x000000080e05c224 */ /* 0x000fe200078e02ff */
[C---:B------:R-:W-:Y:S02]  /*d9c0*/  @!P1 LEA R2, P2, R3.reuse, c[0x0][0x200], 0x2 ;  /* 0x0000800003029a11 */ /* 0x040fe400078410ff */
[----:B------:R-:W-:Y:S02]  /*d9d0*/  @!P5 IADD3 R0, P0, R6, R11, RZ ;  /* 0x0000000b0600d210 */ /* 0x000fe40007f1e0ff */
[----:B------:R-:W-:-:S02]  /*d9e0*/  @!P1 LEA.HI.X R3, R3, c[0x0][0x204], R4, 0x2, P2 ;  /* 0x0000810003039a11 */ /* 0x000fc400010f1404 */
[----:B------:R-:W-:Y:S02]  /*d9f0*/  @!P5 LEA.HI.X.SX32 R12, R6, R9, 0x1, P0 ;  /* 0x00000009060cd211 */ /* 0x000fe400000f0eff */
[----:B------:R-:W-:Y:S02]  /*da00*/  @!P5 LEA R16, P2, R0, c[0x0][0x200], 0x2 ;  /* 0x000080000010da11 */ /* 0x000fe400078410ff */
[----:B------:R-:W-:Y:S02]  /*da10*/  IADD3 R6, R10, 0x50, RZ ;  /* 0x000000500a067810 */ /* 0x000fe40007ffe0ff */
[----:B------:R-:W-:Y:S02]  /*da20*/  @!P4 IADD3 R4, P0, R5, R11, RZ ;  /* 0x0000000b0504c210 */ /* 0x000fe40007f1e0ff */
[----:B------:R-:W-:Y:S01]  /*da30*/  @!P5 LEA.HI.X R17, R0, c[0x0][0x204], R12, 0x2, P2 ;  /* 0x000081000011da11 */ /* 0x000fe200010f140c */
[----:B------:R-:W-:Y:S01]  /*da40*/  @!P1 IMAD.MOV.U32 R0, RZ, RZ, 0x7f800000 ;  /* 0x7f800000ff009424 */ /* 0x000fe200078e00ff */
[----:B------:R-:W-:-:S02]  /*da50*/  ISETP.GE.OR P2, PT, R6, R18, P6 ;  /* 0x000000120600720c */ /* 0x000fc40003746670 */
[----:B------:R-:W-:Y:S01]  /*da60*/  @!P4 LEA.HI.X.SX32 R13, R5, R9, 0x1, P0 ;  /* 0x00000009050dc211 */ /* 0x000fe200000f0eff */
[----:B------:R-:W-:Y:S01]  /*da70*/  @!P3 IMAD R5, R7, R8, RZ ;  /* 0x000000080705b224 */ /* 0x000fe200078e02ff */
[----:B------:R-:W-:Y:S01]  /*da80*/  @!P4 LEA R14, P0, R4, c[0x0][0x200], 0x2 ;  /* 0x00008000040eca11 */ /* 0x000fe200078010ff */
[----:B------:R1:W-:Y:S01]  /*da90*/  @!P1 STG.E [R2.64], R0 ;  /* 0x0000000002009986 */ /* 0x0003e2000c101908 */
[----:B------:R-:W-:Y:S02]  /*daa0*/  IADD3 R12, R10, 0x60, RZ ;  /* 0x000000600a0c7810 */ /* 0x000fe40007ffe0ff */
[----:B------:R-:W-:Y:S01]  /*dab0*/  @!P4 LEA.HI.X R15, R4, c[0x0][0x204], R13, 0x2, P0 ;  /* 0x00008100040fca11 */ /* 0x000fe200000f140d */
[----:B------:R-:W-:Y:S01]  /*dac0*/  @!P3 IMAD.MOV.U32 R13, RZ, RZ, 0x7f800000 ;  /* 0x7f800000ff0db424 */ /* 0x000fe200078e00ff */
[----:B------:R-:W-:Y:S02]  /*dad0*/  ISETP.GE.OR P1, PT, R12, R18, P6 ;  /* 0x000000120c00720c */ /* 0x000fe40003726670 */
[----:B-1----:R-:W-:Y:S01]  /*dae0*/  @!P3 IADD3 R0, P0, R5, R11, RZ ;  /* 0x0000000b0500b210 */ /* 0x002fe20007f1e0ff */
[----:B------:R-:W-:-:S10]  /*daf0*/  @!P2 IMAD R2, R6, R8, RZ ;  /* 0x000000080602a224 */ /* 0x000fd400078e02ff */
[----:B------:R-:W-:Y:S01]  /*db00*/  @!P1 IMAD R3, R12, R8, RZ ;  /* 0x000000080c039224 */ /* 0x000fe200078e02ff */
[----:B------:R-:W-:Y:S01]  /*db10*/  @!P3 LEA.HI.X.SX32 R5, R5, R9, 0x1, P0 ;  /* 0x000000090505b211 */ /* 0x000fe200000f0eff */
[----:B------:R-:W-:Y:S01]  /*db20*/  @!P5 IMAD.MOV.U32 R12, RZ, RZ, 0x7f800000 ;  /* 0x7f800000ff0cd424 */ /* 0x000fe200078e00ff */
[----:B------:R-:W-:-:S04]  /*db30*/  @!P3 LEA R6, P0, R0, c[0x0][0x200], 0x2 ;  /* 0x000080000006ba11 */ /* 0x000fc800078010ff */
[----:B------:R-:W-:Y:S01]  /*db40*/  @!P3 LEA.HI.X R7, R0, c[0x0][0x204], R5, 0x2, P0 ;  /* 0x000081000007ba11 */ /* 0x000fe200000f1405 */
[----:B------:R1:W-:Y:S01]  /*db50*/  @!P5 STG.E [R16.64], R12 ;  /* 0x0000000c1000d986 */ /* 0x0003e2000c101908 */
[----:B------:R-:W-:-:S04]  /*db60*/  @!P2 IADD3 R0, P0, R2, R11, RZ ;  /* 0x0000000b0200a210 */ /* 0x000fc80007f1e0ff */
[----:B------:R-:W-:Y:S02]  /*db70*/  @!P2 LEA.HI.X.SX32 R2, R2, R9, 0x1, P0 ;  /* 0x000000090202a211 */ /* 0x000fe400000f0eff */
[----:B------:R-:W-:-:S04]  /*db80*/  @!P2 LEA R4, P0, R0, c[0x0][0x200], 0x2 ;  /* 0x000080000004aa11 */ /* 0x000fc800078010ff */
[----:B------:R-:W-:Y:S02]  /*db90*/  @!P2 LEA.HI.X R5, R0, c[0x0][0x204], R2, 0x2, P0 ;  /* 0x000081000005aa11 */ /* 0x000fe400000f1402 */
[----:B------:R-:W-:-:S04]  /*dba0*/  @!P1 IADD3 R0, P0, R3, R11, RZ ;  /* 0x0000000b03009210 */ /* 0x000fc80007f1e0ff */
[----:B------:R-:W-:Y:S02]  /*dbb0*/  @!P1 LEA.HI.X.SX32 R3, R3, R9, 0x1, P0 ;  /* 0x0000000903039211 */ /* 0x000fe400000f0eff */
[----:B------:R-:W-:-:S04]  /*dbc0*/  @!P1 LEA R2, P0, R0, c[0x0][0x200], 0x2 ;  /* 0x0000800000029a11 */ /* 0x000fc800078010ff */
[----:B------:R-:W-:Y:S01]  /*dbd0*/  @!P1 LEA.HI.X R3, R0, c[0x0][0x204], R3, 0x2, P0 ;  /* 0x0000810000039a11 */ /* 0x000fe200000f1403 */
[----:B------:R-:W-:Y:S02]  /*dbe0*/  @!P4 IMAD.MOV.U32 R0, RZ, RZ, 0x7f800000 ;  /* 0x7f800000ff00c424 */ /* 0x000fe400078e00ff */
[----:B-1----:R-:W-:-:S03]  /*dbf0*/  @!P2 IMAD.MOV.U32 R12, RZ, RZ, 0x7f800000 ;  /* 0x7f800000ff0ca424 */ /* 0x002fc600078e00ff */
[----:B------:R1:W-:Y:S04]  /*dc00*/  @!P4 STG.E [R14.64], R0 ;  /* 0x000000000e00c986 */ /* 0x0003e8000c101908 */
[----:B------:R-:W-:Y:S04]  /*dc10*/  @!P3 STG.E [R6.64], R13 ;  /* 0x0000000d0600b986 */ /* 0x000fe8000c101908 */
[----:B------:R-:W-:Y:S01]  /*dc20*/  @!P2 STG.E [R4.64], R12 ;  /* 0x0000000c0400a986 */ /* 0x000fe2000c101908 */
[----:B-1----:R-:W-:-:S05]  /*dc30*/  @!P1 IMAD.MOV.U32 R0, RZ, RZ, 0x7f800000 ;  /* 0x7f800000ff009424 */ /* 0x002fca00078e00ff */
[----:B------:R1:W-:Y:S02]  /*dc40*/  @!P1 STG.E [R2.64], R0 ;  /* 0x0000000002009986 */ /* 0x0003e4000c101908 */
[----:B-1----:R-:W-:-:S04]  /*dc50*/  IADD3 R0, R10, 0x70, RZ ;  /* 0x000000700a007810 */ /* 0x002fc80007ffe0ff */
[----:B------:R-:W-:-:S13]  /*dc60*/  ISETP.GE.OR P6, PT, R0, R18, P6 ;  /* 0x000000120000720c */ /* 0x000fda00037c6670 */
[----:B------:R-:W-:Y:S05]  /*dc70*/  @P6 EXIT ;  /* 0x000000000000694d */ /* 0x000fea0003800000 */
[----:B------:R-:W-:-:S05]  /*dc80*/  IMAD R0, R0, R8, RZ ;  /* 0x0000000800007224 */ /* 0x000fca00078e02ff */
[----:B------:R-:W-:-:S04]  /*dc90*/  IADD3 R3, P0, R0, R11, RZ ;  /* 0x0000000b00037210 */ /* 0x000fc80007f1e0ff */
[----:B------:R-:W-:Y:S02]  /*dca0*/  LEA.HI.X.SX32 R0, R0, R9, 0x1, P0 ;  /* 0x0000000900007211 */ /* 0x000fe400000f0eff */
[----:B------:R-:W-:-:S04]  /*dcb0*/  LEA R2, P0, R3, c[0x0][0x200], 0x2 ;  /* 0x0000800003027a11 */ /* 0x000fc800078010ff */
[----:B------:R-:W-:Y:S01]  /*dcc0*/  LEA.HI.X R3, R3, c[0x0][0x204], R0, 0x2, P0 ;  /* 0x0000810003037a11 */ /* 0x000fe200000f1400 */
[----:B------:R-:W-:-:S05]  /*dcd0*/  IMAD.MOV.U32 R0, RZ, RZ, 0x7f800000 ;  /* 0x7f800000ff007424 */ /* 0x000fca00078e00ff */
[----:B------:R-:W-:Y:S01]  /*dce0*/  STG.E [R2.64], R0 ;  /* 0x0000000002007986 */ /* 0x000fe2000c101908 */
[----:B------:R-:W-:Y:S05]  /*dcf0*/  EXIT ;  /* 0x000000000000794d */ /* 0x000fea0003800000 */
.L_x_8:
[----:B------:R-:W-:-:S00]  /*dd00*/  BRA `(.L_x_8) ;  /* 0xfffffff000007947 */ /* 0x000fc0000383ffff */
[----:B------:R-:W-:-:S00]  /*dd10*/  NOP ;  /* 0x0000000000007918 */ /* 0x000fc00000000000 */
        /* <DEDUP_REMOVED lines=14> */
.L_x_1130:


//--------------------- .text._ZN5flash16flash_fwd_kernelI23Flash_fwd_kernel_traitsILi64ELi128ELi128ELi4ELb0ELb0EN7cutlass6half_tE19Flash_kernel_traitsILi64ELi128ELi128ELi4ES3_EELb0ELb1ELb0ELb0ELb1ELb1ELb1ELb0EEEvNS_16Flash_fwd_paramsE --------------------------
	.section	.text._ZN5flash16flash_fwd_kernelI23Flash_fwd_kernel_traitsILi64ELi128ELi128ELi4ELb0ELb0EN7cutlass6half_tE19Flash_kernel_traitsILi64ELi128ELi128ELi4ES3_EELb0ELb1ELb0ELb0ELb1ELb1ELb1ELb0EEEvNS_16Flash_fwd_paramsE,"ax",@progbits
	.sectioninfo	@"SHI_REGISTERS=255"
	.align	128
        .global         _ZN5flash16flash_fwd_kernelI23Flash_fwd_kernel_traitsILi64ELi128ELi128ELi4ELb0ELb0EN7cutlass6half_tE19Flash_kernel_traitsILi64ELi128ELi128ELi4ES3_EELb0ELb1ELb0ELb0ELb1ELb1ELb1ELb0EEEvNS_16Flash_fwd_paramsE
        .type           _ZN5flash16flash_fwd_kernelI23Flash_fwd_kernel_traitsILi64ELi128ELi128ELi4ELb0ELb0EN7cutlass6half_tE19Flash_kernel_traitsILi64ELi128ELi128ELi4ES3_EELb0ELb1ELb0ELb0ELb1ELb1ELb1ELb0EEEvNS_16Flash_fwd_paramsE,@function
        .size           _ZN5flash16flash_fwd_kernelI23Flash_fwd_kernel_traitsILi64ELi128ELi128ELi4ELb0ELb0EN7cutlass6half_tE19Flash_kernel_traitsILi64ELi128ELi128ELi4ES3_EELb0ELb1ELb0ELb0ELb1ELb1ELb1ELb0EEEvNS_16Flash_fwd_paramsE,(.L_x_1131 - _ZN5flash16flash_fwd_kernelI23Flash_fwd_kernel_traitsILi64ELi128ELi128ELi4ELb0ELb0EN7cutlass6half_tE19Flash_kernel_traitsILi64ELi128ELi128ELi4ES3_EELb0ELb1ELb0ELb0ELb1ELb1ELb1ELb0EEEvNS_16Flash_fwd_paramsE)
        .other          _ZN5flash16flash_fwd_kernelI23Flash_fwd_kernel_traitsILi64ELi128ELi128ELi4ELb0ELb0EN7cutlass6half_tE19Flash_kernel_traitsILi64ELi128ELi128ELi4ES3_EELb0ELb1ELb0ELb0ELb1ELb1ELb1ELb0EEEvNS_16Flash_fwd_paramsE,@"STO_CUDA_ENTRY STV_DEFAULT"
_ZN5flash16flash_fwd_kernelI23Flash_fwd_kernel_traitsILi64ELi128ELi128ELi4ELb0ELb0EN7cutlass6half_tE19Flash_kernel_traitsILi64ELi128ELi128ELi4ES3_EELb0ELb1ELb0ELb0ELb1ELb1ELb1ELb0EEEvNS_16Flash_fwd_paramsE:
.text._ZN5flash16flash_fwd_kernelI23Flash_fwd_kernel_traitsILi64ELi128ELi128ELi4ELb0ELb0EN7cutlass6half_tE19Flash_kernel_traitsILi64ELi128ELi128ELi4ES3_EELb0ELb1ELb0ELb0ELb1ELb1ELb1ELb0EEEvNS_16Flash_fwd_paramsE:
        /* <DEDUP_REMOVED lines=37> */
[----:B------:R-:W-:-:S13]  /*0250*/  ISETP.GE.AND P0, PT, R250, 0x1, PT ;  /* 0x00000001fa00780c */ /* 0x000fda0003f06270 */
        /* <DEDUP_REMOVED lines=122> */
[----:B---3--:R-:W-:Y:S02]  /*0a00*/  IMAD R5, R14, c[0x0][0x1b0], RZ ;  /* 0x00006c000e057a24 */ /* 0x008fe400078e02ff */
        /* <DEDUP_REMOVED lines=15> */
[----:B---3--:R-:W-:Y:S01]  /*0b00*/  IMAD.IADD R4, R9, 0x1, R12 ;  /* 0x0000000109047824 */ /* 0x008fe200078e020c */
        /* <DEDUP_REMOVED lines=22> */
[----:B---3--:R-:W-:-:S04]  /*0c70*/  IADD3 R6, P0, R8, UR12, RZ ;  /* 0x0000000c08067c10 */ /* 0x008fc8000ff1e0ff */
[----:B------:R-:W-:Y:S02]  /*0c80*/  IADD3.X R7, R9, UR14, RZ, P0, !PT ;  /* 0x0000000e09077c10 */ /* 0x000fe400087fe4ff */
[----:B--2---:R-:W-:-:S03]  /*0c90*/  IADD3 R4, P0, R6, UR12, RZ ;  /* 0x0000000c06047c10 */ /* 0x004fc6000ff1e0ff */
[----:B------:R2:W-:Y:S01]  /*0ca0*/  LDGSTS.E.BYPASS.LTC128B.128 [R235+0x6000], [R6.64] ;  /* 0x0600000006eb7fae */ /* 0x0005e2000b901d48 */
[----:B------:R-:W-:Y:S02]  /*0cb0*/  IADD3.X R5, R7, UR14, RZ, P0, !PT ;  /* 0x0000000e07057c10 */ /* 0x000fe400087fe4ff */
[----:B----4-:R-:W-:-:S03]  /*0cc0*/  IADD3 R2, P0, R4, UR12, RZ ;  /* 0x0000000c04027c10 */ /* 0x010fc6000ff1e0ff */
[----:B------:R3:W-:Y:S01]  /*0cd0*/  LDGSTS.E.BYPASS.LTC128B.128 [R235+0x6800], [R4.64] ;  /* 0x0680000004eb7fae */ /* 0x0007e2000b901d48 */
[----:B------:R-:W-:-:S05]  /*0ce0*/  IADD3.X R3, R5, UR14, RZ, P0, !PT ;  /* 0x0000000e05037c10 */ /* 0x000fca00087fe4ff */
[----:B------:R4:W-:Y:S01]  /*0cf0*/  LDGSTS.E.BYPASS.LTC128B.128 [R235+0x7000], [R2.64] ;  /* 0x0700000002eb7fae */ /* 0x0009e2000b901d48 */
[----:B--2---:R-:W-:-:S04]  /*0d00*/  IADD3 R6, P0, R2, UR12, RZ ;  /* 0x0000000c02067c10 */ /* 0x004fc8000ff1e0ff */
[----:B------:R-:W-:Y:S01]  /*0d10*/  IADD3.X R7, R3, UR14, RZ, P0, !PT ;  /* 0x0000000e03077c10 */ /* 0x000fe200087fe4ff */
[----:B---3--:R-:W-:-:S04]  /*0d20*/  IMAD.WIDE.U32 R4, R126, c[0x0][0x1a0], RZ ;  /* 0x000068007e047a25 */ /* 0x008fc800078e00ff */
[----:B------:R2:W-:Y:S01]  /*0d30*/  LDGSTS.E.BYPASS.LTC128B.128 [R235+0x7800], [R6.64] ;  /* 0x0780000006eb7fae */ /* 0x0005e2000b901d48 */
[----:B----4-:R-:W-:-:S03]  /*0d40*/  IMAD.IADD R2, R5, 0x1, R0 ;  /* 0x0000000105027824 */ /* 0x010fc600078e0200 */
        /* <DEDUP_REMOVED lines=12> */
[----:B------:R-:W-:Y:S01]  /*0e10*/  LEA R4, P0, R6, c[0x0][0x170], 0x1 ;  /* 0x00005c0006047a11 */ /* 0x000fe200078008ff */
[----:B---3--:R-:W-:Y:S01]  /*0e20*/  IMAD.SHL.U32 R3, R17, 0x8, RZ ;  /* 0x0000000811037824 */ /* 0x008fe200078e00ff */
[----:B------:R-:W-:Y:S02]  /*0e30*/  LOP3.LUT R0, R5, 0x1c0, RZ, 0xc0, !PT ;  /* 0x000001c005007812 */ /* 0x000fe400078ec0ff */
[----:B------:R-:W-:Y:S02]  /*0e40*/  LOP3.LUT R9, R8, R2, RZ, 0x3c, !PT ;  /* 0x0000000208097212 */ /* 0x000fe400078e3cff */
[----:B------:R-:W-:-:S02]  /*0e50*/  LEA.HI.X R5, R6, c[0x0][0x174], R7, 0x1, P0 ;  /* 0x00005d0006057a11 */ /* 0x000fc400000f0c07 */
[----:B------:R-:W-:Y:S02]  /*0e60*/  IADD3 R8, P0, R4, UR7, RZ ;  /* 0x0000000704087c10 */ /* 0x000fe4000ff1e0ff */
[----:B------:R-:W-:Y:S01]  /*0e70*/  LOP3.LUT R2, R0, 0x8, R3, 0xf8, !PT ;  /* 0x0000000800027812 */ /* 0x000fe200078ef803 */
[----:B------:R-:W-:Y:S01]  /*0e80*/  IMAD R3, R17, 0x200, R9 ;  /* 0x0000020011037824 */ /* 0x000fe200078e0209 */
[----:B-----5:R-:W-:Y:S02]  /*0e90*/  IADD3 R10, P1, R8, UR7, RZ ;  /* 0x00000007080a7c10 */ /* 0x020fe4000ff3e0ff */
[----:B------:R-:W-:Y:S01]  /*0ea0*/  IADD3.X R9, R5, UR5, RZ, P0, !PT ;  /* 0x0000000505097c10 */ /* 0x000fe200087fe4ff */
[----:B------:R-:W-:Y:S01]  /*0eb0*/  IMAD.SHL.U32 R40, R3, 0x2, RZ ;  /* 0x0000000203287824 */ /* 0x000fe200078e00ff */
[----:B------:R-:W-:Y:S02]  /*0ec0*/  SHF.R.U32.HI R0, RZ, 0x3, R0 ;  /* 0x00000003ff007819 */ /* 0x000fe40000011600 */
[----:B------:R-:W-:-:S02]  /*0ed0*/  IADD3 R6, P0, R10, UR7, RZ ;  /* 0x000000070a067c10 */ /* 0x000fc4000ff1e0ff */
[----:B------:R-:W-:Y:S02]  /*0ee0*/  IADD3.X R11, R9, UR5, RZ, P1, !PT ;  /* 0x00000005090b7c10 */ /* 0x000fe40008ffe4ff */
[----:B------:R-:W-:Y:S01]  /*0ef0*/  LOP3.LUT R217, R2, R0, RZ, 0x3c, !PT ;  /* 0x0000000002d97212 */ /* 0x000fe200078e3cff */
[----:B------:R-:W-:Y:S01]  /*0f00*/  @!PT LDS RZ, [RZ] ;  /* 0x00000000fffff984 */ /* 0x000fe20000000800 */
[----:B------:R-:W-:Y:S01]  /*0f10*/  @!PT LDS RZ, [RZ] ;  /* 0x00000000fffff984 */ /* 0x000fe20000000800 */
[----:B------:R-:W-:Y:S01]  /*0f20*/  @!PT LDS RZ, [RZ] ;  /* 0x00000000fffff984 */ /* 0x000fe20000000800 */
[----:B------:R1:W-:Y:S01]  /*0f30*/  LDGSTS.E.BYPASS.LTC128B.128 [R235+0x8000], [R4.64] ;  /* 0x0800000004eb7fae */ /* 0x0003e2000b901d48 */
[----:B------:R-:W-:Y:S01]  /*0f40*/  IMAD.SHL.U32 R0, R16, 0x40, RZ ;  /* 0x0000004010007824 */ /* 0x000fe200078e00ff */
[----:B------:R-:W-:Y:S02]  /*0f50*/  IADD3.X R7, R11, UR5, RZ, P0, !PT ;  /* 0x000000050b077c10 */ /* 0x000fe400087fe4ff */
[----:B------:R2:W-:Y:S01]  /*0f60*/  LDGSTS.E.BYPASS.LTC128B.128 [R235+0x8800], [R8.64] ;  /* 0x0880000008eb7fae */ /* 0x0005e2000b901d48 */
[----:B------:R-:W-:Y:S02]  /*0f70*/  LEA R222, R3, 0x4000, 0x1 ;  /* 0x0000400003de7811 */ /* 0x000fe400078e08ff */
[----:B------:R-:W-:Y:S01]  /*0f80*/  LOP3.LUT R216, R0, 0xfffffe00, RZ, 0xc0, !PT ;  /* 0xfffffe0000d87812 */ /* 0x000fe200078ec0ff */
[----:B------:R3:W-:Y:S01]  /*0f90*/  LDGSTS.E.BYPASS.LTC128B.128 [R235+0x9000], [R10.64] ;  /* 0x090000000aeb7fae */ /* 0x0007e2000b901d48 */
[----:B------:R-:W-:-:S03]  /*0fa0*/  IADD3 R227, R222, 0x40, RZ ;  /* 0x00000040dee37810 */ /* 0x000fc60007ffe0ff */
[----:B------:R4:W-:Y:S01]  /*0fb0*/  LDGSTS.E.BYPASS.LTC128B.128 [R235+0x9800], [R6.64] ;  /* 0x0980000006eb7fae */ /* 0x0009e2000b901d48 */
[----:B------:R-:W-:-:S04]  /*0fc0*/  IMAD R0, R125, 0x400, R216 ;  /* 0x000004007d007824 */ /* 0x000fc800078e02d8 */
[----:B------:R-:W-:-:S04]  /*0fd0*/  IMAD.IADD R0, R0, 0x1, R217 ;  /* 0x0000000100007824 */ /* 0x000fc800078e02d9 */
[----:B------:R-:W-:Y:S02]  /*0fe0*/  IMAD.SHL.U32 R223, R0, 0x2, RZ ;  /* 0x0000000200df7824 */ /* 0x000fe400078e00ff */
[----:B------:R-:W-:Y:S01]  /*0ff0*/  IMAD.MOV.U32 R0, RZ, RZ, 0x20 ;  /* 0x00000020ff007424 */ /* 0x000fe200078e00ff */
[----:B-1----:R-:W-:-:S04]  /*1000*/  IADD3 R4, P1, R6, UR7, RZ ;  /* 0x0000000706047c10 */ /* 0x002fc8000ff3e0ff */
[----:B--2---:R-:W-:Y:S02]  /*1010*/  IADD3 R8, P0, R4, UR7, RZ ;  /* 0x0000000704087c10 */ /* 0x004fe4000ff1e0ff */
[----:B------:R-:W-:-:S04]  /*1020*/  IADD3.X R5, R7, UR5, RZ, P1, !PT ;  /* 0x0000000507057c10 */ /* 0x000fc80008ffe4ff */
[----:B------:R-:W-:Y:S01]  /*1030*/  IADD3.X R9, R5, UR5, RZ, P0, !PT ;  /* 0x0000000505097c10 */ /* 0x000fe200087fe4ff */
[----:B------:R1:W-:Y:S01]  /*1040*/  LDGSTS.E.BYPASS.LTC128B.128 [R235+0xa000], [R4.64] ;  /* 0x0a00000004eb7fae */ /* 0x0003e2000b901d48 */
[----:B----4-:R-:W-:-:S03]  /*1050*/  IADD3 R6, P1, R8, UR7, RZ ;  /* 0x0000000708067c10 */ /* 0x010fc6000ff3e0ff */
[----:B------:R3:W-:Y:S01]  /*1060*/  LDGSTS.E.BYPASS.LTC128B.128 [R235+0xa800], [R8.64] ;  /* 0x0a80000008eb7fae */ /* 0x0007e2000b901d48 */
[----:B------:R-:W-:Y:S02]  /*1070*/  IADD3.X R7, R9, UR5, RZ, P1, !PT ;  /* 0x0000000509077c10 */ /* 0x000fe40008ffe4ff */
[----:B------:R-:W-:-:S03]  /*1080*/  LOP3.LUT P1, RZ, R29, 0x2, RZ, 0xc0, !PT ;  /* 0x000000021dff7812 */ /* 0x000fc6000782c0ff */
[----:B------:R2:W-:Y:S01]  /*1090*/  LDGSTS.E.BYPASS.LTC128B.128 [R235+0xb000], [R6.64] ;  /* 0x0b00000006eb7fae */ /* 0x0005e2000b901d48 */
[----:B-1----:R-:W-:-:S04]  /*10a0*/  IADD3 R4, P0, R6, UR7, RZ ;  /* 0x0000000706047c10 */ /* 0x002fc8000ff1e0ff */
[----:B------:R-:W-:Y:S02]  /*10b0*/  IADD3.X R5, R7, UR5, RZ, P0, !PT ;  /* 0x0000000507057c10 */ /* 0x000fe400087fe4ff */
[----:B------:R-:W-:-:S03]  /*10c0*/  LOP3.LUT P0, RZ, R28, 0x2, RZ, 0xc0, !PT ;  /* 0x000000021cff7812 */ /* 0x000fc6000780c0ff */
[----:B------:R2:W-:Y:S01]  /*10d0*/  LDGSTS.E.BYPASS.LTC128B.128 [R235+0xb800], [R4.64] ;  /* 0x0b80000004eb7fae */ /* 0x0005e2000b901d48 */
[C---:B------:R-:W-:Y:S02]  /*10e0*/  SEL R2, R0.reuse, 0xffffffe0, !P0 ;  /* 0xffffffe000027807 */ /* 0x040fe40004000000 */
[----:B------:R-:W-:Y:S01]  /*10f0*/  SEL R0, R0, 0xffffffe0, !P1 ;  /* 0xffffffe000007807 */ /* 0x000fe20004800000 */
[----:B------:R-:W-:Y:S01]  /*1100*/  LDSM.16.M88.4 R20, [R223] ;  /* 0x00000000df14783b */ /* 0x000fe20000000200 */
[----:B------:R-:W-:Y:S01]  /*1110*/  LOP3.LUT P0, RZ, R28, 0x4, RZ, 0xc0, !PT ;  /* 0x000000041cff7812 */ /* 0x000fe2000780c0ff */
[----:B------:R-:W-:Y:S01]  /*1120*/  IMAD.IADD R221, R222, 0x1, R2 ;  /* 0x00000001dedd7824 */ /* 0x000fe200078e0202 */
[----:B------:R-:W-:Y:S01]  /*1130*/  LOP3.LUT P1, RZ, R29, 0x4, RZ, 0xc0, !PT ;  /* 0x000000041dff7812 */ /* 0x000fe2000782c0ff */
[----:B------:R-:W-:Y:S01]  /*1140*/  LDSM.16.M88.4 R36, [R223+0x2000] ;  /* 0x00200000df24783b */ /* 0x000fe20000000200 */
[----:B------:R-:W-:-:S03]  /*1150*/  IMAD.IADD R226, R223, 0x1, R0 ;  /* 0x00000001dfe27824 */ /* 0x000fc600078e0200 */
[----:B------:R-:W-:Y:S04]  /*1160*/  LDSM.16.M88.4 R24, [R221] ;  /* 0x00000000dd18783b */ /* 0x000fe80000000200 */
[----:B------:R-:W-:Y:S02]  /*1170*/  LDSM.16.M88.4 R32, [R226+0x2000] ;  /* 0x00200000e220783b */ /* 0x000fe40000000200 */
[----:B------:R-:W-:Y:S02]  /*1180*/  @P0 IADD3 R227, R222, -0x40, RZ ;  /* 0xffffffc0dee30810 */ /* 0x000fe40007ffe0ff */
[----:B------:R-:W-:Y:S03]  /*1190*/  LDSM.16.M88.4 R16, [R226] ;  /* 0x00000000e210783b */ /* 0x000fe60000000200 */
[----:B------:R-:W-:Y:S01]  /*11a0*/  IMAD.IADD R220, R2, 0x1, R227 ;  /* 0x0000000102dc7824 */ /* 0x000fe200078e02e3 */
[----:B------:R-:W1:Y:S04]  /*11b0*/  LDSM.16.M88.4 R56, [R40+0x4800] ;  /* 0x004800002838783b */ /* 0x000e680000000200 */
[----:B--2---:R-:W2:Y:S04]  /*11c0*/  LDSM.16.M88.4 R4, [R40+0x4000] ;  /* 0x004000002804783b */ /* 0x004ea80000000200 */
[----:B------:R-:W4:Y:S04]  /*11d0*/  LDSM.16.M88.4 R52, [R221+0x800] ;  /* 0x00080000dd34783b */ /* 0x000f280000000200 */
[----:B---3--:R-:W-:Y:S04]  /*11e0*/  LDSM.16.M88.4 R8, [R227] ;  /* 0x00000000e308783b */ /* 0x008fe80000000200 */
[----:B------:R-:W-:Y:S04]  /*11f0*/  LDSM.16.M88.4 R92, [R227+0x800] ;  /* 0x00080000e35c783b */ /* 0x000fe80000000200 */
[----:B------:R-:W-:Y:S04]  /*1200*/  LDSM.16.M88.4 R108, [R40+0x5000] ;  /* 0x00500000286c783b */ /* 0x000fe80000000200 */
[----:B------:R-:W-:Y:S04]  /*1210*/  LDSM.16.M88.4 R140, [R40+0x5800] ;  /* 0x00580000288c783b */ /* 0x000fe80000000200 */
[----:B------:R-:W-:Y:S04]  /*1220*/  LDSM.16.M88.4 R152, [R40+0x6000] ;  /* 0x006000002898783b */ /* 0x000fe80000000200 */
[----:B------:R-:W-:Y:S04]  /*1230*/  LDSM.16.M88.4 R160, [R40+0x6800] ;  /* 0x0068000028a0783b */ /* 0x000fe80000000200 */
[----:B------:R-:W-:Y:S01]  /*1240*/  LDSM.16.M88.4 R164, [R40+0x7000] ;  /* 0x0070000028a4783b */ /* 0x000fe20000000200 */
[C---:B-1----:R-:W-:Y:S03]  /*1250*/  HMMA.16816.F32 R64, R20.reuse, R56, RZ ;  /* 0x000000381440723c */ /* 0x042fe600000018ff */
[----:B------:R-:W-:Y:S04]  /*1260*/  LDSM.16.M88.4 R200, [R40+0x7800] ;  /* 0x0078000028c8783b */ /* 0x000fe80000000200 */
[----:B------:R-:W-:Y:S01]  /*1270*/  LDSM.16.M88.4 R120, [R221+0x1800] ;  /* 0x00180000dd78783b */ /* 0x000fe20000000200 */
[-C--:B--2---:R-:W-:Y:S03]  /*1280*/  HMMA.16816.F32 R48, R20, R4.reuse, RZ ;  /* 0x000000041430723c */ /* 0x084fe600000018ff */
[----:B------:R-:W-:Y:S04]  /*1290*/  LDSM.16.M88.4 R136, [R221+0x2000] ;  /* 0x00200000dd88783b */ /* 0x000fe80000000200 */
[----:B------:R-:W-:Y:S01]  /*12a0*/  LDSM.16.M88.4 R148, [R221+0x2800] ;  /* 0x00280000dd94783b */ /* 0x000fe20000000200 */
[C---:B------:R-:W-:Y:S03]  /*12b0*/  HMMA.16816.F32 R44, R36.reuse, R4, RZ ;  /* 0x00000004242c723c */ /* 0x040fe600000018ff */
[----:B------:R-:W-:Y:S04]  /*12c0*/  LDSM.16.M88.4 R156, [R221+0x3000] ;  /* 0x00300000dd9c783b */ /* 0x000fe80000000200 */
[----:B------:R-:W-:Y:S01]  /*12d0*/  LDSM.16.M88.4 R196, [R221+0x3800] ;  /* 0x00380000ddc4783b */ /* 0x000fe20000000200 */
[----:B------:R-:W-:Y:S01]  /*12e0*/  IMAD.MOV.U32 R4, RZ, RZ, 0x40 ;  /* 0x00000040ff047424 */ /* 0x000fe200078e00ff */
[----:B------:R-:W-:Y:S02]  /*12f0*/  HMMA.16816.F32 R68, R36, R6, RZ ;  /* 0x000000062444723c */ /* 0x000fe400000018ff */
[----:B------:R-:W0:Y:S02]  /*1300*/  LDGDEPBAR ;  /* 0x00000000000079af */ /* 0x000e240000000000 */
[----:B------:R-:W-:-:S04]  /*1310*/  SEL R4, R4, 0xffffffc0, !P1 ;  /* 0xffffffc004047807 */ /* 0x000fc80004800000 */
[----:B------:R-:W-:Y:S01]  /*1320*/  HMMA.16816.F32 R76, R20, R6, RZ ;  /* 0x00000006144c723c */ /* 0x000fe200000018ff */
[----:B------:R-:W-:-:S04]  /*1330*/  IMAD.IADD R224, R223, 0x1, R4 ;  /* 0x00000001dfe07824 */ /* 0x000fc800078e0204 */
[----:B------:R-:W-:Y:S01]  /*1340*/  IMAD.IADD R225, R0, 0x1, R224 ;  /* 0x0000000100e17824 */ /* 0x000fe200078e02e0 */
[----:B------:R-:W1:Y:S02]  /*1350*/  LDSM.16.M88.4 R12, [R224] ;  /* 0x00000000e00c783b */ /* 0x000e640000000200 */
[-C--:B------:R-:W-:Y:S02]  /*1360*/  HMMA.16816.F32 R60, R32, R24.reuse, R44 ;  /* 0x00000018203c723c */ /* 0x080fe4000000182c */
[----:B------:R-:W2:Y:S06]  /*1370*/  LDSM.16.M88.4 R28, [R224+0x2000] ;  /* 0x00200000e01c783b */ /* 0x000eac0000000200 */
[----:B------:R-:W-:Y:S08]  /*1380*/  HMMA.16816.F32 R72, R16, R24, R48 ;  /* 0x000000181048723c */ /* 0x000ff00000001830 */
[-C--:B------:R-:W-:Y:S08]  /*1390*/  HMMA.16816.F32 R44, R32, R26.reuse, R68 ;  /* 0x0000001a202c723c */ /* 0x080ff00000001844 */
[C---:B------:R-:W-:Y:S08]  /*13a0*/  HMMA.16816.F32 R24, R16.reuse, R26, R76 ;  /* 0x0000001a1018723c */ /* 0x040ff0000000184c */
[----:B----4-:R-:W-:Y:S08]  /*13b0*/  HMMA.16816.F32 R88, R16, R52, R64 ;  /* 0x000000341058723c */ /* 0x010ff00000001840 */
[-C--:B-1----:R-:W-:Y:S08]  /*13c0*/  HMMA.16816.F32 R76, R12, R8.reuse, R72 ;  /* 0x000000080c4c723c */ /* 0x082ff00000001848 */
[C---:B--2---:R-:W-:Y:S08]  /*13d0*/  HMMA.16816.F32 R80, R28.reuse, R8, R60 ;  /* 0x000000081c50723c */ /* 0x044ff0000000183c */
[-C--:B------:R-:W-:Y:S01]  /*13e0*/  HMMA.16816.F32 R72, R28, R10.reuse, R44 ;  /* 0x0000000a1c48723c */ /* 0x080fe2000000182c */
[----:B------:R-:W-:Y:S07]  /*13f0*/  LDSM.16.M88.4 R44, [R220] ;  /* 0x00000000dc2c783b */ /* 0x000fee0000000200 */
[----:B------:R-:W-:Y:S01]  /*1400*/  HMMA.16816.F32 R64, R12, R10, R24 ;  /* 0x0000000a0c40723c */ /* 0x000fe20000001818 */
[----:B------:R-:W1:Y:S04]  /*1410*/  LDSM.16.M88.4 R8, [R225] ;  /* 0x00000000e108783b */ /* 0x000e680000000200 */
[----:B------:R-:W2:Y:S03]  /*1420*/  LDSM.16.M88.4 R24, [R225+0x2000] ;  /* 0x00200000e118783b */ /* 0x000ea60000000200 */
[C---:B------:R-:W-:Y:S08]  /*1430*/  HMMA.16816.F32 R48, R36.reuse, R56, RZ ;  /* 0x000000382430723c */ /* 0x040ff000000018ff */
[-C--:B------:R-:W-:Y:S08]  /*1440*/  HMMA.16816.F32 R68, R36, R58.reuse, RZ ;  /* 0x0000003a2444723c */ /* 0x080ff000000018ff */
[----:B------:R-:W-:Y:S08]  /*1450*/  HMMA.16816.F32 R60, R20, R58, RZ ;  /* 0x0000003a143c723c */ /* 0x000ff000000018ff */
[----:B------:R-:W-:Y:S01]  /*1460*/  HMMA.16816.F32 R84, R32, R52, R48 ;  /* 0x000000342054723c */ /* 0x000fe20000001830 */
[----:B------:R-:W3:Y:S07]  /*1470*/  LDSM.16.M88.4 R48, [R220+0x800] ;  /* 0x00080000dc30783b */ /* 0x000eee0000000200 */
[----:B------:R-:W-:Y:S08]  /*1480*/  HMMA.16816.F32 R56, R12, R92, R88 ;  /* 0x0000005c0c38723c */ /* 0x000ff00000001858 */
[-C--:B-1----:R-:W-:Y:S08]  /*1490*/  HMMA.16816.F32 R96, R8, R44.reuse, R76 ;  /* 0x0000002c0860723c */ /* 0x082ff0000000184c */
[----:B--2---:R-:W-:Y:S08]  /*14a0*/  HMMA.16816.F32 R116, R24, R44, R80 ;  /* 0x0000002c1874723c */ /* 0x004ff00000001850 */
[----:B------:R-:W-:Y:S08]  /*14b0*/  HMMA.16816.F32 R100, R8, R46, R64 ;  /* 0x0000002e0864723c */ /* 0x000ff00000001840 */
[----:B------:R-:W-:Y:S01]  /*14c0*/  FMUL.FTZ R2, R96, c[0x0][0x2ec] ;  /* 0x0000bb0060027a20 */ /* 0x000fe20000410000 */
[----:B------:R-:W-:Y:S01]  /*14d0*/  HMMA.16816.F32 R40, R28, R92, R84 ;  /* 0x0000005c1c28723c */ /* 0x000fe20000001854 */
[----:B------:R-:W1:Y:S02]  /*14e0*/  LDSM.16.M88.4 R84, [R221+0x1000] ;  /* 0x00100000dd54783b */ /* 0x000e640000000200 */
[----:B------:R2:W-:Y:S05]  /*14f0*/  MUFU.TANH R237, R2 ;  /* 0x0000000200ed7308 */ /* 0x0005ea0000002400 */
[----:B------:R-:W-:Y:S08]  /*1500*/  HMMA.16816.F32 R104, R24, R46, R72 ;  /* 0x0000002e1868723c */ /* 0x000ff00000001848 */
[----:B------:R-:W-:Y:S01]  /*1510*/  HMMA.16816.F32 R144, R32, R54, R68 ;  /* 0x000000362090723c */ /* 0x000fe20000001844 */
[----:B--2---:R-:W-:-:S04]  /*1520*/  FMUL.FTZ R2, R97, c[0x0][0x2ec] ;  /* 0x0000bb0061027a20 */ /* 0x004fc80000410000 */
[----:B------:R2:W-:Y:S03]  /*1530*/  MUFU.TANH R236, R2 ;  /* 0x0000000200ec7308 */ /* 0x0005e60000002400 */
[----:B------:R-:W-:Y:S08]  /*1540*/  HMMA.16816.F32 R128, R16, R54, R60 ;  /* 0x000000361080723c */ /* 0x000ff0000000183c */
[----:B---3--:R-:W-:Y:S01]  /*1550*/  HMMA.16816.F32 R112, R8, R48, R56 ;  /* 0x000000300870723c */ /* 0x008fe20000001838 */
[----:B--2---:R-:W-:-:S07]  /*1560*/  FMUL.FTZ R2, R98, c[0x0][0x2ec] ;  /* 0x0000bb0062027a20 */ /* 0x004fce0000410000 */
[----:B------:R-:W-:Y:S01]  /*1570*/  HMMA.16816.F32 R132, R24, R48, R40 ;  /* 0x000000301884723c */ /* 0x000fe20000001828 */
[----:B------:R2:W-:Y:S07]  /*1580*/  MUFU.TANH R239, R2 ;  /* 0x0000000200ef7308 */ /* 0x0005ee0000002400 */
[C---:B------:R-:W-:Y:S08]  /*1590*/  HMMA.16816.F32 R80, R20.reuse, R108, RZ ;  /* 0x0000006c1450723c */ /* 0x040ff000000018ff */
[----:B------:R-:W-:Y:S01]  /*15a0*/  HMMA.16816.F32 R72, R20, R140, RZ ;  /* 0x0000008c1448723c */ /* 0x000fe200000018ff */
[----:B--2---:R-:W-:-:S04]  /*15b0*/  FMUL.FTZ R2, R99, c[0x0][0x2ec] ;  /* 0x0000bb0063027a20 */ /* 0x004fc80000410000 */
[----:B------:R2:W-:Y:S03]  /*15c0*/  MUFU.TANH R240, R2 ;  /* 0x0000000200f07308 */ /* 0x0005e60000002400 */
[C---:B------:R-:W-:Y:S08]  /*15d0*/  HMMA.16816.F32 R64, R20.reuse, R152, RZ ;  /* 0x000000981440723c */ /* 0x040ff000000018ff */
[----:B------:R-:W-:Y:S01]  /*15e0*/  HMMA.16816.F32 R56, R20, R160, RZ ;  /* 0x000000a01438723c */ /* 0x000fe200000018ff */
[----:B--2---:R-:W-:-:S07]  /*15f0*/  FMUL.FTZ R2, R116, c[0x0][0x2ec] ;  /* 0x0000bb0074027a20 */ /* 0x004fce0000410000 */
[C---:B------:R-:W-:Y:S01]  /*1600*/  HMMA.16816.F32 R44, R20.reuse, R164, RZ ;  /* 0x000000a4142c723c */ /* 0x040fe200000018ff */
[----:B------:R2:W3:Y:S07]  /*1610*/  MUFU.TANH R205, R2 ;  /* 0x0000000200cd7308 */ /* 0x0004ee0000002400 */
[C---:B------:R-:W-:Y:S08]  /*1620*/  HMMA.16816.F32 R40, R20.reuse, R200, RZ ;  /* 0x000000c81428723c */ /* 0x040ff000000018ff */
[----:B------:R-:W-:Y:S01]  /*1630*/  HMMA.16816.F32 R76, R20, R110, RZ ;  /* 0x0000006e144c723c */ /* 0x000fe200000018ff */
[----:B--2---:R-:W-:-:S04]  /*1640*/  FMUL.FTZ R2, R117, c[0x0][0x2ec] ;  /* 0x0000bb0075027a20 */ /* 0x004fc80000410000 */
[----:B------:R2:W4:Y:S03]  /*1650*/  MUFU.TANH R218, R2 ;  /* 0x0000000200da7308 */ /* 0x0005260000002400 */
[C---:B------:R-:W-:Y:S08]  /*1660*/  HMMA.16816.F32 R68, R20.reuse, R142, RZ ;  /* 0x0000008e1444723c */ /* 0x040ff000000018ff */
[----:B------:R-:W-:Y:S01]  /*1670*/  HMMA.16816.F32 R60, R20, R154, RZ ;  /* 0x0000009a143c723c */ /* 0x000fe200000018ff */
[----:B--2---:R-:W-:-:S07]  /*1680*/  FMUL.FTZ R2, R118, c[0x0][0x2ec] ;  /* 0x0000bb0076027a20 */ /* 0x004fce0000410000 */
[C---:B------:R-:W-:Y:S01]  /*1690*/  HMMA.16816.F32 R52, R20.reuse, R162, RZ ;  /* 0x000000a21434723c */ /* 0x040fe200000018ff */
[----:B------:R2:W-:Y:S07]  /*16a0*/  MUFU.TANH R219, R2 ;  /* 0x0000000200db7308 */ /* 0x0005ee0000002400 */
[C---:B------:R-:W-:Y:S08]  /*16b0*/  HMMA.16816.F32 R88, R20.reuse, R166, RZ ;  /* 0x000000a61458723c */ /* 0x040ff000000018ff */
[----:B------:R-:W-:Y:S01]  /*16c0*/  HMMA.16816.F32 R96, R20, R202, RZ ;  /* 0x000000ca1460723c */ /* 0x000fe200000018ff */
[----:B--2---:R-:W-:-:S04]  /*16d0*/  FMUL.FTZ R2, R119, c[0x0][0x2ec] ;  /* 0x0000bb0077027a20 */ /* 0x004fc80000410000 */
[----:B------:R2:W5:Y:S03]  /*16e0*/  MUFU.TANH R127, R2 ;  /* 0x00000002007f7308 */ /* 0x0005660000002400 */
[C---:B-1----:R-:W-:Y:S08]  /*16f0*/  HMMA.16816.F32 R80, R16.reuse, R84, R80 ;  /* 0x000000541050723c */ /* 0x042ff00000001850 */
[----:B------:R-:W-:Y:S01]  /*1700*/  HMMA.16816.F32 R168, R16, R120, R72 ;  /* 0x0000007810a8723c */ /* 0x000fe20000001848 */
[----:B--2---:R-:W-:-:S07]  /*1710*/  FMUL.FTZ R2, R100, c[0x0][0x2ec] ;  /* 0x0000bb0064027a20 */ /* 0x004fce0000410000 */
[C---:B------:R-:W-:Y:S01]  /*1720*/  HMMA.16816.F32 R172, R16.reuse, R136, R64 ;  /* 0x0000008810ac723c */ /* 0x040fe20000001840 */
[----:B------:R1:W-:Y:S07]  /*1730*/  MUFU.TANH R214, R2 ;  /* 0x0000000200d67308 */ /* 0x0003ee0000002400 */
[C---:B------:R-:W-:Y:S08]  /*1740*/  HMMA.16816.F32 R192, R16.reuse, R148, R56 ;  /* 0x0000009410c0723c */ /* 0x040ff00000001838 */
[----:B------:R-:W-:Y:S01]  /*1750*/  HMMA.16816.F32 R188, R16, R156, R44 ;  /* 0x0000009c10bc723c */ /* 0x000fe2000000182c */
[----:B-1----:R-:W-:-:S04]  /*1760*/  FMUL.FTZ R2, R101, c[0x0][0x2ec] ;  /* 0x0000bb0065027a20 */ /* 0x002fc80000410000 */
[----:B------:R1:W-:Y:S03]  /*1770*/  MUFU.TANH R213, R2 ;  /* 0x0000000200d57308 */ /* 0x0003e60000002400 */
[C---:B------:R-:W-:Y:S08]  /*1780*/  HMMA.16816.F32 R184, R16.reuse, R196, R40 ;  /* 0x000000c410b8723c */ /* 0x040ff00000001828 */
[----:B------:R-:W-:Y:S01]  /*1790*/  HMMA.16816.F32 R76, R16, R86, R76 ;  /* 0x00000056104c723c */ /* 0x000fe2000000184c */
[----:B-1----:R-:W-:-:S07]  /*17a0*/  FMUL.FTZ R2, R102, c[0x0][0x2ec] ;  /* 0x0000bb0066027a20 */ /* 0x002fce0000410000 */
[C---:B------:R-:W-:Y:S01]  /*17b0*/  HMMA.16816.F32 R116, R16.reuse, R138, R60 ;  /* 0x0000008a1074723c */ /* 0x040fe2000000183c */
[----:B------:R1:W-:Y:S07]  /*17c0*/  MUFU.TANH R241, R2 ;  /* 0x0000000200f17308 */ /* 0x0003ee0000002400 */
[C---:B------:R-:W-:Y:S08]  /*17d0*/  HMMA.16816.F32 R176, R16.reuse, R150, R52 ;  /* 0x0000009610b0723c */ /* 0x040ff00000001834 */
[----:B------:R-:W-:Y:S01]  /*17e0*/  HMMA.16816.F32 R180, R16, R158, R88 ;  /* 0x0000009e10b4723c */ /* 0x000fe20000001858 */
[----:B-1----:R-:W-:-:S04]  /*17f0*/  FMUL.FTZ R2, R103, c[0x0][0x2ec] ;  /* 0x0000bb0067027a20 */ /* 0x002fc80000410000 */
[----:B------:R1:W-:Y:S03]  /*1800*/  MUFU.TANH R244, R2 ;  /* 0x0000000200f47308 */ /* 0x0003e60000002400 */
[----:B------:R-:W-:Y:S08]  /*1810*/  HMMA.16816.F32 R100, R16, R122, R68 ;  /* 0x0000007a1064723c */ /* 0x000ff00000001844 */
[----:B------:R-:W-:Y:S01]  /*1820*/  HMMA.16816.F32 R20, R12, R94, R128 ;  /* 0x0000005e0c14723c */ /* 0x000fe20000001880 */
[----:B-1----:R-:W-:-:S07]  /*1830*/  FMUL.FTZ R2, R104, c[0x0][0x2ec] ;  /* 0x0000bb0068027a20 */ /* 0x002fce0000410000 */
[----:B------:R-:W-:Y:S01]  /*1840*/  HMMA.16816.F32 R40, R36, R108, RZ ;  /* 0x0000006c2428723c */ /* 0x000fe200000018ff */
[----:B------:R1:W-:Y:S07]  /*1850*/  MUFU.TANH R249, R2 ;  /* 0x0000000200f97308 */ /* 0x0003ee0000002400 */
[----:B------:R-:W-:Y:S01]  /*1860*/  HMMA.16816.F32 R44, R28, R94, R144 ;  /* 0x0000005e1c2c723c */ /* 0x000fe20000001890 */
[----:B------:R-:W-:Y:S07]  /*1870*/  LDSM.16.M88.4 R92, [R220+0x3000] ;  /* 0x00300000dc5c783b */ /* 0x000fee0000000200 */
[----:B------:R-:W-:Y:S01]  /*1880*/  HMMA.16816.F32 R52, R36, R140, RZ ;  /* 0x0000008c2434723c */ /* 0x000fe200000018ff */
[----:B-1----:R-:W-:-:S04]  /*1890*/  FMUL.FTZ R2, R105, c[0x0][0x2ec] ;  /* 0x0000bb0069027a20 */ /* 0x002fc80000410000 */
[----:B------:R1:W-:Y:S03]  /*18a0*/  MUFU.TANH R246, R2 ;  /* 0x0000000200f67308 */ /* 0x0003e60000002400 */
[----:B------:R-:W-:Y:S01]  /*18b0*/  HMMA.16816.F32 R56, R8, R50, R20 ;  /* 0x000000320838723c */ /* 0x000fe20000001814 */
[----:B------:R-:W-:Y:S07]  /*18c0*/  LDSM.16.M88.4 R20, [R220+0x1000] ;  /* 0x00100000dc14783b */ /* 0x000fee0000000200 */
[----:B------:R-:W-:Y:S01]  /*18d0*/  HMMA.16816.F32 R40, R32, R84, R40 ;  /* 0x000000542028723c */ /* 0x000fe20000001828 */
[----:B-1----:R-:W-:-:S07]  /*18e0*/  FMUL.FTZ R2, R106, c[0x0][0x2ec] ;  /* 0x0000bb006a027a20 */ /* 0x002fce0000410000 */
[----:B------:R-:W-:Y:S01]  /*18f0*/  HMMA.16816.F32 R60, R24, R50, R44 ;  /* 0x00000032183c723c */ /* 0x000fe2000000182c */
[----:B------:R1:W-:Y:S07]  /*1900*/  MUFU.TANH R247, R2 ;  /* 0x0000000200f77308 */ /* 0x0003ee0000002400 */
[----:B------:R-:W-:Y:S08]  /*1910*/  HMMA.16816.F32 R68, R32, R120, R52 ;  /* 0x000000782044723c */ /* 0x000ff00000001834 */
[----:B------:R-:W-:Y:S01]  /*1920*/  HMMA.16816.F32 R52, R36, R110, RZ ;  /* 0x0000006e2434723c */ /* 0x000fe200000018ff */
[----:B------:R-:W-:Y:S01]  /*1930*/  LDSM.16.M88.4 R108, [R227+0x3800] ;  /* 0x00380000e36c783b */ /* 0x000fe20000000200 */
[----:B-1----:R-:W-:-:S04]  /*1940*/  FMUL.FTZ R2, R107, c[0x0][0x2ec] ;  /* 0x0000bb006b027a20 */ /* 0x002fc80000410000 */
[----:B------:R1:W-:Y:S02]  /*1950*/  MUFU.TANH R245, R2 ;  /* 0x0000000200f57308 */ /* 0x0003e40000002400 */
[----:B------:R-:W-:Y:S01]  /*1960*/  HMMA.16816.F32 R104, R16, R198, R96 ;  /* 0x000000c61068723c */ /* 0x000fe20000001860 */
[----:B------:R-:W2:Y:S04]  /*1970*/  LDSM.16.M88.4 R16, [R227+0x1000] ;  /* 0x00100000e310783b */ /* 0x000ea80000000200 */
[----:B------:R-:W5:Y:S03]  /*1980*/  LDSM.16.M88.4 R96, [R227+0x3000] ;  /* 0x00300000e360783b */ /* 0x000f660000000200 */
[----:B------:R-:W-:Y:S01]  /*1990*/  HMMA.16816.F32 R48, R36, R152, RZ ;  /* 0x000000982430723c */ /* 0x000fe200000018ff */
[----:B-1----:R-:W-:-:S07]  /*19a0*/  FMUL.FTZ R2, R112, c[0x0][0x2ec] ;  /* 0x0000bb0070027a20 */ /* 0x002fce0000410000 */
[C---:B------:R-:W-:Y:S01]  /*19b0*/  HMMA.16816.F32 R52, R32.reuse, R86, R52 ;  /* 0x000000562034723c */ /* 0x040fe20000001834 */
[----:B------:R1:W-:Y:S11]  /*19c0*/  MUFU.TANH R210, R2 ;  /* 0x0000000200d27308 */ /* 0x0003f60000002400 */
[----:B------:R-:W-:Y:S04]  /*19d0*/  @!UPT UIADD3 URZ, URZ, URZ, URZ ;  /* 0x0000003f3f3ff290 */ /* 0x000fe8000fffe03f */
[----:B------:R-:W-:Y:S01]  /*19e0*/  HMMA.16816.F32 R72, R32, R136, R48 ;  /* 0x000000882048723c */ /* 0x000fe20000001830 */
[----:B-1----:R-:W-:Y:S02]  /*19f0*/  FMUL.FTZ R2, R113, c[0x0][0x2ec] ;  /* 0x0000bb0071027a20 */ /* 0x002fe40000410000 */
[----:B---3--:R-:W-:Y:S02]  /*1a00*/  IMAD.MOV.U32 R113, RZ, RZ, R205 ;  /* 0x000000ffff717224 */ /* 0x008fe400078e00cd */
[----:B------:R1:W-:Y:S02]  /*1a10*/  MUFU.TANH R206, R2 ;  /* 0x0000000200ce7308 */ /* 0x0003e40000002400 */
[----:B----4-:R-:W-:Y:S01]  /*1a20*/  IMAD.MOV.U32 R137, RZ, RZ, R218 ;  /* 0x000000ffff897224 */ /* 0x010fe200078e00da */
[-C--:B--2---:R-:W-:Y:S08]  /*1a30*/  HMMA.16816.F32 R44, R12, R16.reuse, R80 ;  /* 0x000000100c2c723c */ /* 0x084ff00000001850 */
[----:B------:R-:W-:Y:S01]  /*1a40*/  HMMA.16816.F32 R40, R28, R16, R40 ;  /* 0x000000101c28723c */ /* 0x000fe20000001828 */
[----:B-1----:R-:W-:-:S07]  /*1a50*/  FMUL.FTZ R2, R114, c[0x0][0x2ec] ;  /* 0x0000bb0072027a20 */ /* 0x002fce0000410000 */
[----:B------:R-:W-:Y:S01]  /*1a60*/  HMMA.16816.F32 R48, R28, R18, R52 ;  /* 0x000000121c30723c */ /* 0x000fe20000001834 */
[----:B------:R1:W-:Y:S11]  /*1a70*/  MUFU.TANH R243, R2 ;  /* 0x0000000200f37308 */ /* 0x0003f60000002400 */
[----:B------:R-:W-:Y:S04]  /*1a80*/  @!UPT UIADD3 URZ, URZ, URZ, URZ ;  /* 0x0000003f3f3ff290 */ /* 0x000fe8000fffe03f */
[----:B------:R-:W-:Y:S01]  /*1a90*/  HMMA.16816.F32 R64, R24, R20, R40 ;  /* 0x000000141840723c */ /* 0x000fe20000001828 */
[----:B------:R-:W2:Y:S01]  /*1aa0*/  LDSM.16.M88.4 R40, [R227+0x1800] ;  /* 0x00180000e328783b */ /* 0x000ea20000000200 */
[----:B-1----:R-:W-:-:S04]  /*1ab0*/  FMUL.FTZ R2, R115, c[0x0][0x2ec] ;  /* 0x0000bb0073027a20 */ /* 0x002fc80000410000 */
[----:B------:R1:W-:Y:S02]  /*1ac0*/  MUFU.TANH R215, R2 ;  /* 0x0000000200d77308 */ /* 0x0003e40000002400 */
[----:B-1----:R-:W-:Y:S02]  /*1ad0*/  FMUL.FTZ R2, R132, c[0x0][0x2ec] ;  /* 0x0000bb0084027a20 */ /* 0x002fe40000410000 */
[----:B-----5:R-:W-:-:S04]  /*1ae0*/  IMAD.MOV.U32 R132, RZ, RZ, R127 ;  /* 0x000000ffff847224 */ /* 0x020fc800078e007f */
[----:B------:R1:W-:Y:S02]  /*1af0*/  MUFU.TANH R242, R2 ;  /* 0x0000000200f27308 */ /* 0x0003e40000002400 */
[----:B-1----:R-:W-:-:S06]  /*1b00*/  FMUL.FTZ R2, R133, c[0x0][0x2ec] ;  /* 0x0000bb0085027a20 */ /* 0x002fcc0000410000 */
[----:B------:R1:W3:Y:S02]  /*1b10*/  MUFU.TANH R3, R2 ;  /* 0x0000000200037308 */ /* 0x0002e40000002400 */
[----:B-1----:R-:W-:Y:S02]  /*1b20*/  FMUL.FTZ R2, R134, c[0x0][0x2ec] ;  /* 0x0000bb0086027a20 */ /* 0x002fe40000410000 */
[----:B---3--:R-:W-:-:S04]  /*1b30*/  IMAD.MOV.U32 R136, RZ, RZ, R3 ;  /* 0x000000ffff887224 */ /* 0x008fc800078e0003 */
[----:B------:R1:W3:Y:S01]  /*1b40*/  MUFU.TANH R5, R2 ;  /* 0x0000000200057308 */ /* 0x0002e20000002400 */
[----:B------:R-:W-:Y:S02]  /*1b50*/  IMAD.SHL.U32 R3, R204, 0x2, RZ ;  /* 0x00000002cc037824 */ /* 0x000fe400078e00ff */
[----:B-1----:R-:W-:-:S05]  /*1b60*/  FMUL.FTZ R2, R135, c[0x0][0x2ec] ;  /* 0x0000bb0087027a20 */ /* 0x002fca0000410000 */
[----:B------:R1:W-:Y:S02]  /*1b70*/  MUFU.TANH R135, R2 ;  /* 0x0000000200877308 */ /* 0x0003e40000002400 */
[----:B-1----:R-:W-:-:S06]  /*1b80*/  FMUL.FTZ R2, R56, c[0x0][0x2ec] ;  /* 0x0000bb0038027a20 */ /* 0x002fcc0000410000 */
[----:B------:R1:W-:Y:S02]  /*1b90*/  MUFU.TANH R205, R2 ;  /* 0x0000000200cd7308 */ /* 0x0003e40000002400 */
[----:B-1----:R-:W-:-:S06]  /*1ba0*/  FMUL.FTZ R2, R57, c[0x0][0x2ec] ;  /* 0x0000bb0039027a20 */ /* 0x002fcc0000410000 */
[----:B------:R1:W-:Y:S02]  /*1bb0*/  MUFU.TANH R145, R2 ;  /* 0x0000000200917308 */ /* 0x0003e40000002400 */
[----:B-1----:R-:W-:-:S06]  /*1bc0*/  FMUL.FTZ R2, R58, c[0x0][0x2ec] ;  /* 0x0000bb003a027a20 */ /* 0x002fcc0000410000 */
[----:B------:R1:W-:Y:S02]  /*1bd0*/  MUFU.TANH R212, R2 ;  /* 0x0000000200d47308 */ /* 0x0003e40000002400 */
[----:B-1----:R-:W-:Y:S02]  /*1be0*/  FMUL.FTZ R2, R59, c[0x0][0x2ec] ;  /* 0x0000bb003b027a20 */ /* 0x002fe40000410000 */
[----:B------:R-:W-:Y:S04]  /*1bf0*/  HMMA.16816.F32 R56, R8, R20, R44 ;  /* 0x000000140838723c */ /* 0x000fe8000000182c */
[----:B------:R1:W-:Y:S04]  /*1c00*/  MUFU.TANH R211, R2 ;  /* 0x0000000200d37308 */ /* 0x0003e80000002400 */
[C---:B------:R-:W-:Y:S01]  /*1c10*/  HMMA.16816.F32 R44, R12.reuse, R18, R76 ;  /* 0x000000120c2c723c */ /* 0x040fe2000000184c */
[----:B------:R-:W4:Y:S07]  /*1c20*/  LDSM.16.M88.4 R16, [R220+0x1800] ;  /* 0x00180000dc10783b */ /* 0x000f2e0000000200 */
[----:B------:R-:W-:Y:S01]  /*1c30*/  HMMA.16816.F32 R76, R12, R96, R188 ;  /* 0x000000600c4c723c */ /* 0x000fe200000018bc */
[----:B-1----:R-:W-:-:S04]  /*1c40*/  FMUL.FTZ R2, R60, c[0x0][0x2ec] ;  /* 0x0000bb003c027a20 */ /* 0x002fc80000410000 */
[----:B------:R1:W-:Y:S02]  /*1c50*/  MUFU.TANH R133, R2 ;  /* 0x0000000200857308 */ /* 0x0003e40000002400 */
[----:B------:R-:W-:Y:S02]  /*1c60*/  IMAD.MOV.U32 R191, RZ, RZ, R136 ;  /* 0x000000ffffbf7224 */ /* 0x000fe400078e0088 */
[----:B------:R-:W-:Y:S02]  /*1c70*/  IMAD.MOV.U32 R189, RZ, RZ, R132 ;  /* 0x000000ffffbd7224 */ /* 0x000fe400078e0084 */
[----:B------:R-:W-:Y:S02]  /*1c80*/  IMAD.MOV.U32 R190, RZ, RZ, R137 ;  /* 0x000000ffffbe7224 */ /* 0x000fe400078e0089 */
[----:B------:R-:W-:-:S03]  /*1c90*/  IMAD.MOV.U32 R188, RZ, RZ, R249 ;  /* 0x000000ffffbc7224 */ /* 0x000fc600078e00f9 */
[----:B------:R-:W-:Y:S01]  /*1ca0*/  HMMA.16816.F32 R52, R8, R22, R44 ;  /* 0x000000160834723c */ /* 0x000fe2000000182c */
[----:B-1----:R-:W-:-:S07]  /*1cb0*/  FMUL.FTZ R2, R61, c[0x0][0x2ec] ;  /* 0x0000bb003d027a20 */ /* 0x002fce0000410000 */
[----:B------:R-:W-:Y:S01]  /*1cc0*/  HMMA.16816.F32 R44, R36, R164, RZ ;  /* 0x000000a4242c723c */ /* 0x000fe200000018ff */
[----:B------:R1:W-:Y:S02]  /*1cd0*/  MUFU.TANH R112, R2 ;  /* 0x0000000200707308 */ /* 0x0003e40000002400 */
[----:B-1----:R-:W-:-:S06]  /*1ce0*/  FMUL.FTZ R2, R62, c[0x0][0x2ec] ;  /* 0x0000bb003e027a20 */ /* 0x002fcc0000410000 */
[----:B------:R1:W-:Y:S11]  /*1cf0*/  MUFU.TANH R134, R2 ;  /* 0x0000000200867308 */ /* 0x0003f60000002400 */
[----:B------:R-:W-:Y:S04]  /*1d00*/  @!UPT UIADD3 URZ, URZ, URZ, URZ ;  /* 0x0000003f3f3ff290 */ /* 0x000fe8000fffe03f */
[----:B------:R-:W-:Y:S08]  /*1d10*/  HMMA.16816.F32 R128, R32, R156, R44 ;  /* 0x0000009c2080723c */ /* 0x000ff0000000182c */
[----:B------:R-:W-:Y:S01]  /*1d20*/  HMMA.16816.F32 R44, R36, R142, RZ ;  /* 0x0000008e242c723c */ /* 0x000fe200000018ff */
[----:B-1----:R-:W-:-:S07]  /*1d30*/  FMUL.FTZ R2, R63, c[0x0][0x2ec] ;  /* 0x0000bb003f027a20 */ /* 0x002fce0000410000 */
[----:B------:R-:W-:Y:S01]  /*1d40*/  HMMA.16816.F32 R60, R36, R160, RZ ;  /* 0x000000a0243c723c */ /* 0x000fe200000018ff */
[----:B------:R-:W-:Y:S01]  /*1d50*/  IMAD.MOV.U32 R142, RZ, RZ, R113 ;  /* 0x000000ffff8e7224 */ /* 0x000fe200078e0071 */
[----:B------:R1:W5:Y:S02]  /*1d60*/  MUFU.TANH R248, R2 ;  /* 0x0000000200f87308 */ /* 0x0003640000002400 */
[----:B-1----:R-:W-:-:S06]  /*1d70*/  FMUL.FTZ R2, R56, c[0x0][0x2ec] ;  /* 0x0000bb0038027a20 */ /* 0x002fcc0000410000 */
[----:B------:R1:W-:Y:S11]  /*1d80*/  MUFU.TANH R152, R2 ;  /* 0x0000000200987308 */ /* 0x0003f60000002400 */
[----:B------:R-:W-:Y:S03]  /*1d90*/  @!UPT UIADD3 URZ, URZ, URZ, URZ ;  /* 0x0000003f3f3ff290 */ /* 0x000fe6000fffe03f */
[----:B------:R-:W-:Y:S08]  /*1da0*/  HMMA.16816.F32 R88, R32, R148, R60 ;  /* 0x000000942058723c */ /* 0x000ff0000000183c */
[----:B------:R-:W-:Y:S01]  /*1db0*/  HMMA.16816.F32 R60, R24, R22, R48 ;  /* 0x00000016183c723c */ /* 0x000fe20000001830 */
[----:B-1----:R-:W-:-:S07]  /*1dc0*/  FMUL.FTZ R2, R57, c[0x0][0x2ec] ;  /* 0x0000bb0039027a20 */ /* 0x002fce0000410000 */
[-C--:B--2---:R-:W-:Y:S01]  /*1dd0*/  HMMA.16816.F32 R48, R12, R40.reuse, R168 ;  /* 0x000000280c30723c */ /* 0x084fe200000018a8 */
[----:B------:R1:W2:Y:S06]  /*1de0*/  MUFU.TANH R144, R2 ;  /* 0x0000000200907308 */ /* 0x0002ac0000002400 */
[----:B------:R-:W-:Y:S01]  /*1df0*/  IMAD.MOV.U32 R171, RZ, RZ, R219 ;  /* 0x000000ffffab7224 */ /* 0x000fe200078e00db */
[----:B------:R-:W-:Y:S01]  /*1e00*/  HMMA.16816.F32 R20, R28, R40, R68 ;  /* 0x000000281c14723c */ /* 0x000fe20000001844 */
[----:B---3--:R-:W-:Y:S01]  /*1e10*/  IMAD.MOV.U32 R170, RZ, RZ, R5 ;  /* 0x000000ffffaa7224 */ /* 0x008fe200078e0005 */
[----:B------:R-:W-:-:S04]  /*1e20*/  SHF.R.S32.HI R5, RZ, 0x1f, R207 ;  /* 0x0000001fff057819 */ /* 0x000fc800000114cf */
[----:B------:R-:W-:Y:S01]  /*1e30*/  LEA.HI R5, R5, R125, RZ, 0x2 ;  /* 0x0000007d05057211 */ /* 0x000fe200078f10ff */
[----:B-1----:R-:W-:-:S03]  /*1e40*/  FMUL.FTZ R2, R58, c[0x0][0x2ec] ;  /* 0x0000bb003a027a20 */ /* 0x002fc60000410000 */
[----:B------:R-:W-:Y:S01]  /*1e50*/  LOP3.LUT R5, R5, 0xfffffffc, RZ, 0xc0, !PT ;  /* 0xfffffffc05057812 */ /* 0x000fe200078ec0ff */
[----:B------:R1:W-:Y:S04]  /*1e60*/  MUFU.TANH R209, R2 ;  /* 0x0000000200d17308 */ /* 0x0003e80000002400 */
[----:B------:R-:W-:-:S05]  /*1e70*/  IMAD.IADD R5, R125, 0x1, -R5 ;  /* 0x000000017d057824 */ /* 0x000fca00078e0a05 */
[----:B------:R-:W-:Y:S01]  /*1e80*/  STL [R1+0x80], R5 ;  /* 0x0000800501007387 */ /* 0x000fe20000100800 */
[----:B-1----:R-:W-:Y:S02]  /*1e90*/  FMUL.FTZ R2, R59, c[0x0][0x2ec] ;  /* 0x0000bb003b027a20 */ /* 0x002fe40000410000 */
[----:B----4-:R-:W-:Y:S02]  /*1ea0*/  HMMA.16816.F32 R56, R8, R16, R48 ;  /* 0x000000100838723c */ /* 0x010fe40000001830 */
[----:B------:R1:W-:Y:S06]  /*1eb0*/  MUFU.TANH R208, R2 ;  /* 0x0000000200d07308 */ /* 0x0003ec0000002400 */
[----:B------:R-:W-:Y:S01]  /*1ec0*/  HMMA.16816.F32 R48, R32, R122, R44 ;  /* 0x0000007a2030723c */ /* 0x000fe2000000182c */
[----:B------:R-:W3:Y:S06]  /*1ed0*/  LDSM.16.M88.4 R44, [R227+0x2000] ;  /* 0x00200000e32c783b */ /* 0x000eec0000000200 */
[----:B------:R-:W-:-:S02]  /*1ee0*/  IMAD.MOV.U32 R122, RZ, RZ, R170 ;  /* 0x000000ffff7a7224 */ /* 0x000fc400078e00aa */
[----:B-1----:R-:W-:-:S04]  /*1ef0*/  FMUL.FTZ R2, R64, c[0x0][0x2ec] ;  /* 0x0000bb0040027a20 */ /* 0x002fc80000410000 */
        /* <DEDUP_REMOVED lines=8> */
[-C--:B------:R-:W-:Y:S01]  /*1f80*/  HMMA.16816.F32 R20, R12, R42.reuse, R100 ;  /* 0x0000002a0c14723c */ /* 0x080fe20000001864 */
[----:B------:R-:W-:Y:S07]  /*1f90*/  LDSM.16.M88.4 R100, [R220+0x3800] ;  /* 0x00380000dc64783b */ /* 0x000fee0000000200 */
[----:B------:R-:W-:Y:S01]  /*1fa0*/  HMMA.16816.F32 R40, R28, R42, R48 ;  /* 0x0000002a1c28723c */ /* 0x000fe20000001830 */
[----:B-1----:R-:W-:-:S04]  /*1fb0*/  FMUL.FTZ R2, R52, c[0x0][0x2ec] ;  /* 0x0000bb0034027a20 */ /* 0x002fc80000410000 */
[----:B------:R1:W-:Y:S03]  /*1fc0*/  MUFU.TANH R127, R2 ;  /* 0x00000002007f7308 */ /* 0x0003e60000002400 */
[----:B---3--:R-:W-:Y:S01]  /*1fd0*/  HMMA.16816.F32 R48, R12, R44, R172 ;  /* 0x0000002c0c30723c */ /* 0x008fe200000018ac */
[----:B-1----:R-:W-:-:S04]  /*1fe0*/  FMUL.FTZ R2, R53, c[0x0][0x2ec] ;  /* 0x0000bb0035027a20 */ /* 0x002fc80000410000 */
[----:B------:R1:W-:Y:S02]  /*1ff0*/  MUFU.TANH R153, R2 ;  /* 0x0000000200997308 */ /* 0x0003e40000002400 */
[----:B-1----:R-:W-:-:S06]  /*2000*/  FMUL.FTZ R2, R54, c[0x0][0x2ec] ;  /* 0x0000bb0036027a20 */ /* 0x002fcc0000410000 */
[----:B------:R1:W-:Y:S02]  /*2010*/  MUFU.TANH R148, R2 ;  /* 0x0000000200947308 */ /* 0x0003e40000002400 */
[----:B-1----:R-:W-:Y:S02]  /*2020*/  FMUL.FTZ R2, R55, c[0x0][0x2ec] ;  /* 0x0000bb0037027a20 */ /* 0x002fe40000410000 */
[----:B------:R-:W-:Y:S04]  /*2030*/  HMMA.16816.F32 R52, R36, R154, RZ ;  /* 0x0000009a2434723c */ /* 0x000fe800000018ff */
[----:B------:R1:W-:Y:S02]  /*2040*/  MUFU.TANH R146, R2 ;  /* 0x0000000200927308 */ /* 0x0003e40000002400 */
[----:B-1----:R-:W-:-:S06]  /*2050*/  FMUL.FTZ R2, R60, c[0x0][0x2ec] ;  /* 0x0000bb003c027a20 */ /* 0x002fcc0000410000 */
[----:B------:R1:W-:Y:S11]  /*2060*/  MUFU.TANH R232, R2 ;  /* 0x0000000200e87308 */ /* 0x0003f60000002400 */
[----:B------:R-:W-:Y:S01]  /*2070*/  @!UPT UIADD3 URZ, URZ, URZ, URZ ;  /* 0x0000003f3f3ff290 */ /* 0x000fe2000fffe03f */
[----:B------:R-:W-:Y:S08]  /*2080*/  HMMA.16816.F32 R68, R32, R138, R52 ;  /* 0x0000008a2044723c */ /* 0x000ff00000001834 */
[----:B------:R-:W-:Y:S01]  /*2090*/  HMMA.16816.F32 R52, R36, R166, RZ ;  /* 0x000000a62434723c */ /* 0x000fe200000018ff */
[----:B-1----:R-:W-:-:S06]  /*20a0*/  FMUL.FTZ R2, R61, c[0x0][0x2ec] ;  /* 0x0000bb003d027a20 */ /* 0x002fcc0000410000 */
[----:B------:R-:W-:Y:S01]  /*20b0*/  IMAD.MOV.U32 R166, RZ, RZ, R171 ;  /* 0x000000ffffa67224 */ /* 0x000fe200078e00ab */
[----:B------:R1:W-:Y:S08]  /*20c0*/  MUFU.TANH R231, R2 ;  /* 0x0000000200e77308 */ /* 0x0003f00000002400 */
[----:B------:R-:W-:Y:S08]  /*20d0*/  HMMA.16816.F32 R80, R28, R46, R68 ;  /* 0x0000002e1c50723c */ /* 0x000ff00000001844 */
[----:B------:R-:W-:Y:S01]  /*20e0*/  HMMA.16816.F32 R156, R32, R158, R52 ;  /* 0x0000009e209c723c */ /* 0x000fe20000001834 */
[----:B------:R-:W-:Y:S01]  /*20f0*/  LDSM.16.M88.4 R52, [R220+0x2800] ;  /* 0x00280000dc34783b */ /* 0x000fe20000000200 */
[----:B-1----:R-:W-:-:S04]  /*2100*/  FMUL.FTZ R2, R62, c[0x0][0x2ec] ;  /* 0x0000bb003e027a20 */ /* 0x002fc80000410000 */
[----:B------:R1:W-:Y:S02]  /*2110*/  MUFU.TANH R230, R2 ;  /* 0x0000000200e67308 */ /* 0x0003e40000002400 */
[----:B-1----:R-:W-:Y:S02]  /*2120*/  FMUL.FTZ R2, R63, c[0x0][0x2ec] ;  /* 0x0000bb003f027a20 */ /* 0x002fe40000410000 */
[----:B------:R-:W-:Y:S04]  /*2130*/  HMMA.16816.F32 R60, R36, R162, RZ ;  /* 0x000000a2243c723c */ /* 0x000fe800000018ff */
[----:B------:R1:W-:Y:S02]  /*2140*/  MUFU.TANH R229, R2 ;  /* 0x0000000200e57308 */ /* 0x0003e40000002400 */
[----:B-1----:R-:W-:-:S06]  /*2150*/  FMUL.FTZ R2, R56, c[0x0][0x2ec] ;  /* 0x0000bb0038027a20 */ /* 0x002fcc0000410000 */
[----:B------:R1:W-:Y:S11]  /*2160*/  MUFU.TANH R121, R2 ;  /* 0x0000000200797308 */ /* 0x0003f60000002400 */
[----:B------:R-:W-:Y:S01]  /*2170*/  @!UPT UIADD3 URZ, URZ, URZ, URZ ;  /* 0x0000003f3f3ff290 */ /* 0x000fe2000fffe03f */
[----:B------:R-:W-:Y:S07]  /*2180*/  HMMA.16816.F32 R84, R32, R150, R60 ;  /* 0x000000962054723c */ /* 0x000fee000000183c */
[----:B-----5:R-:W-:Y:S01]  /*2190*/  IMAD.MOV.U32 R151, RZ, RZ, R248 ;  /* 0x000000ffff977224 */ /* 0x020fe200078e00f8 */
[----:B------:R-:W-:Y:S01]  /*21a0*/  HMMA.16816.F32 R60, R24, R18, R40 ;  /* 0x00000012183c723c */ /* 0x000fe20000001828 */
[----:B-1----:R-:W-:-:S07]  /*21b0*/  FMUL.FTZ R2, R57, c[0x0][0x2ec] ;  /* 0x0000bb0039027a20 */ /* 0x002fce0000410000 */
[----:B------:R-:W-:Y:S01]  /*21c0*/  HMMA.16816.F32 R40, R28, R44, R72 ;  /* 0x0000002c1c28723c */ /* 0x000fe20000001848 */
[----:B------:R1:W-:Y:S07]  /*21d0*/  MUFU.TANH R120, R2 ;  /* 0x0000000200787308 */ /* 0x0003ee0000002400 */
[C---:B------:R-:W-:Y:S08]  /*21e0*/  HMMA.16816.F32 R44, R12.reuse, R46, R116 ;  /* 0x0000002e0c2c723c */ /* 0x040ff00000001874 */
[----:B------:R-:W-:Y:S01]  /*21f0*/  HMMA.16816.F32 R72, R12, R108, R184 ;  /* 0x0000006c0c48723c */ /* 0x000fe200000018b8 */
[----:B-1----:R-:W-:-:S04]  /*2200*/  FMUL.FTZ R2, R58, c[0x0][0x2ec] ;  /* 0x0000bb003a027a20 */ /* 0x002fc80000410000 */
[----:B------:R1:W-:Y:S02]  /*2210*/  MUFU.TANH R164, R2 ;  /* 0x0000000200a47308 */ /* 0x0003e40000002400 */
[----:B------:R-:W-:Y:S02]  /*2220*/  IMAD.MOV.U32 R186, RZ, RZ, R246 ;  /* 0x000000ffffba7224 */ /* 0x000fe400078e00f6 */
[----:B------:R-:W-:Y:S02]  /*2230*/  IMAD.MOV.U32 R187, RZ, RZ, R247 ;  /* 0x000000ffffbb7224 */ /* 0x000fe400078e00f7 */
[----:B------:R-:W-:Y:S02]  /*2240*/  IMAD.MOV.U32 R184, RZ, RZ, R245 ;  /* 0x000000ffffb87224 */ /* 0x000fe400078e00f5 */
[----:B------:R-:W-:Y:S02]  /*2250*/  IMAD.MOV.U32 R185, RZ, RZ, R242 ;  /* 0x000000ffffb97224 */ /* 0x000fe400078e00f2 */
[----:B-1----:R-:W-:-:S02]  /*2260*/  FMUL.FTZ R2, R59, c[0x0][0x2ec] ;  /* 0x0000bb003b027a20 */ /* 0x002fc40000410000 */
[----:B------:R-:W-:Y:S01]  /*2270*/  HMMA.16816.F32 R56, R8, R18, R20 ;  /* 0x000000120838723c */ /* 0x000fe20000001814 */
[----:B------:R-:W1:Y:S01]  /*2280*/  LDSM.16.M88.4 R20, [R220+0x2000] ;  /* 0x00200000dc14783b */ /* 0x000e620000000200 */
[----:B------:R3:W-:Y:S03]  /*2290*/  MUFU.TANH R140, R2 ;  /* 0x00000002008c7308 */ /* 0x0007e60000002400 */
[----:B------:R-:W4:Y:S01]  /*22a0*/  LDSM.16.M88.4 R16, [R227+0x2800] ;  /* 0x00280000e310783b */ /* 0x000f220000000200 */
[----:B------:R-:W-:-:S04]  /*22b0*/  DEPBAR.LE SB0, 0x0 ;  /* 0x000080000000791a */ /* 0x000fc80000000000 */
[----:B---3--:R-:W-:-:S04]  /*22c0*/  FMUL.FTZ R2, R64, c[0x0][0x2ec] ;  /* 0x0000bb0040027a20 */ /* 0x008fc80000410000 */
[----:B------:R3:W-:Y:S02]  /*22d0*/  MUFU.TANH R219, R2 ;  /* 0x0000000200db7308 */ /* 0x0007e40000002400 */
[----:B---3--:R-:W-:Y:S01]  /*22e0*/  FMUL.FTZ R2, R65, c[0x0][0x2ec] ;  /* 0x0000bb0041027a20 */ /* 0x008fe20000410000 */
[-C--:B-1----:R-:W-:Y:S05]  /*22f0*/  HMMA.16816.F32 R48, R8, R20.reuse, R48 ;  /* 0x000000140830723c */ /* 0x082fea0000001830 */
[----:B------:R1:W-:Y:S03]  /*2300*/  MUFU.TANH R228, R2 ;  /* 0x0000000200e47308 */ /* 0x0003e60000002400 */
[----:B------:R-:W-:Y:S08]  /*2310*/  HMMA.16816.F32 R40, R24, R20, R40 ;  /* 0x000000141828723c */ /* 0x000ff00000001828 */
[----:B------:R-:W-:Y:S01]  /*2320*/  HMMA.16816.F32 R44, R8, R22, R44 ;  /* 0x00000016082c723c */ /* 0x000fe2000000182c */
[----:B-1----:R-:W-:-:S04]  /*2330*/  FMUL.FTZ R2, R66, c[0x0][0x2ec] ;  /* 0x0000bb0042027a20 */ /* 0x002fc80000410000 */
[----:B------:R1:W-:Y:S03]  /*2340*/  MUFU.TANH R150, R2 ;  /* 0x0000000200967308 */ /* 0x0003e60000002400 */
[----:B----4-:R-:W-:Y:S07]  /*2350*/  HMMA.16816.F32 R68, R12, R18, R176 ;  /* 0x000000120c44723c */ /* 0x010fee00000018b0 */
[----:B------:R-:W-:Y:S01]  /*2360*/  IMAD.MOV.U32 R179, RZ, RZ, R241 ;  /* 0x000000ffffb37224 */ /* 0x000fe200078e00f1 */
[----:B------:R-:W-:Y:S01]  /*2370*/  HMMA.16816.F32 R20, R24, R22, R80 ;  /* 0x000000161814723c */ /* 0x000fe20000001850 */
[----:B------:R-:W-:-:S02]  /*2380*/  IMAD.MOV.U32 R178, RZ, RZ, R240 ;  /* 0x000000ffffb27224 */ /* 0x000fc400078e00f0 */
[----:B-1----:R-:W-:-:S05]  /*2390*/  FMUL.FTZ R2, R67, c[0x0][0x2ec] ;  /* 0x0000bb0043027a20 */ /* 0x002fca0000410000 */
[----:B------:R-:W-:Y:S01]  /*23a0*/  HMMA.16816.F32 R64, R12, R16, R192 ;  /* 0x000000100c40723c */ /* 0x000fe200000018c0 */
[----:B------:R1:W-:Y:S06]  /*23b0*/  MUFU.TANH R149, R2 ;  /* 0x0000000200957308 */ /* 0x0003ec0000002400 */
[----:B------:R-:W-:Y:S02]  /*23c0*/  IMAD.MOV.U32 R195, RZ, RZ, R112 ;  /* 0x000000ffffc37224 */ /* 0x000fe400078e0070 */
[----:B------:R-:W-:Y:S02]  /*23d0*/  IMAD.MOV.U32 R194, RZ, RZ, R134 ;  /* 0x000000ffffc27224 */ /* 0x000fe400078e0086 */
[----:B------:R-:W-:-:S02]  /*23e0*/  IMAD.MOV.U32 R193, RZ, RZ, R133 ;  /* 0x000000ffffc17224 */ /* 0x000fc400078e0085 */
[----:B------:R-:W-:-:S03]  /*23f0*/  IMAD.MOV.U32 R192, RZ, RZ, R135 ;  /* 0x000000ffffc07224 */ /* 0x000fc600078e0087 */
[----:B------:R-:W-:Y:S02]  /*2400*/  FMUL.FTZ R6, R21, c[0x0][0x2ec] ;  /* 0x0000bb0015067a20 */ /* 0x000fe40000410000 */
[----:B-1----:R-:W-:Y:S02]  /*2410*/  FMUL.FTZ R2, R56, c[0x0][0x2ec] ;  /* 0x0000bb0038027a20 */ /* 0x002fe40000410000 */
[----:B------:R1:W-:Y:S01]  /*2420*/  MUFU.TANH R169, R6 ;  /* 0x0000000600a97308 */ /* 0x0003e20000002400 */
[----:B------:R-:W-:Y:S02]  /*2430*/  FMUL.FTZ R5, R23, c[0x0][0x2ec] ;  /* 0x0000bb0017057a20 */ /* 0x000fe40000410000 */
[----:B------:R-:W-:-:S05]  /*2440*/  FMUL.FTZ R7, R22, c[0x0][0x2ec] ;  /* 0x0000bb0016077a20 */ /* 0x000fca0000410000 */
[----:B------:R3:W-:Y:S01]  /*2450*/  MUFU.TANH R172, R2 ;  /* 0x0000000200ac7308 */ /* 0x0007e20000002400 */
[----:B-1----:R-:W-:-:S07]  /*2460*/  IMAD R6, R125, 0x10, R238 ;  /* 0x000000107d067824 */ /* 0x002fce00078e02ee */
[----:B------:R-:W-:Y:S01]  /*2470*/  MUFU.TANH R168, R5 ;  /* 0x0000000500a87308 */ /* 0x000fe20000002400 */
[----:B---3--:R-:W-:-:S07]  /*2480*/  FMUL.FTZ R2, R57, c[0x0][0x2ec] ;  /* 0x0000bb0039027a20 */ /* 0x008fce0000410000 */
[----:B------:R-:W-:Y:S08]  /*2490*/  MUFU.TANH R161, R7 ;  /* 0x0000000700a17308 */ /* 0x000ff00000002400 */
[----:B------:R1:W-:Y:S02]  /*24a0*/  MUFU.TANH R175, R2 ;  /* 0x0000000200af7308 */ /* 0x0003e40000002400 */
[----:B-1----:R-:W-:-:S06]  /*24b0*/  FMUL.FTZ R2, R58, c[0x0][0x2ec] ;  /* 0x0000bb003a027a20 */ /* 0x002fcc0000410000 */
[----:B------:R1:W-:Y:S02]  /*24c0*/  MUFU.TANH R165, R2 ;  /* 0x0000000200a57308 */ /* 0x0003e40000002400 */
[----:B-1----:R-:W-:Y:S02]  /*24d0*/  FMUL.FTZ R2, R59, c[0x0][0x2ec] ;  /* 0x0000bb003b027a20 */ /* 0x002fe40000410000 */
[----:B------:R-:W-:Y:S04]  /*24e0*/  HMMA.16816.F32 R56, R28, R16, R88 ;  /* 0x000000101c38723c */ /* 0x000fe80000001858 */
[----:B------:R1:W-:Y:S04]  /*24f0*/  MUFU.TANH R167, R2 ;  /* 0x0000000200a77308 */ /* 0x0003e80000002400 */
[C---:B------:R-:W-:Y:S08]  /*2500*/  HMMA.16816.F32 R88, R8.reuse, R92, R76 ;  /* 0x0000005c0858723c */ /* 0x040ff0000000184c */
[----:B------:R-:W-:Y:S01]  /*2510*/  HMMA.16816.F32 R76, R8, R100, R72 ;  /* 0x00000064084c723c */ /* 0x000fe20000001848 */
[----:B-1----:R-:W-:-:S04]  /*2520*/  FMUL.FTZ R2, R60, c[0x0][0x2ec] ;  /* 0x0000bb003c027a20 */ /* 0x002fc80000410000 */
[----:B------:R1:W-:Y:S02]  /*2530*/  MUFU.TANH R147, R2 ;  /* 0x0000000200937308 */ /* 0x0003e40000002400 */
[----:B-1----:R-:W-:Y:S11]  /*2540*/  FMUL.FTZ R2, R61, c[0x0][0x2ec] ;  /* 0x0000bb003d027a20 */ /* 0x002ff60000410000 */
[----:B------:R-:W-:Y:S06]  /*2550*/  @!UPT UIADD3 URZ, URZ, URZ, URZ ;  /* 0x0000003f3f3ff290 */ /* 0x000fec000fffe03f */
[----:B------:R-:W-:Y:S01]  /*2560*/  FMUL.FTZ R79, R79, c[0x0][0x2ec] ;  /* 0x0000bb004f4f7a20 */ /* 0x000fe20000410000 */
[----:B------:R1:W-:Y:S02]  /*2570*/  MUFU.TANH R218, R2 ;  /* 0x0000000200da7308 */ /* 0x0003e40000002400 */
[----:B-1----:R-:W-:-:S06]  /*2580*/  FMUL.FTZ R2, R62, c[0x0][0x2ec] ;  /* 0x0000bb003e027a20 */ /* 0x002fcc0000410000 */
[----:B------:R1:W-:Y:S02]  /*2590*/  MUFU.TANH R143, R2 ;  /* 0x00000002008f7308 */ /* 0x0003e40000002400 */
[----:B-1----:R-:W-:Y:S02]  /*25a0*/  FMUL.FTZ R2, R63, c[0x0][0x2ec] ;  /* 0x0000bb003f027a20 */ /* 0x002fe40000410000 */
[----:B------:R-:W-:Y:S04]  /*25b0*/  HMMA.16816.F32 R60, R12, R98, R180 ;  /* 0x000000620c3c723c */ /* 0x000fe800000018b4 */
[----:B------:R1:W-:Y:S03]  /*25c0*/  MUFU.TANH R141, R2 ;  /* 0x00000002008d7308 */ /* 0x0003e60000002400 */
[----:B------:R-:W-:-:S02]  /*25d0*/  IMAD.MOV.U32 R183, RZ, RZ, R239 ;  /* 0x000000ffffb77224 */ /* 0x000fc400078e00ef */
[----:B------:R-:W-:Y:S02]  /*25e0*/  IMAD.MOV.U32 R181, RZ, RZ, R190 ;  /* 0x000000ffffb57224 */ /* 0x000fe400078e00be */
[----:B------:R-:W-:Y:S02]  /*25f0*/  IMAD.MOV.U32 R180, RZ, RZ, R166 ;  /* 0x000000ffffb47224 */ /* 0x000fe400078e00a6 */
[----:B------:R-:W-:Y:S02]  /*2600*/  IMAD.MOV.U32 R182, RZ, RZ, R189 ;  /* 0x000000ffffb67224 */ /* 0x000fe400078e00bd */
[----:B-1----:R-:W-:-:S04]  /*2610*/  FMUL.FTZ R2, R48, c[0x0][0x2ec] ;  /* 0x0000bb0030027a20 */ /* 0x002fc80000410000 */
[----:B------:R1:W3:Y:S05]  /*2620*/  MUFU.TANH R117, R2 ;  /* 0x0000000200757308 */ /* 0x0002ea0000002400 */
[----:B------:R-:W-:Y:S08]  /*2630*/  HMMA.16816.F32 R80, R8, R94, R60 ;  /* 0x0000005e0850723c */ /* 0x000ff0000000183c */
[----:B------:R-:W-:Y:S01]  /*2640*/  HMMA.16816.F32 R60, R24, R52, R56 ;  /* 0x00000034183c723c */ /* 0x000fe20000001838 */
[----:B-1----:R-:W-:-:S06]  /*2650*/  FMUL.FTZ R2, R49, c[0x0][0x2ec] ;  /* 0x0000bb0031027a20 */ /* 0x002fcc0000410000 */
[----:B------:R-:W-:Y:S01]  /*2660*/  FMUL.FTZ R56, R89, c[0x0][0x2ec] ;  /* 0x0000bb0059387a20 */ /* 0x000fe20000410000 */
[----:B------:R1:W-:Y:S02]  /*2670*/  MUFU.TANH R116, R2 ;  /* 0x0000000200747308 */ /* 0x0003e40000002400 */
[----:B-1----:R-:W-:-:S06]  /*2680*/  FMUL.FTZ R2, R50, c[0x0][0x2ec] ;  /* 0x0000bb0032027a20 */ /* 0x002fcc0000410000 */
[----:B------:R1:W-:Y:S02]  /*2690*/  MUFU.TANH R123, R2 ;  /* 0x00000002007b7308 */ /* 0x0003e40000002400 */
[----:B-1----:R-:W-:Y:S02]  /*26a0*/  FMUL.FTZ R2, R51, c[0x0][0x2ec] ;  /* 0x0000bb0033027a20 */ /* 0x002fe40000410000 */
[----:B------:R-:W-:Y:S04]  /*26b0*/  HMMA.16816.F32 R48, R12, R110, R104 ;  /* 0x0000006e0c30723c */ /* 0x000fe80000001868 */
[----:B------:R1:W-:Y:S04]  /*26c0*/  MUFU.TANH R119, R2 ;  /* 0x0000000200777308 */ /* 0x0003e80000002400 */
[----:B------:R-:W-:Y:S08]  /*26d0*/  HMMA.16816.F32 R12, R8, R52, R64 ;  /* 0x00000034080c723c */ /* 0x000ff00000001840 */
[----:B------:R-:W-:Y:S01]  /*26e0*/  HMMA.16816.F32 R104, R28, R18, R84 ;  /* 0x000000121c68723c */ /* 0x000fe20000001854 */
[----:B-1----:R-:W-:-:S04]  /*26f0*/  FMUL.FTZ R2, R40, c[0x0][0x2ec] ;  /* 0x0000bb0028027a20 */ /* 0x002fc80000410000 */
[----:B------:R1:W-:Y:S03]  /*2700*/  MUFU.TANH R160, R2 ;  /* 0x0000000200a07308 */ /* 0x0003e60000002400 */
[C---:B------:R-:W-:Y:S08]  /*2710*/  HMMA.16816.F32 R84, R8.reuse, R54, R68 ;  /* 0x000000360854723c */ /* 0x040ff00000001844 */
[----:B------:R-:W-:Y:S01]  /*2720*/  HMMA.16816.F32 R72, R8, R102, R48 ;  /* 0x000000660848723c */ /* 0x000fe20000001830 */
[----:B------:R-:W-:-:S02]  /*2730*/  FMUL.FTZ R5, R15, c[0x0][0x2ec] ;  /* 0x0000bb000f057a20 */ /* 0x000fc40000410000 */
[----:B------:R-:W-:Y:S02]  /*2740*/  FMUL.FTZ R7, R12, c[0x0][0x2ec] ;  /* 0x0000bb000c077a20 */ /* 0x000fe40000410000 */
[----:B------:R-:W-:Y:S01]  /*2750*/  MUFU.TANH R112, R5 ;  /* 0x0000000500707308 */ /* 0x000fe20000002400 */
[----:B-1----:R-:W-:Y:S02]  /*2760*/  FMUL.FTZ R2, R41, c[0x0][0x2ec] ;  /* 0x0000bb0029027a20 */ /* 0x002fe40000410000 */
[----:B------:R-:W-:Y:S01]  /*2770*/  FMUL.FTZ R19, R13, c[0x0][0x2ec] ;  /* 0x0000bb000d137a20 */ /* 0x000fe20000410000 */
[----:B------:R-:W-:Y:S01]  /*2780*/  HMMA.16816.F32 R68, R24, R54, R104 ;  /* 0x000000361844723c */ /* 0x000fe20000001868 */
[----:B------:R-:W-:-:S03]  /*2790*/  FMUL.FTZ R40, R14, c[0x0][0x2ec] ;  /* 0x0000bb000e287a20 */ /* 0x000fc60000410000 */
[----:B------:R1:W-:Y:S03]  /*27a0*/  MUFU.TANH R177, R2 ;  /* 0x0000000200b17308 */ /* 0x0003e60000002400 */
[----:B------:R-:W-:-:S05]  /*27b0*/  FMUL.FTZ R55, R90, c[0x0][0x2ec] ;  /* 0x0000bb005a377a20 */ /* 0x000fca0000410000 */
[----:B------:R-:W-:Y:S03]  /*27c0*/  MUFU.TANH R64, R7 ;  /* 0x0000000700407308 */ /* 0x000fe60000002400 */
[----:B------:R-:W-:Y:S02]  /*27d0*/  FMUL.FTZ R54, R73, c[0x0][0x2ec] ;  /* 0x0000bb0049367a20 */ /* 0x000fe40000410000 */
[----:B------:R-:W-:Y:S02]  /*27e0*/  FMUL.FTZ R73, R74, c[0x0][0x2ec] ;  /* 0x0000bb004a497a20 */ /* 0x000fe40000410000 */
[----:B-1----:R-:W-:Y:S01]  /*27f0*/  FMUL.FTZ R2, R42, c[0x0][0x2ec] ;  /* 0x0000bb002a027a20 */ /* 0x002fe20000410000 */
[----:B------:R-:W-:Y:S08]  /*2800*/  MUFU.TANH R59, R19 ;  /* 0x00000013003b7308 */ /* 0x000ff00000002400 */
[----:B------:R1:W-:Y:S08]  /*2810*/  MUFU.TANH R163, R2 ;  /* 0x0000000200a37308 */ /* 0x0003f00000002400 */
[----:B------:R-:W-:Y:S01]  /*2820*/  MUFU.TANH R113, R40 ;  /* 0x0000002800717308 */ /* 0x000fe20000002400 */
[----:B-1----:R-:W-:-:S07]  /*2830*/  FMUL.FTZ R2, R43, c[0x0][0x2ec] ;  /* 0x0000bb002b027a20 */ /* 0x002fce0000410000 */
[----:B------:R-:W-:Y:S08]  /*2840*/  MUFU.TANH R54, R54 ;  /* 0x0000003600367308 */ /* 0x000ff00000002400 */
[----:B------:R1:W-:Y:S08]  /*2850*/  MUFU.TANH R162, R2 ;  /* 0x0000000200a27308 */ /* 0x0003f00000002400 */
[----:B------:R-:W-:Y:S01]  /*2860*/  MUFU.TANH R73, R73 ;  /* 0x0000004900497308 */ /* 0x000fe20000002400 */
[----:B-1----:R-:W-:-:S07]  /*2870*/  FMUL.FTZ R2, R44, c[0x0][0x2ec] ;  /* 0x0000bb002c027a20 */ /* 0x002fce0000410000 */
[----:B------:R-:W-:Y:S08]  /*2880*/  MUFU.TANH R74, R79 ;  /* 0x0000004f004a7308 */ /* 0x000ff00000002400 */
[----:B------:R1:W-:Y:S02]  /*2890*/  MUFU.TANH R114, R2 ;  /* 0x0000000200727308 */ /* 0x0003e40000002400 */
[----:B-1----:R-:W-:-:S06]  /*28a0*/  FMUL.FTZ R2, R45, c[0x0][0x2ec] ;  /* 0x0000bb002d027a20 */ /* 0x002fcc0000410000 */
[----:B------:R1:W-:Y:S02]  /*28b0*/  MUFU.TANH R65, R2 ;  /* 0x0000000200417308 */ /* 0x0003e40000002400 */
[----:B-1----:R-:W-:-:S06]  /*28c0*/  FMUL.FTZ R2, R46, c[0x0][0x2ec] ;  /* 0x0000bb002e027a20 */ /* 0x002fcc0000410000 */
[----:B------:R1:W-:Y:S02]  /*28d0*/  MUFU.TANH R118, R2 ;  /* 0x0000000200767308 */ /* 0x0003e40000002400 */
[----:B-1----:R-:W-:-:S06]  /*28e0*/  FMUL.FTZ R2, R47, c[0x0][0x2ec] ;  /* 0x0000bb002f027a20 */ /* 0x002fcc0000410000 */
[----:B------:R1:W-:Y:S02]  /*28f0*/  MUFU.TANH R115, R2 ;  /* 0x0000000200737308 */ /* 0x0003e40000002400 */
[----:B-1----:R-:W-:-:S06]  /*2900*/  FMUL.FTZ R2, R20, c[0x0][0x2ec] ;  /* 0x0000bb0014027a20 */ /* 0x002fcc0000410000 */
[----:B------:R1:W-:Y:S02]  /*2910*/  MUFU.TANH R176, R2 ;  /* 0x0000000200b07308 */ /* 0x0003e40000002400 */
[----:B-1----:R-:W-:Y:S02]  /*2920*/  LOP3.LUT R2, R3, 0x6, RZ, 0xc0, !PT ;  /* 0x0000000603027812 */ /* 0x002fe400078ec0ff */
[----:B------:R-:W-:-:S03]  /*2930*/  LOP3.LUT R3, R207, 0xffffffe0, RZ, 0xc0, !PT ;  /* 0xffffffe0cf037812 */ /* 0x000fc600078ec0ff */
[----:B------:R-:W-:Y:S02]  /*2940*/  IMAD R2, R126, 0x80, R2 ;  /* 0x000000807e027824 */ /* 0x000fe400078e0202 */
[----:B------:R-:W-:Y:S02]  /*2950*/  IMAD.IADD R3, R204, 0x1, -R3 ;  /* 0x00000001cc037824 */ /* 0x000fe400078e0a03 */
[----:B------:R-:W-:Y:S01]  /*2960*/  IMAD.MOV.U32 R126, RZ, RZ, R142 ;  /* 0x000000ffff7e7224 */ /* 0x000fe200078e008e */
[C---:B------:R-:W-:Y:S02]  /*2970*/  IADD3 R17, R2.reuse, 0x8, RZ ;  /* 0x0000000802117810 */ /* 0x040fe40007ffe0ff */
[----:B------:R-:W-:Y:S02]  /*2980*/  SHF.R.S32.HI R8, RZ, 0x1f, R3 ;  /* 0x0000001fff087819 */ /* 0x000fe40000011403 */
[----:B------:R-:W-:Y:S02]  /*2990*/  IADD3 R10, R2, 0x21, RZ ;  /* 0x00000021020a7810 */ /* 0x000fe40007ffe0ff */
[----:B------:R-:W-:-:S02]  /*29a0*/  LEA.HI R3, R8, R3, RZ, 0x2 ;  /* 0x0000000308037211 */ /* 0x000fc400078f10ff */
[C---:B------:R-:W-:Y:S02]  /*29b0*/  IADD3 R20, R2.reuse, 0x40, RZ ;  /* 0x0000004002147810 */ /* 0x040fe40007ffe0ff */
[----:B------:R-:W-:Y:S02]  /*29c0*/  SHF.R.S32.HI R46, RZ, 0x2, R3 ;  /* 0x00000002ff2e7819 */ /* 0x000fe40000011403 */
[----:B------:R-:W-:Y:S02]  /*29d0*/  IADD3 R18, R2, 0x1, RZ ;  /* 0x0000000102127810 */ /* 0x000fe40007ffe0ff */
[----:B------:R-:W-:Y:S01]  /*29e0*/  IADD3 R3, R6, 0x1, R46 ;  /* 0x0000000106037810 */ /* 0x000fe20007ffe02e */
[----:B------:R-:W-:Y:S01]  /*29f0*/  FMUL.FTZ R6, R60, c[0x0][0x2ec] ;  /* 0x0000bb003c067a20 */ /* 0x000fe20000410000 */
[----:B------:R-:W-:Y:S01]  /*2a00*/  IADD3 R16, R2, 0x9, RZ ;  /* 0x0000000902107810 */ /* 0x000fe20007ffe0ff */
[----:B------:R1:W-:Y:S01]  /*2a10*/  STL [R1+0x7c], R46 ;  /* 0x00007c2e01007387 */ /* 0x0003e20000100800 */
[----:B------:R-:W-:Y:S01]  /*2a20*/  IADD3 R3, R124, -c[0x0][0x214], R3 ;  /* 0x800085007c037a10 */ /* 0x000fe20007ffe003 */
[----:B------:R4:W-:Y:S01]  /*2a30*/  MUFU.TANH R171, R6 ;  /* 0x0000000600ab7308 */ /* 0x0009e20000002400 */
[----:B------:R-:W-:-:S02]  /*2a40*/  IADD3 R45, R2, 0x59, RZ ;  /* 0x00000059022d7810 */ /* 0x000fc40007ffe0ff */
[----:B------:R-:W-:Y:S02]  /*2a50*/  IADD3 R5, R3, c[0x0][0x2e8], RZ ;  /* 0x0000ba0003057a10 */ /* 0x000fe40007ffe0ff */
[C---:B------:R-:W-:Y:S02]  /*2a60*/  IADD3 R15, R2.reuse, 0x10, RZ ;  /* 0x00000010020f7810 */ /* 0x040fe40007ffe0ff */
[----:B------:R-:W-:Y:S02]  /*2a70*/  IMNMX R3, R5, R124, PT ;  /* 0x0000007c05037217 */ /* 0x000fe40003800200 */
[C---:B------:R-:W-:Y:S02]  /*2a80*/  IADD3 R14, R2.reuse, 0x11, RZ ;  /* 0x00000011020e7810 */ /* 0x040fe40007ffe0ff */
[-C--:B------:R-:W-:Y:S02]  /*2a90*/  ISETP.GE.AND P0, PT, R17, R3.reuse, PT ;  /* 0x000000031100720c */ /* 0x080fe40003f06270 */
[----:B------:R-:W-:-:S02]  /*2aa0*/  ISETP.GE.AND P2, PT, R2, R3, PT ;  /* 0x000000030200720c */ /* 0x000fc40003f46270 */
[----:B------:R-:W-:Y:S01]  /*2ab0*/  FSEL R134, R214, -INF , !P0 ;  /* 0xff800000d6867808 */ /* 0x000fe20004000000 */
[----:B----4-:R-:W-:Y:S01]  /*2ac0*/  FMUL.FTZ R6, R61, c[0x0][0x2ec] ;  /* 0x0000bb003d067a20 */ /* 0x010fe20000410000 */
[-C--:B------:R-:W-:Y:S01]  /*2ad0*/  ISETP.GE.AND P0, PT, R10, R3.reuse, PT ;  /* 0x000000030a00720c */ /* 0x080fe20003f06270 */
[----:B------:R-:W-:Y:S01]  /*2ae0*/  FMUL.FTZ R61, R87, c[0x0][0x2ec] ;  /* 0x0000bb00573d7a20 */ /* 0x000fe20000410000 */
[-C--:B------:R-:W-:Y:S01]  /*2af0*/  ISETP.GE.AND P1, PT, R18, R3.reuse, PT ;  /* 0x000000031200720c */ /* 0x080fe20003f26270 */
[----:B------:R4:W-:Y:S01]  /*2b00*/  MUFU.TANH R170, R6 ;  /* 0x0000000600aa7308 */ /* 0x0009e20000002400 */
[----:B--2---:R-:W-:Y:S02]  /*2b10*/  FSEL R155, R144, -INF , !P0 ;  /* 0xff800000909b7808 */ /* 0x004fe40004000000 */
[-C--:B------:R-:W-:Y:S02]  /*2b20*/  ISETP.GE.AND P0, PT, R20, R3.reuse, PT ;  /* 0x000000031400720c */ /* 0x080fe40003f06270 */
[----:B------:R-:W-:-:S02]  /*2b30*/  ISETP.GE.AND P6, PT, R16, R3, PT ;  /* 0x000000031000720c */ /* 0x000fc40003fc6270 */
[----:B---3--:R-:W-:Y:S01]  /*2b40*/  FSEL R207, R117, -INF , !P0 ;  /* 0xff80000075cf7808 */ /* 0x008fe20004000000 */
[----:B------:R-:W-:Y:S01]  /*2b50*/  MUFU.TANH R61, R61 ;  /* 0x0000003d003d7308 */ /* 0x000fe20000002400 */
[C---:B------:R-:W-:Y:S02]  /*2b60*/  IADD3 R13, R2.reuse, 0x18, RZ ;  /* 0x00000018020d7810 */ /* 0x040fe40007ffe0ff */
[C---:B------:R-:W-:Y:S02]  /*2b70*/  IADD3 R12, R2.reuse, 0x19, RZ ;  /* 0x00000019020c7810 */ /* 0x040fe40007ffe0ff */
[C---:B------:R-:W-:Y:S02]  /*2b80*/  IADD3 R11, R2.reuse, 0x20, RZ ;  /* 0x00000020020b7810 */ /* 0x040fe40007ffe0ff */
[----:B------:R-:W-:Y:S01]  /*2b90*/  IADD3 R9, R2, 0x28, RZ ;  /* 0x0000002802097810 */ /* 0x000fe20007ffe0ff */
[----:B----4-:R-:W-:Y:S01]  /*2ba0*/  FMUL.FTZ R6, R84, c[0x0][0x2ec] ;  /* 0x0000bb0054067a20 */ /* 0x010fe20000410000 */
[----:B------:R-:W-:-:S02]  /*2bb0*/  ISETP.GE.AND P0, PT, R45, R3, PT ;  /* 0x000000032d00720c */ /* 0x000fc40003f06270 */
[----:B------:R-:W-:Y:S01]  /*2bc0*/  FSEL R132, R237, -INF , !P2 ;  /* 0xff800000ed847808 */ /* 0x000fe20005000000 */
[----:B------:R2:W-:Y:S01]  /*2bd0*/  MUFU.TANH R58, R6 ;  /* 0x00000006003a7308 */ /* 0x0005e20000002400 */
[----:B------:R-:W-:Y:S02]  /*2be0*/  FSEL R133, R236, -INF , !P1 ;  /* 0xff800000ec857808 */ /* 0x000fe40004800000 */
[----:B------:R-:W-:Y:S02]  /*2bf0*/  FSEL R136, R213, -INF , !P6 ;  /* 0xff800000d5887808 */ /* 0x000fe40007000000 */
[-C--:B------:R-:W-:Y:S02]  /*2c00*/  ISETP.GE.AND P3, PT, R15, R3.reuse, PT ;  /* 0x000000030f00720c */ /* 0x080fe40003f66270 */
[-C--:B------:R-:W-:Y:S02]  /*2c10*/  ISETP.GE.AND P5, PT, R14, R3.reuse, PT ;  /* 0x000000030e00720c */ /* 0x080fe40003fa6270 */
[----:B------:R-:W-:-:S02]  /*2c20*/  ISETP.GE.AND P4, PT, R13, R3, PT ;  /* 0x000000030d00720c */ /* 0x000fc40003f86270 */
[-C--:B------:R-:W-:Y:S02]  /*2c30*/  ISETP.GE.AND P2, PT, R12, R3.reuse, PT ;  /* 0x000000030c00720c */ /* 0x080fe40003f46270 */
[-C--:B------:R-:W-:Y:S02]  /*2c40*/  ISETP.GE.AND P1, PT, R11, R3.reuse, PT ;  /* 0x000000030b00720c */ /* 0x080fe40003f26270 */
[----:B------:R-:W-:Y:S01]  /*2c50*/  ISETP.GE.AND P6, PT, R9, R3, PT ;  /* 0x000000030900720c */ /* 0x000fe20003fc6270 */
[----:B--2---:R-:W-:Y:S01]  /*2c60*/  FMUL.FTZ R6, R85, c[0x0][0x2ec] ;  /* 0x0000bb0055067a20 */ /* 0x004fe20000410000 */
[C---:B------:R-:W-:Y:S01]  /*2c70*/  IADD3 R8, R2.reuse, 0x29, RZ ;  /* 0x0000002902087810 */ /* 0x040fe20007ffe0ff */
[----:B------:R2:W-:Y:S01]  /*2c80*/  MUFU.TANH R85, R56 ;  /* 0x0000003800557308 */ /* 0x0005e20000002400 */
[C---:B------:R-:W-:Y:S02]  /*2c90*/  IADD3 R7, R2.reuse, 0x30, RZ ;  /* 0x0000003002077810 */ /* 0x040fe40007ffe0ff */
[----:B------:R-:W-:-:S02]  /*2ca0*/  IADD3 R23, R2, 0x31, RZ ;  /* 0x0000003102177810 */ /* 0x000fc40007ffe0ff */
[C---:B------:R-:W-:Y:S02]  /*2cb0*/  IADD3 R22, R2.reuse, 0x38, RZ ;  /* 0x0000003802167810 */ /* 0x040fe40007ffe0ff */
[C---:B------:R-:W-:Y:S01]  /*2cc0*/  IADD3 R21, R2.reuse, 0x39, RZ ;  /* 0x0000003902157810 */ /* 0x040fe20007ffe0ff */
[----:B------:R3:W4:Y:S01]  /*2cd0*/  MUFU.TANH R57, R6 ;  /* 0x0000000600397308 */ /* 0x0007220000002400 */
[----:B------:R-:W-:Y:S02]  /*2ce0*/  IADD3 R19, R2, 0x41, RZ ;  /* 0x0000004102137810 */ /* 0x000fe40007ffe0ff */
[----:B------:R-:W-:Y:S02]  /*2cf0*/  FSEL R135, R210, -INF , !P3 ;  /* 0xff800000d2877808 */ /* 0x000fe40005800000 */
[----:B------:R-:W-:Y:S02]  /*2d00*/  FSEL R137, R206, -INF , !P5 ;  /* 0xff800000ce897808 */ /* 0x000fe40006800000 */
[----:B------:R-:W-:Y:S01]  /*2d10*/  FSEL R138, R205, -INF , !P4 ;  /* 0xff800000cd8a7808 */ /* 0x000fe20006000000 */
[----:B--2---:R-:W-:Y:S01]  /*2d20*/  FMUL.FTZ R56, R80, c[0x0][0x2ec] ;  /* 0x0000bb0050387a20 */ /* 0x004fe20000410000 */
[----:B------:R-:W-:-:S02]  /*2d30*/  FSEL R139, R145, -INF , !P2 ;  /* 0xff800000918b7808 */ /* 0x000fc40005000000 */
[----:B------:R-:W-:Y:S01]  /*2d40*/  FSEL R152, R152, -INF , !P1 ;  /* 0xff80000098987808 */ /* 0x000fe20004800000 */
[----:B------:R2:W-:Y:S01]  /*2d50*/  MUFU.TANH R84, R56 ;  /* 0x0000003800547308 */ /* 0x0005e20000002400 */
[----:B------:R-:W-:Y:S02]  /*2d60*/  FSEL R154, R127, -INF , !P6 ;  /* 0xff8000007f9a7808 */ /* 0x000fe40007000000 */
[-C--:B------:R-:W-:Y:S01]  /*2d70*/  ISETP.GE.AND P3, PT, R8, R3.reuse, PT ;  /* 0x000000030800720c */ /* 0x080fe20003f66270 */
[----:B---3--:R-:W-:Y:S01]  /*2d80*/  FMUL.FTZ R6, R86, c[0x0][0x2ec] ;  /* 0x0000bb0056067a20 */ /* 0x008fe20000410000 */
[----:B----4-:R-:W-:Y:S01]  /*2d90*/  FSEL R246, R57, -INF , !P0 ;  /* 0xff80000039f67808 */ /* 0x010fe20004000000 */
[----:B------:R-:W-:Y:S01]  /*2da0*/  FMUL.FTZ R57, R72, c[0x0][0x2ec] ;  /* 0x0000bb0048397a20 */ /* 0x000fe20000410000 */
[-C--:B------:R-:W-:Y:S01]  /*2db0*/  ISETP.GE.AND P5, PT, R7, R3.reuse, PT ;  /* 0x000000030700720c */ /* 0x080fe20003fa6270 */
[----:B------:R3:W-:Y:S01]  /*2dc0*/  MUFU.TANH R86, R6 ;  /* 0x0000000600567308 */ /* 0x0007e20000002400 */
[----:B------:R-:W-:-:S02]  /*2dd0*/  ISETP.GE.AND P4, PT, R23, R3, PT ;  /* 0x000000031700720c */ /* 0x000fc40003f86270 */
[-C--:B------:R-:W-:Y:S02]  /*2de0*/  ISETP.GE.AND P2, PT, R22, R3.reuse, PT ;  /* 0x000000031600720c */ /* 0x080fe40003f46270 */
[-C--:B------:R-:W-:Y:S02]  /*2df0*/  ISETP.GE.AND P1, PT, R21, R3.reuse, PT ;  /* 0x000000031500720c */ /* 0x080fe40003f26270 */
[----:B------:R-:W-:Y:S01]  /*2e00*/  ISETP.GE.AND P6, PT, R19, R3, PT ;  /* 0x000000031300720c */ /* 0x000fe20003fc6270 */
[----:B--2---:R-:W-:Y:S01]  /*2e10*/  FMUL.FTZ R56, R81, c[0x0][0x2ec] ;  /* 0x0000bb0051387a20 */ /* 0x004fe20000410000 */
[----:B------:R2:W-:Y:S01]  /*2e20*/  MUFU.TANH R72, R57 ;  /* 0x0000003900487308 */ /* 0x0005e20000002400 */
[C---:B------:R-:W-:Y:S02]  /*2e30*/  IADD3 R44, R2.reuse, 0x48, RZ ;  /* 0x00000048022c7810 */ /* 0x040fe40007ffe0ff */
[C---:B------:R-:W-:Y:S02]  /*2e40*/  IADD3 R43, R2.reuse, 0x49, RZ ;  /* 0x00000049022b7810 */ /* 0x040fe40007ffe0ff */
[----:B------:R-:W-:Y:S01]  /*2e50*/  IADD3 R42, R2, 0x50, RZ ;  /* 0x00000050022a7810 */ /* 0x000fe20007ffe0ff */
[----:B---3--:R-:W-:-:S02]  /*2e60*/  FMUL.FTZ R6, R88, c[0x0][0x2ec] ;  /* 0x0000bb0058067a20 */ /* 0x008fc40000410000 */
[----:B------:R3:W-:Y:S01]  /*2e70*/  MUFU.TANH R81, R56 ;  /* 0x0000003800517308 */ /* 0x0007e20000002400 */
[C---:B------:R-:W-:Y:S02]  /*2e80*/  IADD3 R41, R2.reuse, 0x51, RZ ;  /* 0x0000005102297810 */ /* 0x040fe40007ffe0ff */
[C---:B------:R-:W-:Y:S02]  /*2e90*/  IADD3 R40, R2.reuse, 0x58, RZ ;  /* 0x0000005802287810 */ /* 0x040fe40007ffe0ff */
[----:B------:R-:W-:Y:S02]  /*2ea0*/  IADD3 R47, R2, 0x60, RZ ;  /* 0x00000060022f7810 */ /* 0x000fe40007ffe0ff */
[----:B------:R-:W-:Y:S01]  /*2eb0*/  FSEL R153, R153, -INF , !P3 ;  /* 0xff80000099997808 */ /* 0x000fe20005800000 */
[----:B------:R-:W4:Y:S01]  /*2ec0*/  MUFU.TANH R6, R6 ;  /* 0x0000000600067308 */ /* 0x000f220000002400 */
[----:B------:R-:W-:Y:S01]  /*2ed0*/  FSEL R174, R121, -INF , !P5 ;  /* 0xff80000079ae7808 */ /* 0x000fe20006800000 */
[----:B--2---:R-:W-:Y:S01]  /*2ee0*/  FMUL.FTZ R57, R83, c[0x0][0x2ec] ;  /* 0x0000bb0053397a20 */ /* 0x004fe20000410000 */
[----:B------:R-:W-:-:S02]  /*2ef0*/  FSEL R173, R120, -INF , !P4 ;  /* 0xff80000078ad7808 */ /* 0x000fc40006000000 */
[----:B------:R-:W-:Y:S02]  /*2f00*/  FSEL R172, R172, -INF , !P2 ;  /* 0xff800000acac7808 */ /* 0x000fe40005000000 */
[----:B------:R-:W-:Y:S01]  /*2f10*/  FSEL R175, R175, -INF , !P1 ;  /* 0xff800000afaf7808 */ /* 0x000fe20004800000 */
[----:B---3--:R-:W-:Y:S01]  /*2f20*/  FMUL.FTZ R56, R76, c[0x0][0x2ec] ;  /* 0x0000bb004c387a20 */ /* 0x008fe20000410000 */
[----:B------:R-:W-:Y:S01]  /*2f30*/  FSEL R206, R116, -INF , !P6 ;  /* 0xff80000074ce7808 */ /* 0x000fe20007000000 */
[----:B------:R-:W-:Y:S01]  /*2f40*/  FMUL.FTZ R76, R75, c[0x0][0x2ec] ;  /* 0x0000bb004b4c7a20 */ /* 0x000fe20000410000 */
[-C--:B------:R-:W-:Y:S01]  /*2f50*/  ISETP.GE.AND P3, PT, R44, R3.reuse, PT ;  /* 0x000000032c00720c */ /* 0x080fe20003f66270 */
[----:B------:R2:W-:Y:S01]  /*2f60*/  MUFU.TANH R80, R56 ;  /* 0x0000003800507308 */ /* 0x0005e20000002400 */
[-C--:B------:R-:W-:Y:S02]  /*2f70*/  ISETP.GE.AND P5, PT, R43, R3.reuse, PT ;  /* 0x000000032b00720c */ /* 0x080fe40003fa6270 */
[----:B------:R-:W-:-:S02]  /*2f80*/  ISETP.GE.AND P4, PT, R42, R3, PT ;  /* 0x000000032a00720c */ /* 0x000fc40003f86270 */
[-C--:B------:R-:W-:Y:S02]  /*2f90*/  ISETP.GE.AND P2, PT, R41, R3.reuse, PT ;  /* 0x000000032900720c */ /* 0x080fe40003f46270 */
[-C--:B------:R-:W-:Y:S01]  /*2fa0*/  ISETP.GE.AND P1, PT, R40, R3.reuse, PT ;  /* 0x000000032800720c */ /* 0x080fe20003f26270 */
[----:B------:R-:W-:Y:S01]  /*2fb0*/  MUFU.TANH R75, R57 ;  /* 0x00000039004b7308 */ /* 0x000fe20000002400 */
[----:B------:R-:W-:Y:S02]  /*2fc0*/  ISETP.GE.AND P6, PT, R47, R3, PT ;  /* 0x000000032f00720c */ /* 0x000fe40003fc6270 */
[C---:B-1----:R-:W-:Y:S02]  /*2fd0*/  IADD3 R46, R2.reuse, 0x61, RZ ;  /* 0x00000061022e7810 */ /* 0x042fe40007ffe0ff */
[C---:B------:R-:W-:Y:S02]  /*2fe0*/  IADD3 R49, R2.reuse, 0x68, RZ ;  /* 0x0000006802317810 */ /* 0x040fe40007ffe0ff */
[C---:B------:R-:W-:Y:S01]  /*2ff0*/  IADD3 R48, R2.reuse, 0x69, RZ ;  /* 0x0000006902307810 */ /* 0x040fe20007ffe0ff */
[----:B--2---:R-:W-:Y:S01]  /*3000*/  FMUL.FTZ R56, R77, c[0x0][0x2ec] ;  /* 0x0000bb004d387a20 */ /* 0x004fe20000410000 */
[----:B------:R-:W-:-:S02]  /*3010*/  IADD3 R50, R2, 0x70, RZ ;  /* 0x0000007002327810 */ /* 0x000fc40007ffe0ff */
[C---:B------:R-:W-:Y:S01]  /*3020*/  IADD3 R51, R2.reuse, 0x71, RZ ;  /* 0x0000007102337810 */ /* 0x040fe20007ffe0ff */
[----:B------:R1:W2:Y:S01]  /*3030*/  MUFU.TANH R60, R56 ;  /* 0x00000038003c7308 */ /* 0x0002a20000002400 */
[C---:B------:R-:W-:Y:S02]  /*3040*/  IADD3 R52, R2.reuse, 0x78, RZ ;  /* 0x0000007802347810 */ /* 0x040fe40007ffe0ff */
[----:B------:R-:W-:Y:S02]  /*3050*/  IADD3 R53, R2, 0x79, RZ ;  /* 0x0000007902357810 */ /* 0x000fe40007ffe0ff */
[----:B------:R-:W-:Y:S02]  /*3060*/  FSEL R205, R114, -INF , !P3 ;  /* 0xff80000072cd7808 */ /* 0x000fe40005800000 */
[----:B------:R-:W-:Y:S02]  /*3070*/  FSEL R204, R65, -INF , !P5 ;  /* 0xff80000041cc7808 */ /* 0x000fe40006800000 */
[----:B------:R-:W-:-:S02]  /*3080*/  FSEL R249, R64, -INF , !P4 ;  /* 0xff80000040f97808 */ /* 0x000fc40006000000 */
[----:B------:R-:W-:Y:S01]  /*3090*/  FSEL R248, R59, -INF , !P2 ;  /* 0xff8000003bf87808 */ /* 0x000fe20005000000 */
[----:B------:R-:W-:Y:S01]  /*30a0*/  FMUL.FTZ R59, R91, c[0x0][0x2ec] ;  /* 0x0000bb005b3b7a20 */ /* 0x000fe20000410000 */
[----:B------:R-:W-:Y:S01]  /*30b0*/  FSEL R247, R58, -INF , !P1 ;  /* 0xff8000003af77808 */ /* 0x000fe20004800000 */
[----:B------:R-:W-:Y:S01]  /*30c0*/  FMUL.FTZ R58, R82, c[0x0][0x2ec] ;  /* 0x0000bb00523a7a20 */ /* 0x000fe20000410000 */
[----:B----4-:R-:W-:Y:S01]  /*30d0*/  FSEL R245, R6, -INF , !P6 ;  /* 0xff80000006f57808 */ /* 0x010fe20007000000 */
[----:B------:R-:W-:Y:S01]  /*30e0*/  HMMA.16816.F32 R64, R28, R96, R128 ;  /* 0x000000601c40723c */ /* 0x000fe20000001880 */
[----:B-1----:R-:W-:Y:S02]  /*30f0*/  IADD3 R56, R5, 0x40, RZ ;  /* 0x0000004005387810 */ /* 0x002fe40007ffe0ff */
[-C--:B------:R-:W-:Y:S02]  /*3100*/  ISETP.GE.AND P3, PT, R46, R3.reuse, PT ;  /* 0x000000032e00720c */ /* 0x080fe40003f66270 */
[----:B------:R-:W-:-:S02]  /*3110*/  ISETP.GE.AND P5, PT, R49, R3, PT ;  /* 0x000000033100720c */ /* 0x000fc40003fa6270 */
[-C--:B------:R-:W-:Y:S02]  /*3120*/  ISETP.GE.AND P4, PT, R48, R3.reuse, PT ;  /* 0x000000033000720c */ /* 0x080fe40003f86270 */
[-C--:B------:R-:W-:Y:S02]  /*3130*/  ISETP.GE.AND P2, PT, R50, R3.reuse, PT ;  /* 0x000000033200720c */ /* 0x080fe40003f46270 */
[-C--:B------:R-:W-:Y:S02]  /*3140*/  ISETP.GE.AND P1, PT, R51, R3.reuse, PT ;  /* 0x000000033300720c */ /* 0x080fe40003f26270 */
[-C--:B------:R-:W-:Y:S02]  /*3150*/  ISETP.GE.AND P0, PT, R52, R3.reuse, PT ;  /* 0x000000033400720c */ /* 0x080fe40003f06270 */
[----:B------:R-:W-:Y:S02]  /*3160*/  ISETP.GE.AND P6, PT, R53, R3, PT ;  /* 0x000000033500720c */ /* 0x000fe40003fc6270 */
[----:B------:R-:W-:-:S02]  /*3170*/  IADD3 R6, R5, 0x8, RZ ;  /* 0x0000000805067810 */ /* 0x000fc40007ffe0ff */
[----:B------:R-:W-:Y:S02]  /*3180*/  IADD3 R3, R5, 0x48, RZ ;  /* 0x0000004805037810 */ /* 0x000fe40007ffe0ff */
[-C--:B------:R-:W-:Y:S01]  /*3190*/  IMNMX R5, R56, R124.reuse, PT ;  /* 0x0000007c38057217 */ /* 0x080fe20003800200 */
[----:B------:R-:W-:Y:S01]  /*31a0*/  FMUL.FTZ R56, R78, c[0x0][0x2ec] ;  /* 0x0000bb004e387a20 */ /* 0x000fe20000410000 */
[----:B--2---:R-:W-:Y:S01]  /*31b0*/  FSEL R241, R60, -INF , !P1 ;  /* 0xff8000003cf17808 */ /* 0x004fe20004800000 */
[----:B------:R-:W-:Y:S01]  /*31c0*/  HMMA.16816.F32 R64, R24, R92, R64 ;  /* 0x0000005c1840723c */ /* 0x000fe20000001840 */
[----:B------:R-:W1:Y:S01]  /*31d0*/  MUFU.TANH R60, R55 ;  /* 0x00000037003c7308 */ /* 0x000e620000002400 */
[----:B------:R-:W-:Y:S02]  /*31e0*/  FSEL R237, R72, -INF , !P0 ;  /* 0xff80000048ed7808 */ /* 0x000fe40004000000 */
[----:B------:R-:W-:Y:S02]  /*31f0*/  FSEL R236, R54, -INF , !P6 ;  /* 0xff80000036ec7808 */ /* 0x000fe40007000000 */
[----:B------:R-:W-:-:S02]  /*3200*/  IMNMX R6, R6, R124, PT ;  /* 0x0000007c06067217 */ /* 0x000fc40003800200 */
[----:B------:R-:W-:Y:S01]  /*3210*/  FSEL R242, R85, -INF , !P3 ;  /* 0xff80000055f27808 */ /* 0x000fe20005800000 */
[----:B------:R-:W2:Y:S01]  /*3220*/  MUFU.TANH R55, R59 ;  /* 0x0000003b00377308 */ /* 0x000ea20000002400 */
[----:B------:R-:W-:Y:S02]  /*3230*/  FSEL R240, R84, -INF , !P5 ;  /* 0xff80000054f07808 */ /* 0x000fe40006800000 */
[----:B------:R-:W-:Y:S02]  /*3240*/  FSEL R239, R81, -INF , !P4 ;  /* 0xff80000051ef7808 */ /* 0x000fe40006000000 */
[----:B------:R-:W-:Y:S02]  /*3250*/  FSEL R238, R80, -INF , !P2 ;  /* 0xff80000050ee7808 */ /* 0x000fe40005000000 */
[-C--:B------:R-:W-:Y:S01]  /*3260*/  ISETP.GE.AND P3, PT, R2, R6.reuse, PT ;  /* 0x000000060200720c */ /* 0x080fe20003f66270 */
[----:B------:R-:W3:Y:S01]  /*3270*/  MUFU.TANH R54, R58 ;  /* 0x0000003a00367308 */ /* 0x000ee20000002400 */
[----:B------:R-:W-:-:S02]  /*3280*/  ISETP.GE.AND P5, PT, R18, R6, PT ;  /* 0x000000061200720c */ /* 0x000fc40003fa6270 */
[-C--:B------:R-:W-:Y:S02]  /*3290*/  ISETP.GE.AND P4, PT, R17, R6.reuse, PT ;  /* 0x000000061100720c */ /* 0x080fe40003f86270 */
[-C--:B------:R-:W-:Y:S02]  /*32a0*/  ISETP.GE.AND P2, PT, R16, R6.reuse, PT ;  /* 0x000000061000720c */ /* 0x080fe40003f46270 */
[----:B------:R-:W-:Y:S01]  /*32b0*/  FSEL R116, R183, -INF , !P3 ;  /* 0xff800000b7747808 */ /* 0x000fe20005800000 */
[----:B------:R4:W5:Y:S01]  /*32c0*/  MUFU.TANH R72, R56 ;  /* 0x0000003800487308 */ /* 0x0009620000002400 */
[----:B------:R-:W-:Y:S01]  /*32d0*/  FSEL R117, R178, -INF , !P5 ;  /* 0xff800000b2757808 */ /* 0x000fe20006800000 */
[----:B------:R-:W-:Y:S01]  /*32e0*/  IMAD.MOV.U32 R178, RZ, RZ, R187 ;  /* 0x000000ffffb27224 */ /* 0x000fe200078e00bb */
[----:B------:R-:W-:Y:S01]  /*32f0*/  FSEL R120, R179, -INF , !P4 ;  /* 0xff800000b3787808 */ /* 0x000fe20006000000 */
[----:B------:R-:W-:Y:S01]  /*3300*/  IMAD.MOV.U32 R179, RZ, RZ, R186 ;  /* 0x000000ffffb37224 */ /* 0x000fe200078e00ba */
[----:B------:R-:W-:Y:S01]  /*3310*/  FSEL R121, R244, -INF , !P2 ;  /* 0xff800000f4797808 */ /* 0x000fe20005000000 */
[----:B------:R-:W-:Y:S01]  /*3320*/  IMAD.MOV.U32 R186, RZ, RZ, R122 ;  /* 0x000000ffffba7224 */ /* 0x000fe200078e007a */
[-C--:B------:R-:W-:Y:S01]  /*3330*/  ISETP.GE.AND P1, PT, R15, R6.reuse, PT ;  /* 0x000000060f00720c */ /* 0x080fe20003f26270 */
[----:B------:R-:W-:Y:S01]  /*3340*/  IMAD.MOV.U32 R187, RZ, RZ, R191 ;  /* 0x000000ffffbb7224 */ /* 0x000fe200078e00bf */
[-C--:B------:R-:W-:Y:S01]  /*3350*/  ISETP.GE.AND P0, PT, R14, R6.reuse, PT ;  /* 0x000000060e00720c */ /* 0x080fe20003f06270 */
[----:B------:R-:W-:Y:S01]  /*3360*/  IMAD.MOV.U32 R183, RZ, RZ, R188 ;  /* 0x000000ffffb77224 */ /* 0x000fe200078e00bc */
[----:B------:R-:W-:-:S02]  /*3370*/  ISETP.GE.AND P6, PT, R13, R6, PT ;  /* 0x000000060d00720c */ /* 0x000fc40003fc6270 */
[-C--:B------:R-:W-:Y:S02]  /*3380*/  ISETP.GE.AND P3, PT, R12, R6.reuse, PT ;  /* 0x000000060c00720c */ /* 0x080fe40003f66270 */
[-C--:B------:R-:W-:Y:S01]  /*3390*/  ISETP.GE.AND P5, PT, R11, R6.reuse, PT ;  /* 0x000000060b00720c */ /* 0x080fe20003fa6270 */
[C---:B----4-:R-:W-:Y:S01]  /*33a0*/  HMMA.16816.F32 R56, R36.reuse, R200, RZ ;  /* 0x000000c82438723c */ /* 0x050fe200000018ff */
[-C--:B------:R-:W-:Y:S02]  /*33b0*/  ISETP.GE.AND P4, PT, R10, R6.reuse, PT ;  /* 0x000000060a00720c */ /* 0x080fe40003f86270 */
[----:B------:R-:W-:Y:S02]  /*33c0*/  ISETP.GE.AND P2, PT, R9, R6, PT ;  /* 0x000000060900720c */ /* 0x000fe40003f46270 */
[----:B------:R-:W-:Y:S02]  /*33d0*/  IMNMX R3, R3, R124, PT ;  /* 0x0000007c03037217 */ /* 0x000fe40003800200 */
[----:B------:R-:W-:Y:S01]  /*33e0*/  FSEL R122, R243, -INF , !P1 ;  /* 0xff800000f37a7808 */ /* 0x000fe20004800000 */
[----:B------:R-:W-:Y:S01]  /*33f0*/  HMMA.16816.F32 R36, R36, R202, RZ ;  /* 0x000000ca2424723c */ /* 0x000fe200000018ff */
[----:B------:R-:W-:-:S02]  /*3400*/  FSEL R125, R215, -INF , !P0 ;  /* 0xff800000d77d7808 */ /* 0x000fc40004000000 */
[----:B------:R-:W-:Y:S02]  /*3410*/  FSEL R124, R212, -INF , !P6 ;  /* 0xff800000d47c7808 */ /* 0x000fe40007000000 */
[----:B------:R-:W-:Y:S02]  /*3420*/  FSEL R129, R211, -INF , !P3 ;  /* 0xff800000d3817808 */ /* 0x000fe40005800000 */
[----:B------:R-:W-:Y:S02]  /*3430*/  FSEL R142, R209, -INF , !P5 ;  /* 0xff800000d18e7808 */ /* 0x000fe40006800000 */
[----:B------:R-:W-:Y:S02]  /*3440*/  FSEL R145, R208, -INF , !P4 ;  /* 0xff800000d0917808 */ /* 0x000fe40006000000 */
[----:B------:R-:W-:Y:S02]  /*3450*/  FSEL R144, R148, -INF , !P2 ;  /* 0xff80000094907808 */ /* 0x000fe40005000000 */
[----:B------:R-:W-:-:S02]  /*3460*/  ISETP.GE.AND P1, PT, R8, R6, PT ;  /* 0x000000060800720c */ /* 0x000fc40003f26270 */
[-C--:B------:R-:W-:Y:S01]  /*3470*/  ISETP.GE.AND P0, PT, R7, R6.reuse, PT ;  /* 0x000000060700720c */ /* 0x080fe20003f06270 */
[C---:B------:R-:W-:Y:S01]  /*3480*/  HMMA.16816.F32 R56, R32.reuse, R196, R56 ;  /* 0x000000c42038723c */ /* 0x040fe20000001838 */
[-C--:B------:R-:W-:Y:S02]  /*3490*/  ISETP.GE.AND P6, PT, R23, R6.reuse, PT ;  /* 0x000000061700720c */ /* 0x080fe40003fc6270 */
[-C--:B------:R-:W-:Y:S02]  /*34a0*/  ISETP.GE.AND P3, PT, R22, R6.reuse, PT ;  /* 0x000000061600720c */ /* 0x080fe40003f66270 */
[-C--:B------:R-:W-:Y:S02]  /*34b0*/  ISETP.GE.AND P5, PT, R21, R6.reuse, PT ;  /* 0x000000061500720c */ /* 0x080fe40003fa6270 */
[-C--:B------:R-:W-:Y:S01]  /*34c0*/  ISETP.GE.AND P4, PT, R20, R6.reuse, PT ;  /* 0x000000061400720c */ /* 0x080fe20003f86270 */
[----:B------:R-:W-:Y:S01]  /*34d0*/  HMMA.16816.F32 R32, R32, R198, R36 ;  /* 0x000000c62020723c */ /* 0x000fe20000001824 */
[----:B------:R-:W-:Y:S01]  /*34e0*/  BAR.SYNC.DEFER_BLOCKING 0x0 ;  /* 0x0000000000007b1d */ /* 0x000fe20000010000 */
[----:B------:R-:W-:-:S02]  /*34f0*/  ISETP.GE.AND P2, PT, R19, R6, PT ;  /* 0x000000061300720c */ /* 0x000fc40003f46270 */
[----:B------:R-:W-:Y:S02]  /*3500*/  FSEL R146, R146, -INF , !P1 ;  /* 0xff80000092927808 */ /* 0x000fe40004800000 */
[----:B------:R-:W-:Y:S02]  /*3510*/  FSEL R164, R164, -INF , !P0 ;  /* 0xff800000a4a47808 */ /* 0x000fe40004000000 */
[----:B------:R-:W-:Y:S02]  /*3520*/  FSEL R166, R140, -INF , !P6 ;  /* 0xff8000008ca67808 */ /* 0x000fe40007000000 */
[----:B------:R-:W-:Y:S02]  /*3530*/  FSEL R165, R165, -INF , !P3 ;  /* 0xff800000a5a57808 */ /* 0x000fe40005800000 */
[----:B------:R-:W-:Y:S02]  /*3540*/  FSEL R167, R167, -INF , !P5 ;  /* 0xff800000a7a77808 */ /* 0x000fe40006800000 */
[----:B------:R-:W-:-:S02]  /*3550*/  FSEL R191, R123, -INF , !P4 ;  /* 0xff8000007bbf7808 */ /* 0x000fc40006000000 */
[----:B------:R-:W-:Y:S02]  /*3560*/  FSEL R190, R119, -INF , !P2 ;  /* 0xff80000077be7808 */ /* 0x000fe40005000000 */
[-C--:B------:R-:W-:Y:S02]  /*3570*/  ISETP.GE.AND P1, PT, R44, R6.reuse, PT ;  /* 0x000000062c00720c */ /* 0x080fe40003f26270 */
[-C--:B------:R-:W-:Y:S02]  /*3580*/  ISETP.GE.AND P0, PT, R43, R6.reuse, PT ;  /* 0x000000062b00720c */ /* 0x080fe40003f06270 */
[-C--:B------:R-:W-:Y:S02]  /*3590*/  ISETP.GE.AND P6, PT, R42, R6.reuse, PT ;  /* 0x000000062a00720c */ /* 0x080fe40003fc6270 */
[-C--:B------:R-:W-:Y:S02]  /*35a0*/  ISETP.GE.AND P3, PT, R41, R6.reuse, PT ;  /* 0x000000062900720c */ /* 0x080fe40003f66270 */
[----:B------:R-:W-:-:S02]  /*35b0*/  ISETP.GE.AND P5, PT, R40, R6, PT ;  /* 0x000000062800720c */ /* 0x000fc40003fa6270 */
[-C--:B------:R-:W-:Y:S02]  /*35c0*/  ISETP.GE.AND P4, PT, R45, R6.reuse, PT ;  /* 0x000000062d00720c */ /* 0x080fe40003f86270 */
[----:B------:R-:W-:Y:S02]  /*35d0*/  ISETP.GE.AND P2, PT, R47, R6, PT ;  /* 0x000000062f00720c */ /* 0x000fe40003f46270 */
[----:B------:R-:W-:Y:S02]  /*35e0*/  FSEL R189, R118, -INF , !P1 ;  /* 0xff80000076bd7808 */ /* 0x000fe40004800000 */
[----:B------:R-:W-:Y:S02]  /*35f0*/  FSEL R188, R115, -INF , !P0 ;  /* 0xff80000073bc7808 */ /* 0x000fe40004000000 */
[----:B------:R-:W-:Y:S02]  /*3600*/  FSEL R211, R113, -INF , !P6 ;  /* 0xff80000071d37808 */ /* 0x000fe40007000000 */
[----:B------:R-:W-:-:S02]  /*3610*/  FSEL R208, R112, -INF , !P3 ;  /* 0xff80000070d07808 */ /* 0x000fc40005800000 */
[----:B------:R-:W-:Y:S02]  /*3620*/  FSEL R201, R86, -INF , !P5 ;  /* 0xff80000056c97808 */ /* 0x000fe40006800000 */
[----:B------:R-:W-:Y:S02]  /*3630*/  FSEL R210, R61, -INF , !P4 ;  /* 0xff8000003dd27808 */ /* 0x000fe40006000000 */
[----:B-1----:R-:W-:Y:S02]  /*3640*/  FSEL R209, R60, -INF , !P2 ;  /* 0xff8000003cd17808 */ /* 0x002fe40005000000 */
[-C--:B------:R-:W-:Y:S02]  /*3650*/  ISETP.GE.AND P1, PT, R46, R6.reuse, PT ;  /* 0x000000062e00720c */ /* 0x080fe40003f26270 */
[-C--:B------:R-:W-:Y:S02]  /*3660*/  ISETP.GE.AND P0, PT, R49, R6.reuse, PT ;  /* 0x000000063100720c */ /* 0x080fe40003f06270 */
[----:B------:R-:W-:-:S02]  /*3670*/  ISETP.GE.AND P6, PT, R48, R6, PT ;  /* 0x000000063000720c */ /* 0x000fc40003fc6270 */
[-C--:B------:R-:W-:Y:S02]  /*3680*/  ISETP.GE.AND P3, PT, R50, R6.reuse, PT ;  /* 0x000000063200720c */ /* 0x080fe40003f66270 */
[-C--:B------:R-:W-:Y:S02]  /*3690*/  ISETP.GE.AND P5, PT, R51, R6.reuse, PT ;  /* 0x000000063300720c */ /* 0x080fe40003fa6270 */
[-C--:B------:R-:W-:Y:S02]  /*36a0*/  ISETP.GE.AND P4, PT, R52, R6.reuse, PT ;  /* 0x000000063400720c */ /* 0x080fe40003f86270 */
[----:B------:R-:W-:Y:S02]  /*36b0*/  ISETP.GE.AND P2, PT, R53, R6, PT ;  /* 0x000000063500720c */ /* 0x000fe40003f46270 */
[----:B------:R-:W1:Y:S01]  /*36c0*/  MUFU.TANH R6, R76 ;  /* 0x0000004c00067308 */ /* 0x000e620000002400 */
[----:B--2---:R-:W-:Y:S02]  /*36d0*/  FSEL R244, R55, -INF , !P1 ;  /* 0xff80000037f47808 */ /* 0x004fe40004800000 */
[----:B---3--:R-:W-:-:S02]  /*36e0*/  FSEL R243, R54, -INF , !P0 ;  /* 0xff80000036f37808 */ /* 0x008fc40004000000 */
[C---:B------:R-:W-:Y:S02]  /*36f0*/  ISETP.GE.AND P1, PT, R2.reuse, R5, PT ;  /* 0x000000050200720c */ /* 0x040fe40003f26270 */
[----:B------:R-:W-:Y:S01]  /*3700*/  ISETP.GE.AND P0, PT, R2, R3, PT ;  /* 0x000000030200720c */ /* 0x000fe20003f06270 */
[----:B------:R-:W-:Y:S01]  /*3710*/  FMUL.FTZ R2, R62, c[0x0][0x2ec] ;  /* 0x0000bb003e027a20 */ /* 0x000fe20000410000 */
[----:B------:R-:W-:Y:S02]  /*3720*/  FSEL R215, R75, -INF , !P6 ;  /* 0xff8000004bd77808 */ /* 0x000fe40007000000 */
[----:B-----5:R-:W-:Y:S01]  /*3730*/  FSEL R214, R72, -INF , !P3 ;  /* 0xff80000048d67808 */ /* 0x020fe20005800000 */
[----:B------:R2:W-:Y:S01]  /*3740*/  MUFU.TANH R79, R2 ;  /* 0x00000002004f7308 */ /* 0x0005e20000002400 */
[C---:B------:R-:W-:Y:S02]  /*3750*/  ISETP.GE.AND P6, PT, R18.reuse, R5, PT ;  /* 0x000000051200720c */ /* 0x040fe40003fc6270 */
[----:B------:R-:W-:-:S02]  /*3760*/  ISETP.GE.AND P3, PT, R18, R3, PT ;  /* 0x000000031200720c */ /* 0x000fc40003f66270 */
[----:B------:R-:W-:Y:S02]  /*3770*/  FSEL R212, R73, -INF , !P4 ;  /* 0xff80000049d47808 */ /* 0x000fe40006000000 */
[----:B------:R-:W-:Y:S02]  /*3780*/  FSEL R213, R74, -INF , !P5 ;  /* 0xff8000004ad57808 */ /* 0x000fe40006800000 */
[----:B-1----:R-:W-:Y:S02]  /*3790*/  FSEL R200, R6, -INF , !P2 ;  /* 0xff80000006c87808 */ /* 0x002fe40005000000 */
[----:B------:R-:W-:Y:S02]  /*37a0*/  FSEL R18, R126, -INF , !P1 ;  /* 0xff8000007e127808 */ /* 0x000fe40004800000 */
[----:B------:R-:W-:Y:S02]  /*37b0*/  FSEL R73, R180, -INF , !P0 ;  /* 0xff800000b4497808 */ /* 0x000fe40004000000 */
[----:B------:R-:W-:Y:S01]  /*37c0*/  ISETP.GE.AND P5, PT, R17, R5, PT ;  /* 0x000000051100720c */ /* 0x000fe20003fa6270 */
[----:B--2---:R-:W-:Y:S01]  /*37d0*/  FMUL.FTZ R2, R63, c[0x0][0x2ec] ;  /* 0x0000bb003f027a20 */ /* 0x004fe20000410000 */
[----:B------:R-:W-:Y:S01]  /*37e0*/  ISETP.GE.AND P4, PT, R17, R3, PT ;  /* 0x000000031100720c */ /* 0x000fe20003f86270 */
[----:B------:R-:W-:Y:S01]  /*37f0*/  HMMA.16816.F32 R60, R28, R98, R156 ;  /* 0x000000621c3c723c */ /* 0x000fe2000000189c */
[C---:B------:R-:W-:Y:S01]  /*3800*/  ISETP.GE.AND P2, PT, R16.reuse, R5, PT ;  /* 0x000000051000720c */ /* 0x040fe20003f46270 */
[----:B------:R1:W2:Y:S01]  /*3810*/  MUFU.TANH R78, R2 ;  /* 0x00000002004e7308 */ /* 0x0002a20000002400 */
[----:B------:R-:W-:-:S02]  /*3820*/  ISETP.GE.AND P1, PT, R16, R3, PT ;  /* 0x000000031000720c */ /* 0x000fc40003f26270 */
[----:B------:R-:W-:Y:S02]  /*3830*/  ISETP.GE.AND P0, PT, R15, R5, PT ;  /* 0x000000050f00720c */ /* 0x000fe40003f06270 */
[----:B------:R-:W-:Y:S02]  /*3840*/  FSEL R54, R181, -INF , !P6 ;  /* 0xff800000b5367808 */ /* 0x000fe40007000000 */
[----:B------:R-:W-:Y:S02]  /*3850*/  FSEL R55, R183, -INF , !P5 ;  /* 0xff800000b7377808 */ /* 0x000fe40006800000 */
[----:B------:R-:W-:Y:S02]  /*3860*/  FSEL R74, R178, -INF , !P4 ;  /* 0xff800000b24a7808 */ /* 0x000fe40006000000 */
[----:B------:R-:W-:Y:S02]  /*3870*/  FSEL R75, R184, -INF , !P1 ;  /* 0xff800000b84b7808 */ /* 0x000fe40004800000 */
[----:B------:R-:W-:-:S02]  /*3880*/  FSEL R84, R185, -INF , !P0 ;  /* 0xff800000b9547808 */ /* 0x000fc40004000000 */
[-C--:B------:R-:W-:Y:S01]  /*3890*/  ISETP.GE.AND P6, PT, R15, R3.reuse, PT ;  /* 0x000000030f00720c */ /* 0x080fe20003fc6270 */
[----:B-1----:R-:W-:Y:S01]  /*38a0*/  FMUL.FTZ R2, R68, c[0x0][0x2ec] ;  /* 0x0000bb0044027a20 */ /* 0x002fe20000410000 */
[----:B------:R-:W-:Y:S02]  /*38b0*/  FSEL R68, R179, -INF , !P2 ;  /* 0xff800000b3447808 */ /* 0x000fe40005000000 */
[----:B------:R-:W-:Y:S01]  /*38c0*/  ISETP.GE.AND P5, PT, R14, R3, PT ;  /* 0x000000030e00720c */ /* 0x000fe20003fa6270 */
[----:B------:R1:W-:Y:S01]  /*38d0*/  MUFU.TANH R77, R2 ;  /* 0x00000002004d7308 */ /* 0x0003e20000002400 */
[C---:B------:R-:W-:Y:S02]  /*38e0*/  ISETP.GE.AND P4, PT, R13.reuse, R5, PT ;  /* 0x000000050d00720c */ /* 0x040fe40003f86270 */
[----:B------:R-:W-:Y:S02]  /*38f0*/  ISETP.GE.AND P2, PT, R13, R3, PT ;  /* 0x000000030d00720c */ /* 0x000fe40003f46270 */
[----:B------:R-:W-:-:S02]  /*3900*/  ISETP.GE.AND P1, PT, R12, R5, PT ;  /* 0x000000050c00720c */ /* 0x000fc40003f26270 */
[----:B------:R-:W-:Y:S02]  /*3910*/  ISETP.GE.AND P0, PT, R12, R3, PT ;  /* 0x000000030c00720c */ /* 0x000fe40003f06270 */
[----:B------:R-:W-:Y:S02]  /*3920*/  FSEL R88, R186, -INF , !P6 ;  /* 0xff800000ba587808 */ /* 0x000fe40007000000 */
[----:B------:R-:W-:Y:S02]  /*3930*/  ISETP.GE.AND P6, PT, R11, R5, PT ;  /* 0x000000050b00720c */ /* 0x000fe40003fc6270 */
[----:B------:R-:W-:Y:S02]  /*3940*/  FSEL R89, R192, -INF , !P5 ;  /* 0xff800000c0597808 */ /* 0x000fe40006800000 */
[----:B------:R-:W-:Y:S01]  /*3950*/  FSEL R85, R193, -INF , !P4 ;  /* 0xff800000c1557808 */ /* 0x000fe20006000000 */
[----:B-1----:R-:W-:Y:S01]  /*3960*/  FMUL.FTZ R2, R69, c[0x0][0x2ec] ;  /* 0x0000bb0045027a20 */ /* 0x002fe20000410000 */
[----:B------:R-:W-:-:S02]  /*3970*/  FSEL R69, R182, -INF , !P3 ;  /* 0xff800000b6457808 */ /* 0x000fc40005800000 */
[----:B------:R-:W-:Y:S01]  /*3980*/  ISETP.GE.AND P3, PT, R14, R5, PT ;  /* 0x000000050e00720c */ /* 0x000fe20003f66270 */
[----:B------:R1:W-:Y:S01]  /*3990*/  MUFU.TANH R76, R2 ;  /* 0x00000002004c7308 */ /* 0x0003e20000002400 */
[----:B------:R-:W-:Y:S01]  /*39a0*/  HMMA.16816.F32 R12, R28, R108, R56 ;  /* 0x0000006c1c0c723c */ /* 0x000fe20000001838 */
[----:B------:R-:W-:Y:S02]  /*39b0*/  FSEL R90, R194, -INF , !P2 ;  /* 0xff800000c25a7808 */ /* 0x000fe40005000000 */
[----:B------:R-:W-:Y:S02]  /*39c0*/  FSEL R86, R187, -INF , !P3 ;  /* 0xff800000bb567808 */ /* 0x000fe40005800000 */
[----:B------:R-:W-:Y:S02]  /*39d0*/  FSEL R87, R195, -INF , !P1 ;  /* 0xff800000c3577808 */ /* 0x000fe40004800000 */
[----:B------:R-:W-:Y:S01]  /*39e0*/  FSEL R91, R151, -INF , !P0 ;  /* 0xff800000975b7808 */ /* 0x000fe20004000000 */
[----:B------:R-:W-:Y:S01]  /*39f0*/  HMMA.16816.F32 R56, R24, R94, R60 ;  /* 0x0000005e1838723c */ /* 0x000fe2000000183c */
[----:B------:R-:W-:-:S02]  /*3a00*/  FSEL R130, R252, -INF , !P6 ;  /* 0xff800000fc827808 */ /* 0x000fc40007000000 */
[----:B------:R-:W-:Y:S02]  /*3a10*/  ISETP.GE.AND P3, PT, R11, R3, PT ;  /* 0x000000030b00720c */ /* 0x000fe40003f66270 */
[----:B------:R-:W-:Y:S01]  /*3a20*/  ISETP.GE.AND P5, PT, R10, R5, PT ;  /* 0x000000050a00720c */ /* 0x000fe20003fa6270 */
[----:B-1----:R-:W-:Y:S02]  /*3a30*/  FMUL.FTZ R2, R70, c[0x0][0x2ec] ;  /* 0x0000bb0046027a20 */ /* 0x002fe40000410000 */
[----:B------:R-:W-:Y:S01]  /*3a40*/  HMMA.16816.F32 R28, R28, R110, R32 ;  /* 0x0000006e1c1c723c */ /* 0x000fe20000001820 */
[----:B------:R-:W-:Y:S01]  /*3a50*/  ISETP.GE.AND P4, PT, R10, R3, PT ;  /* 0x000000030a00720c */ /* 0x000fe20003f86270 */
[----:B------:R1:W-:Y:S01]  /*3a60*/  MUFU.TANH R72, R2 ;  /* 0x0000000200487308 */ /* 0x0003e20000002400 */
[C---:B------:R-:W-:Y:S02]  /*3a70*/  ISETP.GE.AND P2, PT, R9.reuse, R5, PT ;  /* 0x000000050900720c */ /* 0x040fe40003f46270 */
[----:B------:R-:W-:-:S02]  /*3a80*/  ISETP.GE.AND P1, PT, R9, R3, PT ;  /* 0x000000030900720c */ /* 0x000fc40003f26270 */
[C---:B------:R-:W-:Y:S02]  /*3a90*/  ISETP.GE.AND P0, PT, R8.reuse, R5, PT ;  /* 0x000000050800720c */ /* 0x040fe40003f06270 */
[-C--:B------:R-:W-:Y:S02]  /*3aa0*/  ISETP.GE.AND P6, PT, R8, R3.reuse, PT ;  /* 0x000000030800720c */ /* 0x080fe40003fc6270 */
[C---:B------:R-:W-:Y:S01]  /*3ab0*/  HMMA.16816.F32 R8, R24.reuse, R100, R12 ;  /* 0x000000641808723c */ /* 0x040fe2000000180c */
[----:B------:R-:W-:Y:S02]  /*3ac0*/  FSEL R118, R231, -INF , !P0 ;  /* 0xff800000e7767808 */ /* 0x000fe40004000000 */
[-C--:B------:R-:W-:Y:S02]  /*3ad0*/  ISETP.GE.AND P0, PT, R22, R3.reuse, PT ;  /* 0x000000031600720c */ /* 0x080fe40003f06270 */
[----:B------:R-:W-:Y:S01]  /*3ae0*/  FMUL.FTZ R57, R57, c[0x0][0x2ec] ;  /* 0x0000bb0039397a20 */ /* 0x000fe20000410000 */
[----:B------:R-:W-:Y:S01]  /*3af0*/  FSEL R119, R232, -INF , !P2 ;  /* 0xff800000e8777808 */ /* 0x000fe20005000000 */
[----:B------:R-:W-:Y:S01]  /*3b00*/  FMUL.FTZ R58, R58, c[0x0][0x2ec] ;  /* 0x0000bb003a3a7a20 */ /* 0x000fe20000410000 */
[----:B------:R-:W-:Y:S01]  /*3b10*/  ISETP.GE.AND P2, PT, R23, R3, PT ;  /* 0x000000031700720c */ /* 0x000fe20003f46270 */
[----:B-1----:R-:W-:Y:S01]  /*3b20*/  FMUL.FTZ R2, R71, c[0x0][0x2ec] ;  /* 0x0000bb0047027a20 */ /* 0x002fe20000410000 */
[----:B------:R-:W-:Y:S01]  /*3b30*/  FSEL R143, R143, -INF , !P0 ;  /* 0xff8000008f8f7808 */ /* 0x000fe20004000000 */
[----:B------:R-:W-:Y:S01]  /*3b40*/  FMUL.FTZ R59, R59, c[0x0][0x2ec] ;  /* 0x0000bb003b3b7a20 */ /* 0x000fe20000410000 */
[----:B------:R-:W-:Y:S01]  /*3b50*/  ISETP.GE.AND P0, PT, R44, R5, PT ;  /* 0x000000052c00720c */ /* 0x000fe20003f06270 */
[----:B------:R1:W-:Y:S01]  /*3b60*/  MUFU.TANH R70, R2 ;  /* 0x0000000200467308 */ /* 0x0003e20000002400 */
[----:B------:R-:W-:Y:S01]  /*3b70*/  HMMA.16816.F32 R24, R24, R102, R28 ;  /* 0x000000661818723c */ /* 0x000fe2000000181c */
[----:B------:R-:W-:-:S02]  /*3b80*/  FSEL R149, R149, -INF , !P2 ;  /* 0xff80000095957808 */ /* 0x000fc40005000000 */
[----:B------:R-:W-:Y:S02]  /*3b90*/  ISETP.GE.AND P2, PT, R19, R5, PT ;  /* 0x000000051300720c */ /* 0x000fe40003f46270 */
[----:B------:R-:W-:Y:S02]  /*3ba0*/  FSEL R158, R176, -INF , !P0 ;  /* 0xff800000b09e7808 */ /* 0x000fe40004000000 */
[----:B------:R-:W-:Y:S01]  /*3bb0*/  FSEL R131, R234, -INF , !P3 ;  /* 0xff800000ea837808 */ /* 0x000fe20005800000 */
[----:B------:R-:W-:Y:S01]  /*3bc0*/  MUFU.TANH R57, R57 ;  /* 0x0000003900397308 */ /* 0x000fe20000002400 */
[----:B------:R-:W-:Y:S01]  /*3bd0*/  FSEL R128, R251, -INF , !P5 ;  /* 0xff800000fb807808 */ /* 0x000fe20006800000 */
[----:B------:R-:W-:Y:S01]  /*3be0*/  FMUL.FTZ R8, R8, c[0x0][0x2ec] ;  /* 0x0000bb0008087a20 */ /* 0x000fe20000410000 */
[----:B------:R-:W-:Y:S02]  /*3bf0*/  FSEL R127, R233, -INF , !P4 ;  /* 0xff800000e97f7808 */ /* 0x000fe40006000000 */
[----:B------:R-:W-:Y:S01]  /*3c00*/  FSEL R126, R230, -INF , !P1 ;  /* 0xff800000e67e7808 */ /* 0x000fe20004800000 */
[----:B-1----:R-:W-:-:S02]  /*3c10*/  FMUL.FTZ R2, R64, c[0x0][0x2ec] ;  /* 0x0000bb0040027a20 */ /* 0x002fc40000410000 */
[----:B------:R-:W-:Y:S01]  /*3c20*/  MUFU.TANH R12, R8 ;  /* 0x00000008000c7308 */ /* 0x000fe20000002400 */
[----:B------:R-:W-:Y:S02]  /*3c30*/  ISETP.GE.AND P0, PT, R41, R3, PT ;  /* 0x000000032900720c */ /* 0x000fe40003f06270 */
[C---:B------:R-:W-:Y:S02]  /*3c40*/  ISETP.GE.AND P3, PT, R7.reuse, R5, PT ;  /* 0x000000050700720c */ /* 0x040fe40003f66270 */
[----:B------:R-:W-:Y:S02]  /*3c50*/  ISETP.GE.AND P5, PT, R7, R3, PT ;  /* 0x000000030700720c */ /* 0x000fe40003fa6270 */
[-C--:B------:R-:W-:Y:S01]  /*3c60*/  ISETP.GE.AND P4, PT, R23, R5.reuse, PT ;  /* 0x000000051700720c */ /* 0x080fe20003f86270 */
[----:B------:R1:W-:Y:S01]  /*3c70*/  MUFU.TANH R64, R2 ;  /* 0x0000000200407308 */ /* 0x0003e20000002400 */
[----:B------:R-:W-:Y:S01]  /*3c80*/  ISETP.GE.AND P1, PT, R22, R5, PT ;  /* 0x000000051600720c */ /* 0x000fe20003f26270 */
[----:B------:R-:W-:Y:S01]  /*3c90*/  FMUL.FTZ R24, R24, c[0x0][0x2ec] ;  /* 0x0000bb0018187a20 */ /* 0x000fe20000410000 */
[----:B------:R-:W-:Y:S01]  /*3ca0*/  FSEL R159, R177, -INF , !P2 ;  /* 0xff800000b19f7808 */ /* 0x000fe20005000000 */
[----:B------:R-:W-:Y:S01]  /*3cb0*/  FMUL.FTZ R25, R25, c[0x0][0x2ec] ;  /* 0x0000bb0019197a20 */ /* 0x000fe20000410000 */
[----:B--2---:R-:W-:Y:S01]  /*3cc0*/  FSEL R177, R78, -INF , !P0 ;  /* 0xff8000004eb17808 */ /* 0x004fe20004000000 */
[----:B------:R-:W-:Y:S01]  /*3cd0*/  FMUL.FTZ R26, R26, c[0x0][0x2ec] ;  /* 0x0000bb001a1a7a20 */ /* 0x000fe20000410000 */
[----:B------:R-:W-:Y:S01]  /*3ce0*/  FSEL R123, R229, -INF , !P6 ;  /* 0xff800000e57b7808 */ /* 0x000fe20007000000 */
[----:B------:R-:W-:Y:S01]  /*3cf0*/  FMUL.FTZ R27, R27, c[0x0][0x2ec] ;  /* 0x0000bb001b1b7a20 */ /* 0x000fe20000410000 */
[----:B------:R-:W-:Y:S01]  /*3d00*/  FSEL R151, R219, -INF , !P3 ;  /* 0xff800000db977808 */ /* 0x000fe20005800000 */
[----:B------:R-:W-:Y:S01]  /*3d10*/  MUFU.TANH R58, R58 ;  /* 0x0000003a003a7308 */ /* 0x000fe20000002400 */
[----:B------:R-:W-:-:S02]  /*3d20*/  FSEL R150, R150, -INF , !P5 ;  /* 0xff80000096967808 */ /* 0x000fc40006800000 */
[----:B------:R-:W-:Y:S02]  /*3d30*/  FSEL R148, R228, -INF , !P4 ;  /* 0xff800000e4947808 */ /* 0x000fe40006000000 */
[----:B------:R-:W-:Y:S01]  /*3d40*/  FSEL R147, R147, -INF , !P1 ;  /* 0xff80000093937808 */ /* 0x000fe20004800000 */
[----:B-1----:R-:W-:Y:S01]  /*3d50*/  FMUL.FTZ R2, R65, c[0x0][0x2ec] ;  /* 0x0000bb0041027a20 */ /* 0x002fe20000410000 */
[-C--:B------:R-:W-:Y:S01]  /*3d60*/  ISETP.GE.AND P0, PT, R46, R5.reuse, PT ;  /* 0x000000052e00720c */ /* 0x080fe20003f06270 */
[----:B------:R-:W-:Y:S01]  /*3d70*/  MUFU.TANH R59, R59 ;  /* 0x0000003b003b7308 */ /* 0x000fe20000002400 */
[C---:B------:R-:W-:Y:S02]  /*3d80*/  ISETP.GE.AND P6, PT, R21.reuse, R5, PT ;  /* 0x000000051500720c */ /* 0x040fe40003fc6270 */
[----:B------:R-:W-:Y:S02]  /*3d90*/  ISETP.GE.AND P3, PT, R21, R3, PT ;  /* 0x000000031500720c */ /* 0x000fe40003f66270 */
[----:B------:R-:W-:-:S02]  /*3da0*/  ISETP.GE.AND P5, PT, R20, R5, PT ;  /* 0x000000051400720c */ /* 0x000fc40003fa6270 */
[-C--:B------:R-:W-:Y:S01]  /*3db0*/  ISETP.GE.AND P4, PT, R20, R3.reuse, PT ;  /* 0x000000031400720c */ /* 0x080fe20003f86270 */
[----:B------:R1:W2:Y:S01]  /*3dc0*/  MUFU.TANH R60, R2 ;  /* 0x00000002003c7308 */ /* 0x0002a20000002400 */
[----:B------:R-:W-:Y:S02]  /*3dd0*/  ISETP.GE.AND P1, PT, R19, R3, PT ;  /* 0x000000031300720c */ /* 0x000fe40003f26270 */
[----:B------:R-:W-:Y:S02]  /*3de0*/  FSEL R140, R218, -INF , !P6 ;  /* 0xff800000da8c7808 */ /* 0x000fe40007000000 */
[----:B------:R-:W-:Y:S02]  /*3df0*/  FSEL R141, R141, -INF , !P3 ;  /* 0xff8000008d8d7808 */ /* 0x000fe40005800000 */
[----:B------:R-:W-:Y:S01]  /*3e00*/  FSEL R160, R160, -INF , !P5 ;  /* 0xff800000a0a07808 */ /* 0x000fe20006800000 */
[----:B------:R-:W-:Y:S01]  /*3e10*/  MUFU.TANH R24, R24 ;  /* 0x0000001800187308 */ /* 0x000fe20000002400 */
[----:B------:R-:W-:-:S02]  /*3e20*/  FSEL R163, R163, -INF , !P4 ;  /* 0xff800000a3a37808 */ /* 0x000fc40006000000 */
[----:B------:R-:W-:Y:S02]  /*3e30*/  FSEL R162, R162, -INF , !P1 ;  /* 0xff800000a2a27808 */ /* 0x000fe40004800000 */
[----:B------:R-:W-:Y:S02]  /*3e40*/  ISETP.GE.AND P6, PT, R44, R3, PT ;  /* 0x000000032c00720c */ /* 0x000fe40003fc6270 */
[C---:B------:R-:W-:Y:S01]  /*3e50*/  ISETP.GE.AND P3, PT, R43.reuse, R5, PT ;  /* 0x000000052b00720c */ /* 0x040fe20003f66270 */
[----:B-1----:R-:W-:Y:S01]  /*3e60*/  FMUL.FTZ R2, R66, c[0x0][0x2ec] ;  /* 0x0000bb0042027a20 */ /* 0x002fe20000410000 */
[----:B--2---:R-:W-:Y:S01]  /*3e70*/  FSEL R186, R60, -INF , !P0 ;  /* 0xff8000003cba7808 */ /* 0x004fe20004000000 */
[----:B------:R-:W-:Y:S01]  /*3e80*/  MUFU.TANH R25, R25 ;  /* 0x0000001900197308 */ /* 0x000fe20000002400 */
[-C--:B------:R-:W-:Y:S02]  /*3e90*/  ISETP.GE.AND P0, PT, R50, R3.reuse, PT ;  /* 0x000000033200720c */ /* 0x080fe40003f06270 */
[----:B------:R-:W-:-:S02]  /*3ea0*/  ISETP.GE.AND P5, PT, R43, R3, PT ;  /* 0x000000032b00720c */ /* 0x000fc40003fa6270 */
[C---:B------:R-:W-:Y:S02]  /*3eb0*/  ISETP.GE.AND P4, PT, R42.reuse, R5, PT ;  /* 0x000000052a00720c */ /* 0x040fe40003f86270 */
[----:B------:R-:W-:Y:S01]  /*3ec0*/  ISETP.GE.AND P2, PT, R42, R3, PT ;  /* 0x000000032a00720c */ /* 0x000fe20003f46270 */
        /* <DEDUP_REMOVED lines=8> */
[----:B------:R-:W-:Y:S02]  /*3f50*/  FSEL R170, R170, -INF , !P1 ;  /* 0xff800000aaaa7808 */ /* 0x000fe40004800000 */
[C---:B------:R-:W-:Y:S01]  /*3f60*/  ISETP.GE.AND P6, PT, R40.reuse, R5, PT ;  /* 0x000000052800720c */ /* 0x040fe20003fc6270 */
[----:B-1----:R-:W-:Y:S01]  /*3f70*/  FMUL.FTZ R2, R67, c[0x0][0x2ec] ;  /* 0x0000bb0043027a20 */ /* 0x002fe20000410000 */
[----:B------:R-:W-:Y:S01]  /*3f80*/  MUFU.TANH R27, R27 ;  /* 0x0000001b001b7308 */ /* 0x000fe20000002400 */
[----:B------:R-:W-:Y:S02]  /*3f90*/  ISETP.GE.AND P3, PT, R40, R3, PT ;  /* 0x000000032800720c */ /* 0x000fe40003f66270 */
[C---:B------:R-:W-:Y:S02]  /*3fa0*/  ISETP.GE.AND P5, PT, R45.reuse, R5, PT ;  /* 0x000000052d00720c */ /* 0x040fe40003fa6270 */
[----:B------:R-:W-:-:S02]  /*3fb0*/  ISETP.GE.AND P4, PT, R45, R3, PT ;  /* 0x000000032d00720c */ /* 0x000fc40003f86270 */
[C---:B------:R-:W-:Y:S01]  /*3fc0*/  ISETP.GE.AND P2, PT, R47.reuse, R5, PT ;  /* 0x000000052f00720c */ /* 0x040fe20003f46270 */
[----:B------:R1:W3:Y:S01]  /*3fd0*/  MUFU.TANH R16, R2 ;  /* 0x0000000200107308 */ /* 0x0002e20000002400 */
[----:B------:R-:W-:Y:S02]  /*3fe0*/  ISETP.GE.AND P1, PT, R47, R3, PT ;  /* 0x000000032f00720c */ /* 0x000fe40003f26270 */
[----:B------:R-:W-:Y:S02]  /*3ff0*/  FSEL R169, R77, -INF , !P6 ;  /* 0xff8000004da97808 */ /* 0x000fe40007000000 */
[----:B------:R-:W-:Y:S02]  /*4000*/  FSEL R179, R72, -INF , !P3 ;  /* 0xff80000048b37808 */ /* 0x000fe40005800000 */
[----:B------:R-:W-:Y:S02]  /*4010*/  FSEL R168, R76, -INF , !P5 ;  /* 0xff8000004ca87808 */ /* 0x000fe40006800000 */
[----:B------:R-:W-:-:S02]  /*4020*/  FSEL R178, R70, -INF , !P4 ;  /* 0xff80000046b27808 */ /* 0x000fc40006000000 */
[----:B------:R-:W-:Y:S02]  /*4030*/  FSEL R187, R64, -INF , !P2 ;  /* 0xff80000040bb7808 */ /* 0x000fe40005000000 */
[----:B--2---:R-:W-:Y:S02]  /*4040*/  FSEL R199, R17, -INF , !P1 ;  /* 0xff80000011c77808 */ /* 0x004fe40004800000 */
[----:B------:R-:W-:Y:S01]  /*4050*/  ISETP.GE.AND P6, PT, R46, R3, PT ;  /* 0x000000032e00720c */ /* 0x000fe20003fc6270 */
[----:B-1----:R-:W-:Y:S01]  /*4060*/  FMUL.FTZ R2, R56, c[0x0][0x2ec] ;  /* 0x0000bb0038027a20 */ /* 0x002fe20000410000 */
[C---:B------:R-:W-:Y:S02]  /*4070*/  ISETP.GE.AND P3, PT, R49.reuse, R5, PT ;  /* 0x000000053100720c */ /* 0x040fe40003f66270 */
[----:B------:R-:W-:Y:S01]  /*4080*/  ISETP.GE.AND P5, PT, R49, R3, PT ;  /* 0x000000033100720c */ /* 0x000fe20003fa6270 */
[----:B------:R1:W2:Y:S01]  /*4090*/  MUFU.TANH R13, R2 ;  /* 0x00000002000d7308 */ /* 0x0002a20000002400 */
[----:B------:R-:W-:-:S02]  /*40a0*/  ISETP.GE.AND P4, PT, R48, R5, PT ;  /* 0x000000053000720c */ /* 0x000fc40003f86270 */
[----:B------:R-:W-:Y:S02]  /*40b0*/  ISETP.GE.AND P2, PT, R48, R3, PT ;  /* 0x000000033000720c */ /* 0x000fe40003f46270 */
[----:B------:R-:W-:Y:S02]  /*40c0*/  ISETP.GE.AND P1, PT, R50, R5, PT ;  /* 0x000000053200720c */ /* 0x000fe40003f26270 */
[----:B---3--:R-:W-:Y:S02]  /*40d0*/  FSEL R198, R16, -INF , !P6 ;  /* 0xff80000010c67808 */ /* 0x008fe40007000000 */
[----:B------:R-:W-:Y:S02]  /*40e0*/  FSEL R197, R58, -INF , !P5 ;  /* 0xff8000003ac57808 */ /* 0x000fe40006800000 */
[----:B------:R-:W-:Y:S02]  /*40f0*/  FSEL R184, R57, -INF , !P4 ;  /* 0xff80000039b87808 */ /* 0x000fe40006000000 */
[----:B------:R-:W-:-:S02]  /*4100*/  FSEL R196, R59, -INF , !P2 ;  /* 0xff8000003bc47808 */ /* 0x000fc40005000000 */
[----:B------:R-:W-:Y:S01]  /*4110*/  FSEL R183, R12, -INF , !P1 ;  /* 0xff8000000cb77808 */ /* 0x000fe20004800000 */
[----:B-1----:R-:W-:Y:S01]  /*4120*/  FMUL.FTZ R2, R9, c[0x0][0x2ec] ;  /* 0x0000bb0009027a20 */ /* 0x002fe20000410000 */
[----:B--2---:R-:W-:Y:S02]  /*4130*/  FSEL R185, R13, -INF , !P3 ;  /* 0xff8000000db97808 */ /* 0x004fe40005800000 */
[C---:B------:R-:W-:Y:S01]  /*4140*/  ISETP.GE.AND P6, PT, R51.reuse, R5, PT ;  /* 0x000000053300720c */ /* 0x040fe20003fc6270 */
[----:B------:R1:W2:Y:S01]  /*4150*/  MUFU.TANH R8, R2 ;  /* 0x0000000200087308 */ /* 0x0002a20000002400 */
[----:B------:R-:W-:Y:S02]  /*4160*/  ISETP.GE.AND P3, PT, R51, R3, PT ;  /* 0x000000033300720c */ /* 0x000fe40003f66270 */
[-C--:B------:R-:W-:Y:S02]  /*4170*/  ISETP.GE.AND P5, PT, R52, R5.reuse, PT ;  /* 0x000000053400720c */ /* 0x080fe40003fa6270 */
[----:B------:R-:W-:-:S02]  /*4180*/  ISETP.GE.AND P4, PT, R53, R5, PT ;  /* 0x000000053500720c */ /* 0x000fc40003f86270 */
[-C--:B------:R-:W-:Y:S02]  /*4190*/  ISETP.GE.AND P2, PT, R52, R3.reuse, PT ;  /* 0x000000033400720c */ /* 0x080fe40003f46270 */
[----:B------:R-:W-:Y:S02]  /*41a0*/  ISETP.GE.AND P1, PT, R53, R3, PT ;  /* 0x000000033500720c */ /* 0x000fe40003f26270 */
[C---:B------:R-:W-:Y:S02]  /*41b0*/  IADD3 R234, R227.reuse, 0x800, RZ ;  /* 0x00000800e3ea7810 */ /* 0x040fe40007ffe0ff */
[C---:B------:R-:W-:Y:S02]  /*41c0*/  IADD3 R233, R227.reuse, 0x1000, RZ ;  /* 0x00001000e3e97810 */ /* 0x040fe40007ffe0ff */
[C---:B------:R-:W-:Y:S01]  /*41d0*/  IADD3 R232, R227.reuse, 0x1800, RZ ;  /* 0x00001800e3e87810 */ /* 0x040fe20007ffe0ff */
[----:B-1----:R-:W-:Y:S01]  /*41e0*/  FMUL.FTZ R2, R10, c[0x0][0x2ec] ;  /* 0x0000bb000a027a20 */ /* 0x002fe20000410000 */
[----:B------:R-:W-:-:S02]  /*41f0*/  IADD3 R231, R227, 0x2000, RZ ;  /* 0x00002000e3e77810 */ /* 0x000fc40007ffe0ff */
[C---:B------:R-:W-:Y:S01]  /*4200*/  IADD3 R230, R227.reuse, 0x2800, RZ ;  /* 0x00002800e3e67810 */ /* 0x040fe20007ffe0ff */
[----:B------:R1:W3:Y:S01]  /*4210*/  MUFU.TANH R6, R2 ;  /* 0x0000000200067308 */ /* 0x0002e20000002400 */
[C---:B------:R-:W-:Y:S02]  /*4220*/  IADD3 R229, R227.reuse, 0x3000, RZ ;  /* 0x00003000e3e57810 */ /* 0x040fe40007ffe0ff */
[----:B------:R-:W-:Y:S02]  /*4230*/  IADD3 R228, R227, 0x3800, RZ ;  /* 0x00003800e3e47810 */ /* 0x000fe40007ffe0ff */
[----:B--2---:R-:W-:Y:S02]  /*4240*/  FSEL R182, R8, -INF , !P6 ;  /* 0xff80000008b67808 */ /* 0x004fe40007000000 */
[----:B------:R-:W-:Y:S02]  /*4250*/  FSEL R181, R24, -INF , !P5 ;  /* 0xff80000018b57808 */ /* 0x000fe40006800000 */
[----:B------:R-:W-:-:S02]  /*4260*/  FSEL R180, R25, -INF , !P4 ;  /* 0xff80000019b47808 */ /* 0x000fc40006000000 */
[----:B------:R-:W-:Y:S02]  /*4270*/  FSEL R193, R26, -INF , !P2 ;  /* 0xff8000001ac17808 */ /* 0x000fe40005000000 */
[----:B------:R-:W-:Y:S01]  /*4280*/  FSEL R192, R27, -INF , !P1 ;  /* 0xff8000001bc07808 */ /* 0x000fe20004800000 */
[----:B-1----:R-:W-:Y:S01]  /*4290*/  FMUL.FTZ R2, R11, c[0x0][0x2ec] ;  /* 0x0000bb000b027a20 */ /* 0x002fe20000410000 */
[----:B---3--:R-:W-:Y:S02]  /*42a0*/  FSEL R195, R6, -INF , !P0 ;  /* 0xff80000006c37808 */ /* 0x008fe40004000000 */
[----:B------:R-:W-:Y:S01]  /*42b0*/  ISETP.NE.AND P0, PT, R250, 0x1, PT ;  /* 0x00000001fa00780c */ /* 0x000fe20003f05270 */
[----:B------:R1:W2:Y:S02]  /*42c0*/  MUFU.TANH R7, R2 ;  /* 0x0000000200077308 */ /* 0x0002a40000002400 */
[----:B-1----:R-:W-:Y:S02]  /*42d0*/  LOP3.LUT R2, R217, R216, RZ, 0xfc, !PT ;  /* 0x000000d8d9027212 */ /* 0x002fe400078efcff */
[----:B--2---:R-:W-:-:S08]  /*42e0*/  FSEL R194, R7, -INF , !P3 ;  /* 0xff80000007c27808 */ /* 0x004fd00005800000 */
        /* <DEDUP_REMOVED lines=36> */
.L_x_10:
[----:B------:R-:W-:Y:S01]  /*4530*/  FMNMX.FTZ R3, R18, R54, !PT ;  /* 0x0000003612037209 */ /* 0x000fe20007810000 */
[----:B------:R-:W-:Y:S01]  /*4540*/  STL [R1+0xc4], R250 ;  /* 0x0000c4fa01007387 */ /* 0x000fe20000100800 */
[----:B------:R-:W-:-:S02]  /*4550*/  SHF.L.U32 R216, R2, 0x1, RZ ;  /* 0x0000000102d87819 */ /* 0x000fc400000006ff */
[----:B------:R-:W-:Y:S01]  /*4560*/  FMNMX.FTZ R3, R55, R3, !PT ;  /* 0x0000000337037209 */ /* 0x000fe20007810000 */
[----:B------:R-:W-:Y:S01]  /*4570*/  STL [R1+0xc0], R235 ;  /* 0x0000c0eb01007387 */ /* 0x000fe20000100800 */
[----:B------:R-:W-:Y:S01]  /*4580*/  IADD3 R217, R4, R216, RZ ;  /* 0x000000d804d97210 */ /* 0x000fe20007ffe0ff */
[----:B------:R-:W-:Y:S01]  /*4590*/  IMAD.IADD R219, R0, 0x1, R216 ;  /* 0x0000000100db7824 */ /* 0x000fe200078e02d8 */
[----:B------:R-:W-:Y:S01]  /*45a0*/  FMNMX.FTZ R3, R68, R3, !PT ;  /* 0x0000000344037209 */ /* 0x000fe20007810000 */
[----:B------:R-:W-:Y:S02]  /*45b0*/  STL [R1+0xbc], R234 ;  /* 0x0000bcea01007387 */ /* 0x000fe40000100800 */
[----:B------:R-:W-:Y:S01]  /*45c0*/  IMAD.IADD R218, R0, 0x1, R217 ;  /* 0x0000000100da7824 */ /* 0x000fe200078e02d9 */
[----:B------:R-:W-:Y:S01]  /*45d0*/  FMNMX.FTZ R3, R84, R3, !PT ;  /* 0x0000000354037209 */ /* 0x000fe20007810000 */
[----:B------:R-:W-:Y:S03]  /*45e0*/  STL [R1+0xb8], R233 ;  /* 0x0000b8e901007387 */ /* 0x000fe60000100800 */
[----:B------:R-:W-:Y:S01]  /*45f0*/  FMNMX.FTZ R3, R86, R3, !PT ;  /* 0x0000000356037209 */ /* 0x000fe20007810000 */
[----:B------:R-:W-:Y:S03]  /*4600*/  STL [R1+0xb4], R232 ;  /* 0x0000b4e801007387 */ /* 0x000fe60000100800 */
[----:B------:R-:W-:Y:S01]  /*4610*/  FMNMX.FTZ R3, R85, R3, !PT ;  /* 0x0000000355037209 */ /* 0x000fe20007810000 */
[----:B------:R-:W-:Y:S03]  /*4620*/  STL [R1+0xb0], R231 ;  /* 0x0000b0e701007387 */ /* 0x000fe60000100800 */
[----:B------:R-:W-:Y:S01]  /*4630*/  FMNMX.FTZ R5, R87, R3, !PT ;  /* 0x0000000357057209 */ /* 0x000fe20007810000 */
[----:B------:R-:W-:Y:S01]  /*4640*/  STL [R1+0xac], R230 ;  /* 0x0000ace601007387 */ /* 0x000fe20000100800 */
[----:B------:R-:W-:-:S02]  /*4650*/  FMNMX.FTZ R3, R73, R69, !PT ;  /* 0x0000004549037209 */ /* 0x000fc40007810000 */
        /* <DEDUP_REMOVED lines=31> */
[----:B------:R-:W-:Y:S01]  /*4850*/  LDSM.16.MT88.4 R64, [R219+0x8000] ;  /* 0x00800000db40783b */ /* 0x000fe20000004200 */
[----:B------:R-:W-:Y:S02]  /*4860*/  FMNMX.FTZ R3, R150, R3, !PT ;  /* 0x0000000396037209 */ /* 0x000fe40007810000 */
[----:B------:R-:W-:Y:S01]  /*4870*/  FMNMX.FTZ R72, R157, R72, !PT ;  /* 0x000000489d487209 */ /* 0x000fe20007810000 */
[----:B------:R-:W-:Y:S01]  /*4880*/  LDSM.16.MT88.4 R76, [R217+0x8000] ;  /* 0x00800000d94c783b */ /* 0x000fe20000004200 */
[----:B------:R-:W-:-:S02]  /*4890*/  FMNMX.FTZ R3, R149, R3, !PT ;  /* 0x0000000395037209 */ /* 0x000fc40007810000 */
[----:B------:R-:W-:Y:S01]  /*48a0*/  FMNMX.FTZ R72, R171, R72, !PT ;  /* 0x00000048ab487209 */ /* 0x000fe20007810000 */
[----:B------:R-:W-:Y:S01]  /*48b0*/  LDSM.16.MT88.4 R80, [R218+0x8000] ;  /* 0x00800000da50783b */ /* 0x000fe20000004200 */
        /* <DEDUP_REMOVED lines=35> */
[----:B---3--:R-:W2:Y:S01]  /*4af0*/  SHFL.BFLY PT, R6, R72, 0x1, 0x1f ;  /* 0x0c201f0048067f89 */ /* 0x008ea200000e0000 */
[----:B-1----:R-:W-:Y:S02]  /*4b00*/  FMNMX.FTZ R3, R3, R5, !PT ;  /* 0x0000000503037209 */ /* 0x002fe40007810000 */
[----:B------:R-:W-:Y:S02]  /*4b10*/  FMNMX.FTZ R5, R132, R133, !PT ;  /* 0x0000008584057209 */ /* 0x000fe40007810000 */
[----:B--2---:R-:W-:Y:S01]  /*4b20*/  FMNMX.FTZ R72, R72, R6, !PT ;  /* 0x0000000648487209 */ /* 0x004fe20007810000 */
[----:B------:R-:W1:Y:S01]  /*4b30*/  SHFL.BFLY PT, R8, R3, 0x1, 0x1f ;  /* 0x0c201f0003087f89 */ /* 0x000e6200000e0000 */
[----:B------:R-:W-:-:S02]  /*4b40*/  FMNMX.FTZ R5, R134, R5, !PT ;  /* 0x0000000586057209 */ /* 0x000fc40007810000 */
[C---:B------:R-:W-:Y:S01]  /*4b50*/  FSETP.NEU.FTZ.AND P1, PT, R72.reuse, -INF , PT ;  /* 0xff8000004800780b */ /* 0x040fe20003f3d000 */
[----:B------:R-:W-:Y:S01]  /*4b60*/  FMUL.FTZ R6, R72, c[0x0][0x23c] ;  /* 0x00008f0048067a20 */ /* 0x000fe20000410000 */
[----:B------:R-:W-:Y:S01]  /*4b70*/  FMNMX.FTZ R5, R136, R5, !PT ;  /* 0x0000000588057209 */ /* 0x000fe20007810000 */
[----:B------:R-:W-:Y:S03]  /*4b80*/  STL [R1+0xc8], R72 ;  /* 0x0000c84801007387 */ /* 0x000fe60000100800 */
        /* <DEDUP_REMOVED lines=10> */
[----:B------:R-:W-:Y:S01]  /*4c30*/  STL [R1+0xcc], R3 ;  /* 0x0000cc0301007387 */ /* 0x000fe20000100800 */
[----:B------:R-:W-:Y:S01]  /*4c40*/  FMNMX.FTZ R9, R155, R7, !PT ;  /* 0x000000079b097209 */ /* 0x000fe20007810000 */
[----:B------:R-:W-:Y:S01]  /*4c50*/  FFMA.FTZ R7, R68, c[0x0][0x23c], -R6 ;  /* 0x00008f0044077a23 */ /* 0x000fe20000010806 */
[----:B------:R-:W-:-:S02]  /*4c60*/  FMNMX.FTZ R8, R120, R8, !PT ;  /* 0x0000000878087209 */ /* 0x000fc40007810000 */
[----:B------:R-:W-:Y:S01]  /*4c70*/  FMNMX.FTZ R9, R154, R9, !PT ;  /* 0x000000099a097209 */ /* 0x000fe20007810000 */
[----:B------:R1:W-:Y:S01]  /*4c80*/  MUFU.EX2 R230, R7 ;  /* 0x0000000700e67308 */ /* 0x0003e20000000800 */
[----:B--2---:R-:W-:Y:S01]  /*4c90*/  FFMA.FTZ R5, R54, c[0x0][0x23c], -R6 ;  /* 0x00008f0036057a23 */ /* 0x004fe20000010806 */
[----:B------:R-:W-:-:S06]  /*4ca0*/  FSETP.NEU.FTZ.AND P1, PT, R3, -INF , PT ;  /* 0xff8000000300780b */ /* 0x000fcc0003f3d000 */
[----:B------:R2:W3:Y:S01]  /*4cb0*/  MUFU.EX2 R220, R5 ;  /* 0x0000000500dc7308 */ /* 0x0004e20000000800 */
[----:B-1----:R-:W-:Y:S02]  /*4cc0*/  FMNMX.FTZ R7, R121, R8, !PT ;  /* 0x0000000879077209 */ /* 0x002fe40007810000 */
[----:B------:R-:W-:Y:S02]  /*4cd0*/  FMNMX.FTZ R8, R153, R9, !PT ;  /* 0x0000000999087209 */ /* 0x000fe40007810000 */
[----:B------:R-:W-:Y:S02]  /*4ce0*/  FMNMX.FTZ R2, R122, R7, !PT ;  /* 0x000000077a027209 */ /* 0x000fe40007810000 */
[----:B------:R-:W-:Y:S01]  /*4cf0*/  FMNMX.FTZ R8, R174, R8, !PT ;  /* 0x00000008ae087209 */ /* 0x000fe20007810000 */
[----:B--2---:R-:W-:Y:S01]  /*4d00*/  FFMA.FTZ R5, R55, c[0x0][0x23c], -R6 ;  /* 0x00008f0037057a23 */ /* 0x004fe20000010806 */
[----:B------:R-:W-:Y:S01]  /*4d10*/  FMNMX.FTZ R7, R125, R2, !PT ;  /* 0x000000027d077209 */ /* 0x000fe20007810000 */
[----:B------:R-:W-:Y:S01]  /*4d20*/  LDSM.16.MT88.4 R52, [R218+0x8800] ;  /* 0x00880000da34783b */ /* 0x000fe20000004200 */
[----:B------:R-:W-:Y:S01]  /*4d30*/  FMNMX.FTZ R8, R173, R8, !PT ;  /* 0x00000008ad087209 */ /* 0x000fe20007810000 */
[----:B------:R1:W2:Y:S01]  /*4d40*/  MUFU.EX2 R222, R5 ;  /* 0x0000000500de7308 */ /* 0x0002a20000000800 */
[----:B------:R-:W-:-:S02]  /*4d50*/  FMNMX.FTZ R7, R124, R7, !PT ;  /* 0x000000077c077209 */ /* 0x000fc40007810000 */
[----:B------:R-:W-:Y:S02]  /*4d60*/  FMNMX.FTZ R8, R172, R8, !PT ;  /* 0x00000008ac087209 */ /* 0x000fe40007810000 */
[----:B------:R-:W-:Y:S02]  /*4d70*/  FMNMX.FTZ R4, R129, R7, !PT ;  /* 0x0000000781047209 */ /* 0x000fe40007810000 */
[----:B------:R-:W-:Y:S02]  /*4d80*/  FMNMX.FTZ R7, R175, R8, !PT ;  /* 0x00000008af077209 */ /* 0x000fe40007810000 */
[----:B------:R-:W-:Y:S02]  /*4d90*/  FMNMX.FTZ R4, R142, R4, !PT ;  /* 0x000000048e047209 */ /* 0x000fe40007810000 */
[----:B------:R-:W-:Y:S02]  /*4da0*/  FMNMX.FTZ R7, R207, R7, !PT ;  /* 0x00000007cf077209 */ /* 0x000fe40007810000 */
[----:B------:R-:W-:-:S02]  /*4db0*/  FMNMX.FTZ R0, R145, R4, !PT ;  /* 0x0000000491007209 */ /* 0x000fc40007810000 */
[----:B---3--:R-:W-:Y:S01]  /*4dc0*/  F2FP.PACK_AB R8, R220, R95 ;  /* 0x0000005fdc08723e */ /* 0x008fe200000000ff */
[----:B-1----:R-:W-:Y:S01]  /*4dd0*/  FMUL.FTZ R5, R3, c[0x0][0x23c] ;  /* 0x00008f0003057a20 */ /* 0x002fe20000410000 */
[----:B------:R-:W-:Y:S02]  /*4de0*/  FMNMX.FTZ R0, R144, R0, !PT ;  /* 0x0000000090007209 */ /* 0x000fe40007810000 */
[----:B--2---:R-:W-:Y:S02]  /*4df0*/  F2FP.PACK_AB R10, R230, R222 ;  /* 0x000000dee60a723e */ /* 0x004fe400000000ff */
[----:B------:R-:W-:Y:S02]  /*4e00*/  FSEL R5, R5, RZ, P1 ;  /* 0x000000ff05057208 */ /* 0x000fe40000800000 */
[----:B------:R-:W-:-:S03]  /*4e10*/  FMNMX.FTZ R0, R146, R0, !PT ;  /* 0x0000000092007209 */ /* 0x000fc60007810000 */
[--C-:B------:R-:W-:Y:S01]  /*4e20*/  FFMA.FTZ R2, R69, c[0x0][0x23c], -R5.reuse ;  /* 0x00008f0045027a23 */ /* 0x100fe20000010805 */
[----:B------:R-:W-:Y:S01]  /*4e30*/  FMNMX.FTZ R0, R164, R0, !PT ;  /* 0x00000000a4007209 */ /* 0x000fe20007810000 */
[--C-:B------:R-:W-:Y:S01]  /*4e40*/  FFMA.FTZ R4, R75, c[0x0][0x23c], -R5.reuse ;  /* 0x00008f004b047a23 */ /* 0x100fe20000010805 */
[----:B------:R-:W1:Y:S01]  /*4e50*/  LDSM.16.MT88.4 R68, [R216+0x8000] ;  /* 0x00800000d844783b */ /* 0x000e620000004200 */
[----:B------:R2:W-:Y:S01]  /*4e60*/  MUFU.EX2 R93, R2 ;  /* 0x00000002005d7308 */ /* 0x0005e20000000800 */
[----:B------:R-:W-:-:S07]  /*4e70*/  FFMA.FTZ R9, R73, c[0x0][0x23c], -R5 ;  /* 0x00008f0049097a23 */ /* 0x000fce0000010805 */
[----:B------:R3:W-:Y:S01]  /*4e80*/  MUFU.EX2 R252, R4 ;  /* 0x0000000400fc7308 */ /* 0x0007e20000000800 */
[----:B--2---:R-:W-:-:S07]  /*4e90*/  FFMA.FTZ R2, R74, c[0x0][0x23c], -R5 ;  /* 0x00008f004a027a23 */ /* 0x004fce0000010805 */
[----:B------:R-:W2:Y:S01]  /*4ea0*/  MUFU.EX2 R233, R9 ;  /* 0x0000000900e97308 */ /* 0x000ea20000000800 */
[----:B---3--:R-:W-:-:S07]  /*4eb0*/  FFMA.FTZ R4, R84, c[0x0][0x23c], -R6 ;  /* 0x00008f0054047a23 */ /* 0x008fce0000010806 */
[----:B------:R3:W4:Y:S08]  /*4ec0*/  MUFU.EX2 R92, R2 ;  /* 0x00000002005c7308 */ /* 0x0007300000000800 */
[----:B------:R1:W-:Y:S01]  /*4ed0*/  MUFU.EX2 R94, R4 ;  /* 0x00000004005e7308 */ /* 0x0003e20000000800 */
[----:B--2---:R-:W-:Y:S02]  /*4ee0*/  F2FP.PACK_AB R9, R93, R233 ;  /* 0x000000e95d09723e */ /* 0x004fe400000000ff */
[----:B---3--:R-:W-:-:S02]  /*4ef0*/  FMNMX.FTZ R2, R206, R7, !PT ;  /* 0x00000007ce027209 */ /* 0x008fc40007810000 */
[----:B----4-:R-:W-:Y:S02]  /*4f00*/  F2FP.PACK_AB R11, R252, R92 ;  /* 0x0000005cfc0b723e */ /* 0x010fe400000000ff */
[----:B------:R-:W-:-:S04]  /*4f10*/  FMNMX.FTZ R2, R205, R2, !PT ;  /* 0x00000002cd027209 */ /* 0x000fc80007810000 */
[----:B------:R-:W-:Y:S01]  /*4f20*/  FMNMX.FTZ R2, R204, R2, !PT ;  /* 0x00000002cc027209 */ /* 0x000fe20007810000 */
[----:B-1----:R-:W-:Y:S01]  /*4f30*/  HMMA.16816.F32 R60, R8, R68, RZ ;  /* 0x00000044083c723c */ /* 0x002fe200000018ff */
[----:B------:R-:W-:Y:S01]  /*4f40*/  FMNMX.FTZ R4, R166, R0, !PT ;  /* 0x00000000a6047209 */ /* 0x000fe20007810000 */
[----:B------:R-:W-:Y:S01]  /*4f50*/  FFMA.FTZ R0, R86, c[0x0][0x23c], -R6 ;  /* 0x00008f0056007a23 */ /* 0x000fe20000010806 */
[----:B------:R-:W-:-:S03]  /*4f60*/  FMNMX.FTZ R2, R249, R2, !PT ;  /* 0x00000002f9027209 */ /* 0x000fc60007810000 */
[----:B------:R1:W2:Y:S01]  /*4f70*/  MUFU.EX2 R12, R0 ;  /* 0x00000000000c7308 */ /* 0x0002a20000000800 */
[----:B------:R-:W-:Y:S01]  /*4f80*/  FMNMX.FTZ R2, R248, R2, !PT ;  /* 0x00000002f8027209 */ /* 0x000fe20007810000 */
[----:B------:R-:W-:Y:S03]  /*4f90*/  HMMA.16816.F32 R48, R8, R64, RZ ;  /* 0x000000400830723c */ /* 0x000fe600000018ff */
[----:B------:R-:W-:-:S04]  /*4fa0*/  FMNMX.FTZ R2, R247, R2, !PT ;  /* 0x00000002f7027209 */ /* 0x000fc80007810000 */
[----:B------:R-:W-:Y:S01]  /*4fb0*/  FMNMX.FTZ R2, R246, R2, !PT ;  /* 0x00000002f6027209 */ /* 0x000fe20007810000 */
[C---:B------:R-:W-:Y:S03]  /*4fc0*/  HMMA.16816.F32 R36, R8.reuse, R76, RZ ;  /* 0x0000004c0824723c */ /* 0x040fe600000018ff */
[----:B------:R-:W-:Y:S02]  /*4fd0*/  FMNMX.FTZ R2, R245, R2, !PT ;  /* 0x00000002f5027209 */ /* 0x000fe40007810000 */
[----:B-1----:R-:W-:Y:S01]  /*4fe0*/  FMNMX.FTZ R0, R165, R4, !PT ;  /* 0x00000004a5007209 */ /* 0x002fe20007810000 */
[----:B------:R-:W-:Y:S01]  /*4ff0*/  FFMA.FTZ R4, R85, c[0x0][0x23c], -R6 ;  /* 0x00008f0055047a23 */ /* 0x000fe20000010806 */
[----:B------:R-:W-:Y:S01]  /*5000*/  FMNMX.FTZ R2, R242, R2, !PT ;  /* 0x00000002f2027209 */ /* 0x000fe20007810000 */
[----:B------:R-:W-:Y:S01]  /*5010*/  HMMA.16816.F32 R32, R8, R80, RZ ;  /* 0x000000500820723c */ /* 0x000fe200000018ff */
[----:B------:R-:W-:Y:S01]  /*5020*/  FMNMX.FTZ R0, R167, R0, !PT ;  /* 0x00000000a7007209 */ /* 0x000fe20007810000 */
[----:B------:R1:W3:Y:S01]  /*5030*/  MUFU.EX2 R14, R4 ;  /* 0x00000004000e7308 */ /* 0x0002e20000000800 */
[----:B------:R-:W-:Y:S01]  /*5040*/  FMNMX.FTZ R2, R240, R2, !PT ;  /* 0x00000002f0027209 */ /* 0x000fe20007810000 */
[----:B--2---:R2:W-:Y:S01]  /*5050*/  STL [R1+0x78], R12 ;  /* 0x0000780c01007387 */ /* 0x0045e20000100800 */
[----:B------:R-:W-:-:S02]  /*5060*/  FMNMX.FTZ R0, R191, R0, !PT ;  /* 0x00000000bf007209 */ /* 0x000fc40007810000 */
[----:B------:R-:W-:Y:S01]  /*5070*/  FMNMX.FTZ R2, R239, R2, !PT ;  /* 0x00000002ef027209 */ /* 0x000fe20007810000 */
[C---:B------:R-:W-:Y:S01]  /*5080*/  HMMA.16816.F32 R28, R8.reuse, R70, RZ ;  /* 0x00000046081c723c */ /* 0x040fe200000018ff */
[----:B------:R-:W-:Y:S02]  /*5090*/  FMNMX.FTZ R0, R190, R0, !PT ;  /* 0x00000000be007209 */ /* 0x000fe40007810000 */
[----:B------:R-:W-:Y:S02]  /*50a0*/  FMNMX.FTZ R2, R238, R2, !PT ;  /* 0x00000002ee027209 */ /* 0x000fe40007810000 */
[----:B------:R-:W-:Y:S02]  /*50b0*/  FMNMX.FTZ R0, R189, R0, !PT ;  /* 0x00000000bd007209 */ /* 0x000fe40007810000 */
[----:B------:R-:W-:Y:S01]  /*50c0*/  FMNMX.FTZ R2, R241, R2, !PT ;  /* 0x00000002f1027209 */ /* 0x000fe20007810000 */
[C---:B------:R-:W-:Y:S01]  /*50d0*/  HMMA.16816.F32 R24, R8.reuse, R66, RZ ;  /* 0x000000420818723c */ /* 0x040fe200000018ff */
[----:B------:R-:W-:Y:S01]  /*50e0*/  FMNMX.FTZ R0, R188, R0, !PT ;  /* 0x00000000bc007209 */ /* 0x000fe20007810000 */
[----:B-1----:R-:W-:Y:S01]  /*50f0*/  FFMA.FTZ R4, R87, c[0x0][0x23c], -R6 ;  /* 0x00008f0057047a23 */ /* 0x002fe20000010806 */
[----:B------:R-:W-:Y:S01]  /*5100*/  FMNMX.FTZ R7, R237, R2, !PT ;  /* 0x00000002ed077209 */ /* 0x000fe20007810000 */
[----:B------:R-:W-:Y:S01]  /*5110*/  FFMA.FTZ R2, R90, c[0x0][0x23c], -R5 ;  /* 0x00008f005a027a23 */ /* 0x000fe20000010805 */
[----:B------:R-:W-:Y:S01]  /*5120*/  FMNMX.FTZ R0, R211, R0, !PT ;  /* 0x00000000d3007209 */ /* 0x000fe20007810000 */
[----:B------:R1:W4:Y:S01]  /*5130*/  MUFU.EX2 R235, R4 ;  /* 0x0000000400eb7308 */ /* 0x0003220000000800 */
[----:B---3--:R4:W-:Y:S01]  /*5140*/  STL [R1+0x74], R14 ;  /* 0x0000740e01007387 */ /* 0x0089e20000100800 */
[----:B------:R-:W-:Y:S01]  /*5150*/  HMMA.16816.F32 R20, R8, R78, RZ ;  /* 0x0000004e0814723c */ /* 0x000fe200000018ff */
[----:B------:R-:W-:-:S02]  /*5160*/  FMNMX.FTZ R0, R208, R0, !PT ;  /* 0x00000000d0007209 */ /* 0x000fc40007810000 */
[----:B--2---:R-:W-:-:S03]  /*5170*/  F2FP.PACK_AB R12, R12, R94 ;  /* 0x0000005e0c0c723e */ /* 0x004fc600000000ff */
[----:B------:R-:W-:Y:S02]  /*5180*/  MUFU.EX2 R3, R2 ;  /* 0x0000000200037308 */ /* 0x000fe40000000800 */
[----:B------:R-:W-:Y:S01]  /*5190*/  HMMA.16816.F32 R16, R8, R82, RZ ;  /* 0x000000520810723c */ /* 0x000fe200000018ff */
[----:B-1----:R-:W-:-:S05]  /*51a0*/  FFMA.FTZ R4, R88, c[0x0][0x23c], -R5 ;  /* 0x00008f0058047a23 */ /* 0x002fca0000010805 */
[----:B------:R1:W-:Y:S01]  /*51b0*/  MUFU.EX2 R221, R4 ;  /* 0x0000000400dd7308 */ /* 0x0003e20000000800 */
[----:B----4-:R-:W-:Y:S01]  /*51c0*/  F2FP.PACK_AB R14, R235, R14 ;  /* 0x0000000eeb0e723e */ /* 0x010fe200000000ff */
[----:B-1----:R-:W-:-:S06]  /*51d0*/  FFMA.FTZ R4, R89, c[0x0][0x23c], -R5 ;  /* 0x00008f0059047a23 */ /* 0x002fcc0000010805 */
[----:B------:R1:W2:Y:S02]  /*51e0*/  MUFU.EX2 R13, R4 ;  /* 0x00000004000d7308 */ /* 0x0002a40000000800 */
[----:B-1----:R-:W-:Y:S01]  /*51f0*/  FMNMX.FTZ R4, R201, R0, !PT ;  /* 0x00000000c9047209 */ /* 0x002fe20007810000 */
[----:B--2---:R1:W-:Y:S01]  /*5200*/  STL [R1+0x70], R13 ;  /* 0x0000700d01007387 */ /* 0x0043e20000100800 */
[----:B------:R-:W-:Y:S02]  /*5210*/  FMNMX.FTZ R0, R236, R7, !PT ;  /* 0x00000007ec007209 */ /* 0x000fe40007810000 */
[----:B------:R-:W-:Y:S01]  /*5220*/  FMNMX.FTZ R2, R210, R4, !PT ;  /* 0x00000004d2027209 */ /* 0x000fe20007810000 */
[----:B------:R-:W-:Y:S01]  /*5230*/  FFMA.FTZ R4, R91, c[0x0][0x23c], -R5 ;  /* 0x00008f005b047a23 */ /* 0x000fe20000010805 */
[----:B------:R-:W-:Y:S02]  /*5240*/  STL [R1+0xd0], R235 ;  /* 0x0000d0eb01007387 */ /* 0x000fe40000100800 */
[----:B------:R-:W-:Y:S01]  /*5250*/  FMNMX.FTZ R2, R209, R2, !PT ;  /* 0x00000002d1027209 */ /* 0x000fe20007810000 */
[----:B------:R-:W2:Y:S01]  /*5260*/  MUFU.EX2 R234, R4 ;  /* 0x0000000400ea7308 */ /* 0x000ea20000000800 */
[----:B------:R-:W3:Y:S02]  /*5270*/  SHFL.BFLY PT, R7, R0, 0x2, 0x1f ;  /* 0x0c401f0000077f89 */ /* 0x000ee400000e0000 */
[----:B------:R-:W-:-:S02]  /*5280*/  FMNMX.FTZ R2, R244, R2, !PT ;  /* 0x00000002f4027209 */ /* 0x000fc40007810000 */
[----:B------:R-:W-:Y:S02]  /*5290*/  STL [R1+0xd8], R3 ;  /* 0x0000d80301007387 */ /* 0x000fe40000100800 */
[----:B------:R-:W-:-:S04]  /*52a0*/  FMNMX.FTZ R2, R243, R2, !PT ;  /* 0x00000002f3027209 */ /* 0x000fc80007810000 */
[----:B------:R-:W-:-:S04]  /*52b0*/  FMNMX.FTZ R2, R215, R2, !PT ;  /* 0x00000002d7027209 */ /* 0x000fc80007810000 */
[----:B------:R-:W-:Y:S01]  /*52c0*/  FMNMX.FTZ R2, R214, R2, !PT ;  /* 0x00000002d6027209 */ /* 0x000fe20007810000 */
[----:B--2---:R-:W-:Y:S01]  /*52d0*/  STL [R1+0xd4], R234 ;  /* 0x0000d4ea01007387 */ /* 0x004fe20000100800 */
[----:B------:R-:W-:Y:S02]  /*52e0*/  F2FP.PACK_AB R15, R234, R3 ;  /* 0x00000003ea0f723e */ /* 0x000fe400000000ff */
[----:B------:R-:W-:Y:S02]  /*52f0*/  FMNMX.FTZ R2, R213, R2, !PT ;  /* 0x00000002d5027209 */ /* 0x000fe40007810000 */
[----:B-1----:R-:W-:Y:S02]  /*5300*/  F2FP.PACK_AB R13, R13, R221 ;  /* 0x000000dd0d0d723e */ /* 0x002fe400000000ff */
[----:B------:R-:W-:Y:S02]  /*5310*/  FMNMX.FTZ R2, R212, R2, !PT ;  /* 0x00000002d4027209 */ /* 0x000fe40007810000 */
[----:B---3--:R-:W-:-:S02]  /*5320*/  FMNMX.FTZ R0, R0, R7, !PT ;  /* 0x0000000700007209 */ /* 0x008fc40007810000 */
[----:B------:R-:W-:Y:S01]  /*5330*/  FMNMX.FTZ R4, R200, R2, !PT ;  /* 0x00000002c8047209 */ /* 0x000fe20007810000 */
[C---:B------:R-:W-:Y:S02]  /*5340*/  HMMA.16816.F32 R84, R12.reuse, R44, R60 ;  /* 0x0000002c0c54723c */ /* 0x040fe4000000183c */
[----:B------:R-:W1:Y:S04]  /*5350*/  SHFL.BFLY PT, R7, R0, 0x1, 0x1f ;  /* 0x0c201f0000077f89 */ /* 0x000e6800000e0000 */
[----:B------:R-:W2:Y:S02]  /*5360*/  SHFL.BFLY PT, R8, R4, 0x2, 0x1f ;  /* 0x0c401f0004087f89 */ /* 0x000ea400000e0000 */
[C---:B------:R-:W-:Y:S08]  /*5370*/  HMMA.16816.F32 R112, R12.reuse, R40, R48 ;  /* 0x000000280c70723c */ /* 0x040ff00000001830 */
[C---:B------:R-:W-:Y:S08]  /*5380*/  HMMA.16816.F32 R88, R12.reuse, R56, R36 ;  /* 0x000000380c58723c */ /* 0x040ff00000001824 */
[----:B------:R-:W-:Y:S01]  /*5390*/  HMMA.16816.F32 R108, R12, R52, R32 ;  /* 0x000000340c6c723c */ /* 0x000fe20000001820 */
[----:B-1----:R-:W-:-:S02]  /*53a0*/  FMNMX.FTZ R74, R0, R7, !PT ;  /* 0x00000007004a7209 */ /* 0x002fc40007810000 */
[----:B--2---:R-:W-:-:S03]  /*53b0*/  FMNMX.FTZ R0, R4, R8, !PT ;  /* 0x0000000804007209 */ /* 0x004fc60007810000 */
[C---:B------:R-:W-:Y:S01]  /*53c0*/  FMUL.FTZ R2, R74.reuse, c[0x0][0x23c] ;  /* 0x00008f004a027a20 */ /* 0x040fe20000410000 */
[----:B------:R-:W-:Y:S01]  /*53d0*/  FSETP.NEU.FTZ.AND P1, PT, R74, -INF , PT ;  /* 0xff8000004a00780b */ /* 0x000fe20003f3d000 */
[----:B------:R-:W-:Y:S01]  /*53e0*/  HMMA.16816.F32 R60, R12, R46, R28 ;  /* 0x0000002e0c3c723c */ /* 0x000fe2000000181c */
[----:B------:R-:W1:Y:S02]  /*53f0*/  SHFL.BFLY PT, R7, R0, 0x1, 0x1f ;  /* 0x0c201f0000077f89 */ /* 0x000e6400000e0000 */
[----:B------:R-:W-:-:S05]  /*5400*/  FSEL R2, R2, RZ, P1 ;  /* 0x000000ff02027208 */ /* 0x000fca0000800000 */
[--C-:B------:R-:W-:Y:S01]  /*5410*/  FFMA.FTZ R4, R132, c[0x0][0x23c], -R2.reuse ;  /* 0x00008f0084047a23 */ /* 0x100fe20000010802 */
[C---:B------:R-:W-:Y:S03]  /*5420*/  HMMA.16816.F32 R100, R12.reuse, R42, R24 ;  /* 0x0000002a0c64723c */ /* 0x040fe60000001818 */
[----:B------:R2:W-:Y:S05]  /*5430*/  MUFU.EX2 R203, R4 ;  /* 0x0000000400cb7308 */ /* 0x0005ea0000000800 */
[C---:B------:R-:W-:Y:S08]  /*5440*/  HMMA.16816.F32 R96, R12.reuse, R58, R20 ;  /* 0x0000003a0c60723c */ /* 0x040ff00000001814 */
[----:B------:R-:W-:Y:S01]  /*5450*/  HMMA.16816.F32 R104, R12, R54, R16 ;  /* 0x000000360c68723c */ /* 0x000fe20000001810 */
[----:B-1----:R-:W-:Y:S01]  /*5460*/  FMNMX.FTZ R73, R0, R7, !PT ;  /* 0x0000000700497209 */ /* 0x002fe20007810000 */
[----:B------:R-:W-:-:S02]  /*5470*/  FFMA.FTZ R0, R137, c[0x0][0x23c], -R2 ;  /* 0x00008f0089007a23 */ /* 0x000fc40000010802 */
[----:B--2---:R-:W-:Y:S01]  /*5480*/  FFMA.FTZ R4, R133, c[0x0][0x23c], -R2 ;  /* 0x00008f0085047a23 */ /* 0x004fe20000010802 */
[----:B------:R-:W-:Y:S01]  /*5490*/  FSETP.NEU.FTZ.AND P1, PT, R73, -INF , PT ;  /* 0xff8000004900780b */ /* 0x000fe20003f3d000 */
[----:B------:R1:W-:Y:S01]  /*54a0*/  MUFU.EX2 R251, R0 ;  /* 0x0000000000fb7308 */ /* 0x0003e20000000800 */
[----:B------:R-:W-:-:S07]  /*54b0*/  FFMA.FTZ R7, R118, c[0x0][0x23c], -R6 ;  /* 0x00008f0076077a23 */ /* 0x000fce0000010806 */
[----:B------:R2:W3:Y:S01]  /*54c0*/  MUFU.EX2 R202, R4 ;  /* 0x0000000400ca7308 */ /* 0x0004e20000000800 */
[----:B-1----:R-:W-:-:S07]  /*54d0*/  FMUL.FTZ R0, R73, c[0x0][0x23c] ;  /* 0x00008f0049007a20 */ /* 0x002fce0000410000 */
[----:B------:R-:W-:Y:S01]  /*54e0*/  MUFU.EX2 R223, R7 ;  /* 0x0000000700df7308 */ /* 0x000fe20000000800 */
[----:B------:R-:W-:Y:S01]  /*54f0*/  FSEL R0, R0, RZ, P1 ;  /* 0x000000ff00007208 */ /* 0x000fe20000800000 */
[----:B--2---:R-:W-:Y:S01]  /*5500*/  FFMA.FTZ R4, R134, c[0x0][0x23c], -R2 ;  /* 0x00008f0086047a23 */ /* 0x004fe20000010802 */
[----:B---3--:R-:W-:Y:S01]  /*5510*/  F2FP.PACK_AB R12, R202, R203 ;  /* 0x000000cbca0c723e */ /* 0x008fe200000000ff */
[----:B------:R-:W-:-:S04]  /*5520*/  IMAD.MOV.U32 R134, RZ, RZ, R95 ;  /* 0x000000ffff867224 */ /* 0x000fc800078e005f */
[----:B------:R1:W-:Y:S02]  /*5530*/  MUFU.EX2 R10, R4 ;  /* 0x00000004000a7308 */ /* 0x0003e40000000800 */
[----:B-1----:R-:W-:-:S06]  /*5540*/  FFMA.FTZ R4, R136, c[0x0][0x23c], -R2 ;  /* 0x00008f0088047a23 */ /* 0x002fcc0000010802 */
[----:B------:R1:W-:Y:S02]  /*5550*/  MUFU.EX2 R11, R4 ;  /* 0x00000004000b7308 */ /* 0x0003e40000000800 */
[----:B-1----:R-:W-:Y:S01]  /*5560*/  FFMA.FTZ R4, R135, c[0x0][0x23c], -R2 ;  /* 0x00008f0087047a23 */ /* 0x002fe20000010802 */
[----:B------:R-:W-:-:S05]  /*5570*/  MOV R135, R94 ;  /* 0x0000005e00877202 */ /* 0x000fca0000000f00 */
[----:B------:R1:W2:Y:S02]  /*5580*/  MUFU.EX2 R226, R4 ;  /* 0x0000000400e27308 */ /* 0x0002a40000000800 */
[----:B-1----:R-:W-:Y:S01]  /*5590*/  FFMA.FTZ R4, R138, c[0x0][0x23c], -R2 ;  /* 0x00008f008a047a23 */ /* 0x002fe20000010802 */
[----:B--2---:R-:W-:Y:S01]  /*55a0*/  F2FP.PACK_AB R8, R251, R226 ;  /* 0x000000e2fb08723e */ /* 0x004fe200000000ff */
[----:B------:R-:W-:-:S04]  /*55b0*/  IMAD.MOV.U32 R138, RZ, RZ, R93 ;  /* 0x000000ffff8a7224 */ /* 0x000fc800078e005d */
[----:B------:R1:W-:Y:S02]  /*55c0*/  MUFU.EX2 R234, R4 ;  /* 0x0000000400ea7308 */ /* 0x0003e40000000800 */
[----:B-1----:R-:W-:Y:S01]  /*55d0*/  FFMA.FTZ R4, R139, c[0x0][0x23c], -R2 ;  /* 0x00008f008b047a23 */ /* 0x002fe20000010802 */
[----:B------:R-:W-:-:S05]  /*55e0*/  MOV R139, R92 ;  /* 0x0000005c008b7202 */ /* 0x000fca0000000f00 */
[----:B------:R1:W-:Y:S02]  /*55f0*/  MUFU.EX2 R72, R4 ;  /* 0x0000000400487308 */ /* 0x0003e40000000800 */
[----:B-1----:R-:W-:-:S06]  /*5600*/  FFMA.FTZ R4, R116, c[0x0][0x23c], -R0 ;  /* 0x00008f0074047a23 */ /* 0x002fcc0000010800 */
[----:B------:R1:W-:Y:S02]  /*5610*/  MUFU.EX2 R137, R4 ;  /* 0x0000000400897308 */ /* 0x0003e40000000800 */
[----:B-1----:R-:W-:Y:S02]  /*5620*/  FFMA.FTZ R4, R117, c[0x0][0x23c], -R0 ;  /* 0x00008f0075047a23 */ /* 0x002fe40000010800 */
[----:B------:R-:W-:-:S04]  /*5630*/  IMAD.MOV.U32 R117, RZ, RZ, R139 ;  /* 0x000000ffff757224 */ /* 0x000fc800078e008b */
[----:B------:R1:W2:Y:S01]  /*5640*/  MUFU.EX2 R136, R4 ;  /* 0x0000000400887308 */ /* 0x0002a20000000800 */
[----:B------:R-:W-:Y:S01]  /*5650*/  IMAD.MOV.U32 R139, RZ, RZ, R134 ;  /* 0x000000ffff8b7224 */ /* 0x000fe200078e0086 */
[----:B------:R-:W-:Y:S01]  /*5660*/  MOV R134, R222 ;  /* 0x000000de00867202 */ /* 0x000fe20000000f00 */
[--C-:B-1----:R-:W-:Y:S01]  /*5670*/  FFMA.FTZ R4, R120, c[0x0][0x23c], -R0.reuse ;  /* 0x00008f0078047a23 */ /* 0x102fe20000010800 */
[----:B--2---:R-:W-:Y:S02]  /*5680*/  F2FP.PACK_AB R13, R136, R137 ;  /* 0x00000089880d723e */ /* 0x004fe400000000ff */
[----:B------:R-:W-:Y:S02]  /*5690*/  MOV R120, R135 ;  /* 0x0000008700787202 */ /* 0x000fe40000000f00 */
[----:B------:R1:W2:Y:S01]  /*56a0*/  MUFU.EX2 R9, R4 ;  /* 0x0000000400097308 */ /* 0x0002a20000000800 */
[----:B------:R-:W-:Y:S02]  /*56b0*/  IMAD.MOV.U32 R135, RZ, RZ, R221 ;  /* 0x000000ffff877224 */ /* 0x000fe400078e00dd */
[----:B-1----:R-:W-:-:S05]  /*56c0*/  FFMA.FTZ R4, R121, c[0x0][0x23c], -R0 ;  /* 0x00008f0079047a23 */ /* 0x002fca0000010800 */
[----:B------:R1:W-:Y:S02]  /*56d0*/  MUFU.EX2 R132, R4 ;  /* 0x0000000400847308 */ /* 0x0003e40000000800 */
[----:B-1----:R-:W-:Y:S01]  /*56e0*/  FFMA.FTZ R4, R122, c[0x0][0x23c], -R0 ;  /* 0x00008f007a047a23 */ /* 0x002fe20000010800 */
[----:B------:R-:W-:-:S05]  /*56f0*/  MOV R122, R11 ;  /* 0x0000000b007a7202 */ /* 0x000fca0000000f00 */
[----:B------:R1:W-:Y:S02]  /*5700*/  MUFU.EX2 R133, R4 ;  /* 0x0000000400857308 */ /* 0x0003e40000000800 */
[----:B-1----:R-:W-:Y:S02]  /*5710*/  FFMA.FTZ R4, R125, c[0x0][0x23c], -R0 ;  /* 0x00008f007d047a23 */ /* 0x002fe40000010800 */
[----:B------:R-:W-:Y:S01]  /*5720*/  IMAD.MOV.U32 R125, RZ, RZ, R10 ;  /* 0x000000ffff7d7224 */ /* 0x000fe200078e000a */
[----:B------:R-:W-:-:S03]  /*5730*/  F2FP.PACK_AB R10, R72, R234 ;  /* 0x000000ea480a723e */ /* 0x000fc600000000ff */
[----:B------:R1:W3:Y:S01]  /*5740*/  MUFU.EX2 R3, R4 ;  /* 0x0000000400037308 */ /* 0x0002e20000000800 */
[----:B------:R-:W-:Y:S01]  /*5750*/  F2FP.PACK_AB R14, R122, R125 ;  /* 0x0000007d7a0e723e */ /* 0x000fe200000000ff */
[----:B-1----:R-:W-:Y:S01]  /*5760*/  FFMA.FTZ R4, R124, c[0x0][0x23c], -R0 ;  /* 0x00008f007c047a23 */ /* 0x002fe20000010800 */
[----:B--2---:R-:W-:Y:S02]  /*5770*/  MOV R124, R9 ;  /* 0x00000009007c7202 */ /* 0x004fe40000000f00 */
[----:B---3--:R-:W-:-:S03]  /*5780*/  F2FP.PACK_AB R9, R3, R133 ;  /* 0x000000850309723e */ /* 0x008fc600000000ff */
[----:B------:R1:W-:Y:S01]  /*5790*/  MUFU.EX2 R235, R4 ;  /* 0x0000000400eb7308 */ /* 0x0003e20000000800 */
[----:B------:R-:W-:-:S07]  /*57a0*/  F2FP.PACK_AB R15, R132, R124 ;  /* 0x0000007c840f723e */ /* 0x000fce00000000ff */
[----:B------:R-:W-:Y:S01]  /*57b0*/  HMMA.16816.F32 R16, R12, R64, RZ ;  /* 0x000000400c10723c */ /* 0x000fe200000018ff */
[----:B-1----:R-:W-:-:S07]  /*57c0*/  FFMA.FTZ R4, R129, c[0x0][0x23c], -R0 ;  /* 0x00008f0081047a23 */ /* 0x002fce0000010800 */
[----:B------:R-:W-:Y:S01]  /*57d0*/  HMMA.16816.F32 R20, R12, R68, RZ ;  /* 0x000000440c14723c */ /* 0x000fe200000018ff */
[----:B------:R-:W-:Y:S01]  /*57e0*/  MOV R129, R132 ;  /* 0x0000008400817202 */ /* 0x000fe20000000f00 */
[----:B------:R1:W2:Y:S01]  /*57f0*/  MUFU.EX2 R250, R4 ;  /* 0x0000000400fa7308 */ /* 0x0002a20000000800 */
[----:B------:R-:W-:-:S05]  /*5800*/  MOV R132, R230 ;  /* 0x000000e600847202 */ /* 0x000fca0000000f00 */
[C---:B------:R-:W-:Y:S08]  /*5810*/  HMMA.16816.F32 R32, R12.reuse, R70, RZ ;  /* 0x000000460c20723c */ /* 0x040ff000000018ff */
[----:B------:R-:W-:Y:S01]  /*5820*/  HMMA.16816.F32 R28, R12, R66, RZ ;  /* 0x000000420c1c723c */ /* 0x000fe200000018ff */
[----:B-1----:R-:W-:Y:S01]  /*5830*/  FFMA.FTZ R4, R152, c[0x0][0x23c], -R2 ;  /* 0x00008f0098047a23 */ /* 0x002fe20000010802 */
[----:B--2---:R-:W-:-:S02]  /*5840*/  F2FP.PACK_AB R11, R250, R235 ;  /* 0x000000ebfa0b723e */ /* 0x004fc400000000ff */
[----:B------:R-:W-:Y:S01]  /*5850*/  MOV R152, R122 ;  /* 0x0000007a00987202 */ /* 0x000fe20000000f00 */
[----:B------:R1:W-:Y:S03]  /*5860*/  MUFU.EX2 R121, R4 ;  /* 0x0000000400797308 */ /* 0x0003e60000000800 */
[----:B------:R-:W-:Y:S01]  /*5870*/  HMMA.16816.F32 R24, R12, R76, RZ ;  /* 0x0000004c0c18723c */ /* 0x000fe200000018ff */
[----:B------:R-:W-:Y:S01]  /*5880*/  MOV R122, R120 ;  /* 0x00000078007a7202 */ /* 0x000fe20000000f00 */
[----:B------:R-:W-:Y:S01]  /*5890*/  IMAD.MOV.U32 R120, RZ, RZ, R117 ;  /* 0x000000ffff787224 */ /* 0x000fe200078e0075 */
[----:B------:R-:W-:-:S05]  /*58a0*/  MOV R117, R233 ;  /* 0x000000e900757202 */ /* 0x000fca0000000f00 */
[----:B------:R-:W-:Y:S01]  /*58b0*/  HMMA.16816.F32 R92, R8, R40, R16 ;  /* 0x00000028085c723c */ /* 0x000fe20000001810 */
[----:B-1----:R-:W-:-:S07]  /*58c0*/  FFMA.FTZ R4, R155, c[0x0][0x23c], -R2 ;  /* 0x00008f009b047a23 */ /* 0x002fce0000010802 */
[----:B------:R-:W-:Y:S01]  /*58d0*/  HMMA.16816.F32 R16, R12, R80, RZ ;  /* 0x000000500c10723c */ /* 0x000fe200000018ff */
[----:B------:R-:W-:Y:S01]  /*58e0*/  IMAD.MOV.U32 R155, RZ, RZ, R133 ;  /* 0x000000ffff9b7224 */ /* 0x000fe200078e0085 */
[----:B------:R1:W-:Y:S06]  /*58f0*/  MUFU.EX2 R116, R4 ;  /* 0x0000000400747308 */ /* 0x0003ec0000000800 */
[----:B------:R-:W-:Y:S08]  /*5900*/  HMMA.16816.F32 R48, R8, R44, R20 ;  /* 0x0000002c0830723c */ /* 0x000ff00000001814 */
[----:B------:R-:W-:Y:S01]  /*5910*/  HMMA.16816.F32 R20, R12, R78, RZ ;  /* 0x0000004e0c14723c */ /* 0x000fe200000018ff */
[----:B-1----:R-:W-:-:S04]  /*5920*/  FFMA.FTZ R4, R154, c[0x0][0x23c], -R2 ;  /* 0x00008f009a047a23 */ /* 0x002fc80000010802 */
[----:B------:R1:W-:Y:S03]  /*5930*/  MUFU.EX2 R229, R4 ;  /* 0x0000000400e57308 */ /* 0x0003e60000000800 */
[----:B------:R-:W-:Y:S01]  /*5940*/  HMMA.16816.F32 R68, R8, R52, R16 ;  /* 0x000000340844723c */ /* 0x000fe20000001810 */
[----:B------:R-:W2:Y:S07]  /*5950*/  LDSM.16.MT88.4 R16, [R216+0x9000] ;  /* 0x00900000d810783b */ /* 0x000eae0000004200 */
[----:B------:R-:W-:Y:S01]  /*5960*/  HMMA.16816.F32 R12, R12, R82, RZ ;  /* 0x000000520c0c723c */ /* 0x000fe200000018ff */
[----:B-1----:R-:W-:-:S07]  /*5970*/  FFMA.FTZ R4, R153, c[0x0][0x23c], -R2 ;  /* 0x00008f0099047a23 */ /* 0x002fce0000010802 */
[C---:B------:R-:W-:Y:S01]  /*5980*/  HMMA.16816.F32 R32, R8.reuse, R46, R32 ;  /* 0x0000002e0820723c */ /* 0x040fe20000001820 */
[----:B------:R1:W3:Y:S07]  /*5990*/  MUFU.EX2 R225, R4 ;  /* 0x0000000400e17308 */ /* 0x0002ee0000000800 */
[C---:B------:R-:W-:Y:S08]  /*59a0*/  HMMA.16816.F32 R44, R8.reuse, R42, R28 ;  /* 0x0000002a082c723c */ /* 0x040ff0000000181c */
[----:B------:R-:W-:Y:S01]  /*59b0*/  HMMA.16816.F32 R64, R8, R56, R24 ;  /* 0x000000380840723c */ /* 0x000fe20000001818 */
[----:B------:R-:W4:Y:S01]  /*59c0*/  LDSM.16.MT88.4 R24, [R219+0x9000] ;  /* 0x00900000db18783b */ /* 0x000f220000004200 */
[----:B-1----:R-:W-:Y:S01]  /*59d0*/  FFMA.FTZ R4, R142, c[0x0][0x23c], -R0 ;  /* 0x00008f008e047a23 */ /* 0x002fe20000010800 */
[----:B------:R-:W-:-:S03]  /*59e0*/  MOV R142, R226 ;  /* 0x000000e2008e7202 */ /* 0x000fc60000000f00 */
[----:B------:R1:W-:Y:S02]  /*59f0*/  MUFU.EX2 R75, R4 ;  /* 0x00000004004b7308 */ /* 0x0003e40000000800 */
[C---:B------:R-:W-:Y:S01]  /*5a00*/  HMMA.16816.F32 R36, R8.reuse, R58, R20 ;  /* 0x0000003a0824723c */ /* 0x040fe20000001814 */
[----:B------:R-:W2:Y:S07]  /*5a10*/  LDSM.16.MT88.4 R20, [R217+0x9000] ;  /* 0x00900000d914783b */ /* 0x000eae0000004200 */
[----:B------:R-:W-:Y:S01]  /*5a20*/  HMMA.16816.F32 R28, R8, R54, R12 ;  /* 0x00000036081c723c */ /* 0x000fe2000000180c */
[----:B-1----:R-:W-:-:S06]  /*5a30*/  FFMA.FTZ R4, R145, c[0x0][0x23c], -R0 ;  /* 0x00008f0091047a23 */ /* 0x002fcc0000010800 */
[----:B---3--:R-:W-:Y:S01]  /*5a40*/  F2FP.PACK_AB R14, R225, R229 ;  /* 0x000000e5e10e723e */ /* 0x008fe200000000ff */
[----:B------:R1:W3:Y:S02]  /*5a50*/  MUFU.EX2 R232, R4 ;  /* 0x0000000400e87308 */ /* 0x0002e40000000800 */
[----:B-1----:R-:W-:Y:S01]  /*5a60*/  FFMA.FTZ R4, R144, c[0x0][0x23c], -R0 ;  /* 0x00008f0090047a23 */ /* 0x002fe20000010800 */
[----:B---3--:R-:W-:-:S05]  /*5a70*/  F2FP.PACK_AB R13, R232, R75 ;  /* 0x0000004be80d723e */ /* 0x008fca00000000ff */
[----:B------:R1:W-:Y:S02]  /*5a80*/  MUFU.EX2 R228, R4 ;  /* 0x0000000400e47308 */ /* 0x0003e40000000800 */
[----:B-1----:R-:W-:-:S06]  /*5a90*/  FFMA.FTZ R4, R146, c[0x0][0x23c], -R0 ;  /* 0x00008f0092047a23 */ /* 0x002fcc0000010800 */
        /* <DEDUP_REMOVED lines=8> */
[----:B------:R1:W3:Y:S02]  /*5b20*/  MUFU.EX2 R227, R4 ;  /* 0x0000000400e37308 */ /* 0x0002e40000000800 */
[----:B-1----:R-:W-:Y:S01]  /*5b30*/  FFMA.FTZ R4, R131, c[0x0][0x23c], -R5 ;  /* 0x00008f0083047a23 */ /* 0x002fe20000010805 */
[----:B---3--:R-:W-:-:S05]  /*5b40*/  F2FP.PACK_AB R10, R223, R227 ;  /* 0x000000e3df0a723e */ /* 0x008fca00000000ff */
[----:B------:R1:W-:Y:S02]  /*5b50*/  MUFU.EX2 R119, R4 ;  /* 0x0000000400777308 */ /* 0x0003e40000000800 */
[----:B-1----:R-:W-:Y:S01]  /*5b60*/  FFMA.FTZ R4, R127, c[0x0][0x23c], -R5 ;  /* 0x00008f007f047a23 */ /* 0x002fe20000010805 */
[----:B------:R-:W-:Y:S02]  /*5b70*/  MOV R127, R116 ;  /* 0x00000074007f7202 */ /* 0x000fe40000000f00 */
[----:B------:R-:W-:-:S03]  /*5b80*/  MOV R116, R138 ;  /* 0x0000008a00747202 */ /* 0x000fc60000000f00 */
[----:B------:R1:W3:Y:S01]  /*5b90*/  MUFU.EX2 R230, R4 ;  /* 0x0000000400e67308 */ /* 0x0002e20000000800 */
[----:B------:R-:W-:Y:S02]  /*5ba0*/  F2FP.PACK_AB R12, R127, R121 ;  /* 0x000000797f0c723e */ /* 0x000fe400000000ff */
[----:B------:R-:W-:-:S05]  /*5bb0*/  MOV R138, R220 ;  /* 0x000000dc008a7202 */ /* 0x000fca0000000f00 */
[----:B--2---:R-:W-:Y:S01]  /*5bc0*/  HMMA.16816.F32 R40, R12, R16, R48 ;  /* 0x000000100c28723c */ /* 0x004fe20000001830 */
[----:B-1----:R-:W-:Y:S01]  /*5bd0*/  FFMA.FTZ R4, R126, c[0x0][0x23c], -R5 ;  /* 0x00008f007e047a23 */ /* 0x002fe20000010805 */
[----:B---3--:R-:W-:-:S06]  /*5be0*/  F2FP.PACK_AB R9, R230, R119 ;  /* 0x00000077e609723e */ /* 0x008fcc00000000ff */
[C---:B------:R-:W-:Y:S01]  /*5bf0*/  HMMA.16816.F32 R32, R12.reuse, R18, R32 ;  /* 0x000000120c20723c */ /* 0x040fe20000001820 */
[----:B------:R1:W-:Y:S07]  /*5c00*/  MUFU.EX2 R153, R4 ;  /* 0x0000000400997308 */ /* 0x0003ee0000000800 */
[C---:B----4-:R-:W-:Y:S08]  /*5c10*/  HMMA.16816.F32 R92, R12.reuse, R24, R92 ;  /* 0x000000180c5c723c */ /* 0x050ff0000000185c */
[----:B------:R-:W-:Y:S01]  /*5c20*/  HMMA.16816.F32 R76, R12, R26, R44 ;  /* 0x0000001a0c4c723c */ /* 0x000fe2000000182c */
[----:B-1----:R-:W-:-:S04]  /*5c30*/  FFMA.FTZ R4, R123, c[0x0][0x23c], -R5 ;  /* 0x00008f007b047a23 */ /* 0x002fc80000010805 */
[----:B------:R-:W1:Y:S03]  /*5c40*/  MUFU.EX2 R222, R4 ;  /* 0x0000000400de7308 */ /* 0x000e660000000800 */
[C---:B------:R-:W-:Y:S08]  /*5c50*/  HMMA.16816.F32 R64, R12.reuse, R20, R64 ;  /* 0x000000140c40723c */ /* 0x040ff00000001840 */
[----:B------:R-:W-:Y:S01]  /*5c60*/  HMMA.16816.F32 R52, R12, R22, R36 ;  /* 0x000000160c34723c */ /* 0x000fe20000001824 */
[----:B-1----:R-:W-:Y:S01]  /*5c70*/  F2FP.PACK_AB R11, R222, R153 ;  /* 0x00000099de0b723e */ /* 0x002fe200000000ff */
[----:B------:R-:W-:-:S04]  /*5c80*/  FFMA.FTZ R4, R174, c[0x0][0x23c], -R2 ;  /* 0x00008f00ae047a23 */ /* 0x000fc80000010802 */
[----:B------:R1:W-:Y:S02]  /*5c90*/  MUFU.EX2 R221, R4 ;  /* 0x0000000400dd7308 */ /* 0x0003e40000000800 */
[C---:B------:R-:W-:Y:S08]  /*5ca0*/  HMMA.16816.F32 R56, R8.reuse, R16, R84 ;  /* 0x000000100838723c */ /* 0x040ff00000001854 */
[----:B------:R-:W-:Y:S01]  /*5cb0*/  HMMA.16816.F32 R60, R8, R18, R60 ;  /* 0x00000012083c723c */ /* 0x000fe2000000183c */
[----:B------:R-:W2:Y:S01]  /*5cc0*/  LDSM.16.MT88.4 R16, [R218+0x9000] ;  /* 0x00900000da10783b */ /* 0x000ea20000004200 */
[----:B-1----:R-:W-:-:S06]  /*5cd0*/  FFMA.FTZ R4, R173, c[0x0][0x23c], -R2 ;  /* 0x00008f00ad047a23 */ /* 0x002fcc0000010802 */
[C---:B------:R-:W-:Y:S01]  /*5ce0*/  HMMA.16816.F32 R80, R8.reuse, R24, R112 ;  /* 0x000000180850723c */ /* 0x040fe20000001870 */
[----:B------:R1:W3:Y:S07]  /*5cf0*/  MUFU.EX2 R126, R4 ;  /* 0x00000004007e7308 */ /* 0x0002ee0000000800 */
[C---:B------:R-:W-:Y:S08]  /*5d00*/  HMMA.16816.F32 R88, R8.reuse, R20, R88 ;  /* 0x000000140858723c */ /* 0x040ff00000001858 */
[----:B------:R-:W-:Y:S01]  /*5d10*/  HMMA.16816.F32 R84, R8, R26, R100 ;  /* 0x0000001a0854723c */ /* 0x000fe20000001864 */
[----:B------:R-:W-:Y:S01]  /*5d20*/  LDSM.16.MT88.4 R24, [R219+0x9800] ;  /* 0x00980000db18783b */ /* 0x000fe20000004200 */
[----:B-1----:R-:W-:-:S04]  /*5d30*/  FFMA.FTZ R4, R172, c[0x0][0x23c], -R2 ;  /* 0x00008f00ac047a23 */ /* 0x002fc80000010802 */
[----:B------:R1:W-:Y:S02]  /*5d40*/  MUFU.EX2 R128, R4 ;  /* 0x0000000400807308 */ /* 0x0003e40000000800 */
[C---:B------:R-:W-:Y:S01]  /*5d50*/  HMMA.16816.F32 R96, R8.reuse, R22, R96 ;  /* 0x000000160860723c */ /* 0x040fe20000001860 */
[----:B------:R-:W-:Y:S07]  /*5d60*/  LDSM.16.MT88.4 R20, [R217+0x9800] ;  /* 0x00980000d914783b */ /* 0x000fee0000004200 */
[----:B--2---:R-:W-:Y:S01]  /*5d70*/  HMMA.16816.F32 R108, R8, R16, R108 ;  /* 0x00000010086c723c */ /* 0x004fe2000000186c */
[----:B-1----:R-:W-:-:S07]  /*5d80*/  FFMA.FTZ R4, R175, c[0x0][0x23c], -R2 ;  /* 0x00008f00af047a23 */ /* 0x002fce0000010802 */
[----:B------:R-:W-:Y:S01]  /*5d90*/  HMMA.16816.F32 R104, R8, R18, R104 ;  /* 0x000000120868723c */ /* 0x000fe20000001868 */
[----:B------:R1:W-:Y:S07]  /*5da0*/  MUFU.EX2 R118, R4 ;  /* 0x0000000400767308 */ /* 0x0003ee0000000800 */
[C---:B------:R-:W-:Y:S08]  /*5db0*/  HMMA.16816.F32 R48, R12.reuse, R16, R68 ;  /* 0x000000100c30723c */ /* 0x040ff00000001844 */
[----:B------:R-:W-:Y:S01]  /*5dc0*/  HMMA.16816.F32 R28, R12, R18, R28 ;  /* 0x000000120c1c723c */ /* 0x000fe2000000181c */
[----:B-1----:R-:W-:Y:S01]  /*5dd0*/  FFMA.FTZ R4, R164, c[0x0][0x23c], -R0 ;  /* 0x00008f00a4047a23 */ /* 0x002fe20000010800 */
[----:B------:R-:W1:Y:S01]  /*5de0*/  LDSM.16.MT88.4 R16, [R216+0x9800] ;  /* 0x00980000d810783b */ /* 0x000e620000004200 */
[----:B------:R-:W-:-:S02]  /*5df0*/  MOV R164, R152 ;  /* 0x0000009800a47202 */ /* 0x000fc40000000f00 */
[----:B------:R2:W-:Y:S01]  /*5e00*/  MUFU.EX2 R220, R4 ;  /* 0x0000000400dc7308 */ /* 0x0005e20000000800 */
[----:B------:R-:W-:Y:S02]  /*5e10*/  MOV R152, R134 ;  /* 0x0000008600987202 */ /* 0x000fe40000000f00 */
[----:B---3--:R-:W-:Y:S01]  /*5e20*/  F2FP.PACK_AB R12, R126, R221 ;  /* 0x000000dd7e0c723e */ /* 0x008fe200000000ff */
[----:B--2---:R-:W-:-:S04]  /*5e30*/  FFMA.FTZ R4, R166, c[0x0][0x23c], -R0 ;  /* 0x00008f00a6047a23 */ /* 0x004fc80000010800 */
[----:B------:R2:W3:Y:S02]  /*5e40*/  MUFU.EX2 R123, R4 ;  /* 0x00000004007b7308 */ /* 0x0004e40000000800 */
[----:B--2---:R-:W-:Y:S01]  /*5e50*/  FFMA.FTZ R4, R165, c[0x0][0x23c], -R0 ;  /* 0x00008f00a5047a23 */ /* 0x004fe20000010800 */
[----:B---3--:R-:W-:-:S05]  /*5e60*/  F2FP.PACK_AB R13, R123, R220 ;  /* 0x000000dc7b0d723e */ /* 0x008fca00000000ff */
[----:B------:R2:W-:Y:S02]  /*5e70*/  MUFU.EX2 R130, R4 ;  /* 0x0000000400827308 */ /* 0x0005e40000000800 */
[----:B--2---:R-:W-:-:S06]  /*5e80*/  FFMA.FTZ R4, R167, c[0x0][0x23c], -R0 ;  /* 0x00008f00a7047a23 */ /* 0x004fcc0000010800 */
[----:B------:R2:W3:Y:S02]  /*5e90*/  MUFU.EX2 R7, R4 ;  /* 0x0000000400077308 */ /* 0x0004e40000000800 */
[----:B--2---:R-:W-:-:S06]  /*5ea0*/  FFMA.FTZ R4, R151, c[0x0][0x23c], -R6 ;  /* 0x00008f0097047a23 */ /* 0x004fcc0000010806 */
[----:B------:R2:W-:Y:S02]  /*5eb0*/  MUFU.EX2 R154, R4 ;  /* 0x00000004009a7308 */ /* 0x0005e40000000800 */
[----:B--2---:R-:W-:Y:S02]  /*5ec0*/  FFMA.FTZ R4, R148, c[0x0][0x23c], -R6 ;  /* 0x00008f0094047a23 */ /* 0x004fe40000010806 */
[----:B---3--:R-:W-:-:S04]  /*5ed0*/  IMAD.MOV.U32 R148, RZ, RZ, R7 ;  /* 0x000000ffff947224 */ /* 0x008fc800078e0007 */
[----:B------:R2:W3:Y:S01]  /*5ee0*/  MUFU.EX2 R8, R4 ;  /* 0x0000000400087308 */ /* 0x0004e20000000800 */
[----:B------:R-:W-:-:S07]  /*5ef0*/  FFMA.FTZ R7, R140, c[0x0][0x23c], -R6 ;  /* 0x00008f008c077a23 */ /* 0x000fce0000010806 */
[----:B------:R-:W-:Y:S01]  /*5f00*/  MUFU.EX2 R151, R7 ;  /* 0x0000000700977308 */ /* 0x000fe20000000800 */
[----:B--2---:R-:W-:Y:S01]  /*5f10*/  FFMA.FTZ R4, R147, c[0x0][0x23c], -R6 ;  /* 0x00008f0093047a23 */ /* 0x004fe20000010806 */
[----:B---3--:R-:W-:-:S06]  /*5f20*/  MOV R140, R8 ;  /* 0x00000008008c7202 */ /* 0x008fcc0000000f00 */
[----:B------:R2:W3:Y:S01]  /*5f30*/  MUFU.EX2 R166, R4 ;  /* 0x0000000400a67308 */ /* 0x0004e20000000800 */
[----:B------:R-:W-:Y:S01]  /*5f40*/  F2FP.PACK_AB R8, R140, R154 ;  /* 0x0000009a8c08723e */ /* 0x000fe200000000ff */
[----:B--2---:R-:W-:Y:S01]  /*5f50*/  FFMA.FTZ R4, R150, c[0x0][0x23c], -R5 ;  /* 0x00008f0096047a23 */ /* 0x004fe20000010805 */
[----:B------:R-:W-:Y:S02]  /*5f60*/  MOV R150, R118 ;  /* 0x0000007600967202 */ /* 0x000fe40000000f00 */
[----:B---3--:R-:W-:-:S03]  /*5f70*/  F2FP.PACK_AB R10, R151, R166 ;  /* 0x000000a6970a723e */ /* 0x008fc600000000ff */
[----:B------:R2:W-:Y:S01]  /*5f80*/  MUFU.EX2 R118, R4 ;  /* 0x0000000400767308 */ /* 0x0005e20000000800 */
[----:B------:R-:W-:Y:S01]  /*5f90*/  F2FP.PACK_AB R14, R150, R128 ;  /* 0x00000080960e723e */ /* 0x000fe200000000ff */
[----:B--2---:R-:W-:-:S06]  /*5fa0*/  FFMA.FTZ R4, R149, c[0x0][0x23c], -R5 ;  /* 0x00008f0095047a23 */ /* 0x004fcc0000010805 */
[----:B------:R2:W3:Y:S02]  /*5fb0*/  MUFU.EX2 R112, R4 ;  /* 0x0000000400707308 */ /* 0x0004e40000000800 */
[----:B--2---:R-:W-:Y:S01]  /*5fc0*/  FFMA.FTZ R4, R143, c[0x0][0x23c], -R5 ;  /* 0x00008f008f047a23 */ /* 0x004fe20000010805 */
[----:B---3--:R-:W-:Y:S01]  /*5fd0*/  F2FP.PACK_AB R9, R112, R118 ;  /* 0x000000767009723e */ /* 0x008fe200000000ff */
[----:B------:R-:W-:-:S04]  /*5fe0*/  IMAD.MOV.U32 R143, RZ, RZ, R252 ;  /* 0x000000ffff8f7224 */ /* 0x000fc800078e00fc */
[----:B------:R2:W-:Y:S02]  /*5ff0*/  MUFU.EX2 R149, R4 ;  /* 0x0000000400957308 */ /* 0x0005e40000000800 */
[----:B--2---:R-:W-:Y:S02]  /*6000*/  FFMA.FTZ R4, R141, c[0x0][0x23c], -R5 ;  /* 0x00008f008d047a23 */ /* 0x004fe40000010805 */
[----:B------:R-:W-:-:S04]  /*6010*/  IMAD.MOV.U32 R141, RZ, RZ, R130 ;  /* 0x000000ffff8d7224 */ /* 0x000fc800078e0082 */
[----:B------:R2:W3:Y:S01]  /*6020*/  MUFU.EX2 R167, R4 ;  /* 0x0000000400a77308 */ /* 0x0004e20000000800 */
[----:B------:R-:W-:-:S07]  /*6030*/  F2FP.PACK_AB R15, R148, R141 ;  /* 0x0000008d940f723e */ /* 0x000fce00000000ff */
[----:B-1----:R-:W-:Y:S01]  /*6040*/  HMMA.16816.F32 R36, R12, R16, R40 ;  /* 0x000000100c24723c */ /* 0x002fe20000001828 */
[----:B--2---:R-:W-:Y:S01]  /*6050*/  FFMA.FTZ R4, R207, c[0x0][0x23c], -R2 ;  /* 0x00008f00cf047a23 */ /* 0x004fe20000010802 */
[----:B---3--:R-:W-:-:S06]  /*6060*/  F2FP.PACK_AB R11, R167, R149 ;  /* 0x00000095a70b723e */ /* 0x008fcc00000000ff */
[----:B------:R-:W-:Y:S01]  /*6070*/  HMMA.16816.F32 R32, R12, R18, R32 ;  /* 0x000000120c20723c */ /* 0x000fe20000001820 */
[----:B------:R-:W-:Y:S01]  /*6080*/  MOV R207, R251 ;  /* 0x000000fb00cf7202 */ /* 0x000fe20000000f00 */
[----:B------:R1:W-:Y:S06]  /*6090*/  MUFU.EX2 R165, R4 ;  /* 0x0000000400a57308 */ /* 0x0003ec0000000800 */
[C---:B------:R-:W-:Y:S08]  /*60a0*/  HMMA.16816.F32 R44, R8.reuse, R16, R56 ;  /* 0x00000010082c723c */ /* 0x040ff00000001838 */
[----:B------:R-:W-:Y:S01]  /*60b0*/  HMMA.16816.F32 R40, R8, R18, R60 ;  /* 0x000000120828723c */ /* 0x000fe2000000183c */
[----:B------:R-:W2:Y:S01]  /*60c0*/  LDSM.16.MT88.4 R16, [R218+0x9800] ;  /* 0x00980000da10783b */ /* 0x000ea20000004200 */
[----:B-1----:R-:W-:Y:S01]  /*60d0*/  FFMA.FTZ R4, R206, c[0x0][0x23c], -R2 ;  /* 0x00008f00ce047a23 */ /* 0x002fe20000010802 */
[----:B------:R-:W-:-:S03]  /*60e0*/  MOV R206, R112 ;  /* 0x0000007000ce7202 */ /* 0x000fc60000000f00 */
[----:B------:R1:W-:Y:S02]  /*60f0*/  MUFU.EX2 R113, R4 ;  /* 0x0000000400717308 */ /* 0x0003e40000000800 */
[C---:B------:R-:W-:Y:S08]  /*6100*/  HMMA.16816.F32 R60, R8.reuse, R24, R80 ;  /* 0x00000018083c723c */ /* 0x040ff00000001850 */
[----:B------:R-:W-:Y:S01]  /*6110*/  HMMA.16816.F32 R56, R8, R26, R84 ;  /* 0x0000001a0838723c */ /* 0x000fe20000001854 */
[----:B-1----:R-:W-:Y:S01]  /*6120*/  FFMA.FTZ R4, R205, c[0x0][0x23c], -R2 ;  /* 0x00008f00cd047a23 */ /* 0x002fe20000010802 */
[----:B------:R-:W-:-:S06]  /*6130*/  MOV R205, R135 ;  /* 0x0000008700cd7202 */ /* 0x000fcc0000000f00 */
[----:B------:R-:W-:Y:S01]  /*6140*/  HMMA.16816.F32 R100, R12, R24, R92 ;  /* 0x000000180c64723c */ /* 0x000fe2000000185c */
[----:B------:R1:W-:Y:S07]  /*6150*/  MUFU.EX2 R145, R4 ;  /* 0x0000000400917308 */ /* 0x0003ee0000000800 */
[C---:B------:R-:W-:Y:S08]  /*6160*/  HMMA.16816.F32 R88, R8.reuse, R20, R88 ;  /* 0x000000140858723c */ /* 0x040ff00000001858 */
[----:B------:R-:W-:Y:S01]  /*6170*/  HMMA.16816.F32 R96, R8, R22, R96 ;  /* 0x000000160860723c */ /* 0x000fe20000001860 */
[----:B-1----:R-:W-:-:S02]  /*6180*/  FFMA.FTZ R4, R204, c[0x0][0x23c], -R2 ;  /* 0x00008f00cc047a23 */ /* 0x002fc40000010802 */
[----:B------:R-:W-:Y:S02]  /*6190*/  IMAD.MOV.U32 R204, RZ, RZ, R128 ;  /* 0x000000ffffcc7224 */ /* 0x000fe400078e0080 */
[----:B------:R1:W3:Y:S03]  /*61a0*/  MUFU.EX2 R172, R4 ;  /* 0x0000000400ac7308 */ /* 0x0002e60000000800 */
[C---:B--2---:R-:W-:Y:S08]  /*61b0*/  HMMA.16816.F32 R108, R8.reuse, R16, R108 ;  /* 0x00000010086c723c */ /* 0x044ff0000000186c */
[----:B------:R-:W-:Y:S01]  /*61c0*/  HMMA.16816.F32 R104, R8, R18, R104 ;  /* 0x000000120868723c */ /* 0x000fe20000001868 */
[----:B-1----:R-:W-:-:S07]  /*61d0*/  FFMA.FTZ R4, R191, c[0x0][0x23c], -R0 ;  /* 0x00008f00bf047a23 */ /* 0x002fce0000010800 */
[C---:B------:R-:W-:Y:S01]  /*61e0*/  HMMA.16816.F32 R68, R12.reuse, R16, R48 ;  /* 0x000000100c44723c */ /* 0x040fe20000001830 */
[----:B------:R1:W-:Y:S07]  /*61f0*/  MUFU.EX2 R233, R4 ;  /* 0x0000000400e97308 */ /* 0x0003ee0000000800 */
[C---:B------:R-:W-:Y:S01]  /*6200*/  HMMA.16816.F32 R28, R12.reuse, R18, R28 ;  /* 0x000000120c1c723c */ /* 0x040fe2000000181c */
[----:B------:R-:W2:Y:S07]  /*6210*/  LDSM.16.MT88.4 R16, [R216+0xa000] ;  /* 0x00a00000d810783b */ /* 0x000eae0000004200 */
[----:B------:R-:W-:Y:S01]  /*6220*/  HMMA.16816.F32 R92, R12, R26, R76 ;  /* 0x0000001a0c5c723c */ /* 0x000fe2000000184c */
[----:B------:R-:W4:Y:S01]  /*6230*/  LDSM.16.MT88.4 R24, [R219+0xa000] ;  /* 0x00a00000db18783b */ /* 0x000f220000004200 */
[----:B-1----:R-:W-:Y:S01]  /*6240*/  FFMA.FTZ R4, R190, c[0x0][0x23c], -R0 ;  /* 0x00008f00be047a23 */ /* 0x002fe20000010800 */
[----:B------:R-:W-:-:S03]  /*6250*/  MOV R190, R129 ;  /* 0x0000008100be7202 */ /* 0x000fc60000000f00 */
[----:B------:R1:W-:Y:S02]  /*6260*/  MUFU.EX2 R7, R4 ;  /* 0x0000000400077308 */ /* 0x0003e40000000800 */
[C---:B------:R-:W-:Y:S08]  /*6270*/  HMMA.16816.F32 R84, R12.reuse, R20, R64 ;  /* 0x000000140c54723c */ /* 0x040ff00000001840 */
[----:B------:R-:W-:Y:S01]  /*6280*/  HMMA.16816.F32 R80, R12, R22, R52 ;  /* 0x000000160c50723c */ /* 0x000fe20000001834 */
[----:B------:R-:W2:Y:S01]  /*6290*/  LDSM.16.MT88.4 R20, [R217+0xa000] ;  /* 0x00a00000d914783b */ /* 0x000ea20000004200 */
[----:B-1----:R-:W-:-:S05]  /*62a0*/  FFMA.FTZ R4, R189, c[0x0][0x23c], -R0 ;  /* 0x00008f00bd047a23 */ /* 0x002fca0000010800 */
[----:B---3--:R-:W-:Y:S01]  /*62b0*/  F2FP.PACK_AB R14, R172, R145 ;  /* 0x00000091ac0e723e */ /* 0x008fe200000000ff */
[----:B------:R1:W-:Y:S02]  /*62c0*/  MUFU.EX2 R146, R4 ;  /* 0x0000000400927308 */ /* 0x0003e40000000800 */
[----:B-1----:R-:W-:Y:S01]  /*62d0*/  FFMA.FTZ R4, R188, c[0x0][0x23c], -R0 ;  /* 0x00008f00bc047a23 */ /* 0x002fe20000010800 */
[----:B------:R-:W-:-:S05]  /*62e0*/  MOV R188, R132 ;  /* 0x0000008400bc7202 */ /* 0x000fca0000000f00 */
[----:B------:R1:W3:Y:S02]  /*62f0*/  MUFU.EX2 R175, R4 ;  /* 0x0000000400af7308 */ /* 0x0002e40000000800 */
[----:B-1----:R-:W-:Y:S01]  /*6300*/  FFMA.FTZ R4, R160, c[0x0][0x23c], -R6 ;  /* 0x00008f00a0047a23 */ /* 0x002fe20000010806 */
[----:B---3--:R-:W-:-:S05]  /*6310*/  F2FP.PACK_AB R15, R175, R146 ;  /* 0x00000092af0f723e */ /* 0x008fca00000000ff */
[----:B------:R1:W-:Y:S02]  /*6320*/  MUFU.EX2 R189, R4 ;  /* 0x0000000400bd7308 */ /* 0x0003e40000000800 */
[----:B-1----:R-:W-:-:S06]  /*6330*/  FFMA.FTZ R4, R159, c[0x0][0x23c], -R6 ;  /* 0x00008f009f047a23 */ /* 0x002fcc0000010806 */
[----:B------:R1:W3:Y:S02]  /*6340*/  MUFU.EX2 R159, R4 ;  /* 0x00000004009f7308 */ /* 0x0002e40000000800 */
[--C-:B-1----:R-:W-:Y:S01]  /*6350*/  FFMA.FTZ R4, R158, c[0x0][0x23c], -R6.reuse ;  /* 0x00008f009e047a23 */ /* 0x102fe20000010806 */
[----:B------:R-:W-:Y:S01]  /*6360*/  MOV R158, R7 ;  /* 0x00000007009e7202 */ /* 0x000fe20000000f00 */
[----:B------:R-:W-:Y:S01]  /*6370*/  FFMA.FTZ R7, R157, c[0x0][0x23c], -R6 ;  /* 0x00008f009d077a23 */ /* 0x000fe20000010806 */
[----:B---3--:R-:W-:-:S03]  /*6380*/  F2FP.PACK_AB R8, R159, R189 ;  /* 0x000000bd9f08723e */ /* 0x008fc600000000ff */
[----:B------:R1:W-:Y:S01]  /*6390*/  MUFU.EX2 R174, R4 ;  /* 0x0000000400ae7308 */ /* 0x0003e20000000800 */
[----:B------:R-:W-:Y:S01]  /*63a0*/  IMAD.MOV.U32 R157, RZ, RZ, R113 ;  /* 0x000000ffff9d7224 */ /* 0x000fe200078e0071 */
[----:B------:R-:W-:-:S04]  /*63b0*/  F2FP.PACK_AB R13, R158, R233 ;  /* 0x000000e99e0d723e */ /* 0x000fc800000000ff */
[----:B------:R-:W-:Y:S02]  /*63c0*/  F2FP.PACK_AB R12, R157, R165 ;  /* 0x000000a59d0c723e */ /* 0x000fe400000000ff */
[----:B------:R-:W3:Y:S05]  /*63d0*/  MUFU.EX2 R147, R7 ;  /* 0x0000000700937308 */ /* 0x000eea0000000800 */
[----:B--2---:R-:W-:Y:S01]  /*63e0*/  HMMA.16816.F32 R132, R12, R16, R36 ;  /* 0x000000100c84723c */ /* 0x004fe20000001824 */
[----:B-1----:R-:W-:-:S04]  /*63f0*/  FFMA.FTZ R4, R163, c[0x0][0x23c], -R5 ;  /* 0x00008f00a3047a23 */ /* 0x002fc80000010805 */
[----:B------:R1:W-:Y:S03]  /*6400*/  MUFU.EX2 R226, R4 ;  /* 0x0000000400e27308 */ /* 0x0003e60000000800 */
[C---:B------:R-:W-:Y:S01]  /*6410*/  HMMA.16816.F32 R128, R12.reuse, R18, R32 ;  /* 0x000000120c80723c */ /* 0x040fe20000001820 */
[--C-:B------:R-:W-:Y:S01]  /*6420*/  FFMA.FTZ R38, R187, c[0x0][0x23c], -R6.reuse ;  /* 0x00008f00bb267a23 */ /* 0x100fe20000010806 */
[----:B------:R-:W-:Y:S01]  /*6430*/  MOV R187, R203 ;  /* 0x000000cb00bb7202 */ /* 0x000fe20000000f00 */
[--C-:B------:R-:W-:Y:S01]  /*6440*/  FFMA.FTZ R37, R186, c[0x0][0x23c], -R6.reuse ;  /* 0x00008f00ba257a23 */ /* 0x100fe20000010806 */
[----:B---3--:R-:W-:Y:S01]  /*6450*/  F2FP.PACK_AB R10, R147, R174 ;  /* 0x000000ae930a723e */ /* 0x008fe200000000ff */
[----:B------:R-:W-:Y:S01]  /*6460*/  FFMA.FTZ R36, R185, c[0x0][0x23c], -R6 ;  /* 0x00008f00b9247a23 */ /* 0x000fe20000010806 */
[----:B------:R-:W-:Y:S01]  /*6470*/  MOV R186, R202 ;  /* 0x000000ca00ba7202 */ /* 0x000fe20000000f00 */
[--C-:B------:R-:W-:Y:S01]  /*6480*/  FFMA.FTZ R34, R249, c[0x0][0x23c], -R2.reuse ;  /* 0x00008f00f9227a23 */ /* 0x100fe20000010802 */
[----:B----4-:R-:W-:Y:S01]  /*6490*/  HMMA.16816.F32 R112, R12, R24, R100 ;  /* 0x000000180c70723c */ /* 0x010fe20000001864 */
[----:B------:R-:W-:-:S02]  /*64a0*/  FFMA.FTZ R33, R248, c[0x0][0x23c], -R2 ;  /* 0x00008f00f8217a23 */ /* 0x000fc40000010802 */
[----:B------:R-:W-:Y:S01]  /*64b0*/  FFMA.FTZ R32, R247, c[0x0][0x23c], -R2 ;  /* 0x00008f00f7207a23 */ /* 0x000fe20000010802 */
[----:B------:R-:W-:Y:S01]  /*64c0*/  MUFU.EX2 R202, R34 ;  /* 0x0000002200ca7308 */ /* 0x000fe20000000800 */
[----:B------:R-:W-:Y:S01]  /*64d0*/  MOV R247, R140 ;  /* 0x0000008c00f77202 */ /* 0x000fe20000000f00 */
[----:B------:R-:W-:Y:S02]  /*64e0*/  FFMA.FTZ R35, R184, c[0x0][0x23c], -R6 ;  /* 0x00008f00b8237a23 */ /* 0x000fe40000010806 */
[----:B-1----:R-:W-:Y:S01]  /*64f0*/  FFMA.FTZ R4, R162, c[0x0][0x23c], -R5 ;  /* 0x00008f00a2047a23 */ /* 0x002fe20000010805 */
[----:B------:R-:W-:Y:S01]  /*6500*/  MOV R162, R122 ;  /* 0x0000007a00a27202 */ /* 0x000fe20000000f00 */
[----:B------:R-:W-:Y:S02]  /*6510*/  FFMA.FTZ R122, R239, c[0x0][0x23c], -R2 ;  /* 0x00008f00ef7a7a23 */ /* 0x000fe40000010802 */
[----:B------:R1:W2:Y:S01]  /*6520*/  MUFU.EX2 R160, R4 ;  /* 0x0000000400a07308 */ /* 0x0002a20000000800 */
[----:B------:R-:W-:-:S02]  /*6530*/  FFMA.FTZ R140, R180, c[0x0][0x23c], -R6 ;  /* 0x00008f00b48c7a23 */ /* 0x000fc40000010806 */
[----:B------:R-:W-:Y:S01]  /*6540*/  IMAD.MOV.U32 R239, RZ, RZ, R162 ;  /* 0x000000ffffef7224 */ /* 0x000fe200078e00a2 */
[----:B------:R-:W-:Y:S01]  /*6550*/  MOV R162, R154 ;  /* 0x0000009a00a27202 */ /* 0x000fe20000000f00 */
[----:B------:R-:W-:Y:S01]  /*6560*/  FFMA.FTZ R154, R213, c[0x0][0x23c], -R0 ;  /* 0x00008f00d59a7a23 */ /* 0x000fe20000010800 */
[----:B------:R-:W-:Y:S01]  /*6570*/  MOV R213, R137 ;  /* 0x0000008900d57202 */ /* 0x000fe20000000f00 */
[--C-:B------:R-:W-:Y:S02]  /*6580*/  FFMA.FTZ R137, R192, c[0x0][0x23c], -R5.reuse ;  /* 0x00008f00c0897a23 */ /* 0x100fe40000010805 */
[----:B-1----:R-:W-:Y:S01]  /*6590*/  FFMA.FTZ R4, R161, c[0x0][0x23c], -R5 ;  /* 0x00008f00a1047a23 */ /* 0x002fe20000010805 */
[----:B--2---:R-:W-:Y:S01]  /*65a0*/  F2FP.PACK_AB R9, R160, R226 ;  /* 0x000000e2a009723e */ /* 0x004fe200000000ff */
[----:B------:R-:W-:Y:S01]  /*65b0*/  IMAD.MOV.U32 R161, RZ, RZ, R164 ;  /* 0x000000ffffa17224 */ /* 0x000fe200078e00a4 */
[----:B------:R-:W-:Y:S01]  /*65c0*/  MOV R164, R121 ;  /* 0x0000007900a47202 */ /* 0x000fe20000000f00 */
[----:B------:R1:W-:Y:S01]  /*65d0*/  MUFU.EX2 R173, R4 ;  /* 0x0000000400ad7308 */ /* 0x0003e20000000800 */
[----:B------:R-:W-:Y:S01]  /*65e0*/  FFMA.FTZ R121, R240, c[0x0][0x23c], -R2 ;  /* 0x00008f00f0797a23 */ /* 0x000fe20000010802 */
[----:B------:R-:W-:-:S06]  /*65f0*/  MOV R240, R205 ;  /* 0x000000cd00f07202 */ /* 0x000fcc0000000f00 */
[----:B------:R-:W-:Y:S01]  /*6600*/  MUFU.EX2 R205, R33 ;  /* 0x0000002100cd7308 */ /* 0x000fe20000000800 */
[----:B-1----:R-:W-:Y:S01]  /*6610*/  FFMA.FTZ R4, R156, c[0x0][0x23c], -R5 ;  /* 0x00008f009c047a23 */ /* 0x002fe20000010805 */
[----:B------:R-:W-:Y:S02]  /*6620*/  MOV R156, R188 ;  /* 0x000000bc009c7202 */ /* 0x000fe40000000f00 */
[----:B------:R-:W-:-:S04]  /*6630*/  MOV R188, R166 ;  /* 0x000000a600bc7202 */ /* 0x000fc80000000f00 */
[----:B------:R-:W1:Y:S01]  /*6640*/  MUFU.EX2 R191, R4 ;  /* 0x0000000400bf7308 */ /* 0x000e620000000800 */
[----:B------:R-:W-:Y:S01]  /*6650*/  MOV R166, R75 ;  /* 0x0000004b00a67202 */ /* 0x000fe20000000f00 */
[----:B------:R-:W-:Y:S01]  /*6660*/  FFMA.FTZ R75, R245, c[0x0][0x23c], -R2 ;  /* 0x00008f00f54b7a23 */ /* 0x000fe20000010802 */
[----:B------:R-:W-:Y:S02]  /*6670*/  MOV R245, R207 ;  /* 0x000000cf00f57202 */ /* 0x000fe40000000f00 */
[----:B-1----:R-:W-:Y:S01]  /*6680*/  F2FP.PACK_AB R11, R191, R173 ;  /* 0x000000adbf0b723e */ /* 0x002fe200000000ff */
[----:B------:R-:W-:Y:S02]  /*6690*/  FFMA.FTZ R4, R171, c[0x0][0x23c], -R6 ;  /* 0x00008f00ab047a23 */ /* 0x000fe40000010806 */
[----:B------:R-:W-:Y:S02]  /*66a0*/  IMAD.MOV.U32 R171, RZ, RZ, R123 ;  /* 0x000000ffffab7224 */ /* 0x000fe400078e007b */
[----:B------:R1:W-:Y:S01]  /*66b0*/  MUFU.EX2 R251, R4 ;  /* 0x0000000400fb7308 */ /* 0x0003e20000000800 */
[----:B------:R-:W-:Y:S01]  /*66c0*/  FFMA.FTZ R123, R209, c[0x0][0x23c], -R0 ;  /* 0x00008f00d17b7a23 */ /* 0x000fe20000010800 */
[C---:B------:R-:W-:Y:S08]  /*66d0*/  HMMA.16816.F32 R76, R8.reuse, R16, R44 ;  /* 0x00000010084c723c */ /* 0x040ff0000000182c */
[----:B------:R-:W-:Y:S01]  /*66e0*/  HMMA.16816.F32 R64, R8, R18, R40 ;  /* 0x000000120840723c */ /* 0x000fe20000001828 */
[----:B------:R-:W2:Y:S01]  /*66f0*/  LDSM.16.MT88.4 R16, [R218+0xa000] ;  /* 0x00a00000da10783b */ /* 0x000ea20000004200 */
[----:B-1----:R-:W-:Y:S01]  /*6700*/  FFMA.FTZ R4, R170, c[0x0][0x23c], -R6 ;  /* 0x00008f00aa047a23 */ /* 0x002fe20000010806 */
[----:B------:R-:W-:-:S05]  /*6710*/  MOV R170, R188 ;  /* 0x000000bc00aa7202 */ /* 0x000fca0000000f00 */
[C---:B------:R-:W-:Y:S01]  /*6720*/  HMMA.16816.F32 R60, R8.reuse, R24, R60 ;  /* 0x00000018083c723c */ /* 0x040fe2000000183c */
[----:B------:R-:W-:Y:S01]  /*6730*/  IMAD.MOV.U32 R188, RZ, RZ, R119 ;  /* 0x000000ffffbc7224 */ /* 0x000fe200078e0077 */
[----:B------:R1:W-:Y:S06]  /*6740*/  MUFU.EX2 R252, R4 ;  /* 0x0000000400fc7308 */ /* 0x0003ec0000000800 */
[C---:B------:R-:W-:Y:S08]  /*6750*/  HMMA.16816.F32 R56, R8.reuse, R26, R56 ;  /* 0x0000001a0838723c */ /* 0x040ff00000001838 */
[----:B------:R-:W-:Y:S01]  /*6760*/  HMMA.16816.F32 R48, R8, R22, R96 ;  /* 0x000000160830723c */ /* 0x000fe20000001860 */
[----:B-1----:R-:W-:-:S04]  /*6770*/  FFMA.FTZ R4, R169, c[0x0][0x23c], -R6 ;  /* 0x00008f00a9047a23 */ /* 0x002fc80000010806 */
[----:B------:R1:W3:Y:S03]  /*6780*/  MUFU.EX2 R7, R4 ;  /* 0x0000000400077308 */ /* 0x0002e60000000800 */
[----:B------:R-:W-:Y:S08]  /*6790*/  HMMA.16816.F32 R52, R8, R20, R88 ;  /* 0x000000140834723c */ /* 0x000ff00000001858 */
[----:B------:R-:W-:Y:S01]  /*67a0*/  HMMA.16816.F32 R96, R12, R22, R80 ;  /* 0x000000160c60723c */ /* 0x000fe20000001850 */
[----:B-1----:R-:W-:Y:S01]  /*67b0*/  FFMA.FTZ R4, R168, c[0x0][0x23c], -R6 ;  /* 0x00008f00a8047a23 */ /* 0x002fe20000010806 */
[----:B---3--:R-:W-:-:S06]  /*67c0*/  MOV R248, R7 ;  /* 0x0000000700f87202 */ /* 0x008fcc0000000f00 */
[C---:B--2---:R-:W-:Y:S01]  /*67d0*/  HMMA.16816.F32 R44, R8.reuse, R16, R108 ;  /* 0x00000010082c723c */ /* 0x044fe2000000186c */
[----:B------:R-:W-:Y:S01]  /*67e0*/  IMAD.MOV.U32 R7, RZ, RZ, R190 ;  /* 0x000000ffff077224 */ /* 0x000fe200078e00be */
[----:B------:R1:W2:Y:S01]  /*67f0*/  MUFU.EX2 R163, R4 ;  /* 0x0000000400a37308 */ /* 0x0002a20000000800 */
[----:B------:R-:W-:Y:S01]  /*6800*/  MOV R190, R141 ;  /* 0x0000008d00be7202 */ /* 0x000fe20000000f00 */
[----:B------:R-:W-:Y:S01]  /*6810*/  FFMA.FTZ R141, R238, c[0x0][0x23c], -R2 ;  /* 0x00008f00ee8d7a23 */ /* 0x000fe20000010802 */
[----:B------:R-:W-:Y:S01]  /*6820*/  MOV R238, R155 ;  /* 0x0000009b00ee7202 */ /* 0x000fe20000000f00 */
[----:B------:R-:W-:Y:S02]  /*6830*/  IMAD.MOV.U32 R155, RZ, RZ, R152 ;  /* 0x000000ffff9b7224 */ /* 0x000fe400078e0098 */
[----:B------:R-:W-:Y:S01]  /*6840*/  HMMA.16816.F32 R40, R8, R18, R104 ;  /* 0x000000120828723c */ /* 0x000fe20000001868 */
[----:B------:R-:W-:Y:S02]  /*6850*/  FFMA.FTZ R152, R236, c[0x0][0x23c], -R2 ;  /* 0x00008f00ec987a23 */ /* 0x000fe40000010802 */
[--C-:B------:R-:W-:Y:S01]  /*6860*/  FFMA.FTZ R168, R200, c[0x0][0x23c], -R0.reuse ;  /* 0x00008f00c8a87a23 */ /* 0x100fe20000010800 */
[----:B------:R-:W-:Y:S01]  /*6870*/  MOV R39, R155 ;  /* 0x0000009b00277202 */ /* 0x000fe20000000f00 */
[----:B------:R-:W-:-:S02]  /*6880*/  FFMA.FTZ R155, R212, c[0x0][0x23c], -R0 ;  /* 0x00008f00d49b7a23 */ /* 0x000fc40000010800 */
[----:B------:R-:W-:Y:S01]  /*6890*/  F2FP.PACK_AB R8, R252, R251 ;  /* 0x000000fbfc08723e */ /* 0x000fe200000000ff */
[C---:B------:R-:W-:Y:S01]  /*68a0*/  HMMA.16816.F32 R108, R12.reuse, R26, R92 ;  /* 0x0000001a0c6c723c */ /* 0x040fe2000000185c */
[----:B------:R-:W3:Y:S01]  /*68b0*/  LDSM.16.MT88.4 R24, [R216+0xa800] ;  /* 0x00a80000d818783b */ /* 0x000ee20000004200 */
[----:B-1----:R-:W-:Y:S02]  /*68c0*/  FFMA.FTZ R4, R176, c[0x0][0x23c], -R5 ;  /* 0x00008f00b0047a23 */ /* 0x002fe40000010805 */
[----:B--2---:R-:W-:Y:S02]  /*68d0*/  IMAD.MOV.U32 R249, RZ, RZ, R163 ;  /* 0x000000fffff97224 */ /* 0x004fe400078e00a3 */
[----:B------:R-:W-:Y:S02]  /*68e0*/  IMAD.MOV.U32 R163, RZ, RZ, R120 ;  /* 0x000000ffffa37224 */ /* 0x000fe400078e0078 */
[----:B------:R-:W-:Y:S01]  /*68f0*/  HMMA.16816.F32 R104, R12, R20, R84 ;  /* 0x000000140c68723c */ /* 0x000fe20000001854 */
[----:B------:R-:W1:Y:S01]  /*6900*/  LDSM.16.MT88.4 R20, [R219+0xa800] ;  /* 0x00a80000db14783b */ /* 0x000e620000004200 */
[----:B------:R-:W-:Y:S01]  /*6910*/  FFMA.FTZ R120, R242, c[0x0][0x23c], -R2 ;  /* 0x00008f00f2787a23 */ /* 0x000fe20000010802 */
[----:B------:R-:W-:Y:S01]  /*6920*/  F2FP.PACK_AB R10, R249, R248 ;  /* 0x000000f8f90a723e */ /* 0x000fe200000000ff */
[----:B------:R2:W-:Y:S01]  /*6930*/  MUFU.EX2 R242, R4 ;  /* 0x0000000400f27308 */ /* 0x0005e20000000800 */
[----:B------:R-:W-:-:S02]  /*6940*/  IMAD.MOV.U32 R176, RZ, RZ, R206 ;  /* 0x000000ffffb07224 */ /* 0x000fc400078e00ce */
[----:B------:R-:W-:Y:S01]  /*6950*/  IMAD.MOV.U32 R212, RZ, RZ, R136 ;  /* 0x000000ffffd47224 */ /* 0x000fe200078e0088 */
[----:B------:R-:W-:Y:S01]  /*6960*/  HMMA.16816.F32 R92, R12, R16, R68 ;  /* 0x000000100c5c723c */ /* 0x000fe20000001844 */
[----:B------:R-:W-:Y:S01]  /*6970*/  IMAD.MOV.U32 R169, RZ, RZ, R190 ;  /* 0x000000ffffa97224 */ /* 0x000fe200078e00be */
[----:B------:R-:W-:Y:S01]  /*6980*/  MOV R190, R127 ;  /* 0x0000007f00be7202 */ /* 0x000fe20000000f00 */
[----:B------:R-:W-:Y:S01]  /*6990*/  FFMA.FTZ R136, R183, c[0x0][0x23c], -R6 ;  /* 0x00008f00b7887a23 */ /* 0x000fe20000010806 */
[----:B------:R-:W-:Y:S01]  /*69a0*/  MUFU.EX2 R206, R32 ;  /* 0x0000002000ce7308 */ /* 0x000fe20000000800 */
[----:B------:R-:W-:-:S03]  /*69b0*/  FFMA.FTZ R127, R193, c[0x0][0x23c], -R5 ;  /* 0x00008f00c17f7a23 */ /* 0x000fc60000010805 */
[----:B------:R-:W-:Y:S01]  /*69c0*/  HMMA.16816.F32 R80, R12, R18, R28 ;  /* 0x000000120c50723c */ /* 0x000fe2000000181c */
[----:B------:R-:W4:Y:S01]  /*69d0*/  LDSM.16.MT88.4 R16, [R217+0xa800] ;  /* 0x00a80000d910783b */ /* 0x000f220000004200 */
[----:B--2---:R-:W-:-:S03]  /*69e0*/  FFMA.FTZ R4, R177, c[0x0][0x23c], -R5 ;  /* 0x00008f00b1047a23 */ /* 0x004fc60000010805 */
[----:B------:R-:W2:Y:S01]  /*69f0*/  LDSM.16.MT88.4 R12, [R218+0xa800] ;  /* 0x00a80000da0c783b */ /* 0x000ea20000004200 */
[----:B------:R-:W-:Y:S01]  /*6a00*/  MOV R177, R142 ;  /* 0x0000008e00b17202 */ /* 0x000fe20000000f00 */
[--C-:B------:R-:W-:Y:S01]  /*6a10*/  FFMA.FTZ R142, R241, c[0x0][0x23c], -R2.reuse ;  /* 0x00008f00f18e7a23 */ /* 0x100fe20000010802 */
[----:B------:R1:W1:Y:S01]  /*6a20*/  MUFU.EX2 R236, R4 ;  /* 0x0000000400ec7308 */ /* 0x0002620000000800 */
[----:B------:R-:W-:Y:S02]  /*6a30*/  IMAD.MOV.U32 R241, RZ, RZ, R143 ;  /* 0x000000fffff17224 */ /* 0x000fe400078e008f */
[--C-:B------:R-:W-:Y:S01]  /*6a40*/  FFMA.FTZ R31, R246, c[0x0][0x23c], -R2.reuse ;  /* 0x00008f00f61f7a23 */ /* 0x100fe20000010802 */
[----:B------:R-:W-:Y:S01]  /*6a50*/  MOV R246, R204 ;  /* 0x000000cc00f67202 */ /* 0x000fe20000000f00 */
[----:B------:R-:W-:Y:S01]  /*6a60*/  FFMA.FTZ R143, R237, c[0x0][0x23c], -R2 ;  /* 0x00008f00ed8f7a23 */ /* 0x000fe20000010802 */
[----:B------:R-:W-:Y:S01]  /*6a70*/  MOV R237, R156 ;  /* 0x0000009c00ed7202 */ /* 0x000fe20000000f00 */
[--C-:B------:R-:W-:Y:S01]  /*6a80*/  FFMA.FTZ R2, R179, c[0x0][0x23c], -R5.reuse ;  /* 0x00008f00b3027a23 */ /* 0x100fe20000010805 */
[----:B------:R-:W-:Y:S01]  /*6a90*/  MUFU.EX2 R207, R31 ;  /* 0x0000001f00cf7308 */ /* 0x000fe20000000800 */
[--C-:B------:R-:W-:Y:S01]  /*6aa0*/  FFMA.FTZ R28, R208, c[0x0][0x23c], -R0.reuse ;  /* 0x00008f00d01c7a23 */ /* 0x100fe20000010800 */
[----:B------:R-:W-:Y:S01]  /*6ab0*/  MOV R156, R126 ;  /* 0x0000007e009c7202 */ /* 0x000fe20000000f00 */
[--C-:B------:R-:W-:Y:S01]  /*6ac0*/  FFMA.FTZ R29, R211, c[0x0][0x23c], -R0.reuse ;  /* 0x00008f00d31d7a23 */ /* 0x100fe20000010800 */
[----:B------:R-:W-:Y:S01]  /*6ad0*/  MOV R211, R7 ;  /* 0x0000000700d37202 */ /* 0x000fe20000000f00 */
[--C-:B------:R-:W-:Y:S01]  /*6ae0*/  FFMA.FTZ R7, R201, c[0x0][0x23c], -R0.reuse ;  /* 0x00008f00c9077a23 */ /* 0x100fe20000010800 */
[----:B------:R-:W-:Y:S01]  /*6af0*/  MOV R179, R161 ;  /* 0x000000a100b37202 */ /* 0x000fe20000000f00 */
[--C-:B------:R-:W-:Y:S01]  /*6b00*/  FFMA.FTZ R30, R210, c[0x0][0x23c], -R0.reuse ;  /* 0x00008f00d21e7a23 */ /* 0x100fe20000010800 */
[----:B------:R3:W-:Y:S01]  /*6b10*/  MUFU.EX2 R209, R2 ;  /* 0x0000000200d17308 */ /* 0x0007e20000000800 */
[----:B-1----:R-:W-:Y:S01]  /*6b20*/  FFMA.FTZ R4, R178, c[0x0][0x23c], -R5 ;  /* 0x00008f00b2047a23 */ /* 0x002fe20000010805 */
[----:B------:R-:W-:Y:S01]  /*6b30*/  F2FP.PACK_AB R9, R236, R242 ;  /* 0x000000f2ec09723e */ /* 0x000fe200000000ff */
[----:B------:R-:W-:Y:S01]  /*6b40*/  FFMA.FTZ R126, R215, c[0x0][0x23c], -R0 ;  /* 0x00008f00d77e7a23 */ /* 0x000fe20000010800 */
[----:B------:R-:W-:Y:S01]  /*6b50*/  MOV R210, R163 ;  /* 0x000000a300d27202 */ /* 0x000fe20000000f00 */
[----:B------:R-:W-:Y:S01]  /*6b60*/  IMAD.MOV.U32 R161, RZ, RZ, R118 ;  /* 0x000000ffffa17224 */ /* 0x000fe200078e0076 */
[----:B------:R-:W-:Y:S01]  /*6b70*/  MOV R163, R153 ;  /* 0x0000009900a37202 */ /* 0x000fe20000000f00 */
[--C-:B------:R-:W-:Y:S01]  /*6b80*/  FFMA.FTZ R153, R214, c[0x0][0x23c], -R0.reuse ;  /* 0x00008f00d6997a23 */ /* 0x100fe20000010800 */
[----:B------:R-:W1:Y:S01]  /*6b90*/  MUFU.EX2 R208, R4 ;  /* 0x0000000400d07308 */ /* 0x000e620000000800 */
[----:B------:R-:W-:Y:S01]  /*6ba0*/  MOV R178, R124 ;  /* 0x0000007c00b27202 */ /* 0x000fe20000000f00 */
[--C-:B------:R-:W-:Y:S01]  /*6bb0*/  FFMA.FTZ R124, R244, c[0x0][0x23c], -R0.reuse ;  /* 0x00008f00f47c7a23 */ /* 0x100fe20000010800 */
[----:B------:R-:W-:Y:S01]  /*6bc0*/  MOV R214, R138 ;  /* 0x0000008a00d67202 */ /* 0x000fe20000000f00 */
[----:B------:R-:W-:Y:S01]  /*6bd0*/  IMAD.MOV.U32 R244, RZ, RZ, R125 ;  /* 0x000000fffff47224 */ /* 0x000fe200078e007d */
[----:B------:R-:W-:Y:S01]  /*6be0*/  MOV R215, R116 ;  /* 0x0000007400d77202 */ /* 0x000fe20000000f00 */
[----:B------:R-:W-:Y:S01]  /*6bf0*/  FFMA.FTZ R125, R243, c[0x0][0x23c], -R0 ;  /* 0x00008f00f37d7a23 */ /* 0x000fe20000010800 */
[----:B------:R-:W-:Y:S01]  /*6c00*/  MOV R243, R117 ;  /* 0x0000007500f37202 */ /* 0x000fe20000000f00 */
[----:B------:R-:W-:Y:S01]  /*6c10*/  MUFU.EX2 R200, R29 ;  /* 0x0000001d00c87308 */ /* 0x000fe20000000800 */
[----:B------:R-:W-:-:S02]  /*6c20*/  FFMA.FTZ R138, R182, c[0x0][0x23c], -R6 ;  /* 0x00008f00b68a7a23 */ /* 0x000fc40000010806 */
[--C-:B---3--:R-:W-:Y:S02]  /*6c30*/  FFMA.FTZ R2, R199, c[0x0][0x23c], -R5.reuse ;  /* 0x00008f00c7027a23 */ /* 0x108fe40000010805 */
[----:B------:R-:W-:Y:S01]  /*6c40*/  FFMA.FTZ R0, R198, c[0x0][0x23c], -R5 ;  /* 0x00008f00c6007a23 */ /* 0x000fe20000010805 */
[----:B-1----:R-:W-:Y:S02]  /*6c50*/  F2FP.PACK_AB R11, R208, R209 ;  /* 0x000000d1d00b723e */ /* 0x002fe400000000ff */
[----:B------:R-:W-:Y:S01]  /*6c60*/  MUFU.EX2 R201, R28 ;  /* 0x0000001c00c97308 */ /* 0x000fe20000000800 */
[----:B------:R-:W-:Y:S02]  /*6c70*/  IMAD.MOV.U32 R4, RZ, RZ, R139 ;  /* 0x000000ffff047224 */ /* 0x000fe400078e008b */
[----:B------:R-:W-:Y:S02]  /*6c80*/  FFMA.FTZ R139, R181, c[0x0][0x23c], -R6 ;  /* 0x00008f00b58b7a23 */ /* 0x000fe40000010806 */
[----:B------:R-:W-:Y:S01]  /*6c90*/  FADD.FTZ R6, R187, R186 ;  /* 0x000000babb067221 */ /* 0x000fe20000010000 */
[----:B------:R-:W-:Y:S01]  /*6ca0*/  HMMA.16816.F32 R100, R8, R24, R76 ;  /* 0x000000180864723c */ /* 0x000fe2000000184c */
[----:B------:R-:W-:Y:S01]  /*6cb0*/  FADD.FTZ R4, R4, R214 ;  /* 0x000000d604047221 */ /* 0x000fe20000010000 */
[----:B------:R-:W-:Y:S01]  /*6cc0*/  MUFU.EX2 R204, R7 ;  /* 0x0000000700cc7308 */ /* 0x000fe20000000800 */
[----:B------:R-:W-:Y:S02]  /*6cd0*/  LDSM.16.MT88.4 R180, [R217+0xb800] ;  /* 0x00b80000d9b4783b */ /* 0x000fe40000004200 */
[----:B------:R-:W-:Y:S01]  /*6ce0*/  FADD.FTZ R39, R39, R4 ;  /* 0x0000000427277221 */ /* 0x000fe20000010000 */
[----:B------:R-:W-:-:S02]  /*6cf0*/  F2FP.PACK_AB R4, R205, R202 ;  /* 0x000000cacd04723e */ /* 0x000fc400000000ff */
[C---:B------:R-:W-:Y:S02]  /*6d00*/  HMMA.16816.F32 R88, R8.reuse, R26, R64 ;  /* 0x0000001a0858723c */ /* 0x040fe40000001840 */
[----:B------:R-:W1:Y:S06]  /*6d10*/  MUFU.EX2 R203, R30 ;  /* 0x0000001e00cb7308 */ /* 0x000e6c0000000800 */
[C---:B------:R-:W-:Y:S08]  /*6d20*/  HMMA.16816.F32 R76, R8.reuse, R22, R56 ;  /* 0x00000016084c723c */ /* 0x040ff00000001838 */
[----:B------:R-:W-:Y:S01]  /*6d30*/  HMMA.16816.F32 R84, R8, R20, R60 ;  /* 0x000000140854723c */ /* 0x000fe2000000183c */
[----:B-1----:R-:W-:-:S06]  /*6d40*/  F2FP.PACK_AB R7, R203, R204 ;  /* 0x000000cccb07723e */ /* 0x002fcc00000000ff */
[--C-:B------:R-:W-:Y:S01]  /*6d50*/  FFMA.FTZ R62, R195, c[0x0][0x23c], -R5.reuse ;  /* 0x00008f00c33e7a23 */ /* 0x100fe20000010805 */
[----:B----4-:R-:W-:Y:S01]  /*6d60*/  HMMA.16816.F32 R68, R8, R16, R52 ;  /* 0x000000100844723c */ /* 0x010fe20000001834 */
[----:B------:R-:W-:Y:S02]  /*6d70*/  FFMA.FTZ R63, R194, c[0x0][0x23c], -R5 ;  /* 0x00008f00c23f7a23 */ /* 0x000fe40000010805 */
[----:B------:R-:W-:Y:S01]  /*6d80*/  FADD.FTZ R61, R244, R6 ;  /* 0x00000006f43d7221 */ /* 0x000fe20000010000 */
[----:B------:R-:W-:-:S04]  /*6d90*/  F2FP.PACK_AB R6, R207, R206 ;  /* 0x000000cecf06723e */ /* 0x000fc800000000ff */
[C---:B------:R-:W-:Y:S08]  /*6da0*/  HMMA.16816.F32 R64, R8.reuse, R18, R48 ;  /* 0x000000120840723c */ /* 0x040ff00000001830 */
[C---:B--2---:R-:W-:Y:S08]  /*6db0*/  HMMA.16816.F32 R56, R8.reuse, R12, R44 ;  /* 0x0000000c0838723c */ /* 0x044ff0000000182c */
[----:B------:R-:W-:Y:S07]  /*6dc0*/  HMMA.16816.F32 R116, R8, R14, R40 ;  /* 0x0000000e0874723c */ /* 0x000fee0000001828 */
[----:B------:R-:W-:-:S02]  /*6dd0*/  FFMA.FTZ R8, R197, c[0x0][0x23c], -R5 ;  /* 0x00008f00c5087a23 */ /* 0x000fc40000010805 */
[----:B------:R-:W-:Y:S02]  /*6de0*/  FFMA.FTZ R9, R196, c[0x0][0x23c], -R5 ;  /* 0x00008f00c4097a23 */ /* 0x000fe40000010805 */
[----:B------:R-:W-:Y:S02]  /*6df0*/  FADD.FTZ R5, R213, R212 ;  /* 0x000000d4d5057221 */ /* 0x000fe40000010000 */
[----:B------:R-:W-:Y:S02]  /*6e00*/  FADD.FTZ R10, R243, R215 ;  /* 0x000000d7f30a7221 */ /* 0x000fe40000010000 */
[----:B------:R-:W-:Y:S01]  /*6e10*/  FADD.FTZ R60, R178, R5 ;  /* 0x00000005b23c7221 */ /* 0x000fe20000010000 */
[----:B------:R-:W-:-:S07]  /*6e20*/  F2FP.PACK_AB R5, R201, R200 ;  /* 0x000000c8c905723e */ /* 0x000fce00000000ff */
[C---:B------:R-:W-:Y:S01]  /*6e30*/  HMMA.16816.F32 R28, R4.reuse, R16, R104 ;  /* 0x00000010041c723c */ /* 0x040fe20000001868 */
[----:B------:R-:W-:Y:S07]  /*6e40*/  MUFU.EX2 R106, R35 ;  /* 0x00000023006a7308 */ /* 0x000fee0000000800 */
[C---:B------:R-:W-:Y:S01]  /*6e50*/  HMMA.16816.F32 R52, R4.reuse, R24, R132 ;  /* 0x000000180434723c */ /* 0x040fe20000001884 */
[----:B------:R1:W-:Y:S07]  /*6e60*/  MUFU.EX2 R104, R0 ;  /* 0x0000000000687308 */ /* 0x0003ee0000000800 */
[C---:B------:R-:W-:Y:S01]  /*6e70*/  HMMA.16816.F32 R48, R4.reuse, R26, R128 ;  /* 0x0000001a0430723c */ /* 0x040fe20000001880 */
[----:B------:R2:W-:Y:S07]  /*6e80*/  MUFU.EX2 R105, R2 ;  /* 0x0000000200697308 */ /* 0x0005ee0000000800 */
[----:B------:R-:W-:Y:S01]  /*6e90*/  HMMA.16816.F32 R44, R4, R20, R112 ;  /* 0x00000014042c723c */ /* 0x000fe20000001870 */
[----:B-1----:R-:W-:-:S04]  /*6ea0*/  FADD.FTZ R0, R179, R61 ;  /* 0x0000003db3007221 */ /* 0x002fc80000010000 */
[----:B------:R-:W-:Y:S02]  /*6eb0*/  FADD.FTZ R0, R177, R0 ;  /* 0x00000000b1007221 */ /* 0x000fe40000010000 */
[----:B------:R-:W-:Y:S01]  /*6ec0*/  IMAD.MOV.U32 R177, RZ, RZ, R240 ;  /* 0x000000ffffb17224 */ /* 0x000fe200078e00f0 */
[C---:B------:R-:W-:Y:S01]  /*6ed0*/  HMMA.16816.F32 R40, R4.reuse, R22, R108 ;  /* 0x000000160428723c */ /* 0x040fe2000000186c */
[----:B--2---:R-:W-:Y:S01]  /*6ee0*/  FADD.FTZ R2, R211, R60 ;  /* 0x0000003cd3027221 */ /* 0x004fe20000010000 */
[----:B------:R-:W1:Y:S01]  /*6ef0*/  LDSM.16.MT88.4 R20, [R216+0xb000] ;  /* 0x00b00000d814783b */ /* 0x000e620000004200 */
[----:B------:R-:W-:Y:S02]  /*6f00*/  MUFU.EX2 R108, R38 ;  /* 0x00000026006c7308 */ /* 0x000fe40000000800 */
[----:B------:R-:W-:Y:S01]  /*6f10*/  FADD.FTZ R2, R238, R2 ;  /* 0x00000002ee027221 */ /* 0x000fe20000010000 */
[----:B------:R-:W-:Y:S02]  /*6f20*/  MOV R238, R245 ;  /* 0x000000f500ee7202 */ /* 0x000fe40000000f00 */
[C---:B------:R-:W-:Y:S08]  /*6f30*/  HMMA.16816.F32 R32, R4.reuse, R18, R96 ;  /* 0x000000120420723c */ /* 0x040ff00000001860 */
[C---:B------:R-:W-:Y:S08]  /*6f40*/  HMMA.16816.F32 R92, R4.reuse, R12, R92 ;  /* 0x0000000c045c723c */ /* 0x040ff0000000185c */
[----:B------:R-:W-:Y:S01]  /*6f50*/  HMMA.16816.F32 R80, R4, R14, R80 ;  /* 0x0000000e0450723c */ /* 0x000fe20000001850 */
[----:B------:R-:W-:Y:S01]  /*6f60*/  FADD.FTZ R24, R238, R0 ;  /* 0x00000000ee187221 */ /* 0x000fe20000010000 */
[----:B------:R-:W-:Y:S01]  /*6f70*/  MUFU.EX2 R98, R8 ;  /* 0x0000000800627308 */ /* 0x000fe20000000800 */
[----:B------:R-:W-:Y:S01]  /*6f80*/  FADD.FTZ R2, R3, R2 ;  /* 0x0000000203027221 */ /* 0x000fe20000010000 */
[----:B------:R-:W2:Y:S03]  /*6f90*/  LDSM.16.MT88.4 R16, [R219+0xb000] ;  /* 0x00b00000db10783b */ /* 0x000ea60000004200 */
[----:B------:R-:W-:Y:S01]  /*6fa0*/  FADD.FTZ R4, R237, R39 ;  /* 0x00000027ed047221 */ /* 0x000fe20000010000 */
[----:B------:R-:W3:Y:S01]  /*6fb0*/  LDSM.16.MT88.4 R12, [R217+0xb000] ;  /* 0x00b00000d90c783b */ /* 0x000ee20000004200 */
[----:B------:R-:W-:Y:S01]  /*6fc0*/  FADD.FTZ R5, R210, R10 ;  /* 0x0000000ad2057221 */ /* 0x000fe20000010000 */
[----:B------:R4:W-:Y:S01]  /*6fd0*/  MUFU.EX2 R99, R9 ;  /* 0x0000000900637308 */ /* 0x0009e20000000800 */
[----:B------:R-:W-:-:S02]  /*6fe0*/  FADD.FTZ R25, R239, R4 ;  /* 0x00000004ef197221 */ /* 0x000fc40000010000 */
[----:B------:R-:W2:Y:S01]  /*6ff0*/  LDL.LU R239, [R1+0x78] ;  /* 0x0000780001ef7983 */ /* 0x000ea20000300800 */
[----:B------:R-:W-:-:S03]  /*7000*/  FADD.FTZ R26, R241, R5 ;  /* 0x00000005f11a7221 */ /* 0x000fc60000010000 */
[----:B------:R-:W3:Y:S01]  /*7010*/  LDL.LU R240, [R1+0x70] ;  /* 0x0000700001f07983 */ /* 0x000ee20000300800 */
[----:B------:R-:W-:Y:S01]  /*7020*/  FADD.FTZ R26, R177, R26 ;  /* 0x0000001ab11a7221 */ /* 0x000fe20000010000 */
[----:B------:R-:W1:Y:S02]  /*7030*/  MUFU.EX2 R109, R37 ;  /* 0x00000025006d7308 */ /* 0x000e640000000800 */
[----:B------:R-:W3:Y:S04]  /*7040*/  LDL.LU R245, [R1+0x74] ;  /* 0x0000740001f57983 */ /* 0x000ee80000300800 */
[----:B------:R-:W3:Y:S02]  /*7050*/  LDL.LU R3, [R1+0xd8] ;  /* 0x0000d80001037983 */ /* 0x000ee40000300800 */
[----:B------:R-:W1:Y:S02]  /*7060*/  MUFU.EX2 R110, R36 ;  /* 0x00000024006e7308 */ /* 0x000e640000000800 */
[----:B----4-:R-:W4:Y:S06]  /*7070*/  LDSM.16.MT88.4 R8, [R218+0xb000] ;  /* 0x00b00000da08783b */ /* 0x010f2c0000004200 */
[----:B------:R-:W-:Y:S01]  /*7080*/  MUFU.EX2 R97, R75 ;  /* 0x0000004b00617308 */ /* 0x000fe20000000800 */
[----:B--2---:R-:W-:-:S02]  /*7090*/  FADD.FTZ R0, R239, R25 ;  /* 0x00000019ef007221 */ /* 0x004fc40000010000 */
[----:B---3--:R-:W-:Y:S02]  /*70a0*/  FADD.FTZ R25, R240, R26 ;  /* 0x0000001af0197221 */ /* 0x008fe40000010000 */
[----:B------:R-:W-:Y:S02]  /*70b0*/  FADD.FTZ R26, R234, R24 ;  /* 0x00000018ea1a7221 */ /* 0x000fe40000010000 */
[----:B------:R-:W2:Y:S01]  /*70c0*/  LDL.LU R234, [R1+0xd4] ;  /* 0x0000d40001ea7983 */ /* 0x000ea20000300800 */
[----:B------:R-:W-:-:S03]  /*70d0*/  FADD.FTZ R24, R235, R2 ;  /* 0x00000002eb187221 */ /* 0x000fc60000010000 */
[----:B------:R-:W3:Y:S01]  /*70e0*/  LDL.LU R235, [R1+0xd0] ;  /* 0x0000d00001eb7983 */ /* 0x000ee20000300800 */
[----:B------:R-:W1:Y:S08]  /*70f0*/  MUFU.EX2 R120, R120 ;  /* 0x0000007800787308 */ /* 0x000e700000000800 */
[----:B------:R-:W-:Y:S08]  /*7100*/  MUFU.EX2 R121, R121 ;  /* 0x0000007900797308 */ /* 0x000ff00000000800 */
[----:B------:R-:W-:Y:S08]  /*7110*/  MUFU.EX2 R122, R122 ;  /* 0x0000007a007a7308 */ /* 0x000ff00000000800 */
[----:B------:R-:W-:Y:S08]  /*7120*/  MUFU.EX2 R123, R123 ;  /* 0x0000007b007b7308 */ /* 0x000ff00000000800 */
[----:B------:R-:W1:Y:S08]  /*7130*/  MUFU.EX2 R124, R124 ;  /* 0x0000007c007c7308 */ /* 0x000e700000000800 */
[----:B------:R-:W-:Y:S08]  /*7140*/  MUFU.EX2 R125, R125 ;  /* 0x0000007d007d7308 */ /* 0x000ff00000000800 */
[----:B------:R-:W4:Y:S01]  /*7150*/  MUFU.EX2 R126, R126 ;  /* 0x0000007e007e7308 */ /* 0x000f220000000800 */
[----:B-1----:R-:W-:-:S02]  /*7160*/  F2FP.PACK_AB R4, R109, R108 ;  /* 0x0000006c6d04723e */ /* 0x002fc400000000ff */
[----:B------:R-:W-:Y:S02]  /*7170*/  F2FP.PACK_AB R5, R104, R105 ;  /* 0x000000696805723e */ /* 0x000fe400000000ff */
[----:B------:R-:W-:Y:S02]  /*7180*/  F2FP.PACK_AB R6, R106, R110 ;  /* 0x0000006e6a06723e */ /* 0x000fe400000000ff */
[----:B------:R-:W-:Y:S01]  /*7190*/  F2FP.PACK_AB R7, R99, R98 ;  /* 0x000000626307723e */ /* 0x000fe200000000ff */
[----:B------:R-:W-:-:S06]  /*71a0*/  FADD.FTZ R2, R245, R0 ;  /* 0x00000000f5027221 */ /* 0x000fcc0000010000 */
[----:B------:R-:W-:Y:S01]  /*71b0*/  HMMA.16816.F32 R100, R4, R20, R100 ;  /* 0x000000140464723c */ /* 0x000fe20000001864 */
[----:B------:R-:W-:-:S07]  /*71c0*/  FADD.FTZ R0, R3, R25 ;  /* 0x0000001903007221 */ /* 0x000fce0000010000 */
[C---:B------:R-:W-:Y:S08]  /*71d0*/  HMMA.16816.F32 R88, R4.reuse, R22, R88 ;  /* 0x000000160458723c */ /* 0x040ff00000001858 */
[C---:B------:R-:W-:Y:S08]  /*71e0*/  HMMA.16816.F32 R84, R4.reuse, R16, R84 ;  /* 0x000000100454723c */ /* 0x040ff00000001854 */
[C---:B------:R-:W-:Y:S08]  /*71f0*/  HMMA.16816.F32 R76, R4.reuse, R18, R76 ;  /* 0x00000012044c723c */ /* 0x040ff0000000184c */
[C---:B------:R-:W-:Y:S08]  /*7200*/  HMMA.16816.F32 R68, R4.reuse, R12, R68 ;  /* 0x0000000c0444723c */ /* 0x040ff00000001844 */
[C---:B------:R-:W-:Y:S08]  /*7210*/  HMMA.16816.F32 R64, R4.reuse, R14, R64 ;  /* 0x0000000e0440723c */ /* 0x040ff00000001840 */
[C---:B----4-:R-:W-:Y:S08]  /*7220*/  HMMA.16816.F32 R56, R4.reuse, R8, R56 ;  /* 0x000000080438723c */ /* 0x050ff00000001838 */
[----:B------:R-:W-:Y:S01]  /*7230*/  HMMA.16816.F32 R36, R4, R10, R116 ;  /* 0x0000000a0424723c */ /* 0x000fe20000001874 */
[----:B------:R-:W-:Y:S01]  /*7240*/  IMAD.MOV.U32 R128, RZ, RZ, R188 ;  /* 0x000000ffff807224 */ /* 0x000fe200078e00bc */
[----:B------:R-:W-:-:S02]  /*7250*/  MOV R237, R166 ;  /* 0x000000a600ed7202 */ /* 0x000fc40000000f00 */
[----:B------:R-:W-:Y:S02]  /*7260*/  MOV R211, R164 ;  /* 0x000000a400d37202 */ /* 0x000fe40000000f00 */
[----:B------:R-:W-:Y:S02]  /*7270*/  MOV R130, R163 ;  /* 0x000000a300827202 */ /* 0x000fe40000000f00 */
[----:B------:R-:W-:Y:S01]  /*7280*/  MOV R129, R190 ;  /* 0x000000be00817202 */ /* 0x000fe20000000f00 */
[----:B------:R-:W-:Y:S01]  /*7290*/  IMAD.MOV.U32 R131, RZ, RZ, R162 ;  /* 0x000000ffff837224 */ /* 0x000fe200078e00a2 */
[----:B------:R-:W-:Y:S01]  /*72a0*/  F2FP.PACK_AB R4, R120, R97 ;  /* 0x000000617804723e */ /* 0x000fe200000000ff */
[----:B------:R-:W-:Y:S01]  /*72b0*/  IMAD.MOV.U32 R134, RZ, RZ, R171 ;  /* 0x000000ffff867224 */ /* 0x000fe200078e00ab */
[----:B------:R-:W-:Y:S02]  /*72c0*/  F2FP.PACK_AB R5, R124, R123 ;  /* 0x0000007b7c05723e */ /* 0x000fe400000000ff */
[----:B------:R-:W-:-:S02]  /*72d0*/  MOV R133, R156 ;  /* 0x0000009c00857202 */ /* 0x000fc40000000f00 */
[----:B------:R-:W-:Y:S01]  /*72e0*/  MOV R132, R161 ;  /* 0x000000a100847202 */ /* 0x000fe20000000f00 */
[----:B------:R-:W-:Y:S01]  /*72f0*/  IMAD.MOV.U32 R240, RZ, RZ, R170 ;  /* 0x000000fffff07224 */ /* 0x000fe200078e00aa */
[----:B------:R-:W-:Y:S02]  /*7300*/  F2FP.PACK_AB R6, R122, R121 ;  /* 0x000000797a06723e */ /* 0x000fe400000000ff */
[----:B------:R-:W-:Y:S02]  /*7310*/  MOV R196, R176 ;  /* 0x000000b000c47202 */ /* 0x000fe40000000f00 */
[----:B------:R-:W-:Y:S01]  /*7320*/  MOV R135, R247 ;  /* 0x000000f700877202 */ /* 0x000fe20000000f00 */
[----:B------:R-:W-:Y:S01]  /*7330*/  IMAD.MOV.U32 R177, RZ, RZ, R148 ;  /* 0x000000ffffb17224 */ /* 0x000fe200078e0094 */
[----:B------:R-:W-:Y:S01]  /*7340*/  F2FP.PACK_AB R7, R126, R125 ;  /* 0x0000007d7e07723e */ /* 0x000fe200000000ff */
[----:B------:R-:W-:Y:S01]  /*7350*/  IMAD.MOV.U32 R197, RZ, RZ, R246 ;  /* 0x000000ffffc57224 */ /* 0x000fe200078e00f6 */
[----:B------:R-:W-:-:S02]  /*7360*/  MOV R245, R169 ;  /* 0x000000a900f57202 */ /* 0x000fc40000000f00 */
[----:B------:R-:W-:Y:S02]  /*7370*/  MOV R238, R150 ;  /* 0x0000009600ee7202 */ /* 0x000fe40000000f00 */
[----:B------:R-:W-:Y:S01]  /*7380*/  MOV R241, R151 ;  /* 0x0000009700f17202 */ /* 0x000fe20000000f00 */
[C---:B------:R-:W-:Y:S01]  /*7390*/  HMMA.16816.F32 R28, R4.reuse, R12, R28 ;  /* 0x0000000c041c723c */ /* 0x040fe2000000181c */
[----:B------:R-:W-:Y:S02]  /*73a0*/  MOV R239, R149 ;  /* 0x0000009500ef7202 */ /* 0x000fe40000000f00 */
[----:B------:R-:W-:Y:S01]  /*73b0*/  MOV R243, R157 ;  /* 0x0000009d00f37202 */ /* 0x000fe20000000f00 */
[----:B------:R-:W-:Y:S01]  /*73c0*/  IMAD.MOV.U32 R244, RZ, RZ, R158 ;  /* 0x000000fffff47224 */ /* 0x000fe200078e009e */
[----:B------:R-:W-:Y:S01]  /*73d0*/  MOV R210, R159 ;  /* 0x0000009f00d27202 */ /* 0x000fe20000000f00 */
[----:B------:R-:W-:Y:S01]  /*73e0*/  MUFU.EX2 R62, R62 ;  /* 0x0000003e003e7308 */ /* 0x000fe20000000800 */
[----:B------:R1:W5:Y:S01]  /*73f0*/  LDL.LU R3, [R1+0xcc] ;  /* 0x0000cc0001037983 */ /* 0x0003620000300800 */
[C---:B------:R-:W-:Y:S08]  /*7400*/  HMMA.16816.F32 R184, R4.reuse, R8, R92 ;  /* 0x0000000804b8723c */ /* 0x040ff0000000185c */
[----:B------:R-:W-:Y:S01]  /*7410*/  HMMA.16816.F32 R52, R4, R20, R52 ;  /* 0x000000140434723c */ /* 0x000fe20000001834 */
[----:B------:R-:W-:-:S07]  /*7420*/  FADD.FTZ R9, R72, R26 ;  /* 0x0000001a48097221 */ /* 0x000fce0000010000 */
[----:B------:R-:W-:Y:S01]  /*7430*/  HMMA.16816.F32 R48, R4, R22, R48 ;  /* 0x000000160430723c */ /* 0x000fe20000001830 */
[----:B------:R-:W-:-:S07]  /*7440*/  FADD.FTZ R8, R250, R24 ;  /* 0x00000018fa087221 */ /* 0x000fce0000010000 */
[C---:B------:R-:W-:Y:S08]  /*7450*/  HMMA.16816.F32 R44, R4.reuse, R16, R44 ;  /* 0x00000010042c723c */ /* 0x040ff0000000182c */
[C---:B------:R-:W-:Y:S08]  /*7460*/  HMMA.16816.F32 R40, R4.reuse, R18, R40 ;  /* 0x000000120428723c */ /* 0x040ff00000001828 */
[C---:B------:R-:W-:Y:S01]  /*7470*/  HMMA.16816.F32 R32, R4.reuse, R14, R32 ;  /* 0x0000000e0420723c */ /* 0x040fe20000001820 */
[----:B------:R-:W-:Y:S01]  /*7480*/  MOV R199, R240 ;  /* 0x000000f000c77202 */ /* 0x000fe20000000f00 */
[----:B------:R-:W-:Y:S01]  /*7490*/  IMAD.MOV.U32 R212, RZ, RZ, R239 ;  /* 0x000000ffffd47224 */ /* 0x000fe200078e00ef */
[----:B------:R-:W-:Y:S01]  /*74a0*/  MOV R198, R245 ;  /* 0x000000f500c67202 */ /* 0x000fe20000000f00 */
[----:B------:R-:W-:Y:S01]  /*74b0*/  IMAD.MOV.U32 R215, RZ, RZ, R241 ;  /* 0x000000ffffd77224 */ /* 0x000fe200078e00f1 */
[----:B------:R-:W-:Y:S01]  /*74c0*/  MOV R214, R177 ;  /* 0x000000b100d67202 */ /* 0x000fe20000000f00 */
[----:B------:R-:W-:Y:S01]  /*74d0*/  IMAD.MOV.U32 R170, RZ, RZ, R165 ;  /* 0x000000ffffaa7224 */ /* 0x000fe200078e00a5 */
[----:B------:R-:W-:Y:S01]  /*74e0*/  MOV R213, R238 ;  /* 0x000000ee00d57202 */ /* 0x000fe20000000f00 */
[----:B------:R-:W-:Y:S01]  /*74f0*/  HMMA.16816.F32 R20, R4, R10, R80 ;  /* 0x0000000a0414723c */ /* 0x000fe20000001850 */
[----:B------:R-:W-:-:S02]  /*7500*/  MOV R169, R167 ;  /* 0x000000a700a97202 */ /* 0x000fc40000000f00 */
[----:B------:R-:W-:Y:S01]  /*7510*/  MOV R171, R189 ;  /* 0x000000bd00ab7202 */ /* 0x000fe20000000f00 */
[----:B------:R-:W-:Y:S01]  /*7520*/  IMAD.MOV.U32 R247, RZ, RZ, R191 ;  /* 0x000000fffff77224 */ /* 0x000fe200078e00bf */
[----:B------:R-:W-:Y:S01]  /*7530*/  MOV R246, R147 ;  /* 0x0000009300f67202 */ /* 0x000fe20000000f00 */
[----:B------:R-:W4:Y:S01]  /*7540*/  MUFU.EX2 R24, R141 ;  /* 0x0000008d00187308 */ /* 0x000f220000000800 */
[----:B------:R-:W-:Y:S01]  /*7550*/  FADD.FTZ R4, R211, R9 ;  /* 0x00000009d3047221 */ /* 0x000fe20000010000 */
[----:B------:R-:W1:Y:S01]  /*7560*/  LDSM.16.MT88.4 R148, [R216+0xb800] ;  /* 0x00b80000d894783b */ /* 0x000e620000004200 */
[----:B------:R-:W-:Y:S01]  /*7570*/  FADD.FTZ R5, R237, R8 ;  /* 0x00000008ed057221 */ /* 0x000fe20000010000 */
[----:B------:R-:W-:Y:S02]  /*7580*/  MOV R211, R160 ;  /* 0x000000a000d37202 */ /* 0x000fe40000000f00 */
[----:B------:R-:W-:Y:S01]  /*7590*/  MOV R237, R145 ;  /* 0x0000009100ed7202 */ /* 0x000fe20000000f00 */
[----:B------:R-:W-:Y:S01]  /*75a0*/  IMAD.MOV.U32 R241, RZ, RZ, R146 ;  /* 0x000000fffff17224 */ /* 0x000fe200078e0092 */
[----:B------:R-:W-:Y:S01]  /*75b0*/  MOV R239, R173 ;  /* 0x000000ad00ef7202 */ /* 0x000fe20000000f00 */
[----:B------:R-:W-:Y:S01]  /*75c0*/  MUFU.EX2 R96, R136 ;  /* 0x0000008800607308 */ /* 0x000fe20000000800 */
[----:B------:R-:W-:Y:S01]  /*75d0*/  MOV R238, R174 ;  /* 0x000000ae00ee7202 */ /* 0x000fe20000000f00 */
[----:B------:R-:W-:Y:S01]  /*75e0*/  IMAD.MOV.U32 R240, RZ, RZ, R172 ;  /* 0x000000fffff07224 */ /* 0x000fe200078e00ac */
[----:B------:R-:W-:Y:S01]  /*75f0*/  MOV R245, R175 ;  /* 0x000000af00f57202 */ /* 0x000fe20000000f00 */
[----:B------:R-:W1:Y:S01]  /*7600*/  LDSM.16.MT88.4 R164, [R219+0xb800] ;  /* 0x00b80000dba4783b */ /* 0x000e620000004200 */
[----:B--2---:R-:W-:-:S03]  /*7610*/  FADD.FTZ R12, R234, R0 ;  /* 0x00000000ea0c7221 */ /* 0x004fc60000010000 */
[----:B------:R-:W-:Y:S01]  /*7620*/  MUFU.EX2 R63, R63 ;  /* 0x0000003f003f7308 */ /* 0x000fe20000000800 */
[----:B------:R-:W2:Y:S01]  /*7630*/  LDSM.16.MT88.4 R16, [R218+0xb800] ;  /* 0x00b80000da10783b */ /* 0x000ea20000004200 */
[----:B---3--:R-:W-:Y:S02]  /*7640*/  FADD.FTZ R2, R235, R2 ;  /* 0x00000002eb027221 */ /* 0x008fe40000010000 */
[----:B------:R-:W-:Y:S01]  /*7650*/  FADD.FTZ R6, R128, R12 ;  /* 0x0000000c80067221 */ /* 0x000fe20000010000 */
[----:B------:R-:W-:Y:S01]  /*7660*/  MOV R128, R129 ;  /* 0x0000008100807202 */ /* 0x000fe20000000f00 */
[----:B------:R-:W-:Y:S02]  /*7670*/  IMAD.MOV.U32 R129, RZ, RZ, R130 ;  /* 0x000000ffff817224 */ /* 0x000fe400078e0082 */
[----:B------:R-:W-:Y:S01]  /*7680*/  MUFU.EX2 R75, R138 ;  /* 0x0000008a004b7308 */ /* 0x000fe20000000800 */
[----:B------:R-:W-:Y:S01]  /*7690*/  FADD.FTZ R0, R144, R2 ;  /* 0x0000000290007221 */ /* 0x000fe20000010000 */
[----:B------:R3:W5:Y:S01]  /*76a0*/  LDL.LU R72, [R1+0xc8] ;  /* 0x0000c80001487983 */ /* 0x0007620000300800 */
[----:B------:R-:W-:Y:S01]  /*76b0*/  FADD.FTZ R4, R128, R4 ;  /* 0x0000000480047221 */ /* 0x000fe20000010000 */
[----:B------:R-:W-:Y:S01]  /*76c0*/  MOV R119, R129 ;  /* 0x0000008100777202 */ /* 0x000fe20000000f00 */
[----:B------:R-:W-:Y:S01]  /*76d0*/  FADD.FTZ R2, R232, R5 ;  /* 0x00000005e8027221 */ /* 0x000fe20000010000 */
[----:B------:R-:W-:Y:S01]  /*76e0*/  MOV R130, R131 ;  /* 0x0000008300827202 */ /* 0x000fe20000000f00 */
[----:B------:R-:W-:-:S02]  /*76f0*/  FADD.FTZ R0, R231, R0 ;  /* 0x00000000e7007221 */ /* 0x000fc40000010000 */
[----:B------:R-:W-:Y:S01]  /*7700*/  FADD.FTZ R6, R230, R6 ;  /* 0x00000006e6067221 */ /* 0x000fe20000010000 */
[----:B------:R-:W-:Y:S01]  /*7710*/  MOV R131, R132 ;  /* 0x0000008400837202 */ /* 0x000fe20000000f00 */
[----:B------:R-:W-:Y:S01]  /*7720*/  FADD.FTZ R4, R229, R4 ;  /* 0x00000004e5047221 */ /* 0x000fe20000010000 */
[----:B------:R-:W1:Y:S01]  /*7730*/  MUFU.EX2 R11, R153 ;  /* 0x00000099000b7308 */ /* 0x000e620000000800 */
[----:B------:R-:W-:Y:S01]  /*7740*/  FADD.FTZ R2, R228, R2 ;  /* 0x00000002e4027221 */ /* 0x000fe20000010000 */
[----:B------:R3:W5:Y:S01]  /*7750*/  LDL.LU R250, [R1+0xc4] ;  /* 0x0000c40001fa7983 */ /* 0x0007620000300800 */
[----:B------:R-:W-:Y:S01]  /*7760*/  IMAD.MOV.U32 R132, RZ, RZ, R133 ;  /* 0x000000ffff847224 */ /* 0x000fe200078e0085 */
[----:B------:R-:W-:Y:S01]  /*7770*/  MOV R133, R134 ;  /* 0x0000008600857202 */ /* 0x000fe20000000f00 */
[----:B------:R-:W-:Y:S01]  /*7780*/  FADD.FTZ R5, R227, R0 ;  /* 0x00000000e3057221 */ /* 0x000fe20000010000 */
[----:B------:R-:W-:Y:S01]  /*7790*/  MOV R134, R135 ;  /* 0x0000008700867202 */ /* 0x000fe20000000f00 */
[----:B------:R-:W-:Y:S01]  /*77a0*/  FADD.FTZ R0, R119, R6 ;  /* 0x0000000677007221 */ /* 0x000fe20000010000 */
[----:B------:R-:W-:Y:S01]  /*77b0*/  MOV R111, R131 ;  /* 0x00000083006f7202 */ /* 0x000fe20000000f00 */
[----:B------:R-:W-:-:S02]  /*77c0*/  IMAD.MOV.U32 R135, RZ, RZ, R196 ;  /* 0x000000ffff877224 */ /* 0x000fc400078e00c4 */
[----:B------:R-:W-:Y:S02]  /*77d0*/  FADD.FTZ R4, R225, R4 ;  /* 0x00000004e1047221 */ /* 0x000fe40000010000 */
[----:B------:R-:W-:Y:S01]  /*77e0*/  FADD.FTZ R2, R224, R2 ;  /* 0x00000002e0027221 */ /* 0x000fe20000010000 */
[----:B------:R-:W-:Y:S01]  /*77f0*/  MOV R196, R197 ;  /* 0x000000c500c47202 */ /* 0x000fe20000000f00 */
[----:B------:R-:W-:Y:S01]  /*7800*/  IMAD.MOV.U32 R107, RZ, RZ, R130 ;  /* 0x000000ffff6b7224 */ /* 0x000fe200078e0082 */
[----:B------:R-:W1:Y:S01]  /*7810*/  MUFU.EX2 R15, R142 ;  /* 0x0000008e000f7308 */ /* 0x000e620000000800 */
[----:B------:R-:W-:Y:S01]  /*7820*/  FADD.FTZ R6, R223, R5 ;  /* 0x00000005df067221 */ /* 0x000fe20000010000 */
[----:B------:R-:W-:Y:S01]  /*7830*/  MOV R197, R198 ;  /* 0x000000c600c57202 */ /* 0x000fe20000000f00 */
[----:B------:R-:W-:Y:S01]  /*7840*/  FADD.FTZ R5, R222, R0 ;  /* 0x00000000de057221 */ /* 0x000fe20000010000 */
[----:B------:R-:W-:Y:S01]  /*7850*/  MOV R112, R132 ;  /* 0x0000008400707202 */ /* 0x000fe20000000f00 */
[----:B------:R-:W-:Y:S01]  /*7860*/  IMAD.MOV.U32 R198, RZ, RZ, R199 ;  /* 0x000000ffffc67224 */ /* 0x000fe200078e00c7 */
[----:B------:R-:W-:Y:S01]  /*7870*/  MOV R114, R134 ;  /* 0x0000008600727202 */ /* 0x000fe20000000f00 */
[----:B------:R-:W-:Y:S01]  /*7880*/  IMAD.MOV.U32 R113, RZ, RZ, R133 ;  /* 0x000000ffff717224 */ /* 0x000fe200078e0085 */
[----:B------:R-:W-:Y:S01]  /*7890*/  MOV R199, R212 ;  /* 0x000000d400c77202 */ /* 0x000fe20000000f00 */
[----:B------:R-:W-:Y:S01]  /*78a0*/  FADD.FTZ R7, R221, R4 ;  /* 0x00000004dd077221 */ /* 0x000fe20000010000 */
[----:B------:R-:W-:Y:S01]  /*78b0*/  MOV R115, R135 ;  /* 0x0000008700737202 */ /* 0x000fe20000000f00 */
[----:B------:R-:W-:Y:S01]  /*78c0*/  FADD.FTZ R2, R220, R2 ;  /* 0x00000002dc027221 */ /* 0x000fe20000010000 */
[----:B------:R-:W-:Y:S01]  /*78d0*/  MOV R212, R213 ;  /* 0x000000d500d47202 */ /* 0x000fe20000000f00 */
[----:B------:R-:W-:Y:S01]  /*78e0*/  FADD.FTZ R0, R107, R6 ;  /* 0x000000066b007221 */ /* 0x000fe20000010000 */
[----:B------:R-:W1:Y:S01]  /*78f0*/  MUFU.EX2 R10, R154 ;  /* 0x0000009a000a7308 */ /* 0x000e620000000800 */
[----:B------:R-:W-:Y:S01]  /*7900*/  FADD.FTZ R4, R111, R5 ;  /* 0x000000056f047221 */ /* 0x000fe20000010000 */
[----:B------:R-:W-:Y:S01]  /*7910*/  MOV R129, R197 ;  /* 0x000000c500817202 */ /* 0x000fe20000000f00 */
[----:B------:R-:W-:Y:S01]  /*7920*/  IMAD.MOV.U32 R213, RZ, RZ, R214 ;  /* 0x000000ffffd57224 */ /* 0x000fe200078e00d6 */
[----:B------:R-:W-:Y:S01]  /*7930*/  MOV R214, R215 ;  /* 0x000000d700d67202 */ /* 0x000fe20000000f00 */
[----:B------:R-:W-:Y:S01]  /*7940*/  IMAD.MOV.U32 R128, RZ, RZ, R196 ;  /* 0x000000ffff807224 */ /* 0x000fe200078e00c4 */
[----:B------:R-:W-:Y:S01]  /*7950*/  MOV R215, R169 ;  /* 0x000000a900d77202 */ /* 0x000fe20000000f00 */
[----:B------:R-:W-:Y:S01]  /*7960*/  FADD.FTZ R6, R112, R7 ;  /* 0x0000000770067221 */ /* 0x000fe20000010000 */
[----:B------:R-:W1:Y:S01]  /*7970*/  MUFU.EX2 R14, R143 ;  /* 0x0000008f000e7308 */ /* 0x000e620000000800 */
[----:B------:R-:W-:Y:S01]  /*7980*/  FADD.FTZ R5, R113, R2 ;  /* 0x0000000271057221 */ /* 0x000fe20000010000 */
[----:B------:R-:W-:Y:S01]  /*7990*/  MOV R130, R198 ;  /* 0x000000c600827202 */ /* 0x000fe20000000f00 */
[----:B------:R-:W-:Y:S01]  /*79a0*/  FADD.FTZ R2, R114, R0 ;  /* 0x0000000072027221 */ /* 0x000fe20000010000 */
[----:B------:R-:W-:Y:S01]  /*79b0*/  MOV R132, R212 ;  /* 0x000000d400847202 */ /* 0x000fe20000000f00 */
[----:B------:R-:W-:Y:S01]  /*79c0*/  IMAD.MOV.U32 R169, RZ, RZ, R170 ;  /* 0x000000ffffa97224 */ /* 0x000fe200078e00aa */
[----:B------:R3:W5:Y:S01]  /*79d0*/  LDL.LU R235, [R1+0xc0] ;  /* 0x0000c00001eb7983 */ /* 0x0007620000300800 */
[----:B------:R-:W-:-:S02]  /*79e0*/  IMAD.MOV.U32 R131, RZ, RZ, R199 ;  /* 0x000000ffff837224 */ /* 0x000fc400078e00c7 */
[----:B------:R-:W-:Y:S01]  /*79f0*/  FADD.FTZ R0, R115, R4 ;  /* 0x0000000473007221 */ /* 0x000fe20000010000 */
[----:B------:R-:W-:Y:S01]  /*7a00*/  MOV R170, R233 ;  /* 0x000000e900aa7202 */ /* 0x000fe20000000f00 */
[----:B------:R-:W-:Y:S01]  /*7a10*/  FADD.FTZ R6, R128, R6 ;  /* 0x0000000680067221 */ /* 0x000fe20000010000 */
[----:B------:R-:W-:Y:S01]  /*7a20*/  MOV R133, R213 ;  /* 0x000000d500857202 */ /* 0x000fe20000000f00 */
[----:B------:R-:W-:Y:S01]  /*7a30*/  FADD.FTZ R4, R129, R5 ;  /* 0x0000000581047221 */ /* 0x000fe20000010000 */
[----:B------:R-:W-:Y:S01]  /*7a40*/  MOV R135, R215 ;  /* 0x000000d700877202 */ /* 0x000fe20000000f00 */
[----:B------:R-:W-:Y:S01]  /*7a50*/  FADD.FTZ R0, R131, R0 ;  /* 0x0000000083007221 */ /* 0x000fe20000010000 */
[----:B------:R-:W-:Y:S01]  /*7a60*/  MOV R212, R169 ;  /* 0x000000a900d47202 */ /* 0x000fe20000000f00 */
[----:B------:R-:W-:Y:S02]  /*7a70*/  IMAD.MOV.U32 R134, RZ, RZ, R214 ;  /* 0x000000ffff867224 */ /* 0x000fe400078e00d6 */
[----:B------:R-:W-:Y:S01]  /*7a80*/  FADD.FTZ R2, R130, R2 ;  /* 0x0000000282027221 */ /* 0x000fe20000010000 */
        /* <DEDUP_REMOVED lines=9> */
[----:B------:R3:W5:Y:S01]  /*7b20*/  LDL.LU R233, [R1+0xb8] ;  /* 0x0000b80001e97983 */ /* 0x0007620000300800 */
[----:B------:R-:W-:Y:S02]  /*7b30*/  FADD.FTZ R5, R212, R5 ;  /* 0x00000005d4057221 */ /* 0x000fe40000010000 */
        /* <DEDUP_REMOVED lines=13> */
[----:B------:R-:W-:Y:S01]  /*7c10*/  FADD.FTZ R4, R241, R4 ;  /* 0x00000004f1047221 */ /* 0x000fe20000010000 */
[----:B------:R3:W5:Y:S01]  /*7c20*/  LDL.LU R229, [R1+0xa8] ;  /* 0x0000a80001e57983 */ /* 0x0007620000300800 */
[----:B------:R-:W-:Y:S02]  /*7c30*/  FADD.FTZ R0, R239, R0 ;  /* 0x00000000ef007221 */ /* 0x000fe40000010000 */
[----:B------:R-:W-:Y:S01]  /*7c40*/  FADD.FTZ R2, R238, R2 ;  /* 0x00000002ee027221 */ /* 0x000fe20000010000 */
        /* <DEDUP_REMOVED lines=32> */
[----:B------:R3:W5:Y:S01]  /*7e50*/  LDL.LU R220, [R1+0x84] ;  /* 0x0000840001dc7983 */ /* 0x0007620000300800 */
        /* <DEDUP_REMOVED lines=16> */
[----:B----4-:R-:W-:Y:S02]  /*7f60*/  FADD.FTZ R5, R24, R5 ;  /* 0x0000000518057221 */ /* 0x010fe40000010000 */
[----:B-1----:R-:W-:Y:S02]  /*7f70*/  FADD.FTZ R4, R11, R4 ;  /* 0x000000040b047221 */ /* 0x002fe40000010000 */
        /* <DEDUP_REMOVED lines=13> */
[----:B------:R-:W-:Y:S01]  /*8050*/  FADD.FTZ R2, R60, R2 ;  /* 0x000000023c027221 */ /* 0x000fe20000010000 */
        /* <DEDUP_REMOVED lines=16> */
[C---:B------:R-:W-:Y:S08]  /*8160*/  HMMA.16816.F32 R172, R192.reuse, R180, R68 ;  /* 0x000000b4c0ac723c */ /* 0x040ff00000001844 */
[----:B------:R-:W-:Y:S08]  /*8170*/  HMMA.16816.F32 R176, R192, R182, R64 ;  /* 0x000000b6c0b0723c */ /* 0x000ff00000001840 */
[C---:B------:R-:W-:Y:S08]  /*8180*/  HMMA.16816.F32 R140, R196.reuse, R148, R52 ;  /* 0x00000094c48c723c */ /* 0x040ff00000001834 */
[C---:B------:R-:W-:Y:S08]  /*8190*/  HMMA.16816.F32 R152, R196.reuse, R164, R44 ;  /* 0x000000a4c498723c */ /* 0x040ff0000000182c */
[----:B------:R-:W-:Y:S08]  /*81a0*/  HMMA.16816.F32 R168, R196, R180, R28 ;  /* 0x000000b4c4a8723c */ /* 0x000ff0000000181c */
[----:B--2---:R-:W-:Y:S08]  /*81b0*/  HMMA.16816.F32 R188, R192, R16, R56 ;  /* 0x00000010c0bc723c */ /* 0x004ff00000001838 */
[C---:B------:R-:W-:Y:S08]  /*81c0*/  HMMA.16816.F32 R148, R196.reuse, R150, R48 ;  /* 0x00000096c494723c */ /* 0x040ff00000001830 */
[C---:B------:R-:W-:Y:S08]  /*81d0*/  HMMA.16816.F32 R164, R196.reuse, R166, R40 ;  /* 0x000000a6c4a4723c */ /* 0x040ff00000001828 */
[C---:B------:R-:W-:Y:S08]  /*81e0*/  HMMA.16816.F32 R180, R196.reuse, R182, R32 ;  /* 0x000000b6c4b4723c */ /* 0x040ff00000001820 */
[----:B------:R-:W-:Y:S08]  /*81f0*/  HMMA.16816.F32 R184, R196, R16, R184 ;  /* 0x00000010c4b8723c */ /* 0x000ff000000018b8 */
[-C--:B------:R-:W-:Y:S08]  /*8200*/  HMMA.16816.F32 R192, R192, R18.reuse, R36 ;  /* 0x00000012c0c0723c */ /* 0x080ff00000001824 */
[----:B------:R-:W-:Y:S01]  /*8210*/  HMMA.16816.F32 R196, R196, R18, R20 ;  /* 0x00000012c4c4723c */ /* 0x000fe20000001814 */
[----:B------:R-:W-:Y:S01]  /*8220*/  @!UPT UIADD3 URZ, URZ, URZ, URZ ;  /* 0x0000003f3f3ff290 */ /* 0x000fe2000fffe03f */
[----:B------:R-:W-:Y:S11]  /*8230*/  @!P0 BRA `(.L_x_11) ;  /* 0x0000608000008947 */ /* 0x000ff60003800000 */
[----:B---3-5:R-:W-:Y:S01]  /*8240*/  IADD3 R0, R250, -0x2, RZ ;  /* 0xfffffffefa007810 */ /* 0x028fe20007ffe0ff */
[----:B------:R-:W-:Y:S01]  /*8250*/  IMAD.MOV.U32 R133, RZ, RZ, R73 ;  /* 0x000000ffff857224 */ /* 0x000fe200078e0049 */
[----:B------:R-:W-:Y:S01]  /*8260*/  MOV R135, R3 ;  /* 0x0000000300877202 */ /* 0x000fe20000000f00 */
[----:B------:R-:W-:Y:S01]  /*8270*/  IMAD.MOV.U32 R132, RZ, RZ, R74 ;  /* 0x000000ffff847224 */ /* 0x000fe200078e004a */
[----:B------:R-:W-:Y:S01]  /*8280*/  MOV R134, R72 ;  /* 0x0000004800867202 */ /* 0x000fe20000000f00 */
[----:B------:R1:W-:Y:S01]  /*8290*/  STL [R1+0x2c], R0 ;  /* 0x00002c0001007387 */ /* 0x0003e20000100800 */
[----:B------:R-:W-:Y:S05]  /*82a0*/  BRA `(.L_x_12) ;  /* 0x0000027000007947 */ /* 0x000fea0003800000 */
.L_x_14:
        /* <DEDUP_REMOVED lines=39> */
.L_x_12:
[----:B------:R-:W2:Y:S01]  /*8520*/  LDL R236, [R1+0x2c] ;  /* 0x00002c0001ec7983 */ /* 0x000ea20000100800 */
[----:B------:R-:W-:Y:S04]  /*8530*/  DEPBAR.LE SB0, 0x0 ;  /* 0x000080000000791a */ /* 0x000fe80000000000 */
[----:B------:R-:W3:Y:S06]  /*8540*/  LDL.64 R14, [R1+0x50] ;  /* 0x00005000010e7983 */ /* 0x000eec0000100a00 */
[----:B------:R-:W4:Y:S04]  /*8550*/  LDL R6, [R1+0x40] ;  /* 0x0000400001067983 */ /* 0x000f280000100800 */
[----:B------:R-:W-:Y:S01]  /*8560*/  BAR.SYNC.DEFER_BLOCKING 0x0 ;  /* 0x0000000000007b1d */ /* 0x000fe20000010000 */
[----:B-12---:R-:W-:Y:S01]  /*8570*/  SHF.R.S32.HI R0, RZ, 0x1f, R236 ;  /* 0x0000001fff007819 */ /* 0x006fe200000114ec */
[----:B------:R-:W-:Y:S04]  /*8580*/  IMAD.WIDE.U32 R4, R236, c[0x0][0x1a0], RZ ;  /* 0x00006800ec047a25 */ /* 0x000fe800078e00ff */
[----:B------:R-:W-:Y:S04]  /*8590*/  IMAD R0, R0, c[0x0][0x1a0], RZ ;  /* 0x0000680000007a24 */ /* 0x000fe800078e02ff */
[----:B------:R-:W-:Y:S01]  /*85a0*/  IMAD R2, R236, c[0x0][0x1a4], R0 ;  /* 0x00006900ec027a24 */ /* 0x000fe200078e0200 */
[----:B---3--:R-:W-:Y:S04]  /*85b0*/  LEA R0, P0, R4, R14, 0x7 ;  /* 0x0000000e04007211 */ /* 0x008fe800078038ff */
[----:B------:R-:W-:Y:S02]  /*85c0*/  IADD3 R3, R5, R2, RZ ;  /* 0x0000000205037210 */ /* 0x000fe40007ffe0ff */
[----:B------:R-:W-:Y:S02]  /*85d0*/  LEA R2, P1, R0, c[0x0][0x170], 0x1 ;  /* 0x00005c0000027a11 */ /* 0x000fe400078208ff */
[----:B----4-:R-:W-:Y:S02]  /*85e0*/  LEA.HI.X R4, R4, R6, R3, 0x7, P0 ;  /* 0x0000000604047211 */ /* 0x010fe400000f3c03 */
        /* <DEDUP_REMOVED lines=23> */
[----:B------:R1:W-:Y:S08]  /*8760*/  LDGSTS.E.BYPASS.LTC128B.128 [R235+0xa800], [R4.64] ;  /* 0x0a80000004eb7fae */ /* 0x0003f0000b901d48 */
[----:B------:R2:W-:Y:S08]  /*8770*/  LDGSTS.E.BYPASS.LTC128B.128 [R235+0xb000], [R2.64] ;  /* 0x0b00000002eb7fae */ /* 0x0005f0000b901d48 */
[----:B------:R1:W-:Y:S08]  /*8780*/  LDGSTS.E.BYPASS.LTC128B.128 [R235+0xb800], [R6.64] ;  /* 0x0b80000006eb7fae */ /* 0x0003f0000b901d48 */
[----:B------:R-:W-:Y:S08]  /*8790*/  LDSM.16.M88.4 R128, [R223] ;  /* 0x00000000df80783b */ /* 0x000ff00000000200 */
[----:B------:R-:W1:Y:S08]  /*87a0*/  LDSM.16.M88.4 R16, [R222] ;  /* 0x00000000de10783b */ /* 0x000e700000000200 */
[----:B------:R-:W4:Y:S08]  /*87b0*/  LDSM.16.M88.4 R124, [R223+0x2000] ;  /* 0x00200000df7c783b */ /* 0x000f300000000200 */
[----:B------:R-:W5:Y:S08]  /*87c0*/  LDSM.16.M88.4 R32, [R222+0x800] ;  /* 0x00080000de20783b */ /* 0x000f700000000200 */
[----:B------:R-:W2:Y:S08]  /*87d0*/  LDSM.16.M88.4 R48, [R222+0x1000] ;  /* 0x00100000de30783b */ /* 0x000eb00000000200 */
[----:B------:R-:W2:Y:S01]  /*87e0*/  LDSM.16.M88.4 R64, [R222+0x1800] ;  /* 0x00180000de40783b */ /* 0x000ea20000000200 */
[-C--:B-1----:R-:W-:Y:S07]  /*87f0*/  HMMA.16816.F32 R4, R128, R16.reuse, RZ ;  /* 0x000000108004723c */ /* 0x082fee00000018ff */
[----:B------:R-:W1:Y:S01]  /*8800*/  LDSM.16.M88.4 R80, [R222+0x2000] ;  /* 0x00200000de50783b */ /* 0x000e620000000200 */
[C---:B----4-:R-:W-:Y:S07]  /*8810*/  HMMA.16816.F32 R8, R124.reuse, R16, RZ ;  /* 0x000000107c08723c */ /* 0x050fee00000018ff */
[----:B------:R-:W0:Y:S01]  /*8820*/  LDGDEPBAR ;  /* 0x00000000000079af */ /* 0x000e220000000000 */
[-C--:B---3--:R-:W-:Y:S07]  /*8830*/  HMMA.16816.F32 R12, R124, R18.reuse, RZ ;  /* 0x000000127c0c723c */ /* 0x088fee00000018ff */
[----:B------:R-:W3:Y:S01]  /*8840*/  LDSM.16.M88.4 R96, [R222+0x2800] ;  /* 0x00280000de60783b */ /* 0x000ee20000000200 */
[C---:B------:R-:W-:Y:S07]  /*8850*/  HMMA.16816.F32 R16, R128.reuse, R18, RZ ;  /* 0x000000128010723c */ /* 0x040fee00000018ff */
[----:B------:R-:W4:Y:S01]  /*8860*/  LDSM.16.M88.4 R112, [R222+0x3000] ;  /* 0x00300000de70783b */ /* 0x000f220000000200 */
[-C--:B-----5:R-:W-:Y:S07]  /*8870*/  HMMA.16816.F32 R20, R128, R32.reuse, RZ ;  /* 0x000000208014723c */ /* 0x0a0fee00000018ff */
[----:B------:R-:W5:Y:S01]  /*8880*/  LDSM.16.M88.4 R200, [R222+0x3800] ;  /* 0x00380000dec8783b */ /* 0x000f620000000200 */
[C---:B------:R-:W-:Y:S07]  /*8890*/  HMMA.16816.F32 R24, R124.reuse, R32, RZ ;  /* 0x000000207c18723c */ /* 0x040fee00000018ff */
[----:B------:R-:W-:Y:S01]  /*88a0*/  LDSM.16.M88.4 R204, [R226] ;  /* 0x00000000e2cc783b */ /* 0x000fe20000000200 */
[-C--:B------:R-:W-:Y:S07]  /*88b0*/  HMMA.16816.F32 R28, R124, R34.reuse, RZ ;  /* 0x000000227c1c723c */ /* 0x080fee00000018ff */
[----:B------:R-:W1:Y:S01]  /*88c0*/  LDSM.16.M88.4 R208, [R221] ;  /* 0x00000000ddd0783b */ /* 0x000e620000000200 */
[C---:B------:R-:W-:Y:S07]  /*88d0*/  HMMA.16816.F32 R32, R128.reuse, R34, RZ ;  /* 0x000000228020723c */ /* 0x040fee00000018ff */
[----:B------:R-:W1:Y:S01]  /*88e0*/  LDSM.16.M88.4 R212, [R226+0x2000] ;  /* 0x00200000e2d4783b */ /* 0x000e620000000200 */
[-C--:B--2---:R-:W-:Y:S08]  /*88f0*/  HMMA.16816.F32 R36, R128, R48.reuse, RZ ;  /* 0x000000308024723c */ /* 0x084ff000000018ff */
[C---:B------:R-:W-:Y:S08]  /*8900*/  HMMA.16816.F32 R40, R124.reuse, R48, RZ ;  /* 0x000000307c28723c */ /* 0x040ff000000018ff */
[-C--:B------:R-:W-:Y:S08]  /*8910*/  HMMA.16816.F32 R44, R124, R50.reuse, RZ ;  /* 0x000000327c2c723c */ /* 0x080ff000000018ff */
[C---:B------:R-:W-:Y:S08]  /*8920*/  HMMA.16816.F32 R48, R128.reuse, R50, RZ ;  /* 0x000000328030723c */ /* 0x040ff000000018ff */
        /* <DEDUP_REMOVED lines=8> */
[-C--:B---3--:R-:W-:Y:S08]  /*89b0*/  HMMA.16816.F32 R84, R128, R96.reuse, RZ ;  /* 0x000000608054723c */ /* 0x088ff000000018ff */
[C---:B------:R-:W-:Y:S08]  /*89c0*/  HMMA.16816.F32 R88, R124.reuse, R96, RZ ;  /* 0x000000607c58723c */ /* 0x040ff000000018ff */
[-C--:B------:R-:W-:Y:S08]  /*89d0*/  HMMA.16816.F32 R92, R124, R98.reuse, RZ ;  /* 0x000000627c5c723c */ /* 0x080ff000000018ff */
[C---:B------:R-:W-:Y:S08]  /*89e0*/  HMMA.16816.F32 R96, R128.reuse, R98, RZ ;  /* 0x000000628060723c */ /* 0x040ff000000018ff */
[-C--:B----4-:R-:W-:Y:S08]  /*89f0*/  HMMA.16816.F32 R100, R128, R112.reuse, RZ ;  /* 0x000000708064723c */ /* 0x090ff000000018ff */
[C---:B------:R-:W-:Y:S08]  /*8a00*/  HMMA.16816.F32 R104, R124.reuse, R112, RZ ;  /* 0x000000707c68723c */ /* 0x040ff000000018ff */
[-C--:B------:R-:W-:Y:S08]  /*8a10*/  HMMA.16816.F32 R108, R124, R114.reuse, RZ ;  /* 0x000000727c6c723c */ /* 0x080ff000000018ff */
[C---:B------:R-:W-:Y:S08]  /*8a20*/  HMMA.16816.F32 R112, R128.reuse, R114, RZ ;  /* 0x000000728070723c */ /* 0x040ff000000018ff */
[-C--:B-----5:R-:W-:Y:S08]  /*8a30*/  HMMA.16816.F32 R116, R128, R200.reuse, RZ ;  /* 0x000000c88074723c */ /* 0x0a0ff000000018ff */
        /* <DEDUP_REMOVED lines=86> */
[----:B------:R-:W2:Y:S07]  /*8fa0*/  LDSM.16.M88.4 R204, [R225+0x2000] ;  /* 0x00200000e1cc783b */ /* 0x000eae0000000200 */
[-C--:B-1----:R-:W-:Y:S08]  /*8fb0*/  HMMA.16816.F32 R4, R212, R200.reuse, R4 ;  /* 0x000000c8d404723c */ /* 0x082ff00000001804 */
[C---:B--2---:R-:W-:Y:S08]  /*8fc0*/  HMMA.16816.F32 R8, R204.reuse, R200, R8 ;  /* 0x000000c8cc08723c */ /* 0x044ff00000001808 */
[-C--:B------:R-:W-:Y:S08]  /*8fd0*/  HMMA.16816.F32 R12, R204, R202.reuse, R12 ;  /* 0x000000cacc0c723c */ /* 0x080ff0000000180c */
[----:B------:R-:W-:Y:S01]  /*8fe0*/  FMUL.FTZ R5, R5, c[0x0][0x2ec] ;  /* 0x0000bb0005057a20 */ /* 0x000fe20000410000 */
[C---:B------:R-:W-:Y:S03]  /*8ff0*/  HMMA.16816.F32 R16, R212.reuse, R202, R16 ;  /* 0x000000cad410723c */ /* 0x040fe60000001810 */
[----:B------:R-:W1:Y:S01]  /*9000*/  MUFU.TANH R0, R5 ;  /* 0x0000000500007308 */ /* 0x000e620000002400 */
[----:B------:R-:W-:Y:S02]  /*9010*/  FMUL.FTZ R7, R7, c[0x0][0x2ec] ;  /* 0x0000bb0007077a20 */ /* 0x000fe40000410000 */
[----:B------:R-:W-:Y:S02]  /*9020*/  FMUL.FTZ R4, R4, c[0x0][0x2ec] ;  /* 0x0000bb0004047a20 */ /* 0x000fe40000410000 */
[----:B------:R-:W-:Y:S04]  /*9030*/  FMUL.FTZ R6, R6, c[0x0][0x2ec] ;  /* 0x0000bb0006067a20 */ /* 0x000fe80000410000 */
[----:B------:R-:W-:Y:S01]  /*9040*/  FMUL.FTZ R8, R8, c[0x0][0x2ec] ;  /* 0x0000bb0008087a20 */ /* 0x000fe20000410000 */
[----:B------:R-:W-:Y:S01]  /*9050*/  MUFU.TANH R243, R4 ;  /* 0x0000000400f37308 */ /* 0x000fe20000002400 */
[----:B------:R-:W-:Y:S02]  /*9060*/  FMUL.FTZ R9, R9, c[0x0][0x2ec] ;  /* 0x0000bb0009097a20 */ /* 0x000fe40000410000 */
[----:B------:R-:W-:Y:S02]  /*9070*/  FMUL.FTZ R10, R10, c[0x0][0x2ec] ;  /* 0x0000bb000a0a7a20 */ /* 0x000fe40000410000 */
[----:B------:R-:W-:Y:S02]  /*9080*/  FMUL.FTZ R11, R11, c[0x0][0x2ec] ;  /* 0x0000bb000b0b7a20 */ /* 0x000fe40000410000 */
[----:B------:R-:W-:Y:S02]  /*9090*/  FMUL.FTZ R14, R14, c[0x0][0x2ec] ;  /* 0x0000bb000e0e7a20 */ /* 0x000fe40000410000 */
[----:B------:R-:W-:Y:S01]  /*90a0*/  FMUL.FTZ R15, R15, c[0x0][0x2ec] ;  /* 0x0000bb000f0f7a20 */ /* 0x000fe20000410000 */
[----:B------:R-:W-:Y:S01]  /*90b0*/  MUFU.TANH R242, R6 ;  /* 0x0000000600f27308 */ /* 0x000fe20000002400 */
[----:B------:R-:W-:Y:S02]  /*90c0*/  FMUL.FTZ R16, R16, c[0x0][0x2ec] ;  /* 0x0000bb0010107a20 */ /* 0x000fe40000410000 */
[----:B------:R-:W-:Y:S01]  /*90d0*/  FMUL.FTZ R17, R17, c[0x0][0x2ec] ;  /* 0x0000bb0011117a20 */ /* 0x000fe20000410000 */
[----:B-1----:R1:W-:Y:S01]  /*90e0*/  STL [R1+0x8], R0 ;  /* 0x0000080001007387 */ /* 0x0023e20000100800 */
[----:B------:R-:W-:Y:S02]  /*90f0*/  FMUL.FTZ R18, R18, c[0x0][0x2ec] ;  /* 0x0000bb0012127a20 */ /* 0x000fe40000410000 */
[----:B------:R-:W-:Y:S02]  /*9100*/  FMUL.FTZ R19, R19, c[0x0][0x2ec] ;  /* 0x0000bb0013137a20 */ /* 0x000fe40000410000 */
[----:B------:R-:W-:Y:S01]  /*9110*/  FMUL.FTZ R12, R12, c[0x0][0x2ec] ;  /* 0x0000bb000c0c7a20 */ /* 0x000fe20000410000 */
[----:B------:R-:W-:Y:S01]  /*9120*/  MUFU.TANH R246, R8 ;  /* 0x0000000800f67308 */ /* 0x000fe20000002400 */
[----:B------:R-:W-:Y:S09]  /*9130*/  FMUL.FTZ R13, R13, c[0x0][0x2ec] ;  /* 0x0000bb000d0d7a20 */ /* 0x000ff20000410000 */
[----:B------:R-:W-:Y:S10]  /*9140*/  MUFU.TANH R241, R10 ;  /* 0x0000000a00f17308 */ /* 0x000ff40000002400 */
[----:B-1----:R1:W2:Y:S10]  /*9150*/  MUFU.TANH R0, R7 ;  /* 0x0000000700007308 */ /* 0x0022b40000002400 */
[----:B------:R-:W-:Y:S10]  /*9160*/  MUFU.TANH R252, R11 ;  /* 0x0000000b00fc7308 */ /* 0x000ff40000002400 */
[----:B------:R-:W-:Y:S01]  /*9170*/  MUFU.TANH R251, R12 ;  /* 0x0000000c00fb7308 */ /* 0x000fe20000002400 */
[----:B-1----:R-:W1:Y:S09]  /*9180*/  LDSM.16.M88.4 R4, [R220+0x800] ;  /* 0x00080000dc04783b */ /* 0x002e720000000200 */
[----:B------:R-:W-:Y:S01]  /*9190*/  MUFU.TANH R250, R13 ;  /* 0x0000000d00fa7308 */ /* 0x000fe20000002400 */
[----:B--2---:R2:W-:Y:S09]  /*91a0*/  STL [R1], R0 ;  /* 0x0000000001007387 */ /* 0x0045f20000100800 */
[----:B------:R-:W-:Y:S10]  /*91b0*/  MUFU.TANH R249, R14 ;  /* 0x0000000e00f97308 */ /* 0x000ff40000002400 */
[----:B------:R-:W-:Y:S10]  /*91c0*/  MUFU.TANH R248, R15 ;  /* 0x0000000f00f87308 */ /* 0x000ff40000002400 */
[----:B--2---:R2:W3:Y:S01]  /*91d0*/  MUFU.TANH R0, R9 ;  /* 0x0000000900007308 */ /* 0x0044e20000002400 */
[-C--:B-1----:R-:W-:Y:S09]  /*91e0*/  HMMA.16816.F32 R20, R212, R4.reuse, R20 ;  /* 0x00000004d414723c */ /* 0x082ff20000001814 */
[----:B------:R-:W-:Y:S01]  /*91f0*/  MUFU.TANH R237, R16 ;  /* 0x0000001000ed7308 */ /* 0x000fe20000002400 */
[C---:B------:R-:W-:Y:S09]  /*9200*/  HMMA.16816.F32 R24, R204.reuse, R4, R24 ;  /* 0x00000004cc18723c */ /* 0x040ff20000001818 */
[----:B------:R-:W-:Y:S01]  /*9210*/  MUFU.TANH R17, R17 ;  /* 0x0000001100117308 */ /* 0x000fe20000002400 */
[-C--:B------:R-:W-:Y:S01]  /*9220*/  HMMA.16816.F32 R28, R204, R6.reuse, R28 ;  /* 0x00000006cc1c723c */ /* 0x080fe2000000181c */
[----:B--2---:R-:W1:Y:S03]  /*9230*/  LDSM.16.M88.4 R8, [R220+0x1000] ;  /* 0x00100000dc08783b */ /* 0x004e660000000200 */
[----:B------:R-:W-:Y:S04]  /*9240*/  FMUL.FTZ R20, R20, c[0x0][0x2ec] ;  /* 0x0000bb0014147a20 */ /* 0x000fe80000410000 */
[C---:B------:R-:W-:Y:S01]  /*9250*/  HMMA.16816.F32 R32, R212.reuse, R6, R32 ;  /* 0x00000006d420723c */ /* 0x040fe20000001820 */
[----:B------:R-:W-:Y:S01]  /*9260*/  MUFU.TANH R18, R18 ;  /* 0x0000001200127308 */ /* 0x000fe20000002400 */
[----:B------:R-:W2:Y:S02]  /*9270*/  LDSM.16.M88.4 R4, [R220+0x1800] ;  /* 0x00180000dc04783b */ /* 0x000ea40000000200 */
[----:B------:R-:W-:Y:S02]  /*9280*/  FMUL.FTZ R21, R21, c[0x0][0x2ec] ;  /* 0x0000bb0015157a20 */ /* 0x000fe40000410000 */
[----:B------:R-:W-:Y:S02]  /*9290*/  FMUL.FTZ R22, R22, c[0x0][0x2ec] ;  /* 0x0000bb0016167a20 */ /* 0x000fe40000410000 */
[----:B------:R-:W-:Y:S03]  /*92a0*/  FMUL.FTZ R23, R23, c[0x0][0x2ec] ;  /* 0x0000bb0017177a20 */ /* 0x000fe60000410000 */
[----:B------:R-:W-:Y:S01]  /*92b0*/  MUFU.TANH R19, R19 ;  /* 0x0000001300137308 */ /* 0x000fe20000002400 */
[----:B---3--:R3:W-:Y:S01]  /*92c0*/  STL [R1+0x4], R0 ;  /* 0x0000040001007387 */ /* 0x0087e20000100800 */
[----:B------:R-:W-:Y:S02]  /*92d0*/  FMUL.FTZ R24, R24, c[0x0][0x2ec] ;  /* 0x0000bb0018187a20 */ /* 0x000fe40000410000 */
[----:B------:R-:W-:Y:S02]  /*92e0*/  FMUL.FTZ R25, R25, c[0x0][0x2ec] ;  /* 0x0000bb0019197a20 */ /* 0x000fe40000410000 */
[----:B------:R-:W-:Y:S02]  /*92f0*/  FMUL.FTZ R28, R28, c[0x0][0x2ec] ;  /* 0x0000bb001c1c7a20 */ /* 0x000fe40000410000 */
[----:B------:R-:W-:Y:S02]  /*9300*/  FMUL.FTZ R26, R26, c[0x0][0x2ec] ;  /* 0x0000bb001a1a7a20 */ /* 0x000fe40000410000 */
        /* <DEDUP_REMOVED lines=9> */
[-C--:B-1----:R-:W-:Y:S03]  /*93a0*/  HMMA.16816.F32 R36, R212, R8.reuse, R36 ;  /* 0x00000008d424723c */ /* 0x082fe60000001824 */
[----:B------:R-:W-:Y:S03]  /*93b0*/  FMUL.FTZ R35, R35, c[0x0][0x2ec] ;  /* 0x0000bb0023237a20 */ /* 0x000fe60000410000 */
[----:B---3--:R-:W1:Y:S02]  /*93c0*/  MUFU.TANH R0, R28 ;  /* 0x0000001c00007308 */ /* 0x008e640000002400 */
[C---:B------:R-:W-:Y:S08]  /*93d0*/  HMMA.16816.F32 R40, R204.reuse, R8, R40 ;  /* 0x00000008cc28723c */ /* 0x040ff00000001828 */
[----:B------:R-:W-:Y:S01]  /*93e0*/  MUFU.TANH R22, R22 ;  /* 0x0000001600167308 */ /* 0x000fe20000002400 */
[-C--:B------:R-:W-:Y:S07]  /*93f0*/  HMMA.16816.F32 R44, R204, R10.reuse, R44 ;  /* 0x0000000acc2c723c */ /* 0x080fee000000182c */
[----:B------:R-:W-:Y:S01]  /*9400*/  FMUL.FTZ R39, R39, c[0x0][0x2ec] ;  /* 0x0000bb0027277a20 */ /* 0x000fe20000410000 */
[C---:B------:R-:W-:Y:S01]  /*9410*/  HMMA.16816.F32 R48, R212.reuse, R10, R48 ;  /* 0x0000000ad430723c */ /* 0x040fe20000001830 */
[----:B------:R-:W-:Y:S01]  /*9420*/  MUFU.TANH R23, R23 ;  /* 0x0000001700177308 */ /* 0x000fe20000002400 */
[----:B------:R-:W3:Y:S02]  /*9430*/  LDSM.16.M88.4 R8, [R220+0x2000] ;  /* 0x00200000dc08783b */ /* 0x000ee40000000200 */
[----:B------:R-:W-:Y:S02]  /*9440*/  FMUL.FTZ R36, R36, c[0x0][0x2ec] ;  /* 0x0000bb0024247a20 */ /* 0x000fe40000410000 */
[----:B------:R-:W-:Y:S02]  /*9450*/  FMUL.FTZ R37, R37, c[0x0][0x2ec] ;  /* 0x0000bb0025257a20 */ /* 0x000fe40000410000 */
[-C--:B--2---:R-:W-:Y:S02]  /*9460*/  HMMA.16816.F32 R52, R212, R4.reuse, R52 ;  /* 0x00000004d434723c */ /* 0x084fe40000001834 */
[----:B-1----:R1:W-:Y:S01]  /*9470*/  STL [R1+0xc], R0 ;  /* 0x00000c0001007387 */ /* 0x0023e20000100800 */
[----:B------:R-:W-:Y:S01]  /*9480*/  MUFU.TANH R28, R39 ;  /* 0x00000027001c7308 */ /* 0x000fe20000002400 */
[----:B------:R-:W-:Y:S02]  /*9490*/  FMUL.FTZ R38, R38, c[0x0][0x2ec] ;  /* 0x0000bb0026267a20 */ /* 0x000fe40000410000 */
[----:B------:R-:W-:Y:S02]  /*94a0*/  FMUL.FTZ R40, R40, c[0x0][0x2ec] ;  /* 0x0000bb0028287a20 */ /* 0x000fe40000410000 */
[C---:B------:R-:W-:Y:S04]  /*94b0*/  HMMA.16816.F32 R56, R204.reuse, R4, R56 ;  /* 0x00000004cc38723c */ /* 0x040fe80000001838 */
[----:B------:R-:W-:Y:S01]  /*94c0*/  FMUL.FTZ R41, R41, c[0x0][0x2ec] ;  /* 0x0000bb0029297a20 */ /* 0x000fe20000410000 */
[----:B------:R-:W-:Y:S01]  /*94d0*/  MUFU.TANH R247, R24 ;  /* 0x0000001800f77308 */ /* 0x000fe20000002400 */
[----:B------:R-:W-:Y:S02]  /*94e0*/  FMUL.FTZ R42, R42, c[0x0][0x2ec] ;  /* 0x0000bb002a2a7a20 */ /* 0x000fe40000410000 */
[-C--:B------:R-:W-:Y:S04]  /*94f0*/  HMMA.16816.F32 R60, R204, R6.reuse, R60 ;  /* 0x00000006cc3c723c */ /* 0x080fe8000000183c */
[----:B------:R-:W-:Y:S02]  /*9500*/  FMUL.FTZ R43, R43, c[0x0][0x2ec] ;  /* 0x0000bb002b2b7a20 */ /* 0x000fe40000410000 */
[----:B------:R-:W-:Y:S01]  /*9510*/  FMUL.FTZ R44, R44, c[0x0][0x2ec] ;  /* 0x0000bb002c2c7a20 */ /* 0x000fe20000410000 */
[----:B------:R-:W-:Y:S01]  /*9520*/  MUFU.TANH R244, R25 ;  /* 0x0000001900f47308 */ /* 0x000fe20000002400 */
[C---:B------:R-:W-:Y:S01]  /*9530*/  HMMA.16816.F32 R64, R212.reuse, R6, R64 ;  /* 0x00000006d440723c */ /* 0x040fe20000001840 */
[----:B------:R-:W2:Y:S03]  /*9540*/  LDSM.16.M88.4 R4, [R220+0x2800] ;  /* 0x00280000dc04783b */ /* 0x000ea60000000200 */
[----:B------:R-:W-:Y:S02]  /*9550*/  FMUL.FTZ R54, R54, c[0x0][0x2ec] ;  /* 0x0000bb0036367a20 */ /* 0x000fe40000410000 */
[----:B------:R-:W-:Y:S02]  /*9560*/  FMUL.FTZ R45, R45, c[0x0][0x2ec] ;  /* 0x0000bb002d2d7a20 */ /* 0x000fe40000410000 */
[----:B------:R-:W-:Y:S01]  /*9570*/  FMUL.FTZ R56, R56, c[0x0][0x2ec] ;  /* 0x0000bb0038387a20 */ /* 0x000fe20000410000 */
[----:B-1----:R-:W1:Y:S01]  /*9580*/  MUFU.TANH R0, R54 ;  /* 0x0000003600007308 */ /* 0x002e620000002400 */
[-C--:B---3--:R-:W-:Y:S03]  /*9590*/  HMMA.16816.F32 R68, R212, R8.reuse, R68 ;  /* 0x00000008d444723c */ /* 0x088fe60000001844 */
[----:B------:R-:W-:Y:S02]  /*95a0*/  FMUL.FTZ R57, R57, c[0x0][0x2ec] ;  /* 0x0000bb0039397a20 */ /* 0x000fe40000410000 */
[----:B------:R-:W-:Y:S02]  /*95b0*/  FMUL.FTZ R59, R59, c[0x0][0x2ec] ;  /* 0x0000bb003b3b7a20 */ /* 0x000fe40000410000 */
[----:B------:R-:W-:Y:S01]  /*95c0*/  FMUL.FTZ R60, R60, c[0x0][0x2ec] ;  /* 0x0000bb003c3c7a20 */ /* 0x000fe20000410000 */
[C---:B------:R-:W-:Y:S01]  /*95d0*/  HMMA.16816.F32 R72, R204.reuse, R8, R72 ;  /* 0x00000008cc48723c */ /* 0x040fe20000001848 */
[----:B------:R-:W-:Y:S03]  /*95e0*/  MUFU.TANH R26, R26 ;  /* 0x0000001a001a7308 */ /* 0x000fe60000002400 */
[----:B------:R-:W-:Y:S02]  /*95f0*/  FMUL.FTZ R58, R58, c[0x0][0x2ec] ;  /* 0x0000bb003a3a7a20 */ /* 0x000fe40000410000 */
[----:B------:R-:W-:Y:S02]  /*9600*/  FMUL.FTZ R46, R46, c[0x0][0x2ec] ;  /* 0x0000bb002e2e7a20 */ /* 0x000fe40000410000 */
[-C--:B------:R-:W-:Y:S03]  /*9610*/  HMMA.16816.F32 R76, R204, R10.reuse, R76 ;  /* 0x0000000acc4c723c */ /* 0x080fe6000000184c */
[----:B------:R-:W-:Y:S01]  /*9620*/  MUFU.TANH R27, R27 ;  /* 0x0000001b001b7308 */ /* 0x000fe20000002400 */
[----:B------:R-:W-:Y:S02]  /*9630*/  FMUL.FTZ R47, R47, c[0x0][0x2ec] ;  /* 0x0000bb002f2f7a20 */ /* 0x000fe40000410000 */
[----:B------:R-:W-:Y:S01]  /*9640*/  FMUL.FTZ R48, R48, c[0x0][0x2ec] ;  /* 0x0000bb0030307a20 */ /* 0x000fe20000410000 */
[----:B-1----:R1:W-:Y:S01]  /*9650*/  STL [R1+0x1c], R0 ;  /* 0x00001c0001007387 */ /* 0x0023e20000100800 */
[C---:B------:R-:W-:Y:S03]  /*9660*/  HMMA.16816.F32 R80, R212.reuse, R10, R80 ;  /* 0x0000000ad450723c */ /* 0x040fe60000001850 */
[----:B------:R-:W3:Y:S01]  /*9670*/  LDSM.16.M88.4 R8, [R220+0x3000] ;  /* 0x00300000dc08783b */ /* 0x000ee20000000200 */
[----:B------:R-:W-:Y:S01]  /*9680*/  FMUL.FTZ R70, R70, c[0x0][0x2ec] ;  /* 0x0000bb0046467a20 */ /* 0x000fe20000410000 */
[----:B------:R-:W-:Y:S01]  /*9690*/  MUFU.TANH R25, R29 ;  /* 0x0000001d00197308 */ /* 0x000fe20000002400 */
[----:B------:R-:W-:Y:S02]  /*96a0*/  FMUL.FTZ R71, R71, c[0x0][0x2ec] ;  /* 0x0000bb0047477a20 */ /* 0x000fe40000410000 */
[-C--:B--2---:R-:W-:Y:S04]  /*96b0*/  HMMA.16816.F32 R84, R212, R4.reuse, R84 ;  /* 0x00000004d454723c */ /* 0x084fe80000001854 */
[----:B------:R-:W-:Y:S02]  /*96c0*/  FMUL.FTZ R73, R73, c[0x0][0x2ec] ;  /* 0x0000bb0049497a20 */ /* 0x000fe40000410000 */
[----:B------:R-:W-:Y:S01]  /*96d0*/  FMUL.FTZ R49, R49, c[0x0][0x2ec] ;  /* 0x0000bb0031317a20 */ /* 0x000fe20000410000 */
[----:B------:R-:W-:Y:S01]  /*96e0*/  MUFU.TANH R30, R30 ;  /* 0x0000001e001e7308 */ /* 0x000fe20000002400 */
[C---:B------:R-:W-:Y:S04]  /*96f0*/  HMMA.16816.F32 R88, R204.reuse, R4, R88 ;  /* 0x00000004cc58723c */ /* 0x040fe80000001858 */
[----:B------:R-:W-:Y:S02]  /*9700*/  FMUL.FTZ R50, R50, c[0x0][0x2ec] ;  /* 0x0000bb0032327a20 */ /* 0x000fe40000410000 */
[----:B------:R-:W-:Y:S02]  /*9710*/  FMUL.FTZ R51, R51, c[0x0][0x2ec] ;  /* 0x0000bb0033337a20 */ /* 0x000fe40000410000 */
[-C--:B------:R-:W-:Y:S01]  /*9720*/  HMMA.16816.F32 R92, R204, R6.reuse, R92 ;  /* 0x00000006cc5c723c */ /* 0x080fe2000000185c */
[----:B-1----:R-:W1:Y:S03]  /*9730*/  MUFU.TANH R0, R56 ;  /* 0x0000003800007308 */ /* 0x002e660000002400 */
[----:B------:R-:W-:Y:S02]  /*9740*/  FMUL.FTZ R52, R52, c[0x0][0x2ec] ;  /* 0x0000bb0034347a20 */ /* 0x000fe40000410000 */
[----:B------:R-:W-:Y:S02]  /*9750*/  FMUL.FTZ R53, R53, c[0x0][0x2ec] ;  /* 0x0000bb0035357a20 */ /* 0x000fe40000410000 */
[C---:B------:R-:W-:Y:S01]  /*9760*/  HMMA.16816.F32 R96, R212.reuse, R6, R96 ;  /* 0x00000006d460723c */ /* 0x040fe20000001860 */
[----:B------:R-:W2:Y:S01]  /*9770*/  LDSM.16.M88.4 R4, [R220+0x3800] ;  /* 0x00380000dc04783b */ /* 0x000ea20000000200 */
[----:B------:R-:W-:Y:S04]  /*9780*/  DEPBAR.LE SB0, 0x0 ;  /* 0x000080000000791a */ /* 0x000fe80000000000 */
[----:B------:R-:W-:Y:S01]  /*9790*/  MUFU.TANH R2, R73 ;  /* 0x0000004900027308 */ /* 0x000fe20000002400 */
[----:B------:R-:W-:Y:S02]  /*97a0*/  FMUL.FTZ R55, R55, c[0x0][0x2ec] ;  /* 0x0000bb0037377a20 */ /* 0x000fe40000410000 */
[----:B------:R-:W-:Y:S01]  /*97b0*/  BAR.SYNC.DEFER_BLOCKING 0x0 ;  /* 0x0000000000007b1d */ /* 0x000fe20000010000 */
[-C--:B---3--:R-:W-:Y:S06]  /*97c0*/  HMMA.16816.F32 R100, R212, R8.reuse, R100 ;  /* 0x00000008d464723c */ /* 0x088fec0000001864 */
[----:B------:R-:W-:Y:S01]  /*97d0*/  MUFU.TANH R31, R31 ;  /* 0x0000001f001f7308 */ /* 0x000fe20000002400 */
[----:B-1----:R1:W-:Y:S01]  /*97e0*/  STL [R1+0x18], R0 ;  /* 0x0000180001007387 */ /* 0x0023e20000100800 */
[----:B------:R-:W-:Y:S01]  /*97f0*/  FMUL.FTZ R61, R61, c[0x0][0x2ec] ;  /* 0x0000bb003d3d7a20 */ /* 0x000fe20000410000 */
[C---:B------:R-:W-:Y:S04]  /*9800*/  HMMA.16816.F32 R104, R204.reuse, R8, R104 ;  /* 0x00000008cc68723c */ /* 0x040fe80000001868 */
[----:B------:R-:W-:Y:S02]  /*9810*/  FMUL.FTZ R62, R62, c[0x0][0x2ec] ;  /* 0x0000bb003e3e7a20 */ /* 0x000fe40000410000 */
[----:B------:R-:W-:Y:S01]  /*9820*/  FMUL.FTZ R63, R63, c[0x0][0x2ec] ;  /* 0x0000bb003f3f7a20 */ /* 0x000fe20000410000 */
[----:B------:R-:W-:Y:S01]  /*9830*/  MUFU.TANH R32, R32 ;  /* 0x0000002000207308 */ /* 0x000fe20000002400 */
[-C--:B------:R-:W-:Y:S04]  /*9840*/  HMMA.16816.F32 R108, R204, R10.reuse, R108 ;  /* 0x0000000acc6c723c */ /* 0x080fe8000000186c */
[----:B------:R-:W-:Y:S02]  /*9850*/  FMUL.FTZ R64, R64, c[0x0][0x2ec] ;  /* 0x0000bb0040407a20 */ /* 0x000fe40000410000 */
[----:B------:R-:W-:Y:S02]  /*9860*/  FMUL.FTZ R65, R65, c[0x0][0x2ec] ;  /* 0x0000bb0041417a20 */ /* 0x000fe40000410000 */
[C---:B------:R-:W-:Y:S01]  /*9870*/  HMMA.16816.F32 R112, R212.reuse, R10, R112 ;  /* 0x0000000ad470723c */ /* 0x040fe20000001870 */
[----:B------:R-:W-:Y:S03]  /*9880*/  MUFU.TANH R33, R33 ;  /* 0x0000002100217308 */ /* 0x000fe60000002400 */
[----:B------:R-:W-:Y:S02]  /*9890*/  FMUL.FTZ R66, R66, c[0x0][0x2ec] ;  /* 0x0000bb0042427a20 */ /* 0x000fe40000410000 */
[----:B------:R-:W-:Y:S02]  /*98a0*/  FMUL.FTZ R67, R67, c[0x0][0x2ec] ;  /* 0x0000bb0043437a20 */ /* 0x000fe40000410000 */
[-C--:B--2---:R-:W-:Y:S03]  /*98b0*/  HMMA.16816.F32 R116, R212, R4.reuse, R116 ;  /* 0x00000004d474723c */ /* 0x084fe60000001874 */
[----:B-1----:R-:W1:Y:S01]  /*98c0*/  MUFU.TANH R0, R57 ;  /* 0x0000003900007308 */ /* 0x002e620000002400 */
        /* <DEDUP_REMOVED lines=10> */
[----:B------:R-:W-:Y:S01]  /*9970*/  HMMA.16816.F32 R128, R212, R6, R128 ;  /* 0x00000006d480723c */ /* 0x000fe20000001880 */
[----:B-1----:R1:W-:Y:S03]  /*9980*/  STL [R1+0x14], R0 ;  /* 0x0000140001007387 */ /* 0x0023e60000100800 */
[----:B------:R-:W-:Y:S02]  /*9990*/  FMUL.FTZ R77, R77, c[0x0][0x2ec] ;  /* 0x0000bb004d4d7a20 */ /* 0x000fe40000410000 */
[----:B------:R-:W-:Y:S02]  /*99a0*/  FMUL.FTZ R79, R79, c[0x0][0x2ec] ;  /* 0x0000bb004f4f7a20 */ /* 0x000fe40000410000 */
[----:B------:R-:W-:Y:S01]  /*99b0*/  FMUL.FTZ R80, R80, c[0x0][0x2ec] ;  /* 0x0000bb0050507a20 */ /* 0x000fe20000410000 */
[----:B------:R-:W-:Y:S03]  /*99c0*/  MUFU.TANH R39, R106 ;  /* 0x0000006a00277308 */ /* 0x000fe60000002400 */
[----:B------:R-:W-:Y:S02]  /*99d0*/  FMUL.FTZ R81, R81, c[0x0][0x2ec] ;  /* 0x0000bb0051517a20 */ /* 0x000fe40000410000 */
[----:B------:R-:W-:Y:S02]  /*99e0*/  FMUL.FTZ R84, R84, c[0x0][0x2ec] ;  /* 0x0000bb0054547a20 */ /* 0x000fe40000410000 */
[----:B------:R-:W-:Y:S02]  /*99f0*/  FMUL.FTZ R85, R85, c[0x0][0x2ec] ;  /* 0x0000bb0055557a20 */ /* 0x000fe40000410000 */
[----:B------:R-:W-:Y:S01]  /*9a00*/  FMUL.FTZ R88, R88, c[0x0][0x2ec] ;  /* 0x0000bb0058587a20 */ /* 0x000fe20000410000 */
[----:B------:R-:W-:Y:S01]  /*9a10*/  MUFU.TANH R34, R34 ;  /* 0x0000002200227308 */ /* 0x000fe20000002400 */
[----:B------:R-:W-:Y:S02]  /*9a20*/  FMUL.FTZ R89, R89, c[0x0][0x2ec] ;  /* 0x0000bb0059597a20 */ /* 0x000fe40000410000 */
[----:B------:R-:W-:Y:S02]  /*9a30*/  FMUL.FTZ R90, R90, c[0x0][0x2ec] ;  /* 0x0000bb005a5a7a20 */ /* 0x000fe40000410000 */
[----:B------:R-:W-:Y:S02]  /*9a40*/  FMUL.FTZ R91, R91, c[0x0][0x2ec] ;  /* 0x0000bb005b5b7a20 */ /* 0x000fe40000410000 */
[----:B------:R-:W-:Y:S02]  /*9a50*/  FMUL.FTZ R97, R97, c[0x0][0x2ec] ;  /* 0x0000bb0061617a20 */ /* 0x000fe40000410000 */
[----:B------:R-:W-:Y:S01]  /*9a60*/  FMUL.FTZ R98, R98, c[0x0][0x2ec] ;  /* 0x0000bb0062627a20 */ /* 0x000fe20000410000 */
[----:B-1----:R-:W1:Y:S01]  /*9a70*/  MUFU.TANH R0, R59 ;  /* 0x0000003b00007308 */ /* 0x002e620000002400 */
[----:B------:R-:W-:Y:S02]  /*9a80*/  FMUL.FTZ R99, R99, c[0x0][0x2ec] ;  /* 0x0000bb0063637a20 */ /* 0x000fe40000410000 */
        /* <DEDUP_REMOVED lines=50> */
[----:B------:R-:W-:Y:S07]  /*9db0*/  FMUL.FTZ R123, R123, c[0x0][0x2ec] ;  /* 0x0000bb007b7b7a20 */ /* 0x000fee0000410000 */
[----:B------:R-:W-:Y:S10]  /*9dc0*/  MUFU.TANH R43, R43 ;  /* 0x0000002b002b7308 */ /* 0x000ff40000002400 */
[----:B-1----:R-:W1:Y:S10]  /*9dd0*/  MUFU.TANH R0, R70 ;  /* 0x0000004600007308 */ /* 0x002e740000002400 */
[----:B------:R-:W2:Y:S10]  /*9de0*/  MUFU.TANH R44, R44 ;  /* 0x0000002c002c7308 */ /* 0x000eb40000002400 */
[----:B------:R-:W3:Y:S01]  /*9df0*/  MUFU.TANH R45, R45 ;  /* 0x0000002d002d7308 */ /* 0x000ee20000002400 */
[----:B-1----:R1:W-:Y:S04]  /*9e00*/  STL [R1+0x10], R0 ;  /* 0x0000100001007387 */ /* 0x0023e80000100800 */
[----:B------:R4:W-:Y:S05]  /*9e10*/  STL [R1+0x20], R2 ;  /* 0x0000200201007387 */ /* 0x0009ea0000100800 */
[----:B------:R-:W2:Y:S10]  /*9e20*/  MUFU.TANH R46, R46 ;  /* 0x0000002e002e7308 */ /* 0x000eb40000002400 */
[----:B------:R-:W2:Y:S01]  /*9e30*/  MUFU.TANH R47, R47 ;  /* 0x0000002f002f7308 */ /* 0x000ea20000002400 */
[----:B-1----:R-:W-:Y:S09]  /*9e40*/  MOV R0, R236 ;  /* 0x000000ec00007202 */ /* 0x002ff20000000f00 */
[----:B------:R-:W1:Y:S01]  /*9e50*/  MUFU.TANH R48, R48 ;  /* 0x0000003000307308 */ /* 0x000e620000002400 */
[----:B------:R-:W-:Y:S01]  /*9e60*/  MOV R106, R0 ;  /* 0x00000000006a7202 */ /* 0x000fe20000000f00 */
[----:B------:R-:W-:Y:S03]  /*9e70*/  FMUL.FTZ R0, R127, c[0x0][0x2ec] ;  /* 0x0000bb007f007a20 */ /* 0x000fe60000410000 */
[----:B------:R-:W-:Y:S05]  /*9e80*/  ISETP.GT.AND P0, PT, R106, RZ, PT ;  /* 0x000000ff6a00720c */ /* 0x000fea0003f04270 */
[----:B------:R-:W1:Y:S10]  /*9e90*/  MUFU.TANH R49, R49 ;  /* 0x0000003100317308 */ /* 0x000e740000002400 */
[----:B------:R-:W1:Y:S10]  /*9ea0*/  MUFU.TANH R50, R50 ;  /* 0x0000003200327308 */ /* 0x000e740000002400 */
[----:B------:R-:W1:Y:S10]  /*9eb0*/  MUFU.TANH R51, R51 ;  /* 0x0000003300337308 */ /* 0x000e740000002400 */
[----:B------:R-:W1:Y:S10]  /*9ec0*/  MUFU.TANH R52, R52 ;  /* 0x0000003400347308 */ /* 0x000e740000002400 */
[----:B------:R-:W1:Y:S10]  /*9ed0*/  MUFU.TANH R53, R53 ;  /* 0x0000003500357308 */ /* 0x000e740000002400 */
[----:B------:R4:W1:Y:S10]  /*9ee0*/  MUFU.TANH R38, R55 ;  /* 0x0000003700267308 */ /* 0x0008740000002400 */
[----:B------:R4:W1:Y:S10]  /*9ef0*/  MUFU.TANH R55, R61 ;  /* 0x0000003d00377308 */ /* 0x0008740000002400 */
[----:B------:R4:W1:Y:S10]  /*9f00*/  MUFU.TANH R54, R62 ;  /* 0x0000003e00367308 */ /* 0x0008740000002400 */
[----:B------:R-:W1:Y:S10]  /*9f10*/  MUFU.TANH R63, R63 ;  /* 0x0000003f003f7308 */ /* 0x000e740000002400 */
[----:B------:R-:W1:Y:S10]  /*9f20*/  MUFU.TANH R64, R64 ;  /* 0x0000004000407308 */ /* 0x000e740000002400 */
[----:B------:R-:W1:Y:S10]  /*9f30*/  MUFU.TANH R65, R65 ;  /* 0x0000004100417308 */ /* 0x000e740000002400 */
[----:B------:R4:W1:Y:S10]  /*9f40*/  MUFU.TANH R60, R66 ;  /* 0x00000042003c7308 */ /* 0x0008740000002400 */
        /* <DEDUP_REMOVED lines=10> */
[----:B------:R-:W1:Y:S10]  /*9ff0*/  MUFU.TANH R80, R80 ;  /* 0x0000005000507308 */ /* 0x000e740000002400 */
[----:B------:R-:W1:Y:S10]  /*a000*/  MUFU.TANH R81, R81 ;  /* 0x0000005100517308 */ /* 0x000e740000002400 */
[----:B------:R4:W1:Y:S10]  /*a010*/  MUFU.TANH R239, R82 ;  /* 0x0000005200ef7308 */ /* 0x0008740000002400 */
[----:B------:R4:W1:Y:S10]  /*a020*/  MUFU.TANH R238, R83 ;  /* 0x0000005300ee7308 */ /* 0x0008740000002400 */
        /* <DEDUP_REMOVED lines=33> */
[----:B------:R-:W1:Y:S10]  /*a240*/  MUFU.TANH R118, R118 ;  /* 0x0000007600767308 */ /* 0x000e740000002400 */
[----:B------:R-:W1:Y:S10]  /*a250*/  MUFU.TANH R119, R119 ;  /* 0x0000007700777308 */ /* 0x000e740000002400 */
[----:B------:R4:W1:Y:S10]  /*a260*/  MUFU.TANH R200, R120 ;  /* 0x0000007800c87308 */ /* 0x0008740000002400 */
[----:B------:R-:W1:Y:S10]  /*a270*/  MUFU.TANH R121, R121 ;  /* 0x0000007900797308 */ /* 0x000e740000002400 */
[----:B------:R4:W1:Y:S10]  /*a280*/  MUFU.TANH R205, R122 ;  /* 0x0000007a00cd7308 */ /* 0x0008740000002400 */
[----:B------:R4:W1:Y:S10]  /*a290*/  MUFU.TANH R204, R123 ;  /* 0x0000007b00cc7308 */ /* 0x0008740000002400 */
[----:B------:R-:W1:Y:S10]  /*a2a0*/  MUFU.TANH R124, R124 ;  /* 0x0000007c007c7308 */ /* 0x000e740000002400 */
[----:B------:R-:W1:Y:S10]  /*a2b0*/  MUFU.TANH R125, R125 ;  /* 0x0000007d007d7308 */ /* 0x000e740000002400 */
[----:B------:R-:W1:Y:S10]  /*a2c0*/  MUFU.TANH R71, R71 ;  /* 0x0000004700477308 */ /* 0x000e740000002400 */
[----:B------:R4:W1:Y:S10]  /*a2d0*/  MUFU.TANH R70, R0 ;  /* 0x0000000000467308 */ /* 0x0008740000002400 */
[----:B------:R-:W1:Y:S10]  /*a2e0*/  MUFU.TANH R128, R128 ;  /* 0x0000008000807308 */ /* 0x000e740000002400 */
[----:B------:R-:W1:Y:S10]  /*a2f0*/  MUFU.TANH R129, R129 ;  /* 0x0000008100817308 */ /* 0x000e740000002400 */
[----:B------:R-:W1:Y:S10]  /*a300*/  MUFU.TANH R130, R130 ;  /* 0x0000008200827308 */ /* 0x000e740000002400 */
[----:B------:R-:W1:Y:S02]  /*a310*/  MUFU.TANH R131, R131 ;  /* 0x0000008300837308 */ /* 0x000e640000002400 */
[----:B-1234-:R-:W-:-:S05]  /*a320*/  @P0 BRA `(.L_x_14) ;  /* 0xffffdf8000000947 */ /* 0x01efca000383ffff */
.L_x_13:
[----:B---3--:R-:W2:Y:S01]  /*a330*/  LDL.LU R6, [R1+0x20] ;  /* 0x0000200001067983 */ /* 0x008ea20000300800 */
[----:B------:R-:W-:Y:S02]  /*a340*/  MOV R2, R27 ;  /* 0x0000001b00027202 */ /* 0x000fe40000000f00 */
[----:B------:R-:W-:Y:S01]  /*a350*/  MOV R0, R26 ;  /* 0x0000001a00007202 */ /* 0x000fe20000000f00 */
[----:B------:R-:W3:Y:S01]  /*a360*/  LDL.LU R5, [R1+0x1c] ;  /* 0x00001c0001057983 */ /* 0x000ee20000300800 */
[----:B------:R-:W-:Y:S02]  /*a370*/  MOV R12, R38 ;  /* 0x00000026000c7202 */ /* 0x000fe40000000f00 */
[----:B------:R-:W-:Y:S01]  /*a380*/  MOV R78, R0 ;  /* 0x00000000004e7202 */ /* 0x000fe20000000f00 */
[----:B------:R-:W4:Y:S01]  /*a390*/  LDL.LU R4, [R1+0x14] ;  /* 0x0000140001047983 */ /* 0x000f220000300800 */
[----:B------:R-:W-:Y:S02]  /*a3a0*/  FMNMX.FTZ R0, R243, R132, !PT ;  /* 0x00000084f3007209 */ /* 0x000fe40007810000 */
[----:B------:R-:W-:Y:S01]  /*a3b0*/  MOV R11, R2 ;  /* 0x00000002000b7202 */ /* 0x000fe20000000f00 */
[----:B------:R-:W4:Y:S01]  /*a3c0*/  LDL.LU R3, [R1+0x18] ;  /* 0x0000180001037983 */ /* 0x000f220000300800 */
[----:B------:R-:W-:Y:S02]  /*a3d0*/  MOV R103, R74 ;  /* 0x0000004a00677202 */ /* 0x000fe40000000f00 */
[----:B------:R-:W-:Y:S01]  /*a3e0*/  MOV R127, R68 ;  /* 0x00000044007f7202 */ /* 0x000fe20000000f00 */
[----:B------:R-:W4:Y:S01]  /*a3f0*/  LDL.LU R27, [R1+0x8] ;  /* 0x00000800011b7983 */ /* 0x000f220000300800 */
[----:B------:R-:W-:Y:S02]  /*a400*/  MOV R107, R69 ;  /* 0x00000045006b7202 */ /* 0x000fe40000000f00 */
[----:B------:R-:W-:Y:S01]  /*a410*/  MOV R105, R72 ;  /* 0x0000004800697202 */ /* 0x000fe20000000f00 */
[----:B------:R-:W4:Y:S01]  /*a420*/  LDL.LU R26, [R1] ;  /* 0x00000000011a7983 */ /* 0x000f220000300800 */
[----:B------:R-:W-:Y:S02]  /*a430*/  MOV R94, R58 ;  /* 0x0000003a005e7202 */ /* 0x000fe40000000f00 */
[----:B------:R-:W-:Y:S01]  /*a440*/  MOV R104, R73 ;  /* 0x0000004900687202 */ /* 0x000fe20000000f00 */
[----:B------:R-:W4:Y:S01]  /*a450*/  LDL.LU R8, [R1+0x4] ;  /* 0x0000040001087983 */ /* 0x000f220000300800 */
[----:B------:R-:W-:Y:S02]  /*a460*/  MOV R9, R57 ;  /* 0x0000003900097202 */ /* 0x000fe40000000f00 */
[----:B------:R-:W-:Y:S01]  /*a470*/  MOV R10, R56 ;  /* 0x00000038000a7202 */ /* 0x000fe20000000f00 */
[----:B------:R-:W4:Y:S04]  /*a480*/  LDL.LU R38, [R1+0xc] ;  /* 0x00000c0001267983 */ /* 0x000f280000300800 */
[----:B------:R-:W4:Y:S04]  /*a490*/  LDL.LU R87, [R1+0x28] ;  /* 0x0000280001577983 */ /* 0x000f280000300800 */
[----:B------:R-:W4:Y:S04]  /*a4a0*/  LDL.LU R86, [R1+0x24] ;  /* 0x0000240001567983 */ /* 0x000f280000300800 */
[----:B------:R-:W4:Y:S04]  /*a4b0*/  LDL.LU R93, [R1+0x10] ;  /* 0x00001000015d7983 */ /* 0x000f280000300800 */
[----:B------:R-:W-:Y:S04]  /*a4c0*/  STL [R1+0x8c], R222 ;  /* 0x00008cde01007387 */ /* 0x000fe80000100800 */
[----:B------:R-:W-:Y:S04]  /*a4d0*/  STL [R1+0x88], R221 ;  /* 0x000088dd01007387 */ /* 0x000fe80000100800 */
[----:B------:R-:W-:Y:S01]  /*a4e0*/  STL [R1+0x84], R220 ;  /* 0x000084dc01007387 */ /* 0x000fe20000100800 */
[----:B--2---:R-:W-:Y:S02]  /*a4f0*/  MOV R95, R6 ;  /* 0x00000006005f7202 */ /* 0x004fe40000000f00 */
[----:B---3--:R-:W-:Y:S01]  /*a500*/  MOV R82, R5 ;  /* 0x0000000500527202 */ /* 0x008fe20000000f00 */
[----:B----4-:R-:W-:Y:S01]  /*a510*/  IMAD.MOV.U32 R83, RZ, RZ, R4 ;  /* 0x000000ffff537224 */ /* 0x010fe200078e0004 */
[----:B------:R-:W-:Y:S02]  /*a520*/  MOV R13, R3 ;  /* 0x00000003000d7202 */ /* 0x000fe40000000f00 */
        /* <DEDUP_REMOVED lines=92> */
[----:B------:R-:W-:Y:S01]  /*aaf0*/  FMNMX.FTZ R3, R89, R3, !PT ;  /* 0x0000000359037209 */ /* 0x000fe20007810000 */
[----:B------:R-:W2:Y:S01]  /*ab00*/  SHFL.BFLY PT, R5, R4, 0x2, 0x1f ;  /* 0x0c401f0004057f89 */ /* 0x000ea200000e0000 */
        /* <DEDUP_REMOVED lines=9> */
[----:B------:R-:W-:Y:S01]  /*aba0*/  FMNMX.FTZ R0, R11, R0, !PT ;  /* 0x000000000b007209 */ /* 0x000fe20007810000 */
[----:B------:R-:W1:Y:S03]  /*abb0*/  SHFL.BFLY PT, R73, R3, 0x2, 0x1f ;  /* 0x0c401f0003497f89 */ /* 0x000e6600000e0000 */
[----:B------:R-:W-:Y:S02]  /*abc0*/  FMNMX.FTZ R0, R30, R0, !PT ;  /* 0x000000001e007209 */ /* 0x000fe40007810000 */
[----:B--2---:R-:W-:Y:S02]  /*abd0*/  FMNMX.FTZ R4, R4, R5, !PT ;  /* 0x0000000504047209 */ /* 0x004fe40007810000 */
[----:B------:R-:W-:Y:S01]  /*abe0*/  FMNMX.FTZ R0, R31, R0, !PT ;  /* 0x000000001f007209 */ /* 0x000fe20007810000 */
[----:B------:R-:W2:Y:S03]  /*abf0*/  SHFL.BFLY PT, R6, R74, 0x1, 0x1f ;  /* 0x0c201f004a067f89 */ /* 0x000ea600000e0000 */
[----:B------:R-:W-:Y:S04]  /*ac00*/  FMNMX.FTZ R0, R42, R0, !PT ;  /* 0x000000002a007209 */ /* 0x000fe80007810000 */
[----:B------:R-:W-:Y:S01]  /*ac10*/  FMNMX.FTZ R0, R43, R0, !PT ;  /* 0x000000002b007209 */ /* 0x000fe20007810000 */
[----:B------:R-:W3:Y:S03]  /*ac20*/  SHFL.BFLY PT, R72, R4, 0x1, 0x1f ;  /* 0x0c201f0004487f89 */ /* 0x000ee600000e0000 */
[----:B------:R-:W-:Y:S04]  /*ac30*/  FMNMX.FTZ R0, R46, R0, !PT ;  /* 0x000000002e007209 */ /* 0x000fe80007810000 */
[----:B------:R-:W-:Y:S02]  /*ac40*/  FMNMX.FTZ R0, R47, R0, !PT ;  /* 0x000000002f007209 */ /* 0x000fe40007810000 */
[----:B-1----:R-:W-:Y:S02]  /*ac50*/  FMNMX.FTZ R73, R3, R73, !PT ;  /* 0x0000004903497209 */ /* 0x002fe40007810000 */
[----:B------:R-:W-:Y:S03]  /*ac60*/  FMNMX.FTZ R0, R9, R0, !PT ;  /* 0x0000000009007209 */ /* 0x000fe60007810000 */
[----:B------:R-:W1:Y:S01]  /*ac70*/  SHFL.BFLY PT, R7, R73, 0x1, 0x1f ;  /* 0x0c201f0049077f89 */ /* 0x000e6200000e0000 */
[----:B------:R-:W-:Y:S02]  /*ac80*/  FMNMX.FTZ R0, R87, R0, !PT ;  /* 0x0000000057007209 */ /* 0x000fe40007810000 */
[----:B--2---:R-:W-:Y:S02]  /*ac90*/  FMNMX.FTZ R74, R74, R6, !PT ;  /* 0x000000064a4a7209 */ /* 0x004fe40007810000 */
[----:B------:R-:W-:Y:S02]  /*aca0*/  FMNMX.FTZ R0, R54, R0, !PT ;  /* 0x0000000036007209 */ /* 0x000fe40007810000 */
[----:B------:R-:W-:Y:S02]  /*acb0*/  FSETP.NEU.FTZ.AND P1, PT, R74, -INF , PT ;  /* 0xff8000004a00780b */ /* 0x000fe40003f3d000 */
[----:B------:R-:W-:Y:S02]  /*acc0*/  FMNMX.FTZ R0, R63, R0, !PT ;  /* 0x000000003f007209 */ /* 0x000fe40007810000 */
[----:B---3--:R-:W-:Y:S01]  /*acd0*/  FMNMX.FTZ R72, R4, R72, !PT ;  /* 0x0000004804487209 */ /* 0x008fe20007810000 */
[----:B------:R-:W-:Y:S01]  /*ace0*/  FMUL.FTZ R4, R74, c[0x0][0x23c] ;  /* 0x00008f004a047a20 */ /* 0x000fe20000410000 */
[----:B------:R-:W-:Y:S03]  /*acf0*/  FMNMX.FTZ R0, R62, R0, !PT ;  /* 0x000000003e007209 */ /* 0x000fe60007810000 */
[----:B------:R-:W-:Y:S01]  /*ad00*/  FMUL.FTZ R92, R72, c[0x0][0x23c] ;  /* 0x00008f00485c7a20 */ /* 0x000fe20000410000 */
[----:B------:R-:W-:Y:S02]  /*ad10*/  FSEL R4, R4, RZ, P1 ;  /* 0x000000ff04047208 */ /* 0x000fe40000800000 */
[----:B------:R-:W-:Y:S03]  /*ad20*/  FMNMX.FTZ R0, R10, R0, !PT ;  /* 0x000000000a007209 */ /* 0x000fe60007810000 */
[--C-:B------:R-:W-:Y:S01]  /*ad30*/  FFMA.FTZ R5, R243, c[0x0][0x23c], -R4.reuse ;  /* 0x00008f00f3057a23 */ /* 0x100fe20000010804 */
[----:B------:R-:W-:Y:S01]  /*ad40*/  FMNMX.FTZ R0, R67, R0, !PT ;  /* 0x0000000043007209 */ /* 0x000fe20007810000 */
[--C-:B------:R-:W-:Y:S01]  /*ad50*/  FFMA.FTZ R120, R81, c[0x0][0x23c], -R4.reuse ;  /* 0x00008f0051787a23 */ /* 0x100fe20000010804 */
[----:B-1----:R-:W-:Y:S01]  /*ad60*/  FMNMX.FTZ R73, R73, R7, !PT ;  /* 0x0000000749497209 */ /* 0x002fe20007810000 */
[----:B------:R1:W-:Y:S01]  /*ad70*/  MUFU.EX2 R207, R5 ;  /* 0x0000000500cf7308 */ /* 0x0003e20000000800 */
[----:B------:R-:W-:Y:S01]  /*ad80*/  FMNMX.FTZ R0, R61, R0, !PT ;  /* 0x000000003d007209 */ /* 0x000fe20007810000 */
[--C-:B------:R-:W-:Y:S01]  /*ad90*/  FFMA.FTZ R6, R27, c[0x0][0x23c], -R4.reuse ;  /* 0x00008f001b067a23 */ /* 0x100fe20000010804 */
[C---:B------:R-:W-:Y:S01]  /*ada0*/  FSETP.NEU.FTZ.AND P1, PT, R73.reuse, -INF , PT ;  /* 0xff8000004900780b */ /* 0x040fe20003f3d000 */
[----:B------:R-:W-:Y:S01]  /*adb0*/  FMUL.FTZ R75, R73, c[0x0][0x23c] ;  /* 0x00008f00494b7a20 */ /* 0x000fe20000410000 */
[----:B------:R-:W-:Y:S01]  /*adc0*/  FMNMX.FTZ R0, R103, R0, !PT ;  /* 0x0000000067007209 */ /* 0x000fe20007810000 */
[--C-:B------:R-:W-:Y:S02]  /*add0*/  FFMA.FTZ R27, R49, c[0x0][0x23c], -R4.reuse ;  /* 0x00008f00311b7a23 */ /* 0x100fe40000010804 */
[--C-:B------:R-:W-:Y:S01]  /*ade0*/  FFMA.FTZ R49, R52, c[0x0][0x23c], -R4.reuse ;  /* 0x00008f0034317a23 */ /* 0x100fe20000010804 */
[----:B------:R-:W-:Y:S01]  /*adf0*/  FSEL R75, R75, RZ, P1 ;  /* 0x000000ff4b4b7208 */ /* 0x000fe20000800000 */
[----:B------:R2:W-:Y:S01]  /*ae00*/  MUFU.EX2 R243, R6 ;  /* 0x0000000600f37308 */ /* 0x0005e20000000800 */
[----:B------:R-:W-:Y:S01]  /*ae10*/  FMNMX.FTZ R0, R104, R0, !PT ;  /* 0x0000000068007209 */ /* 0x000fe20007810000 */
[--C-:B------:R-:W-:Y:S01]  /*ae20*/  FFMA.FTZ R56, R53, c[0x0][0x23c], -R4.reuse ;  /* 0x00008f0035387a23 */ /* 0x100fe20000010804 */
[----:B------:R-:W-:Y:S01]  /*ae30*/  FSETP.NEU.FTZ.AND P1, PT, R72, -INF , PT ;  /* 0xff8000004800780b */ /* 0x000fe20003f3d000 */
[--C-:B------:R-:W-:Y:S01]  /*ae40*/  FFMA.FTZ R58, R64, c[0x0][0x23c], -R4.reuse ;  /* 0x00008f00403a7a23 */ /* 0x100fe20000010804 */
[----:B------:R-:W-:Y:S01]  /*ae50*/  FMNMX.FTZ R0, R24, R0, !PT ;  /* 0x0000000018007209 */ /* 0x000fe20007810000 */
[--C-:B------:R-:W-:Y:S01]  /*ae60*/  FFMA.FTZ R57, R65, c[0x0][0x23c], -R4.reuse ;  /* 0x00008f0041397a23 */ /* 0x100fe20000010804 */
[----:B------:R-:W-:Y:S01]  /*ae70*/  FSEL R92, R92, RZ, P1 ;  /* 0x000000ff5c5c7208 */ /* 0x000fe20000800000 */
[--C-:B------:R-:W-:Y:S01]  /*ae80*/  FFMA.FTZ R115, R80, c[0x0][0x23c], -R4.reuse ;  /* 0x00008f0050737a23 */ /* 0x100fe20000010804 */
[----:B------:R-:W-:Y:S01]  /*ae90*/  FMNMX.FTZ R0, R77, R0, !PT ;  /* 0x000000004d007209 */ /* 0x000fe20007810000 */
[--C-:B------:R-:W-:Y:S01]  /*aea0*/  FFMA.FTZ R122, R84, c[0x0][0x23c], -R4.reuse ;  /* 0x00008f00547a7a23 */ /* 0x100fe20000010804 */
[----:B------:R-:W-:Y:S01]  /*aeb0*/  MOV R52, R67 ;  /* 0x0000004300347202 */ /* 0x000fe20000000f00 */
[--C-:B------:R-:W-:Y:S01]  /*aec0*/  FFMA.FTZ R123, R85, c[0x0][0x23c], -R4.reuse ;  /* 0x00008f00557b7a23 */ /* 0x100fe20000010804 */
[----:B------:R-:W-:Y:S01]  /*aed0*/  FMNMX.FTZ R0, R39, R0, !PT ;  /* 0x0000000027007209 */ /* 0x000fe20007810000 */
[--C-:B-1----:R-:W-:Y:S01]  /*aee0*/  FFMA.FTZ R5, R242, c[0x0][0x23c], -R75.reuse ;  /* 0x00008f00f2057a23 */ /* 0x102fe2000001084b */
[----:B------:R-:W-:Y:S01]  /*aef0*/  MOV R53, R66 ;  /* 0x0000004200357202 */ /* 0x000fe20000000f00 */
[--C-:B------:R-:W-:Y:S01]  /*af00*/  FFMA.FTZ R93, R93, c[0x0][0x23c], -R75.reuse ;  /* 0x00008f005d5d7a23 */ /* 0x100fe2000001084b */
[----:B------:R-:W-:Y:S01]  /*af10*/  FMNMX.FTZ R0, R66, R0, !PT ;  /* 0x0000000042007209 */ /* 0x000fe20007810000 */
[----:B------:R1:W-:Y:S01]  /*af20*/  MUFU.EX2 R102, R5 ;  /* 0x0000000500667308 */ /* 0x0003e20000000800 */
[--C-:B------:R-:W-:Y:S02]  /*af30*/  FFMA.FTZ R212, R116, c[0x0][0x23c], -R4.reuse ;  /* 0x00008f0074d47a23 */ /* 0x100fe40000010804 */
[----:B------:R-:W-:Y:S01]  /*af40*/  FMNMX.FTZ R0, R79, R0, !PT ;  /* 0x000000004f007209 */ /* 0x000fe20007810000 */
[--C-:B------:R-:W-:Y:S02]  /*af50*/  FFMA.FTZ R129, R129, c[0x0][0x23c], -R4.reuse ;  /* 0x00008f0081817a23 */ /* 0x100fe40000010804 */
[--C-:B--2---:R-:W-:Y:S01]  /*af60*/  FFMA.FTZ R6, R19, c[0x0][0x23c], -R75.reuse ;  /* 0x00008f0013067a23 */ /* 0x104fe2000001084b */
[----:B------:R-:W-:Y:S01]  /*af70*/  FMNMX.FTZ R0, R76, R0, !PT ;  /* 0x000000004c007209 */ /* 0x000fe20007810000 */
[--C-:B------:R-:W-:Y:S02]  /*af80*/  FFMA.FTZ R94, R94, c[0x0][0x23c], -R75.reuse ;  /* 0x00008f005e5e7a23 */ /* 0x100fe4000001084b */
[----:B------:R2:W-:Y:S01]  /*af90*/  MUFU.EX2 R108, R6 ;  /* 0x00000006006c7308 */ /* 0x0005e20000000800 */
[----:B------:R-:W-:Y:S01]  /*afa0*/  FMNMX.FTZ R0, R205, R0, !PT ;  /* 0x00000000cd007209 */ /* 0x000fe20007810000 */
[--C-:B------:R-:W-:Y:S01]  /*afb0*/  FFMA.FTZ R110, R16, c[0x0][0x23c], -R4.reuse ;  /* 0x00008f00106e7a23 */ /* 0x100fe20000010804 */
[----:B------:R-:W-:Y:S01]  /*afc0*/  MOV R16, R78 ;  /* 0x0000004e00107202 */ /* 0x000fe20000000f00 */
[--C-:B------:R-:W-:Y:S01]  /*afd0*/  FFMA.FTZ R114, R15, c[0x0][0x23c], -R4.reuse ;  /* 0x00008f000f727a23 */ /* 0x100fe20000010804 */
[----:B------:R-:W-:Y:S01]  /*afe0*/  FMNMX.FTZ R0, R204, R0, !PT ;  /* 0x00000000cc007209 */ /* 0x000fe20007810000 */
[--C-:B------:R-:W-:Y:S01]  /*aff0*/  FFMA.FTZ R206, R113, c[0x0][0x23c], -R4.reuse ;  /* 0x00008f0071ce7a23 */ /* 0x100fe20000010804 */
[----:B------:R-:W-:Y:S01]  /*b000*/  MOV R113, R13 ;  /* 0x0000000d00717202 */ /* 0x000fe20000000f00 */
[--C-:B------:R-:W-:Y:S01]  /*b010*/  FFMA.FTZ R213, R117, c[0x0][0x23c], -R4.reuse ;  /* 0x00008f0075d57a23 */ /* 0x100fe20000010804 */
[----:B------:R-:W-:Y:S01]  /*b020*/  FMNMX.FTZ R0, R71, R0, !PT ;  /* 0x0000000047007209 */ /* 0x000fe20007810000 */
[----:B------:R-:W-:Y:S02]  /*b030*/  FFMA.FTZ R215, R128, c[0x0][0x23c], -R4 ;  /* 0x00008f0080d77a23 */ /* 0x000fe40000010804 */
[----:B------:R-:W-:Y:S01]  /*b040*/  MUFU.EX2 R206, R206 ;  /* 0x000000ce00ce7308 */ /* 0x000fe20000000800 */
[----:B------:R-:W-:Y:S01]  /*b050*/  FMNMX.FTZ R0, R70, R0, !PT ;  /* 0x0000000046007209 */ /* 0x000fe20007810000 */
[--C-:B-1----:R-:W-:Y:S02]  /*b060*/  FFMA.FTZ R5, R26, c[0x0][0x23c], -R75.reuse ;  /* 0x00008f001a057a23 */ /* 0x102fe4000001084b */
[--C-:B------:R-:W-:Y:S02]  /*b070*/  FFMA.FTZ R95, R95, c[0x0][0x23c], -R92.reuse ;  /* 0x00008f005f5f7a23 */ /* 0x100fe4000001085c */
[--C-:B------:R-:W-:Y:S01]  /*b080*/  FFMA.FTZ R208, R208, c[0x0][0x23c], -R92.reuse ;  /* 0x00008f00d0d07a23 */ /* 0x100fe2000001085c */
[----:B------:R-:W1:Y:S01]  /*b090*/  SHFL.BFLY PT, R2, R0, 0x2, 0x1f ;  /* 0x0c401f0000027f89 */ /* 0x000e6200000e0000 */
[----:B------:R-:W-:Y:S02]  /*b0a0*/  FFMA.FTZ R203, R203, c[0x0][0x23c], -R92 ;  /* 0x00008f00cbcb7a23 */ /* 0x000fe4000001085c */
[----:B------:R3:W-:Y:S01]  /*b0b0*/  MUFU.EX2 R7, R5 ;  /* 0x0000000500077308 */ /* 0x0007e20000000800 */
[----:B------:R-:W-:Y:S01]  /*b0c0*/  FFMA.FTZ R26, R48, c[0x0][0x23c], -R4 ;  /* 0x00008f00301a7a23 */ /* 0x000fe20000010804 */
[----:B------:R-:W-:Y:S01]  /*b0d0*/  MOV R48, R9 ;  /* 0x0000000900307202 */ /* 0x000fe20000000f00 */
[--C-:B--2---:R-:W-:Y:S02]  /*b0e0*/  FFMA.FTZ R6, R251, c[0x0][0x23c], -R92.reuse ;  /* 0x00008f00fb067a23 */ /* 0x104fe4000001085c */
[--C-:B------:R-:W-:Y:S01]  /*b0f0*/  FFMA.FTZ R202, R202, c[0x0][0x23c], -R92.reuse ;  /* 0x00008f00caca7a23 */ /* 0x100fe2000001085c */
[----:B------:R-:W-:Y:S01]  /*b100*/  MOV R80, R48 ;  /* 0x0000003000507202 */ /* 0x000fe20000000f00 */
[--C-:B------:R-:W-:Y:S02]  /*b110*/  FFMA.FTZ R201, R201, c[0x0][0x23c], -R92.reuse ;  /* 0x00008f00c9c97a23 */ /* 0x100fe4000001085c */
[--C-:B------:R-:W-:Y:S01]  /*b120*/  FFMA.FTZ R200, R200, c[0x0][0x23c], -R92.reuse ;  /* 0x00008f00c8c87a23 */ /* 0x100fe2000001085c */
[----:B------:R2:W-:Y:S01]  /*b130*/  MUFU.EX2 R251, R6 ;  /* 0x0000000600fb7308 */ /* 0x0005e20000000800 */
[--C-:B------:R-:W-:Y:S02]  /*b140*/  FFMA.FTZ R121, R121, c[0x0][0x23c], -R92.reuse ;  /* 0x00008f0079797a23 */ /* 0x100fe4000001085c */
[--C-:B------:R-:W-:Y:S02]  /*b150*/  FFMA.FTZ R124, R124, c[0x0][0x23c], -R92.reuse ;  /* 0x00008f007c7c7a23 */ /* 0x100fe4000001085c */
[----:B------:R-:W-:Y:S02]  /*b160*/  FFMA.FTZ R125, R125, c[0x0][0x23c], -R92 ;  /* 0x00008f007d7d7a23 */ /* 0x000fe4000001085c */
[--C-:B------:R-:W-:Y:S02]  /*b170*/  FFMA.FTZ R119, R119, c[0x0][0x23c], -R75.reuse ;  /* 0x00008f0077777a23 */ /* 0x100fe4000001084b */
[--C-:B------:R-:W-:Y:S01]  /*b180*/  FFMA.FTZ R130, R130, c[0x0][0x23c], -R75.reuse ;  /* 0x00008f0082827a23 */ /* 0x100fe2000001084b */
[----:B------:R-:W-:Y:S01]  /*b190*/  MUFU.EX2 R208, R208 ;  /* 0x000000d000d07308 */ /* 0x000fe20000000800 */
[----:B-1----:R-:W-:Y:S01]  /*b1a0*/  FMNMX.FTZ R2, R0, R2, !PT ;  /* 0x0000000200027209 */ /* 0x002fe20007810000 */
[----:B------:R-:W-:Y:S02]  /*b1b0*/  FADD.FTZ R0, -R74, R132 ;  /* 0x000000844a007221 */ /* 0x000fe40000010100 */
[--C-:B---3--:R-:W-:Y:S02]  /*b1c0*/  FFMA.FTZ R5, R237, c[0x0][0x23c], -R4.reuse ;  /* 0x00008f00ed057a23 */ /* 0x108fe40000010804 */
[----:B------:R-:W1:Y:S01]  /*b1d0*/  SHFL.BFLY PT, R3, R2, 0x1, 0x1f ;  /* 0x0c201f0002037f89 */ /* 0x000e6200000e0000 */
[--C-:B------:R-:W-:Y:S02]  /*b1e0*/  FFMA.FTZ R132, R97, c[0x0][0x23c], -R4.reuse ;  /* 0x00008f0061847a23 */ /* 0x100fe40000010804 */
[----:B------:R-:W-:Y:S01]  /*b1f0*/  FMUL.FTZ R0, R0, c[0x0][0x23c] ;  /* 0x00008f0000007a20 */ /* 0x000fe20000410000 */
[----:B------:R3:W4:Y:S01]  /*b200*/  MUFU.EX2 R126, R5 ;  /* 0x00000005007e7308 */ /* 0x0007220000000800 */
[----:B--2---:R-:W-:Y:S09]  /*b210*/  FFMA.FTZ R6, R34, c[0x0][0x23c], -R75 ;  /* 0x00008f0022067a23 */ /* 0x004ff2000001084b */
[----:B------:R2:W-:Y:S10]  /*b220*/  MUFU.EX2 R69, R0 ;  /* 0x0000000000457308 */ /* 0x0005f40000000800 */
[----:B------:R-:W-:Y:S01]  /*b230*/  MUFU.EX2 R203, R203 ;  /* 0x000000cb00cb7308 */ /* 0x000fe20000000800 */
[----:B-1----:R-:W-:Y:S01]  /*b240*/  FMNMX.FTZ R3, R2, R3, !PT ;  /* 0x0000000302037209 */ /* 0x002fe20007810000 */
[----:B---3--:R-:W-:Y:S03]  /*b250*/  FFMA.FTZ R5, R17, c[0x0][0x23c], -R4 ;  /* 0x00008f0011057a23 */ /* 0x008fe60000010804 */
[C---:B------:R-:W-:Y:S01]  /*b260*/  FSETP.NEU.FTZ.AND P1, PT, R3.reuse, -INF , PT ;  /* 0xff8000000300780b */ /* 0x040fe20003f3d000 */
[----:B----4-:R-:W-:Y:S01]  /*b270*/  IMAD.MOV.U32 R85, RZ, RZ, R126 ;  /* 0x000000ffff557224 */ /* 0x010fe200078e007e */
[----:B------:R-:W-:Y:S01]  /*b280*/  MOV R17, R25 ;  /* 0x0000001900117202 */ /* 0x000fe20000000f00 */
[--C-:B------:R-:W-:Y:S01]  /*b290*/  FFMA.FTZ R25, R36, c[0x0][0x23c], -R4.reuse ;  /* 0x00008f0024197a23 */ /* 0x100fe20000010804 */
[----:B------:R-:W-:Y:S01]  /*b2a0*/  MOV R36, R77 ;  /* 0x0000004d00247202 */ /* 0x000fe20000000f00 */
[----:B------:R1:W3:Y:S01]  /*b2b0*/  MUFU.EX2 R109, R5 ;  /* 0x00000005006d7308 */ /* 0x0002e20000000800 */
[----:B------:R-:W-:Y:S02]  /*b2c0*/  FMUL.FTZ R96, R3, c[0x0][0x23c] ;  /* 0x00008f0003607a20 */ /* 0x000fe40000410000 */
[--C-:B------:R-:W-:Y:S01]  /*b2d0*/  FFMA.FTZ R126, R14, c[0x0][0x23c], -R4.reuse ;  /* 0x00008f000e7e7a23 */ /* 0x100fe20000010804 */
[----:B------:R-:W-:Y:S01]  /*b2e0*/  MOV R81, R36 ;  /* 0x0000002400517202 */ /* 0x000fe20000000f00 */
[----:B--2---:R-:W-:Y:S01]  /*b2f0*/  FADD.FTZ R0, -R73, R133 ;  /* 0x0000008549007221 */ /* 0x004fe20000010100 */
[----:B------:R-:W-:Y:S01]  /*b300*/  FSEL R96, R96, RZ, P1 ;  /* 0x000000ff60607208 */ /* 0x000fe20000800000 */
[----:B------:R-:W-:Y:S02]  /*b310*/  FFMA.FTZ R133, R100, c[0x0][0x23c], -R4 ;  /* 0x00008f0064857a23 */ /* 0x000fe40000010804 */
[----:B------:R-:W-:Y:S01]  /*b320*/  FMUL.FTZ R0, R0, c[0x0][0x23c] ;  /* 0x00008f0000007a20 */ /* 0x000fe20000410000 */
[----:B------:R-:W-:Y:S01]  /*b330*/  MUFU.EX2 R202, R202 ;  /* 0x000000ca00ca7308 */ /* 0x000fe20000000800 */
[--C-:B------:R-:W-:Y:S02]  /*b340*/  FFMA.FTZ R205, R205, c[0x0][0x23c], -R96.reuse ;  /* 0x00008f00cdcd7a23 */ /* 0x100fe40000010860 */
[----:B------:R-:W-:Y:S07]  /*b350*/  FFMA.FTZ R204, R204, c[0x0][0x23c], -R96 ;  /* 0x00008f00cccc7a23 */ /* 0x000fee0000010860 */
[----:B------:R2:W4:Y:S01]  /*b360*/  MUFU.EX2 R68, R0 ;  /* 0x0000000000447308 */ /* 0x0005220000000800 */
[----:B-1----:R-:W-:Y:S01]  /*b370*/  FFMA.FTZ R5, R18, c[0x0][0x23c], -R75 ;  /* 0x00008f0012057a23 */ /* 0x002fe2000001084b */
[----:B---3--:R-:W-:Y:S02]  /*b380*/  F2FP.PACK_AB R78, R109, R85 ;  /* 0x000000556d4e723e */ /* 0x008fe400000000ff */
[----:B------:R-:W-:Y:S01]  /*b390*/  MOV R18, R24 ;  /* 0x0000001800127202 */ /* 0x000fe20000000f00 */
[----:B------:R-:W-:Y:S01]  /*b3a0*/  FFMA.FTZ R24, R37, c[0x0][0x23c], -R4 ;  /* 0x00008f0025187a23 */ /* 0x000fe20000010804 */
[----:B------:R-:W-:Y:S04]  /*b3b0*/  MOV R37, R12 ;  /* 0x0000000c00257202 */ /* 0x000fe80000000f00 */
[----:B------:R1:W3:Y:S01]  /*b3c0*/  MUFU.EX2 R111, R5 ;  /* 0x00000005006f7308 */ /* 0x0002e20000000800 */
[----:B------:R-:W-:Y:S01]  /*b3d0*/  MOV R97, R18 ;  /* 0x0000001200617202 */ /* 0x000fe20000000f00 */
[----:B------:R-:W-:Y:S01]  /*b3e0*/  FFMA.FTZ R12, R244, c[0x0][0x23c], -R92 ;  /* 0x00008f00f40c7a23 */ /* 0x000fe2000001085c */
[----:B------:R-:W-:Y:S02]  /*b3f0*/  MOV R18, R79 ;  /* 0x0000004f00127202 */ /* 0x000fe40000000f00 */
[----:B------:R-:W-:Y:S02]  /*b400*/  MOV R48, R37 ;  /* 0x0000002500307202 */ /* 0x000fe40000000f00 */
[----:B------:R-:W-:Y:S02]  /*b410*/  MOV R100, R18 ;  /* 0x0000001200647202 */ /* 0x000fe40000000f00 */
[----:B------:R-:W-:Y:S01]  /*b420*/  MOV R244, R54 ;  /* 0x0000003600f47202 */ /* 0x000fe20000000f00 */
[----:B------:R-:W-:Y:S01]  /*b430*/  MUFU.EX2 R133, R133 ;  /* 0x0000008500857308 */ /* 0x000fe20000000800 */
[----:B------:R-:W-:Y:S01]  /*b440*/  MOV R117, R100 ;  /* 0x0000006400757202 */ /* 0x000fe20000000f00 */
[----:B--2---:R-:W-:Y:S02]  /*b450*/  FADD.FTZ R0, -R72, R134 ;  /* 0x0000008648007221 */ /* 0x004fe40000010100 */
[----:B------:R-:W-:Y:S01]  /*b460*/  FFMA.FTZ R134, R101, c[0x0][0x23c], -R4 ;  /* 0x00008f0065867a23 */ /* 0x000fe20000010804 */
[----:B------:R-:W-:Y:S01]  /*b470*/  MOV R101, R17 ;  /* 0x0000001100657202 */ /* 0x000fe20000000f00 */
[----:B------:R-:W-:Y:S01]  /*b480*/  FMUL.FTZ R0, R0, c[0x0][0x23c] ;  /* 0x00008f0000007a20 */ /* 0x000fe20000410000 */
[----:B------:R-:W-:Y:S03]  /*b490*/  MOV R17, R11 ;  /* 0x0000000b00117202 */ /* 0x000fe60000000f00 */
[----:B------:R-:W-:Y:S01]  /*b4a0*/  MUFU.EX2 R201, R201 ;  /* 0x000000c900c97308 */ /* 0x000fe20000000800 */
[----:B----4-:R-:W-:Y:S02]  /*b4b0*/  FMUL.FTZ R18, R68, R150 ;  /* 0x0000009644127220 */ /* 0x010fe40000410000 */
[----:B-1----:R-:W-:Y:S01]  /*b4c0*/  FFMA.FTZ R5, R246, c[0x0][0x23c], -R92 ;  /* 0x00008f00f6057a23 */ /* 0x002fe2000001085c */
[----:B---3--:R-:W-:Y:S01]  /*b4d0*/  F2FP.PACK_AB R79, R108, R111 ;  /* 0x0000006f6c4f723e */ /* 0x008fe200000000ff */
[----:B------:R-:W-:Y:S05]  /*b4e0*/  FFMA.FTZ R17, R17, c[0x0][0x23c], -R96 ;  /* 0x00008f0011117a23 */ /* 0x000fea0000010860 */
[----:B------:R1:W-:Y:S10]  /*b4f0*/  MUFU.EX2 R214, R5 ;  /* 0x0000000500d67308 */ /* 0x0003f40000000800 */
[----:B------:R2:W3:Y:S10]  /*b500*/  MUFU.EX2 R2, R0 ;  /* 0x0000000000027308 */ /* 0x0004f40000000800 */
[----:B------:R-:W-:Y:S01]  /*b510*/  MUFU.EX2 R134, R134 ;  /* 0x0000008600867308 */ /* 0x000fe20000000800 */
[----:B-1----:R-:W-:Y:S02]  /*b520*/  FFMA.FTZ R5, R8, c[0x0][0x23c], -R92 ;  /* 0x00008f0008057a23 */ /* 0x002fe4000001085c */
[--C-:B------:R-:W-:Y:S07]  /*b530*/  FFMA.FTZ R8, R20, c[0x0][0x23c], -R4.reuse ;  /* 0x00008f0014087a23 */ /* 0x100fee0000010804 */
[----:B------:R1:W4:Y:S01]  /*b540*/  MUFU.EX2 R242, R5 ;  /* 0x0000000500f27308 */ /* 0x0003220000000800 */
[----:B--2---:R-:W-:Y:S02]  /*b550*/  FADD.FTZ R0, -R3, R135 ;  /* 0x0000008703007221 */ /* 0x004fe40000010100 */
[----:B------:R-:W-:Y:S02]  /*b560*/  FFMA.FTZ R135, R112, c[0x0][0x23c], -R4 ;  /* 0x00008f0070877a23 */ /* 0x000fe40000010804 */
[----:B------:R-:W-:Y:S05]  /*b570*/  FMUL.FTZ R0, R0, c[0x0][0x23c] ;  /* 0x00008f0000007a20 */ /* 0x000fea0000410000 */
[----:B------:R-:W-:Y:S01]  /*b580*/  MUFU.EX2 R119, R119 ;  /* 0x0000007700777308 */ /* 0x000fe20000000800 */
[----:B------:R-:W-:Y:S02]  /*b590*/  IMAD.MOV.U32 R112, RZ, RZ, R39 ;  /* 0x000000ffff707224 */ /* 0x000fe400078e0027 */
[C---:B---3--:R-:W-:Y:S02]  /*b5a0*/  FMUL.FTZ R9, R2.reuse, R137 ;  /* 0x0000008902097220 */ /* 0x048fe40000410000 */
[----:B------:R-:W-:Y:S01]  /*b5b0*/  FMUL.FTZ R13, R2, R145 ;  /* 0x00000091020d7220 */ /* 0x000fe20000410000 */
[----:B------:R-:W-:Y:S04]  /*b5c0*/  MOV R116, R112 ;  /* 0x0000007000747202 */ /* 0x000fe80000000f00 */
[----:B------:R-:W2:Y:S01]  /*b5d0*/  MUFU.EX2 R0, R0 ;  /* 0x0000000000007308 */ /* 0x000ea20000000800 */
[--C-:B-1----:R-:W-:Y:S01]  /*b5e0*/  FFMA.FTZ R5, R241, c[0x0][0x23c], -R96.reuse ;  /* 0x00008f00f1057a23 */ /* 0x102fe20000010860 */
[----:B----4-:R-:W-:Y:S08]  /*b5f0*/  F2FP.PACK_AB R64, R242, R214 ;  /* 0x000000d6f240723e */ /* 0x010ff000000000ff */
[----:B------:R1:W-:Y:S10]  /*b600*/  MUFU.EX2 R237, R5 ;  /* 0x0000000500ed7308 */ /* 0x0003f40000000800 */
[----:B------:R3:W-:Y:S01]  /*b610*/  MUFU.EX2 R137, R12 ;  /* 0x0000000c00897308 */ /* 0x0007e20000000800 */
[C---:B--2---:R-:W-:Y:S02]  /*b620*/  FMUL.FTZ R11, R0.reuse, R139 ;  /* 0x0000008b000b7220 */ /* 0x044fe40000410000 */
[C---:B------:R-:W-:Y:S02]  /*b630*/  FMUL.FTZ R15, R0.reuse, R147 ;  /* 0x00000093000f7220 */ /* 0x040fe40000410000 */
[----:B------:R-:W-:Y:S05]  /*b640*/  FMUL.FTZ R14, R0, R146 ;  /* 0x00000092000e7220 */ /* 0x000fea0000410000 */
[----:B------:R-:W-:Y:S01]  /*b650*/  MUFU.EX2 R135, R135 ;  /* 0x0000008700877308 */ /* 0x000fe20000000800 */
[--C-:B-1----:R-:W-:Y:S09]  /*b660*/  FFMA.FTZ R5, R252, c[0x0][0x23c], -R96.reuse ;  /* 0x00008f00fc057a23 */ /* 0x102ff20000010860 */
[----:B------:R1:W2:Y:S01]  /*b670*/  MUFU.EX2 R246, R5 ;  /* 0x0000000500f67308 */ /* 0x0002a20000000800 */
[----:B---3--:R-:W-:Y:S02]  /*b680*/  FFMA.FTZ R12, R16, c[0x0][0x23c], -R96 ;  /* 0x00008f00100c7a23 */ /* 0x008fe40000010860 */
[----:B------:R-:W-:Y:S07]  /*b690*/  FMUL.FTZ R16, R69, R148 ;  /* 0x0000009445107220 */ /* 0x000fee0000410000 */
[----:B------:R3:W-:Y:S01]  /*b6a0*/  MUFU.EX2 R148, R25 ;  /* 0x0000001900947308 */ /* 0x0007e20000000800 */
[----:B-1----:R-:W-:Y:S01]  /*b6b0*/  FFMA.FTZ R5, R250, c[0x0][0x23c], -R92 ;  /* 0x00008f00fa057a23 */ /* 0x002fe2000001085c */
[----:B--2---:R-:W-:Y:S08]  /*b6c0*/  F2FP.PACK_AB R65, R246, R237 ;  /* 0x000000edf641723e */ /* 0x004ff000000000ff */
[----:B------:R1:W2:Y:S01]  /*b6d0*/  MUFU.EX2 R250, R5 ;  /* 0x0000000500fa7308 */ /* 0x0002a20000000800 */
[----:B---3--:R-:W-:Y:S02]  /*b6e0*/  FMUL.FTZ R25, R2, R157 ;  /* 0x0000009d02197220 */ /* 0x008fe40000410000 */
[----:B-1----:R-:W-:Y:S01]  /*b6f0*/  FFMA.FTZ R5, R249, c[0x0][0x23c], -R96 ;  /* 0x00008f00f9057a23 */ /* 0x002fe20000010860 */
[----:B--2---:R-:W-:Y:S06]  /*b700*/  F2FP.PACK_AB R66, R250, R251 ;  /* 0x000000fbfa42723e */ /* 0x004fec00000000ff */
[----:B------:R1:W-:Y:S10]  /*b710*/  MUFU.EX2 R249, R8 ;  /* 0x0000000800f97308 */ /* 0x0003f40000000800 */
[----:B------:R2:W-:Y:S01]  /*b720*/  MUFU.EX2 R241, R5 ;  /* 0x0000000500f17308 */ /* 0x0005e20000000800 */
[----:B-1----:R-:W-:Y:S01]  /*b730*/  MOV R8, R7 ;  /* 0x0000000700087202 */ /* 0x002fe20000000f00 */
[----:B------:R-:W-:Y:S03]  /*b740*/  FFMA.FTZ R7, R21, c[0x0][0x23c], -R4 ;  /* 0x00008f0015077a23 */ /* 0x000fe60000010804 */
[----:B------:R-:W-:Y:S05]  /*b750*/  MOV R128, R8 ;  /* 0x0000000800807202 */ /* 0x000fea0000000f00 */
[----:B------:R1:W-:Y:S01]  /*b760*/  MUFU.EX2 R222, R7 ;  /* 0x0000000700de7308 */ /* 0x0003e20000000800 */
[----:B------:R-:W-:Y:S01]  /*b770*/  FMUL.FTZ R8, R2, R136 ;  /* 0x0000008802087220 */ /* 0x000fe20000410000 */
[----:B------:R-:W-:Y:S01]  /*b780*/  F2FP.PACK_AB R77, R128, R102 ;  /* 0x00000066804d723e */ /* 0x000fe200000000ff */
[----:B--2---:R-:W-:Y:S07]  /*b790*/  FFMA.FTZ R5, R248, c[0x0][0x23c], -R96 ;  /* 0x00008f00f8057a23 */ /* 0x004fee0000010860 */
[----:B------:R2:W3:Y:S10]  /*b7a0*/  MUFU.EX2 R252, R5 ;  /* 0x0000000500fc7308 */ /* 0x0004f40000000800 */
[----:B------:R4:W-:Y:S01]  /*b7b0*/  MUFU.EX2 R136, R12 ;  /* 0x0000000c00887308 */ /* 0x0009e20000000800 */
[----:B-1----:R-:W-:Y:S01]  /*b7c0*/  FFMA.FTZ R7, R33, c[0x0][0x23c], -R4 ;  /* 0x00008f0021077a23 */ /* 0x002fe20000010804 */
[----:B------:R-:W-:Y:S01]  /*b7d0*/  MOV R33, R10 ;  /* 0x0000000a00217202 */ /* 0x000fe20000000f00 */
[----:B------:R-:W-:Y:S07]  /*b7e0*/  FMUL.FTZ R10, R0, R138 ;  /* 0x0000008a000a7220 */ /* 0x000fee0000410000 */
[----:B------:R1:W1:Y:S01]  /*b7f0*/  MUFU.EX2 R19, R7 ;  /* 0x0000000700137308 */ /* 0x0002620000000800 */
[--C-:B--2---:R-:W-:Y:S01]  /*b800*/  FFMA.FTZ R5, R22, c[0x0][0x23c], -R75.reuse ;  /* 0x00008f0016057a23 */ /* 0x104fe2000001084b */
[----:B---3--:R-:W-:Y:S08]  /*b810*/  F2FP.PACK_AB R67, R252, R241 ;  /* 0x000000f1fc43723e */ /* 0x008ff000000000ff */
[----:B------:R2:W-:Y:S01]  /*b820*/  MUFU.EX2 R248, R5 ;  /* 0x0000000500f87308 */ /* 0x0005e20000000800 */
[----:B----4-:R-:W-:Y:S02]  /*b830*/  FMUL.FTZ R12, R2, R144 ;  /* 0x00000090020c7220 */ /* 0x010fe40000410000 */
[----:B-1----:R-:W-:Y:S01]  /*b840*/  FFMA.FTZ R7, R247, c[0x0][0x23c], -R92 ;  /* 0x00008f00f7077a23 */ /* 0x002fe2000001085c */
[----:B------:R-:W-:Y:S01]  /*b850*/  MOV R84, R19 ;  /* 0x0000001300547202 */ /* 0x000fe20000000f00 */
[----:B------:R-:W-:Y:S01]  /*b860*/  FMUL.FTZ R19, R68, R151 ;  /* 0x0000009744137220 */ /* 0x000fe20000410000 */
[----:B------:R-:W-:Y:S02]  /*b870*/  MOV R247, R81 ;  /* 0x0000005100f77202 */ /* 0x000fe40000000f00 */
[----:B------:R-:W-:Y:S02]  /*b880*/  MOV R81, R80 ;  /* 0x0000005000517202 */ /* 0x000fe40000000f00 */
[----:B------:R-:W-:Y:S02]  /*b890*/  MOV R80, R53 ;  /* 0x0000003500507202 */ /* 0x000fe40000000f00 */
[----:B------:R-:W-:Y:S01]  /*b8a0*/  MOV R53, R52 ;  /* 0x0000003400357202 */ /* 0x000fe20000000f00 */
[--C-:B--2---:R-:W-:Y:S01]  /*b8b0*/  FFMA.FTZ R5, R23, c[0x0][0x23c], -R75.reuse ;  /* 0x00008f0017057a23 */ /* 0x104fe2000001084b */
[----:B------:R-:W-:Y:S01]  /*b8c0*/  MOV R151, R85 ;  /* 0x0000005500977202 */ /* 0x000fe20000000f00 */
[----:B------:R-:W1:Y:S01]  /*b8d0*/  LDSM.16.MT88.4 R20, [R216+0x8000] ;  /* 0x00800000d814783b */ /* 0x000e620000004200 */
[----:B------:R-:W-:Y:S01]  /*b8e0*/  MOV R112, R80 ;  /* 0x0000005000707202 */ /* 0x000fe20000000f00 */
[----:B------:R2:W-:Y:S04]  /*b8f0*/  MUFU.EX2 R221, R5 ;  /* 0x0000000500dd7308 */ /* 0x0005e80000000800 */
[----:B------:R-:W-:Y:S06]  /*b900*/  FFMA.FTZ R112, R112, c[0x0][0x23c], -R96 ;  /* 0x00008f0070707a23 */ /* 0x000fec0000010860 */
[----:B------:R-:W-:Y:S01]  /*b910*/  MUFU.EX2 R112, R112 ;  /* 0x0000007000707308 */ /* 0x000fe20000000800 */
[----:B--2---:R-:W-:Y:S02]  /*b920*/  FFMA.FTZ R5, R32, c[0x0][0x23c], -R4 ;  /* 0x00008f0020057a23 */ /* 0x004fe40000010804 */
[----:B------:R-:W-:Y:S07]  /*b930*/  FMUL.FTZ R4, R69, R140 ;  /* 0x0000008c45047220 */ /* 0x000fee0000410000 */
[----:B------:R2:W3:Y:S10]  /*b940*/  MUFU.EX2 R32, R6 ;  /* 0x0000000600207308 */ /* 0x0004f40000000800 */
[----:B------:R4:W-:Y:S10]  /*b950*/  MUFU.EX2 R220, R5 ;  /* 0x0000000500dc7308 */ /* 0x0009f40000000800 */
[----:B------:R1:W-:Y:S01]  /*b960*/  MUFU.EX2 R140, R7 ;  /* 0x00000007008c7308 */ /* 0x0003e20000000800 */
[C---:B--2---:R-:W-:Y:S02]  /*b970*/  FMUL.FTZ R6, R68.reuse, R142 ;  /* 0x0000008e44067220 */ /* 0x044fe40000410000 */
[--C-:B----4-:R-:W-:Y:S02]  /*b980*/  FFMA.FTZ R5, R35, c[0x0][0x23c], -R75.reuse ;  /* 0x00008f0023057a23 */ /* 0x110fe4000001084b */
[----:B------:R-:W-:Y:S01]  /*b990*/  IMAD.MOV.U32 R35, RZ, RZ, R76 ;  /* 0x000000ffff237224 */ /* 0x000fe200078e004c */
[----:B------:R-:W-:Y:S04]  /*b9a0*/  F2FP.PACK_AB R76, R243, R207 ;  /* 0x000000cff34c723e */ /* 0x000fe800000000ff */
[----:B------:R2:W4:Y:S01]  /*b9b0*/  MUFU.EX2 R34, R5 ;  /* 0x0000000500227308 */ /* 0x0005220000000800 */
[----:B------:R-:W-:Y:S02]  /*b9c0*/  MOV R52, R35 ;  /* 0x0000002300347202 */ /* 0x000fe40000000f00 */
[----:B------:R-:W-:Y:S01]  /*b9d0*/  MOV R35, R33 ;  /* 0x0000002100237202 */ /* 0x000fe20000000f00 */
[C---:B-1----:R-:W-:Y:S01]  /*b9e0*/  FMUL.FTZ R7, R68.reuse, R143 ;  /* 0x0000008f44077220 */ /* 0x042fe20000410000 */
[----:B------:R-:W-:Y:S01]  /*b9f0*/  MOV R85, R52 ;  /* 0x0000003400557202 */ /* 0x000fe20000000f00 */
[----:B------:R-:W-:Y:S02]  /*ba00*/  FFMA.FTZ R33, R51, c[0x0][0x23c], -R75 ;  /* 0x00008f0033217a23 */ /* 0x000fe4000001084b */
[----:B------:R-:W-:Y:S02]  /*ba10*/  FMUL.FTZ R51, R68, R183 ;  /* 0x000000b744337220 */ /* 0x000fe40000410000 */
[C---:B--2---:R-:W-:Y:S02]  /*ba20*/  FMUL.FTZ R5, R69.reuse, R141 ;  /* 0x0000008d45057220 */ /* 0x044fe40000410000 */
[----:B------:R1:W-:Y:S05]  /*ba30*/  MUFU.EX2 R141, R17 ;  /* 0x00000011008d7308 */ /* 0x0003ea0000000800 */
[-C--:B------:R-:W-:Y:S08]  /*ba40*/  HMMA.16816.F32 R4, R76, R20.reuse, R4 ;  /* 0x000000144c04723c */ /* 0x080ff00000001804 */
[C---:B------:R-:W-:Y:S07]  /*ba50*/  HMMA.16816.F32 R8, R64.reuse, R20, R8 ;  /* 0x000000144008723c */ /* 0x040fee0000001808 */
[--C-:B------:R-:W-:Y:S01]  /*ba60*/  FFMA.FTZ R20, R38, c[0x0][0x23c], -R92.reuse ;  /* 0x00008f0026147a23 */ /* 0x100fe2000001085c */
[-C--:B------:R-:W-:Y:S01]  /*ba70*/  HMMA.16816.F32 R12, R64, R22.reuse, R12 ;  /* 0x00000016400c723c */ /* 0x080fe2000000180c */
[----:B------:R-:W2:Y:S02]  /*ba80*/  LDSM.16.MT88.4 R36, [R219+0x8000] ;  /* 0x00800000db24783b */ /* 0x000ea40000004200 */
[----:B------:R3:W-:Y:S01]  /*ba90*/  MUFU.EX2 R139, R20 ;  /* 0x00000014008b7308 */ /* 0x0007e20000000800 */
[C---:B-1----:R-:W-:Y:S02]  /*baa0*/  FMUL.FTZ R17, R69.reuse, R149 ;  /* 0x0000009545117220 */ /* 0x042fe40000410000 */
[----:B------:R-:W-:Y:S02]  /*bab0*/  FMUL.FTZ R21, R69, R153 ;  /* 0x0000009945157220 */ /* 0x000fe40000410000 */
[----:B------:R-:W-:Y:S03]  /*bac0*/  IMAD.MOV.U32 R153, RZ, RZ, R55 ;  /* 0x000000ffff997224 */ /* 0x000fe600078e0037 */
[C---:B------:R-:W-:Y:S02]  /*bad0*/  HMMA.16816.F32 R16, R76.reuse, R22, R16 ;  /* 0x000000164c10723c */ /* 0x040fe40000001810 */
[----:B------:R1:W-:Y:S05]  /*bae0*/  MUFU.EX2 R149, R24 ;  /* 0x0000001800957308 */ /* 0x0003ea0000000800 */
[C---:B------:R-:W-:Y:S02]  /*baf0*/  FMUL.FTZ R22, R68.reuse, R154 ;  /* 0x0000009a44167220 */ /* 0x040fe40000410000 */
[----:B------:R-:W-:Y:S03]  /*bb00*/  FMUL.FTZ R23, R68, R155 ;  /* 0x0000009b44177220 */ /* 0x000fe60000410000 */
[----:B------:R2:W-:Y:S01]  /*bb10*/  MUFU.EX2 R155, R49 ;  /* 0x00000031009b7308 */ /* 0x0005e20000000800 */
[----:B---3--:R-:W-:Y:S09]  /*bb20*/  FFMA.FTZ R20, R101, c[0x0][0x23c], -R92 ;  /* 0x00008f0065147a23 */ /* 0x008ff2000001085c */
[----:B------:R3:W-:Y:S01]  /*bb30*/  MUFU.EX2 R142, R20 ;  /* 0x00000014008e7308 */ /* 0x0007e20000000800 */
[----:B-1----:R-:W-:Y:S09]  /*bb40*/  FMUL.FTZ R24, R2, R156 ;  /* 0x0000009c02187220 */ /* 0x002ff20000410000 */
[----:B------:R1:W-:Y:S01]  /*bb50*/  MUFU.EX2 R101, R26 ;  /* 0x0000001a00657308 */ /* 0x0003e20000000800 */
[----:B--2---:R-:W-:Y:S02]  /*bb60*/  FMUL.FTZ R49, R69, R181 ;  /* 0x000000b545317220 */ /* 0x004fe40000410000 */
[--C-:B---3--:R-:W-:Y:S02]  /*bb70*/  FFMA.FTZ R20, R30, c[0x0][0x23c], -R96.reuse ;  /* 0x00008f001e147a23 */ /* 0x108fe40000010860 */
[C---:B------:R-:W-:Y:S05]  /*bb80*/  FMUL.FTZ R30, R0.reuse, R162 ;  /* 0x000000a2001e7220 */ /* 0x040fea0000410000 */
[----:B------:R2:W-:Y:S01]  /*bb90*/  MUFU.EX2 R138, R20 ;  /* 0x00000014008a7308 */ /* 0x0005e20000000800 */
[C---:B-1----:R-:W-:Y:S09]  /*bba0*/  FMUL.FTZ R26, R0.reuse, R158 ;  /* 0x0000009e001a7220 */ /* 0x042ff20000410000 */
[----:B------:R1:W-:Y:S01]  /*bbb0*/  MUFU.EX2 R162, R56 ;  /* 0x0000003800a27308 */ /* 0x0003e20000000800 */
[----:B--2---:R-:W-:Y:S02]  /*bbc0*/  FFMA.FTZ R20, R31, c[0x0][0x23c], -R96 ;  /* 0x00008f001f147a23 */ /* 0x004fe40000010860 */
[----:B------:R-:W-:Y:S07]  /*bbd0*/  FMUL.FTZ R31, R0, R163 ;  /* 0x000000a3001f7220 */ /* 0x000fee0000410000 */
[----:B------:R2:W-:Y:S01]  /*bbe0*/  MUFU.EX2 R147, R20 ;  /* 0x0000001400937308 */ /* 0x0005e20000000800 */
[----:B-1----:R-:W-:Y:S01]  /*bbf0*/  FMUL.FTZ R56, R2, R188 ;  /* 0x000000bc02387220 */ /* 0x002fe20000410000 */
[----:B------:R-:W-:Y:S01]  /*bc00*/  MOV R188, R107 ;  /* 0x0000006b00bc7202 */ /* 0x000fe20000000f00 */
[--C-:B------:R-:W-:Y:S07]  /*bc10*/  FFMA.FTZ R107, R99, c[0x0][0x23c], -R75.reuse ;  /* 0x00008f00636b7a23 */ /* 0x100fee000001084b */
[----:B------:R1:W-:Y:S01]  /*bc20*/  MUFU.EX2 R163, R33 ;  /* 0x0000002100a37308 */ /* 0x0003e20000000800 */
[--C-:B------:R-:W-:Y:S02]  /*bc30*/  FFMA.FTZ R99, R188, c[0x0][0x23c], -R92.reuse ;  /* 0x00008f00bc637a23 */ /* 0x100fe4000001085c */
[--C-:B--2---:R-:W-:Y:S02]  /*bc40*/  FFMA.FTZ R20, R29, c[0x0][0x23c], -R75.reuse ;  /* 0x00008f001d147a23 */ /* 0x104fe4000001084b */
[----:B------:R-:W-:Y:S01]  /*bc50*/  FMUL.FTZ R29, R2, R161 ;  /* 0x000000a1021d7220 */ /* 0x000fe20000410000 */
[----:B------:R-:W-:Y:S04]  /*bc60*/  MOV R161, R32 ;  /* 0x0000002000a17202 */ /* 0x000fe80000000f00 */
[----:B------:R2:W-:Y:S01]  /*bc70*/  MUFU.EX2 R146, R20 ;  /* 0x0000001400927308 */ /* 0x0005e20000000800 */
[C---:B------:R-:W-:Y:S01]  /*bc80*/  FMUL.FTZ R32, R69.reuse, R164 ;  /* 0x000000a445207220 */ /* 0x040fe20000410000 */
[----:B----4-:R-:W-:Y:S01]  /*bc90*/  MOV R164, R34 ;  /* 0x0000002200a47202 */ /* 0x010fe20000000f00 */
[C---:B------:R-:W-:Y:S01]  /*bca0*/  FMUL.FTZ R34, R68.reuse, R166 ;  /* 0x000000a644227220 */ /* 0x040fe20000410000 */
[----:B------:R-:W-:Y:S01]  /*bcb0*/  MOV R166, R81 ;  /* 0x0000005100a67202 */ /* 0x000fe20000000f00 */
[C---:B-1----:R-:W-:Y:S01]  /*bcc0*/  FMUL.FTZ R33, R69.reuse, R165 ;  /* 0x000000a545217220 */ /* 0x042fe20000410000 */
[----:B------:R-:W-:Y:S02]  /*bcd0*/  MOV R165, R84 ;  /* 0x0000005400a57202 */ /* 0x000fe40000000f00 */
[----:B------:R-:W-:Y:S01]  /*bce0*/  MOV R84, R35 ;  /* 0x0000002300547202 */ /* 0x000fe20000000f00 */
[----:B------:R-:W-:Y:S01]  /*bcf0*/  FMUL.FTZ R35, R68, R167 ;  /* 0x000000a744237220 */ /* 0x000fe20000410000 */
[----:B------:R-:W-:Y:S01]  /*bd00*/  MOV R167, R48 ;  /* 0x0000003000a77202 */ /* 0x000fe20000000f00 */
[C---:B------:R-:W-:Y:S02]  /*bd10*/  FMUL.FTZ R48, R69.reuse, R180 ;  /* 0x000000b445307220 */ /* 0x040fe40000410000 */
[--C-:B--2---:R-:W-:Y:S02]  /*bd20*/  FFMA.FTZ R20, R28, c[0x0][0x23c], -R75.reuse ;  /* 0x00008f001c147a23 */ /* 0x104fe4000001084b */
[----:B------:R-:W-:Y:S02]  /*bd30*/  FFMA.FTZ R28, R50, c[0x0][0x23c], -R75 ;  /* 0x00008f00321c7a23 */ /* 0x000fe4000001084b */
[----:B------:R1:W-:Y:S01]  /*bd40*/  MUFU.EX2 R150, R20 ;  /* 0x0000001400967308 */ /* 0x0003e20000000800 */
[----:B------:R-:W-:Y:S09]  /*bd50*/  FMUL.FTZ R50, R68, R182 ;  /* 0x000000b644327220 */ /* 0x000ff20000410000 */
[----:B------:R2:W-:Y:S01]  /*bd60*/  MUFU.EX2 R100, R28 ;  /* 0x0000001c00647308 */ /* 0x0005e20000000800 */
[----:B-1----:R-:W-:Y:S01]  /*bd70*/  FMUL.FTZ R20, R69, R152 ;  /* 0x0000009845147220 */ /* 0x002fe20000410000 */
[----:B------:R-:W-:Y:S08]  /*bd80*/  MOV R152, R113 ;  /* 0x0000007100987202 */ /* 0x000ff00000000f00 */
[----:B------:R1:W3:Y:S01]  /*bd90*/  MUFU.EX2 R113, R27 ;  /* 0x0000001b00717308 */ /* 0x0002e20000000800 */
[-C--:B------:R-:W-:Y:S03]  /*bda0*/  HMMA.16816.F32 R20, R76, R36.reuse, R20 ;  /* 0x000000244c14723c */ /* 0x080fe60000001814 */
[----:B--2---:R-:W-:Y:S02]  /*bdb0*/  FMUL.FTZ R28, R2, R160 ;  /* 0x000000a0021c7220 */ /* 0x004fe40000410000 */
[----:B------:R-:W-:Y:S01]  /*bdc0*/  IMAD.MOV.U32 R160, RZ, RZ, R97 ;  /* 0x000000ffffa07224 */ /* 0x000fe200078e0061 */
[----:B------:R-:W-:Y:S02]  /*bdd0*/  MOV R97, R53 ;  /* 0x0000003500617202 */ /* 0x000fe40000000f00 */
[----:B------:R-:W2:Y:S01]  /*bde0*/  LDSM.16.MT88.4 R52, [R217+0x8000] ;  /* 0x00800000d934783b */ /* 0x000ea20000004200 */
[----:B-1----:R-:W-:Y:S03]  /*bdf0*/  FMUL.FTZ R27, R0, R159 ;  /* 0x0000009f001b7220 */ /* 0x002fe60000410000 */
[----:B---3--:R-:W-:Y:S01]  /*be00*/  MOV R181, R113 ;  /* 0x0000007100b57202 */ /* 0x008fe20000000f00 */
[--C-:B------:R-:W-:Y:S03]  /*be10*/  FFMA.FTZ R113, R91, c[0x0][0x23c], -R75.reuse ;  /* 0x00008f005b717a23 */ /* 0x100fe6000001084b */
[C---:B------:R-:W-:Y:S03]  /*be20*/  HMMA.16816.F32 R24, R64.reuse, R36, R24 ;  /* 0x000000244018723c */ /* 0x040fe60000001818 */
[----:B------:R-:W-:Y:S04]  /*be30*/  MUFU.EX2 R113, R113 ;  /* 0x0000007100717308 */ /* 0x000fe80000000800 */
[--C-:B------:R-:W-:Y:S01]  /*be40*/  FFMA.FTZ R36, R40, c[0x0][0x23c], -R92.reuse ;  /* 0x00008f0028247a23 */ /* 0x100fe2000001085c */
[-C--:B------:R-:W-:Y:S05]  /*be50*/  HMMA.16816.F32 R28, R64, R38.reuse, R28 ;  /* 0x00000026401c723c */ /* 0x080fea000000181c */
[----:B------:R1:W-:Y:S01]  /*be60*/  MUFU.EX2 R144, R36 ;  /* 0x0000002400907308 */ /* 0x0003e20000000800 */
[----:B------:R-:W-:Y:S02]  /*be70*/  FFMA.FTZ R37, R41, c[0x0][0x23c], -R92 ;  /* 0x00008f0029257a23 */ /* 0x000fe4000001085c */
[--C-:B------:R-:W-:Y:S01]  /*be80*/  FFMA.FTZ R41, R46, c[0x0][0x23c], -R96.reuse ;  /* 0x00008f002e297a23 */ /* 0x100fe20000010860 */
[C---:B------:R-:W-:Y:S04]  /*be90*/  HMMA.16816.F32 R32, R76.reuse, R38, R32 ;  /* 0x000000264c20723c */ /* 0x040fe80000001820 */
[----:B------:R-:W-:Y:S02]  /*bea0*/  FMUL.FTZ R40, R2, R172 ;  /* 0x000000ac02287220 */ /* 0x000fe40000410000 */
[----:B------:R3:W-:Y:S01]  /*beb0*/  MUFU.EX2 R145, R37 ;  /* 0x0000002500917308 */ /* 0x0007e20000000800 */
[----:B------:R-:W-:Y:S01]  /*bec0*/  FMUL.FTZ R46, R0, R178 ;  /* 0x000000b2002e7220 */ /* 0x000fe20000410000 */
[----:B------:R-:W-:Y:S01]  /*bed0*/  MOV R172, R116 ;  /* 0x0000007400ac7202 */ /* 0x000fe20000000f00 */
[C---:B------:R-:W-:Y:S03]  /*bee0*/  FMUL.FTZ R38, R68.reuse, R170 ;  /* 0x000000aa44267220 */ /* 0x040fe60000410000 */
[----:B------:R-:W-:Y:S01]  /*bef0*/  MOV R116, R61 ;  /* 0x0000003d00747202 */ /* 0x000fe20000000f00 */
[----:B------:R-:W-:Y:S01]  /*bf00*/  FMUL.FTZ R39, R68, R171 ;  /* 0x000000ab44277220 */ /* 0x000fe20000410000 */
[----:B------:R-:W-:Y:S01]  /*bf10*/  MOV R171, R247 ;  /* 0x000000f700ab7202 */ /* 0x000fe20000000f00 */
[----:B------:R-:W-:Y:S01]  /*bf20*/  FMUL.FTZ R61, R2, R193 ;  /* 0x000000c1023d7220 */ /* 0x000fe20000410000 */
[----:B------:R4:W-:Y:S01]  /*bf30*/  MUFU.EX2 R156, R41 ;  /* 0x00000029009c7308 */ /* 0x0009e20000000800 */
[----:B------:R-:W-:Y:S02]  /*bf40*/  MOV R170, R97 ;  /* 0x0000006100aa7202 */ /* 0x000fe40000000f00 */
[----:B------:R-:W-:Y:S01]  /*bf50*/  MOV R97, R63 ;  /* 0x0000003f00617202 */ /* 0x000fe20000000f00 */
[--C-:B-1----:R-:W-:Y:S01]  /*bf60*/  FFMA.FTZ R36, R42, c[0x0][0x23c], -R96.reuse ;  /* 0x00008f002a247a23 */ /* 0x102fe20000010860 */
[----:B------:R-:W-:Y:S01]  /*bf70*/  MOV R182, R116 ;  /* 0x0000007400b67202 */ /* 0x000fe20000000f00 */
[C---:B------:R-:W-:Y:S02]  /*bf80*/  FMUL.FTZ R42, R0.reuse, R174 ;  /* 0x000000ae002a7220 */ /* 0x040fe40000410000 */
[----:B------:R-:W-:Y:S02]  /*bf90*/  FMUL.FTZ R63, R0, R195 ;  /* 0x000000c3003f7220 */ /* 0x000fe40000410000 */
[----:B------:R1:W-:Y:S01]  /*bfa0*/  MUFU.EX2 R143, R36 ;  /* 0x00000024008f7308 */ /* 0x0003e20000000800 */
[----:B------:R-:W-:Y:S02]  /*bfb0*/  FFMA.FTZ R116, R90, c[0x0][0x23c], -R75 ;  /* 0x00008f005a747a23 */ /* 0x000fe4000001084b */
[----:B---3--:R-:W-:Y:S01]  /*bfc0*/  FMUL.FTZ R37, R69, R169 ;  /* 0x000000a945257220 */ /* 0x008fe20000410000 */
[----:B------:R-:W-:Y:S06]  /*bfd0*/  MOV R169, R82 ;  /* 0x0000005200a97202 */ /* 0x000fec0000000f00 */
[----:B------:R-:W-:Y:S01]  /*bfe0*/  MUFU.EX2 R116, R116 ;  /* 0x0000007400747308 */ /* 0x000fe20000000800 */
[----:B----4-:R-:W-:Y:S02]  /*bff0*/  FMUL.FTZ R41, R2, R173 ;  /* 0x000000ad02297220 */ /* 0x010fe40000410000 */
[----:B------:R-:W-:Y:S01]  /*c000*/  IMAD.MOV.U32 R173, RZ, RZ, R117 ;  /* 0x000000ffffad7224 */ /* 0x000fe200078e0075 */
[----:B------:R-:W-:Y:S01]  /*c010*/  MOV R117, R62 ;  /* 0x0000003e00757202 */ /* 0x000fe20000000f00 */
[C---:B------:R-:W-:Y:S02]  /*c020*/  FMUL.FTZ R62, R0.reuse, R194 ;  /* 0x000000c2003e7220 */ /* 0x040fe40000410000 */
[----:B-1----:R-:W-:Y:S02]  /*c030*/  FFMA.FTZ R36, R43, c[0x0][0x23c], -R96 ;  /* 0x00008f002b247a23 */ /* 0x002fe40000010860 */
[----:B------:R-:W-:Y:S02]  /*c040*/  FMUL.FTZ R43, R0, R175 ;  /* 0x000000af002b7220 */ /* 0x000fe40000410000 */
[----:B------:R1:W-:Y:S01]  /*c050*/  MUFU.EX2 R157, R36 ;  /* 0x00000024009d7308 */ /* 0x0003e20000000800 */
[----:B------:R-:W-:Y:S02]  /*c060*/  IMAD.MOV.U32 R175, RZ, RZ, R100 ;  /* 0x000000ffffaf7224 */ /* 0x000fe400078e0064 */
[--C-:B------:R-:W-:Y:S02]  /*c070*/  FFMA.FTZ R100, R238, c[0x0][0x23c], -R75.reuse ;  /* 0x00008f00ee647a23 */ /* 0x100fe4000001084b */
[----:B-1----:R-:W-:Y:S02]  /*c080*/  FFMA.FTZ R36, R44, c[0x0][0x23c], -R92 ;  /* 0x00008f002c247a23 */ /* 0x002fe4000001085c */
[----:B------:R-:W-:Y:S03]  /*c090*/  FFMA.FTZ R44, R47, c[0x0][0x23c], -R96 ;  /* 0x00008f002f2c7a23 */ /* 0x000fe60000010860 */
[----:B------:R1:W-:Y:S01]  /*c0a0*/  MUFU.EX2 R158, R36 ;  /* 0x00000024009e7308 */ /* 0x0003e20000000800 */
[----:B------:R-:W-:Y:S09]  /*c0b0*/  FMUL.FTZ R47, R0, R179 ;  /* 0x000000b3002f7220 */ /* 0x000ff20000410000 */
[----:B------:R3:W-:Y:S10]  /*c0c0*/  MUFU.EX2 R154, R44 ;  /* 0x0000002c009a7308 */ /* 0x0007f40000000800 */
[----:B------:R4:W-:Y:S01]  /*c0d0*/  MUFU.EX2 R179, R57 ;  /* 0x0000003900b37308 */ /* 0x0009e20000000800 */
[----:B-1----:R-:W-:Y:S02]  /*c0e0*/  FFMA.FTZ R36, R45, c[0x0][0x23c], -R92 ;  /* 0x00008f002d247a23 */ /* 0x002fe4000001085c */
[C---:B------:R-:W-:Y:S07]  /*c0f0*/  FMUL.FTZ R45, R2.reuse, R177 ;  /* 0x000000b1022d7220 */ /* 0x040fee0000410000 */
[----:B------:R1:W-:Y:S01]  /*c100*/  MUFU.EX2 R159, R36 ;  /* 0x00000024009f7308 */ /* 0x0003e20000000800 */
[----:B---3--:R-:W-:Y:S01]  /*c110*/  FMUL.FTZ R44, R2, R176 ;  /* 0x000000b0022c7220 */ /* 0x008fe20000410000 */
[----:B------:R-:W-:Y:S02]  /*c120*/  MOV R176, R170 ;  /* 0x000000aa00b07202 */ /* 0x000fe40000000f00 */
[----:B------:R-:W-:Y:S01]  /*c130*/  MOV R170, R103 ;  /* 0x0000006700aa7202 */ /* 0x000fe20000000f00 */
[--C-:B------:R-:W-:Y:S05]  /*c140*/  FFMA.FTZ R103, R210, c[0x0][0x23c], -R75.reuse ;  /* 0x00008f00d2677a23 */ /* 0x100fea000001084b */
[----:B------:R3:W3:Y:S01]  /*c150*/  MUFU.EX2 R177, R58 ;  /* 0x0000003a00b17308 */ /* 0x0006e20000000800 */
[----:B------:R-:W-:Y:S02]  /*c160*/  IMAD.MOV.U32 R195, RZ, RZ, R170 ;  /* 0x000000ffffc37224 */ /* 0x000fe400078e00aa */
[----:B----4-:R-:W-:Y:S01]  /*c170*/  FMUL.FTZ R57, R2, R189 ;  /* 0x000000bd02397220 */ /* 0x010fe20000410000 */
[----:B------:R-:W-:Y:S02]  /*c180*/  MOV R189, R97 ;  /* 0x0000006100bd7202 */ /* 0x000fe40000000f00 */
[----:B------:R-:W-:Y:S01]  /*c190*/  MOV R97, R127 ;  /* 0x0000007f00617202 */ /* 0x000fe20000000f00 */
[--C-:B------:R-:W-:Y:S03]  /*c1a0*/  FFMA.FTZ R127, R89, c[0x0][0x23c], -R75.reuse ;  /* 0x00008f00597f7a23 */ /* 0x100fe6000001084b */
[----:B------:R-:W-:Y:S01]  /*c1b0*/  MUFU.EX2 R170, R93 ;  /* 0x0000005d00aa7308 */ /* 0x000fe20000000800 */
[--C-:B------:R-:W-:Y:S02]  /*c1c0*/  FFMA.FTZ R97, R97, c[0x0][0x23c], -R92.reuse ;  /* 0x00008f0061617a23 */ /* 0x100fe4000001085c */
[----:B-1----:R-:W-:Y:S01]  /*c1d0*/  FMUL.FTZ R36, R69, R168 ;  /* 0x000000a845247220 */ /* 0x002fe20000410000 */
[----:B------:R-:W-:Y:S02]  /*c1e0*/  MOV R168, R83 ;  /* 0x0000005300a87202 */ /* 0x000fe40000000f00 */
[----:B------:R-:W1:Y:S04]  /*c1f0*/  LDSM.16.MT88.4 R80, [R218+0x8000] ;  /* 0x00800000da50783b */ /* 0x000e680000004200 */
[----:B------:R-:W-:Y:S01]  /*c200*/  MUFU.EX2 R127, R127 ;  /* 0x0000007f007f7308 */ /* 0x000fe20000000800 */
[-C--:B--2---:R-:W-:Y:S03]  /*c210*/  HMMA.16816.F32 R36, R76, R52.reuse, R36 ;  /* 0x000000344c24723c */ /* 0x084fe60000001824 */
[----:B---3--:R-:W-:Y:S05]  /*c220*/  FMUL.FTZ R58, R0, R190 ;  /* 0x000000be003a7220 */ /* 0x008fea0000410000 */
[C---:B------:R-:W-:Y:S07]  /*c230*/  HMMA.16816.F32 R40, R64.reuse, R52, R40 ;  /* 0x000000344028723c */ /* 0x040fee0000001828 */
[--C-:B------:R-:W-:Y:S01]  /*c240*/  FFMA.FTZ R52, R169, c[0x0][0x23c], -R75.reuse ;  /* 0x00008f00a9347a23 */ /* 0x100fe2000001084b */
[-C--:B------:R-:W-:Y:S04]  /*c250*/  HMMA.16816.F32 R44, R64, R54.reuse, R44 ;  /* 0x00000036402c723c */ /* 0x080fe8000000182c */
[----:B------:R-:W-:Y:S01]  /*c260*/  MOV R169, R168 ;  /* 0x000000a800a97202 */ /* 0x000fe20000000f00 */
[----:B------:R-:W-:Y:S01]  /*c270*/  FMUL.FTZ R53, R69, R185 ;  /* 0x000000b945357220 */ /* 0x000fe20000410000 */
[----:B------:R-:W-:Y:S02]  /*c280*/  MOV R168, R153 ;  /* 0x0000009900a87202 */ /* 0x000fe40000000f00 */
[C---:B------:R-:W-:Y:S01]  /*c290*/  HMMA.16816.F32 R48, R76.reuse, R54, R48 ;  /* 0x000000364c30723c */ /* 0x040fe20000001830 */
[----:B------:R2:W-:Y:S03]  /*c2a0*/  MUFU.EX2 R153, R52 ;  /* 0x0000003400997308 */ /* 0x0005e60000000800 */
[----:B------:R-:W-:Y:S02]  /*c2b0*/  MOV R174, R168 ;  /* 0x000000a800ae7202 */ /* 0x000fe40000000f00 */
[----:B------:R-:W-:Y:S01]  /*c2c0*/  MOV R168, R84 ;  /* 0x0000005400a87202 */ /* 0x000fe20000000f00 */
[C---:B------:R-:W-:Y:S01]  /*c2d0*/  FMUL.FTZ R54, R68.reuse, R186 ;  /* 0x000000ba44367220 */ /* 0x040fe20000410000 */
[----:B------:R-:W-:Y:S01]  /*c2e0*/  MOV R186, R117 ;  /* 0x0000007500ba7202 */ /* 0x000fe20000000f00 */
[----:B------:R-:W-:Y:S03]  /*c2f0*/  FMUL.FTZ R55, R68, R187 ;  /* 0x000000bb44377220 */ /* 0x000fe60000410000 */
[----:B------:R-:W-:Y:S01]  /*c300*/  MOV R187, R105 ;  /* 0x0000006900bb7202 */ /* 0x000fe20000000f00 */
[--C-:B------:R-:W-:Y:S02]  /*c310*/  FFMA.FTZ R105, R98, c[0x0][0x23c], -R75.reuse ;  /* 0x00008f0062697a23 */ /* 0x100fe4000001084b */
[--C-:B------:R-:W-:Y:S02]  /*c320*/  FFMA.FTZ R117, R88, c[0x0][0x23c], -R75.reuse ;  /* 0x00008f0058757a23 */ /* 0x100fe4000001084b */
[----:B------:R-:W-:Y:S01]  /*c330*/  FFMA.FTZ R98, R187, c[0x0][0x23c], -R92 ;  /* 0x00008f00bb627a23 */ /* 0x000fe2000001085c */
[----:B------:R-:W-:Y:S01]  /*c340*/  MOV R187, R177 ;  /* 0x000000b100bb7202 */ /* 0x000fe20000000f00 */
[----:B------:R-:W-:Y:S02]  /*c350*/  LDSM.16.MT88.4 R88, [R219+0x8800] ;  /* 0x00880000db58783b */ /* 0x000fe40000004200 */
[----:B------:R-:W-:Y:S01]  /*c360*/  MUFU.EX2 R117, R117 ;  /* 0x0000007500757308 */ /* 0x000fe20000000800 */
[--C-:B--2---:R-:W-:Y:S01]  /*c370*/  FFMA.FTZ R52, R167, c[0x0][0x23c], -R75.reuse ;  /* 0x00008f00a7347a23 */ /* 0x104fe2000001084b */
[----:B------:R-:W-:Y:S02]  /*c380*/  MOV R167, R166 ;  /* 0x000000a600a77202 */ /* 0x000fe40000000f00 */
[----:B------:R-:W-:Y:S06]  /*c390*/  MOV R166, R161 ;  /* 0x000000a100a67202 */ /* 0x000fec0000000f00 */
[----:B------:R2:W-:Y:S02]  /*c3a0*/  MUFU.EX2 R161, R52 ;  /* 0x0000003400a17308 */ /* 0x0005e40000000800 */
[--C-:B--2---:R-:W-:Y:S02]  /*c3b0*/  FFMA.FTZ R52, R60, c[0x0][0x23c], -R75.reuse ;  /* 0x00008f003c347a23 */ /* 0x104fe4000001084b */
[----:B------:R-:W-:Y:S01]  /*c3c0*/  FFMA.FTZ R60, R167, c[0x0][0x23c], -R96 ;  /* 0x00008f00a73c7a23 */ /* 0x000fe20000010860 */
[----:B------:R-:W-:Y:S05]  /*c3d0*/  MOV R167, R160 ;  /* 0x000000a000a77202 */ /* 0x000fea0000000f00 */
[----:B------:R2:W3:Y:S01]  /*c3e0*/  MUFU.EX2 R178, R52 ;  /* 0x0000003400b27308 */ /* 0x0004e20000000800 */
[----:B------:R-:W-:Y:S02]  /*c3f0*/  MOV R177, R167 ;  /* 0x000000a700b17202 */ /* 0x000fe40000000f00 */
[----:B------:R-:W-:Y:S01]  /*c400*/  MOV R167, R108 ;  /* 0x0000006c00a77202 */ /* 0x000fe20000000f00 */
[--C-:B------:R-:W-:Y:S06]  /*c410*/  FFMA.FTZ R108, R240, c[0x0][0x23c], -R92.reuse ;  /* 0x00008f00f06c7a23 */ /* 0x100fec000001085c */
[----:B------:R4:W-:Y:S01]  /*c420*/  MUFU.EX2 R160, R60 ;  /* 0x0000003c00a07308 */ /* 0x0009e20000000800 */
[--C-:B--2---:R-:W-:Y:S01]  /*c430*/  FFMA.FTZ R52, R59, c[0x0][0x23c], -R75.reuse ;  /* 0x00008f003b347a23 */ /* 0x104fe2000001084b */
[----:B---3--:R-:W-:Y:S01]  /*c440*/  MOV R188, R178 ;  /* 0x000000b200bc7202 */ /* 0x008fe20000000f00 */
[--C-:B------:R-:W-:Y:S01]  /*c450*/  FFMA.FTZ R59, R169, c[0x0][0x23c], -R92.reuse ;  /* 0x00008f00a93b7a23 */ /* 0x100fe2000001085c */
[----:B------:R-:W-:Y:S06]  /*c460*/  MOV R169, R85 ;  /* 0x0000005500a97202 */ /* 0x000fec0000000f00 */
[----:B------:R2:W-:Y:S01]  /*c470*/  MUFU.EX2 R183, R52 ;  /* 0x0000003400b77308 */ /* 0x0005e20000000800 */
[----:B------:R-:W-:Y:S02]  /*c480*/  MOV R178, R151 ;  /* 0x0000009700b27202 */ /* 0x000fe40000000f00 */
[----:B------:R-:W-:Y:S02]  /*c490*/  MOV R180, R169 ;  /* 0x000000a900b47202 */ /* 0x000fe40000000f00 */
[----:B------:R-:W-:Y:S01]  /*c4a0*/  MOV R169, R104 ;  /* 0x0000006800a97202 */ /* 0x000fe20000000f00 */
[----:B----4-:R-:W-:Y:S01]  /*c4b0*/  FMUL.FTZ R60, R2, R192 ;  /* 0x000000c0023c7220 */ /* 0x010fe20000410000 */
[----:B------:R-:W-:Y:S01]  /*c4c0*/  MOV R151, R106 ;  /* 0x0000006a00977202 */ /* 0x000fe20000000f00 */
[--C-:B------:R-:W-:Y:S01]  /*c4d0*/  FFMA.FTZ R104, R209, c[0x0][0x23c], -R75.reuse ;  /* 0x00008f00d1687a23 */ /* 0x100fe2000001084b */
[----:B------:R-:W-:Y:S01]  /*c4e0*/  MOV R194, R169 ;  /* 0x000000a900c27202 */ /* 0x000fe20000000f00 */
[----:B------:R3:W4:Y:S01]  /*c4f0*/  MUFU.EX2 R185, R59 ;  /* 0x0000003b00b97308 */ /* 0x0007220000000800 */
[--C-:B------:R-:W-:Y:S09]  /*c500*/  FFMA.FTZ R106, R245, c[0x0][0x23c], -R92.reuse ;  /* 0x00008f00f56a7a23 */ /* 0x100ff2000001085c */
[----:B------:R-:W-:Y:S01]  /*c510*/  MUFU.EX2 R209, R114 ;  /* 0x0000007200d17308 */ /* 0x000fe20000000800 */
[----:B--2---:R-:W-:Y:S09]  /*c520*/  FFMA.FTZ R52, R152, c[0x0][0x23c], -R92 ;  /* 0x00008f0098347a23 */ /* 0x004ff2000001085c */
[----:B------:R2:W-:Y:S01]  /*c530*/  MUFU.EX2 R152, R52 ;  /* 0x0000003400987308 */ /* 0x0005e20000000800 */
[----:B---3--:R-:W-:Y:S01]  /*c540*/  FMUL.FTZ R59, R0, R191 ;  /* 0x000000bf003b7220 */ /* 0x008fe20000410000 */
[----:B------:R-:W-:Y:S02]  /*c550*/  MOV R191, R179 ;  /* 0x000000b300bf7202 */ /* 0x000fe40000000f00 */
[----:B------:R-:W-:Y:S02]  /*c560*/  MOV R179, R176 ;  /* 0x000000b000b37202 */ /* 0x000fe40000000f00 */
[----:B------:R-:W-:Y:S04]  /*c570*/  MOV R192, R191 ;  /* 0x000000bf00c07202 */ /* 0x000fe80000000f00 */
[----:B------:R-:W-:Y:S01]  /*c580*/  MUFU.EX2 R169, R97 ;  /* 0x0000006100a97308 */ /* 0x000fe20000000800 */
[----:B------:R-:W-:Y:S09]  /*c590*/  MOV R176, R171 ;  /* 0x000000ab00b07202 */ /* 0x000ff20000000f00 */
[----:B------:R-:W-:Y:S01]  /*c5a0*/  MUFU.EX2 R171, R110 ;  /* 0x0000006e00ab7308 */ /* 0x000fe20000000800 */
[----:B--2---:R-:W-:Y:S01]  /*c5b0*/  FMUL.FTZ R52, R69, R184 ;  /* 0x000000b845347220 */ /* 0x004fe20000410000 */
[----:B------:R-:W-:Y:S01]  /*c5c0*/  MOV R184, R168 ;  /* 0x000000a800b87202 */ /* 0x000fe20000000f00 */
[----:B------:R-:W-:Y:S02]  /*c5d0*/  IMAD.MOV.U32 R168, RZ, RZ, R128 ;  /* 0x000000ffffa87224 */ /* 0x000fe400078e0080 */
[----:B------:R-:W-:Y:S01]  /*c5e0*/  FFMA.FTZ R128, R118, c[0x0][0x23c], -R75 ;  /* 0x00008f0076807a23 */ /* 0x000fe2000001084b */
[----:B------:R-:W-:Y:S01]  /*c5f0*/  MOV R190, R184 ;  /* 0x000000b800be7202 */ /* 0x000fe20000000f00 */
[----:B------:R-:W-:Y:S01]  /*c600*/  IMAD.MOV.U32 R184, RZ, RZ, R111 ;  /* 0x000000ffffb87224 */ /* 0x000fe200078e006f */
[-C--:B-1----:R-:W-:Y:S02]  /*c610*/  HMMA.16816.F32 R52, R76, R80.reuse, R52 ;  /* 0x000000504c34723c */ /* 0x082fe40000001834 */
[----:B------:R-:W-:Y:S01]  /*c620*/  MUFU.EX2 R191, R115 ;  /* 0x0000007300bf7308 */ /* 0x000fe20000000800 */
[----:B------:R-:W-:Y:S01]  /*c630*/  FFMA.FTZ R111, R211, c[0x0][0x23c], -R92 ;  /* 0x00008f00d36f7a23 */ /* 0x000fe2000001085c */
[----:B------:R-:W-:Y:S04]  /*c640*/  MOV R193, R190 ;  /* 0x000000be00c17202 */ /* 0x000fe80000000f00 */
[C---:B------:R-:W-:Y:S01]  /*c650*/  HMMA.16816.F32 R56, R64.reuse, R80, R56 ;  /* 0x000000504038723c */ /* 0x040fe20000001838 */
[----:B------:R-:W2:Y:S03]  /*c660*/  LDL.LU R81, [R1+0x30] ;  /* 0x0000300001517983 */ /* 0x000ea60000300800 */
[----:B------:R-:W-:Y:S03]  /*c670*/  MUFU.EX2 R190, R120 ;  /* 0x0000007800be7308 */ /* 0x000fe60000000800 */
[----:B------:R-:W-:Y:S01]  /*c680*/  FFMA.FTZ R80, R87, c[0x0][0x23c], -R96 ;  /* 0x00008f0057507a23 */ /* 0x000fe20000010860 */
[-C--:B------:R-:W-:Y:S06]  /*c690*/  HMMA.16816.F32 R60, R64, R82.reuse, R60 ;  /* 0x00000052403c723c */ /* 0x080fec000000183c */
[----:B------:R1:W-:Y:S01]  /*c6a0*/  MUFU.EX2 R247, R80 ;  /* 0x0000005000f77308 */ /* 0x0003e20000000800 */
[--C-:B------:R-:W-:Y:S02]  /*c6b0*/  FFMA.FTZ R65, R86, c[0x0][0x23c], -R92.reuse ;  /* 0x00008f0056417a23 */ /* 0x100fe4000001085c */
[----:B------:R-:W-:Y:S01]  /*c6c0*/  FFMA.FTZ R64, R174, c[0x0][0x23c], -R92 ;  /* 0x00008f00ae407a23 */ /* 0x000fe2000001085c */
[----:B------:R-:W3:Y:S02]  /*c6d0*/  LDSM.16.MT88.4 R84, [R216+0x8800] ;  /* 0x00880000d854783b */ /* 0x000ee40000004200 */
[----:B------:R-:W-:Y:S01]  /*c6e0*/  MOV R174, R101 ;  /* 0x0000006500ae7202 */ /* 0x000fe20000000f00 */
[--C-:B------:R-:W-:Y:S03]  /*c6f0*/  FFMA.FTZ R101, R239, c[0x0][0x23c], -R75.reuse ;  /* 0x00008f00ef657a23 */ /* 0x100fe6000001084b */
[----:B------:R1:W-:Y:S01]  /*c700*/  MUFU.EX2 R239, R64 ;  /* 0x0000004000ef7308 */ /* 0x0003e20000000800 */
[C---:B------:R-:W-:Y:S02]  /*c710*/  FMUL.FTZ R66, R68.reuse, R198 ;  /* 0x000000c644427220 */ /* 0x040fe40000410000 */
[----:B------:R-:W-:Y:S01]  /*c720*/  FMUL.FTZ R67, R68, R199 ;  /* 0x000000c744437220 */ /* 0x000fe20000410000 */
[----:B------:R-:W-:Y:S01]  /*c730*/  MOV R199, R195 ;  /* 0x000000c300c77202 */ /* 0x000fe20000000f00 */
[----:B------:R-:W-:Y:S01]  /*c740*/  FFMA.FTZ R75, R131, c[0x0][0x23c], -R75 ;  /* 0x00008f00834b7a23 */ /* 0x000fe2000001084b */
[----:B------:R-:W-:Y:S02]  /*c750*/  MOV R195, R192 ;  /* 0x000000c000c37202 */ /* 0x000fe40000000f00 */
[----:B----4-:R-:W-:Y:S02]  /*c760*/  MOV R192, R185 ;  /* 0x000000b900c07202 */ /* 0x010fe40000000f00 */
[----:B------:R-:W-:Y:S01]  /*c770*/  MOV R185, R184 ;  /* 0x000000b800b97202 */ /* 0x000fe20000000f00 */
[----:B------:R-:W-:Y:S01]  /*c780*/  IMAD.MOV.U32 R184, RZ, RZ, R178 ;  /* 0x000000ffffb87224 */ /* 0x000fe200078e00b2 */
[----:B------:R-:W-:Y:S01]  /*c790*/  MOV R178, R173 ;  /* 0x000000ad00b27202 */ /* 0x000fe20000000f00 */
[----:B------:R-:W-:Y:S01]  /*c7a0*/  MUFU.EX2 R111, R111 ;  /* 0x0000006f006f7308 */ /* 0x000fe20000000800 */
[--C-:B-1----:R-:W-:Y:S01]  /*c7b0*/  FFMA.FTZ R80, R244, c[0x0][0x23c], -R96.reuse ;  /* 0x00008f00f4507a23 */ /* 0x102fe20000010860 */
[----:B------:R-:W-:Y:S05]  /*c7c0*/  MOV R245, R199 ;  /* 0x000000c700f57202 */ /* 0x000fea0000000f00 */
[--C-:B------:R-:W-:Y:S03]  /*c7d0*/  FFMA.FTZ R97, R245, c[0x0][0x23c], -R96.reuse ;  /* 0x00008f00f5617a23 */ /* 0x100fe60000010860 */
[----:B------:R1:W-:Y:S01]  /*c7e0*/  MUFU.EX2 R238, R80 ;  /* 0x0000005000ee7308 */ /* 0x0003e20000000800 */
[C---:B------:R-:W-:Y:S01]  /*c7f0*/  FMUL.FTZ R64, R69.reuse, R196 ;  /* 0x000000c445407220 */ /* 0x040fe20000410000 */
[----:B------:R-:W-:Y:S02]  /*c800*/  MOV R196, R183 ;  /* 0x000000b700c47202 */ /* 0x000fe40000000f00 */
[----:B------:R-:W-:Y:S02]  /*c810*/  MOV R183, R174 ;  /* 0x000000ae00b77202 */ /* 0x000fe40000000f00 */
[----:B------:R-:W-:Y:S04]  /*c820*/  MOV R240, R196 ;  /* 0x000000c400f07202 */ /* 0x000fe80000000f00 */
[----:B------:R4:W-:Y:S10]  /*c830*/  MUFU.EX2 R244, R65 ;  /* 0x0000004100f47308 */ /* 0x0009f40000000800 */
[----:B------:R-:W-:Y:S01]  /*c840*/  MUFU.EX2 R174, R95 ;  /* 0x0000005f00ae7308 */ /* 0x000fe20000000800 */
[----:B-1----:R-:W2:Y:S09]  /*c850*/  LDL.LU R80, [R1+0x34] ;  /* 0x0000340001507983 */ /* 0x002eb20000300800 */
[----:B------:R-:W-:Y:S01]  /*c860*/  MUFU.EX2 R173, R99 ;  /* 0x0000006300ad7308 */ /* 0x000fe20000000800 */
[----:B----4-:R-:W-:Y:S01]  /*c870*/  FMUL.FTZ R65, R69, R197 ;  /* 0x000000c545417220 */ /* 0x010fe20000410000 */
[----:B------:R-:W-:Y:S02]  /*c880*/  MOV R197, R182 ;  /* 0x000000b600c57202 */ /* 0x000fe40000000f00 */
[----:B------:R-:W-:Y:S02]  /*c890*/  MOV R182, R175 ;  /* 0x000000af00b67202 */ /* 0x000fe40000000f00 */
[----:B------:R-:W-:Y:S04]  /*c8a0*/  MOV R118, R197 ;  /* 0x000000c500767202 */ /* 0x000fe80000000f00 */
[----:B------:R-:W-:Y:S01]  /*c8b0*/  MUFU.EX2 R175, R101 ;  /* 0x0000006500af7308 */ /* 0x000fe20000000800 */
[----:B------:R-:W-:Y:S04]  /*c8c0*/  HMMA.16816.F32 R64, R76, R82, R64 ;  /* 0x000000524c40723c */ /* 0x000fe80000001840 */
[----:B------:R-:W-:Y:S03]  /*c8d0*/  MOV R197, R168 ;  /* 0x000000a800c57202 */ /* 0x000fe60000000f00 */
[----:B------:R-:W-:Y:S01]  /*c8e0*/  FFMA.FTZ R76, R189, c[0x0][0x23c], -R96 ;  /* 0x00008f00bd4c7a23 */ /* 0x000fe20000010860 */
[----:B------:R-:W-:Y:S01]  /*c8f0*/  MOV R189, R186 ;  /* 0x000000ba00bd7202 */ /* 0x000fe20000000f00 */
[----:B------:R-:W1:Y:S03]  /*c900*/  MUFU.EX2 R128, R128 ;  /* 0x0000008000807308 */ /* 0x000e660000000800 */
[----:B------:R-:W-:Y:S02]  /*c910*/  MOV R198, R189 ;  /* 0x000000bd00c67202 */ /* 0x000fe40000000f00 */
[----:B------:R-:W-:Y:S02]  /*c920*/  MOV R186, R180 ;  /* 0x000000b400ba7202 */ /* 0x000fe40000000f00 */
[----:B------:R-:W-:Y:S01]  /*c930*/  MOV R180, R109 ;  /* 0x0000006d00b47202 */ /* 0x000fe20000000f00 */
[----:B------:R-:W-:Y:S01]  /*c940*/  FFMA.FTZ R109, R236, c[0x0][0x23c], -R92 ;  /* 0x00008f00ec6d7a23 */ /* 0x000fe2000001085c */
[----:B------:R-:W-:Y:S01]  /*c950*/  F2FP.PACK_AB R77, R221, R248 ;  /* 0x000000f8dd4d723e */ /* 0x000fe200000000ff */
[----:B------:R-:W4:Y:S01]  /*c960*/  LDL.LU R92, [R1+0x38] ;  /* 0x00003800015c7983 */ /* 0x000f220000300800 */
[----:B------:R1:W-:Y:S01]  /*c970*/  MUFU.EX2 R210, R76 ;  /* 0x0000004c00d27308 */ /* 0x0003e20000000800 */
[----:B------:R-:W-:Y:S01]  /*c980*/  F2FP.PACK_AB R78, R165, R220 ;  /* 0x000000dca54e723e */ /* 0x000fe200000000ff */
[--C-:B------:R-:W-:Y:S01]  /*c990*/  FFMA.FTZ R115, R186, c[0x0][0x23c], -R96.reuse ;  /* 0x00008f00ba737a23 */ /* 0x100fe20000010860 */
[----:B------:R-:W-:Y:S02]  /*c9a0*/  F2FP.PACK_AB R79, R164, R166 ;  /* 0x000000a6a44f723e */ /* 0x000fe400000000ff */
[----:B------:R-:W-:Y:S02]  /*c9b0*/  F2FP.PACK_AB R82, R142, R139 ;  /* 0x0000008b8e52723e */ /* 0x000fe400000000ff */
[----:B------:R-:W-:Y:S02]  /*c9c0*/  F2FP.PACK_AB R83, R147, R138 ;  /* 0x0000008a9353723e */ /* 0x000fe400000000ff */
[----:B------:R-:W-:Y:S01]  /*c9d0*/  MOV R236, R195 ;  /* 0x000000c300ec7202 */ /* 0x000fe20000000f00 */
[----:B------:R3:W-:Y:S10]  /*c9e0*/  MUFU.EX2 R189, R100 ;  /* 0x0000006400bd7308 */ /* 0x0007f40000000800 */
[----:B------:R-:W-:Y:S01]  /*c9f0*/  MUFU.EX2 R186, R104 ;  /* 0x0000006800ba7308 */ /* 0x000fe20000000800 */
[----:B-1----:R-:W-:Y:S09]  /*ca00*/  F2FP.PACK_AB R76, R222, R249 ;  /* 0x000000f9de4c723e */ /* 0x002ff200000000ff */
[----:B------:R-:W-:Y:S01]  /*ca10*/  MUFU.EX2 R109, R109 ;  /* 0x0000006d006d7308 */ /* 0x000fe20000000800 */
[-C--:B---3--:R-:W-:Y:S03]  /*ca20*/  HMMA.16816.F32 R4, R76, R84.reuse, R4 ;  /* 0x000000544c04723c */ /* 0x088fe60000001804 */
[----:B------:R-:W-:Y:S06]  /*ca30*/  FFMA.FTZ R100, R176, c[0x0][0x23c], -R96 ;  /* 0x00008f00b0647a23 */ /* 0x000fec0000010860 */
[----:B------:R1:W-:Y:S10]  /*ca40*/  MUFU.EX2 R176, R103 ;  /* 0x0000006700b07308 */ /* 0x0003f40000000800 */
[----:B------:R-:W-:Y:S10]  /*ca50*/  MUFU.EX2 R104, R215 ;  /* 0x000000d700687308 */ /* 0x000ff40000000800 */
[----:B------:R-:W-:Y:S01]  /*ca60*/  MUFU.EX2 R115, R115 ;  /* 0x0000007300737308 */ /* 0x000fe20000000800 */
[----:B--2---:R-:W-:Y:S01]  /*ca70*/  FFMA.FTZ R69, R69, R81, R207 ;  /* 0x0000005145457223 */ /* 0x004fe200000100cf */
[----:B------:R-:W-:Y:S08]  /*ca80*/  F2FP.PACK_AB R81, R141, R136 ;  /* 0x000000888d51723e */ /* 0x000ff000000000ff */
[----:B------:R-:W-:Y:S01]  /*ca90*/  MUFU.EX2 R207, R94 ;  /* 0x0000005e00cf7308 */ /* 0x000fe20000000800 */
[----:B-1----:R-:W-:Y:S01]  /*caa0*/  FADD.FTZ R103, R243, R69 ;  /* 0x00000045f3677221 */ /* 0x002fe20000010000 */
[----:B------:R-:W-:Y:S01]  /*cab0*/  F2FP.PACK_AB R69, R150, R146 ;  /* 0x000000929645723e */ /* 0x000fe200000000ff */
[----:B------:R-:W-:Y:S01]  /*cac0*/  FFMA.FTZ R102, R68, R80, R102 ;  /* 0x0000005044667223 */ /* 0x000fe20000010066 */
[----:B------:R-:W-:Y:S01]  /*cad0*/  F2FP.PACK_AB R80, R137, R140 ;  /* 0x0000008c8950723e */ /* 0x000fe200000000ff */
[----:B------:R-:W-:Y:S01]  /*cae0*/  FFMA.FTZ R68, R198, c[0x0][0x23c], -R96 ;  /* 0x00008f00c6447a23 */ /* 0x000fe20000010860 */
[----:B------:R-:W-:Y:S01]  /*caf0*/  MOV R198, R194 ;  /* 0x000000c200c67202 */ /* 0x000fe20000000f00 */
[----:B------:R-:W-:Y:S01]  /*cb00*/  FADD.FTZ R102, R197, R102 ;  /* 0x00000066c5667221 */ /* 0x000fe20000010000 */
[----:B------:R-:W-:Y:S02]  /*cb10*/  F2FP.PACK_AB R197, R119, R128 ;  /* 0x0000008077c5723e */ /* 0x000fe400000000ff */
[----:B------:R1:W-:Y:S01]  /*cb20*/  MUFU.EX2 R168, R68 ;  /* 0x0000004400a87308 */ /* 0x0003e20000000800 */
[----:B------:R-:W-:Y:S01]  /*cb30*/  MOV R131, R198 ;  /* 0x000000c600837202 */ /* 0x000fe20000000f00 */
[C---:B------:R-:W-:Y:S04]  /*cb40*/  HMMA.16816.F32 R8, R80.reuse, R84, R8 ;  /* 0x000000545008723c */ /* 0x040fe80000001808 */
[----:B------:R-:W-:Y:S02]  /*cb50*/  MOV R198, R178 ;  /* 0x000000b200c67202 */ /* 0x000fe40000000f00 */
[----:B------:R-:W-:Y:S02]  /*cb60*/  MOV R194, R188 ;  /* 0x000000bc00c27202 */ /* 0x000fe40000000f00 */
[-C--:B------:R-:W-:Y:S01]  /*cb70*/  HMMA.16816.F32 R12, R80, R86.reuse, R12 ;  /* 0x00000056500c723c */ /* 0x080fe2000000180c */
[----:B------:R2:W-:Y:S03]  /*cb80*/  MUFU.EX2 R188, R98 ;  /* 0x0000006200bc7308 */ /* 0x0005e60000000800 */
[----:B------:R-:W-:Y:S02]  /*cb90*/  IMAD.MOV.U32 R211, RZ, RZ, R194 ;  /* 0x000000ffffd37224 */ /* 0x000fe400078e00c2 */
[--C-:B------:R-:W-:Y:S02]  /*cba0*/  FFMA.FTZ R114, R198, c[0x0][0x23c], -R96.reuse ;  /* 0x00008f00c6727a23 */ /* 0x100fe40000010860 */
[C---:B------:R-:W-:Y:S01]  /*cbb0*/  HMMA.16816.F32 R16, R76.reuse, R86, R16 ;  /* 0x000000564c10723c */ /* 0x040fe20000001810 */
[----:B------:R-:W3:Y:S03]  /*cbc0*/  LDSM.16.MT88.4 R84, [R217+0x8800] ;  /* 0x00880000d954783b */ /* 0x000ee60000004200 */
[----:B------:R-:W-:Y:S01]  /*cbd0*/  MUFU.EX2 R114, R114 ;  /* 0x0000007200727308 */ /* 0x000fe20000000800 */
[----:B-1----:R-:W-:Y:S01]  /*cbe0*/  FFMA.FTZ R68, R193, c[0x0][0x23c], -R96 ;  /* 0x00008f00c1447a23 */ /* 0x002fe20000010860 */
[----:B------:R-:W-:Y:S02]  /*cbf0*/  MOV R193, R187 ;  /* 0x000000bb00c17202 */ /* 0x000fe40000000f00 */
[-C--:B------:R-:W-:Y:S04]  /*cc00*/  HMMA.16816.F32 R20, R76, R88.reuse, R20 ;  /* 0x000000584c14723c */ /* 0x080fe80000001814 */
[----:B------:R-:W-:Y:S01]  /*cc10*/  MOV R187, R177 ;  /* 0x000000b100bb7202 */ /* 0x000fe20000000f00 */
[----:B----4-:R-:W-:Y:S01]  /*cc20*/  FFMA.FTZ R2, R2, R92, R214 ;  /* 0x0000005c02027223 */ /* 0x010fe200000100d6 */
[----:B------:R-:W-:Y:S01]  /*cc30*/  MOV R177, R172 ;  /* 0x000000ac00b17202 */ /* 0x000fe20000000f00 */
[----:B------:R-:W-:Y:S01]  /*cc40*/  LDSM.16.MT88.4 R92, [R217+0x9000] ;  /* 0x00900000d95c783b */ /* 0x000fe20000004200 */
[C---:B------:R-:W-:Y:S01]  /*cc50*/  HMMA.16816.F32 R24, R80.reuse, R88, R24 ;  /* 0x000000585018723c */ /* 0x040fe20000001818 */
[----:B------:R1:W-:Y:S03]  /*cc60*/  MUFU.EX2 R172, R68 ;  /* 0x0000004400ac7308 */ /* 0x0003e60000000800 */
[----:B--2---:R-:W-:Y:S01]  /*cc70*/  FFMA.FTZ R98, R131, c[0x0][0x23c], -R96 ;  /* 0x00008f0083627a23 */ /* 0x004fe20000010860 */
[----:B------:R-:W-:Y:S01]  /*cc80*/  MOV R214, R193 ;  /* 0x000000c100d67202 */ /* 0x000fe20000000f00 */
[----:B------:R-:W-:Y:S01]  /*cc90*/  FADD.FTZ R101, R242, R2 ;  /* 0x00000002f2657221 */ /* 0x000fe20000010000 */
[----:B------:R-:W-:Y:S01]  /*cca0*/  MOV R199, R177 ;  /* 0x000000b100c77202 */ /* 0x000fe20000000f00 */
[-C--:B------:R-:W-:Y:S03]  /*ccb0*/  HMMA.16816.F32 R28, R80, R90.reuse, R28 ;  /* 0x0000005a501c723c */ /* 0x080fe6000000181c */
[----:B------:R-:W-:Y:S01]  /*ccc0*/  MUFU.EX2 R120, R98 ;  /* 0x0000006200787308 */ /* 0x000fe20000000800 */
[----:B------:R-:W-:Y:S01]  /*ccd0*/  FFMA.FTZ R110, R199, c[0x0][0x23c], -R96 ;  /* 0x00008f00c76e7a23 */ /* 0x000fe20000010860 */
[----:B------:R-:W-:Y:S03]  /*cce0*/  MOV R193, R184 ;  /* 0x000000b800c17202 */ /* 0x000fe60000000f00 */
[C---:B------:R-:W-:Y:S01]  /*ccf0*/  HMMA.16816.F32 R32, R76.reuse, R90, R32 ;  /* 0x0000005a4c20723c */ /* 0x040fe20000001820 */
[----:B------:R-:W2:Y:S03]  /*cd00*/  LDSM.16.MT88.4 R88, [R218+0x8800] ;  /* 0x00880000da58783b */ /* 0x000ea60000004200 */
[----:B------:R-:W-:Y:S01]  /*cd10*/  FADD.FTZ R2, R193, R103 ;  /* 0x00000067c1027221 */ /* 0x000fe20000010000 */
[----:B------:R-:W-:Y:S03]  /*cd20*/  MUFU.EX2 R177, R122 ;  /* 0x0000007a00b17308 */ /* 0x000fe60000000800 */
[----:B------:R-:W-:Y:S01]  /*cd30*/  FADD.FTZ R2, R180, R2 ;  /* 0x00000002b4027221 */ /* 0x000fe20000010000 */
[-C--:B---3--:R-:W-:Y:S03]  /*cd40*/  HMMA.16816.F32 R36, R76, R84.reuse, R36 ;  /* 0x000000544c24723c */ /* 0x088fe60000001824 */
[----:B-1----:R-:W-:Y:S01]  /*cd50*/  FFMA.FTZ R68, R179, c[0x0][0x23c], -R96 ;  /* 0x00008f00b3447a23 */ /* 0x002fe20000010860 */
[----:B------:R-:W-:Y:S01]  /*cd60*/  MOV R180, R151 ;  /* 0x0000009700b47202 */ /* 0x000fe20000000f00 */
[----:B------:R-:W-:Y:S01]  /*cd70*/  FADD.FTZ R2, R249, R2 ;  /* 0x00000002f9027221 */ /* 0x000fe20000010000 */
[----:B------:R-:W1:Y:S02]  /*cd80*/  MUFU.EX2 R103, R129 ;  /* 0x0000008100677308 */ /* 0x000e640000000800 */
[C---:B------:R-:W-:Y:S04]  /*cd90*/  HMMA.16816.F32 R40, R80.reuse, R84, R40 ;  /* 0x000000545028723c */ /* 0x040fe80000001828 */
[----:B------:R-:W-:Y:S01]  /*cda0*/  FADD.FTZ R2, R222, R2 ;  /* 0x00000002de027221 */ /* 0x000fe20000010000 */
[----:B------:R-:W-:Y:S03]  /*cdb0*/  MOV R245, R180 ;  /* 0x000000b400f57202 */ /* 0x000fe60000000f00 */
[-C--:B------:R-:W-:Y:S01]  /*cdc0*/  HMMA.16816.F32 R44, R80, R86.reuse, R44 ;  /* 0x00000056502c723c */ /* 0x080fe2000000182c */
[----:B------:R3:W-:Y:S03]  /*cdd0*/  MUFU.EX2 R179, R68 ;  /* 0x0000004400b37308 */ /* 0x0007e60000000800 */
[----:B------:R-:W-:Y:S01]  /*cde0*/  FADD.FTZ R2, R220, R2 ;  /* 0x00000002dc027221 */ /* 0x000fe20000010000 */
[----:B------:R-:W-:Y:S03]  /*cdf0*/  IADD3 R245, R245, -0x1, RZ ;  /* 0xfffffffff5f57810 */ /* 0x000fe60007ffe0ff */
[C---:B------:R-:W-:Y:S01]  /*ce00*/  HMMA.16816.F32 R48, R76.reuse, R86, R48 ;  /* 0x000000564c30723c */ /* 0x040fe20000001830 */
[----:B------:R-:W4:Y:S02]  /*ce10*/  LDSM.16.MT88.4 R84, [R216+0x9000] ;  /* 0x00900000d854783b */ /* 0x000f240000004200 */
[----:B------:R-:W-:Y:S01]  /*ce20*/  MUFU.EX2 R122, R97 ;  /* 0x00000061007a7308 */ /* 0x000fe20000000800 */
[----:B------:R-:W-:Y:S01]  /*ce30*/  FADD.FTZ R2, R165, R2 ;  /* 0x00000002a5027221 */ /* 0x000fe20000010000 */
[----:B-1----:R-:W-:Y:S03]  /*ce40*/  F2FP.PACK_AB R198, R103, R104 ;  /* 0x0000006867c6723e */ /* 0x002fe600000000ff */
[-C--:B--2---:R-:W-:Y:S04]  /*ce50*/  HMMA.16816.F32 R52, R76, R88.reuse, R52 ;  /* 0x000000584c34723c */ /* 0x084fe80000001834 */
[----:B------:R-:W-:Y:S01]  /*ce60*/  FADD.FTZ R2, R148, R2 ;  /* 0x0000000294027221 */ /* 0x000fe20000010000 */
[----:B------:R-:W-:Y:S03]  /*ce70*/  MUFU.EX2 R184, R132 ;  /* 0x0000008400b87308 */ /* 0x000fe60000000800 */
[C---:B------:R-:W-:Y:S04]  /*ce80*/  HMMA.16816.F32 R56, R80.reuse, R88, R56 ;  /* 0x000000585038723c */ /* 0x040fe80000001838 */
[--C-:B---3--:R-:W-:Y:S01]  /*ce90*/  FFMA.FTZ R68, R118, c[0x0][0x23c], -R96.reuse ;  /* 0x00008f0076447a23 */ /* 0x108fe20000010860 */
[----:B------:R-:W-:Y:S02]  /*cea0*/  MOV R118, R187 ;  /* 0x000000bb00767202 */ /* 0x000fe40000000f00 */
[----:B------:R-:W-:Y:S01]  /*ceb0*/  MUFU.EX2 R187, R123 ;  /* 0x0000007b00bb7308 */ /* 0x000fe20000000800 */
[-C--:B------:R-:W-:Y:S01]  /*cec0*/  HMMA.16816.F32 R60, R80, R90.reuse, R60 ;  /* 0x0000005a503c723c */ /* 0x080fe2000000183c */
[----:B------:R-:W1:Y:S03]  /*ced0*/  LDSM.16.MT88.4 R80, [R219+0x9000] ;  /* 0x00900000db50783b */ /* 0x000e660000004200 */
[--C-:B------:R-:W-:Y:S02]  /*cee0*/  FFMA.FTZ R99, R118, c[0x0][0x23c], -R96.reuse ;  /* 0x00008f0076637a23 */ /* 0x100fe40000010860 */
[--C-:B------:R-:W-:Y:S01]  /*cef0*/  FFMA.FTZ R118, R71, c[0x0][0x23c], -R96.reuse ;  /* 0x00008f0047767a23 */ /* 0x100fe20000010860 */
[----:B------:R-:W-:Y:S01]  /*cf00*/  F2FP.PACK_AB R71, R163, R182 ;  /* 0x000000b6a347723e */ /* 0x000fe200000000ff */
[----:B------:R-:W-:Y:S01]  /*cf10*/  HMMA.16816.F32 R64, R76, R90, R64 ;  /* 0x0000005a4c40723c */ /* 0x000fe20000001840 */
[----:B------:R2:W-:Y:S01]  /*cf20*/  MUFU.EX2 R178, R68 ;  /* 0x0000004400b27308 */ /* 0x0005e20000000800 */
[----:B------:R-:W3:Y:S02]  /*cf30*/  LDSM.16.MT88.4 R88, [R218+0x9000] ;  /* 0x00900000da58783b */ /* 0x000ee40000004200 */
[----:B------:R-:W-:Y:S01]  /*cf40*/  FFMA.FTZ R96, R70, c[0x0][0x23c], -R96 ;  /* 0x00008f0046607a23 */ /* 0x000fe20000010860 */
[----:B------:R-:W-:Y:S02]  /*cf50*/  F2FP.PACK_AB R70, R181, R183 ;  /* 0x000000b7b546723e */ /* 0x000fe400000000ff */
[----:B------:R-:W-:Y:S02]  /*cf60*/  F2FP.PACK_AB R76, R145, R144 ;  /* 0x00000090914c723e */ /* 0x000fe400000000ff */
[----:B------:R-:W-:Y:S02]  /*cf70*/  F2FP.PACK_AB R77, R157, R143 ;  /* 0x0000008f9d4d723e */ /* 0x000fe400000000ff */
[----:B------:R-:W-:Y:S01]  /*cf80*/  MUFU.EX2 R96, R96 ;  /* 0x0000006000607308 */ /* 0x000fe20000000800 */
[----:B------:R-:W-:Y:S02]  /*cf90*/  F2FP.PACK_AB R78, R159, R158 ;  /* 0x0000009e9f4e723e */ /* 0x000fe400000000ff */
[----:B------:R-:W-:Y:S07]  /*cfa0*/  F2FP.PACK_AB R79, R154, R156 ;  /* 0x0000009c9a4f723e */ /* 0x000fee00000000ff */
[----:B------:R-:W-:Y:S01]  /*cfb0*/  MUFU.EX2 R132, R105 ;  /* 0x0000006900847308 */ /* 0x000fe20000000800 */
[----:B--2---:R-:W2:Y:S04]  /*cfc0*/  LDL.LU R68, [R1+0x3c] ;  /* 0x00003c0001447983 */ /* 0x004ea80000300800 */
[----:B------:R1:W5:Y:S05]  /*cfd0*/  LDL.LU R222, [R1+0x8c] ;  /* 0x00008c0001de7983 */ /* 0x00036a0000300800 */
[----:B------:R-:W-:Y:S10]  /*cfe0*/  MUFU.EX2 R131, R107 ;  /* 0x0000006b00837308 */ /* 0x000ff40000000800 */
[----:B------:R-:W-:Y:S10]  /*cff0*/  MUFU.EX2 R123, R108 ;  /* 0x0000006c007b7308 */ /* 0x000ff40000000800 */
[----:B------:R-:W-:Y:S10]  /*d000*/  MUFU.EX2 R108, R99 ;  /* 0x00000063006c7308 */ /* 0x000ff40000000800 */
[----:B------:R-:W-:Y:S10]  /*d010*/  MUFU.EX2 R107, R100 ;  /* 0x00000064006b7308 */ /* 0x000ff40000000800 */
[----:B------:R-:W-:Y:S10]  /*d020*/  MUFU.EX2 R105, R213 ;  /* 0x000000d500697308 */ /* 0x000ff40000000800 */
[----:B------:R-:W-:Y:S10]  /*d030*/  MUFU.EX2 R110, R110 ;  /* 0x0000006e006e7308 */ /* 0x000ff40000000800 */
[----:B------:R-:W-:Y:S10]  /*d040*/  MUFU.EX2 R100, R200 ;  /* 0x000000c800647308 */ /* 0x000ff40000000800 */
[----:B------:R-:W-:Y:S01]  /*d050*/  MUFU.EX2 R99, R121 ;  /* 0x0000007900637308 */ /* 0x000fe20000000800 */
[----:B--2---:R-:W-:Y:S01]  /*d060*/  FFMA.FTZ R0, R0, R68, R237 ;  /* 0x0000004400007223 */ /* 0x004fe200000100ed */
[----:B------:R-:W-:Y:S02]  /*d070*/  F2FP.PACK_AB R68, R149, R148 ;  /* 0x000000949544723e */ /* 0x000fe400000000ff */
[----:B------:R-:W-:Y:S01]  /*d080*/  MOV R237, R192 ;  /* 0x000000c000ed7202 */ /* 0x000fe20000000f00 */
[----:B------:R-:W-:Y:S01]  /*d090*/  FADD.FTZ R0, R246, R0 ;  /* 0x00000000f6007221 */ /* 0x000fe20000010000 */
[----:B------:R-:W-:Y:S04]  /*d0a0*/  MOV R192, R185 ;  /* 0x000000b900c07202 */ /* 0x000fe80000000f00 */
[----:B------:R-:W-:Y:S01]  /*d0b0*/  MUFU.EX2 R185, R126 ;  /* 0x0000007e00b97308 */ /* 0x000fe20000000800 */
[-C--:B----4-:R-:W-:Y:S05]  /*d0c0*/  HMMA.16816.F32 R4, R68, R84.reuse, R4 ;  /* 0x000000544404723c */ /* 0x090fea0000001804 */
[----:B------:R-:W-:Y:S03]  /*d0d0*/  FADD.FTZ R0, R241, R0 ;  /* 0x00000000f1007221 */ /* 0x000fe60000010000 */
[C---:B------:R-:W-:Y:S01]  /*d0e0*/  HMMA.16816.F32 R8, R76.reuse, R84, R8 ;  /* 0x000000544c08723c */ /* 0x040fe20000001808 */
[----:B------:R-:W-:Y:S03]  /*d0f0*/  MUFU.EX2 R126, R106 ;  /* 0x0000006a007e7308 */ /* 0x000fe60000000800 */
[----:B------:R-:W-:Y:S04]  /*d100*/  FADD.FTZ R0, R252, R0 ;  /* 0x00000000fc007221 */ /* 0x000fe80000010000 */
[-C--:B------:R-:W-:Y:S03]  /*d110*/  HMMA.16816.F32 R12, R76, R86.reuse, R12 ;  /* 0x000000564c0c723c */ /* 0x080fe6000000180c */
[----:B------:R-:W2:Y:S01]  /*d120*/  MUFU.EX2 R106, R212 ;  /* 0x000000d4006a7308 */ /* 0x000ea20000000800 */
[----:B------:R-:W-:Y:S04]  /*d130*/  FADD.FTZ R0, R136, R0 ;  /* 0x0000000088007221 */ /* 0x000fe80000010000 */
[C---:B------:R-:W-:Y:S01]  /*d140*/  HMMA.16816.F32 R16, R68.reuse, R86, R16 ;  /* 0x000000564410723c */ /* 0x040fe20000001810 */
[----:B------:R-:W-:Y:S03]  /*d150*/  LDSM.16.MT88.4 R84, [R219+0x9800] ;  /* 0x00980000db54783b */ /* 0x000fe60000004200 */
[----:B------:R-:W-:Y:S04]  /*d160*/  FADD.FTZ R0, R141, R0 ;  /* 0x000000008d007221 */ /* 0x000fe80000010000 */
[-C--:B-1----:R-:W-:Y:S04]  /*d170*/  HMMA.16816.F32 R20, R68, R80.reuse, R20 ;  /* 0x000000504414723c */ /* 0x082fe80000001814 */
[----:B------:R-:W-:Y:S04]  /*d180*/  FADD.FTZ R0, R138, R0 ;  /* 0x000000008a007221 */ /* 0x000fe80000010000 */
[C---:B------:R-:W-:Y:S04]  /*d190*/  HMMA.16816.F32 R24, R76.reuse, R80, R24 ;  /* 0x000000504c18723c */ /* 0x040fe80000001818 */
[----:B--2---:R-:W-:Y:S01]  /*d1a0*/  F2FP.PACK_AB R196, R105, R106 ;  /* 0x0000006a69c4723e */ /* 0x004fe200000000ff */
[----:B------:R-:W-:Y:S03]  /*d1b0*/  FADD.FTZ R0, R147, R0 ;  /* 0x0000000093007221 */ /* 0x000fe60000010000 */
[-C--:B------:R-:W-:Y:S04]  /*d1c0*/  HMMA.16816.F32 R28, R76, R82.reuse, R28 ;  /* 0x000000524c1c723c */ /* 0x080fe8000000181c */
[----:B------:R-:W-:Y:S04]  /*d1d0*/  FADD.FTZ R0, R143, R0 ;  /* 0x000000008f007221 */ /* 0x000fe80000010000 */
[C---:B------:R-:W-:Y:S01]  /*d1e0*/  HMMA.16816.F32 R32, R68.reuse, R82, R32 ;  /* 0x000000524420723c */ /* 0x040fe20000001820 */
[----:B------:R-:W1:Y:S03]  /*d1f0*/  LDSM.16.MT88.4 R80, [R216+0x9800] ;  /* 0x00980000d850783b */ /* 0x000e660000004200 */
[----:B------:R-:W-:Y:S04]  /*d200*/  FADD.FTZ R0, R157, R0 ;  /* 0x000000009d007221 */ /* 0x000fe80000010000 */
[-C--:B------:R-:W-:Y:S04]  /*d210*/  HMMA.16816.F32 R36, R68, R92.reuse, R36 ;  /* 0x0000005c4424723c */ /* 0x080fe80000001824 */
[----:B------:R-:W-:Y:S04]  /*d220*/  FADD.FTZ R0, R156, R0 ;  /* 0x000000009c007221 */ /* 0x000fe80000010000 */
[C---:B------:R-:W-:Y:S04]  /*d230*/  HMMA.16816.F32 R40, R76.reuse, R92, R40 ;  /* 0x0000005c4c28723c */ /* 0x040fe80000001828 */
[----:B------:R-:W-:Y:S04]  /*d240*/  FADD.FTZ R0, R154, R0 ;  /* 0x000000009a007221 */ /* 0x000fe80000010000 */
[-C--:B------:R-:W-:Y:S04]  /*d250*/  HMMA.16816.F32 R44, R76, R94.reuse, R44 ;  /* 0x0000005e4c2c723c */ /* 0x080fe8000000182c */
[----:B------:R-:W-:Y:S04]  /*d260*/  FADD.FTZ R0, R160, R0 ;  /* 0x00000000a0007221 */ /* 0x000fe80000010000 */
[C---:B------:R-:W-:Y:S01]  /*d270*/  HMMA.16816.F32 R48, R68.reuse, R94, R48 ;  /* 0x0000005e4430723c */ /* 0x040fe20000001830 */
[----:B------:R-:W2:Y:S03]  /*d280*/  LDSM.16.MT88.4 R92, [R217+0x9800] ;  /* 0x00980000d95c783b */ /* 0x000ea60000004200 */
[----:B------:R-:W-:Y:S04]  /*d290*/  FADD.FTZ R0, R247, R0 ;  /* 0x00000000f7007221 */ /* 0x000fe80000010000 */
[-C--:B---3--:R-:W-:Y:S04]  /*d2a0*/  HMMA.16816.F32 R52, R68, R88.reuse, R52 ;  /* 0x000000584434723c */ /* 0x088fe80000001834 */
[----:B------:R-:W-:Y:S04]  /*d2b0*/  FADD.FTZ R0, R238, R0 ;  /* 0x00000000ee007221 */ /* 0x000fe80000010000 */
[C---:B------:R-:W-:Y:S04]  /*d2c0*/  HMMA.16816.F32 R56, R76.reuse, R88, R56 ;  /* 0x000000584c38723c */ /* 0x040fe80000001838 */
[----:B------:R-:W-:Y:S04]  /*d2d0*/  FADD.FTZ R0, R210, R0 ;  /* 0x00000000d2007221 */ /* 0x000fe80000010000 */
[-C--:B------:R-:W-:Y:S07]  /*d2e0*/  HMMA.16816.F32 R60, R76, R90.reuse, R60 ;  /* 0x0000005a4c3c723c */ /* 0x080fee000000183c */
[----:B------:R-:W-:Y:S01]  /*d2f0*/  FADD.FTZ R77, R192, R102 ;  /* 0x00000066c04d7221 */ /* 0x000fe20000010000 */
[----:B------:R-:W-:Y:S01]  /*d300*/  HMMA.16816.F32 R64, R68, R90, R64 ;  /* 0x0000005a4440723c */ /* 0x000fe20000001840 */
[----:B------:R-:W3:Y:S01]  /*d310*/  LDSM.16.MT88.4 R88, [R218+0x9800] ;  /* 0x00980000da58783b */ /* 0x000ee20000004200 */
[----:B------:R-:W-:Y:S02]  /*d320*/  MUFU.EX2 R102, R130 ;  /* 0x0000008200667308 */ /* 0x000fe40000000800 */
[----:B------:R-:W-:Y:S01]  /*d330*/  FADD.FTZ R76, R251, R101 ;  /* 0x00000065fb4c7221 */ /* 0x000fe20000010000 */
[----:B------:R-:W-:Y:S01]  /*d340*/  F2FP.PACK_AB R78, R239, R244 ;  /* 0x000000f4ef4e723e */ /* 0x000fe200000000ff */
[----:B------:R-:W-:Y:S01]  /*d350*/  FADD.FTZ R98, R167, R77 ;  /* 0x0000004da7627221 */ /* 0x000fe20000010000 */
[----:B------:R-:W-:Y:S01]  /*d360*/  F2FP.PACK_AB R68, R162, R155 ;  /* 0x0000009ba244723e */ /* 0x000fe200000000ff */
[----:B------:R-:W-:Y:S01]  /*d370*/  FADD.FTZ R97, R250, R76 ;  /* 0x0000004cfa617221 */ /* 0x000fe20000010000 */
[----:B------:R-:W-:Y:S03]  /*d380*/  F2FP.PACK_AB R69, R161, R153 ;  /* 0x00000099a145723e */ /* 0x000fe600000000ff */
[----:B------:R-:W-:Y:S01]  /*d390*/  F2FP.PACK_AB R70, R236, R214 ;  /* 0x000000d6ec46723e */ /* 0x000fe200000000ff */
[----:B------:R-:W4:Y:S01]  /*d3a0*/  MUFU.EX2 R101, R75 ;  /* 0x0000004b00657308 */ /* 0x000f220000000800 */
[----:B------:R-:W-:Y:S02]  /*d3b0*/  F2FP.PACK_AB R71, R240, R211 ;  /* 0x000000d3f047723e */ /* 0x000fe400000000ff */
[----:B------:R-:W-:Y:S02]  /*d3c0*/  F2FP.PACK_AB R76, R237, R152 ;  /* 0x00000098ed4c723e */ /* 0x000fe400000000ff */
[----:B------:R-:W-:Y:S02]  /*d3d0*/  F2FP.PACK_AB R77, R247, R160 ;  /* 0x000000a0f74d723e */ /* 0x000fe400000000ff */
[----:B------:R-:W-:Y:S01]  /*d3e0*/  F2FP.PACK_AB R79, R210, R238 ;  /* 0x000000eed24f723e */ /* 0x000fe200000000ff */
[-C--:B-1----:R-:W-:Y:S03]  /*d3f0*/  HMMA.16816.F32 R4, R68, R80.reuse, R4 ;  /* 0x000000504404723c */ /* 0x082fe60000001804 */
[----:B------:R-:W-:Y:S05]  /*d400*/  F2FP.PACK_AB R192, R99, R100 ;  /* 0x0000006463c0723e */ /* 0x000fea00000000ff */
[C---:B------:R-:W-:Y:S08]  /*d410*/  HMMA.16816.F32 R8, R76.reuse, R80, R8 ;  /* 0x000000504c08723c */ /* 0x040ff00000001808 */
[-C--:B------:R-:W-:Y:S04]  /*d420*/  HMMA.16816.F32 R12, R76, R82.reuse, R12 ;  /* 0x000000524c0c723c */ /* 0x080fe8000000180c */
[----:B----4-:R-:W-:Y:S04]  /*d430*/  F2FP.PACK_AB R199, R101, R102 ;  /* 0x0000006665c7723e */ /* 0x010fe800000000ff */
[C---:B------:R-:W-:Y:S01]  /*d440*/  HMMA.16816.F32 R16, R68.reuse, R82, R16 ;  /* 0x000000524410723c */ /* 0x040fe20000001810 */
[----:B------:R-:W1:Y:S07]  /*d450*/  LDSM.16.MT88.4 R80, [R216+0xa000] ;  /* 0x00a00000d850783b */ /* 0x000e6e0000004200 */
[-C--:B------:R-:W-:Y:S08]  /*d460*/  HMMA.16816.F32 R20, R68, R84.reuse, R20 ;  /* 0x000000544414723c */ /* 0x080ff00000001814 */
[C---:B------:R-:W-:Y:S08]  /*d470*/  HMMA.16816.F32 R24, R76.reuse, R84, R24 ;  /* 0x000000544c18723c */ /* 0x040ff00000001818 */
[-C--:B------:R-:W-:Y:S08]  /*d480*/  HMMA.16816.F32 R28, R76, R86.reuse, R28 ;  /* 0x000000564c1c723c */ /* 0x080ff0000000181c */
[C---:B------:R-:W-:Y:S01]  /*d490*/  HMMA.16816.F32 R32, R68.reuse, R86, R32 ;  /* 0x000000564420723c */ /* 0x040fe20000001820 */
[----:B------:R-:W4:Y:S07]  /*d4a0*/  LDSM.16.MT88.4 R84, [R219+0xa000] ;  /* 0x00a00000db54783b */ /* 0x000f2e0000004200 */
[-C--:B--2---:R-:W-:Y:S08]  /*d4b0*/  HMMA.16816.F32 R36, R68, R92.reuse, R36 ;  /* 0x0000005c4424723c */ /* 0x084ff00000001824 */
[C---:B------:R-:W-:Y:S08]  /*d4c0*/  HMMA.16816.F32 R40, R76.reuse, R92, R40 ;  /* 0x0000005c4c28723c */ /* 0x040ff00000001828 */
[-C--:B------:R-:W-:Y:S08]  /*d4d0*/  HMMA.16816.F32 R44, R76, R94.reuse, R44 ;  /* 0x0000005e4c2c723c */ /* 0x080ff0000000182c */
[C---:B------:R-:W-:Y:S01]  /*d4e0*/  HMMA.16816.F32 R48, R68.reuse, R94, R48 ;  /* 0x0000005e4430723c */ /* 0x040fe20000001830 */
[----:B------:R-:W2:Y:S07]  /*d4f0*/  LDSM.16.MT88.4 R92, [R217+0xa000] ;  /* 0x00a00000d95c783b */ /* 0x000eae0000004200 */
[-C--:B---3--:R-:W-:Y:S08]  /*d500*/  HMMA.16816.F32 R52, R68, R88.reuse, R52 ;  /* 0x000000584434723c */ /* 0x088ff00000001834 */
[C---:B------:R-:W-:Y:S08]  /*d510*/  HMMA.16816.F32 R56, R76.reuse, R88, R56 ;  /* 0x000000584c38723c */ /* 0x040ff00000001838 */
[-C--:B------:R-:W-:Y:S07]  /*d520*/  HMMA.16816.F32 R60, R76, R90.reuse, R60 ;  /* 0x0000005a4c3c723c */ /* 0x080fee000000183c */
[----:B------:R-:W-:Y:S01]  /*d530*/  FADD.FTZ R77, R248, R98 ;  /* 0x00000062f84d7221 */ /* 0x000fe20000010000 */
[----:B------:R-:W-:Y:S01]  /*d540*/  HMMA.16816.F32 R64, R68, R90, R64 ;  /* 0x0000005a4440723c */ /* 0x000fe20000001840 */
[----:B------:R-:W3:Y:S03]  /*d550*/  LDSM.16.MT88.4 R88, [R218+0xa000] ;  /* 0x00a00000da58783b */ /* 0x000ee60000004200 */
[----:B------:R-:W-:Y:S01]  /*d560*/  FADD.FTZ R76, R140, R97 ;  /* 0x000000618c4c7221 */ /* 0x000fe20000010000 */
[----:B------:R-:W-:Y:S01]  /*d570*/  F2FP.PACK_AB R78, R188, R173 ;  /* 0x000000adbc4e723e */ /* 0x000fe200000000ff */
[----:B------:R-:W-:Y:S01]  /*d580*/  FADD.FTZ R98, R221, R77 ;  /* 0x0000004ddd627221 */ /* 0x000fe20000010000 */
[----:B------:R-:W-:Y:S01]  /*d590*/  F2FP.PACK_AB R68, R209, R171 ;  /* 0x000000abd144723e */ /* 0x000fe200000000ff */
[----:B------:R-:W-:Y:S01]  /*d5a0*/  FADD.FTZ R97, R137, R76 ;  /* 0x0000004c89617221 */ /* 0x000fe20000010000 */
[----:B------:R-:W-:Y:S01]  /*d5b0*/  F2FP.PACK_AB R69, R207, R170 ;  /* 0x000000aacf45723e */ /* 0x000fe200000000ff */
[----:B------:R2:W5:Y:S02]  /*d5c0*/  LDL.LU R221, [R1+0x88] ;  /* 0x0000880001dd7983 */ /* 0x0005640000300800 */
[----:B------:R-:W-:Y:S02]  /*d5d0*/  F2FP.PACK_AB R70, R190, R191 ;  /* 0x000000bfbe46723e */ /* 0x000fe400000000ff */
[----:B------:R-:W-:Y:S01]  /*d5e0*/  F2FP.PACK_AB R71, R189, R175 ;  /* 0x000000afbd47723e */ /* 0x000fe200000000ff */
[----:B------:R2:W5:Y:S01]  /*d5f0*/  LDL.LU R220, [R1+0x84] ;  /* 0x0000840001dc7983 */ /* 0x0005620000300800 */
[----:B------:R-:W-:Y:S02]  /*d600*/  F2FP.PACK_AB R76, R174, R169 ;  /* 0x000000a9ae4c723e */ /* 0x000fe400000000ff */
[----:B------:R-:W-:Y:S02]  /*d610*/  F2FP.PACK_AB R77, R172, R168 ;  /* 0x000000a8ac4d723e */ /* 0x000fe400000000ff */
[----:B------:R-:W-:Y:S01]  /*d620*/  F2FP.PACK_AB R79, R178, R179 ;  /* 0x000000b3b24f723e */ /* 0x000fe200000000ff */
[-C--:B-1----:R-:W-:Y:S08]  /*d630*/  HMMA.16816.F32 R4, R68, R80.reuse, R4 ;  /* 0x000000504404723c */ /* 0x082ff00000001804 */
[C---:B------:R-:W-:Y:S08]  /*d640*/  HMMA.16816.F32 R8, R76.reuse, R80, R8 ;  /* 0x000000504c08723c */ /* 0x040ff00000001808 */
[-C--:B------:R-:W-:Y:S08]  /*d650*/  HMMA.16816.F32 R12, R76, R82.reuse, R12 ;  /* 0x000000524c0c723c */ /* 0x080ff0000000180c */
[C---:B------:R-:W-:Y:S01]  /*d660*/  HMMA.16816.F32 R16, R68.reuse, R82, R16 ;  /* 0x000000524410723c */ /* 0x040fe20000001810 */
[----:B------:R-:W1:Y:S07]  /*d670*/  LDSM.16.MT88.4 R80, [R216+0xa800] ;  /* 0x00a80000d850783b */ /* 0x000e6e0000004200 */
[-C--:B----4-:R-:W-:Y:S08]  /*d680*/  HMMA.16816.F32 R20, R68, R84.reuse, R20 ;  /* 0x000000544414723c */ /* 0x090ff00000001814 */
        /* <DEDUP_REMOVED lines=21> */
[----:B------:R-:W-:Y:S02]  /*d7e0*/  LDSM.16.MT88.4 R164, [R219+0xb800] ;  /* 0x00b80000dba4783b */ /* 0x000fe40000004200 */
[----:B------:R-:W-:Y:S02]  /*d7f0*/  F2FP.PACK_AB R70, R184, R185 ;  /* 0x000000b9b846723e */ /* 0x000fe400000000ff */
[----:B------:R-:W-:Y:S02]  /*d800*/  F2FP.PACK_AB R71, R131, R132 ;  /* 0x000000848347723e */ /* 0x000fe400000000ff */
        /* <DEDUP_REMOVED lines=30> */
[----:B------:R-:W-:Y:S01]  /*d9f0*/  F2FP.PACK_AB R69, R116, R113 ;  /* 0x000000717445723e */ /* 0x000fe200000000ff */
[----:B------:R-:W2:Y:S02]  /*da00*/  LDSM.16.MT88.4 R148, [R216+0xb800] ;  /* 0x00b80000d894783b */ /* 0x000ea40000004200 */
[----:B------:R-:W-:Y:S01]  /*da10*/  F2FP.PACK_AB R70, R206, R135 ;  /* 0x00000087ce46723e */ /* 0x000fe200000000ff */
[----:B------:R-:W-:Y:S01]  /*da20*/  FADD.FTZ R2, R145, R76 ;  /* 0x0000004c91027221 */ /* 0x000fe20000010000 */
[----:B------:R-:W-:Y:S01]  /*da30*/  F2FP.PACK_AB R71, R127, R117 ;  /* 0x000000757f47723e */ /* 0x000fe200000000ff */
[----:B------:R-:W-:Y:S01]  /*da40*/  FADD.FTZ R75, R182, R75 ;  /* 0x0000004bb64b7221 */ /* 0x000fe20000010000 */
[----:B------:R-:W-:Y:S01]  /*da50*/  F2FP.PACK_AB R76, R203, R208 ;  /* 0x000000d0cb4c723e */ /* 0x000fe200000000ff */
[----:B------:R-:W-:Y:S01]  /*da60*/  FADD.FTZ R2, R158, R2 ;  /* 0x000000029e027221 */ /* 0x000fe20000010000 */
[----:B------:R-:W-:Y:S01]  /*da70*/  F2FP.PACK_AB R77, R112, R110 ;  /* 0x0000006e704d723e */ /* 0x000fe200000000ff */
[----:B------:R-:W-:Y:S01]  /*da80*/  FADD.FTZ R75, R163, R75 ;  /* 0x0000004ba34b7221 */ /* 0x000fe20000010000 */
[----:B------:R-:W-:Y:S01]  /*da90*/  F2FP.PACK_AB R79, R115, R114 ;  /* 0x00000072734f723e */ /* 0x000fe200000000ff */
[-C--:B-1----:R-:W-:Y:S03]  /*daa0*/  HMMA.16816.F32 R4, R68, R80.reuse, R4 ;  /* 0x000000504404723c */ /* 0x082fe60000001804 */
[----:B------:R-:W-:Y:S02]  /*dab0*/  FADD.FTZ R75, R153, R75 ;  /* 0x0000004b994b7221 */ /* 0x000fe40000010000 */
[----:B------:R-:W-:Y:S03]  /*dac0*/  FADD.FTZ R2, R159, R2 ;  /* 0x000000029f027221 */ /* 0x000fe60000010000 */
[C---:B------:R-:W-:Y:S01]  /*dad0*/  HMMA.16816.F32 R8, R76.reuse, R80, R8 ;  /* 0x000000504c08723c */ /* 0x040fe20000001808 */
[----:B------:R-:W1:Y:S03]  /*dae0*/  MUFU.EX2 R81, R118 ;  /* 0x0000007600517308 */ /* 0x000e660000000800 */
[----:B------:R-:W-:Y:S03]  /*daf0*/  FADD.FTZ R2, R152, R2 ;  /* 0x0000000298027221 */ /* 0x000fe60000010000 */
[----:B------:R-:W-:Y:S01]  /*db00*/  FADD.FTZ R80, R183, R97 ;  /* 0x00000061b7507221 */ /* 0x000fe20000010000 */
[-C--:B------:R-:W-:Y:S04]  /*db10*/  HMMA.16816.F32 R12, R76, R82.reuse, R12 ;  /* 0x000000524c0c723c */ /* 0x080fe8000000180c */
[----:B------:R-:W-:Y:S02]  /*db20*/  FADD.FTZ R80, R181, R80 ;  /* 0x00000050b5507221 */ /* 0x000fe40000010000 */
[----:B------:R-:W2:Y:S01]  /*db30*/  LDSM.16.MT88.4 R180, [R217+0xb800] ;  /* 0x00b80000d9b4783b */ /* 0x000ea20000004200 */
[----:B------:R-:W-:Y:S01]  /*db40*/  FADD.FTZ R2, R237, R2 ;  /* 0x00000002ed027221 */ /* 0x000fe20000010000 */
[C---:B------:R-:W-:Y:S01]  /*db50*/  HMMA.16816.F32 R16, R68.reuse, R82, R16 ;  /* 0x000000524410723c */ /* 0x040fe20000001810 */
[----:B------:R-:W-:Y:S03]  /*db60*/  MUFU.EX2 R82, R125 ;  /* 0x0000007d00527308 */ /* 0x000fe60000000800 */
[----:B------:R-:W-:Y:S02]  /*db70*/  FADD.FTZ R80, R155, R80 ;  /* 0x000000509b507221 */ /* 0x000fe40000010000 */
[----:B------:R-:W-:Y:S02]  /*db80*/  FADD.FTZ R2, R244, R2 ;  /* 0x00000002f4027221 */ /* 0x000fe40000010000 */
[-C--:B----4-:R-:W-:Y:S03]  /*db90*/  HMMA.16816.F32 R20, R68, R84.reuse, R20 ;  /* 0x000000544414723c */ /* 0x090fe60000001814 */
[----:B------:R-:W4:Y:S01]  /*dba0*/  MUFU.EX2 R83, R124 ;  /* 0x0000007c00537308 */ /* 0x000f220000000800 */
[----:B-1----:R-:W-:Y:S01]  /*dbb0*/  F2FP.PACK_AB R195, R96, R81 ;  /* 0x0000005160c3723e */ /* 0x002fe200000000ff */
[----:B------:R-:W-:Y:S03]  /*dbc0*/  FADD.FTZ R2, R239, R2 ;  /* 0x00000002ef027221 */ /* 0x000fe60000010000 */
[C---:B------:R-:W-:Y:S05]  /*dbd0*/  HMMA.16816.F32 R24, R76.reuse, R84, R24 ;  /* 0x000000544c18723c */ /* 0x040fea0000001818 */
[----:B------:R-:W1:Y:S03]  /*dbe0*/  MUFU.EX2 R84, R204 ;  /* 0x000000cc00547308 */ /* 0x000e660000000800 */
[-C--:B------:R-:W-:Y:S08]  /*dbf0*/  HMMA.16816.F32 R28, R76, R86.reuse, R28 ;  /* 0x000000564c1c723c */ /* 0x080ff0000000181c */
[C---:B------:R-:W-:Y:S04]  /*dc00*/  HMMA.16816.F32 R32, R68.reuse, R86, R32 ;  /* 0x000000564420723c */ /* 0x040fe80000001820 */
[----:B----4-:R-:W-:Y:S04]  /*dc10*/  F2FP.PACK_AB R194, R82, R83 ;  /* 0x0000005352c2723e */ /* 0x010fe800000000ff */
[-C--:B--2---:R-:W-:Y:S04]  /*dc20*/  HMMA.16816.F32 R36, R68, R92.reuse, R36 ;  /* 0x0000005c4424723c */ /* 0x084fe80000001824 */
[----:B-1----:R-:W-:Y:S04]  /*dc30*/  F2FP.PACK_AB R193, R84, R98 ;  /* 0x0000006254c1723e */ /* 0x002fe800000000ff */
[C---:B------:R-:W-:Y:S08]  /*dc40*/  HMMA.16816.F32 R40, R76.reuse, R92, R40 ;  /* 0x0000005c4c28723c */ /* 0x040ff00000001828 */
[-C--:B------:R-:W-:Y:S08]  /*dc50*/  HMMA.16816.F32 R44, R76, R94.reuse, R44 ;  /* 0x0000005e4c2c723c */ /* 0x080ff0000000182c */
[C---:B------:R-:W-:Y:S08]  /*dc60*/  HMMA.16816.F32 R48, R68.reuse, R94, R48 ;  /* 0x0000005e4430723c */ /* 0x040ff00000001830 */
[-C--:B---3--:R-:W-:Y:S08]  /*dc70*/  HMMA.16816.F32 R52, R68, R88.reuse, R52 ;  /* 0x000000584434723c */ /* 0x088ff00000001834 */
        /* <DEDUP_REMOVED lines=48> */
[----:B------:R-:W-:Y:S01]  /*df80*/  FADD.FTZ R8, R132, R9 ;  /* 0x0000000984087221 */ /* 0x000fe20000010000 */
[----:B------:R-:W-:Y:S01]  /*df90*/  MOV R132, R74 ;  /* 0x0000004a00847202 */ /* 0x000fe20000000f00 */
[----:B------:R-:W-:Y:S01]  /*dfa0*/  FADD.FTZ R2, R109, R2 ;  /* 0x000000026d027221 */ /* 0x000fe20000010000 */
[-C--:B-1----:R-:W-:Y:S03]  /*dfb0*/  HMMA.16816.F32 R184, R196, R4.reuse, R52 ;  /* 0x00000004c4b8723c */ /* 0x082fe60000001834 */
[----:B------:R-:W-:Y:S02]  /*dfc0*/  FADD.FTZ R0, R108, R0 ;  /* 0x000000006c007221 */ /* 0x000fe40000010000 */
[----:B------:R-:W-:Y:S02]  /*dfd0*/  FADD.FTZ R11, R131, R8 ;  /* 0x00000008830b7221 */ /* 0x000fe40000010000 */
[----:B------:R-:W-:Y:S01]  /*dfe0*/  FADD.FTZ R10, R111, R2 ;  /* 0x000000026f0a7221 */ /* 0x000fe20000010000 */
[C---:B------:R-:W-:Y:S04]  /*dff0*/  HMMA.16816.F32 R188, R192.reuse, R4, R56 ;  /* 0x00000004c0bc723c */ /* 0x040fe80000001838 */
[----:B------:R-:W-:Y:S01]  /*e000*/  FADD.FTZ R8, R133, R12 ;  /* 0x0000000c85087221 */ /* 0x000fe20000010000 */
[----:B------:R-:W-:Y:S01]  /*e010*/  MOV R133, R73 ;  /* 0x0000004900857202 */ /* 0x000fe20000000f00 */
[----:B------:R-:W-:Y:S02]  /*e020*/  FADD.FTZ R9, R107, R0 ;  /* 0x000000006b097221 */ /* 0x000fe40000010000 */
[----:B------:R-:W-:Y:S01]  /*e030*/  FADD.FTZ R2, R113, R11 ;  /* 0x0000000b71027221 */ /* 0x000fe20000010000 */
[-C--:B------:R-:W-:Y:S03]  /*e040*/  HMMA.16816.F32 R192, R192, R6.reuse, R60 ;  /* 0x00000006c0c0723c */ /* 0x080fe6000000183c */
[----:B------:R-:W-:Y:S02]  /*e050*/  FADD.FTZ R0, R208, R10 ;  /* 0x0000000ad0007221 */ /* 0x000fe40000010000 */
[----:B------:R-:W-:Y:S01]  /*e060*/  FADD.FTZ R10, R134, R8 ;  /* 0x00000008860a7221 */ /* 0x000fe20000010000 */
[----:B------:R-:W-:Y:S01]  /*e070*/  MOV R134, R72 ;  /* 0x0000004800867202 */ /* 0x000fe20000000f00 */
[----:B------:R-:W-:Y:S01]  /*e080*/  FADD.FTZ R9, R110, R9 ;  /* 0x000000096e097221 */ /* 0x000fe20000010000 */
[----:B------:R-:W-:Y:S04]  /*e090*/  HMMA.16816.F32 R196, R196, R6, R64 ;  /* 0x00000006c4c4723c */ /* 0x000fe80000001840 */
[----:B------:R-:W-:Y:S02]  /*e0a0*/  FADD.FTZ R2, R116, R2 ;  /* 0x0000000274027221 */ /* 0x000fe40000010000 */
[----:B------:R-:W-:Y:S01]  /*e0b0*/  FADD.FTZ R4, R135, R10 ;  /* 0x0000000a87047221 */ /* 0x000fe20000010000 */
[----:B------:R-:W-:Y:S01]  /*e0c0*/  MOV R135, R3 ;  /* 0x0000000300877202 */ /* 0x000fe20000000f00 */
        /* <DEDUP_REMOVED lines=20> */
[----:B------:R1:W-:Y:S03]  /*e210*/  STL [R1+0x30], R6 ;  /* 0x0000300601007387 */ /* 0x0003e60000100800 */
        /* <DEDUP_REMOVED lines=8> */
[----:B------:R1:W-:Y:S02]  /*e2a0*/  STL [R1+0x2c], R245 ;  /* 0x00002cf501007387 */ /* 0x0003e40000100800 */
[----:B-1---5:R-:W-:-:S05]  /*e2b0*/  @P0 BRA `(.L_x_12) ;  /* 0xffffa26000000947 */ /* 0x022fca000383ffff */
.L_x_11:
[----:B---3--:R-:W2:Y:S04]  /*e2c0*/  LDL.LU R9, [R1+0x30] ;  /* 0x0000300001097983 */ /* 0x008ea80000300800 */
        /* <DEDUP_REMOVED lines=223> */
[----:B-----5:R-:W-:Y:S01]  /*f0c0*/  @P4 FFMA.FTZ R13, R72, c[0x0][0x238], R9 ;  /* 0x00008e00480d4a23 */ /* 0x020fe20000010009 */
        /* <DEDUP_REMOVED lines=8> */
[----:B------:R1:W2:Y:S01]  /*f150*/  LDS.128 R24, [R235] ;  /* 0x00000000eb187984 */ /* 0x0002a20000000c00 */
        /* <DEDUP_REMOVED lines=56> */
.L_x_16:
[----:B------:R-:W-:Y:S05]  /*f4e0*/  BSYNC B0 ;  /* 0x0000000000007941 */ /* 0x000fea0003800000 */
.L_x_15:
        /* <DEDUP_REMOVED lines=47> */
.L_x_9:
[----:B-12---:R-:W-:Y:S01]  /*f7e0*/  SHF.R.S32.HI R10, RZ, 0x1f, R204 ;  /* 0x0000001fff0a7819 */ /* 0x006fe200000114cc */
[----:B------:R-:W1:Y:S01]  /*f7f0*/  LDC.U8 R13, c[0x0][0x329] ;  /* 0x0000ca40ff0d7b82 */ /* 0x000e620000000000 */
[----:B------:R-:W-:Y:S01]  /*f800*/  SHF.R.S32.HI R0, RZ, 0x1f, R22 ;  /* 0x0000001fff007819 */ /* 0x000fe20000011416 */
[----:B------:R-:W-:Y:S01]  /*f810*/  ULDC.64 UR4, c[0x0][0x1e8] ;  /* 0x00007a0000047ab9 */ /* 0x000fe20000000a00 */
[----:B------:R-:W-:Y:S01]  /*f820*/  LEA.HI R10, R10, R204, RZ, 0x3 ;  /* 0x000000cc0a0a7211 */ /* 0x000fe200078f18ff */
[----:B------:R-:W-:Y:S01]  /*f830*/  USHF.L.U32 UR6, UR4, 0x5, URZ ;  /* 0x0000000504067899 */ /* 0x000fe2000800063f */
[----:B------:R-:W-:Y:S01]  /*f840*/  SHF.R.S32.HI R4, RZ, 0x1f, R23 ;  /* 0x0000001fff047819 */ /* 0x000fe20000011417 */
[----:B------:R-:W-:Y:S01]  /*f850*/  IMAD R0, R0, c[0x0][0x1e0], RZ ;  /* 0x0000780000007a24 */ /* 0x000fe200078e02ff */
[----:B------:R-:W-:Y:S01]  /*f860*/  LOP3.LUT R2, R10, 0x1ffffff8, RZ, 0xc0, !PT ;  /* 0x1ffffff80a027812 */ /* 0x000fe200078ec0ff */
[----:B------:R-:W2:Y:S01]  /*f870*/  LDC.U8 R12, c[0x0][0x328] ;  /* 0x0000ca00ff0c7b82 */ /* 0x000ea20000000000 */
[----:B------:R-:W-:Y:S01]  /*f880*/  SHF.R.S32.HI R10, RZ, 0x3, R10 ;  /* 0x00000003ff0a7819 */ /* 0x000fe2000001140a */
[----:B------:R-:W-:Y:S01]  /*f890*/  IMAD R0, R22, c[0x0][0x1e4], R0 ;  /* 0x0000790016007a24 */ /* 0x000fe200078e0200 */
[----:B------:R-:W-:Y:S01]  /*f8a0*/  UMOV UR7, 0x5 ;  /* 0x0000000500077882 */ /* 0x000fe20000000000 */
[C---:B------:R-:W-:Y:S01]  /*f8b0*/  IMAD.IADD R2, R204.reuse, 0x1, -R2 ;  /* 0x00000001cc027824 */ /* 0x040fe200078e0a02 */
[----:B------:R-:W-:Y:S01]  /*f8c0*/  SHF.R.S32.HI R11, RZ, 0x1f, R10 ;  /* 0x0000001fff0b7819 */ /* 0x000fe2000001140a */
[----:B------:R-:W-:Y:S01]  /*f8d0*/  USHF.L.U64.HI UR5, UR4, UR7, UR5 ;  /* 0x0000000704057299 */ /* 0x000fe20008010205 */
[----:B------:R-:W-:Y:S01]  /*f8e0*/  LOP3.LUT P6, RZ, R204, 0x7, RZ, 0xc0, !PT ;  /* 0x00000007ccff7812 */ /* 0x000fe200078cc0ff */
[----:B------:R-:W-:Y:S01]  /*f8f0*/  IMAD.SHL.U32 R2, R2, 0x8, RZ ;  /* 0x0000000802027824 */ /* 0x000fe200078e00ff */
[----:B------:R-:W-:-:S04]  /*f900*/  IADD3 R18, -R238, c[0x0][0x214], RZ ;  /* 0x00008500ee127a10 */ /* 0x000fc80007ffe1ff */
[----:B------:R-:W-:Y:S02]  /*f910*/  SHF.R.S32.HI R3, RZ, 0x1f, R2 ;  /* 0x0000001fff037819 */ /* 0x000fe40000011402 */
[----:B-1----:R-:W-:-:S03]  /*f920*/  ISETP.NE.AND P0, PT, R13, RZ, PT ;  /* 0x000000ff0d00720c */ /* 0x002fc60003f05270 */
        /* <DEDUP_REMOVED lines=19> */
[----:B--2---:R-:W-:Y:S01]  /*fa60*/  @!P0 ISETP.NE.AND P1, PT, R12, RZ, PT ;  /* 0x000000ff0c00820c */ /* 0x004fe20003f25270 */
        /* <DEDUP_REMOVED lines=23> */
[----:B---3--:R-:W-:Y:S01]  /*fbe0*/  IADD3 R4, P2, R2, UR6, RZ ;  /* 0x0000000602047c10 */ /* 0x008fe2000ff5e0ff */
        /* <DEDUP_REMOVED lines=87> */
.L_x_17:
        /* <DEDUP_REMOVED lines=10> */
.L_x_1131:


//--------------------- .text._ZN5flash16flash_fwd_kernelI23Flash_fwd_kernel_traitsILi64ELi128ELi128ELi4ELb0ELb0EN7cutlass6half_tE19Flash_kernel_traitsILi64ELi128ELi128ELi4ES3_EELb0ELb1ELb0ELb0ELb0ELb1ELb0ELb0EEEvNS_16Flash_fwd_paramsE --------------------------
	.section	.text._ZN5flash16flash_fwd_kernelI23Flash_fwd_kernel_traitsILi64ELi128ELi128ELi4ELb0ELb0EN7cutlass6half_tE19Flash_kernel_traitsILi64ELi128ELi128ELi4ES3_EELb0ELb1ELb0ELb0ELb0ELb1ELb0ELb0EEEvNS_16Flash_fwd_paramsE,"ax",@progbits
	.sectioninfo	@"SHI_REGISTERS=255"
	.align	128
        .global         _ZN5flash16flash_fwd_kernelI23Flash_fwd_kernel_traitsILi64ELi128ELi128ELi4ELb0ELb0EN7cutlass6half_tE19Flash_kernel_traitsILi64ELi128ELi128ELi4ES3_EELb0ELb1ELb0ELb0ELb0ELb1ELb0ELb0EEEvNS_16Flash_fwd_paramsE
        .type           _ZN5flash16flash_fwd_kernelI23Flash_fwd_kernel_traitsILi64ELi128ELi128ELi4ELb0ELb0EN7cutlass6half_tE19Flash_kernel_traitsILi64ELi128ELi128ELi4ES3_EELb0ELb1ELb0ELb0ELb0ELb1ELb0ELb0EEEvNS_16Flash_fwd_paramsE,@function
        .size           _ZN5flash16flash_fwd_kernelI23Flash_fwd_kernel_traitsILi64ELi128ELi128ELi4ELb0ELb0EN7cutlass6half_tE19Flash_kernel_traitsILi64ELi128ELi128ELi4ES3_EELb0ELb1ELb0ELb0ELb0ELb1ELb0ELb0EEEvNS_16Flash_fwd_paramsE,(.L_x_1132 - _ZN5flash16flash_fwd_kernelI23Flash_fwd_kernel_traitsILi64ELi128ELi128ELi4ELb0ELb0EN7cutlass6half_tE19Flash_kernel_traitsILi64ELi128ELi128ELi4ES3_EELb0ELb1ELb0ELb0ELb0ELb1ELb0ELb0EEEvNS_16Flash_fwd_paramsE)
        .other          _ZN5flash16flash_fwd_kernelI23Flash_fwd_kernel_traitsILi64ELi128ELi128ELi4ELb0ELb0EN7cutlass6half_tE19Flash_kernel_traitsILi64ELi128ELi128ELi4ES3_EELb0ELb1ELb0ELb0ELb0ELb1ELb0ELb0EEEvNS_16Flash_fwd_paramsE,@"STO_CUDA_ENTRY STV_DEFAULT"
_ZN5flash16flash_fwd_kernelI23Flash_fwd_kernel_traitsILi64ELi128ELi128ELi4ELb0ELb0EN7cutlass6half_tE19Flash_kernel_traitsILi64ELi128ELi128ELi4ES3_EELb0ELb1ELb0ELb0ELb0ELb1ELb0ELb0EEEvNS_16Flash_fwd_paramsE:
.text._ZN5flash16flash_fwd_kernelI23Flash_fwd_kernel_traitsILi64ELi128ELi128ELi4ELb0ELb0EN7cutlass6half_tE19Flash_kernel_traitsILi64ELi128ELi128ELi4ES3_EELb0ELb1ELb0ELb0ELb0ELb1ELb0ELb0EEEvNS_16Flash_fwd_paramsE:
[----:B------:R-:W-:Y:S02]  /*0000*/  MOV R1, c[0x0][0x28] ;  /* 0x00000a0000017a02 */ /* 0x000fe40000000f00 */
[----:B------:R-:W1:Y:S01]  /*0010*/  S2UR UR10, SR_CTAID.Y ;  /* 0x00000000000a79c3 */ /* 0x000e620000002600 */
[----:B------:R-:W-:Y:S01]  /*0020*/  ULDC.64 UR4, c[0x0][0x240] ;  /* 0x0000900000047ab9 */ /* 0x000fe20000000a00 */
[----:B------:R-:W-:Y:S01]  /*0030*/  IADD3 R1, R1, -0x128, RZ ;  /* 0xfffffed801017810 */ /* 0x000fe20007ffe0ff */
[----:B------:R-:W-:Y:S02]  /*0040*/  UISETP.NE.U32.AND UP2, UPT, URZ, UR4, UPT ;  /* 0x000000043f00728c */ /* 0x000fe4000bf45070 */
[----:B------:R-:W-:Y:S02]  /*0050*/  UMOV UR7, 0x4 ;  /* 0x0000000400077882 */ /* 0x000fe40000000000 */
[----:B------:R-:W-:Y:S02]  /*0060*/  UISETP.NE.AND.EX UP2, UPT, URZ, UR5, UPT, UP2 ;  /* 0x000000053f00728c */ /* 0x000fe4000bf45320 */
[----:B------:R-:W-:Y:S02]  /*0070*/  ULDC.64 UR12, c[0x0][0x240] ;  /* 0x00009000000c7ab9 */ /* 0x000fe40000000a00 */
[----:B------:R-:W-:-:S02]  /*0080*/  ULDC.64 UR4, c[0x0][0x250] ;  /* 0x0000940000047ab9 */ /* 0x000fc40000000a00 */
[----:B------:R-:W-:Y:S01]  /*0090*/  PLOP3.LUT P2, PT, PT, PT, UP2, 0x80, 0x0 ;  /* 0x000000000000781c */ /* 0x000fe20003f4f028 */
[----:B------:R-:W-:Y:S02]  /*00a0*/  UISETP.NE.U32.AND UP0, UPT, URZ, UR4, UPT ;  /* 0x000000043f00728c */ /* 0x000fe4000bf05070 */
[----:B------:R-:W-:Y:S02]  /*00b0*/  ULDC.64 UR16, c[0x0][0x118] ;  /* 0x0000460000107ab9 */ /* 0x000fe40000000a00 */
[----:B------:R-:W-:Y:S02]  /*00c0*/  UISETP.NE.AND.EX UP0, UPT, URZ, UR5, UPT, UP0 ;  /* 0x000000053f00728c */ /* 0x000fe4000bf05300 */
[----:B------:R-:W-:Y:S02]  /*00d0*/  ULDC.U8 UR6, c[0x0][0x312] ;  /* 0x0000c48000067ab9 */ /* 0x000fe40000000000 */
[----:B------:R-:W-:Y:S02]  /*00e0*/  ULDC.64 UR8, c[0x0][0x248] ;  /* 0x0000920000087ab9 */ /* 0x000fe40000000a00 */
[----:B-1----:R-:W-:Y:S01]  /*00f0*/  UIMAD.WIDE UR12, UR10, UR7, UR12 ;  /* 0x000000070a0c72a5 */ /* 0x002fe2000f8e020c */
[----:B------:R-:W-:Y:S01]  /*0100*/  PLOP3.LUT P0, PT, PT, PT, UP0, 0x80, 0x0 ;  /* 0x000000000000781c */ /* 0x000fe20003f0f008 */
[----:B------:R-:W-:-:S02]  /*0110*/  ULDC.64 UR4, c[0x0][0x250] ;  /* 0x0000940000047ab9 */ /* 0x000fc40000000a00 */
[----:B------:R-:W-:Y:S02]  /*0120*/  UISETP.NE.AND UP3, UPT, UR6, URZ, UPT ;  /* 0x0000003f0600728c */ /* 0x000fe4000bf65270 */
[----:B------:R-:W-:Y:S01]  /*0130*/  IMAD.U32 R2, RZ, RZ, UR12 ;  /* 0x0000000cff027e24 */ /* 0x000fe2000f8e00ff */
[----:B------:R-:W-:Y:S01]  /*0140*/  UISETP.EQ.U32.AND UP1, UPT, URZ, UR8, UPT ;  /* 0x000000083f00728c */ /* 0x000fe2000bf22070 */
[----:B------:R-:W-:Y:S01]  /*0150*/  IMAD.U32 R3, RZ, RZ, UR13 ;  /* 0x0000000dff037e24 */ /* 0x000fe2000f8e00ff */
[----:B------:R-:W-:Y:S02]  /*0160*/  @UP0 UIMAD.WIDE UR4, UR10, UR7, UR4 ;  /* 0x000000070a0402a5 */ /* 0x000fe4000f8e0204 */
[----:B------:R-:W-:Y:S02]  /*0170*/  UISETP.EQ.OR.EX UP1, UPT, URZ, UR9, !UP3, UP1 ;  /* 0x000000093f00728c */ /* 0x000fe4000df22710 */
[----:B------:R1:W2:Y:S01]  /*0180*/  @P2 LDG.E R7, [R2.64] ;  /* 0x0000001002072981 */ /* 0x0002a2000c1e1900 */
[----:B------:R-:W-:-:S03]  /*0190*/  ULDC.64 UR8, c[0x0][0x248] ;  /* 0x0000920000087ab9 */ /* 0x000fc60000000a00 */
[----:B------:R1:W3:Y:S01]  /*01a0*/  @P2 LDG.E R6, [R2.64+0x4] ;  /* 0x0000041002062981 */ /* 0x0002e2000c1e1900 */
[----:B------:R-:W-:Y:S02]  /*01b0*/  IMAD.U32 R4, RZ, RZ, UR4 ;  /* 0x00000004ff047e24 */ /* 0x000fe4000f8e00ff */
[----:B------:R-:W-:Y:S01]  /*01c0*/  IMAD.U32 R5, RZ, RZ, UR5 ;  /* 0x00000005ff057e24 */ /* 0x000fe2000f8e00ff */
[----:B------:R-:W-:-:S04]  /*01d0*/  PLOP3.LUT P1, PT, PT, PT, UP1, 0x80, 0x0 ;  /* 0x000000000000781c */ /* 0x000fc80003f2f018 */
[----:B------:R-:W4:Y:S01]  /*01e0*/  @P0 LDG.E R4, [R4.64] ;  /* 0x0000001004040981 */ /* 0x000f22000c1e1900 */
[----:B------:R-:W-:-:S06]  /*01f0*/  UIMAD.WIDE UR8, UR10, UR7, UR8 ;  /* 0x000000070a0872a5 */ /* 0x000fcc000f8e0208 */
[----:B-1----:R-:W-:Y:S02]  /*0200*/  IMAD.U32 R2, RZ, RZ, UR8 ;  /* 0x00000008ff027e24 */ /* 0x002fe4000f8e00ff */
[----:B------:R-:W-:-:S05]  /*0210*/  IMAD.U32 R3, RZ, RZ, UR9 ;  /* 0x00000009ff037e24 */ /* 0x000fca000f8e00ff */
[----:B------:R-:W5:Y:S01]  /*0220*/  @!P1 LDG.E R0, [R2.64] ;  /* 0x0000001002009981 */ /* 0x000f62000c1e1900 */
[----:B------:R-:W-:Y:S02]  /*0230*/  UMOV UR9, 0xffffffff ;  /* 0xffffffff00097882 */ /* 0x000fe40000000000 */
[----:B------:R-:W-:Y:S02]  /*0240*/  UMOV UR14, URZ ;  /* 0x0000003f000e7c82 */ /* 0x000fe40008000000 */
[----:B------:R-:W-:Y:S01]  /*0250*/  UMOV UR19, 0xffffffff ;  /* 0xffffffff00137882 */ /* 0x000fe20000000000 */
[----:B------:R-:W1:Y:S08]  /*0260*/  S2UR UR12, SR_CTAID.X ;  /* 0x00000000000c79c3 */ /* 0x000e700000002500 */
[----:B------:R-:W1:Y:S08]  /*0270*/  S2UR UR11, SR_CTAID.Z ;  /* 0x00000000000b79c3 */ /* 0x000e700000002700 */
[----:B--2---:R-:W2:Y:S08]  /*0280*/  @P2 R2UR UR9, R7 ;  /* 0x00000000070923c2 */ /* 0x004eb000000e0000 */
[----:B---3--:R-:W2:Y:S08]  /*0290*/  @P2 R2UR UR15, R6 ;  /* 0x00000000060f23c2 */ /* 0x008eb000000e0000 */
[----:B----4-:R3:W4:Y:S01]  /*02a0*/  @P0 R2UR UR14, R4 ;  /* 0x00000000040e03c2 */ /* 0x01072200000e0000 */
[----:B------:R-:W-:-:S04]  /*02b0*/  ISETP.NE.U32.AND P0, PT, RZ, c[0x0][0x248], PT ;  /* 0x00009200ff007a0c */ /* 0x000fc80003f05070 */
[----:B------:R-:W-:Y:S01]  /*02c0*/  ISETP.NE.AND.EX P0, PT, RZ, c[0x0][0x24c], PT, P0 ;  /* 0x00009300ff007a0c */ /* 0x000fe20003f05300 */
[----:B--2---:R-:W-:Y:S02]  /*02d0*/  @UP2 UIADD3 UR15, UR15, -UR9, URZ ;  /* 0x800000090f0f2290 */ /* 0x004fe4000fffe03f */
[----:B-----5:R3:W2:Y:S05]  /*02e0*/  @!P1 R2UR UR19, R0 ;  /* 0x00000000001393c2 */ /* 0x0206aa00000e0000 */
[----:B------:R-:W-:-:S05]  /*02f0*/  @!UP2 ULDC UR15, c[0x0][0x214] ;  /* 0x00008500000faab9 */ /* 0x000fca0000000800 */
[----:B-1234-:R-:W-:Y:S05]  /*0300*/  @!P0 BRA `(.L_x_18) ;  /* 0x0000007000008947 */ /* 0x01efea0003800000 */
[----:B------:R-:W-:-:S13]  /*0310*/  PLOP3.LUT P0, PT, PT, PT, UP3, 0x80, 0x0 ;  /* 0x000000000000781c */ /* 0x000fda0003f0f038 */
[----:B------:R-:W2:Y:S04]  /*0320*/  @P0 LDG.E R0, [R2.64+0x4] ;  /* 0x0000041002000981 */ /* 0x000ea8000c1e1900 */
[----:B------:R-:W3:Y:S01]  /*0330*/  @!P0 LDG.E R2, [R2.64] ;  /* 0x0000001002028981 */ /* 0x000ee2000c1e1900 */
[----:B--2---:R-:W1:Y:S02]  /*0340*/  @P0 R2UR UR6, R0 ;  /* 0x00000000000603c2 */ /* 0x004e6400000e0000 */
[----:B-1----:R-:W-:-:S11]  /*0350*/  @UP3 UIADD3 UR6, UR6, -UR19, URZ ;  /* 0x8000001306063290 */ /* 0x002fd6000fffe03f */
[----:B---3--:R1:W2:Y:S02]  /*0360*/  @!P0 R2UR UR6, R2 ;  /* 0x00000000020683c2 */ /* 0x0082a400000e0000 */
[----:B-12---:R-:W-:Y:S05]  /*0370*/  BRA `(.L_x_19) ;  /* 0x0000001000007947 */ /* 0x006fea0003800000 */
.L_x_18:
[----:B------:R-:W-:Y:S02]  /*0380*/  ULDC UR6, c[0x0][0x218] ;  /* 0x0000860000067ab9 */ /* 0x000fe40000000800 */
.L_x_19:
[----:B------:R-:W-:Y:S02]  /*0390*/  ULDC.64 UR4, c[0x0][0x258] ;  /* 0x0000960000047ab9 */ /* 0x000fe40000000a00 */
[----:B------:R-:W-:-:S04]  /*03a0*/  UISETP.NE.U32.AND UP2, UPT, URZ, UR4, UPT ;  /* 0x000000043f00728c */ /* 0x000fc8000bf45070 */
[----:B------:R-:W-:-:S03]  /*03b0*/  UISETP.NE.AND.EX UP2, UPT, URZ, UR5, UPT, UP2 ;  /* 0x000000053f00728c */ /* 0x000fc6000bf45320 */
[----:B------:R-:W-:-:S03]  /*03c0*/  ULDC.64 UR4, c[0x0][0x258] ;  /* 0x0000960000047ab9 */ /* 0x000fc60000000a00 */
[----:B------:R-:W-:-:S05]  /*03d0*/  PLOP3.LUT P0, PT, PT, PT, UP2, 0x80, 0x0 ;  /* 0x000000000000781c */ /* 0x000fca0003f0f028 */
[----:B------:R-:W-:-:S06]  /*03e0*/  @UP2 UIMAD.WIDE UR4, UR10, UR7, UR4 ;  /* 0x000000070a0422a5 */ /* 0x000fcc000f8e0204 */
[----:B------:R-:W-:Y:S02]  /*03f0*/  IMAD.U32 R2, RZ, RZ, UR4 ;  /* 0x00000004ff027e24 */ /* 0x000fe4000f8e00ff */
[----:B------:R-:W-:Y:S01]  /*0400*/  IMAD.U32 R3, RZ, RZ, UR5 ;  /* 0x00000005ff037e24 */ /* 0x000fe2000f8e00ff */
[----:B------:R-:W-:Y:S02]  /*0410*/  USHF.L.U32 UR12, UR12, 0x7, URZ ;  /* 0x000000070c0c7899 */ /* 0x000fe4000800063f */
[----:B------:R-:W-:Y:S02]  /*0420*/  ULDC.64 UR4, c[0x0][0x268] ;  /* 0x00009a0000047ab9 */ /* 0x000fe40000000a00 */
[----:B------:R-:W2:Y:S01]  /*0430*/  @P0 LDG.E R0, [R2.64] ;  /* 0x0000001002000981 */ /* 0x000ea2000c1e1900 */
[----:B------:R-:W-:Y:S02]  /*0440*/  UISETP.GT.AND UP0, UPT, UR15, UR12, UPT ;  /* 0x0000000c0f00728c */ /* 0x000fe4000bf04270 */
[----:B------:R-:W-:-:S03]  /*0450*/  @!UP2 UISETP.NE.U32.AND UP1, UPT, URZ, UR4, UPT ;  /* 0x000000043f00a28c */ /* 0x000fc6000bf25070 */
[----:B------:R-:W-:Y:S02]  /*0460*/  ULDC UR4, c[0x0][0x21c] ;  /* 0x0000870000047ab9 */ /* 0x000fe40000000800 */
[----:B------:R-:W-:-:S04]  /*0470*/  @!UP2 UISETP.NE.AND.EX UP1, UPT, URZ, UR5, UPT, UP1 ;  /* 0x000000053f00a28c */ /* 0x000fc8000bf25310 */
[----:B------:R-:W-:Y:S01]  /*0480*/  @!UP2 USEL UR4, URZ, UR4, !UP1 ;  /* 0x000000043f04a287 */ /* 0x000fe2000c800000 */
[----:B--2---:R-:W1:Y:S01]  /*0490*/  @P0 R2UR UR13, R0 ;  /* 0x00000000000d03c2 */ /* 0x004e6200000e0000 */
[----:B------:R-:W-:Y:S01]  /*04a0*/  PLOP3.LUT P0, PT, PT, PT, UP0, 0x80, 0x0 ;  /* 0x000000000000781c */ /* 0x000fe20003f0f008 */
[----:B-1----:R-:W-:Y:S02]  /*04b0*/  @UP2 UIADD3 UR13, UR13, -UR14, URZ ;  /* 0x8000000e0d0d2290 */ /* 0x002fe4000fffe03f */
[----:B------:R-:W-:-:S10]  /*04c0*/  @!UP2 UIADD3 UR13, UR4, UR6, -UR14 ;  /* 0x00000006040da290 */ /* 0x000fd4000fffe80e */
[----:B------:R-:W-:Y:S05]  /*04d0*/  @!P0 EXIT ;  /* 0x000000000000894d */ /* 0x000fea0003800000 */
[----:B------:R-:W-:Y:S01]  /*04e0*/  UIADD3 UR4, -UR15, 0xff, UR12 ;  /* 0x000000ff0f047890 */ /* 0x000fe2000fffe10c */
[----:B------:R-:W1:Y:S01]  /*04f0*/  S2R R232, SR_TID.X ;  /* 0x0000000000e87919 */ /* 0x000e620000002100 */
[----:B------:R-:W-:Y:S02]  /*0500*/  ULDC UR5, c[0x0][0x2e8] ;  /* 0x0000ba0000057ab9 */ /* 0x000fe40000000800 */
[----:B------:R-:W-:Y:S02]  /*0510*/  UIADD3 UR7, UR13, 0x7f, URZ ;  /* 0x0000007f0d077890 */ /* 0x000fe4000fffe03f */
[----:B------:R-:W-:Y:S02]  /*0520*/  UIADD3 UR5, UR4, UR5, UR13 ;  /* 0x0000000504057290 */ /* 0x000fe4000fffe00d */
[----:B------:R-:W-:Y:S02]  /*0530*/  USHF.R.S32.HI UR6, URZ, 0x1f, UR7 ;  /* 0x0000001f3f067899 */ /* 0x000fe40008011407 */
[----:B------:R-:W-:-:S02]  /*0540*/  USHF.R.S32.HI UR4, URZ, 0x1f, UR5 ;  /* 0x0000001f3f047899 */ /* 0x000fc40008011405 */
[----:B------:R-:W-:Y:S02]  /*0550*/  ULEA.HI UR6, UR6, UR7, URZ, 0x7 ;  /* 0x0000000706067291 */ /* 0x000fe4000f8f383f */
[----:B------:R-:W-:Y:S02]  /*0560*/  ULEA.HI UR4, UR4, UR5, URZ, 0x7 ;  /* 0x0000000504047291 */ /* 0x000fe4000f8f383f */
[----:B------:R-:W-:Y:S02]  /*0570*/  USHF.R.S32.HI UR6, URZ, 0x7, UR6 ;  /* 0x000000073f067899 */ /* 0x000fe40008011406 */
[----:B------:R-:W-:-:S04]  /*0580*/  USHF.R.S32.HI UR4, URZ, 0x7, UR4 ;  /* 0x000000073f047899 */ /* 0x000fc80008011404 */
[----:B------:R-:W-:-:S04]  /*0590*/  UISETP.LT.AND UP0, UPT, UR6, UR4, UPT ;  /* 0x000000040600728c */ /* 0x000fc8000bf01270 */
[----:B------:R-:W-:-:S04]  /*05a0*/  USEL UR8, UR6, UR4, UP0 ;  /* 0x0000000406087287 */ /* 0x000fc80008000000 */
[----:B------:R-:W-:-:S06]  /*05b0*/  UISETP.GE.AND UP0, UPT, UR8, 0x1, UPT ;  /* 0x000000010800788c */ /* 0x000fcc000bf06270 */
[----:B------:R-:W-:-:S13]  /*05c0*/  PLOP3.LUT P0, PT, PT, PT, UP0, 0x80, 0x0 ;  /* 0x000000000000781c */ /* 0x000fda0003f0f008 */
[----:B------:R-:W-:Y:S05]  /*05d0*/  @!P0 BRA `(.L_x_20) ;  /* 0x0001660000008947 */ /* 0x000fea0003800000 */
[----:B-1----:R-:W-:Y:S02]  /*05e0*/  UISETP.NE.AND UP1, UPT, UR9, -0x1, UPT ;  /* 0xffffffff0900788c */ /* 0x002fe4000bf25270 */
[----:B------:R-:W-:Y:S02]  /*05f0*/  UISETP.NE.AND UP0, UPT, UR19, -0x1, UPT ;  /* 0xffffffff1300788c */ /* 0x000fe4000bf05270 */
[----:B------:R-:W-:Y:S02]  /*0600*/  ULDC.64 UR4, c[0x0][0x190] ;  /* 0x0000640000047ab9 */ /* 0x000fe40000000a00 */
[----:B------:R-:W-:Y:S02]  /*0610*/  ULDC.64 UR6, c[0x0][0x178] ;  /* 0x00005e0000067ab9 */ /* 0x000fe40000000a00 */
[----:B------:R-:W-:-:S03]  /*0620*/  PLOP3.LUT P0, PT, PT, PT, UP0, 0x80, 0x0 ;  /* 0x000000000000781c */ /* 0x000fc60003f0f008 */
[----:B------:R-:W-:Y:S02]  /*0630*/  @UP1 UIMAD.WIDE.U32 UR24, UR9, UR4, URZ ;  /* 0x00000004091812a5 */ /* 0x000fe4000f8e003f */
[----:B------:R-:W-:Y:S02]  /*0640*/  @!UP1 USHF.R.S32.HI UR22, URZ, 0x1f, UR10 ;  /* 0x0000001f3f169899 */ /* 0x000fe4000801140a */
[----:B------:R-:W-:Y:S02]  /*0650*/  @UP0 UIADD3 UR23, UR14, UR19, URZ ;  /* 0x000000130e170290 */ /* 0x000fe4000fffe03f */
[----:B------:R-:W-:Y:S02]  /*0660*/  @UP1 UIMAD UR18, UR9, UR5, UR25 ;  /* 0x00000005091212a4 */ /* 0x000fe4000f8e0219 */
[----:B------:R-:W-:Y:S02]  /*0670*/  @!UP1 UIMAD.WIDE.U32 UR20, UR10, UR6, URZ ;  /* 0x000000060a1492a5 */ /* 0x000fe4000f8e003f */
[----:B------:R-:W-:-:S02]  /*0680*/  ULDC.64 UR4, c[0x0][0x198] ;  /* 0x0000660000047ab9 */ /* 0x000fc40000000a00 */
[----:B------:R-:W-:Y:S02]  /*0690*/  @!UP1 UIMAD UR22, UR22, UR6, URZ ;  /* 0x00000006161692a4 */ /* 0x000fe4000f8e023f */
[----:B------:R-:W-:Y:S02]  /*06a0*/  @UP0 UIMAD.WIDE.U32 UR26, UR23, UR4, URZ ;  /* 0x00000004171a02a5 */ /* 0x000fe4000f8e003f */
[----:B------:R-:W-:Y:S02]  /*06b0*/  @!UP1 UIMAD UR22, UR10, UR7, UR22 ;  /* 0x000000070a1692a4 */ /* 0x000fe4000f8e0216 */
[----:B------:R-:W-:Y:S02]  /*06c0*/  @UP1 UMOV UR6, UR24 ;  /* 0x0000001800061c82 */ /* 0x000fe40008000000 */
[----:B------:R-:W-:Y:S02]  /*06d0*/  @!UP1 UMOV UR6, UR20 ;  /* 0x0000001400069c82 */ /* 0x000fe40008000000 */
[----:B------:R-:W-:-:S02]  /*06e0*/  @UP0 UIMAD UR7, UR23, UR5, UR27 ;  /* 0x00000005170702a4 */ /* 0x000fc4000f8e021b */
[----:B------:R-:W-:Y:S02]  /*06f0*/  @!UP1 UIADD3 UR18, UR21, UR22, URZ ;  /* 0x0000001615129290 */ /* 0x000fe4000fffe03f */
[----:B------:R-:W-:Y:S01]  /*0700*/  @UP0 UMOV UR20, UR26 ;  /* 0x0000001a00140c82 */ /* 0x000fe20008000000 */
[----:B------:R-:W-:Y:S05]  /*0710*/  @P0 BRA `(.L_x_21) ;  /* 0x000000d000000947 */ /* 0x000fea0003800000 */
[----:B------:R-:W-:Y:S02]  /*0720*/  USHF.R.S32.HI UR20, URZ, 0x1f, UR14 ;  /* 0x0000001f3f147899 */ /* 0x000fe4000801140e */
[----:B------:R-:W-:Y:S02]  /*0730*/  ULDC.64 UR4, c[0x0][0x198] ;  /* 0x0000660000047ab9 */ /* 0x000fe40000000a00 */
[----:B------:R-:W-:Y:S02]  /*0740*/  UIMAD UR20, UR20, UR4, URZ ;  /* 0x00000004141472a4 */ /* 0x000fe4000f8e023f */
[----:B------:R-:W-:Y:S02]  /*0750*/  UIMAD.WIDE.U32 UR22, UR14, UR4, URZ ;  /* 0x000000040e1672a5 */ /* 0x000fe4000f8e003f */
[----:B------:R-:W-:-:S02]  /*0760*/  UIMAD UR20, UR14, UR5, UR20 ;  /* 0x000000050e1472a4 */ /* 0x000fc4000f8e0214 */
[----:B------:R-:W-:Y:S02]  /*0770*/  USHF.R.S32.HI UR7, URZ, 0x1f, UR10 ;  /* 0x0000001f3f077899 */ /* 0x000fe4000801140a */
[----:B------:R-:W-:Y:S02]  /*0780*/  ULDC.64 UR4, c[0x0][0x180] ;  /* 0x0000600000047ab9 */ /* 0x000fe40000000a00 */
[----:B------:R-:W-:Y:S02]  /*0790*/  UIADD3 UR21, UR23, UR20, URZ ;  /* 0x0000001417157290 */ /* 0x000fe4000fffe03f */
[----:B------:R-:W-:Y:S02]  /*07a0*/  UIMAD UR7, UR7, UR4, URZ ;  /* 0x00000004070772a4 */ /* 0x000fe4000f8e023f */
[----:B------:R-:W-:Y:S02]  /*07b0*/  UMOV UR20, UR22 ;  /* 0x0000001600147c82 */ /* 0x000fe40008000000 */
[----:B------:R-:W-:-:S02]  /*07c0*/  UIMAD UR7, UR10, UR5, UR7 ;  /* 0x000000050a0772a4 */ /* 0x000fc4000f8e0207 */
[----:B------:R-:W-:-:S04]  /*07d0*/  UIMAD.WIDE.U32 UR20, UR10, UR4, UR20 ;  /* 0x000000040a1472a5 */ /* 0x000fc8000f8e0014 */
[----:B------:R-:W-:Y:S02]  /*07e0*/  UIADD3 UR7, UR21, UR7, URZ ;  /* 0x0000000715077290 */ /* 0x000fe4000fffe03f */
.L_x_21:
[----:B------:R-:W-:Y:S01]  /*07f0*/  IABS R0, c[0x0][0x1c8] ;  /* 0x0000720000007a13 */ /* 0x000fe20000000000 */
[----:B------:R-:W1:Y:S01]  /*0800*/  S2R R5, SR_CTAID.Z ;  /* 0x0000000000057919 */ /* 0x000e620000002700 */
[----:B------:R-:W-:Y:S02]  /*0810*/  ULDC UR4, c[0x0][0x1c8] ;  /* 0x0000720000047ab9 */ /* 0x000fe40000000800 */
[----:B------:R-:W-:Y:S01]  /*0820*/  ULOP3.LUT UR4, UR11, UR4, URZ, 0x3c, !UPT ;  /* 0x000000040b047292 */ /* 0x000fe2000f8e3c3f */
[----:B------:R-:W-:Y:S01]  /*0830*/  IMAD.MOV.U32 R4, RZ, RZ, R0 ;  /* 0x000000ffff047224 */ /* 0x000fe200078e0000 */
[----:B------:R-:W-:-:S03]  /*0840*/  @UP0 UIADD3 UR19, UR14, UR19, URZ ;  /* 0x000000130e130290 */ /* 0x000fc6000fffe03f */
[----:B------:R-:W2:Y:S01]  /*0850*/  I2F.RP R2, R4 ;  /* 0x0000000400027306 */ /* 0x000ea20000209400 */
[----:B------:R-:W-:Y:S01]  /*0860*/  ISETP.LE.AND P1, PT, RZ, UR4, PT ;  /* 0x00000004ff007c0c */ /* 0x000fe2000bf23270 */
[----:B------:R-:W-:Y:S02]  /*0870*/  ULDC.64 UR4, c[0x0][0x1a0] ;  /* 0x0000680000047ab9 */ /* 0x000fe40000000a00 */
[----:B------:R-:W-:-:S04]  /*0880*/  @UP0 UIMAD.WIDE.U32 UR22, UR19, UR4, URZ ;  /* 0x00000004131602a5 */ /* 0x000fc8000f8e003f */
[----:B------:R-:W-:Y:S02]  /*0890*/  @UP0 UIMAD UR21, UR19, UR5, UR23 ;  /* 0x00000005131502a4 */ /* 0x000fe4000f8e0217 */
[----:B------:R-:W-:Y:S01]  /*08a0*/  USHF.R.S32.HI UR19, URZ, 0x1f, UR11 ;  /* 0x0000001f3f137899 */ /* 0x000fe2000801140b */
[----:B--2---:R-:W2:Y:S01]  /*08b0*/  MUFU.RCP R2, R2 ;  /* 0x0000000200027308 */ /* 0x004ea20000001000 */
[----:B-1----:R-:W-:Y:S02]  /*08c0*/  IABS R5, R5 ;  /* 0x0000000500057213 */ /* 0x002fe40000000000 */
[----:B--2---:R-:W-:-:S05]  /*08d0*/  IADD3 R2, R2, 0xffffffe, RZ ;  /* 0x0ffffffe02027810 */ /* 0x004fca0007ffe0ff */
[----:B------:R-:W1:Y:S02]  /*08e0*/  F2I.FTZ.U32.TRUNC.NTZ R3, R2 ;  /* 0x0000000200037305 */ /* 0x000e64000021f000 */
[----:B-1----:R-:W-:Y:S02]  /*08f0*/  IMAD.MOV R0, RZ, RZ, -R3 ;  /* 0x000000ffff007224 */ /* 0x002fe400078e0a03 */
[----:B------:R-:W-:Y:S02]  /*0900*/  IMAD.MOV.U32 R2, RZ, RZ, RZ ;  /* 0x000000ffff027224 */ /* 0x000fe400078e00ff */
[----:B------:R-:W-:-:S04]  /*0910*/  IMAD R0, R0, R4, RZ ;  /* 0x0000000400007224 */ /* 0x000fc800078e02ff */
[----:B------:R-:W-:-:S04]  /*0920*/  IMAD.HI.U32 R0, R3, R0, R2 ;  /* 0x0000000003007227 */ /* 0x000fc800078e0002 */
[----:B------:R-:W-:-:S04]  /*0930*/  IMAD.MOV.U32 R3, RZ, RZ, R5 ;  /* 0x000000ffff037224 */ /* 0x000fc800078e0005 */
[----:B------:R-:W-:-:S05]  /*0940*/  IMAD.HI.U32 R0, R0, R3, RZ ;  /* 0x0000000300007227 */ /* 0x000fca00078e00ff */
[----:B------:R-:W-:-:S05]  /*0950*/  IADD3 R2, -R0, RZ, RZ ;  /* 0x000000ff00027210 */ /* 0x000fca0007ffe1ff */
[----:B------:R-:W-:-:S05]  /*0960*/  IMAD R2, R4, R2, R3 ;  /* 0x0000000204027224 */ /* 0x000fca00078e0203 */
[----:B------:R-:W-:-:S13]  /*0970*/  ISETP.GT.U32.AND P2, PT, R4, R2, PT ;  /* 0x000000020400720c */ /* 0x000fda0003f44070 */
[----:B------:R-:W-:Y:S01]  /*0980*/  @!P2 IMAD.IADD R2, R2, 0x1, -R4 ;  /* 0x000000010202a824 */ /* 0x000fe200078e0a04 */
[----:B------:R-:W-:Y:S02]  /*0990*/  @!P2 IADD3 R0, R0, 0x1, RZ ;  /* 0x000000010000a810 */ /* 0x000fe40007ffe0ff */
[----:B------:R-:W-:Y:S02]  /*09a0*/  ISETP.NE.AND P2, PT, RZ, c[0x0][0x1c8], PT ;  /* 0x00007200ff007a0c */ /* 0x000fe40003f45270 */
[----:B------:R-:W-:-:S13]  /*09b0*/  ISETP.GE.U32.AND P3, PT, R2, R4, PT ;  /* 0x000000040200720c */ /* 0x000fda0003f66070 */
[----:B------:R-:W-:-:S05]  /*09c0*/  @P3 IADD3 R0, R0, 0x1, RZ ;  /* 0x0000000100003810 */ /* 0x000fca0007ffe0ff */
[----:B------:R-:W-:-:S05]  /*09d0*/  IMAD.MOV.U32 R26, RZ, RZ, R0 ;  /* 0x000000ffff1a7224 */ /* 0x000fca00078e0000 */
[----:B------:R-:W-:Y:S02]  /*09e0*/  @!P1 IADD3 R26, -R26, RZ, RZ ;  /* 0x000000ff1a1a9210 */ /* 0x000fe40007ffe1ff */
[----:B------:R-:W-:Y:S01]  /*09f0*/  @!P2 LOP3.LUT R26, RZ, c[0x0][0x1c8], RZ, 0x33, !PT ;  /* 0x00007200ff1aaa12 */ /* 0x000fe200078e33ff */
        /* <DEDUP_REMOVED lines=10> */
[----:B------:R-:W-:Y:S02]  /*0aa0*/  UIMAD.WIDE.U32 UR22, UR10, UR4, UR22 ;  /* 0x000000040a1672a5 */ /* 0x000fe4000f8e0016 */
[----:B------:R-:W-:-:S04]  /*0ab0*/  UIMAD UR5, UR10, UR5, UR14 ;  /* 0x000000050a0572a4 */ /* 0x000fc8000f8e020e */
[----:B------:R-:W-:Y:S02]  /*0ac0*/  UIADD3 UR21, UR23, UR5, URZ ;  /* 0x0000000517157290 */ /* 0x000fe4000fffe03f */
.L_x_22:
[----:B------:R-:W-:Y:S01]  /*0ad0*/  SHF.R.S32.HI R29, RZ, 0x1f, R232 ;  /* 0x0000001fff1d7819 */ /* 0x000fe200000114e8 */
[----:B------:R-:W1:Y:S01]  /*0ae0*/  S2R R3, SR_CTAID.X ;  /* 0x0000000000037919 */ /* 0x000e620000002500 */
[----:B------:R-:W-:Y:S01]  /*0af0*/  UIADD3 UR10, -UR12, UR15, URZ ;  /* 0x0000000f0c0a7290 */ /* 0x000fe2000fffe13f */
[----:B------:R-:W-:Y:S01]  /*0b00*/  SHF.R.S32.HI R27, RZ, 0x1f, R26 ;  /* 0x0000001fff1b7819 */ /* 0x000fe2000001141a */
[----:B------:R-:W-:Y:S01]  /*0b10*/  ULDC.64 UR4, c[0x0][0x1a8] ;  /* 0x00006a0000047ab9 */ /* 0x000fe20000000a00 */
[CC--:B------:R-:W-:Y:S01]  /*0b20*/  LEA.HI R2, R29.reuse, R232.reuse, RZ, 0x3 ;  /* 0x000000e81d027211 */ /* 0x0c0fe200078f18ff */
[----:B------:R-:W2:Y:S01]  /*0b30*/  S2R R6, SR_CTAID.Z ;  /* 0x0000000000067919 */ /* 0x000ea20000002700 */
[----:B------:R-:W-:Y:S01]  /*0b40*/  UIMAD UR4, UR19, UR4, URZ ;  /* 0x00000004130472a4 */ /* 0x000fe2000f8e023f */
[----:B------:R-:W-:Y:S01]  /*0b50*/  LEA.HI R5, R29, R232, RZ, 0x6 ;  /* 0x000000e81d057211 */ /* 0x000fe200078f30ff */
[----:B------:R-:W-:Y:S01]  /*0b60*/  UISETP.GE.AND UP0, UPT, UR8, 0x2, UPT ;  /* 0x000000020800788c */ /* 0x000fe2000bf06270 */
[----:B------:R-:W-:Y:S01]  /*0b70*/  SHF.R.S32.HI R10, RZ, 0x3, R2 ;  /* 0x00000003ff0a7819 */ /* 0x000fe20000011402 */
[----:B------:R-:W-:Y:S01]  /*0b80*/  UIMAD UR4, UR11, UR5, UR4 ;  /* 0x000000050b0472a4 */ /* 0x000fe2000f8e0204 */
[----:B------:R-:W-:Y:S01]  /*0b90*/  LOP3.LUT R2, R2, 0xfffffff8, RZ, 0xc0, !PT ;  /* 0xfffffff802027812 */ /* 0x000fe200078ec0ff */
[----:B------:R-:W-:Y:S01]  /*0ba0*/  IMAD.SHL.U32 R5, R5, 0x8, RZ ;  /* 0x0000000805057824 */ /* 0x000fe200078e00ff */
[C---:B------:R-:W-:Y:S01]  /*0bb0*/  IADD3 R28, R10.reuse, 0x10, RZ ;  /* 0x000000100a1c7810 */ /* 0x040fe20007ffe0ff */
[----:B------:R-:W-:Y:S01]  /*0bc0*/  IMAD.SHL.U32 R0, R10, 0x40, RZ ;  /* 0x000000400a007824 */ /* 0x000fe200078e00ff */
[----:B------:R-:W-:Y:S01]  /*0bd0*/  SHF.R.S32.HI R11, RZ, 0x1f, R10 ;  /* 0x0000001fff0b7819 */ /* 0x000fe2000001140a */
[----:B------:R-:W-:Y:S01]  /*0be0*/  IMAD.IADD R132, R232, 0x1, -R2 ;  /* 0x00000001e8847824 */ /* 0x000fe200078e0a02 */
[----:B------:R-:W-:Y:S01]  /*0bf0*/  ISETP.GE.AND P2, PT, R28, UR10, PT ;  /* 0x0000000a1c007c0c */ /* 0x000fe2000bf46270 */
[----:B------:R-:W-:Y:S01]  /*0c00*/  UMOV UR11, 0x7 ;  /* 0x00000007000b7882 */ /* 0x000fe20000000000 */
[----:B------:R-:W-:Y:S01]  /*0c10*/  LOP3.LUT R0, R0, 0x1c0, RZ, 0xc0, !PT ;  /* 0x000001c000007812 */ /* 0x000fe200078ec0ff */
[----:B------:R-:W-:Y:S01]  /*0c20*/  IMAD.SHL.U32 R22, R132, 0x8, RZ ;  /* 0x0000000884167824 */ /* 0x000fe200078e00ff */
[----:B------:R-:W-:-:S02]  /*0c30*/  IADD3 R35, R10, 0x20, RZ ;  /* 0x000000200a237810 */ /* 0x000fc40007ffe0ff */
[----:B------:R-:W-:Y:S01]  /*0c40*/  SHF.R.U32.HI R2, RZ, 0x3, R0 ;  /* 0x00000003ff027819 */ /* 0x000fe20000011600 */
[----:B-1----:R-:W-:Y:S01]  /*0c50*/  IMAD.WIDE R36, R3, 0x80, R10 ;  /* 0x0000008003247825 */ /* 0x002fe200078e020a */
[--C-:B------:R-:W-:Y:S02]  /*0c60*/  LOP3.LUT R0, R0, 0x38, R22.reuse, 0xf8, !PT ;  /* 0x0000003800007812 */ /* 0x100fe400078ef816 */
[----:B------:R-:W-:Y:S02]  /*0c70*/  IADD3 R34, R10, 0x30, RZ ;  /* 0x000000300a227810 */ /* 0x000fe40007ffe0ff */
[----:B------:R-:W-:Y:S01]  /*0c80*/  LOP3.LUT R4, R0, R2, RZ, 0x3c, !PT ;  /* 0x0000000200047212 */ /* 0x000fe200078e3cff */
[----:B------:R-:W-:Y:S01]  /*0c90*/  STL.64 [R1+0x58], R36 ;  /* 0x0000582401007387 */ /* 0x000fe20000100a00 */
[----:B------:R-:W-:Y:S02]  /*0ca0*/  SHF.R.S32.HI R23, RZ, 0x1f, R22 ;  /* 0x0000001fff177819 */ /* 0x000fe40000011416 */
[----:B------:R-:W-:-:S02]  /*0cb0*/  IADD3 R2, P0, R22, UR6, RZ ;  /* 0x0000000616027c10 */ /* 0x000fc4000ff1e0ff */
[----:B------:R-:W-:Y:S01]  /*0cc0*/  ISETP.GE.AND P5, PT, R35, UR10, PT ;  /* 0x0000000a23007c0c */ /* 0x000fe2000bfa6270 */
[----:B------:R1:W-:Y:S01]  /*0cd0*/  STL.64 [R1+0x98], R22 ;  /* 0x0000981601007387 */ /* 0x0003e20000100a00 */
[----:B------:R-:W-:Y:S02]  /*0ce0*/  ISETP.GE.AND P4, PT, R34, UR10, PT ;  /* 0x0000000a22007c0c */ /* 0x000fe4000bf86270 */
[----:B------:R-:W-:Y:S01]  /*0cf0*/  ISETP.GE.AND P1, PT, R10, UR10, PT ;  /* 0x0000000a0a007c0c */ /* 0x000fe2000bf26270 */
[----:B------:R-:W-:Y:S01]  /*0d00*/  STL [R1+0xc4], R35 ;  /* 0x0000c42301007387 */ /* 0x000fe20000100800 */
[----:B------:R-:W-:Y:S01]  /*0d10*/  IADD3.X R3, R23, UR18, RZ, P0, !PT ;  /* 0x0000001217037c10 */ /* 0x000fe200087fe4ff */
[----:B------:R-:W-:Y:S01]  /*0d20*/  UIADD3 UR18, UR8, -0x1, URZ ;  /* 0xffffffff08127890 */ /* 0x000fe2000fffe03f */
[----:B------:R-:W-:Y:S01]  /*0d30*/  @!P2 IADD3 R12, P0, R36, 0x10, RZ ;  /* 0x00000010240ca810 */ /* 0x000fe20007f1e0ff */
[----:B------:R-:W-:Y:S01]  /*0d40*/  STL [R1+0xb8], R34 ;  /* 0x0000b82201007387 */ /* 0x000fe20000100800 */
[----:B------:R-:W-:Y:S01]  /*0d50*/  LOP3.LUT R234, R4, 0xfffffe00, R5, 0xf8, !PT ;  /* 0xfffffe0004ea7812 */ /* 0x000fe200078ef805 */
[----:B--2---:R-:W-:Y:S01]  /*0d60*/  IMAD.WIDE.U32 R2, R6, c[0x0][0x1a8], R2 ;  /* 0x00006a0006027a25 */ /* 0x004fe200078e0002 */
[----:B------:R-:W-:Y:S01]  /*0d70*/  IADD3 R33, R10, 0x40, RZ ;  /* 0x000000400a217810 */ /* 0x000fe20007ffe0ff */
[----:B------:R-:W-:Y:S01]  /*0d80*/  USHF.R.S32.HI UR19, URZ, 0x1f, UR18 ;  /* 0x0000001f3f137899 */ /* 0x000fe20008011412 */
[C---:B------:R-:W-:Y:S01]  /*0d90*/  @!P5 IADD3 R6, P3, R36.reuse, 0x20, RZ ;  /* 0x000000202406d810 */ /* 0x040fe20007f7e0ff */
[--C-:B------:R-:W-:Y:S01]  /*0da0*/  @!P2 IMAD.X R0, RZ, RZ, R37.reuse, P0 ;  /* 0x000000ffff00a224 */ /* 0x100fe200000e0625 */
[----:B------:R-:W-:Y:S01]  /*0db0*/  @!P4 IADD3 R15, P0, R36, 0x30, RZ ;  /* 0x00000030240fc810 */ /* 0x000fe20007f1e0ff */
[----:B------:R-:W-:Y:S01]  /*0dc0*/  @!P1 IMAD R4, R37, c[0x0][0x190], RZ ;  /* 0x0000640025049a24 */ /* 0x000fe200078e02ff */
[----:B------:R-:W-:Y:S01]  /*0dd0*/  IADD3 R3, R3, UR4, RZ ;  /* 0x0000000403037c10 */ /* 0x000fe2000fffe0ff */
[----:B------:R-:W-:Y:S01]  /*0de0*/  @!P2 IMAD R0, R0, c[0x0][0x190], RZ ;  /* 0x000064000000aa24 */ /* 0x000fe200078e02ff */
[C---:B------:R-:W-:Y:S01]  /*0df0*/  IADD3 R32, R10.reuse, 0x50, RZ ;  /* 0x000000500a207810 */ /* 0x040fe20007ffe0ff */
[--C-:B------:R-:W-:Y:S01]  /*0e00*/  @!P5 IMAD.X R5, RZ, RZ, R37.reuse, P3 ;  /* 0x000000ffff05d224 */ /* 0x100fe200018e0625 */
[----:B------:R-:W-:Y:S01]  /*0e10*/  IADD3 R31, R10, 0x60, RZ ;  /* 0x000000600a1f7810 */ /* 0x000fe20007ffe0ff */
[----:B------:R-:W-:Y:S01]  /*0e20*/  @!P2 IMAD R17, R12, c[0x0][0x194], R0 ;  /* 0x000065000c11aa24 */ /* 0x000fe200078e0200 */
[----:B------:R-:W-:Y:S01]  /*0e30*/  IADD3 R30, R10, 0x70, RZ ;  /* 0x000000700a1e7810 */ /* 0x000fe20007ffe0ff */
[----:B------:R-:W-:Y:S01]  /*0e40*/  @!P4 IMAD.X R0, RZ, RZ, R37, P0 ;  /* 0x000000ffff00c224 */ /* 0x000fe200000e0625 */
[----:B------:R-:W-:Y:S01]  /*0e50*/  STL [R1+0xc0], R33 ;  /* 0x0000c02101007387 */ /* 0x000fe20000100800 */
[C---:B------:R-:W-:Y:S01]  /*0e60*/  @!P1 IMAD R4, R36.reuse, c[0x0][0x194], R4 ;  /* 0x0000650024049a24 */ /* 0x040fe200078e0204 */
[----:B------:R-:W-:Y:S01]  /*0e70*/  LEA.HI R227, R29, R232, RZ, 0x5 ;  /* 0x000000e81de37211 */ /* 0x000fe200078f28ff */
[----:B------:R-:W-:Y:S01]  /*0e80*/  @!P1 IMAD.WIDE.U32 R8, R36, c[0x0][0x190], R2 ;  /* 0x0000640024089a25 */ /* 0x000fe200078e0002 */
[----:B------:R-:W-:Y:S02]  /*0e90*/  STL [R1+0xb0], R32 ;  /* 0x0000b02001007387 */ /* 0x000fe40000100800 */
[----:B------:R-:W-:Y:S01]  /*0ea0*/  SHF.R.S32.HI R138, RZ, 0x5, R227 ;  /* 0x00000005ff8a7819 */ /* 0x000fe200000114e3 */
[----:B------:R-:W-:Y:S01]  /*0eb0*/  @!P5 IMAD R5, R5, c[0x0][0x190], RZ ;  /* 0x000064000505da24 */ /* 0x000fe200078e02ff */
[----:B------:R-:W-:Y:S01]  /*0ec0*/  @!P1 LEA R14, P0, R8, c[0x0][0x160], 0x1 ;  /* 0x00005800080e9a11 */ /* 0x000fe200078008ff */
[----:B------:R-:W-:Y:S01]  /*0ed0*/  @!P4 IMAD R16, R0, c[0x0][0x190], RZ ;  /* 0x000064000010ca24 */ /* 0x000fe200078e02ff */
[----:B------:R-:W-:Y:S01]  /*0ee0*/  STL [R1+0xb4], R31 ;  /* 0x0000b41f01007387 */ /* 0x000fe20000100800 */
[----:B------:R-:W-:-:S02]  /*0ef0*/  @!P1 IMAD.IADD R0, R9, 0x1, R4 ;  /* 0x0000000109009824 */ /* 0x000fc400078e0204 */
[----:B------:R-:W-:Y:S01]  /*0f00*/  @!P2 IMAD.WIDE.U32 R12, R12, c[0x0][0x190], R2 ;  /* 0x000064000c0caa25 */ /* 0x000fe200078e0002 */
[----:B------:R-:W-:Y:S03]  /*0f10*/  STL [R1+0xbc], R30 ;  /* 0x0000bc1e01007387 */ /* 0x000fe60000100800 */
[----:B------:R-:W-:Y:S02]  /*0f20*/  @!P5 IMAD R18, R6, c[0x0][0x194], R5 ;  /* 0x000065000612da24 */ /* 0x000fe400078e0205 */
[C---:B------:R-:W-:Y:S02]  /*0f30*/  @!P4 IMAD R16, R15.reuse, c[0x0][0x194], R16 ;  /* 0x000065000f10ca24 */ /* 0x040fe400078e0210 */
[----:B------:R-:W-:Y:S01]  /*0f40*/  @!P4 IMAD.WIDE.U32 R4, R15, c[0x0][0x190], R2 ;  /* 0x000064000f04ca25 */ /* 0x000fe200078e0002 */
[----:B------:R-:W-:Y:S02]  /*0f50*/  @!P1 LEA.HI.X R15, R8, c[0x0][0x164], R0, 0x1, P0 ;  /* 0x00005900080f9a11 */ /* 0x000fe400000f0c00 */
[----:B------:R-:W-:Y:S01]  /*0f60*/  @!P2 LEA R8, P0, R12, c[0x0][0x160], 0x1 ;  /* 0x000058000c08aa11 */ /* 0x000fe200078008ff */
[----:B------:R-:W-:Y:S01]  /*0f70*/  @!P2 IMAD.IADD R0, R13, 0x1, R17 ;  /* 0x000000010d00a824 */ /* 0x000fe200078e0211 */
[----:B------:R-:W-:Y:S01]  /*0f80*/  @!P4 LEA R20, P6, R4, c[0x0][0x160], 0x1 ;  /* 0x000058000414ca11 */ /* 0x000fe200078c08ff */
[----:B------:R-:W-:-:S02]  /*0f90*/  IMAD.SHL.U32 R234, R234, 0x2, RZ ;  /* 0x00000002eaea7824 */ /* 0x000fc400078e00ff */
[----:B------:R-:W-:Y:S01]  /*0fa0*/  @!P5 IMAD.WIDE.U32 R6, R6, c[0x0][0x190], R2 ;  /* 0x000064000606da25 */ /* 0x000fe200078e0002 */
[----:B------:R-:W-:Y:S02]  /*0fb0*/  @!P2 LEA.HI.X R9, R12, c[0x0][0x164], R0, 0x1, P0 ;  /* 0x000059000c09aa11 */ /* 0x000fe400000f0c00 */
[----:B------:R-:W-:Y:S01]  /*0fc0*/  ISETP.GE.AND P0, PT, R33, UR10, PT ;  /* 0x0000000a21007c0c */ /* 0x000fe2000bf06270 */
[----:B------:R-:W-:Y:S01]  /*0fd0*/  @!PT LDS RZ, [RZ] ;  /* 0x00000000fffff984 */ /* 0x000fe20000000800 */
[----:B------:R-:W-:Y:S01]  /*0fe0*/  @!PT LDS RZ, [RZ] ;  /* 0x00000000fffff984 */ /* 0x000fe20000000800 */
[----:B------:R-:W-:Y:S01]  /*0ff0*/  @!PT LDS RZ, [RZ] ;  /* 0x00000000fffff984 */ /* 0x000fe20000000800 */
[----:B------:R2:W-:Y:S01]  /*1000*/  @!P1 LDGSTS.E.BYPASS.LTC128B.128 [R234], [R14.64] ;  /* 0x000000000eea9fae */ /* 0x0005e2000b901d50 */
[----:B------:R-:W-:Y:S01]  /*1010*/  ISETP.GE.AND P1, PT, R32, UR10, PT ;  /* 0x0000000a20007c0c */ /* 0x000fe2000bf26270 */
[----:B------:R-:W-:Y:S01]  /*1020*/  @!P5 IMAD.IADD R7, R7, 0x1, R18 ;  /* 0x000000010707d824 */ /* 0x000fe200078e0212 */
[C---:B------:R-:W-:Y:S01]  /*1030*/  @!P5 LEA R24, P3, R6.reuse, c[0x0][0x160], 0x1 ;  /* 0x000058000618da11 */ /* 0x040fe200078608ff */
[----:B------:R-:W-:Y:S01]  /*1040*/  @!P4 IMAD.IADD R0, R5, 0x1, R16 ;  /* 0x000000010500c824 */ /* 0x000fe200078e0210 */
[----:B------:R3:W-:Y:S02]  /*1050*/  @!P2 LDGSTS.E.BYPASS.LTC128B.128 [R234+0x800], [R8.64] ;  /* 0x0080000008eaafae */ /* 0x0007e4000b901d50 */
[----:B------:R-:W-:-:S02]  /*1060*/  @!P5 LEA.HI.X R25, R6, c[0x0][0x164], R7, 0x1, P3 ;  /* 0x000059000619da11 */ /* 0x000fc400018f0c07 */
[----:B------:R-:W-:Y:S02]  /*1070*/  @!P4 LEA.HI.X R21, R4, c[0x0][0x164], R0, 0x1, P6 ;  /* 0x000059000415ca11 */ /* 0x000fe400030f0c00 */
[----:B------:R-:W-:Y:S01]  /*1080*/  ISETP.GE.AND P3, PT, R31, UR10, PT ;  /* 0x0000000a1f007c0c */ /* 0x000fe2000bf66270 */
[----:B------:R4:W-:Y:S01]  /*1090*/  @!P5 LDGSTS.E.BYPASS.LTC128B.128 [R234+0x1000], [R24.64] ;  /* 0x0100000018eadfae */ /* 0x0009e2000b901d50 */
[C---:B------:R-:W-:Y:S02]  /*10a0*/  @!P0 IADD3 R4, P6, R36.reuse, 0x40, RZ ;  /* 0x0000004024048810 */ /* 0x040fe40007fde0ff */
[----:B------:R-:W-:Y:S01]  /*10b0*/  @!P1 IADD3 R6, P2, R36, 0x50, RZ ;  /* 0x0000005024069810 */ /* 0x000fe20007f5e0ff */
[----:B------:R5:W-:Y:S02]  /*10c0*/  @!P4 LDGSTS.E.BYPASS.LTC128B.128 [R234+0x1800], [R20.64] ;  /* 0x0180000014eacfae */ /* 0x000be4000b901d50 */
[----:B------:R-:W-:-:S04]  /*10d0*/  @!P0 IMAD.X R0, RZ, RZ, R37, P6 ;  /* 0x000000ffff008224 */ /* 0x000fc800030e0625 */
[----:B------:R-:W-:Y:S02]  /*10e0*/  @!P0 IMAD R5, R0, c[0x0][0x190], RZ ;  /* 0x0000640000058a24 */ /* 0x000fe400078e02ff */
[----:B------:R-:W-:Y:S01]  /*10f0*/  @!P1 IMAD.X R0, RZ, RZ, R37, P2 ;  /* 0x000000ffff009224 */ /* 0x000fe200010e0625 */
[----:B------:R-:W-:-:S03]  /*1100*/  ISETP.GE.AND P2, PT, R30, UR10, PT ;  /* 0x0000000a1e007c0c */ /* 0x000fc6000bf46270 */
[----:B------:R-:W-:Y:S01]  /*1110*/  @!P1 IMAD R12, R0, c[0x0][0x190], RZ ;  /* 0x00006400000c9a24 */ /* 0x000fe200078e02ff */
[----:B---3--:R-:W-:Y:S01]  /*1120*/  @!P3 IADD3 R9, P6, R36, 0x60, RZ ;  /* 0x000000602409b810 */ /* 0x008fe20007fde0ff */
[C---:B------:R-:W-:Y:S02]  /*1130*/  @!P0 IMAD R8, R4.reuse, c[0x0][0x194], R5 ;  /* 0x0000650004088a24 */ /* 0x040fe400078e0205 */
[----:B------:R-:W-:-:S04]  /*1140*/  @!P0 IMAD.WIDE.U32 R4, R4, c[0x0][0x190], R2 ;  /* 0x0000640004048a25 */ /* 0x000fc800078e0002 */
[----:B------:R-:W-:Y:S01]  /*1150*/  @!P3 IMAD.X R7, RZ, RZ, R37, P6 ;  /* 0x000000ffff07b224 */ /* 0x000fe200030e0625 */
[----:B------:R-:W-:Y:S01]  /*1160*/  @!P0 LEA R16, P6, R4, c[0x0][0x160], 0x1 ;  /* 0x0000580004108a11 */ /* 0x000fe200078c08ff */
[----:B------:R-:W-:Y:S02]  /*1170*/  @!P0 IMAD.IADD R0, R5, 0x1, R8 ;  /* 0x0000000105008824 */ /* 0x000fe400078e0208 */
[----:B--2---:R-:W-:Y:S02]  /*1180*/  @!P3 IMAD R14, R7, c[0x0][0x190], RZ ;  /* 0x00006400070eba24 */ /* 0x004fe400078e02ff */
[----:B------:R-:W-:Y:S01]  /*1190*/  @!P1 IMAD R12, R6, c[0x0][0x194], R12 ;  /* 0x00006500060c9a24 */ /* 0x000fe200078e020c */
[----:B------:R-:W-:Y:S01]  /*11a0*/  @!P0 LEA.HI.X R17, R4, c[0x0][0x164], R0, 0x1, P6 ;  /* 0x0000590004118a11 */ /* 0x000fe200030f0c00 */
[----:B------:R-:W-:Y:S01]  /*11b0*/  @!P1 IMAD.WIDE.U32 R6, R6, c[0x0][0x190], R2 ;  /* 0x0000640006069a25 */ /* 0x000fe200078e0002 */
[----:B------:R-:W-:-:S03]  /*11c0*/  @!P2 IADD3 R8, P6, R36, 0x70, RZ ;  /* 0x000000702408a810 */ /* 0x000fc60007fde0ff */
[C---:B------:R-:W-:Y:S01]  /*11d0*/  @!P3 IMAD R14, R9.reuse, c[0x0][0x194], R14 ;  /* 0x00006500090eba24 */ /* 0x040fe200078e020e */
[----:B------:R2:W-:Y:S01]  /*11e0*/  @!P0 LDGSTS.E.BYPASS.LTC128B.128 [R234+0x2000], [R16.64] ;  /* 0x0200000010ea8fae */ /* 0x0005e2000b901d50 */
[----:B------:R-:W-:-:S04]  /*11f0*/  @!P3 IMAD.WIDE.U32 R4, R9, c[0x0][0x190], R2 ;  /* 0x000064000904ba25 */ /* 0x000fc800078e0002 */
[----:B------:R-:W-:Y:S02]  /*1200*/  @!P2 IMAD.X R9, RZ, RZ, R37, P6 ;  /* 0x000000ffff09a224 */ /* 0x000fe400030e0625 */
[----:B------:R-:W-:Y:S01]  /*1210*/  @!P1 IMAD.IADD R0, R7, 0x1, R12 ;  /* 0x0000000107009824 */ /* 0x000fe200078e020c */
[----:B------:R-:W-:Y:S01]  /*1220*/  @!P1 LEA R12, P6, R6, c[0x0][0x160], 0x1 ;  /* 0x00005800060c9a11 */ /* 0x000fe200078c08ff */
[----:B------:R-:W-:Y:S02]  /*1230*/  @!P2 IMAD R9, R9, c[0x0][0x190], RZ ;  /* 0x000064000909aa24 */ /* 0x000fe400078e02ff */
[----:B------:R-:W-:Y:S01]  /*1240*/  @!P2 IMAD.WIDE.U32 R2, R8, c[0x0][0x190], R2 ;  /* 0x000064000802aa25 */ /* 0x000fe200078e0002 */
[----:B------:R-:W-:Y:S02]  /*1250*/  @!P1 LEA.HI.X R13, R6, c[0x0][0x164], R0, 0x1, P6 ;  /* 0x00005900060d9a11 */ /* 0x000fe400030f0c00 */
[----:B------:R-:W-:Y:S01]  /*1260*/  @!P3 LEA R18, P6, R4, c[0x0][0x160], 0x1 ;  /* 0x000058000412ba11 */ /* 0x000fe200078c08ff */
[----:B------:R-:W-:-:S02]  /*1270*/  @!P3 IMAD.IADD R0, R5, 0x1, R14 ;  /* 0x000000010500b824 */ /* 0x000fc400078e020e */
[----:B------:R-:W-:Y:S01]  /*1280*/  @!P2 IMAD R5, R8, c[0x0][0x194], R9 ;  /* 0x000065000805aa24 */ /* 0x000fe200078e0209 */
[----:B------:R3:W-:Y:S01]  /*1290*/  @!P1 LDGSTS.E.BYPASS.LTC128B.128 [R234+0x2800], [R12.64] ;  /* 0x028000000cea9fae */ /* 0x0007e2000b901d50 */
[----:B-----5:R-:W-:Y:S01]  /*12a0*/  IMAD.MOV.U32 R20, RZ, RZ, c[0x0][0x19c] ;  /* 0x00006700ff147624 */ /* 0x020fe200078e00ff */
[----:B------:R-:W-:Y:S01]  /*12b0*/  @!P3 LEA.HI.X R19, R4, c[0x0][0x164], R0, 0x1, P6 ;  /* 0x000059000413ba11 */ /* 0x000fe200030f0c00 */
[----:B------:R-:W-:Y:S01]  /*12c0*/  @!P2 IMAD.IADD R3, R3, 0x1, R5 ;  /* 0x000000010303a824 */ /* 0x000fe200078e0205 */
[----:B------:R-:W-:Y:S01]  /*12d0*/  @!P2 LEA R14, P6, R2, c[0x0][0x160], 0x1 ;  /* 0x00005800020eaa11 */ /* 0x000fe200078c08ff */
[C---:B------:R-:W-:Y:S02]  /*12e0*/  IMAD R0, R11.reuse, c[0x0][0x198], RZ ;  /* 0x000066000b007a24 */ /* 0x040fe400078e02ff */
[----:B------:R-:W-:Y:S01]  /*12f0*/  IMAD.WIDE.U32 R4, R10, c[0x0][0x198], R22 ;  /* 0x000066000a047a25 */ /* 0x000fe200078e0016 */
[----:B------:R-:W-:Y:S01]  /*1300*/  @!P2 LEA.HI.X R15, R2, c[0x0][0x164], R3, 0x1, P6 ;  /* 0x00005900020faa11 */ /* 0x000fe200030f0c03 */
[----:B------:R5:W-:Y:S02]  /*1310*/  @!P3 LDGSTS.E.BYPASS.LTC128B.128 [R234+0x3000], [R18.64] ;  /* 0x0300000012eabfae */ /* 0x000be4000b901d50 */
[----:B------:R-:W-:Y:S01]  /*1320*/  IMAD R6, R10, c[0x0][0x19c], R0 ;  /* 0x000067000a067a24 */ /* 0x000fe200078e0200 */
[----:B------:R-:W-:Y:S01]  /*1330*/  IADD3 R4, P6, R4, UR20, RZ ;  /* 0x0000001404047c10 */ /* 0x000fe2000ffde0ff */
[----:B------:R-:W-:Y:S01]  /*1340*/  IMAD R0, R11, c[0x0][0x1a0], RZ ;  /* 0x000068000b007a24 */ /* 0x000fe200078e02ff */
[----:B------:R2:W-:Y:S01]  /*1350*/  @!P2 LDGSTS.E.BYPASS.LTC128B.128 [R234+0x3800], [R14.64] ;  /* 0x038000000eeaafae */ /* 0x0005e2000b901d50 */
[----:B------:R-:W-:Y:S01]  /*1360*/  IMAD.WIDE.U32 R2, R10, c[0x0][0x1a0], R22 ;  /* 0x000068000a027a25 */ /* 0x000fe200078e0016 */
[----:B------:R-:W-:Y:S01]  /*1370*/  IADD3.X R5, R5, UR7, R6, P6, !PT ;  /* 0x0000000705057c10 */ /* 0x000fe2000b7fe406 */
[----:B------:R-:W-:-:S02]  /*1380*/  ULDC.64 UR6, c[0x0][0x198] ;  /* 0x0000660000067ab9 */ /* 0x000fc40000000a00 */
[----:B------:R-:W-:Y:S01]  /*1390*/  IMAD R0, R10, c[0x0][0x1a4], R0 ;  /* 0x000069000a007a24 */ /* 0x000fe200078e0200 */
[----:B-1----:R-:W-:Y:S01]  /*13a0*/  IADD3 R22, P6, R2, UR22, RZ ;  /* 0x0000001602167c10 */ /* 0x002fe2000ffde0ff */
[----:B------:R-:W-:Y:S01]  /*13b0*/  USHF.L.U64.HI UR20, UR6, UR11, UR7 ;  /* 0x0000000b06147299 */ /* 0x000fe20008010207 */
[----:B------:R-:W-:Y:S01]  /*13c0*/  IMAD.WIDE.U32 R36, R26, c[0x0][0x1b0], R4 ;  /* 0x00006c001a247a25 */ /* 0x000fe200078e0004 */
[----:B------:R-:W-:Y:S01]  /*13d0*/  UIMAD UR7, UR18, -0x80, UR13 ;  /* 0xffffff80120778a4 */ /* 0x000fe2000f8e020d */
[----:B------:R-:W-:Y:S01]  /*13e0*/  IADD3.X R23, R3, UR21, R0, P6, !PT ;  /* 0x0000001503177c10 */ /* 0x000fe2000b7fe400 */
[----:B------:R-:W-:Y:S01]  /*13f0*/  USHF.L.U32 UR21, UR6, 0x7, URZ ;  /* 0x0000000706157899 */ /* 0x000fe2000800063f */
[----:B------:R-:W-:Y:S01]  /*1400*/  IMAD R0, R27, c[0x0][0x1b0], RZ ;  /* 0x00006c001b007a24 */ /* 0x000fe200078e02ff */
[----:B------:R-:W-:Y:S01]  /*1410*/  UIMAD UR4, UR20, UR18, URZ ;  /* 0x00000012140472a4 */ /* 0x000fe2000f8e023f */
[----:B------:R-:W-:Y:S01]  /*1420*/  IMAD.U32 R2, RZ, RZ, UR18 ;  /* 0x00000012ff027e24 */ /* 0x000fe2000f8e00ff */
[----:B------:R-:W-:Y:S01]  /*1430*/  ISETP.GE.AND P0, PT, R28, UR7, PT ;  /* 0x000000071c007c0c */ /* 0x000fe2000bf06270 */
[----:B------:R-:W-:Y:S01]  /*1440*/  IMAD R0, R26, c[0x0][0x1b4], R0 ;  /* 0x00006d001a007a24 */ /* 0x000fe200078e0200 */
[----:B------:R-:W-:Y:S01]  /*1450*/  ISETP.GE.AND P5, PT, R10, UR7, PT ;  /* 0x000000070a007c0c */ /* 0x000fe2000bfa6270 */
[----:B------:R-:W-:Y:S01]  /*1460*/  IMAD.MOV.U32 R8, RZ, RZ, R36 ;  /* 0x000000ffff087224 */ /* 0x000fe200078e0024 */
[----:B------:R-:W-:Y:S01]  /*1470*/  UIMAD UR4, UR19, UR21, UR4 ;  /* 0x00000015130472a4 */ /* 0x000fe2000f8e0204 */
[----:B------:R-:W-:Y:S01]  /*1480*/  IMAD.IADD R9, R37, 0x1, R0 ;  /* 0x0000000125097824 */ /* 0x000fe200078e0200 */
[----:B------:R-:W-:Y:S01]  /*1490*/  ISETP.GE.AND P1, PT, R35, UR7, PT ;  /* 0x0000000723007c0c */ /* 0x000fe2000bf26270 */
[----:B------:R-:W-:Y:S01]  /*14a0*/  IMAD.U32 R0, RZ, RZ, UR6 ;  /* 0x00000006ff007e24 */ /* 0x000fe2000f8e00ff */
[----:B------:R-:W-:Y:S01]  /*14b0*/  STL.64 [R1+0x90], R36 ;  /* 0x0000902401007387 */ /* 0x000fe20000100a00 */
[----:B------:R-:W-:Y:S01]  /*14c0*/  IMAD.WIDE.U32 R2, R2, UR21, R8 ;  /* 0x0000001502027c25 */ /* 0x000fe2000f8e0008 */
[----:B------:R-:W-:-:S02]  /*14d0*/  ISETP.GE.AND P3, PT, R31, UR7, PT ;  /* 0x000000071f007c0c */ /* 0x000fc4000bf66270 */
[----:B------:R1:W-:Y:S01]  /*14e0*/  STL.64 [R1+0x88], R8 ;  /* 0x0000880801007387 */ /* 0x0003e20000100a00 */
[----:B------:R-:W-:Y:S01]  /*14f0*/  IMAD.U32 R4, RZ, RZ, UR6 ;  /* 0x00000006ff047e24 */ /* 0x000fe2000f8e00ff */
[----:B------:R-:W-:Y:S01]  /*1500*/  @!P0 LEA R0, P4, R0, R2, 0x4 ;  /* 0x0000000200008211 */ /* 0x000fe200078820ff */
[----:B------:R-:W-:Y:S01]  /*1510*/  IMAD.U32 R5, RZ, RZ, UR6 ;  /* 0x00000006ff057e24 */ /* 0x000fe2000f8e00ff */
[----:B------:R-:W-:Y:S01]  /*1520*/  IADD3 R3, R3, UR4, RZ ;  /* 0x0000000403037c10 */ /* 0x000fe2000fffe0ff */
[----:B------:R-:W-:Y:S01]  /*1530*/  UIMAD.WIDE.U32 UR4, UR6, 0x20, URZ ;  /* 0x00000020060478a5 */ /* 0x000fe2000f8e003f */
[----:B------:R-:W-:Y:S01]  /*1540*/  ISETP.GE.AND P2, PT, R30, UR7, PT ;  /* 0x000000071e007c0c */ /* 0x000fe2000bf46270 */
[----:B-----5:R-:W-:Y:S01]  /*1550*/  IMAD.U32 R18, RZ, RZ, UR6 ;  /* 0x00000006ff127e24 */ /* 0x020fe2000f8e00ff */
[----:B------:R-:W-:Y:S01]  /*1560*/  @!P0 LEA.HI.X R4, R4, R3, R20, 0x4, P4 ;  /* 0x0000000304048211 */ /* 0x000fe200020f2414 */
[----:B------:R-:W-:Y:S01]  /*1570*/  IMAD.U32 R11, RZ, RZ, UR6 ;  /* 0x00000006ff0b7e24 */ /* 0x000fe2000f8e00ff */
[----:B------:R-:W-:Y:S01]  /*1580*/  @!P0 LEA R6, P4, R0, c[0x0][0x168], 0x1 ;  /* 0x00005a0000068a11 */ /* 0x000fe200078808ff */
[----:B----4-:R-:W-:-:S03]  /*1590*/  IMAD.MOV.U32 R24, RZ, RZ, c[0x0][0x1a4] ;  /* 0x00006900ff187624 */ /* 0x010fc600078e00ff */
[----:B------:R-:W-:Y:S01]  /*15a0*/  @!P0 LEA.HI.X R7, R0, c[0x0][0x16c], R4, 0x1, P4 ;  /* 0x00005b0000078a11 */ /* 0x000fe200020f0c04 */
[----:B------:R-:W-:Y:S01]  /*15b0*/  IMAD.SHL.U32 R4, R20, 0x20, RZ ;  /* 0x0000002014047824 */ /* 0x000fe200078e00ff */
[----:B------:R-:W-:-:S04]  /*15c0*/  @!P1 IADD3 R0, P4, R2, UR4, RZ ;  /* 0x0000000402009c10 */ /* 0x000fc8000ff9e0ff */
[----:B------:R-:W-:Y:S01]  /*15d0*/  @!P1 IADD3.X R4, R3, UR5, R4, P4, !PT ;  /* 0x0000000503049c10 */ /* 0x000fe2000a7fe404 */
[----:B------:R-:W-:Y:S01]  /*15e0*/  ULDC.64 UR4, c[0x0][0x1a0] ;  /* 0x0000680000047ab9 */ /* 0x000fe20000000a00 */
[C---:B---3--:R-:W-:Y:S01]  /*15f0*/  @!P1 LEA R12, P4, R0.reuse, c[0x0][0x168], 0x1 ;  /* 0x00005a00000c9a11 */ /* 0x048fe200078808ff */
[----:B------:R-:W-:Y:S02]  /*1600*/  USHF.L.U64.HI UR11, UR4, UR11, UR5 ;  /* 0x0000000b040b7299 */ /* 0x000fe40008010205 */
[----:B------:R-:W-:Y:S01]  /*1610*/  USHF.L.U32 UR14, UR4, 0x7, URZ ;  /* 0x00000007040e7899 */ /* 0x000fe2000800063f */
[----:B------:R-:W-:Y:S01]  /*1620*/  @!P1 LEA.HI.X R13, R0, c[0x0][0x16c], R4, 0x1, P4 ;  /* 0x00005b00000d9a11 */ /* 0x000fe200020f0c04 */
[----:B------:R-:W-:Y:S01]  /*1630*/  UIMAD UR5, UR11, UR18, URZ ;  /* 0x000000120b0572a4 */ /* 0x000fe2000f8e023f */
[----:B-1----:R-:W-:Y:S01]  /*1640*/  @!P5 LEA R8, P6, R2, c[0x0][0x168], 0x1 ;  /* 0x00005a000208da11 */ /* 0x002fe200078c08ff */
[----:B------:R-:W-:Y:S01]  /*1650*/  UIMAD.WIDE.U32 UR22, UR4, 0x20, URZ ;  /* 0x00000020041678a5 */ /* 0x000fe2000f8e003f */
[----:B------:R-:W-:Y:S01]  /*1660*/  ISETP.GE.AND P4, PT, R32, UR7, PT ;  /* 0x0000000720007c0c */ /* 0x000fe2000bf86270 */
[----:B------:R-:W-:Y:S01]  /*1670*/  UIMAD UR5, UR19, UR14, UR5 ;  /* 0x0000000e130572a4 */ /* 0x000fe2000f8e0205 */
[----:B------:R-:W-:-:S02]  /*1680*/  @!P5 LEA.HI.X R9, R2, c[0x0][0x16c], R3, 0x1, P6 ;  /* 0x00005b000209da11 */ /* 0x000fc400030f0c03 */
[----:B------:R-:W-:-:S03]  /*1690*/  ISETP.GE.AND P6, PT, R34, UR7, PT ;  /* 0x0000000722007c0c */ /* 0x000fc6000bfc6270 */
[----:B------:R1:W-:Y:S01]  /*16a0*/  @!P5 LDGSTS.E.BYPASS.LTC128B.128 [R234+0x4000], [R8.64] ;  /* 0x0400000008eadfae */ /* 0x0003e2000b901d50 */
[----:B------:R-:W-:-:S03]  /*16b0*/  ISETP.GE.AND P5, PT, R33, UR7, PT ;  /* 0x0000000721007c0c */ /* 0x000fc6000bfa6270 */
[----:B------:R3:W-:Y:S04]  /*16c0*/  @!P0 LDGSTS.E.BYPASS.LTC128B.128 [R234+0x4800], [R6.64] ;  /* 0x0480000006ea8fae */ /* 0x0007e8000b901d50 */
[----:B------:R4:W-:Y:S02]  /*16d0*/  @!P1 LDGSTS.E.BYPASS.LTC128B.128 [R234+0x5000], [R12.64] ;  /* 0x050000000cea9fae */ /* 0x0009e4000b901d50 */
[----:B------:R-:W-:-:S04]  /*16e0*/  @!P6 IMAD.WIDE.U32 R4, R5, 0x30, R2 ;  /* 0x000000300504e825 */ /* 0x000fc800078e0002 */
[----:B------:R-:W-:Y:S01]  /*16f0*/  @!P6 IMAD R0, R20, 0x30, RZ ;  /* 0x000000301400e824 */ /* 0x000fe200078e02ff */
[----:B--2---:R-:W-:-:S03]  /*1700*/  @!P6 LEA R16, P0, R4, c[0x0][0x168], 0x1 ;  /* 0x00005a000410ea11 */ /* 0x004fc600078008ff */
[----:B------:R-:W-:Y:S02]  /*1710*/  @!P6 IMAD.IADD R0, R5, 0x1, R0 ;  /* 0x000000010500e824 */ /* 0x000fe400078e0200 */
[----:B------:R-:W-:-:S03]  /*1720*/  IMAD.U32 R5, RZ, RZ, UR6 ;  /* 0x00000006ff057e24 */ /* 0x000fc6000f8e00ff */
[----:B------:R-:W-:Y:S01]  /*1730*/  @!P6 LEA.HI.X R17, R4, c[0x0][0x16c], R0, 0x1, P0 ;  /* 0x00005b000411ea11 */ /* 0x000fe200000f0c00 */
[----:B------:R-:W-:Y:S02]  /*1740*/  IMAD.U32 R4, RZ, RZ, UR6 ;  /* 0x00000006ff047e24 */ /* 0x000fe4000f8e00ff */
[----:B-1----:R-:W-:Y:S02]  /*1750*/  @!P2 IMAD.MOV.U32 R8, RZ, RZ, R2 ;  /* 0x000000ffff08a224 */ /* 0x002fe400078e0002 */
[----:B------:R1:W-:Y:S01]  /*1760*/  @!P6 LDGSTS.E.BYPASS.LTC128B.128 [R234+0x5800], [R16.64] ;  /* 0x0580000010eaefae */ /* 0x0003e2000b901d50 */
[--C-:B------:R-:W-:Y:S01]  /*1770*/  @!P2 IMAD.MOV.U32 R9, RZ, RZ, R3.reuse ;  /* 0x000000ffff09a224 */ /* 0x100fe200078e0003 */
[----:B------:R-:W-:Y:S01]  /*1780*/  ISETP.GE.AND P6, PT, R35, UR7, PT ;  /* 0x0000000723007c0c */ /* 0x000fe2000bfc6270 */
[----:B---3--:R-:W-:Y:S02]  /*1790*/  IMAD.U32 R6, RZ, RZ, UR6 ;  /* 0x00000006ff067e24 */ /* 0x008fe4000f8e00ff */
[----:B------:R-:W-:-:S03]  /*17a0*/  @!P3 IMAD.MOV.U32 R7, RZ, RZ, R3 ;  /* 0x000000ffff07b224 */ /* 0x000fc600078e0003 */
[----:B------:R-:W-:Y:S01]  /*17b0*/  @!P5 LEA R0, P0, R6, R2, 0x6 ;  /* 0x000000020600d211 */ /* 0x000fe200078030ff */
[----:B------:R-:W-:-:S03]  /*17c0*/  @!P3 IMAD.MOV.U32 R6, RZ, RZ, R2 ;  /* 0x000000ffff06b224 */ /* 0x000fc600078e0002 */
[----:B------:R-:W-:Y:S02]  /*17d0*/  @!P5 LEA.HI.X R5, R5, R3, R20, 0x6, P0 ;  /* 0x000000030505d211 */ /* 0x000fe400000f3414 */
[----:B------:R-:W-:-:S04]  /*17e0*/  @!P5 LEA R14, P0, R0, c[0x0][0x168], 0x1 ;  /* 0x00005a00000eda11 */ /* 0x000fc800078008ff */
[----:B------:R-:W-:Y:S01]  /*17f0*/  @!P5 LEA.HI.X R15, R0, c[0x0][0x16c], R5, 0x1, P0 ;  /* 0x00005b00000fda11 */ /* 0x000fe200000f0c05 */
[----:B------:R-:W-:-:S04]  /*1800*/  @!P4 IMAD.WIDE.U32 R4, R4, 0x50, R2 ;  /* 0x000000500404c825 */ /* 0x000fc800078e0002 */
[----:B------:R-:W-:Y:S01]  /*1810*/  @!P3 IMAD.WIDE.U32 R2, R18, 0x60, R6 ;  /* 0x000000601202b825 */ /* 0x000fe200078e0006 */
[----:B----4-:R-:W-:Y:S01]  /*1820*/  @!P4 LEA R12, P0, R4, c[0x0][0x168], 0x1 ;  /* 0x00005a00040cca11 */ /* 0x010fe200078008ff */
[----:B------:R2:W-:Y:S01]  /*1830*/  @!P5 LDGSTS.E.BYPASS.LTC128B.128 [R234+0x6000], [R14.64] ;  /* 0x060000000eeadfae */ /* 0x0005e2000b901d50 */
[----:B------:R-:W-:Y:S01]  /*1840*/  ISETP.GE.AND P5, PT, R34, UR7, PT ;  /* 0x0000000722007c0c */ /* 0x000fe2000bfa6270 */
[----:B------:R-:W-:Y:S01]  /*1850*/  @!P2 IMAD.WIDE.U32 R6, R11, 0x70, R8 ;  /* 0x000000700b06a825 */ /* 0x000fe200078e0008 */
[----:B------:R-:W-:-:S03]  /*1860*/  LEA.HI R11, R29, R232, RZ, 0x4 ;  /* 0x000000e81d0b7211 */ /* 0x000fc600078f20ff */
[C---:B------:R-:W-:Y:S02]  /*1870*/  @!P3 IMAD R8, R20.reuse, 0x60, RZ ;  /* 0x000000601408b824 */ /* 0x040fe400078e02ff */
[----:B------:R-:W-:Y:S02]  /*1880*/  @!P4 IMAD R0, R20, 0x50, RZ ;  /* 0x000000501400c824 */ /* 0x000fe400078e02ff */
[----:B------:R-:W-:Y:S01]  /*1890*/  @!P3 IMAD.IADD R3, R3, 0x1, R8 ;  /* 0x000000010303b824 */ /* 0x000fe200078e0208 */
[----:B------:R-:W-:Y:S01]  /*18a0*/  @!P3 LEA R8, P1, R2, c[0x0][0x168], 0x1 ;  /* 0x00005a000208ba11 */ /* 0x000fe200078208ff */
[----:B------:R-:W-:Y:S02]  /*18b0*/  @!P4 IMAD.IADD R0, R5, 0x1, R0 ;  /* 0x000000010500c824 */ /* 0x000fe400078e0200 */
[----:B------:R-:W-:Y:S01]  /*18c0*/  @!P2 IMAD R5, R20, 0x70, RZ ;  /* 0x000000701405a824 */ /* 0x000fe200078e02ff */
[----:B------:R-:W-:Y:S01]  /*18d0*/  @!P3 LEA.HI.X R9, R2, c[0x0][0x16c], R3, 0x1, P1 ;  /* 0x00005b000209ba11 */ /* 0x000fe200008f0c03 */
[----:B------:R-:W-:Y:S01]  /*18e0*/  IMAD.WIDE.U32 R20, R26, c[0x0][0x1b8], R22 ;  /* 0x00006e001a147a25 */ /* 0x000fe200078e0016 */
[----:B------:R-:W-:-:S02]  /*18f0*/  @!P2 LEA R2, P1, R6, c[0x0][0x168], 0x1 ;  /* 0x00005a000602aa11 */ /* 0x000fc400078208ff */
[----:B------:R-:W-:Y:S01]  /*1900*/  @!P4 LEA.HI.X R13, R4, c[0x0][0x16c], R0, 0x1, P0 ;  /* 0x00005b00040dca11 */ /* 0x000fe200000f0c00 */
[----:B------:R-:W-:Y:S01]  /*1910*/  @!P2 IMAD.IADD R3, R7, 0x1, R5 ;  /* 0x000000010703a824 */ /* 0x000fe200078e0205 */
[----:B------:R-:W-:Y:S01]  /*1920*/  ISETP.GE.AND P0, PT, R28, UR7, PT ;  /* 0x000000071c007c0c */ /* 0x000fe2000bf06270 */
[----:B------:R-:W-:Y:S01]  /*1930*/  IMAD R0, R27, c[0x0][0x1b8], RZ ;  /* 0x00006e001b007a24 */ /* 0x000fe200078e02ff */
[----:B------:R3:W-:Y:S01]  /*1940*/  STL.64 [R1+0xa8], R20 ;  /* 0x0000a81401007387 */ /* 0x0007e20000100a00 */
[----:B------:R-:W-:Y:S01]  /*1950*/  IMAD.MOV.U32 R18, RZ, RZ, R20 ;  /* 0x000000ffff127224 */ /* 0x000fe200078e0014 */
[----:B------:R-:W-:Y:S01]  /*1960*/  @!P2 LEA.HI.X R3, R6, c[0x0][0x16c], R3, 0x1, P1 ;  /* 0x00005b000603aa11 */ /* 0x000fe200008f0c03 */
[----:B------:R-:W-:Y:S01]  /*1970*/  IMAD R0, R26, c[0x0][0x1bc], R0 ;  /* 0x00006f001a007a24 */ /* 0x000fe200078e0200 */
[----:B------:R4:W-:Y:S01]  /*1980*/  @!P4 LDGSTS.E.BYPASS.LTC128B.128 [R234+0x6800], [R12.64] ;  /* 0x068000000ceacfae */ /* 0x0009e2000b901d50 */
[----:B------:R-:W-:Y:S01]  /*1990*/  IMAD.U32 R5, RZ, RZ, UR4 ;  /* 0x00000004ff057e24 */ /* 0x000fe2000f8e00ff */
[----:B------:R-:W-:Y:S01]  /*19a0*/  ISETP.GE.AND P4, PT, R33, UR7, PT ;  /* 0x0000000721007c0c */ /* 0x000fe2000bf86270 */
[----:B------:R-:W-:Y:S01]  /*19b0*/  IMAD.IADD R19, R21, 0x1, R0 ;  /* 0x0000000115137824 */ /* 0x000fe200078e0200 */
[----:B------:R5:W-:Y:S01]  /*19c0*/  @!P3 LDGSTS.E.BYPASS.LTC128B.128 [R234+0x7000], [R8.64] ;  /* 0x0700000008eabfae */ /* 0x000be2000b901d50 */
[----:B------:R-:W-:Y:S01]  /*19d0*/  IMAD.U32 R0, RZ, RZ, UR4 ;  /* 0x00000004ff007e24 */ /* 0x000fe2000f8e00ff */
[C---:B------:R-:W-:Y:S01]  /*19e0*/  ISETP.GE.AND P3, PT, R10.reuse, UR7, PT ;  /* 0x000000070a007c0c */ /* 0x040fe2000bf66270 */
[----:B------:R-:W-:Y:S01]  /*19f0*/  IMAD.SHL.U32 R10, R10, 0x8, RZ ;  /* 0x000000080a0a7824 */ /* 0x000fe200078e00ff */
[----:B------:R1:W-:Y:S04]  /*1a00*/  @!P2 LDGSTS.E.BYPASS.LTC128B.128 [R234+0x7800], [R2.64] ;  /* 0x0780000002eaafae */ /* 0x0003e8000b901d50 */
[----:B------:R-:W0:Y:S04]  /*1a10*/  LDGDEPBAR ;  /* 0x00000000000079af */ /* 0x000e280000000000 */
[----:B------:R2:W-:Y:S01]  /*1a20*/  STL.64 [R1+0xa0], R18 ;  /* 0x0000a01201007387 */ /* 0x0005e20000100a00 */
[----:B----4-:R-:W-:-:S02]  /*1a30*/  IMAD.U32 R12, RZ, RZ, UR4 ;  /* 0x00000004ff0c7e24 */ /* 0x010fc4000f8e00ff */
[----:B------:R-:W-:Y:S01]  /*1a40*/  IMAD.U32 R13, RZ, RZ, UR4 ;  /* 0x00000004ff0d7e24 */ /* 0x000fe2000f8e00ff */
[----:B-----5:R-:W-:Y:S01]  /*1a50*/  SHF.R.S32.HI R8, RZ, 0x4, R11 ;  /* 0x00000004ff087819 */ /* 0x020fe2000001140b */
[----:B------:R-:W-:Y:S02]  /*1a60*/  IMAD.SHL.U32 R9, R24, 0x20, RZ ;  /* 0x0000002018097824 */ /* 0x000fe400078e00ff */
[----:B-1----:R-:W-:Y:S01]  /*1a70*/  IMAD.U32 R2, RZ, RZ, UR18 ;  /* 0x00000012ff027e24 */ /* 0x002fe2000f8e00ff */
[----:B------:R-:W-:-:S04]  /*1a80*/  DEPBAR.LE SB0, 0x0 ;  /* 0x000080000000791a */ /* 0x000fc80000000000 */
[----:B------:R-:W-:Y:S01]  /*1a90*/  BAR.SYNC.DEFER_BLOCKING 0x0 ;  /* 0x0000000000007b1d */ /* 0x000fe20000010000 */
[----:B------:R-:W-:Y:S01]  /*1aa0*/  IMAD.WIDE.U32 R2, R2, UR14, R18 ;  /* 0x0000000e02027c25 */ /* 0x000fe2000f8e0012 */
[C---:B------:R-:W-:Y:S02]  /*1ab0*/  LEA.HI R7, R11.reuse, R8, RZ, 0x1 ;  /* 0x000000080b077211 */ /* 0x040fe400078f08ff */
[----:B------:R-:W-:Y:S02]  /*1ac0*/  LOP3.LUT R11, R11, 0xfffffff0, RZ, 0xc0, !PT ;  /* 0xfffffff00b0b7812 */ /* 0x000fe400078ec0ff */
[----:B------:R-:W-:Y:S02]  /*1ad0*/  @!P0 LEA R0, P1, R0, R2, 0x4 ;  /* 0x0000000200008211 */ /* 0x000fe400078220ff */
[----:B------:R-:W-:Y:S02]  /*1ae0*/  IADD3 R3, R3, UR5, RZ ;  /* 0x0000000503037c10 */ /* 0x000fe4000fffe0ff */
[----:B------:R-:W-:-:S02]  /*1af0*/  LOP3.LUT R7, R7, 0xfffffffe, RZ, 0xc0, !PT ;  /* 0xfffffffe07077812 */ /* 0x000fc400078ec0ff */
[----:B------:R-:W-:Y:S02]  /*1b00*/  @!P0 LEA.HI.X R5, R5, R3, R24, 0x4, P1 ;  /* 0x0000000305058211 */ /* 0x000fe400008f2418 */
[----:B------:R-:W-:Y:S01]  /*1b10*/  @!P0 LEA R6, P2, R0, c[0x0][0x170], 0x1 ;  /* 0x00005c0000068a11 */ /* 0x000fe200078408ff */
[----:B---3--:R-:W-:Y:S01]  /*1b20*/  IMAD.IADD R21, R8, 0x1, -R7 ;  /* 0x0000000108157824 */ /* 0x008fe200078e0a07 */
[----:B------:R-:W-:Y:S02]  /*1b30*/  @!P6 IADD3 R4, P1, R2, UR22, RZ ;  /* 0x000000160204ec10 */ /* 0x000fe4000ff3e0ff */
[----:B------:R-:W-:Y:S01]  /*1b40*/  @!P0 LEA.HI.X R7, R0, c[0x0][0x174], R5, 0x1, P2 ;  /* 0x00005d0000078a11 */ /* 0x000fe200010f0c05 */
[----:B------:R-:W-:Y:S01]  /*1b50*/  IMAD.U32 R5, RZ, RZ, UR4 ;  /* 0x00000004ff057e24 */ /* 0x000fe2000f8e00ff */
[----:B------:R-:W-:Y:S02]  /*1b60*/  @!P6 IADD3.X R0, R3, UR23, R9, P1, !PT ;  /* 0x000000170300ec10 */ /* 0x000fe40008ffe409 */
[----:B------:R-:W-:-:S02]  /*1b70*/  @!P3 LEA R8, P2, R2, c[0x0][0x170], 0x1 ;  /* 0x00005c000208ba11 */ /* 0x000fc400078408ff */
[----:B--2---:R-:W-:Y:S01]  /*1b80*/  @!P6 LEA R18, P1, R4, c[0x0][0x170], 0x1 ;  /* 0x00005c000412ea11 */ /* 0x004fe200078208ff */
[----:B------:R-:W-:Y:S01]  /*1b90*/  @P3 STS.128 [R234+0x8000], RZ ;  /* 0x008000ffea003388 */ /* 0x000fe20000000c00 */
[----:B------:R-:W-:Y:S02]  /*1ba0*/  @!P3 LEA.HI.X R9, R2, c[0x0][0x174], R3, 0x1, P2 ;  /* 0x00005d000209ba11 */ /* 0x000fe400010f0c03 */
[----:B------:R-:W-:Y:S01]  /*1bb0*/  @!P6 LEA.HI.X R19, R4, c[0x0][0x174], R0, 0x1, P1 ;  /* 0x00005d000413ea11 */ /* 0x000fe200008f0c00 */
[----:B------:R-:W-:Y:S01]  /*1bc0*/  IMAD.IADD R0, R232, 0x1, -R11 ;  /* 0x00000001e8007824 */ /* 0x000fe200078e0a0b */
[----:B------:R-:W-:Y:S01]  /*1bd0*/  ISETP.GE.AND P2, PT, R31, UR7, PT ;  /* 0x000000071f007c0c */ /* 0x000fe2000bf46270 */
[----:B------:R-:W-:Y:S01]  /*1be0*/  @!PT LDS RZ, [RZ] ;  /* 0x00000000fffff984 */ /* 0x000fe20000000800 */
[----:B------:R-:W-:Y:S01]  /*1bf0*/  @!PT LDS RZ, [RZ] ;  /* 0x00000000fffff984 */ /* 0x000fe20000000800 */
[----:B------:R-:W-:Y:S01]  /*1c00*/  @!PT LDS RZ, [RZ] ;  /* 0x00000000fffff984 */ /* 0x000fe20000000800 */
[----:B------:R1:W-:Y:S01]  /*1c10*/  @!P3 LDGSTS.E.BYPASS.LTC128B.128 [R234+0x8000], [R8.64] ;  /* 0x0800000008eabfae */ /* 0x0003e2000b901d50 */
[----:B------:R-:W-:Y:S01]  /*1c20*/  @!P5 IMAD.WIDE.U32 R4, R5, 0x30, R2 ;  /* 0x000000300504d825 */ /* 0x000fe200078e0002 */
[----:B------:R-:W-:Y:S02]  /*1c30*/  ISETP.GE.AND P3, PT, R32, UR7, PT ;  /* 0x0000000720007c0c */ /* 0x000fe4000bf66270 */
[----:B------:R-:W-:Y:S01]  /*1c40*/  ISETP.GE.AND P1, PT, R30, UR7, PT ;  /* 0x000000071e007c0c */ /* 0x000fe2000bf26270 */
[----:B------:R-:W-:Y:S01]  /*1c50*/  @P0 STS.128 [R234+0x8800], RZ ;  /* 0x008800ffea000388 */ /* 0x000fe20000000c00 */
[----:B------:R-:W-:-:S03]  /*1c60*/  IMAD.U32 R11, RZ, RZ, UR4 ;  /* 0x00000004ff0b7e24 */ /* 0x000fc6000f8e00ff */
[----:B------:R-:W-:Y:S01]  /*1c70*/  @!PT LDS RZ, [RZ] ;  /* 0x00000000fffff984 */ /* 0x000fe20000000800 */
[----:B------:R-:W-:Y:S01]  /*1c80*/  @!PT LDS RZ, [RZ] ;  /* 0x00000000fffff984 */ /* 0x000fe20000000800 */
[----:B------:R-:W-:Y:S01]  /*1c90*/  @!PT LDS RZ, [RZ] ;  /* 0x00000000fffff984 */ /* 0x000fe20000000800 */
[----:B------:R2:W-:Y:S01]  /*1ca0*/  @!P0 LDGSTS.E.BYPASS.LTC128B.128 [R234+0x8800], [R6.64] ;  /* 0x0880000006ea8fae */ /* 0x0005e2000b901d50 */
[----:B------:R-:W-:-:S03]  /*1cb0*/  @!P5 LEA R16, P0, R4, c[0x0][0x170], 0x1 ;  /* 0x00005c000410da11 */ /* 0x000fc600078008ff */
[----:B------:R-:W-:Y:S04]  /*1cc0*/  @P6 STS.128 [R234+0x9000], RZ ;  /* 0x009000ffea006388 */ /* 0x000fe80000000c00 */
[----:B------:R-:W-:Y:S01]  /*1cd0*/  @!PT LDS RZ, [RZ] ;  /* 0x00000000fffff984 */ /* 0x000fe20000000800 */
[----:B------:R-:W-:Y:S01]  /*1ce0*/  @!PT LDS RZ, [RZ] ;  /* 0x00000000fffff984 */ /* 0x000fe20000000800 */
[----:B------:R-:W-:Y:S01]  /*1cf0*/  @!PT LDS RZ, [RZ] ;  /* 0x00000000fffff984 */ /* 0x000fe20000000800 */
[----:B------:R3:W-:Y:S04]  /*1d00*/  @!P6 LDGSTS.E.BYPASS.LTC128B.128 [R234+0x9000], [R18.64] ;  /* 0x0900000012eaefae */ /* 0x0007e8000b901d50 */
[----:B------:R-:W-:Y:S01]  /*1d10*/  @P5 STS.128 [R234+0x9800], RZ ;  /* 0x009800ffea005388 */ /* 0x000fe20000000c00 */
[----:B-1----:R-:W-:Y:S01]  /*1d20*/  SHF.R.S32.HI R9, RZ, 0x1f, R0 ;  /* 0x0000001fff097819 */ /* 0x002fe20000011400 */
[----:B------:R-:W-:-:S03]  /*1d30*/  @!P5 IMAD R8, R24, 0x30, RZ ;  /* 0x000000301808d824 */ /* 0x000fc600078e02ff */
[----:B------:R-:W-:Y:S01]  /*1d40*/  LEA.HI R20, R9, R0, RZ, 0x3 ;  /* 0x0000000009147211 */ /* 0x000fe200078f18ff */
[----:B------:R-:W-:Y:S02]  /*1d50*/  @!P5 IMAD.IADD R5, R5, 0x1, R8 ;  /* 0x000000010505d824 */ /* 0x000fe400078e0208 */
[----:B------:R-:W-:Y:S01]  /*1d60*/  @!P1 IMAD.MOV.U32 R8, RZ, RZ, R2 ;  /* 0x000000ffff089224 */ /* 0x000fe200078e0002 */
[----:B--2---:R-:W-:Y:S01]  /*1d70*/  LOP3.LUT R6, R20, 0xfffffff8, RZ, 0xc0, !PT ;  /* 0xfffffff814067812 */ /* 0x004fe200078ec0ff */
[----:B------:R-:W-:Y:S01]  /*1d80*/  @!P2 IMAD.MOV.U32 R7, RZ, RZ, R3 ;  /* 0x000000ffff07a224 */ /* 0x000fe200078e0003 */
[----:B------:R-:W-:Y:S01]  /*1d90*/  @!P5 LEA.HI.X R17, R4, c[0x0][0x174], R5, 0x1, P0 ;  /* 0x00005d000411da11 */ /* 0x000fe200000f0c05 */
[----:B------:R-:W-:Y:S01]  /*1da0*/  IMAD.U32 R4, RZ, RZ, UR4 ;  /* 0x00000004ff047e24 */ /* 0x000fe2000f8e00ff */
[----:B------:R-:W-:Y:S01]  /*1db0*/  @!P4 LEA R11, P0, R11, R2, 0x6 ;  /* 0x000000020b0bc211 */ /* 0x000fe200078030ff */
[----:B------:R-:W-:Y:S02]  /*1dc0*/  IMAD.IADD R44, R0, 0x1, -R6 ;  /* 0x00000001002c7824 */ /* 0x000fe400078e0a06 */
[----:B------:R-:W-:Y:S01]  /*1dd0*/  @!P2 IMAD.MOV.U32 R6, RZ, RZ, R2 ;  /* 0x000000ffff06a224 */ /* 0x000fe200078e0002 */
[----:B------:R-:W-:Y:S01]  /*1de0*/  @!P4 LEA.HI.X R12, R12, R3, R24, 0x6, P0 ;  /* 0x000000030c0cc211 */ /* 0x000fe200000f3418 */
[--C-:B------:R-:W-:Y:S01]  /*1df0*/  @!P1 IMAD.MOV.U32 R9, RZ, RZ, R3.reuse ;  /* 0x000000ffff099224 */ /* 0x100fe200078e0003 */
[C---:B------:R-:W-:Y:S01]  /*1e00*/  @!P4 LEA R14, P0, R11.reuse, c[0x0][0x170], 0x1 ;  /* 0x00005c000b0eca11 */ /* 0x040fe200078008ff */
[----:B------:R-:W-:Y:S01]  /*1e10*/  @!P3 IMAD.WIDE.U32 R4, R4, 0x50, R2 ;  /* 0x000000500404b825 */ /* 0x000fe200078e0002 */
[----:B------:R-:W-:Y:S01]  /*1e20*/  @!PT LDS RZ, [RZ] ;  /* 0x00000000fffff984 */ /* 0x000fe20000000800 */
[----:B------:R-:W-:Y:S01]  /*1e30*/  @!PT LDS RZ, [RZ] ;  /* 0x00000000fffff984 */ /* 0x000fe20000000800 */
[----:B------:R-:W-:Y:S01]  /*1e40*/  @!PT LDS RZ, [RZ] ;  /* 0x00000000fffff984 */ /* 0x000fe20000000800 */
[----:B------:R3:W-:Y:S02]  /*1e50*/  @!P5 LDGSTS.E.BYPASS.LTC128B.128 [R234+0x9800], [R16.64] ;  /* 0x0980000010eadfae */ /* 0x0007e4000b901d50 */
[----:B------:R-:W-:Y:S01]  /*1e60*/  @!P4 LEA.HI.X R15, R11, c[0x0][0x174], R12, 0x1, P0 ;  /* 0x00005d000b0fca11 */ /* 0x000fe200000f0c0c */
[----:B------:R-:W-:Y:S01]  /*1e70*/  @!P3 IMAD R0, R24, 0x50, RZ ;  /* 0x000000501800b824 */ /* 0x000fe200078e02ff */
[----:B------:R-:W-:Y:S01]  /*1e80*/  @!P3 LEA R12, P0, R4, c[0x0][0x170], 0x1 ;  /* 0x00005c00040cba11 */ /* 0x000fe200078008ff */
[----:B------:R-:W-:Y:S01]  /*1e90*/  @!P2 IMAD.WIDE.U32 R2, R13, 0x60, R6 ;  /* 0x000000600d02a825 */ /* 0x000fe200078e0006 */
[----:B------:R-:W-:Y:S03]  /*1ea0*/  @P4 STS.128 [R234+0xa000], RZ ;  /* 0x00a000ffea004388 */ /* 0x000fe60000000c00 */
[----:B------:R-:W-:Y:S01]  /*1eb0*/  IMAD.SHL.U32 R7, R132, 0x40, RZ ;  /* 0x0000004084077824 */ /* 0x000fe200078e00ff */
[----:B------:R-:W-:Y:S01]  /*1ec0*/  @!PT LDS RZ, [RZ] ;  /* 0x00000000fffff984 */ /* 0x000fe20000000800 */
[----:B------:R-:W-:Y:S01]  /*1ed0*/  @!PT LDS RZ, [RZ] ;  /* 0x00000000fffff984 */ /* 0x000fe20000000800 */
[----:B------:R-:W-:Y:S01]  /*1ee0*/  @!PT LDS RZ, [RZ] ;  /* 0x00000000fffff984 */ /* 0x000fe20000000800 */
[----:B------:R1:W-:Y:S01]  /*1ef0*/  @!P4 LDGSTS.E.BYPASS.LTC128B.128 [R234+0xa000], [R14.64] ;  /* 0x0a0000000eeacfae */ /* 0x0003e2000b901d50 */
[----:B------:R-:W-:-:S02]  /*1f00*/  @!P3 IMAD.IADD R5, R5, 0x1, R0 ;  /* 0x000000010505b824 */ /* 0x000fc400078e0200 */
[----:B------:R-:W-:Y:S01]  /*1f10*/  IMAD.U32 R6, RZ, RZ, UR4 ;  /* 0x00000004ff067e24 */ /* 0x000fe2000f8e00ff */
[----:B------:R-:W-:Y:S01]  /*1f20*/  LOP3.LUT R0, R7, 0x1c0, RZ, 0xc0, !PT ;  /* 0x000001c007007812 */ /* 0x000fe200078ec0ff */
[----:B------:R-:W-:Y:S01]  /*1f30*/  @P3 STS.128 [R234+0xa800], RZ ;  /* 0x00a800ffea003388 */ /* 0x000fe20000000c00 */
[----:B------:R-:W-:Y:S01]  /*1f40*/  @!P3 LEA.HI.X R13, R4, c[0x0][0x174], R5, 0x1, P0 ;  /* 0x00005d00040dba11 */ /* 0x000fe200000f0c05 */
[----:B------:R-:W-:Y:S01]  /*1f50*/  @!P2 IMAD R4, R24, 0x60, RZ ;  /* 0x000000601804a824 */ /* 0x000fe200078e02ff */
[----:B------:R-:W-:Y:S01]  /*1f60*/  LOP3.LUT R10, R0, 0x8, R10, 0xf8, !PT ;  /* 0x00000008000a7812 */ /* 0x000fe200078ef80a */
[----:B------:R-:W-:Y:S01]  /*1f70*/  @!P1 IMAD.WIDE.U32 R6, R6, 0x70, R8 ;  /* 0x0000007006069825 */ /* 0x000fe200078e0008 */
[----:B------:R-:W-:Y:S01]  /*1f80*/  SHF.R.U32.HI R5, RZ, 0x3, R0 ;  /* 0x00000003ff057819 */ /* 0x000fe20000011600 */
[----:B------:R-:W-:Y:S01]  /*1f90*/  @!PT LDS RZ, [RZ] ;  /* 0x00000000fffff984 */ /* 0x000fe20000000800 */
[----:B------:R-:W-:Y:S01]  /*1fa0*/  @!PT LDS RZ, [RZ] ;  /* 0x00000000fffff984 */ /* 0x000fe20000000800 */
[----:B------:R-:W-:Y:S01]  /*1fb0*/  @!PT LDS RZ, [RZ] ;  /* 0x00000000fffff984 */ /* 0x000fe20000000800 */
[----:B------:R1:W-:Y:S02]  /*1fc0*/  @!P3 LDGSTS.E.BYPASS.LTC128B.128 [R234+0xa800], [R12.64] ;  /* 0x0a8000000ceabfae */ /* 0x0003e4000b901d50 */
[----:B------:R-:W-:Y:S01]  /*1fd0*/  IMAD.SHL.U32 R0, R44, 0x40, RZ ;  /* 0x000000402c007824 */ /* 0x000fe200078e00ff */
[----:B------:R-:W-:Y:S01]  /*1fe0*/  LOP3.LUT R10, R10, R5, RZ, 0x3c, !PT ;  /* 0x000000050a0a7212 */ /* 0x000fe200078e3cff */
[----:B------:R-:W-:Y:S01]  /*1ff0*/  @!P2 IMAD.IADD R3, R3, 0x1, R4 ;  /* 0x000000010303a824 */ /* 0x000fe200078e0204 */
[----:B------:R-:W-:Y:S01]  /*2000*/  @!P2 LEA R4, P0, R2, c[0x0][0x170], 0x1 ;  /* 0x00005c000204aa11 */ /* 0x000fe200078008ff */
[----:B------:R-:W-:Y:S01]  /*2010*/  IMAD.SHL.U32 R9, R21, 0x8, RZ ;  /* 0x0000000815097824 */ /* 0x000fe200078e00ff */
[----:B------:R-:W-:Y:S01]  /*2020*/  LOP3.LUT R0, R0, 0x1c0, RZ, 0xc0, !PT ;  /* 0x000001c000007812 */ /* 0x000fe200078ec0ff */
[----:B------:R-:W-:Y:S01]  /*2030*/  @!P1 IMAD R8, R24, 0x70, RZ ;  /* 0x0000007018089824 */ /* 0x000fe200078e02ff */
[----:B------:R-:W-:Y:S01]  /*2040*/  @!P2 LEA.HI.X R5, R2, c[0x0][0x174], R3, 0x1, P0 ;  /* 0x00005d000205aa11 */ /* 0x000fe200000f0c03 */
[----:B------:R-:W-:Y:S01]  /*2050*/  @P2 STS.128 [R234+0xb000], RZ ;  /* 0x00b000ffea002388 */ /* 0x000fe20000000c00 */
[----:B------:R-:W-:Y:S01]  /*2060*/  LOP3.LUT R9, R0, 0x8, R9, 0xf8, !PT ;  /* 0x0000000800097812 */ /* 0x000fe200078ef809 */
[----:B------:R-:W-:Y:S01]  /*2070*/  @!P1 IMAD.IADD R2, R7, 0x1, R8 ;  /* 0x0000000107029824 */ /* 0x000fe200078e0208 */
[----:B------:R-:W-:Y:S01]  /*2080*/  SHF.R.U32.HI R3, RZ, 0x3, R0 ;  /* 0x00000003ff037819 */ /* 0x000fe20000011600 */
[----:B------:R-:W-:Y:S01]  /*2090*/  IMAD R0, R21, 0x200, R10 ;  /* 0x0000020015007824 */ /* 0x000fe200078e020a */
[----:B------:R-:W-:Y:S01]  /*20a0*/  @!P1 LEA R8, P0, R6, c[0x0][0x170], 0x1 ;  /* 0x00005c0006089a11 */ /* 0x000fe200078008ff */
[----:B------:R-:W-:Y:S01]  /*20b0*/  @!PT LDS RZ, [RZ] ;  /* 0x00000000fffff984 */ /* 0x000fe20000000800 */
[----:B------:R-:W-:Y:S01]  /*20c0*/  @!PT LDS RZ, [RZ] ;  /* 0x00000000fffff984 */ /* 0x000fe20000000800 */
[----:B------:R-:W-:Y:S01]  /*20d0*/  @!PT LDS RZ, [RZ] ;  /* 0x00000000fffff984 */ /* 0x000fe20000000800 */
[----:B------:R2:W-:Y:S01]  /*20e0*/  @!P2 LDGSTS.E.BYPASS.LTC128B.128 [R234+0xb000], [R4.64] ;  /* 0x0b00000004eaafae */ /* 0x0005e2000b901d50 */
[----:B------:R-:W-:Y:S01]  /*20f0*/  LOP3.LUT R137, R9, R3, RZ, 0x3c, !PT ;  /* 0x0000000309897212 */ /* 0x000fe200078e3cff */
[----:B------:R-:W-:Y:S01]  /*2100*/  IMAD.SHL.U32 R139, R0, 0x2, RZ ;  /* 0x00000002008b7824 */ /* 0x000fe200078e00ff */
[----:B------:R-:W-:Y:S01]  /*2110*/  @!P1 LEA.HI.X R9, R6, c[0x0][0x174], R2, 0x1, P0 ;  /* 0x00005d0006099a11 */ /* 0x000fe200000f0c02 */
[----:B------:R-:W-:Y:S01]  /*2120*/  IMAD.SHL.U32 R2, R20, 0x40, RZ ;  /* 0x0000004014027824 */ /* 0x000fe200078e00ff */
[----:B------:R-:W-:Y:S01]  /*2130*/  @P1 STS.128 [R234+0xb800], RZ ;  /* 0x00b800ffea001388 */ /* 0x000fe20000000c00 */
[----:B------:R-:W-:Y:S01]  /*2140*/  LOP3.LUT P0, RZ, R132, 0x2, RZ, 0xc0, !PT ;  /* 0x0000000284ff7812 */ /* 0x000fe2000780c0ff */
[----:B------:R-:W-:Y:S01]  /*2150*/  IMAD.MOV.U32 R3, RZ, RZ, 0x20 ;  /* 0x00000020ff037424 */ /* 0x000fe200078e00ff */
[----:B------:R-:W-:Y:S01]  /*2160*/  IADD3 R226, R139, 0x4040, RZ ;  /* 0x000040408be27810 */ /* 0x000fe20007ffe0ff */
[----:B------:R-:W-:Y:S01]  /*2170*/  @!PT LDS RZ, [RZ] ;  /* 0x00000000fffff984 */ /* 0x000fe20000000800 */
[----:B------:R-:W-:Y:S01]  /*2180*/  @!PT LDS RZ, [RZ] ;  /* 0x00000000fffff984 */ /* 0x000fe20000000800 */
[----:B------:R-:W-:Y:S01]  /*2190*/  @!PT LDS RZ, [RZ] ;  /* 0x00000000fffff984 */ /* 0x000fe20000000800 */
[----:B------:R4:W-:Y:S01]  /*21a0*/  @!P1 LDGSTS.E.BYPASS.LTC128B.128 [R234+0xb800], [R8.64] ;  /* 0x0b80000008ea9fae */ /* 0x0009e2000b901d50 */
[----:B------:R-:W-:-:S02]  /*21b0*/  LOP3.LUT R136, R2, 0xfffffe00, RZ, 0xc0, !PT ;  /* 0xfffffe0002887812 */ /* 0x000fc400078ec0ff */
[----:B------:R-:W-:Y:S01]  /*21c0*/  R2P PR, R44, 0x6 ;  /* 0x000000062c007804 */ /* 0x000fe20000000000 */
[----:B---3--:R-:W-:Y:S02]  /*21d0*/  LDSM.16.M88.4 R16, [R139+0x7000] ;  /* 0x007000008b10783b */ /* 0x008fe40000000200 */
[----:B------:R-:W-:Y:S02]  /*21e0*/  IMAD R2, R138, 0x400, R136 ;  /* 0x000004008a027824 */ /* 0x000fe400078e0288 */
[----:B------:R-:W-:Y:S02]  /*21f0*/  LDSM.16.M88.4 R36, [R139+0x4800] ;  /* 0x004800008b24783b */ /* 0x000fe40000000200 */
[----:B------:R-:W-:Y:S02]  /*2200*/  IMAD.IADD R2, R137, 0x1, R2 ;  /* 0x0000000189027824 */ /* 0x000fe400078e0202 */
[----:B------:R-:W-:Y:S02]  /*2210*/  LDSM.16.M88.4 R32, [R139+0x5000] ;  /* 0x005000008b20783b */ /* 0x000fe40000000200 */
[----:B------:R-:W-:-:S02]  /*2220*/  IMAD.SHL.U32 R222, R2, 0x2, RZ ;  /* 0x0000000202de7824 */ /* 0x000fc400078e00ff */
[----:B------:R-:W-:Y:S01]  /*2230*/  IMAD.MOV.U32 R2, RZ, RZ, 0x10 ;  /* 0x00000010ff027424 */ /* 0x000fe200078e00ff */
[----:B------:R-:W-:Y:S04]  /*2240*/  LDSM.16.M88.4 R28, [R139+0x5800] ;  /* 0x005800008b1c783b */ /* 0x000fe80000000200 */
[----:B-1----:R-:W1:Y:S01]  /*2250*/  LDSM.16.M88.4 R12, [R222] ;  /* 0x00000000de0c783b */ /* 0x002e620000000200 */
[C---:B------:R-:W-:Y:S02]  /*2260*/  SEL R0, R2.reuse, 0xfffffff0, !P0 ;  /* 0xfffffff002007807 */ /* 0x040fe40004000000 */
[----:B------:R-:W-:Y:S01]  /*2270*/  SEL R2, R2, 0xfffffff0, !P1 ;  /* 0xfffffff002027807 */ /* 0x000fe20004800000 */
[----:B--2---:R-:W2:Y:S01]  /*2280*/  LDSM.16.M88.4 R4, [R139+0x4000] ;  /* 0x004000008b04783b */ /* 0x004ea20000000200 */
[----:B------:R-:W-:Y:S01]  /*2290*/  LOP3.LUT P0, RZ, R132, 0x4, RZ, 0xc0, !PT ;  /* 0x0000000484ff7812 */ /* 0x000fe2000780c0ff */
[----:B------:R-:W-:-:S02]  /*22a0*/  IMAD R221, R0, 0x2, R139 ;  /* 0x0000000200dd7824 */ /* 0x000fc400078e028b */
[----:B----4-:R-:W3:Y:S01]  /*22b0*/  LDSM.16.M88.4 R8, [R222+0x2000] ;  /* 0x00200000de08783b */ /* 0x010ee20000000200 */
[----:B------:R-:W-:-:S03]  /*22c0*/  IMAD R225, R2, 0x2, R222 ;  /* 0x0000000202e17824 */ /* 0x000fc600078e02de */
[----:B------:R-:W4:Y:S04]  /*22d0*/  LDSM.16.M88.4 R24, [R139+0x6000] ;  /* 0x006000008b18783b */ /* 0x000f280000000200 */
[----:B------:R-:W5:Y:S04]  /*22e0*/  LDSM.16.M88.4 R20, [R139+0x6800] ;  /* 0x006800008b14783b */ /* 0x000f680000000200 */
[----:B------:R-:W4:Y:S04]  /*22f0*/  LDSM.16.M88.4 R40, [R139+0x7800] ;  /* 0x007800008b28783b */ /* 0x000f280000000200 */
        /* <DEDUP_REMOVED lines=10> */
[----:B------:R-:W0:Y:S01]  /*23a0*/  LDGDEPBAR ;  /* 0x00000000000079af */ /* 0x000e220000000000 */
[C---:B---3--:R-:W-:Y:S08]  /*23b0*/  HMMA.16816.F32 R140, R8.reuse, R4, RZ ;  /* 0x00000004088c723c */ /* 0x048ff000000018ff */
[-C--:B------:R-:W-:Y:S08]  /*23c0*/  HMMA.16816.F32 R128, R8, R6.reuse, RZ ;  /* 0x000000060880723c */ /* 0x080ff000000018ff */
[----:B------:R-:W-:Y:S01]  /*23d0*/  HMMA.16816.F32 R148, R12, R6, RZ ;  /* 0x000000060c94723c */ /* 0x000fe200000018ff */
[----:B------:R-:W1:Y:S07]  /*23e0*/  LDSM.16.M88.4 R4, [R225+0x2000] ;  /* 0x00200000e104783b */ /* 0x000e6e0000000200 */
[C---:B------:R-:W-:Y:S08]  /*23f0*/  HMMA.16816.F32 R56, R8.reuse, R16, RZ ;  /* 0x000000100838723c */ /* 0x040ff000000018ff */
[-C--:B------:R-:W-:Y:S08]  /*2400*/  HMMA.16816.F32 R52, R8, R18.reuse, RZ ;  /* 0x000000120834723c */ /* 0x080ff000000018ff */
[----:B------:R-:W-:Y:S01]  /*2410*/  HMMA.16816.F32 R152, R12, R18, RZ ;  /* 0x000000120c98723c */ /* 0x000fe200000018ff */
[----:B------:R-:W2:Y:S07]  /*2420*/  LDSM.16.M88.4 R16, [R225] ;  /* 0x00000000e110783b */ /* 0x000eae0000000200 */
[C---:B------:R-:W-:Y:S08]  /*2430*/  HMMA.16816.F32 R124, R8.reuse, R36, RZ ;  /* 0x00000024087c723c */ /* 0x040ff000000018ff */
[C---:B------:R-:W-:Y:S08]  /*2440*/  HMMA.16816.F32 R112, R8.reuse, R38, RZ ;  /* 0x000000260870723c */ /* 0x040ff000000018ff */
[----:B------:R-:W-:Y:S01]  /*2450*/  HMMA.16816.F32 R108, R8, R32, RZ ;  /* 0x00000020086c723c */ /* 0x000fe200000018ff */
[----:B------:R-:W-:-:S02]  /*2460*/  IMAD.MOV.U32 R220, RZ, RZ, R152 ;  /* 0x000000ffffdc7224 */ /* 0x000fc400078e0098 */
[----:B------:R-:W-:Y:S02]  /*2470*/  IMAD.MOV.U32 R135, RZ, RZ, R153 ;  /* 0x000000ffff877224 */ /* 0x000fe400078e0099 */
[----:B------:R-:W-:Y:S02]  /*2480*/  IMAD.MOV.U32 R134, RZ, RZ, R154 ;  /* 0x000000ffff867224 */ /* 0x000fe400078e009a */
[----:B------:R-:W-:Y:S01]  /*2490*/  IMAD.MOV.U32 R133, RZ, RZ, R155 ;  /* 0x000000ffff857224 */ /* 0x000fe200078e009b */
[C---:B------:R-:W-:Y:S08]  /*24a0*/  HMMA.16816.F32 R104, R8.reuse, R34, RZ ;  /* 0x000000220868723c */ /* 0x040ff000000018ff */
[C---:B------:R-:W-:Y:S08]  /*24b0*/  HMMA.16816.F32 R100, R8.reuse, R28, RZ ;  /* 0x0000001c0864723c */ /* 0x040ff000000018ff */
[C---:B------:R-:W-:Y:S08]  /*24c0*/  HMMA.16816.F32 R96, R8.reuse, R30, RZ ;  /* 0x0000001e0860723c */ /* 0x040ff000000018ff */
[C---:B----4-:R-:W-:Y:S08]  /*24d0*/  HMMA.16816.F32 R92, R8.reuse, R24, RZ ;  /* 0x00000018085c723c */ /* 0x050ff000000018ff */
[C---:B------:R-:W-:Y:S08]  /*24e0*/  HMMA.16816.F32 R88, R8.reuse, R26, RZ ;  /* 0x0000001a0858723c */ /* 0x040ff000000018ff */
[C---:B-----5:R-:W-:Y:S08]  /*24f0*/  HMMA.16816.F32 R84, R8.reuse, R20, RZ ;  /* 0x000000140854723c */ /* 0x060ff000000018ff */
[C---:B------:R-:W-:Y:S08]  /*2500*/  HMMA.16816.F32 R80, R8.reuse, R22, RZ ;  /* 0x000000160850723c */ /* 0x040ff000000018ff */
[C---:B------:R-:W-:Y:S08]  /*2510*/  HMMA.16816.F32 R48, R8.reuse, R40, RZ ;  /* 0x000000280830723c */ /* 0x040ff000000018ff */
[----:B------:R-:W-:Y:S08]  /*2520*/  HMMA.16816.F32 R8, R8, R42, RZ ;  /* 0x0000002a0808723c */ /* 0x000ff000000018ff */
[C---:B------:R-:W-:Y:S08]  /*2530*/  HMMA.16816.F32 R196, R12.reuse, R24, RZ ;  /* 0x000000180cc4723c */ /* 0x040ff000000018ff */
        /* <DEDUP_REMOVED lines=8> */
[C---:B------:R-:W-:Y:S07]  /*25c0*/  HMMA.16816.F32 R208, R12.reuse, R20, RZ ;  /* 0x000000140cd0723c */ /* 0x040fee00000018ff */
[----:B------:R-:W-:Y:S01]  /*25d0*/  IMAD.MOV.U32 R21, RZ, RZ, R26 ;  /* 0x000000ffff157224 */ /* 0x000fe200078e001a */
[----:B------:R-:W-:Y:S01]  /*25e0*/  HMMA.16816.F32 R240, R12, R22, RZ ;  /* 0x000000160cf0723c */ /* 0x000fe200000018ff */
[----:B------:R-:W-:-:S06]  /*25f0*/  IMAD.MOV.U32 R20, RZ, RZ, R27 ;  /* 0x000000ffff147224 */ /* 0x000fcc00078e001b */
[----:B------:R-:W-:Y:S01]  /*2600*/  IMAD.MOV.U32 R23, RZ, RZ, R24 ;  /* 0x000000ffff177224 */ /* 0x000fe200078e0018 */
[----:B------:R-:W-:Y:S01]  /*2610*/  HMMA.16816.F32 R244, R12, R40, RZ ;  /* 0x000000280cf4723c */ /* 0x000fe200000018ff */
[----:B------:R-:W-:-:S07]  /*2620*/  IMAD.MOV.U32 R22, RZ, RZ, R25 ;  /* 0x000000ffff167224 */ /* 0x000fce00078e0019 */
[C---:B-1----:R-:W-:Y:S08]  /*2630*/  HMMA.16816.F32 R12, R4.reuse, R44, R140 ;  /* 0x0000002c040c723c */ /* 0x042ff0000000188c */
[C---:B------:R-:W-:Y:S08]  /*2640*/  HMMA.16816.F32 R228, R4.reuse, R72, R124 ;  /* 0x0000004804e4723c */ /* 0x040ff0000000187c */
[C---:B------:R-:W-:Y:S08]  /*2650*/  HMMA.16816.F32 R180, R4.reuse, R68, R100 ;  /* 0x0000004404b4723c */ /* 0x040ff00000001864 */
[----:B------:R-:W-:Y:S01]  /*2660*/  HMMA.16816.F32 R160, R4, R64, R92 ;  /* 0x0000004004a0723c */ /* 0x000fe2000000185c */
[----:B------:R-:W-:-:S02]  /*2670*/  IMAD.MOV.U32 R35, RZ, RZ, R12 ;  /* 0x000000ffff237224 */ /* 0x000fc400078e000c */
[----:B------:R-:W-:Y:S02]  /*2680*/  IMAD.MOV.U32 R34, RZ, RZ, R13 ;  /* 0x000000ffff227224 */ /* 0x000fe400078e000d */
[----:B------:R-:W-:Y:S02]  /*2690*/  IMAD.MOV.U32 R33, RZ, RZ, R14 ;  /* 0x000000ffff217224 */ /* 0x000fe400078e000e */
[----:B------:R-:W-:Y:S01]  /*26a0*/  IMAD.MOV.U32 R32, RZ, RZ, R15 ;  /* 0x000000ffff207224 */ /* 0x000fe200078e000f */
        /* <DEDUP_REMOVED lines=11> */
[----:B------:R-:W-:Y:S07]  /*2760*/  HMMA.16816.F32 R88, R4, R122, R8 ;  /* 0x0000007a0458723c */ /* 0x000fee0000001808 */
[----:B------:R-:W-:Y:S01]  /*2770*/  SEL R4, R3, 0xffffffe0, !P2 ;  /* 0xffffffe003047807 */ /* 0x000fe20005000000 */
[----:B--2---:R-:W-:Y:S01]  /*2780*/  HMMA.16816.F32 R84, R16, R72, R164 ;  /* 0x000000481054723c */ /* 0x004fe200000018a4 */
[----:B------:R-:W-:Y:S01]  /*2790*/  IADD3 R3, R139, 0x4000, RZ ;  /* 0x000040008b037810 */ /* 0x000fe20007ffe0ff */
[----:B------:R-:W-:-:S02]  /*27a0*/  IMAD.SHL.U32 R7, R232, 0x2, RZ ;  /* 0x00000002e8077824 */ /* 0x000fc400078e00ff */
[----:B------:R-:W-:Y:S01]  /*27b0*/  IMAD R223, R4, 0x2, R222 ;  /* 0x0000000204df7824 */ /* 0x000fe200078e02de */
[----:B------:R-:W-:Y:S01]  /*27c0*/  @P0 IADD3 R226, R3, -0x40, RZ ;  /* 0xffffffc003e20810 */ /* 0x000fe20007ffe0ff */
[----:B------:R-:W-:Y:S01]  /*27d0*/  IMAD.U32 R6, RZ, RZ, UR18 ;  /* 0x00000012ff067e24 */ /* 0x000fe2000f8e00ff */
[----:B------:R-:W-:Y:S01]  /*27e0*/  LOP3.LUT R7, R7, 0x6, RZ, 0xc0, !PT ;  /* 0x0000000607077812 */ /* 0x000fe200078ec0ff */
[----:B------:R-:W-:Y:S01]  /*27f0*/  IMAD.MOV.U32 R164, RZ, RZ, R23 ;  /* 0x000000ffffa47224 */ /* 0x000fe200078e0017 */
[----:B------:R-:W-:Y:S01]  /*2800*/  LDSM.16.M88.4 R8, [R223+0x2000] ;  /* 0x00200000df08783b */ /* 0x000fe20000000200 */
[----:B------:R-:W-:Y:S01]  /*2810*/  IMAD.MOV.U32 R165, RZ, RZ, R22 ;  /* 0x000000ffffa57224 */ /* 0x000fe200078e0016 */
[C---:B------:R-:W-:Y:S01]  /*2820*/  HMMA.16816.F32 R52, R16.reuse, R46, R148 ;  /* 0x0000002e1034723c */ /* 0x040fe20000001894 */
[----:B------:R-:W-:Y:S01]  /*2830*/  IMAD.MOV.U32 R166, RZ, RZ, R21 ;  /* 0x000000ffffa67224 */ /* 0x000fe200078e0015 */
[----:B------:R-:W-:Y:S01]  /*2840*/  LDSM.16.M88.4 R12, [R226] ;  /* 0x00000000e20c783b */ /* 0x000fe20000000200 */
[----:B------:R-:W-:Y:S01]  /*2850*/  IMAD.MOV.U32 R167, RZ, RZ, R20 ;  /* 0x000000ffffa77224 */ /* 0x000fe200078e0014 */
[----:B------:R-:W-:Y:S01]  /*2860*/  IADD3 R233, R226, 0x800, RZ ;  /* 0x00000800e2e97810 */ /* 0x000fe20007ffe0ff */
[----:B------:R-:W-:Y:S01]  /*2870*/  IMAD R224, R2, 0x2, R223 ;  /* 0x0000000202e07824 */ /* 0x000fe200078e02df */
[----:B------:R-:W1:Y:S01]  /*2880*/  LDSM.16.M88.4 R20, [R223] ;  /* 0x00000000df14783b */ /* 0x000e620000000200 */
[----:B------:R-:W-:Y:S01]  /*2890*/  IMAD.MOV.U32 R148, RZ, RZ, R35 ;  /* 0x000000ffff947224 */ /* 0x000fe200078e0023 */
[----:B------:R-:W-:Y:S01]  /*28a0*/  HMMA.16816.F32 R56, R16, R44, R144 ;  /* 0x0000002c1038723c */ /* 0x000fe20000001890 */
[----:B------:R-:W-:Y:S01]  /*28b0*/  IMAD.MOV.U32 R149, RZ, RZ, R34 ;  /* 0x000000ffff957224 */ /* 0x000fe200078e0022 */
[----:B------:R-:W2:Y:S01]  /*28c0*/  LDSM.16.M88.4 R24, [R226+0x800] ;  /* 0x00080000e218783b */ /* 0x000ea20000000200 */
[----:B------:R-:W-:-:S02]  /*28d0*/  IMAD.MOV.U32 R150, RZ, RZ, R33 ;  /* 0x000000ffff967224 */ /* 0x000fc400078e0021 */
[----:B------:R-:W-:Y:S01]  /*28e0*/  IMAD.MOV.U32 R151, RZ, RZ, R32 ;  /* 0x000000ffff977224 */ /* 0x000fe200078e0020 */
[----:B------:R-:W3:Y:S02]  /*28f0*/  LDSM.16.M88.4 R28, [R226+0x1000] ;  /* 0x00100000e21c783b */ /* 0x000ee40000000200 */
[C---:B------:R-:W-:Y:S02]  /*2900*/  HMMA.16816.F32 R96, R16.reuse, R74, R172 ;  /* 0x0000004a1060723c */ /* 0x040fe400000018ac */
[----:B------:R-:W4:Y:S04]  /*2910*/  LDSM.16.M88.4 R48, [R226+0x1800] ;  /* 0x00180000e230783b */ /* 0x000f280000000200 */
[----:B------:R-:W5:Y:S01]  /*2920*/  LDSM.16.M88.4 R44, [R226+0x2000] ;  /* 0x00200000e22c783b */ /* 0x000f620000000200 */
[----:B------:R-:W-:Y:S01]  /*2930*/  IMAD.MOV.U32 R172, RZ, RZ, R220 ;  /* 0x000000ffffac7224 */ /* 0x000fe200078e00dc */
[----:B------:R-:W-:Y:S01]  /*2940*/  HMMA.16816.F32 R112, R16, R76, R176 ;  /* 0x0000004c1070723c */ /* 0x000fe200000018b0 */
[----:B------:R-:W-:Y:S01]  /*2950*/  IMAD.MOV.U32 R173, RZ, RZ, R135 ;  /* 0x000000ffffad7224 */ /* 0x000fe200078e0087 */
[----:B------:R-:W2:Y:S01]  /*2960*/  LDSM.16.M88.4 R40, [R226+0x2800] ;  /* 0x00280000e228783b */ /* 0x000ea20000000200 */
[----:B------:R-:W-:-:S02]  /*2970*/  IMAD.MOV.U32 R174, RZ, RZ, R134 ;  /* 0x000000ffffae7224 */ /* 0x000fc400078e0086 */
[----:B------:R-:W-:Y:S01]  /*2980*/  IMAD.MOV.U32 R175, RZ, RZ, R133 ;  /* 0x000000ffffaf7224 */ /* 0x000fe200078e0085 */
[----:B------:R-:W2:Y:S01]  /*2990*/  LDSM.16.M88.4 R36, [R226+0x3000] ;  /* 0x00300000e224783b */ /* 0x000ea20000000200 */
[----:B------:R-:W-:Y:S01]  /*29a0*/  IMAD R220, R0, 0x2, R226 ;  /* 0x0000000200dc7824 */ /* 0x000fe200078e02e2 */
[----:B------:R-:W-:Y:S01]  /*29b0*/  HMMA.16816.F32 R128, R16, R78, R184 ;  /* 0x0000004e1080723c */ /* 0x000fe200000018b8 */
[----:B------:R-:W-:Y:S01]  /*29c0*/  LOP3.LUT R0, R227, 0xffffffe0, RZ, 0xc0, !PT ;  /* 0xffffffe0e3007812 */ /* 0x000fe200078ec0ff */
[----:B------:R-:W2:Y:S01]  /*29d0*/  LDSM.16.M88.4 R32, [R226+0x3800] ;  /* 0x00380000e220783b */ /* 0x000ea20000000200 */
[----:B------:R-:W-:-:S03]  /*29e0*/  IADD3 R227, R226, 0x3800, RZ ;  /* 0x00003800e2e37810 */ /* 0x000fc60007ffe0ff */
[----:B------:R-:W-:Y:S01]  /*29f0*/  IMAD.IADD R0, R232, 0x1, -R0 ;  /* 0x00000001e8007824 */ /* 0x000fe200078e0a00 */
[----:B------:R-:W-:Y:S01]  /*2a00*/  IADD3 R232, R226, 0x1000, RZ ;  /* 0x00001000e2e87810 */ /* 0x000fe20007ffe0ff */
[----:B------:R-:W-:Y:S03]  /*2a10*/  HMMA.16816.F32 R132, R16, R68, R188 ;  /* 0x000000441084723c */ /* 0x000fe600000018bc */
[----:B------:R-:W-:-:S04]  /*2a20*/  SHF.R.S32.HI R3, RZ, 0x1f, R0 ;  /* 0x0000001fff037819 */ /* 0x000fc80000011400 */
[----:B------:R-:W-:Y:S01]  /*2a30*/  LEA.HI R0, R3, R0, RZ, 0x2 ;  /* 0x0000000003007211 */ /* 0x000fe200078f10ff */
[----:B------:R-:W-:Y:S01]  /*2a40*/  HMMA.16816.F32 R80, R16, R60, R208 ;  /* 0x0000003c1050723c */ /* 0x000fe200000018d0 */
[----:B------:R-:W-:Y:S02]  /*2a50*/  LEA R3, R138, UR12, 0x4 ;  /* 0x0000000c8a037c11 */ /* 0x000fe4000f8e20ff */
[----:B------:R-:W-:Y:S01]  /*2a60*/  SHF.R.S32.HI R5, RZ, 0x2, R0 ;  /* 0x00000002ff057819 */ /* 0x000fe20000011400 */
[----:B------:R-:W-:-:S03]  /*2a70*/  IMAD.U32 R0, RZ, RZ, UR15 ;  /* 0x0000000fff007e24 */ /* 0x000fc6000f8e00ff */
[----:B------:R-:W-:Y:S01]  /*2a80*/  IADD3 R3, R3, 0x1, R5 ;  /* 0x0000000103037810 */ /* 0x000fe20007ffe005 */
[----:B------:R-:W-:Y:S01]  /*2a90*/  HMMA.16816.F32 R76, R16, R62, R240 ;  /* 0x0000003e104c723c */ /* 0x000fe200000018f0 */
[----:B------:R2:W-:Y:S07]  /*2aa0*/  STL [R1+0xc8], R5 ;  /* 0x0000c80501007387 */ /* 0x0005ee0000100800 */
[-C--:B-1----:R-:W-:Y:S08]  /*2ab0*/  HMMA.16816.F32 R188, R20, R12.reuse, R56 ;  /* 0x0000000c14bc723c */ /* 0x082ff00000001838 */
[C---:B------:R-:W-:Y:S08]  /*2ac0*/  HMMA.16816.F32 R240, R8.reuse, R12, R148 ;  /* 0x0000000c08f0723c */ /* 0x040ff00000001894 */
[----:B------:R-:W-:Y:S01]  /*2ad0*/  HMMA.16816.F32 R60, R8, R14, R236 ;  /* 0x0000000e083c723c */ /* 0x000fe200000018ec */
[----:B--2---:R-:W-:Y:S01]  /*2ae0*/  IADD3 R5, R3, UR13, -R0 ;  /* 0x0000000d03057c10 */ /* 0x004fe2000fffe800 */
[----:B------:R-:W-:-:S02]  /*2af0*/  IMAD R3, R6, 0x80, R7 ;  /* 0x0000008006037824 */ /* 0x000fc400078e0207 */
[----:B------:R-:W-:Y:S01]  /*2b00*/  IMAD.IADD R0, R136, 0x1, R137 ;  /* 0x0000000188007824 */ /* 0x000fe200078e0289 */
[----:B------:R-:W-:-:S03]  /*2b10*/  IADD3 R5, R5, c[0x0][0x2e8], RZ ;  /* 0x0000ba0005057a10 */ /* 0x000fc60007ffe0ff */
[----:B------:R-:W-:Y:S01]  /*2b20*/  HMMA.16816.F32 R52, R20, R14, R52 ;  /* 0x0000000e1434723c */ /* 0x000fe20000001834 */
[----:B------:R-:W-:Y:S01]  /*2b30*/  LDSM.16.M88.4 R12, [R224] ;  /* 0x00000000e00c783b */ /* 0x000fe20000000200 */
[C---:B------:R-:W-:Y:S02]  /*2b40*/  IADD3 R7, R3.reuse, 0x8, RZ ;  /* 0x0000000803077810 */ /* 0x040fe40007ffe0ff */
[----:B------:R-:W-:-:S04]  /*2b50*/  IADD3 R6, R3, 0x1, RZ ;  /* 0x0000000103067810 */ /* 0x000fc80007ffe0ff */
[----:B------:R-:W-:Y:S01]  /*2b60*/  HMMA.16816.F32 R56, R20, R24, R84 ;  /* 0x000000181438723c */ /* 0x000fe20000001854 */
[----:B------:R-:W1:Y:S07]  /*2b70*/  LDSM.16.M88.4 R84, [R220] ;  /* 0x00000000dc54783b */ /* 0x000e6e0000000200 */
[C---:B------:R-:W-:Y:S08]  /*2b80*/  HMMA.16816.F32 R144, R16.reuse, R70, R192 ;  /* 0x000000461090723c */ /* 0x040ff000000018c0 */
[C---:B------:R-:W-:Y:S08]  /*2b90*/  HMMA.16816.F32 R108, R16.reuse, R64, R196 ;  /* 0x00000040106c723c */ /* 0x040ff000000018c4 */
[C---:B------:R-:W-:Y:S08]  /*2ba0*/  HMMA.16816.F32 R104, R16.reuse, R66, R204 ;  /* 0x000000421068723c */ /* 0x040ff000000018cc */
[C---:B------:R-:W-:Y:S08]  /*2bb0*/  HMMA.16816.F32 R72, R16.reuse, R116, R248 ;  /* 0x000000741048723c */ /* 0x040ff000000018f8 */
[C---:B------:R-:W-:Y:S08]  /*2bc0*/  HMMA.16816.F32 R64, R16.reuse, R120, R244 ;  /* 0x000000781040723c */ /* 0x040ff000000018f4 */
[C---:B------:R-:W-:Y:S08]  /*2bd0*/  HMMA.16816.F32 R68, R16.reuse, R118, R172 ;  /* 0x000000761044723c */ /* 0x040ff000000018ac */
[----:B------:R-:W-:Y:S08]  /*2be0*/  HMMA.16816.F32 R16, R16, R122, R164 ;  /* 0x0000007a1010723c */ /* 0x000ff000000018a4 */
[C---:B------:R-:W-:Y:S07]  /*2bf0*/  HMMA.16816.F32 R116, R8.reuse, R24, R228 ;  /* 0x000000180874723c */ /* 0x040fee00000018e4 */
[C---:B------:R-:W-:Y:S01]  /*2c00*/  IADD3 R231, R226.reuse, 0x1800, RZ ;  /* 0x00001800e2e77810 */ /* 0x040fe20007ffe0ff */
[----:B------:R-:W-:Y:S01]  /*2c10*/  HMMA.16816.F32 R120, R8, R26, R216 ;  /* 0x0000001a0878723c */ /* 0x000fe200000018d8 */
[----:B------:R-:W-:-:S02]  /*2c20*/  IADD3 R230, R226, 0x2000, RZ ;  /* 0x00002000e2e67810 */ /* 0x000fc40007ffe0ff */
[C---:B------:R-:W-:Y:S02]  /*2c30*/  IADD3 R229, R226.reuse, 0x2800, RZ ;  /* 0x00002800e2e57810 */ /* 0x040fe40007ffe0ff */
[----:B------:R-:W-:-:S03]  /*2c40*/  IADD3 R228, R226, 0x3000, RZ ;  /* 0x00003000e2e47810 */ /* 0x000fc60007ffe0ff */
[C---:B---3--:R-:W-:Y:S08]  /*2c50*/  HMMA.16816.F32 R212, R8.reuse, R28, R212 ;  /* 0x0000001c08d4723c */ /* 0x048ff000000018d4 */
[C---:B------:R-:W-:Y:S08]  /*2c60*/  HMMA.16816.F32 R200, R8.reuse, R30, R200 ;  /* 0x0000001e08c8723c */ /* 0x040ff000000018c8 */
[C---:B----4-:R-:W-:Y:S08]  /*2c70*/  HMMA.16816.F32 R180, R8.reuse, R48, R180 ;  /* 0x0000003008b4723c */ /* 0x050ff000000018b4 */
[C---:B------:R-:W-:Y:S08]  /*2c80*/  HMMA.16816.F32 R168, R8.reuse, R50, R168 ;  /* 0x0000003208a8723c */ /* 0x040ff000000018a8 */
[C---:B-----5:R-:W-:Y:S08]  /*2c90*/  HMMA.16816.F32 R160, R8.reuse, R44, R160 ;  /* 0x0000002c08a0723c */ /* 0x060ff000000018a0 */
[C---:B------:R-:W-:Y:S08]  /*2ca0*/  HMMA.16816.F32 R156, R8.reuse, R46, R156 ;  /* 0x0000002e089c723c */ /* 0x040ff0000000189c */
[C---:B------:R-:W-:Y:S08]  /*2cb0*/  HMMA.16816.F32 R152, R8.reuse, R40, R152 ;  /* 0x000000280898723c */ /* 0x040ff00000001898 */
[C---:B------:R-:W-:Y:S08]  /*2cc0*/  HMMA.16816.F32 R140, R8.reuse, R42, R140 ;  /* 0x0000002a088c723c */ /* 0x040ff0000000188c */
[C---:B------:R-:W-:Y:S08]  /*2cd0*/  HMMA.16816.F32 R172, R8.reuse, R36, R124 ;  /* 0x0000002408ac723c */ /* 0x040ff0000000187c */
[C---:B------:R-:W-:Y:S08]  /*2ce0*/  HMMA.16816.F32 R176, R8.reuse, R32, R100 ;  /* 0x0000002008b0723c */ /* 0x040ff00000001864 */
[C---:B------:R-:W-:Y:S08]  /*2cf0*/  HMMA.16816.F32 R184, R8.reuse, R38, R92 ;  /* 0x0000002608b8723c */ /* 0x040ff0000000185c */
[----:B------:R-:W-:Y:S01]  /*2d00*/  HMMA.16816.F32 R192, R8, R34, R88 ;  /* 0x0000002208c0723c */ /* 0x000fe20000001858 */
[----:B------:R-:W2:Y:S07]  /*2d10*/  LDSM.16.M88.4 R8, [R224+0x2000] ;  /* 0x00200000e008783b */ /* 0x000eae0000000200 */
[C---:B------:R-:W-:Y:S01]  /*2d20*/  HMMA.16816.F32 R88, R20.reuse, R26, R96 ;  /* 0x0000001a1458723c */ /* 0x040fe20000001860 */
[----:B------:R-:W3:Y:S07]  /*2d30*/  LDSM.16.M88.4 R24, [R220+0x800] ;  /* 0x00080000dc18783b */ /* 0x000eee0000000200 */
[C---:B------:R-:W-:Y:S08]  /*2d40*/  HMMA.16816.F32 R92, R20.reuse, R28, R112 ;  /* 0x0000001c145c723c */ /* 0x040ff00000001870 */
[C---:B------:R-:W-:Y:S08]  /*2d50*/  HMMA.16816.F32 R112, R20.reuse, R32, R64 ;  /* 0x000000201470723c */ /* 0x040ff00000001840 */
[----:B------:R-:W-:Y:S07]  /*2d60*/  HMMA.16816.F32 R124, R20, R34, R16 ;  /* 0x00000022147c723c */ /* 0x000fee0000001810 */
[C---:B------:R-:W-:Y:S01]  /*2d70*/  IADD3 R17, R5.reuse, 0x8, RZ ;  /* 0x0000000805117810 */ /* 0x040fe20007ffe0ff */
[----:B-1----:R-:W-:Y:S01]  /*2d80*/  HMMA.16816.F32 R32, R12, R86, R52 ;  /* 0x000000560c20723c */ /* 0x002fe20000001834 */
[----:B------:R-:W-:-:S02]  /*2d90*/  IADD3 R18, R5, 0x40, RZ ;  /* 0x0000004005127810 */ /* 0x000fc40007ffe0ff */
[C---:B------:R-:W-:Y:S02]  /*2da0*/  IMNMX R16, R5.reuse, UR13, PT ;  /* 0x0000000d05107c17 */ /* 0x040fe4000b800200 */
[----:B------:R-:W-:Y:S02]  /*2db0*/  IADD3 R5, R5, 0x48, RZ ;  /* 0x0000004805057810 */ /* 0x000fe40007ffe0ff */
[----:B------:R-:W-:Y:S01]  /*2dc0*/  ISETP.GE.AND P3, PT, R7, R16, PT ;  /* 0x000000100700720c */ /* 0x000fe20003f66270 */
[----:B------:R-:W-:Y:S01]  /*2dd0*/  HMMA.16816.F32 R96, R20, R30, R128 ;  /* 0x0000001e1460723c */ /* 0x000fe20000001880 */
[----:B------:R-:W1:Y:S01]  /*2de0*/  LDSM.16.M88.4 R28, [R220+0x1000] ;  /* 0x00100000dc1c783b */ /* 0x000e620000000200 */
[----:B------:R-:W-:Y:S02]  /*2df0*/  IMNMX R17, R17, UR13, PT ;  /* 0x0000000d11117c17 */ /* 0x000fe4000b800200 */
[----:B------:R-:W-:Y:S02]  /*2e00*/  IMNMX R18, R18, UR13, PT ;  /* 0x0000000d12127c17 */ /* 0x000fe4000b800200 */
[----:B------:R-:W-:-:S02]  /*2e10*/  IMNMX R19, R5, UR13, PT ;  /* 0x0000000d05137c17 */ /* 0x000fc4000b800200 */
[C---:B------:R-:W-:Y:S01]  /*2e20*/  HMMA.16816.F32 R100, R20.reuse, R48, R132 ;  /* 0x000000301464723c */ /* 0x040fe20000001884 */
[C---:B------:R-:W-:Y:S02]  /*2e30*/  ISETP.GE.AND P6, PT, R7.reuse, R17, PT ;  /* 0x000000110700720c */ /* 0x040fe40003fc6270 */
[----:B------:R-:W-:Y:S02]  /*2e40*/  ISETP.GE.AND P2, PT, R7, R18, PT ;  /* 0x000000120700720c */ /* 0x000fe40003f46270 */
[----:B------:R-:W-:Y:S02]  /*2e50*/  IADD3 R5, R3, 0x9, RZ ;  /* 0x0000000903057810 */ /* 0x000fe40007ffe0ff */
[----:B------:R-:W-:Y:S01]  /*2e60*/  ISETP.GE.AND P4, PT, R6, R16, PT ;  /* 0x000000100600720c */ /* 0x000fe20003f86270 */
[----:B------:R-:W-:Y:S01]  /*2e70*/  HMMA.16816.F32 R144, R20, R50, R144 ;  /* 0x000000321490723c */ /* 0x000fe20000001890 */
[----:B------:R-:W-:Y:S02]  /*2e80*/  FSEL R67, R32, -INF , !P3 ;  /* 0xff80000020437808 */ /* 0x000fe40005800000 */
[----:B------:R-:W-:-:S02]  /*2e90*/  ISETP.GE.AND P3, PT, R7, R19, PT ;  /* 0x000000130700720c */ /* 0x000fc40003f66270 */
[C---:B------:R-:W-:Y:S02]  /*2ea0*/  ISETP.GE.AND P1, PT, R6.reuse, R17, PT ;  /* 0x000000110600720c */ /* 0x040fe40003f26270 */
[C---:B------:R-:W-:Y:S01]  /*2eb0*/  ISETP.GE.AND P5, PT, R6.reuse, R18, PT ;  /* 0x000000120600720c */ /* 0x040fe20003fa6270 */
[----:B------:R-:W-:Y:S01]  /*2ec0*/  HMMA.16816.F32 R108, R20, R44, R108 ;  /* 0x0000002c146c723c */ /* 0x000fe2000000186c */
[----:B------:R-:W-:Y:S02]  /*2ed0*/  ISETP.GE.AND P0, PT, R6, R19, PT ;  /* 0x000000130600720c */ /* 0x000fe40003f06270 */
[C---:B------:R-:W-:Y:S02]  /*2ee0*/  IADD3 R6, R3.reuse, 0x10, RZ ;  /* 0x0000001003067810 */ /* 0x040fe40007ffe0ff */
[----:B------:R-:W-:-:S03]  /*2ef0*/  IADD3 R7, R3, 0x69, RZ ;  /* 0x0000006903077810 */ /* 0x000fc60007ffe0ff */
[C---:B------:R-:W-:Y:S08]  /*2f00*/  HMMA.16816.F32 R104, R20.reuse, R46, R104 ;  /* 0x0000002e1468723c */ /* 0x040ff00000001868 */
[C---:B------:R-:W-:Y:S08]  /*2f10*/  HMMA.16816.F32 R80, R20.reuse, R40, R80 ;  /* 0x000000281450723c */ /* 0x040ff00000001850 */
[C---:B------:R-:W-:Y:S08]  /*2f20*/  HMMA.16816.F32 R76, R20.reuse, R42, R76 ;  /* 0x0000002a144c723c */ /* 0x040ff0000000184c */
[C---:B------:R-:W-:Y:S08]  /*2f30*/  HMMA.16816.F32 R72, R20.reuse, R36, R72 ;  /* 0x000000241448723c */ /* 0x040ff00000001848 */
[----:B------:R-:W-:Y:S08]  /*2f40*/  HMMA.16816.F32 R128, R20, R38, R68 ;  /* 0x000000261480723c */ /* 0x000ff00000001844 */
[----:B--2---:R-:W-:Y:S08]  /*2f50*/  HMMA.16816.F32 R20, R8, R86, R60 ;  /* 0x000000560814723c */ /* 0x004ff0000000183c */
[-C--:B---3--:R-:W-:Y:S08]  /*2f60*/  HMMA.16816.F32 R36, R12, R24.reuse, R56 ;  /* 0x000000180c24723c */ /* 0x088ff00000001838 */
[----:B------:R-:W-:Y:S08]  /*2f70*/  HMMA.16816.F32 R44, R8, R24, R116 ;  /* 0x00000018082c723c */ /* 0x000ff00000001874 */
[----:B------:R-:W-:Y:S01]  /*2f80*/  HMMA.16816.F32 R40, R12, R26, R88 ;  /* 0x0000001a0c28723c */ /* 0x000fe20000001858 */
[----:B------:R-:W-:-:S02]  /*2f90*/  FSEL R116, R22, -INF , !P3 ;  /* 0xff80000016747808 */ /* 0x000fc40005800000 */
[----:B------:R-:W-:-:S04]  /*2fa0*/  ISETP.GE.AND P3, PT, R5, R16, PT ;  /* 0x000000100500720c */ /* 0x000fc80003f66270 */
[----:B------:R-:W-:Y:S01]  /*2fb0*/  FSEL R89, R34, -INF , !P6 ;  /* 0xff80000022597808 */ /* 0x000fe20007000000 */
[----:B------:R-:W-:Y:S01]  /*2fc0*/  HMMA.16816.F32 R48, R8, R26, R120 ;  /* 0x0000001a0830723c */ /* 0x000fe20000001878 */
[----:B------:R-:W-:Y:S01]  /*2fd0*/  FSEL R91, R20, -INF , !P2 ;  /* 0xff800000145b7808 */ /* 0x000fe20005000000 */
[----:B------:R-:W-:Y:S01]  /*2fe0*/  LDSM.16.M88.4 R24, [R220+0x2000] ;  /* 0x00200000dc18783b */ /* 0x000fe20000000200 */
[C---:B------:R-:W-:Y:S02]  /*2ff0*/  ISETP.GE.AND P6, PT, R5.reuse, R18, PT ;  /* 0x000000120500720c */ /* 0x040fe40003fc6270 */
[----:B------:R-:W-:Y:S02]  /*3000*/  ISETP.GE.AND P2, PT, R5, R19, PT ;  /* 0x000000130500720c */ /* 0x000fe40003f46270 */
[----:B------:R-:W-:Y:S01]  /*3010*/  FSEL R90, R21, -INF , !P6 ;  /* 0xff800000155a7808 */ /* 0x000fe20007000000 */
[----:B-1----:R-:W-:Y:S01]  /*3020*/  HMMA.16816.F32 R56, R12, R28, R92 ;  /* 0x0000001c0c38723c */ /* 0x002fe2000000185c */
[----:B------:R-:W-:-:S02]  /*3030*/  FSEL R117, R23, -INF , !P2 ;  /* 0xff80000017757808 */ /* 0x000fc40005000000 */
[----:B------:R-:W-:Y:S01]  /*3040*/  FSEL R63, R33, -INF , !P3 ;  /* 0xff800000213f7808 */ /* 0x000fe20005800000 */
[----:B------:R-:W1:Y:S01]  /*3050*/  LDSM.16.M88.4 R20, [R220+0x1800] ;  /* 0x00180000dc14783b */ /* 0x000e620000000200 */
[----:B------:R-:W-:Y:S02]  /*3060*/  ISETP.GE.AND P3, PT, R6, R16, PT ;  /* 0x000000100600720c */ /* 0x000fe40003f66270 */
[----:B------:R-:W-:Y:S02]  /*3070*/  ISETP.GE.AND P6, PT, R5, R17, PT ;  /* 0x000000110500720c */ /* 0x000fe40003fc6270 */
[----:B------:R-:W-:Y:S02]  /*3080*/  FSEL R65, R36, -INF , !P3 ;  /* 0xff80000024417808 */ /* 0x000fe40005800000 */
[----:B------:R-:W-:Y:S02]  /*3090*/  ISETP.GE.AND P3, PT, R6, R19, PT ;  /* 0x000000130600720c */ /* 0x000fe40003f66270 */
[----:B------:R-:W-:-:S02]  /*30a0*/  IADD3 R5, R3, 0x11, RZ ;  /* 0x0000001103057810 */ /* 0x000fc40007ffe0ff */
[----:B------:R-:W-:Y:S02]  /*30b0*/  FSEL R71, R35, -INF , !P6 ;  /* 0xff80000023477808 */ /* 0x000fe40007000000 */
[----:B------:R-:W-:Y:S01]  /*30c0*/  FSEL R92, R46, -INF , !P3 ;  /* 0xff8000002e5c7808 */ /* 0x000fe20005800000 */
[----:B------:R-:W-:Y:S01]  /*30d0*/  HMMA.16816.F32 R32, R8, R28, R212 ;  /* 0x0000001c0820723c */ /* 0x000fe200000018d4 */
[C---:B------:R-:W-:Y:S02]  /*30e0*/  ISETP.GE.AND P2, PT, R6.reuse, R17, PT ;  /* 0x000000110600720c */ /* 0x040fe40003f46270 */
[-C--:B------:R-:W-:Y:S02]  /*30f0*/  ISETP.GE.AND P6, PT, R6, R18.reuse, PT ;  /* 0x000000120600720c */ /* 0x080fe40003fc6270 */
[----:B------:R-:W-:Y:S02]  /*3100*/  ISETP.GE.AND P3, PT, R5, R18, PT ;  /* 0x000000120500720c */ /* 0x000fe40003f66270 */
[----:B------:R-:W-:-:S02]  /*3110*/  IADD3 R6, R3, 0x18, RZ ;  /* 0x0000001803067810 */ /* 0x000fc40007ffe0ff */
[----:B------:R-:W-:Y:S02]  /*3120*/  FSEL R69, R38, -INF , !P2 ;  /* 0xff80000026457808 */ /* 0x000fe40005000000 */
[----:B------:R-:W-:Y:S02]  /*3130*/  FSEL R86, R45, -INF , !P3 ;  /* 0xff8000002d567808 */ /* 0x000fe40005800000 */
[CC--:B------:R-:W-:Y:S02]  /*3140*/  ISETP.GE.AND P2, PT, R5.reuse, R16.reuse, PT ;  /* 0x000000100500720c */ /* 0x0c0fe40003f46270 */
[----:B------:R-:W-:Y:S02]  /*3150*/  ISETP.GE.AND P3, PT, R6, R16, PT ;  /* 0x000000100600720c */ /* 0x000fe40003f66270 */
[----:B------:R-:W-:Y:S02]  /*3160*/  FSEL R87, R44, -INF , !P6 ;  /* 0xff8000002c577808 */ /* 0x000fe40007000000 */
[----:B------:R-:W-:-:S02]  /*3170*/  ISETP.GE.AND P6, PT, R5, R17, PT ;  /* 0x000000110500720c */ /* 0x000fc40003fc6270 */
[----:B------:R-:W-:Y:S02]  /*3180*/  FSEL R62, R37, -INF , !P2 ;  /* 0xff800000253e7808 */ /* 0x000fe40005000000 */
[----:B------:R-:W-:Y:S02]  /*3190*/  FSEL R61, R40, -INF , !P3 ;  /* 0xff800000283d7808 */ /* 0x000fe40005800000 */
[-C--:B------:R-:W-:Y:S01]  /*31a0*/  ISETP.GE.AND P2, PT, R5, R19.reuse, PT ;  /* 0x000000130500720c */ /* 0x080fe20003f46270 */
[----:B-1----:R-:W-:Y:S01]  /*31b0*/  HMMA.16816.F32 R52, R12, R20, R100 ;  /* 0x000000140c34723c */ /* 0x002fe20000001864 */
[----:B------:R-:W-:Y:S02]  /*31c0*/  ISETP.GE.AND P3, PT, R6, R19, PT ;  /* 0x000000130600720c */ /* 0x000fe40003f66270 */
[----:B------:R-:W-:Y:S02]  /*31d0*/  IADD3 R5, R3, 0x19, RZ ;  /* 0x0000001903057810 */ /* 0x000fe40007ffe0ff */
[----:B------:R-:W-:-:S02]  /*31e0*/  FSEL R68, R39, -INF , !P6 ;  /* 0xff80000027447808 */ /* 0x000fc40007000000 */
[----:B------:R-:W-:Y:S01]  /*31f0*/  FSEL R94, R47, -INF , !P2 ;  /* 0xff8000002f5e7808 */ /* 0x000fe20005000000 */
[-C--:B------:R-:W-:Y:S01]  /*3200*/  HMMA.16816.F32 R36, R8, R30.reuse, R200 ;  /* 0x0000001e0824723c */ /* 0x080fe200000018c8 */
[----:B------:R-:W-:Y:S02]  /*3210*/  FSEL R93, R50, -INF , !P3 ;  /* 0xff800000325d7808 */ /* 0x000fe40005800000 */
[C---:B------:R-:W-:Y:S02]  /*3220*/  ISETP.GE.AND P6, PT, R6.reuse, R17, PT ;  /* 0x000000110600720c */ /* 0x040fe40003fc6270 */
[----:B------:R-:W-:Y:S02]  /*3230*/  ISETP.GE.AND P2, PT, R6, R18, PT ;  /* 0x000000120600720c */ /* 0x000fe40003f46270 */
[----:B------:R-:W-:Y:S01]  /*3240*/  ISETP.GE.AND P3, PT, R5, R16, PT ;  /* 0x000000100500720c */ /* 0x000fe20003f66270 */
[----:B------:R-:W-:Y:S01]  /*3250*/  HMMA.16816.F32 R28, R12, R30, R96 ;  /* 0x0000001e0c1c723c */ /* 0x000fe20000001860 */
[----:B------:R-:W-:-:S02]  /*3260*/  IADD3 R6, R3, 0x20, RZ ;  /* 0x0000002003067810 */ /* 0x000fc40007ffe0ff */
[----:B------:R-:W-:Y:S02]  /*3270*/  FSEL R66, R42, -INF , !P6 ;  /* 0xff8000002a427808 */ /* 0x000fe40007000000 */
[----:B------:R-:W-:Y:S02]  /*3280*/  FSEL R60, R41, -INF , !P3 ;  /* 0xff800000293c7808 */ /* 0x000fe40005800000 */
[----:B------:R-:W-:Y:S01]  /*3290*/  ISETP.GE.AND P6, PT, R5, R18, PT ;  /* 0x000000120500720c */ /* 0x000fe20003fc6270 */
[----:B------:R-:W-:Y:S01]  /*32a0*/  HMMA.16816.F32 R44, R8, R20, R180 ;  /* 0x00000014082c723c */ /* 0x000fe200000018b4 */
[----:B------:R-:W-:Y:S02]  /*32b0*/  ISETP.GE.AND P3, PT, R6, R16, PT ;  /* 0x000000100600720c */ /* 0x000fe40003f66270 */
[----:B------:R-:W-:Y:S02]  /*32c0*/  FSEL R70, R48, -INF , !P2 ;  /* 0xff80000030467808 */ /* 0x000fe40005000000 */
[----:B------:R-:W-:-:S02]  /*32d0*/  FSEL R88, R49, -INF , !P6 ;  /* 0xff80000031587808 */ /* 0x000fc40007000000 */
[----:B------:R-:W-:Y:S02]  /*32e0*/  FSEL R166, R56, -INF , !P3 ;  /* 0xff80000038a67808 */ /* 0x000fe40005800000 */
[C---:B------:R-:W-:Y:S02]  /*32f0*/  ISETP.GE.AND P2, PT, R5.reuse, R19, PT ;  /* 0x000000130500720c */ /* 0x040fe40003f46270 */
[----:B------:R-:W-:Y:S02]  /*3300*/  ISETP.GE.AND P6, PT, R5, R17, PT ;  /* 0x000000110500720c */ /* 0x000fe40003fc6270 */
[----:B------:R-:W-:Y:S02]  /*3310*/  ISETP.GE.AND P3, PT, R6, R19, PT ;  /* 0x000000130600720c */ /* 0x000fe40003f66270 */
[----:B------:R-:W-:Y:S02]  /*3320*/  IADD3 R5, R3, 0x21, RZ ;  /* 0x0000002103057810 */ /* 0x000fe40007ffe0ff */
[----:B------:R-:W-:-:S02]  /*3330*/  FSEL R95, R51, -INF , !P2 ;  /* 0xff800000335f7808 */ /* 0x000fc40005000000 */
[----:B------:R-:W-:Y:S01]  /*3340*/  FSEL R64, R43, -INF , !P6 ;  /* 0xff8000002b407808 */ /* 0x000fe20007000000 */
[-C--:B------:R-:W-:Y:S01]  /*3350*/  HMMA.16816.F32 R48, R8, R22.reuse, R168 ;  /* 0x000000160830723c */ /* 0x080fe200000018a8 */
[----:B------:R-:W-:Y:S02]  /*3360*/  FSEL R167, R34, -INF , !P3 ;  /* 0xff80000022a77808 */ /* 0x000fe40005800000 */
[C---:B------:R-:W-:Y:S02]  /*3370*/  ISETP.GE.AND P2, PT, R6.reuse, R17, PT ;  /* 0x000000110600720c */ /* 0x040fe40003f46270 */
[-C--:B------:R-:W-:Y:S02]  /*3380*/  ISETP.GE.AND P6, PT, R6, R18.reuse, PT ;  /* 0x000000120600720c */ /* 0x080fe40003fc6270 */
[----:B------:R-:W-:Y:S01]  /*3390*/  ISETP.GE.AND P3, PT, R5, R18, PT ;  /* 0x000000120500720c */ /* 0x000fe20003f66270 */
[----:B------:R-:W-:Y:S01]  /*33a0*/  HMMA.16816.F32 R40, R12, R22, R144 ;  /* 0x000000160c28723c */ /* 0x000fe20000001890 */
[----:B------:R-:W-:Y:S01]  /*33b0*/  IADD3 R6, R3, 0x28, RZ ;  /* 0x0000002803067810 */ /* 0x000fe20007ffe0ff */
[----:B------:R-:W1:Y:S01]  /*33c0*/  LDSM.16.M88.4 R20, [R220+0x2800] ;  /* 0x00280000dc14783b */ /* 0x000e620000000200 */
[----:B------:R-:W-:-:S02]  /*33d0*/  FSEL R151, R58, -INF , !P2 ;  /* 0xff8000003a977808 */ /* 0x000fc40005000000 */
[----:B------:R-:W-:Y:S02]  /*33e0*/  FSEL R149, R33, -INF , !P3 ;  /* 0xff80000021957808 */ /* 0x000fe40005800000 */
[-C--:B------:R-:W-:Y:S02]  /*33f0*/  ISETP.GE.AND P2, PT, R5, R16.reuse, PT ;  /* 0x000000100500720c */ /* 0x080fe40003f46270 */
[----:B------:R-:W-:Y:S02]  /*3400*/  ISETP.GE.AND P3, PT, R6, R16, PT ;  /* 0x000000100600720c */ /* 0x000fe40003f66270 */
[----:B------:R-:W-:Y:S02]  /*3410*/  FSEL R165, R32, -INF , !P6 ;  /* 0xff80000020a57808 */ /* 0x000fe40007000000 */
[----:B------:R-:W-:Y:S02]  /*3420*/  FSEL R148, R57, -INF , !P2 ;  /* 0xff80000039947808 */ /* 0x000fe40005000000 */
[----:B------:R-:W-:-:S02]  /*3430*/  FSEL R133, R28, -INF , !P3 ;  /* 0xff8000001c857808 */ /* 0x000fc40005800000 */
[C---:B------:R-:W-:Y:S02]  /*3440*/  ISETP.GE.AND P6, PT, R5.reuse, R17, PT ;  /* 0x000000110500720c */ /* 0x040fe40003fc6270 */
[-C--:B------:R-:W-:Y:S02]  /*3450*/  ISETP.GE.AND P2, PT, R5, R19.reuse, PT ;  /* 0x000000130500720c */ /* 0x080fe40003f46270 */
[----:B------:R-:W-:Y:S02]  /*3460*/  ISETP.GE.AND P3, PT, R6, R19, PT ;  /* 0x000000130600720c */ /* 0x000fe40003f66270 */
[----:B------:R-:W-:Y:S02]  /*3470*/  IADD3 R5, R3, 0x29, RZ ;  /* 0x0000002903057810 */ /* 0x000fe40007ffe0ff */
[----:B------:R-:W-:Y:S02]  /*3480*/  FSEL R150, R59, -INF , !P6 ;  /* 0xff8000003b967808 */ /* 0x000fe40007000000 */
[----:B------:R-:W-:Y:S01]  /*3490*/  FSEL R164, R35, -INF , !P2 ;  /* 0xff80000023a47808 */ /* 0x000fe20005000000 */
[----:B------:R-:W-:Y:S01]  /*34a0*/  HMMA.16816.F32 R56, R8, R26, R156 ;  /* 0x0000001a0838723c */ /* 0x000fe2000000189c */
[----:B------:R-:W-:-:S02]  /*34b0*/  FSEL R138, R38, -INF , !P3 ;  /* 0xff800000268a7808 */ /* 0x000fc40005800000 */
[C---:B------:R-:W-:Y:S02]  /*34c0*/  ISETP.GE.AND P6, PT, R6.reuse, R17, PT ;  /* 0x000000110600720c */ /* 0x040fe40003fc6270 */
[----:B------:R-:W-:Y:S02]  /*34d0*/  ISETP.GE.AND P2, PT, R6, R18, PT ;  /* 0x000000120600720c */ /* 0x000fe40003f46270 */
[----:B------:R-:W-:Y:S01]  /*34e0*/  ISETP.GE.AND P3, PT, R5, R16, PT ;  /* 0x000000100500720c */ /* 0x000fe20003f66270 */
[----:B------:R-:W-:Y:S01]  /*34f0*/  HMMA.16816.F32 R32, R12, R24, R108 ;  /* 0x000000180c20723c */ /* 0x000fe2000000186c */
[----:B------:R-:W-:Y:S02]  /*3500*/  IADD3 R6, R3, 0x30, RZ ;  /* 0x0000003003067810 */ /* 0x000fe40007ffe0ff */
[----:B------:R-:W-:Y:S02]  /*3510*/  FSEL R122, R30, -INF , !P6 ;  /* 0xff8000001e7a7808 */ /* 0x000fe40007000000 */
[----:B------:R-:W-:-:S02]  /*3520*/  FSEL R120, R29, -INF , !P3 ;  /* 0xff8000001d787808 */ /* 0x000fc40005800000 */
[----:B------:R-:W-:Y:S02]  /*3530*/  ISETP.GE.AND P6, PT, R5, R18, PT ;  /* 0x000000120500720c */ /* 0x000fe40003fc6270 */
[----:B------:R-:W-:Y:S02]  /*3540*/  ISETP.GE.AND P3, PT, R6, R16, PT ;  /* 0x000000100600720c */ /* 0x000fe40003f66270 */
[----:B------:R-:W-:Y:S02]  /*3550*/  FSEL R132, R36, -INF , !P2 ;  /* 0xff80000024847808 */ /* 0x000fe40005000000 */
[----:B------:R-:W-:Y:S02]  /*3560*/  FSEL R123, R37, -INF , !P6 ;  /* 0xff800000257b7808 */ /* 0x000fe40007000000 */
[----:B------:R-:W-:Y:S02]  /*3570*/  FSEL R198, R52, -INF , !P3 ;  /* 0xff80000034c67808 */ /* 0x000fe40005800000 */
[----:B------:R-:W-:-:S02]  /*3580*/  ISETP.GE.AND P2, PT, R5, R19, PT ;  /* 0x000000130500720c */ /* 0x000fc40003f46270 */
[----:B------:R-:W-:Y:S02]  /*3590*/  ISETP.GE.AND P6, PT, R5, R17, PT ;  /* 0x000000110500720c */ /* 0x000fe40003fc6270 */
[----:B------:R-:W-:Y:S02]  /*35a0*/  ISETP.GE.AND P3, PT, R6, R19, PT ;  /* 0x000000130600720c */ /* 0x000fe40003f66270 */
[----:B------:R-:W-:Y:S02]  /*35b0*/  IADD3 R5, R3, 0x31, RZ ;  /* 0x0000003103057810 */ /* 0x000fe40007ffe0ff */
[----:B------:R-:W-:Y:S02]  /*35c0*/  FSEL R137, R39, -INF , !P2 ;  /* 0xff80000027897808 */ /* 0x000fe40005000000 */
[----:B------:R-:W-:Y:S01]  /*35d0*/  FSEL R121, R31, -INF , !P6 ;  /* 0xff8000001f797808 */ /* 0x000fe20007000000 */
[----:B------:R-:W-:Y:S01]  /*35e0*/  HMMA.16816.F32 R36, R8, R24, R160 ;  /* 0x000000180824723c */ /* 0x000fe200000018a0 */
[----:B------:R-:W-:Y:S01]  /*35f0*/  FSEL R199, R46, -INF , !P3 ;  /* 0xff8000002ec77808 */ /* 0x000fe20005800000 */
[----:B------:R-:W2:Y:S01]  /*3600*/  LDSM.16.M88.4 R28, [R220+0x3000] ;  /* 0x00300000dc1c783b */ /* 0x000ea20000000200 */
[----:B------:R-:W-:-:S02]  /*3610*/  ISETP.GE.AND P2, PT, R6, R17, PT ;  /* 0x000000110600720c */ /* 0x000fc40003f46270 */
[-C--:B------:R-:W-:Y:S02]  /*3620*/  ISETP.GE.AND P6, PT, R6, R18.reuse, PT ;  /* 0x000000120600720c */ /* 0x080fe40003fc6270 */
[----:B------:R-:W-:Y:S02]  /*3630*/  ISETP.GE.AND P3, PT, R5, R18, PT ;  /* 0x000000120500720c */ /* 0x000fe40003f66270 */
[----:B------:R-:W-:Y:S02]  /*3640*/  IADD3 R6, R3, 0x38, RZ ;  /* 0x0000003803067810 */ /* 0x000fe40007ffe0ff */
[----:B------:R-:W-:Y:S02]  /*3650*/  FSEL R183, R54, -INF , !P2 ;  /* 0xff80000036b77808 */ /* 0x000fe40005000000 */
[----:B------:R-:W-:Y:S02]  /*3660*/  FSEL R181, R45, -INF , !P3 ;  /* 0xff8000002db57808 */ /* 0x000fe40005800000 */
[----:B------:R-:W-:-:S02]  /*3670*/  ISETP.GE.AND P2, PT, R5, R16, PT ;  /* 0x000000100500720c */ /* 0x000fc40003f46270 */
[----:B------:R-:W-:Y:S02]  /*3680*/  ISETP.GE.AND P3, PT, R6, R16, PT ;  /* 0x000000100600720c */ /* 0x000fe40003f66270 */
[----:B------:R-:W-:Y:S02]  /*3690*/  FSEL R197, R44, -INF , !P6 ;  /* 0xff8000002cc57808 */ /* 0x000fe40007000000 */
[----:B------:R-:W-:Y:S02]  /*36a0*/  FSEL R180, R53, -INF , !P2 ;  /* 0xff80000035b47808 */ /* 0x000fe40005000000 */
[----:B------:R-:W-:Y:S02]  /*36b0*/  FSEL R161, R40, -INF , !P3 ;  /* 0xff80000028a17808 */ /* 0x000fe40005800000 */
[C---:B------:R-:W-:Y:S02]  /*36c0*/  ISETP.GE.AND P6, PT, R5.reuse, R17, PT ;  /* 0x000000110500720c */ /* 0x040fe40003fc6270 */
[----:B------:R-:W-:-:S02]  /*36d0*/  ISETP.GE.AND P2, PT, R5, R19, PT ;  /* 0x000000130500720c */ /* 0x000fc40003f46270 */
[----:B------:R-:W-:Y:S02]  /*36e0*/  ISETP.GE.AND P3, PT, R6, R19, PT ;  /* 0x000000130600720c */ /* 0x000fe40003f66270 */
[----:B------:R-:W-:Y:S02]  /*36f0*/  IADD3 R5, R3, 0x39, RZ ;  /* 0x0000003903057810 */ /* 0x000fe40007ffe0ff */
[----:B------:R-:W-:Y:S02]  /*3700*/  FSEL R182, R55, -INF , !P6 ;  /* 0xff80000037b67808 */ /* 0x000fe40007000000 */
[----:B------:R-:W-:Y:S01]  /*3710*/  FSEL R196, R47, -INF , !P2 ;  /* 0xff8000002fc47808 */ /* 0x000fe20005000000 */
[----:B-1----:R-:W-:Y:S01]  /*3720*/  HMMA.16816.F32 R52, R12, R20, R80 ;  /* 0x000000140c34723c */ /* 0x002fe20000001850 */
[----:B------:R-:W-:Y:S02]  /*3730*/  FSEL R170, R50, -INF , !P3 ;  /* 0xff80000032aa7808 */ /* 0x000fe40005800000 */
[----:B------:R-:W-:-:S02]  /*3740*/  ISETP.GE.AND P6, PT, R6, R17, PT ;  /* 0x000000110600720c */ /* 0x000fc40003fc6270 */
[----:B------:R-:W-:Y:S02]  /*3750*/  ISETP.GE.AND P2, PT, R6, R18, PT ;  /* 0x000000120600720c */ /* 0x000fe40003f46270 */
[----:B------:R-:W-:Y:S01]  /*3760*/  ISETP.GE.AND P3, PT, R5, R16, PT ;  /* 0x000000100500720c */ /* 0x000fe20003f66270 */
[----:B------:R-:W-:Y:S01]  /*3770*/  HMMA.16816.F32 R44, R12, R26, R104 ;  /* 0x0000001a0c2c723c */ /* 0x000fe20000001868 */
[----:B------:R-:W-:Y:S01]  /*3780*/  IADD3 R6, R3, 0x40, RZ ;  /* 0x0000004003067810 */ /* 0x000fe20007ffe0ff */
[----:B------:R-:W1:Y:S01]  /*3790*/  LDSM.16.M88.4 R24, [R220+0x3800] ;  /* 0x00380000dc18783b */ /* 0x000e620000000200 */
[----:B------:R-:W-:Y:S01]  /*37a0*/  FSEL R147, R42, -INF , !P6 ;  /* 0xff8000002a937808 */ /* 0x000fe20007000000 */
[----:B------:R-:W-:-:S04]  /*37b0*/  DEPBAR.LE SB0, 0x0 ;  /* 0x000080000000791a */ /* 0x000fc80000000000 */
[----:B------:R-:W-:Y:S01]  /*37c0*/  FSEL R144, R41, -INF , !P3 ;  /* 0xff80000029907808 */ /* 0x000fe20005800000 */
[----:B------:R-:W-:Y:S01]  /*37d0*/  BAR.SYNC.DEFER_BLOCKING 0x0 ;  /* 0x0000000000007b1d */ /* 0x000fe20000010000 */
[----:B------:R-:W-:Y:S02]  /*37e0*/  ISETP.GE.AND P6, PT, R5, R18, PT ;  /* 0x000000120500720c */ /* 0x000fe40003fc6270 */
[----:B------:R-:W-:Y:S02]  /*37f0*/  ISETP.GE.AND P3, PT, R6, R16, PT ;  /* 0x000000100600720c */ /* 0x000fe40003f66270 */
[----:B------:R-:W-:Y:S02]  /*3800*/  FSEL R157, R48, -INF , !P2 ;  /* 0xff800000309d7808 */ /* 0x000fe40005000000 */
[----:B------:R-:W-:Y:S02]  /*3810*/  FSEL R156, R49, -INF , !P6 ;  /* 0xff800000319c7808 */ /* 0x000fe40007000000 */
[----:B------:R-:W-:-:S02]  /*3820*/  FSEL R244, R32, -INF , !P3 ;  /* 0xff80000020f47808 */ /* 0x000fc40005800000 */
[C---:B------:R-:W-:Y:S02]  /*3830*/  ISETP.GE.AND P2, PT, R5.reuse, R19, PT ;  /* 0x000000130500720c */ /* 0x040fe40003f46270 */
[----:B------:R-:W-:Y:S02]  /*3840*/  ISETP.GE.AND P6, PT, R5, R17, PT ;  /* 0x000000110500720c */ /* 0x000fe40003fc6270 */
[----:B------:R-:W-:Y:S02]  /*3850*/  ISETP.GE.AND P3, PT, R6, R19, PT ;  /* 0x000000130600720c */ /* 0x000fe40003f66270 */
[----:B------:R-:W-:Y:S02]  /*3860*/  IADD3 R5, R3, 0x41, RZ ;  /* 0x0000004103057810 */ /* 0x000fe40007ffe0ff */
[----:B------:R-:W-:Y:S02]  /*3870*/  FSEL R168, R51, -INF , !P2 ;  /* 0xff80000033a87808 */ /* 0x000fe40005000000 */
[----:B------:R-:W-:Y:S01]  /*3880*/  FSEL R145, R43, -INF , !P6 ;  /* 0xff8000002b917808 */ /* 0x000fe20007000000 */
[----:B------:R-:W-:Y:S01]  /*3890*/  HMMA.16816.F32 R48, R8, R20, R152 ;  /* 0x000000140830723c */ /* 0x000fe20000001898 */
[----:B------:R-:W-:-:S02]  /*38a0*/  FSEL R134, R38, -INF , !P3 ;  /* 0xff80000026867808 */ /* 0x000fc40005800000 */
[C---:B------:R-:W-:Y:S02]  /*38b0*/  ISETP.GE.AND P2, PT, R6.reuse, R17, PT ;  /* 0x000000110600720c */ /* 0x040fe40003f46270 */
[-C--:B------:R-:W-:Y:S02]  /*38c0*/  ISETP.GE.AND P6, PT, R6, R18.reuse, PT ;  /* 0x000000120600720c */ /* 0x080fe40003fc6270 */
[----:B------:R-:W-:Y:S01]  /*38d0*/  ISETP.GE.AND P3, PT, R5, R18, PT ;  /* 0x000000120500720c */ /* 0x000fe20003f66270 */
[----:B--2---:R-:W-:Y:S01]  /*38e0*/  HMMA.16816.F32 R40, R12, R28, R72 ;  /* 0x0000001c0c28723c */ /* 0x004fe20000001848 */
[----:B------:R-:W-:Y:S02]  /*38f0*/  IADD3 R6, R3, 0x48, RZ ;  /* 0x0000004803067810 */ /* 0x000fe40007ffe0ff */
[----:B------:R-:W-:Y:S02]  /*3900*/  FSEL R238, R34, -INF , !P2 ;  /* 0xff80000022ee7808 */ /* 0x000fe40005000000 */
[----:B------:R-:W-:-:S02]  /*3910*/  FSEL R248, R37, -INF , !P3 ;  /* 0xff80000025f87808 */ /* 0x000fc40005800000 */
[CC--:B------:R-:W-:Y:S02]  /*3920*/  ISETP.GE.AND P2, PT, R5.reuse, R16.reuse, PT ;  /* 0x000000100500720c */ /* 0x0c0fe40003f46270 */
[----:B------:R-:W-:Y:S02]  /*3930*/  ISETP.GE.AND P3, PT, R6, R16, PT ;  /* 0x000000100600720c */ /* 0x000fe40003f66270 */
[----:B------:R-:W-:Y:S02]  /*3940*/  FSEL R249, R36, -INF , !P6 ;  /* 0xff80000024f97808 */ /* 0x000fe40007000000 */
[----:B------:R-:W-:Y:S02]  /*3950*/  ISETP.GE.AND P6, PT, R5, R17, PT ;  /* 0x000000110500720c */ /* 0x000fe40003fc6270 */
[----:B------:R-:W-:Y:S02]  /*3960*/  FSEL R236, R33, -INF , !P2 ;  /* 0xff80000021ec7808 */ /* 0x000fe40005000000 */
[----:B------:R-:W-:-:S02]  /*3970*/  FSEL R213, R44, -INF , !P3 ;  /* 0xff8000002cd57808 */ /* 0x000fc40005800000 */
[-C--:B------:R-:W-:Y:S02]  /*3980*/  ISETP.GE.AND P2, PT, R5, R19.reuse, PT ;  /* 0x000000130500720c */ /* 0x080fe40003f46270 */
[----:B------:R-:W-:Y:S02]  /*3990*/  ISETP.GE.AND P3, PT, R6, R19, PT ;  /* 0x000000130600720c */ /* 0x000fe40003f66270 */
[----:B------:R-:W-:Y:S02]  /*39a0*/  IADD3 R5, R3, 0x49, RZ ;  /* 0x0000004903057810 */ /* 0x000fe40007ffe0ff */
[----:B------:R-:W-:Y:S02]  /*39b0*/  FSEL R237, R35, -INF , !P6 ;  /* 0xff80000023ed7808 */ /* 0x000fe40007000000 */
[----:B------:R-:W-:Y:S01]  /*39c0*/  HMMA.16816.F32 R32, R8, R22, R140 ;  /* 0x000000160820723c */ /* 0x000fe2000000188c */
[----:B------:R-:W-:Y:S02]  /*39d0*/  FSEL R252, R39, -INF , !P2 ;  /* 0xff80000027fc7808 */ /* 0x000fe40005000000 */
[----:B------:R-:W-:-:S02]  /*39e0*/  FSEL R251, R58, -INF , !P3 ;  /* 0xff8000003afb7808 */ /* 0x000fc40005800000 */
[C---:B------:R-:W-:Y:S02]  /*39f0*/  ISETP.GE.AND P6, PT, R6.reuse, R17, PT ;  /* 0x000000110600720c */ /* 0x040fe40003fc6270 */
[----:B------:R-:W-:Y:S01]  /*3a00*/  ISETP.GE.AND P2, PT, R6, R18, PT ;  /* 0x000000120600720c */ /* 0x000fe20003f46270 */
[----:B------:R-:W-:Y:S01]  /*3a10*/  HMMA.16816.F32 R20, R12, R22, R76 ;  /* 0x000000160c14723c */ /* 0x000fe2000000184c */
        /* <DEDUP_REMOVED lines=8> */
[----:B------:R-:W-:Y:S02]  /*3aa0*/  ISETP.GE.AND P3, PT, R6, R16, PT ;  /* 0x000000100600720c */ /* 0x000fe40003f66270 */
[----:B------:R-:W-:Y:S02]  /*3ab0*/  FSEL R246, R57, -INF , !P6 ;  /* 0xff80000039f67808 */ /* 0x000fe40007000000 */
[----:B------:R-:W-:Y:S02]  /*3ac0*/  FSEL R250, R59, -INF , !P2 ;  /* 0xff8000003bfa7808 */ /* 0x000fe40005000000 */
[----:B------:R-:W-:-:S02]  /*3ad0*/  FSEL R204, R52, -INF , !P3 ;  /* 0xff80000034cc7808 */ /* 0x000fc40005800000 */
[-C--:B------:R-:W-:Y:S02]  /*3ae0*/  ISETP.GE.AND P6, PT, R5, R17.reuse, PT ;  /* 0x000000110500720c */ /* 0x080fe40003fc6270 */
[C---:B------:R-:W-:Y:S02]  /*3af0*/  ISETP.GE.AND P2, PT, R6.reuse, R17, PT ;  /* 0x000000110600720c */ /* 0x040fe40003f46270 */
[----:B------:R-:W-:Y:S02]  /*3b00*/  ISETP.GE.AND P3, PT, R6, R19, PT ;  /* 0x000000130600720c */ /* 0x000fe40003f66270 */
[----:B------:R-:W-:Y:S02]  /*3b10*/  IADD3 R5, R3, 0x51, RZ ;  /* 0x0000005103057810 */ /* 0x000fe40007ffe0ff */
[----:B------:R-:W-:Y:S02]  /*3b20*/  FSEL R208, R47, -INF , !P6 ;  /* 0xff8000002fd07808 */ /* 0x000fe40007000000 */
[----:B------:R-:W-:Y:S01]  /*3b30*/  FSEL R210, R54, -INF , !P2 ;  /* 0xff80000036d27808 */ /* 0x000fe20005000000 */
[----:B------:R-:W-:Y:S01]  /*3b40*/  HMMA.16816.F32 R44, R8, R28, R172 ;  /* 0x0000001c082c723c */ /* 0x000fe200000018ac */
[----:B------:R-:W-:-:S02]  /*3b50*/  FSEL R247, R50, -INF , !P3 ;  /* 0xff80000032f77808 */ /* 0x000fc40005800000 */
[----:B------:R-:W-:Y:S02]  /*3b60*/  ISETP.GE.AND P6, PT, R6, R18, PT ;  /* 0x000000120600720c */ /* 0x000fe40003fc6270 */
[C---:B------:R-:W-:Y:S02]  /*3b70*/  ISETP.GE.AND P2, PT, R5.reuse, R16, PT ;  /* 0x000000100500720c */ /* 0x040fe40003f46270 */
[----:B------:R-:W-:Y:S02]  /*3b80*/  ISETP.GE.AND P3, PT, R5, R18, PT ;  /* 0x000000120500720c */ /* 0x000fe40003f66270 */
[----:B------:R-:W-:Y:S02]  /*3b90*/  IADD3 R6, R3, 0x58, RZ ;  /* 0x0000005803067810 */ /* 0x000fe40007ffe0ff */
        /* <DEDUP_REMOVED lines=9> */
[-C--:B-1----:R-:W-:Y:S01]  /*3c30*/  HMMA.16816.F32 R52, R12, R24.reuse, R112 ;  /* 0x000000180c34723c */ /* 0x082fe20000001870 */
[----:B------:R-:W-:Y:S02]  /*3c40*/  FSEL R201, R22, -INF , !P3 ;  /* 0xff80000016c97808 */ /* 0x000fe40005800000 */
[C---:B------:R-:W-:Y:S02]  /*3c50*/  ISETP.GE.AND P2, PT, R6.reuse, R16, PT ;  /* 0x000000100600720c */ /* 0x040fe40003f46270 */
[-C--:B------:R-:W-:Y:S02]  /*3c60*/  ISETP.GE.AND P6, PT, R6, R18.reuse, PT ;  /* 0x000000120600720c */ /* 0x080fe40003fc6270 */
[----:B------:R-:W-:Y:S01]  /*3c70*/  ISETP.GE.AND P3, PT, R5, R18, PT ;  /* 0x000000120500720c */ /* 0x000fe20003f66270 */
[----:B------:R-:W-:Y:S01]  /*3c80*/  HMMA.16816.F32 R48, R8, R24, R176 ;  /* 0x000000180830723c */ /* 0x000fe200000018b0 */
[----:B------:R-:W-:-:S02]  /*3c90*/  FSEL R200, R20, -INF , !P2 ;  /* 0xff80000014c87808 */ /* 0x000fc40005000000 */
[----:B------:R-:W-:Y:S02]  /*3ca0*/  FSEL R206, R32, -INF , !P6 ;  /* 0xff80000020ce7808 */ /* 0x000fe40007000000 */
[----:B------:R-:W-:Y:S02]  /*3cb0*/  FSEL R205, R33, -INF , !P3 ;  /* 0xff80000021cd7808 */ /* 0x000fe40005800000 */
[----:B------:R-:W-:Y:S02]  /*3cc0*/  ISETP.GE.AND P2, PT, R6, R19, PT ;  /* 0x000000130600720c */ /* 0x000fe40003f46270 */
[C---:B------:R-:W-:Y:S02]  /*3cd0*/  ISETP.GE.AND P6, PT, R5.reuse, R16, PT ;  /* 0x000000100500720c */ /* 0x040fe40003fc6270 */
[----:B------:R-:W-:Y:S02]  /*3ce0*/  ISETP.GE.AND P3, PT, R5, R17, PT ;  /* 0x000000110500720c */ /* 0x000fe40003f66270 */
[----:B------:R-:W-:-:S02]  /*3cf0*/  FSEL R235, R34, -INF , !P2 ;  /* 0xff80000022eb7808 */ /* 0x000fc40005000000 */
[----:B------:R-:W-:Y:S02]  /*3d00*/  FSEL R173, R21, -INF , !P6 ;  /* 0xff80000015ad7808 */ /* 0x000fe40007000000 */
[----:B------:R-:W-:Y:S02]  /*3d10*/  FSEL R179, R23, -INF , !P3 ;  /* 0xff80000017b37808 */ /* 0x000fe40005800000 */
[----:B------:R-:W-:Y:S01]  /*3d20*/  ISETP.GE.AND P2, PT, R5, R19, PT ;  /* 0x000000130500720c */ /* 0x000fe20003f46270 */
[----:B------:R-:W-:Y:S01]  /*3d30*/  HMMA.16816.F32 R20, R8, R30, R184 ;  /* 0x0000001e0814723c */ /* 0x000fe200000018b8 */
[----:B------:R-:W-:Y:S02]  /*3d40*/  IADD3 R6, R3, 0x60, RZ ;  /* 0x0000006003067810 */ /* 0x000fe40007ffe0ff */
[----:B------:R-:W-:Y:S02]  /*3d50*/  FSEL R214, R35, -INF , !P2 ;  /* 0xff80000023d67808 */ /* 0x000fe40005000000 */
[----:B------:R-:W-:-:S02]  /*3d60*/  ISETP.GE.AND P3, PT, R6, R16, PT ;  /* 0x000000100600720c */ /* 0x000fc40003f66270 */
[----:B------:R-:W-:Y:S01]  /*3d70*/  ISETP.GE.AND P2, PT, R6, R17, PT ;  /* 0x000000110600720c */ /* 0x000fe20003f46270 */
[----:B------:R-:W-:Y:S01]  /*3d80*/  HMMA.16816.F32 R32, R8, R26, R192 ;  /* 0x0000001a0820723c */ /* 0x000fe200000018c0 */
[----:B------:R-:W-:Y:S02]  /*3d90*/  IADD3 R5, R3, 0x61, RZ ;  /* 0x0000006103057810 */ /* 0x000fe40007ffe0ff */
[----:B------:R-:W-:Y:S02]  /*3da0*/  FSEL R172, R40, -INF , !P3 ;  /* 0xff80000028ac7808 */ /* 0x000fe40005800000 */
[----:B------:R-:W-:Y:S02]  /*3db0*/  FSEL R177, R42, -INF , !P2 ;  /* 0xff8000002ab17808 */ /* 0x000fe40005000000 */
[C---:B------:R-:W-:Y:S01]  /*3dc0*/  ISETP.GE.AND P6, PT, R6.reuse, R18, PT ;  /* 0x000000120600720c */ /* 0x040fe20003fc6270 */
[----:B------:R-:W-:Y:S01]  /*3dd0*/  HMMA.16816.F32 R8, R12, R84, R188 ;  /* 0x000000540c08723c */ /* 0x000fe200000018bc */
[----:B------:R-:W-:-:S02]  /*3de0*/  ISETP.GE.AND P3, PT, R6, R19, PT ;  /* 0x000000130600720c */ /* 0x000fc40003f66270 */
[----:B------:R-:W-:Y:S02]  /*3df0*/  ISETP.GE.AND P2, PT, R5, R16, PT ;  /* 0x000000100500720c */ /* 0x000fe40003f46270 */
[----:B------:R-:W-:Y:S02]  /*3e00*/  FSEL R185, R44, -INF , !P6 ;  /* 0xff8000002cb97808 */ /* 0x000fe40007000000 */
[----:B------:R-:W-:Y:S01]  /*3e10*/  FSEL R209, R46, -INF , !P3 ;  /* 0xff8000002ed17808 */ /* 0x000fe20005800000 */
[----:B------:R-:W-:Y:S01]  /*3e20*/  HMMA.16816.F32 R28, R12, R30, R128 ;  /* 0x0000001e0c1c723c */ /* 0x000fe20000001880 */
[----:B------:R-:W-:Y:S02]  /*3e30*/  FSEL R152, R41, -INF , !P2 ;  /* 0xff80000029987808 */ /* 0x000fe40005000000 */
[C---:B------:R-:W-:Y:S02]  /*3e40*/  ISETP.GE.AND P6, PT, R5.reuse, R17, PT ;  /* 0x000000110500720c */ /* 0x040fe40003fc6270 */
[----:B------:R-:W-:-:S02]  /*3e50*/  ISETP.GE.AND P3, PT, R5, R18, PT ;  /* 0x000000120500720c */ /* 0x000fc40003f66270 */
[----:B------:R-:W-:Y:S01]  /*3e60*/  ISETP.GE.AND P2, PT, R5, R19, PT ;  /* 0x000000130500720c */ /* 0x000fe20003f46270 */
[----:B------:R-:W-:Y:S01]  /*3e70*/  HMMA.16816.F32 R12, R12, R26, R124 ;  /* 0x0000001a0c0c723c */ /* 0x000fe2000000187c */
[----:B------:R-:W-:Y:S02]  /*3e80*/  IADD3 R5, R3, 0x68, RZ ;  /* 0x0000006803057810 */ /* 0x000fe40007ffe0ff */
        /* <DEDUP_REMOVED lines=8> */
[----:B------:R-:W-:Y:S02]  /*3f10*/  FSEL R186, R22, -INF , !P2 ;  /* 0xff80000016ba7808 */ /* 0x000fe40005000000 */
[----:B------:R-:W-:-:S02]  /*3f20*/  FSEL R175, R21, -INF , !P3 ;  /* 0xff80000015af7808 */ /* 0x000fc40005800000 */
[----:B------:R-:W-:Y:S02]  /*3f30*/  FSEL R39, R39, -INF , !P0 ;  /* 0xff80000027277808 */ /* 0x000fe40004000000 */
[----:B------:R-:W-:Y:S02]  /*3f40*/  ISETP.GE.AND P6, PT, R5, R16, PT ;  /* 0x000000100500720c */ /* 0x000fe40003fc6270 */
[----:B------:R-:W-:Y:S02]  /*3f50*/  ISETP.GE.AND P2, PT, R7, R19, PT ;  /* 0x000000130700720c */ /* 0x000fe40003f46270 */
[-C--:B------:R-:W-:Y:S02]  /*3f60*/  ISETP.GE.AND P3, PT, R5, R17.reuse, PT ;  /* 0x000000110500720c */ /* 0x080fe40003f66270 */
[----:B------:R-:W-:Y:S02]  /*3f70*/  ISETP.GE.AND P0, PT, R6, R17, PT ;  /* 0x000000110600720c */ /* 0x000fe40003f06270 */
[----:B------:R-:W-:-:S02]  /*3f80*/  IADD3 R5, R3, 0x71, RZ ;  /* 0x0000007103057810 */ /* 0x000fc40007ffe0ff */
[----:B------:R-:W-:Y:S02]  /*3f90*/  FSEL R184, R23, -INF , !P2 ;  /* 0xff80000017b87808 */ /* 0x000fe40005000000 */
[----:B------:R-:W-:Y:S02]  /*3fa0*/  FSEL R146, R54, -INF , !P0 ;  /* 0xff80000036927808 */ /* 0x000fe40004000000 */
[-C--:B------:R-:W-:Y:S02]  /*3fb0*/  ISETP.GE.AND P2, PT, R6, R16.reuse, PT ;  /* 0x000000100600720c */ /* 0x080fe40003f46270 */
[----:B------:R-:W-:Y:S02]  /*3fc0*/  ISETP.GE.AND P0, PT, R5, R16, PT ;  /* 0x000000100500720c */ /* 0x000fe40003f06270 */
[----:B------:R-:W-:Y:S02]  /*3fd0*/  FSEL R37, R37, -INF , !P5 ;  /* 0xff80000025257808 */ /* 0x000fe40006800000 */
[----:B------:R-:W-:-:S02]  /*3fe0*/  FSEL R143, R52, -INF , !P2 ;  /* 0xff800000348f7808 */ /* 0x000fc40005000000 */
[----:B------:R-:W-:Y:S02]  /*3ff0*/  FSEL R128, R53, -INF , !P0 ;  /* 0xff80000035807808 */ /* 0x000fe40004000000 */
[C---:B------:R-:W-:Y:S02]  /*4000*/  ISETP.GE.AND P5, PT, R6.reuse, R18, PT ;  /* 0x000000120600720c */ /* 0x040fe40003fa6270 */
[-C--:B------:R-:W-:Y:S02]  /*4010*/  ISETP.GE.AND P2, PT, R6, R19.reuse, PT ;  /* 0x000000130600720c */ /* 0x080fe40003f46270 */
[----:B------:R-:W-:Y:S02]  /*4020*/  ISETP.GE.AND P0, PT, R5, R19, PT ;  /* 0x000000130500720c */ /* 0x000fe40003f06270 */
[----:B------:R-:W-:Y:S02]  /*4030*/  FSEL R169, R48, -INF , !P5 ;  /* 0xff80000030a97808 */ /* 0x000fe40006800000 */
[----:B------:R-:W-:-:S02]  /*4040*/  FSEL R174, R50, -INF , !P2 ;  /* 0xff80000032ae7808 */ /* 0x000fc40005000000 */
[----:B------:R-:W-:Y:S02]  /*4050*/  FSEL R171, R51, -INF , !P0 ;  /* 0xff80000033ab7808 */ /* 0x000fe40004000000 */
[C---:B------:R-:W-:Y:S02]  /*4060*/  ISETP.GE.AND P5, PT, R5.reuse, R17, PT ;  /* 0x000000110500720c */ /* 0x040fe40003fa6270 */
[----:B------:R-:W-:Y:S02]  /*4070*/  ISETP.GE.AND P2, PT, R5, R18, PT ;  /* 0x000000120500720c */ /* 0x000fe40003f46270 */
[C---:B------:R-:W-:Y:S02]  /*4080*/  ISETP.GE.AND P0, PT, R3.reuse, R16, PT ;  /* 0x000000100300720c */ /* 0x040fe40003f06270 */
[----:B------:R-:W-:Y:S02]  /*4090*/  IADD3 R5, R3, 0x78, RZ ;  /* 0x0000007803057810 */ /* 0x000fe40007ffe0ff */
[----:B------:R-:W-:-:S02]  /*40a0*/  FSEL R25, R11, -INF , !P1 ;  /* 0xff8000000b197808 */ /* 0x000fc40004800000 */
[----:B------:R-:W-:Y:S02]  /*40b0*/  FSEL R22, R8, -INF , !P0 ;  /* 0xff80000008167808 */ /* 0x000fe40004000000 */
[C---:B------:R-:W-:Y:S02]  /*40c0*/  ISETP.GE.AND P1, PT, R5.reuse, R18, PT ;  /* 0x000000120500720c */ /* 0x040fe40003f26270 */
[----:B------:R-:W-:Y:S02]  /*40d0*/  ISETP.GE.AND P0, PT, R5, R19, PT ;  /* 0x000000130500720c */ /* 0x000fe40003f06270 */
[----:B------:R-:W-:Y:S02]  /*40e0*/  FSEL R23, R9, -INF , !P4 ;  /* 0xff80000009177808 */ /* 0x000fe40006000000 */
[----:B------:R-:W-:Y:S02]  /*40f0*/  FSEL R158, R32, -INF , !P1 ;  /* 0xff800000209e7808 */ /* 0x000fe40004800000 */
[----:B------:R-:W-:-:S02]  /*4100*/  FSEL R162, R34, -INF , !P0 ;  /* 0xff80000022a27808 */ /* 0x000fc40004000000 */
[C---:B------:R-:W-:Y:S02]  /*4110*/  ISETP.GE.AND P4, PT, R3.reuse, R17, PT ;  /* 0x000000110300720c */ /* 0x040fe40003f86270 */
[C---:B------:R-:W-:Y:S02]  /*4120*/  ISETP.GE.AND P1, PT, R3.reuse, R18, PT ;  /* 0x000000120300720c */ /* 0x040fe40003f26270 */
[C---:B------:R-:W-:Y:S02]  /*4130*/  ISETP.GE.AND P0, PT, R3.reuse, R19, PT ;  /* 0x000000130300720c */ /* 0x040fe40003f06270 */
[----:B------:R-:W-:Y:S02]  /*4140*/  IADD3 R3, R3, 0x79, RZ ;  /* 0x0000007903037810 */ /* 0x000fe40007ffe0ff */
[----:B------:R-:W-:Y:S02]  /*4150*/  FSEL R38, R38, -INF , !P0 ;  /* 0xff80000026267808 */ /* 0x000fe40004000000 */
[----:B------:R-:W-:-:S02]  /*4160*/  ISETP.GE.AND P0, PT, R3, R16, PT ;  /* 0x000000100300720c */ /* 0x000fc40003f06270 */
[----:B------:R-:W-:Y:S02]  /*4170*/  FSEL R127, R28, -INF , !P6 ;  /* 0xff8000001c7f7808 */ /* 0x000fe40007000000 */
[----:B------:R-:W-:Y:S02]  /*4180*/  FSEL R124, R13, -INF , !P0 ;  /* 0xff8000000d7c7808 */ /* 0x000fe40004000000 */
[----:B------:R-:W-:Y:S02]  /*4190*/  PLOP3.LUT P0, PT, PT, PT, UP0, 0x80, 0x0 ;  /* 0x000000000000781c */ /* 0x000fe40003f0f008 */
[----:B------:R-:W-:Y:S02]  /*41a0*/  ISETP.GE.AND P6, PT, R3, R18, PT ;  /* 0x000000120300720c */ /* 0x000fe40003fc6270 */
[----:B------:R-:W-:Y:S02]  /*41b0*/  FSEL R142, R55, -INF , !P5 ;  /* 0xff800000378e7808 */ /* 0x000fe40006800000 */
[----:B------:R-:W-:-:S02]  /*41c0*/  FSEL R160, R49, -INF , !P2 ;  /* 0xff80000031a07808 */ /* 0x000fc40005000000 */
[----:B------:R-:W-:Y:S02]  /*41d0*/  FSEL R24, R10, -INF , !P4 ;  /* 0xff8000000a187808 */ /* 0x000fe40006000000 */
[----:B------:R-:W-:Y:S02]  /*41e0*/  FSEL R36, R36, -INF , !P1 ;  /* 0xff80000024247808 */ /* 0x000fe40004800000 */
[----:B------:R-:W-:Y:S02]  /*41f0*/  FSEL R154, R30, -INF , !P3 ;  /* 0xff8000001e9a7808 */ /* 0x000fe40005800000 */
[----:B------:R-:W-:Y:S02]  /*4200*/  FSEL R159, R33, -INF , !P6 ;  /* 0xff800000219f7808 */ /* 0x000fe40007000000 */
[C---:B------:R-:W-:Y:S02]  /*4210*/  ISETP.GE.AND P5, PT, R7.reuse, R16, PT ;  /* 0x000000100700720c */ /* 0x040fe40003fa6270 */
[----:B------:R-:W-:-:S02]  /*4220*/  ISETP.GE.AND P2, PT, R7, R17, PT ;  /* 0x000000110700720c */ /* 0x000fc40003f46270 */
[C---:B------:R-:W-:Y:S02]  /*4230*/  ISETP.GE.AND P4, PT, R5.reuse, R16, PT ;  /* 0x000000100500720c */ /* 0x040fe40003f86270 */
[----:B------:R-:W-:Y:S02]  /*4240*/  ISETP.GE.AND P1, PT, R5, R17, PT ;  /* 0x000000110500720c */ /* 0x000fe40003f26270 */
[C---:B------:R-:W-:Y:S02]  /*4250*/  ISETP.GE.AND P3, PT, R3.reuse, R19, PT ;  /* 0x000000130300720c */ /* 0x040fe40003f66270 */
[----:B------:R-:W-:Y:S02]  /*4260*/  ISETP.GE.AND P6, PT, R3, R17, PT ;  /* 0x000000110300720c */ /* 0x000fe40003fc6270 */
[----:B------:R-:W-:Y:S02]  /*4270*/  FSEL R163, R35, -INF , !P3 ;  /* 0xff80000023a37808 */ /* 0x000fe40005800000 */
[----:B------:R-:W-:-:S02]  /*4280*/  FSEL R126, R29, -INF , !P5 ;  /* 0xff8000001d7e7808 */ /* 0x000fc40006800000 */
[----:B------:R-:W-:Y:S02]  /*4290*/  FSEL R155, R31, -INF , !P2 ;  /* 0xff8000001f9b7808 */ /* 0x000fe40005000000 */
[----:B------:R-:W-:Y:S02]  /*42a0*/  FSEL R125, R12, -INF , !P4 ;  /* 0xff8000000c7d7808 */ /* 0x000fe40006000000 */
[----:B------:R-:W-:Y:S02]  /*42b0*/  FSEL R141, R14, -INF , !P1 ;  /* 0xff8000000e8d7808 */ /* 0x000fe40004800000 */
[----:B------:R-:W-:Y:S01]  /*42c0*/  FSEL R140, R15, -INF , !P6 ;  /* 0xff8000000f8c7808 */ /* 0x000fe20007000000 */
[----:B------:R-:W-:Y:S05]  /*42d0*/  @!P0 BRA `(.L_x_23) ;  /* 0x0000028000008947 */ /* 0x000fea0003800000 */
[----:B------:R-:W2:Y:S01]  /*42e0*/  LDL.64 R218, [R1+0x88] ;  /* 0x0000880001da7983 */ /* 0x000ea20000100a00 */
[----:B------:R-:W-:Y:S01]  /*42f0*/  UIADD3 UR7, UR8, -0x2, URZ ;  /* 0xfffffffe08077890 */ /* 0x000fe2000fffe03f */
[----:B------:R-:W-:-:S03]  /*4300*/  IMAD.U32 R3, RZ, RZ, UR6 ;  /* 0x00000006ff037e24 */ /* 0x000fc6000f8e00ff */
[----:B------:R-:W-:Y:S02]  /*4310*/  USHF.R.S32.HI UR5, URZ, 0x1f, UR7 ;  /* 0x0000001f3f057899 */ /* 0x000fe40008011407 */
[----:B------:R-:W-:Y:S01]  /*4320*/  UIMAD UR20, UR20, UR7, URZ ;  /* 0x00000007141472a4 */ /* 0x000fe2000f8e023f */
[----:B------:R-:W-:Y:S01]  /*4330*/  IMAD.U32 R6, RZ, RZ, UR7 ;  /* 0x00000007ff067e24 */ /* 0x000fe2000f8e00ff */
[----:B------:R-:W-:Y:S02]  /*4340*/  USHF.L.U32 UR7, UR6, 0x5, URZ ;  /* 0x0000000506077899 */ /* 0x000fe4000800063f */
[----:B------:R-:W-:Y:S01]  /*4350*/  UIMAD UR5, UR5, UR21, UR20 ;  /* 0x00000015050572a4 */ /* 0x000fe2000f8e0214 */
[----:B--2---:R-:W-:-:S04]  /*4360*/  IMAD.WIDE.U32 R6, R6, UR21, R218 ;  /* 0x0000001506067c25 */ /* 0x004fc8000f8e00da */
[----:B------:R-:W-:Y:S01]  /*4370*/  IMAD.MOV.U32 R219, RZ, RZ, c[0x0][0x19c] ;  /* 0x00006700ffdb7624 */ /* 0x000fe200078e00ff */
[----:B------:R-:W-:Y:S02]  /*4380*/  IADD3 R5, R7, UR5, RZ ;  /* 0x0000000507057c10 */ /* 0x000fe4000fffe0ff */
[C---:B------:R-:W-:Y:S02]  /*4390*/  LEA R8, P1, R6.reuse, c[0x0][0x168], 0x1 ;  /* 0x00005a0006087a11 */ /* 0x040fe400078208ff */
[----:B------:R-:W-:Y:S02]  /*43a0*/  SHF.L.U64.HI R3, R3, 0x5, R219 ;  /* 0x0000000503037819 */ /* 0x000fe400000102db */
[----:B------:R-:W-:Y:S02]  /*43b0*/  LEA.HI.X R9, R6, c[0x0][0x16c], R5, 0x1, P1 ;  /* 0x00005b0006097a11 */ /* 0x000fe400008f0c05 */
[----:B------:R-:W-:-:S03]  /*43c0*/  IADD3 R6, P1, R8, UR7, RZ ;  /* 0x0000000708067c10 */ /* 0x000fc6000ff3e0ff */
[----:B------:R-:W-:Y:S01]  /*43d0*/  @!PT LDS RZ, [RZ] ;  /* 0x00000000fffff984 */ /* 0x000fe20000000800 */
[----:B------:R-:W-:Y:S01]  /*43e0*/  @!PT LDS RZ, [RZ] ;  /* 0x00000000fffff984 */ /* 0x000fe20000000800 */
[----:B------:R-:W-:Y:S01]  /*43f0*/  @!PT LDS RZ, [RZ] ;  /* 0x00000000fffff984 */ /* 0x000fe20000000800 */
[----:B------:R1:W-:Y:S02]  /*4400*/  LDGSTS.E.BYPASS.LTC128B.128 [R234+0x4000], [R8.64] ;  /* 0x0400000008ea7fae */ /* 0x0003e4000b901d50 */
[----:B------:R-:W-:Y:S01]  /*4410*/  IMAD.X R7, R3, 0x1, R9, P1 ;  /* 0x0000000103077824 */ /* 0x000fe200008e0609 */
[----:B------:R-:W-:-:S04]  /*4420*/  IADD3 R20, P1, R6, UR7, RZ ;  /* 0x0000000706147c10 */ /* 0x000fc8000ff3e0ff */
[----:B------:R2:W-:Y:S01]  /*4430*/  LDGSTS.E.BYPASS.LTC128B.128 [R234+0x4800], [R6.64] ;  /* 0x0480000006ea7fae */ /* 0x0005e2000b901d50 */
        /* <DEDUP_REMOVED lines=9> */
[----:B------:R-:W-:-:S05]  /*44d0*/  IMAD.X R11, R13, 0x1, R3, P1 ;  /* 0x000000010d0b7824 */ /* 0x000fca00008e0603 */
[----:B------:R3:W-:Y:S01]  /*44e0*/  LDGSTS.E.BYPASS.LTC128B.128 [R234+0x6800], [R10.64] ;  /* 0x068000000aea7fae */ /* 0x0007e2000b901d50 */
[----:B--2---:R-:W-:-:S05]  /*44f0*/  IADD3 R6, P1, R10, UR7, RZ ;  /* 0x000000070a067c10 */ /* 0x004fca000ff3e0ff */
[----:B------:R-:W-:Y:S01]  /*4500*/  IMAD.X R7, R11, 0x1, R3, P1 ;  /* 0x000000010b077824 */ /* 0x000fe200008e0603 */
[----:B-1----:R-:W-:-:S04]  /*4510*/  IADD3 R8, P1, R6, UR7, RZ ;  /* 0x0000000706087c10 */ /* 0x002fc8000ff3e0ff */
[----:B------:R3:W-:Y:S01]  /*4520*/  LDGSTS.E.BYPASS.LTC128B.128 [R234+0x7000], [R6.64] ;  /* 0x0700000006ea7fae */ /* 0x0007e2000b901d50 */
[----:B------:R-:W-:-:S05]  /*4530*/  IMAD.X R9, R7, 0x1, R3, P1 ;  /* 0x0000000107097824 */ /* 0x000fca00008e0603 */
[----:B------:R3:W-:Y:S04]  /*4540*/  LDGSTS.E.BYPASS.LTC128B.128 [R234+0x7800], [R8.64] ;  /* 0x0780000008ea7fae */ /* 0x0007e8000b901d50 */
[----:B------:R-:W0:Y:S02]  /*4550*/  LDGDEPBAR ;  /* 0x00000000000079af */ /* 0x000e240000000000 */
.L_x_23:
[----:B------:R-:W-:Y:S01]  /*4560*/  FMNMX.FTZ R3, R22, R23, !PT ;  /* 0x0000001716037209 */ /* 0x000fe20007810000 */
[----:B------:R-:W-:Y:S01]  /*4570*/  STL [R1+0x110], R232 ;  /* 0x000110e801007387 */ /* 0x000fe20000100800 */
[----:B------:R-:W-:Y:S01]  /*4580*/  MOV R129, R134 ;  /* 0x0000008600817202 */ /* 0x000fe20000000f00 */
[----:B------:R-:W-:Y:S01]  /*4590*/  IMAD.SHL.U32 R216, R0, 0x2, RZ ;  /* 0x0000000200d87824 */ /* 0x000fe200078e00ff */
[----:B------:R-:W-:Y:S01]  /*45a0*/  FMNMX.FTZ R3, R67, R3, !PT ;  /* 0x0000000343037209 */ /* 0x000fe20007810000 */
[----:B------:R-:W-:Y:S02]  /*45b0*/  STL [R1+0x10c], R231 ;  /* 0x00010ce701007387 */ /* 0x000fe40000100800 */
[----:B------:R-:W-:Y:S01]  /*45c0*/  IMAD R217, R4, 0x2, R216 ;  /* 0x0000000204d97824 */ /* 0x000fe200078e02d8 */
[----:B------:R-:W-:Y:S01]  /*45d0*/  FMNMX.FTZ R3, R63, R3, !PT ;  /* 0x000000033f037209 */ /* 0x000fe20007810000 */
[----:B------:R-:W-:Y:S01]  /*45e0*/  STL [R1+0x108], R230 ;  /* 0x000108e601007387 */ /* 0x000fe20000100800 */
[----:B------:R-:W-:-:S02]  /*45f0*/  LEA R219, R2, R216, 0x1 ;  /* 0x000000d802db7211 */ /* 0x000fc400078e08ff */
[----:B------:R-:W-:Y:S01]  /*4600*/  FMNMX.FTZ R3, R65, R3, !PT ;  /* 0x0000000341037209 */ /* 0x000fe20007810000 */
[----:B------:R-:W-:Y:S01]  /*4610*/  STL [R1+0x104], R229 ;  /* 0x000104e501007387 */ /* 0x000fe20000100800 */
[----:B------:R-:W-:Y:S02]  /*4620*/  LEA R218, R2, R217, 0x1 ;  /* 0x000000d902da7211 */ /* 0x000fe400078e08ff */
[----:B------:R-:W-:Y:S01]  /*4630*/  FMNMX.FTZ R3, R62, R3, !PT ;  /* 0x000000033e037209 */ /* 0x000fe20007810000 */
[----:B------:R-:W-:Y:S03]  /*4640*/  STL [R1+0x100], R228 ;  /* 0x000100e401007387 */ /* 0x000fe60000100800 */
        /* <DEDUP_REMOVED lines=24> */
[----:B---3--:R-:W-:Y:S01]  /*47d0*/  FMNMX.FTZ R6, R236, R5, !PT ;  /* 0x00000005ec067209 */ /* 0x008fe20007810000 */
[----:B------:R-:W-:Y:S01]  /*47e0*/  STL [R1+0xd0], R17 ;  /* 0x0000d01101007387 */ /* 0x000fe20000100800 */
[----:B------:R-:W-:Y:S02]  /*47f0*/  FMNMX.FTZ R3, R71, R3, !PT ;  /* 0x0000000347037209 */ /* 0x000fe40007810000 */
[----:B------:R-:W-:Y:S01]  /*4800*/  FMNMX.FTZ R6, R213, R6, !PT ;  /* 0x00000006d5067209 */ /* 0x000fe20007810000 */
[----:B------:R-:W-:Y:S01]  /*4810*/  STL [R1+0xcc], R16 ;  /* 0x0000cc1001007387 */ /* 0x000fe20000100800 */
        /* <DEDUP_REMOVED lines=34> */
[----:B------:R-:W-:Y:S01]  /*4a40*/  FMNMX.FTZ R5, R86, R5, !PT ;  /* 0x0000000556057209 */ /* 0x000fe20007810000 */
[----:B------:R-:W1:Y:S01]  /*4a50*/  SHFL.BFLY PT, R136, R3, 0x2, 0x1f ;  /* 0x0c401f0003887f89 */ /* 0x000e6200000e0000 */
        /* <DEDUP_REMOVED lines=14> */
[----:B-1----:R-:W-:Y:S02]  /*4b40*/  FMNMX.FTZ R136, R3, R136, !PT ;  /* 0x0000008803887209 */ /* 0x002fe40007810000 */
[----:B------:R-:W-:Y:S02]  /*4b50*/  FMNMX.FTZ R3, R117, R5, !PT ;  /* 0x0000000575037209 */ /* 0x000fe40007810000 */
[----:B------:R-:W-:Y:S02]  /*4b60*/  FMNMX.FTZ R7, R201, R7, !PT ;  /* 0x00000007c9077209 */ /* 0x000fe40007810000 */
[----:B------:R-:W-:Y:S02]  /*4b70*/  FMNMX.FTZ R5, R197, R6, !PT ;  /* 0x00000006c5057209 */ /* 0x000fe40007810000 */
[----:B------:R-:W-:-:S02]  /*4b80*/  FMNMX.FTZ R3, R92, R3, !PT ;  /* 0x000000035c037209 */ /* 0x000fc40007810000 */
[----:B------:R-:W-:Y:S02]  /*4b90*/  FMNMX.FTZ R135, R179, R7, !PT ;  /* 0x00000007b3877209 */ /* 0x000fe40007810000 */
[----:B------:R-:W-:Y:S01]  /*4ba0*/  FMNMX.FTZ R5, R181, R5, !PT ;  /* 0x00000005b5057209 */ /* 0x000fe20007810000 */
[----:B------:R-:W1:Y:S01]  /*4bb0*/  SHFL.BFLY PT, R7, R136, 0x1, 0x1f ;  /* 0x0c201f0088077f89 */ /* 0x000e6200000e0000 */
        /* <DEDUP_REMOVED lines=24> */
[----:B------:R-:W-:Y:S01]  /*4d40*/  FMNMX.FTZ R3, R196, R3, !PT ;  /* 0x00000003c4037209 */ /* 0x000fe20007810000 */
[----:B------:R-:W2:Y:S01]  /*4d50*/  SHFL.BFLY PT, R8, R135, 0x2, 0x1f ;  /* 0x0c401f0087087f89 */ /* 0x000ea200000e0000 */
[----:B------:R-:W-:Y:S02]  /*4d60*/  FMNMX.FTZ R5, R206, R5, !PT ;  /* 0x00000005ce057209 */ /* 0x000fe40007810000 */
[----:B------:R-:W-:Y:S02]  /*4d70*/  FMNMX.FTZ R3, R170, R3, !PT ;  /* 0x00000003aa037209 */ /* 0x000fe40007810000 */
[----:B-1----:R-:W-:-:S02]  /*4d80*/  FMNMX.FTZ R136, R136, R7, !PT ;  /* 0x0000000788887209 */ /* 0x002fc40007810000 */
[----:B------:R-:W-:Y:S02]  /*4d90*/  FMNMX.FTZ R5, R205, R5, !PT ;  /* 0x00000005cd057209 */ /* 0x000fe40007810000 */
[----:B------:R-:W-:Y:S01]  /*4da0*/  FMNMX.FTZ R3, R168, R3, !PT ;  /* 0x00000003a8037209 */ /* 0x000fe20007810000 */
[C---:B------:R-:W-:Y:S01]  /*4db0*/  FMUL.FTZ R7, R136.reuse, c[0x0][0x23c] ;  /* 0x00008f0088077a20 */ /* 0x040fe20000410000 */
[----:B------:R-:W-:Y:S02]  /*4dc0*/  FMNMX.FTZ R5, R185, R5, !PT ;  /* 0x00000005b9057209 */ /* 0x000fe40007810000 */
[----:B------:R-:W-:Y:S02]  /*4dd0*/  FSETP.NEU.FTZ.AND P1, PT, R136, -INF , PT ;  /* 0xff8000008800780b */ /* 0x000fe40003f3d000 */
[----:B------:R-:W-:Y:S02]  /*4de0*/  FMNMX.FTZ R3, R129, R3, !PT ;  /* 0x0000000381037209 */ /* 0x000fe40007810000 */
[----:B------:R-:W-:-:S02]  /*4df0*/  FMNMX.FTZ R5, R178, R5, !PT ;  /* 0x00000005b2057209 */ /* 0x000fc40007810000 */
[----:B------:R-:W-:Y:S02]  /*4e00*/  FSEL R7, R7, RZ, P1 ;  /* 0x000000ff07077208 */ /* 0x000fe40000800000 */
[----:B------:R-:W-:Y:S02]  /*4e10*/  FMNMX.FTZ R3, R252, R3, !PT ;  /* 0x00000003fc037209 */ /* 0x000fe40007810000 */
[----:B------:R-:W-:Y:S01]  /*4e20*/  FMNMX.FTZ R5, R176, R5, !PT ;  /* 0x00000005b0057209 */ /* 0x000fe20007810000 */
[--C-:B------:R-:W-:Y:S01]  /*4e30*/  FFMA.FTZ R6, R22, c[0x0][0x23c], -R7.reuse ;  /* 0x00008f0016067a23 */ /* 0x100fe20000010807 */
[----:B------:R-:W-:Y:S01]  /*4e40*/  FMNMX.FTZ R3, R251, R3, !PT ;  /* 0x00000003fb037209 */ /* 0x000fe20007810000 */
[--C-:B------:R-:W-:Y:S01]  /*4e50*/  FFMA.FTZ R2, R166, c[0x0][0x23c], -R7.reuse ;  /* 0x00008f00a6027a23 */ /* 0x100fe20000010807 */
[----:B------:R-:W-:Y:S01]  /*4e60*/  FMNMX.FTZ R134, R175, R5, !PT ;  /* 0x00000005af867209 */ /* 0x000fe20007810000 */
[----:B------:R1:W-:Y:S01]  /*4e70*/  MUFU.EX2 R193, R6 ;  /* 0x0000000600c17308 */ /* 0x0003e20000000800 */
[----:B------:R-:W-:Y:S01]  /*4e80*/  FMNMX.FTZ R3, R250, R3, !PT ;  /* 0x00000003fa037209 */ /* 0x000fe20007810000 */
[----:B------:R-:W-:Y:S01]  /*4e90*/  FFMA.FTZ R5, R67, c[0x0][0x23c], -R7 ;  /* 0x00008f0043057a23 */ /* 0x000fe20000010807 */
[----:B------:R-:W-:-:S02]  /*4ea0*/  FMNMX.FTZ R134, R169, R134, !PT ;  /* 0x00000086a9867209 */ /* 0x000fc40007810000 */
[----:B--2---:R-:W-:Y:S02]  /*4eb0*/  FMNMX.FTZ R135, R135, R8, !PT ;  /* 0x0000000887877209 */ /* 0x004fe40007810000 */
[----:B------:R-:W-:Y:S01]  /*4ec0*/  FMNMX.FTZ R3, R247, R3, !PT ;  /* 0x00000003f7037209 */ /* 0x000fe20007810000 */
[----:B------:R2:W-:Y:S01]  /*4ed0*/  MUFU.EX2 R82, R5 ;  /* 0x0000000500527308 */ /* 0x0005e20000000800 */
[----:B------:R-:W-:Y:S02]  /*4ee0*/  FMNMX.FTZ R134, R160, R134, !PT ;  /* 0x00000086a0867209 */ /* 0x000fe40007810000 */
[----:B------:R-:W-:Y:S02]  /*4ef0*/  FMNMX.FTZ R3, R239, R3, !PT ;  /* 0x00000003ef037209 */ /* 0x000fe40007810000 */
[----:B------:R-:W-:Y:S01]  /*4f00*/  FMNMX.FTZ R134, R158, R134, !PT ;  /* 0x000000869e867209 */ /* 0x000fe20007810000 */
[----:B-1----:R-:W-:-:S03]  /*4f10*/  FFMA.FTZ R6, R23, c[0x0][0x23c], -R7 ;  /* 0x00008f0017067a23 */ /* 0x002fc60000010807 */
[----:B------:R-:W-:Y:S01]  /*4f20*/  FMNMX.FTZ R134, R159, R134, !PT ;  /* 0x000000869f867209 */ /* 0x000fe20007810000 */
[----:B------:R1:W-:Y:S04]  /*4f30*/  MUFU.EX2 R226, R2 ;  /* 0x0000000200e27308 */ /* 0x0003e80000000800 */
[----:B------:R-:W3:Y:S01]  /*4f40*/  SHFL.BFLY PT, R8, R134, 0x2, 0x1f ;  /* 0x0c401f0086087f89 */ /* 0x000ee200000e0000 */
[----:B--2---:R-:W-:-:S03]  /*4f50*/  FFMA.FTZ R5, R63, c[0x0][0x23c], -R7 ;  /* 0x00008f003f057a23 */ /* 0x004fc60000010807 */
[----:B------:R2:W-:Y:S08]  /*4f60*/  MUFU.EX2 R192, R6 ;  /* 0x0000000600c07308 */ /* 0x0005f00000000800 */
[----:B------:R4:W4:Y:S01]  /*4f70*/  MUFU.EX2 R229, R5 ;  /* 0x0000000500e57308 */ /* 0x0009220000000800 */
[----:B-1----:R-:W-:Y:S01]  /*4f80*/  FFMA.FTZ R2, R148, c[0x0][0x23c], -R7 ;  /* 0x00008f0094027a23 */ /* 0x002fe20000010807 */
[----:B--2---:R-:W1:Y:S01]  /*4f90*/  SHFL.BFLY PT, R6, R135, 0x1, 0x1f ;  /* 0x0c201f0087067f89 */ /* 0x004e6200000e0000 */
[----:B---3--:R-:W-:-:S02]  /*4fa0*/  FMNMX.FTZ R134, R134, R8, !PT ;  /* 0x0000000886867209 */ /* 0x008fc40007810000 */
[----:B----4-:R-:W-:Y:S01]  /*4fb0*/  FMNMX.FTZ R5, R235, R3, !PT ;  /* 0x00000003eb057209 */ /* 0x010fe20007810000 */
[----:B------:R-:W-:Y:S02]  /*4fc0*/  FFMA.FTZ R3, R65, c[0x0][0x23c], -R7 ;  /* 0x00008f0041037a23 */ /* 0x000fe40000010807 */
[----:B------:R-:W2:Y:S01]  /*4fd0*/  SHFL.BFLY PT, R8, R134, 0x1, 0x1f ;  /* 0x0c201f0086087f89 */ /* 0x000ea200000e0000 */
[----:B------:R-:W-:Y:S02]  /*4fe0*/  F2FP.PACK_AB R26, R229, R82 ;  /* 0x00000052e51a723e */ /* 0x000fe400000000ff */
[----:B------:R-:W-:Y:S01]  /*4ff0*/  FMNMX.FTZ R5, R214, R5, !PT ;  /* 0x00000005d6057209 */ /* 0x000fe20007810000 */
[----:B------:R3:W-:Y:S03]  /*5000*/  MUFU.EX2 R225, R3 ;  /* 0x0000000300e17308 */ /* 0x0007e60000000800 */
[----:B------:R-:W-:-:S04]  /*5010*/  FMNMX.FTZ R5, R209, R5, !PT ;  /* 0x00000005d1057209 */ /* 0x000fc80007810000 */
[----:B------:R-:W-:Y:S02]  /*5020*/  FMNMX.FTZ R5, R187, R5, !PT ;  /* 0x00000005bb057209 */ /* 0x000fe40007810000 */
[----:B-1----:R-:W-:Y:S02]  /*5030*/  FMNMX.FTZ R135, R135, R6, !PT ;  /* 0x0000000687877209 */ /* 0x002fe40007810000 */
[----:B------:R-:W-:Y:S02]  /*5040*/  FMNMX.FTZ R5, R186, R5, !PT ;  /* 0x00000005ba057209 */ /* 0x000fe40007810000 */
[C---:B------:R-:W-:Y:S01]  /*5050*/  FSETP.NEU.FTZ.AND P1, PT, R135.reuse, -INF , PT ;  /* 0xff8000008700780b */ /* 0x040fe20003f3d000 */
[----:B------:R-:W-:Y:S01]  /*5060*/  FMUL.FTZ R6, R135, c[0x0][0x23c] ;  /* 0x00008f0087067a20 */ /* 0x000fe20000410000 */
[----:B------:R-:W-:Y:S01]  /*5070*/  FMNMX.FTZ R5, R184, R5, !PT ;  /* 0x00000005b8057209 */ /* 0x000fe20007810000 */
[----:B---3--:R-:W-:-:S03]  /*5080*/  FFMA.FTZ R3, R62, c[0x0][0x23c], -R7 ;  /* 0x00008f003e037a23 */ /* 0x008fc60000010807 */
[----:B------:R-:W-:Y:S01]  /*5090*/  FMNMX.FTZ R5, R174, R5, !PT ;  /* 0x00000005ae057209 */ /* 0x000fe20007810000 */
[----:B------:R1:W3:Y:S01]  /*50a0*/  MUFU.EX2 R221, R3 ;  /* 0x0000000300dd7308 */ /* 0x0002e20000000800 */
[----:B------:R-:W-:Y:S02]  /*50b0*/  FSEL R6, R6, RZ, P1 ;  /* 0x000000ff06067208 */ /* 0x000fe40000800000 */
[----:B--2---:R-:W-:-:S03]  /*50c0*/  FMNMX.FTZ R134, R134, R8, !PT ;  /* 0x0000000886867209 */ /* 0x004fc60007810000 */
[--C-:B------:R-:W-:Y:S01]  /*50d0*/  FFMA.FTZ R8, R66, c[0x0][0x23c], -R6.reuse ;  /* 0x00008f0042087a23 */ /* 0x100fe20000010806 */
[----:B------:R-:W-:Y:S01]  /*50e0*/  FSETP.NEU.FTZ.AND P1, PT, R134, -INF , PT ;  /* 0xff8000008600780b */ /* 0x000fe20003f3d000 */
[--C-:B------:R-:W-:Y:S02]  /*50f0*/  FFMA.FTZ R153, R153, c[0x0][0x23c], -R6.reuse ;  /* 0x00008f0099997a23 */ /* 0x100fe40000010806 */
[----:B------:R2:W-:Y:S01]  /*5100*/  MUFU.EX2 R17, R8 ;  /* 0x0000000800117308 */ /* 0x0005e20000000800 */
[--C-:B------:R-:W-:Y:S02]  /*5110*/  FFMA.FTZ R154, R154, c[0x0][0x23c], -R6.reuse ;  /* 0x00008f009a9a7a23 */ /* 0x100fe40000010806 */
[----:B------:R-:W-:Y:S02]  /*5120*/  FFMA.FTZ R155, R155, c[0x0][0x23c], -R6 ;  /* 0x00008f009b9b7a23 */ /* 0x000fe40000010806 */
[----:B-1----:R-:W-:Y:S01]  /*5130*/  FFMA.FTZ R3, R61, c[0x0][0x23c], -R7 ;  /* 0x00008f003d037a23 */ /* 0x002fe20000010807 */
[----:B---3--:R-:W-:-:S03]  /*5140*/  F2FP.PACK_AB R12, R221, R225 ;  /* 0x000000e1dd0c723e */ /* 0x008fc600000000ff */
[----:B------:R1:W-:Y:S01]  /*5150*/  MUFU.EX2 R18, R3 ;  /* 0x0000000300127308 */ /* 0x0003e20000000800 */
[----:B--2---:R-:W-:-:S07]  /*5160*/  FFMA.FTZ R8, R64, c[0x0][0x23c], -R6 ;  /* 0x00008f0040087a23 */ /* 0x004fce0000010806 */
[----:B------:R-:W2:Y:S01]  /*5170*/  MUFU.EX2 R84, R8 ;  /* 0x0000000800547308 */ /* 0x000ea20000000800 */
[----:B-1----:R-:W-:-:S07]  /*5180*/  FFMA.FTZ R3, R60, c[0x0][0x23c], -R7 ;  /* 0x00008f003c037a23 */ /* 0x002fce0000010807 */
[----:B------:R1:W3:Y:S01]  /*5190*/  MUFU.EX2 R83, R3 ;  /* 0x0000000300537308 */ /* 0x0002e20000000800 */
[----:B--2---:R-:W-:Y:S02]  /*51a0*/  F2FP.PACK_AB R15, R84, R17 ;  /* 0x00000011540f723e */ /* 0x004fe400000000ff */
[----:B-1----:R-:W-:Y:S01]  /*51b0*/  FMNMX.FTZ R3, R171, R5, !PT ;  /* 0x00000005ab037209 */ /* 0x002fe20007810000 */
[----:B------:R-:W-:Y:S01]  /*51c0*/  FFMA.FTZ R5, R24, c[0x0][0x23c], -R6 ;  /* 0x00008f0018057a23 */ /* 0x000fe20000010806 */
[----:B------:R-:W-:Y:S02]  /*51d0*/  F2FP.PACK_AB R24, R192, R193 ;  /* 0x000000c1c018723e */ /* 0x000fe400000000ff */
[----:B------:R-:W-:Y:S01]  /*51e0*/  FMNMX.FTZ R3, R162, R3, !PT ;  /* 0x00000003a2037209 */ /* 0x000fe20007810000 */
[----:B------:R1:W-:Y:S01]  /*51f0*/  MUFU.EX2 R191, R5 ;  /* 0x0000000500bf7308 */ /* 0x0003e20000000800 */
[----:B---3--:R-:W-:Y:S02]  /*5200*/  F2FP.PACK_AB R14, R83, R18 ;  /* 0x00000012530e723e */ /* 0x008fe400000000ff */
[----:B------:R-:W-:-:S05]  /*5210*/  FMNMX.FTZ R3, R163, R3, !PT ;  /* 0x00000003a3037209 */ /* 0x000fca0007810000 */
[----:B------:R-:W2:Y:S01]  /*5220*/  SHFL.BFLY PT, R9, R3, 0x2, 0x1f ;  /* 0x0c401f0003097f89 */ /* 0x000ea200000e0000 */
[----:B-1----:R-:W-:-:S04]  /*5230*/  FFMA.FTZ R5, R25, c[0x0][0x23c], -R6 ;  /* 0x00008f0019057a23 */ /* 0x002fc80000010806 */
[----:B------:R1:W3:Y:S01]  /*5240*/  MUFU.EX2 R190, R5 ;  /* 0x0000000500be7308 */ /* 0x0002e20000000800 */
[----:B--2---:R-:W-:Y:S01]  /*5250*/  FMNMX.FTZ R3, R3, R9, !PT ;  /* 0x0000000903037209 */ /* 0x004fe20007810000 */
[----:B-1----:R-:W-:-:S04]  /*5260*/  FFMA.FTZ R5, R89, c[0x0][0x23c], -R6 ;  /* 0x00008f0059057a23 */ /* 0x002fc80000010806 */
[----:B------:R-:W1:Y:S01]  /*5270*/  SHFL.BFLY PT, R9, R3, 0x1, 0x1f ;  /* 0x0c201f0003097f89 */ /* 0x000e6200000e0000 */
[----:B---3--:R-:W-:Y:S01]  /*5280*/  F2FP.PACK_AB R25, R190, R191 ;  /* 0x000000bfbe19723e */ /* 0x008fe200000000ff */
[----:B------:R2:W-:Y:S02]  /*5290*/  MUFU.EX2 R232, R5 ;  /* 0x0000000500e87308 */ /* 0x0005e40000000800 */
[----:B--2---:R-:W-:-:S06]  /*52a0*/  FFMA.FTZ R5, R71, c[0x0][0x23c], -R6 ;  /* 0x00008f0047057a23 */ /* 0x004fcc0000010806 */
[----:B------:R2:W3:Y:S01]  /*52b0*/  MUFU.EX2 R228, R5 ;  /* 0x0000000500e47308 */ /* 0x0004e20000000800 */
[----:B-1----:R-:W-:Y:S01]  /*52c0*/  FMNMX.FTZ R3, R3, R9, !PT ;  /* 0x0000000903037209 */ /* 0x002fe20007810000 */
[----:B--2---:R-:W-:Y:S01]  /*52d0*/  FFMA.FTZ R5, R69, c[0x0][0x23c], -R6 ;  /* 0x00008f0045057a23 */ /* 0x004fe20000010806 */
[----:B---3--:R-:W-:-:S05]  /*52e0*/  F2FP.PACK_AB R27, R228, R232 ;  /* 0x000000e8e41b723e */ /* 0x008fca00000000ff */
[----:B------:R1:W-:Y:S02]  /*52f0*/  MUFU.EX2 R224, R5 ;  /* 0x0000000500e07308 */ /* 0x0003e40000000800 */
[C---:B------:R-:W-:Y:S08]  /*5300*/  HMMA.16816.F32 R64, R24.reuse, R40, RZ ;  /* 0x000000281840723c */ /* 0x040ff000000018ff */
[----:B------:R-:W-:Y:S01]  /*5310*/  HMMA.16816.F32 R44, R24, R28, RZ ;  /* 0x0000001c182c723c */ /* 0x000fe200000018ff */
[----:B-1----:R-:W-:-:S04]  /*5320*/  FFMA.FTZ R5, R68, c[0x0][0x23c], -R6 ;  /* 0x00008f0044057a23 */ /* 0x002fc80000010806 */
[----:B------:R1:W2:Y:S03]  /*5330*/  MUFU.EX2 R220, R5 ;  /* 0x0000000500dc7308 */ /* 0x0002a60000000800 */
[----:B------:R-:W-:Y:S01]  /*5340*/  HMMA.16816.F32 R72, R24, R48, RZ ;  /* 0x000000301848723c */ /* 0x000fe200000018ff */
[----:B-1----:R-:W-:Y:S01]  /*5350*/  FMUL.FTZ R5, R134, c[0x0][0x23c] ;  /* 0x00008f0086057a20 */ /* 0x002fe20000410000 */
[----:B--2---:R-:W-:-:S04]  /*5360*/  F2FP.PACK_AB R13, R220, R224 ;  /* 0x000000e0dc0d723e */ /* 0x004fc800000000ff */
[----:B------:R-:W-:Y:S02]  /*5370*/  FSEL R5, R5, RZ, P1 ;  /* 0x000000ff05057208 */ /* 0x000fe40000800000 */
[----:B------:R-:W-:Y:S01]  /*5380*/  FSETP.NEU.FTZ.AND P1, PT, R3, -INF , PT ;  /* 0xff8000000300780b */ /* 0x000fe20003f3d000 */
[C---:B------:R-:W-:Y:S02]  /*5390*/  HMMA.16816.F32 R76, R12.reuse, R52, R64 ;  /* 0x000000340c4c723c */ /* 0x040fe40000001840 */
[--C-:B------:R-:W-:Y:S02]  /*53a0*/  FFMA.FTZ R8, R36, c[0x0][0x23c], -R5.reuse ;  /* 0x00008f0024087a23 */ /* 0x100fe40000010805 */
[--C-:B------:R-:W-:Y:S02]  /*53b0*/  FFMA.FTZ R9, R86, c[0x0][0x23c], -R5.reuse ;  /* 0x00008f0056097a23 */ /* 0x100fe40000010805 */
[----:B------:R1:W-:Y:S01]  /*53c0*/  MUFU.EX2 R189, R8 ;  /* 0x0000000800bd7308 */ /* 0x0003e20000000800 */
[--C-:B------:R-:W-:Y:S01]  /*53d0*/  FFMA.FTZ R158, R158, c[0x0][0x23c], -R5.reuse ;  /* 0x00008f009e9e7a23 */ /* 0x100fe20000010805 */
[----:B------:R-:W-:Y:S01]  /*53e0*/  HMMA.16816.F32 R100, R12, R56, R44 ;  /* 0x000000380c64723c */ /* 0x000fe2000000182c */
[----:B------:R-:W2:Y:S01]  /*53f0*/  LDSM.16.MT88.4 R44, [R217+0x8800] ;  /* 0x00880000d92c783b */ /* 0x000ea20000004200 */
[----:B------:R-:W-:-:S04]  /*5400*/  FFMA.FTZ R159, R159, c[0x0][0x23c], -R5 ;  /* 0x00008f009f9f7a23 */ /* 0x000fc80000010805 */
[----:B------:R-:W-:Y:S01]  /*5410*/  MUFU.EX2 R139, R9 ;  /* 0x00000009008b7308 */ /* 0x000fe20000000800 */
[----:B-1----:R-:W-:-:S07]  /*5420*/  FFMA.FTZ R8, R37, c[0x0][0x23c], -R5 ;  /* 0x00008f0025087a23 */ /* 0x002fce0000010805 */
[----:B------:R1:W3:Y:S02]  /*5430*/  MUFU.EX2 R188, R8 ;  /* 0x0000000800bc7308 */ /* 0x0002e40000000800 */
[----:B-1----:R-:W-:Y:S01]  /*5440*/  FFMA.FTZ R8, R91, c[0x0][0x23c], -R5 ;  /* 0x00008f005b087a23 */ /* 0x002fe20000010805 */
[----:B---3--:R-:W-:-:S05]  /*5450*/  F2FP.PACK_AB R20, R188, R189 ;  /* 0x000000bdbc14723e */ /* 0x008fca00000000ff */
[----:B------:R1:W-:Y:S01]  /*5460*/  MUFU.EX2 R231, R8 ;  /* 0x0000000800e77308 */ /* 0x0003e20000000800 */
[----:B--2---:R-:W-:Y:S01]  /*5470*/  HMMA.16816.F32 R108, R12, R44, R72 ;  /* 0x0000002c0c6c723c */ /* 0x004fe20000001848 */
[----:B-1----:R-:W-:-:S06]  /*5480*/  FFMA.FTZ R8, R90, c[0x0][0x23c], -R5 ;  /* 0x00008f005a087a23 */ /* 0x002fcc0000010805 */
[----:B------:R1:W2:Y:S02]  /*5490*/  MUFU.EX2 R227, R8 ;  /* 0x0000000800e37308 */ /* 0x0002a40000000800 */
[----:B-1----:R-:W-:Y:S01]  /*54a0*/  FFMA.FTZ R8, R87, c[0x0][0x23c], -R5 ;  /* 0x00008f0057087a23 */ /* 0x002fe20000010805 */
[----:B--2---:R-:W-:-:S05]  /*54b0*/  F2FP.PACK_AB R22, R227, R231 ;  /* 0x000000e7e316723e */ /* 0x004fca00000000ff */
[----:B------:R1:W-:Y:S02]  /*54c0*/  MUFU.EX2 R223, R8 ;  /* 0x0000000800df7308 */ /* 0x0003e40000000800 */
[----:B-1----:R-:W-:-:S05]  /*54d0*/  FMUL.FTZ R8, R3, c[0x0][0x23c] ;  /* 0x00008f0003087a20 */ /* 0x002fca0000410000 */
[----:B------:R-:W-:Y:S01]  /*54e0*/  FSEL R0, R8, RZ, P1 ;  /* 0x000000ff08007208 */ /* 0x000fe20000800000 */
[----:B------:R-:W-:-:S04]  /*54f0*/  FFMA.FTZ R8, R70, c[0x0][0x23c], -R5 ;  /* 0x00008f0046087a23 */ /* 0x000fc80000010805 */
[----:B------:R1:W-:Y:S01]  /*5500*/  MUFU.EX2 R16, R8 ;  /* 0x0000000800107308 */ /* 0x0003e20000000800 */
[--C-:B------:R-:W-:Y:S02]  /*5510*/  FFMA.FTZ R4, R95, c[0x0][0x23c], -R0.reuse ;  /* 0x00008f005f047a23 */ /* 0x100fe40000010800 */
[--C-:B------:R-:W-:Y:S02]  /*5520*/  FFMA.FTZ R162, R162, c[0x0][0x23c], -R0.reuse ;  /* 0x00008f00a2a27a23 */ /* 0x100fe40000010800 */
[----:B------:R-:W-:-:S03]  /*5530*/  FFMA.FTZ R163, R163, c[0x0][0x23c], -R0 ;  /* 0x00008f00a3a37a23 */ /* 0x000fc60000010800 */
[----:B------:R-:W-:Y:S01]  /*5540*/  MUFU.EX2 R130, R4 ;  /* 0x0000000400827308 */ /* 0x000fe20000000800 */
[----:B-1----:R-:W-:-:S07]  /*5550*/  FFMA.FTZ R8, R38, c[0x0][0x23c], -R0 ;  /* 0x00008f0026087a23 */ /* 0x002fce0000010800 */
[----:B------:R1:W-:Y:S08]  /*5560*/  MUFU.EX2 R4, R2 ;  /* 0x0000000200047308 */ /* 0x0003f00000000800 */
[----:B------:R2:W-:Y:S01]  /*5570*/  MUFU.EX2 R195, R8 ;  /* 0x0000000800c37308 */ /* 0x0005e20000000800 */
[----:B-1----:R-:W-:-:S07]  /*5580*/  FFMA.FTZ R2, R133, c[0x0][0x23c], -R7 ;  /* 0x00008f0085027a23 */ /* 0x002fce0000010807 */
[----:B------:R1:W-:Y:S01]  /*5590*/  MUFU.EX2 R241, R2 ;  /* 0x0000000200f17308 */ /* 0x0003e20000000800 */
[----:B--2---:R-:W-:Y:S02]  /*55a0*/  FFMA.FTZ R8, R39, c[0x0][0x23c], -R0 ;  /* 0x00008f0027087a23 */ /* 0x004fe40000010800 */
[----:B------:R-:W2:Y:S05]  /*55b0*/  LDSM.16.MT88.4 R36, [R218+0x8000] ;  /* 0x00800000da24783b */ /* 0x000eaa0000004200 */
[----:B------:R3:W4:Y:S01]  /*55c0*/  MUFU.EX2 R194, R8 ;  /* 0x0000000800c27308 */ /* 0x0007220000000800 */
[----:B-1----:R-:W-:-:S07]  /*55d0*/  FFMA.FTZ R2, R120, c[0x0][0x23c], -R7 ;  /* 0x00008f0078027a23 */ /* 0x002fce0000010807 */
[----:B------:R1:W-:Y:S01]  /*55e0*/  MUFU.EX2 R19, R2 ;  /* 0x0000000200137308 */ /* 0x0003e20000000800 */
[----:B---3--:R-:W-:Y:S01]  /*55f0*/  FFMA.FTZ R8, R116, c[0x0][0x23c], -R0 ;  /* 0x00008f0074087a23 */ /* 0x008fe20000010800 */
[----:B----4-:R-:W-:-:S06]  /*5600*/  F2FP.PACK_AB R21, R194, R195 ;  /* 0x000000c3c215723e */ /* 0x010fcc00000000ff */
[----:B------:R3:W-:Y:S01]  /*5610*/  MUFU.EX2 R80, R8 ;  /* 0x0000000800507308 */ /* 0x0007e20000000800 */
[----:B-1----:R-:W-:Y:S02]  /*5620*/  FFMA.FTZ R2, R151, c[0x0][0x23c], -R6 ;  /* 0x00008f0097027a23 */ /* 0x002fe40000010806 */
[----:B---3--:R-:W-:Y:S01]  /*5630*/  FFMA.FTZ R8, R117, c[0x0][0x23c], -R0 ;  /* 0x00008f0075087a23 */ /* 0x008fe20000010800 */
[----:B--2---:R-:W-:Y:S04]  /*5640*/  HMMA.16816.F32 R64, R24, R36, RZ ;  /* 0x000000241840723c */ /* 0x004fe800000018ff */
[----:B------:R1:W2:Y:S02]  /*5650*/  MUFU.EX2 R243, R8 ;  /* 0x0000000800f37308 */ /* 0x0002a40000000800 */
[----:B-1----:R-:W-:Y:S01]  /*5660*/  FFMA.FTZ R8, R88, c[0x0][0x23c], -R5 ;  /* 0x00008f0058087a23 */ /* 0x002fe20000010805 */
[----:B--2---:R-:W-:-:S05]  /*5670*/  F2FP.PACK_AB R23, R243, R80 ;  /* 0x00000050f317723e */ /* 0x004fca00000000ff */
[----:B------:R1:W2:Y:S02]  /*5680*/  MUFU.EX2 R230, R8 ;  /* 0x0000000800e67308 */ /* 0x0002a40000000800 */
[C---:B------:R-:W-:Y:S08]  /*5690*/  HMMA.16816.F32 R32, R20.reuse, R28, RZ ;  /* 0x0000001c1420723c */ /* 0x040ff000000018ff */
[----:B------:R-:W-:Y:S01]  /*56a0*/  HMMA.16816.F32 R60, R20, R40, RZ ;  /* 0x00000028143c723c */ /* 0x000fe200000018ff */
[----:B-1----:R-:W-:Y:S01]  /*56b0*/  FFMA.FTZ R8, R92, c[0x0][0x23c], -R0 ;  /* 0x00008f005c087a23 */ /* 0x002fe20000010800 */
[----:B--2---:R-:W-:-:S03]  /*56c0*/  F2FP.PACK_AB R10, R230, R16 ;  /* 0x00000010e60a723e */ /* 0x004fc600000000ff */
[----:B------:R1:W-:Y:S03]  /*56d0*/  MUFU.EX2 R222, R8 ;  /* 0x0000000800de7308 */ /* 0x0003e60000000800 */
[----:B------:R-:W-:Y:S01]  /*56e0*/  HMMA.16816.F32 R68, R20, R48, RZ ;  /* 0x000000301444723c */ /* 0x000fe200000018ff */
[----:B-1----:R-:W-:-:S04]  /*56f0*/  FFMA.FTZ R8, R94, c[0x0][0x23c], -R0 ;  /* 0x00008f005e087a23 */ /* 0x002fc80000010800 */
[----:B------:R1:W2:Y:S02]  /*5700*/  MUFU.EX2 R242, R8 ;  /* 0x0000000800f27308 */ /* 0x0002a40000000800 */
[----:B-1----:R-:W-:Y:S01]  /*5710*/  FFMA.FTZ R8, R93, c[0x0][0x23c], -R0 ;  /* 0x00008f005d087a23 */ /* 0x002fe20000010800 */
[----:B--2---:R-:W-:-:S05]  /*5720*/  F2FP.PACK_AB R9, R242, R222 ;  /* 0x000000def209723e */ /* 0x004fca00000000ff */
[----:B------:R1:W2:Y:S02]  /*5730*/  MUFU.EX2 R81, R8 ;  /* 0x0000000800517308 */ /* 0x0002a40000000800 */
[----:B-1----:R-:W-:Y:S02]  /*5740*/  F2FP.PACK_AB R8, R139, R223 ;  /* 0x000000df8b08723e */ /* 0x002fe400000000ff */
[----:B--2---:R-:W-:-:S07]  /*5750*/  F2FP.PACK_AB R11, R130, R81 ;  /* 0x00000051820b723e */ /* 0x004fce00000000ff */
[C---:B------:R-:W-:Y:S01]  /*5760*/  HMMA.16816.F32 R96, R8.reuse, R56, R32 ;  /* 0x000000380860723c */ /* 0x040fe20000001820 */
[----:B------:R-:W1:Y:S06]  /*5770*/  LDSM.16.MT88.4 R32, [R218+0x8800] ;  /* 0x00880000da20783b */ /* 0x000e6c0000004200 */
[----:B------:R-:W-:Y:S01]  /*5780*/  MOV R57, R81 ;  /* 0x0000005100397202 */ /* 0x000fe20000000f00 */
[----:B------:R-:W-:Y:S01]  /*5790*/  HMMA.16816.F32 R88, R8, R52, R60 ;  /* 0x000000340858723c */ /* 0x000fe2000000183c */
[----:B------:R-:W-:-:S06]  /*57a0*/  IMAD.MOV.U32 R56, RZ, RZ, R80 ;  /* 0x000000ffff387224 */ /* 0x000fcc00078e0050 */
[----:B------:R-:W-:Y:S01]  /*57b0*/  MOV R53, R83 ;  /* 0x0000005300357202 */ /* 0x000fe20000000f00 */
[----:B------:R-:W-:Y:S01]  /*57c0*/  HMMA.16816.F32 R60, R20, R36, RZ ;  /* 0x00000024143c723c */ /* 0x000fe200000018ff */
[----:B------:R-:W-:Y:S01]  /*57d0*/  IMAD.MOV.U32 R52, RZ, RZ, R82 ;  /* 0x000000ffff347224 */ /* 0x000fe200078e0052 */
[----:B------:R2:W3:Y:S05]  /*57e0*/  MUFU.EX2 R37, R2 ;  /* 0x0000000200257308 */ /* 0x0004ea0000000800 */
[----:B------:R-:W-:Y:S01]  /*57f0*/  IMAD.MOV.U32 R36, RZ, RZ, R84 ;  /* 0x000000ffff247224 */ /* 0x000fe200078e0054 */
[----:B------:R-:W-:Y:S01]  /*5800*/  HMMA.16816.F32 R104, R8, R44, R68 ;  /* 0x0000002c0868723c */ /* 0x000fe20000001844 */
[----:B--2---:R-:W-:-:S04]  /*5810*/  FFMA.FTZ R2, R150, c[0x0][0x23c], -R6 ;  /* 0x00008f0096027a23 */ /* 0x004fc80000010806 */
[----:B------:R2:W-:Y:S11]  /*5820*/  MUFU.EX2 R240, R2 ;  /* 0x0000000200f07308 */ /* 0x0005f60000000800 */
[----:B-1----:R-:W-:Y:S08]  /*5830*/  HMMA.16816.F32 R112, R8, R32, R60 ;  /* 0x000000200870723c */ /* 0x002ff0000000183c */
[----:B------:R-:W-:Y:S01]  /*5840*/  HMMA.16816.F32 R60, R20, R30, RZ ;  /* 0x0000001e143c723c */ /* 0x000fe200000018ff */
[----:B--2---:R-:W-:Y:S01]  /*5850*/  FFMA.FTZ R2, R122, c[0x0][0x23c], -R6 ;  /* 0x00008f007a027a23 */ /* 0x004fe20000010806 */
[----:B---3--:R-:W-:-:S06]  /*5860*/  MOV R122, R37 ;  /* 0x00000025007a7202 */ /* 0x008fcc0000000f00 */
[----:B------:R-:W-:Y:S01]  /*5870*/  HMMA.16816.F32 R116, R12, R32, R64 ;  /* 0x000000200c74723c */ /* 0x000fe20000001840 */
[----:B------:R1:W-:Y:S01]  /*5880*/  MUFU.EX2 R131, R2 ;  /* 0x0000000200837308 */ /* 0x0003e20000000800 */
[----:B------:R-:W-:Y:S01]  /*5890*/  MOV R37, R56 ;  /* 0x0000003800257202 */ /* 0x000fe20000000f00 */
[----:B------:R-:W-:Y:S01]  /*58a0*/  IMAD.MOV.U32 R56, RZ, RZ, R57 ;  /* 0x000000ffff387224 */ /* 0x000fe200078e0039 */
[----:B------:R-:W-:Y:S01]  /*58b0*/  MOV R57, R52 ;  /* 0x0000003400397202 */ /* 0x000fe20000000f00 */
[----:B------:R-:W-:Y:S01]  /*58c0*/  IMAD.MOV.U32 R52, RZ, RZ, R53 ;  /* 0x000000ffff347224 */ /* 0x000fe200078e0035 */
[----:B------:R-:W-:Y:S02]  /*58d0*/  MOV R53, R130 ;  /* 0x0000008200357202 */ /* 0x000fe40000000f00 */
[----:B------:R-:W-:Y:S01]  /*58e0*/  HMMA.16816.F32 R64, R20, R42, RZ ;  /* 0x0000002a1440723c */ /* 0x000fe200000018ff */
[----:B------:R-:W-:Y:S01]  /*58f0*/  MOV R151, R56 ;  /* 0x0000003800977202 */ /* 0x000fe20000000f00 */
[----:B------:R-:W-:Y:S01]  /*5900*/  IMAD.MOV.U32 R120, RZ, RZ, R57 ;  /* 0x000000ffff787224 */ /* 0x000fe200078e0039 */
[----:B------:R-:W-:Y:S01]  /*5910*/  MOV R133, R52 ;  /* 0x0000003400857202 */ /* 0x000fe20000000f00 */
[----:B------:R-:W-:-:S04]  /*5920*/  IMAD.MOV.U32 R148, RZ, RZ, R53 ;  /* 0x000000ffff947224 */ /* 0x000fc800078e0035 */
[----:B------:R-:W-:Y:S01]  /*5930*/  HMMA.16816.F32 R80, R8, R58, R60 ;  /* 0x0000003a0850723c */ /* 0x000fe2000000183c */
[----:B-1----:R-:W-:-:S07]  /*5940*/  FFMA.FTZ R2, R121, c[0x0][0x23c], -R6 ;  /* 0x00008f0079027a23 */ /* 0x002fce0000010806 */
[C---:B------:R-:W-:Y:S08]  /*5950*/  HMMA.16816.F32 R60, R20.reuse, R50, RZ ;  /* 0x00000032143c723c */ /* 0x040ff000000018ff */
[----:B------:R-:W-:Y:S08]  /*5960*/  HMMA.16816.F32 R20, R20, R38, RZ ;  /* 0x000000261414723c */ /* 0x000ff000000018ff */
[C---:B------:R-:W-:Y:S08]  /*5970*/  HMMA.16816.F32 R64, R8.reuse, R54, R64 ;  /* 0x000000360840723c */ /* 0x040ff00000001840 */
[C---:B------:R-:W-:Y:S08]  /*5980*/  HMMA.16816.F32 R84, R8.reuse, R46, R60 ;  /* 0x0000002e0854723c */ /* 0x040ff0000000183c */
[----:B------:R-:W-:Y:S01]  /*5990*/  HMMA.16816.F32 R92, R8, R34, R20 ;  /* 0x00000022085c723c */ /* 0x000fe20000001814 */
[----:B------:R1:W2:Y:S01]  /*59a0*/  MUFU.EX2 R8, R2 ;  /* 0x0000000200087308 */ /* 0x0002a20000000800 */
[----:B------:R-:W3:Y:S06]  /*59b0*/  LDSM.16.MT88.4 R20, [R216+0x9000] ;  /* 0x00900000d814783b */ /* 0x000eec0000004200 */
[C---:B------:R-:W-:Y:S08]  /*59c0*/  HMMA.16816.F32 R40, R24.reuse, R42, RZ ;  /* 0x0000002a1828723c */ /* 0x040ff000000018ff */
[----:B------:R-:W-:Y:S01]  /*59d0*/  HMMA.16816.F32 R28, R24, R30, RZ ;  /* 0x0000001e181c723c */ /* 0x000fe200000018ff */
[----:B-1----:R-:W-:-:S04]  /*59e0*/  FFMA.FTZ R2, R165, c[0x0][0x23c], -R5 ;  /* 0x00008f00a5027a23 */ /* 0x002fc80000010805 */
[----:B------:R1:W-:Y:S03]  /*59f0*/  MUFU.EX2 R121, R2 ;  /* 0x0000000200797308 */ /* 0x0003e60000000800 */
[C---:B------:R-:W-:Y:S08]  /*5a00*/  HMMA.16816.F32 R48, R24.reuse, R50, RZ ;  /* 0x000000321830723c */ /* 0x040ff000000018ff */
[----:B------:R-:W-:Y:S01]  /*5a10*/  HMMA.16816.F32 R24, R24, R38, RZ ;  /* 0x000000261818723c */ /* 0x000fe200000018ff */
[----:B-1----:R-:W-:-:S07]  /*5a20*/  FFMA.FTZ R2, R149, c[0x0][0x23c], -R5 ;  /* 0x00008f0095027a23 */ /* 0x002fce0000010805 */
[C---:B------:R-:W-:Y:S01]  /*5a30*/  HMMA.16816.F32 R40, R12.reuse, R54, R40 ;  /* 0x000000360c28723c */ /* 0x040fe20000001828 */
[----:B------:R1:W4:Y:S07]  /*5a40*/  MUFU.EX2 R32, R2 ;  /* 0x0000000200207308 */ /* 0x00032e0000000800 */
[C---:B------:R-:W-:Y:S08]  /*5a50*/  HMMA.16816.F32 R28, R12.reuse, R58, R28 ;  /* 0x0000003a0c1c723c */ /* 0x040ff0000000181c */
[----:B------:R-:W-:Y:S01]  /*5a60*/  HMMA.16816.F32 R48, R12, R46, R48 ;  /* 0x0000002e0c30723c */ /* 0x000fe20000001830 */
[----:B-1----:R-:W-:-:S02]  /*5a70*/  FFMA.FTZ R2, R132, c[0x0][0x23c], -R5 ;  /* 0x00008f0084027a23 */ /* 0x002fc40000010805 */
[----:B--2---:R-:W-:Y:S01]  /*5a80*/  IMAD.MOV.U32 R132, RZ, RZ, R8 ;  /* 0x000000ffff847224 */ /* 0x004fe200078e0008 */
[----:B----4-:R-:W-:Y:S01]  /*5a90*/  F2FP.PACK_AB R8, R32, R121 ;  /* 0x000000792008723e */ /* 0x010fe200000000ff */
[----:B------:R1:W-:Y:S03]  /*5aa0*/  MUFU.EX2 R130, R2 ;  /* 0x0000000200827308 */ /* 0x0003e60000000800 */
[----:B------:R-:W-:Y:S07]  /*5ab0*/  HMMA.16816.F32 R24, R12, R34, R24 ;  /* 0x000000220c18723c */ /* 0x000fee0000001818 */
[----:B------:R-:W-:-:S02]  /*5ac0*/  F2FP.PACK_AB R12, R4, R226 ;  /* 0x000000e2040c723e */ /* 0x000fc400000000ff */
[----:B------:R-:W-:Y:S02]  /*5ad0*/  F2FP.PACK_AB R14, R19, R241 ;  /* 0x000000f1130e723e */ /* 0x000fe400000000ff */
[----:B------:R-:W-:Y:S01]  /*5ae0*/  F2FP.PACK_AB R15, R132, R131 ;  /* 0x00000083840f723e */ /* 0x000fe200000000ff */
[----:B-1----:R-:W-:-:S04]  /*5af0*/  FFMA.FTZ R2, R123, c[0x0][0x23c], -R5 ;  /* 0x00008f007b027a23 */ /* 0x002fc80000010805 */
[----:B------:R1:W2:Y:S02]  /*5b00*/  MUFU.EX2 R149, R2 ;  /* 0x0000000200957308 */ /* 0x0002a40000000800 */
[----:B-1----:R-:W-:Y:S01]  /*5b10*/  FFMA.FTZ R2, R167, c[0x0][0x23c], -R0 ;  /* 0x00008f00a7027a23 */ /* 0x002fe20000010800 */
[----:B--2---:R-:W-:Y:S02]  /*5b20*/  F2FP.PACK_AB R10, R149, R130 ;  /* 0x00000082950a723e */ /* 0x004fe400000000ff */
[----:B------:R-:W-:-:S03]  /*5b30*/  MOV R167, R230 ;  /* 0x000000e600a77202 */ /* 0x000fc60000000f00 */
[----:B------:R1:W-:Y:S02]  /*5b40*/  MUFU.EX2 R123, R2 ;  /* 0x00000002007b7308 */ /* 0x0003e40000000800 */
[----:B-1----:R-:W-:Y:S02]  /*5b50*/  FFMA.FTZ R2, R164, c[0x0][0x23c], -R0 ;  /* 0x00008f00a4027a23 */ /* 0x002fe40000010800 */
[----:B------:R-:W-:-:S04]  /*5b60*/  IMAD.MOV.U32 R164, RZ, RZ, R36 ;  /* 0x000000ffffa47224 */ /* 0x000fc800078e0024 */
[----:B------:R1:W2:Y:S02]  /*5b70*/  MUFU.EX2 R150, R2 ;  /* 0x0000000200967308 */ /* 0x0002a40000000800 */
[----:B-1----:R-:W-:Y:S01]  /*5b80*/  FFMA.FTZ R2, R138, c[0x0][0x23c], -R0 ;  /* 0x00008f008a027a23 */ /* 0x002fe20000010800 */
[----:B------:R-:W-:Y:S02]  /*5b90*/  MOV R138, R129 ;  /* 0x00000081008a7202 */ /* 0x000fe40000000f00 */
[----:B--2---:R-:W-:-:S03]  /*5ba0*/  F2FP.PACK_AB R9, R150, R123 ;  /* 0x0000007b9609723e */ /* 0x004fc600000000ff */
[----:B------:R1:W-:Y:S02]  /*5bb0*/  MUFU.EX2 R129, R2 ;  /* 0x0000000200817308 */ /* 0x0003e40000000800 */
[----:B-1----:R-:W-:Y:S02]  /*5bc0*/  FFMA.FTZ R2, R137, c[0x0][0x23c], -R0 ;  /* 0x00008f0089027a23 */ /* 0x002fe40000010800 */
[----:B------:R-:W-:-:S04]  /*5bd0*/  IMAD.MOV.U32 R137, RZ, RZ, R240 ;  /* 0x000000ffff897224 */ /* 0x000fc800078e00f0 */
[----:B------:R-:W1:Y:S01]  /*5be0*/  MUFU.EX2 R240, R2 ;  /* 0x0000000200f07308 */ /* 0x000e620000000800 */
[----:B------:R-:W-:-:S07]  /*5bf0*/  F2FP.PACK_AB R13, R137, R122 ;  /* 0x0000007a890d723e */ /* 0x000fce00000000ff */
[----:B---3--:R-:W-:Y:S01]  /*5c00*/  HMMA.16816.F32 R72, R12, R20, R76 ;  /* 0x000000140c48723c */ /* 0x008fe2000000184c */
[----:B-1----:R-:W-:Y:S01]  /*5c10*/  F2FP.PACK_AB R11, R240, R129 ;  /* 0x00000081f00b723e */ /* 0x002fe200000000ff */
[----:B------:R-:W-:-:S06]  /*5c20*/  FFMA.FTZ R2, R198, c[0x0][0x23c], -R7 ;  /* 0x00008f00c6027a23 */ /* 0x000fcc0000010807 */
[----:B------:R-:W-:Y:S01]  /*5c30*/  HMMA.16816.F32 R52, R12, R22, R40 ;  /* 0x000000160c34723c */ /* 0x000fe20000001828 */
[----:B------:R1:W-:Y:S07]  /*5c40*/  MUFU.EX2 R166, R2 ;  /* 0x0000000200a67308 */ /* 0x0003ee0000000800 */
[C---:B------:R-:W-:Y:S07]  /*5c50*/  HMMA.16816.F32 R76, R8.reuse, R20, R88 ;  /* 0x00000014084c723c */ /* 0x040fee0000001858 */
[----:B------:R-:W-:Y:S01]  /*5c60*/  MOV R91, R32 ;  /* 0x00000020005b7202 */ /* 0x000fe20000000f00 */
[----:B------:R-:W-:Y:S01]  /*5c70*/  HMMA.16816.F32 R68, R8, R22, R64 ;  /* 0x000000160844723c */ /* 0x000fe20000001840 */
[----:B------:R-:W2:Y:S01]  /*5c80*/  LDSM.16.MT88.4 R20, [R219+0x9000] ;  /* 0x00900000db14783b */ /* 0x000ea20000004200 */
[----:B------:R-:W-:-:S02]  /*5c90*/  IMAD.MOV.U32 R90, RZ, RZ, R37 ;  /* 0x000000ffff5a7224 */ /* 0x000fc400078e0025 */
[----:B-1----:R-:W-:-:S04]  /*5ca0*/  FFMA.FTZ R2, R180, c[0x0][0x23c], -R7 ;  /* 0x00008f00b4027a23 */ /* 0x002fc80000010807 */
[-C--:B--2---:R-:W-:Y:S01]  /*5cb0*/  HMMA.16816.F32 R64, R12, R20.reuse, R100 ;  /* 0x000000140c40723c */ /* 0x084fe20000001864 */
[----:B------:R1:W-:Y:S07]  /*5cc0*/  MUFU.EX2 R103, R2 ;  /* 0x0000000200677308 */ /* 0x0003ee0000000800 */
[C---:B------:R-:W-:Y:S08]  /*5cd0*/  HMMA.16816.F32 R60, R8.reuse, R20, R96 ;  /* 0x00000014083c723c */ /* 0x040ff00000001860 */
[----:B------:R-:W-:Y:S01]  /*5ce0*/  HMMA.16816.F32 R56, R8, R22, R80 ;  /* 0x000000160838723c */ /* 0x000fe20000001850 */
[--C-:B-1----:R-:W-:Y:S01]  /*5cf0*/  FFMA.FTZ R2, R161, c[0x0][0x23c], -R7.reuse ;  /* 0x00008f00a1027a23 */ /* 0x102fe20000010807 */
[----:B------:R-:W-:Y:S01]  /*5d00*/  MOV R161, R133 ;  /* 0x0000008500a17202 */ /* 0x000fe20000000f00 */
[----:B------:R-:W-:-:S02]  /*5d10*/  FFMA.FTZ R133, R200, c[0x0][0x23c], -R7 ;  /* 0x00008f00c8857a23 */ /* 0x000fc40000010807 */
[----:B------:R1:W-:Y:S03]  /*5d20*/  MUFU.EX2 R180, R2 ;  /* 0x0000000200b47308 */ /* 0x0003e60000000800 */
[----:B------:R-:W-:Y:S01]  /*5d30*/  HMMA.16816.F32 R32, R12, R22, R28 ;  /* 0x000000160c20723c */ /* 0x000fe2000000181c */
[----:B------:R-:W2:Y:S01]  /*5d40*/  LDSM.16.MT88.4 R20, [R217+0x9000] ;  /* 0x00900000d914783b */ /* 0x000ea20000004200 */
[----:B-1----:R-:W-:Y:S02]  /*5d50*/  FFMA.FTZ R2, R144, c[0x0][0x23c], -R7 ;  /* 0x00008f0090027a23 */ /* 0x002fe40000010807 */
[----:B------:R-:W-:Y:S02]  /*5d60*/  IMAD.MOV.U32 R144, RZ, RZ, R243 ;  /* 0x000000ffff907224 */ /* 0x000fe400078e00f3 */
[----:B------:R1:W-:Y:S02]  /*5d70*/  MUFU.EX2 R88, R2 ;  /* 0x0000000200587308 */ /* 0x0003e40000000800 */
[----:B-1----:R-:W-:-:S06]  /*5d80*/  FFMA.FTZ R2, R183, c[0x0][0x23c], -R6 ;  /* 0x00008f00b7027a23 */ /* 0x002fcc0000010806 */
[----:B------:R1:W-:Y:S01]  /*5d90*/  MUFU.EX2 R165, R2 ;  /* 0x0000000200a57308 */ /* 0x0003e20000000800 */
[-C--:B--2---:R-:W-:Y:S08]  /*5da0*/  HMMA.16816.F32 R44, R12, R20.reuse, R108 ;  /* 0x000000140c2c723c */ /* 0x084ff0000000186c */
[----:B------:R-:W-:Y:S01]  /*5db0*/  HMMA.16816.F32 R40, R8, R20, R104 ;  /* 0x000000140828723c */ /* 0x000fe20000001868 */
[----:B-1----:R-:W-:-:S07]  /*5dc0*/  FFMA.FTZ R2, R182, c[0x0][0x23c], -R6 ;  /* 0x00008f00b6027a23 */ /* 0x002fce0000010806 */
[-C--:B------:R-:W-:Y:S01]  /*5dd0*/  HMMA.16816.F32 R36, R8, R22.reuse, R84 ;  /* 0x000000160824723c */ /* 0x080fe20000001854 */
[----:B------:R1:W2:Y:S07]  /*5de0*/  MUFU.EX2 R230, R2 ;  /* 0x0000000200e67308 */ /* 0x0002ae0000000800 */
[----:B------:R-:W-:Y:S01]  /*5df0*/  HMMA.16816.F32 R48, R12, R22, R48 ;  /* 0x000000160c30723c */ /* 0x000fe20000001830 */
[----:B------:R-:W3:Y:S01]  /*5e00*/  LDSM.16.MT88.4 R20, [R218+0x9000] ;  /* 0x00900000da14783b */ /* 0x000ee20000004200 */
[----:B-1----:R-:W-:Y:S01]  /*5e10*/  FFMA.FTZ R2, R147, c[0x0][0x23c], -R6 ;  /* 0x00008f0093027a23 */ /* 0x002fe20000010806 */
[----:B------:R-:W-:Y:S01]  /*5e20*/  MOV R147, R138 ;  /* 0x0000008a00937202 */ /* 0x000fe20000000f00 */
[----:B------:R-:W-:-:S02]  /*5e30*/  FFMA.FTZ R138, R204, c[0x0][0x23c], -R7 ;  /* 0x00008f00cc8a7a23 */ /* 0x000fc40000010807 */
[----:B------:R1:W-:Y:S01]  /*5e40*/  MUFU.EX2 R183, R2 ;  /* 0x0000000200b77308 */ /* 0x0003e20000000800 */
[--C-:B------:R-:W-:Y:S02]  /*5e50*/  FFMA.FTZ R204, R140, c[0x0][0x23c], -R6.reuse ;  /* 0x00008f008ccc7a23 */ /* 0x100fe40000010806 */
[----:B------:R-:W-:Y:S02]  /*5e60*/  FFMA.FTZ R140, R176, c[0x0][0x23c], -R5 ;  /* 0x00008f00b08c7a23 */ /* 0x000fe40000010805 */
[----:B-1----:R-:W-:-:S04]  /*5e70*/  FFMA.FTZ R2, R145, c[0x0][0x23c], -R6 ;  /* 0x00008f0091027a23 */ /* 0x002fc80000010806 */
[----:B------:R1:W-:Y:S01]  /*5e80*/  MUFU.EX2 R89, R2 ;  /* 0x0000000200597308 */ /* 0x0003e20000000800 */
[----:B---3--:R-:W-:Y:S01]  /*5e90*/  HMMA.16816.F32 R80, R8, R22, R92 ;  /* 0x000000160850723c */ /* 0x008fe2000000185c */
[----:B-1----:R-:W-:-:S07]  /*5ea0*/  FFMA.FTZ R2, R197, c[0x0][0x23c], -R5 ;  /* 0x00008f00c5027a23 */ /* 0x002fce0000010805 */
[-C--:B------:R-:W-:Y:S01]  /*5eb0*/  HMMA.16816.F32 R28, R12, R20.reuse, R116 ;  /* 0x000000140c1c723c */ /* 0x080fe20000001874 */
[----:B--2---:R-:W-:Y:S02]  /*5ec0*/  IMAD.MOV.U32 R197, RZ, RZ, R230 ;  /* 0x000000ffffc57224 */ /* 0x004fe400078e00e6 */
[----:B------:R1:W-:Y:S04]  /*5ed0*/  MUFU.EX2 R230, R2 ;  /* 0x0000000200e67308 */ /* 0x0003e80000000800 */
[----:B------:R-:W-:Y:S01]  /*5ee0*/  IMAD.MOV.U32 R117, RZ, RZ, R90 ;  /* 0x000000ffff757224 */ /* 0x000fe200078e005a */
[----:B------:R-:W-:Y:S01]  /*5ef0*/  HMMA.16816.F32 R84, R8, R20, R112 ;  /* 0x000000140854723c */ /* 0x000fe20000001870 */
[----:B------:R-:W-:Y:S01]  /*5f00*/  MOV R118, R91 ;  /* 0x0000005b00767202 */ /* 0x000fe20000000f00 */
[----:B------:R-:W-:-:S02]  /*5f10*/  IMAD.MOV.U32 R116, RZ, RZ, R150 ;  /* 0x000000ffff747224 */ /* 0x000fc400078e0096 */
[----:B------:R-:W-:Y:S02]  /*5f20*/  IMAD.MOV.U32 R119, RZ, RZ, R137 ;  /* 0x000000ffff777224 */ /* 0x000fe400078e0089 */
[----:B------:R-:W-:Y:S01]  /*5f30*/  FFMA.FTZ R137, R202, c[0x0][0x23c], -R7 ;  /* 0x00008f00ca897a23 */ /* 0x000fe20000010807 */
[----:B------:R-:W-:Y:S01]  /*5f40*/  MOV R176, R116 ;  /* 0x0000007400b07202 */ /* 0x000fe20000000f00 */
[----:B------:R-:W-:Y:S01]  /*5f50*/  HMMA.16816.F32 R24, R12, R22, R24 ;  /* 0x000000160c18723c */ /* 0x000fe20000001818 */
[----:B------:R-:W2:Y:S01]  /*5f60*/  LDSM.16.MT88.4 R20, [R216+0x9800] ;  /* 0x00980000d814783b */ /* 0x000ea20000004200 */
[----:B------:R-:W-:Y:S01]  /*5f70*/  IMAD.MOV.U32 R116, RZ, RZ, R117 ;  /* 0x000000ffff747224 */ /* 0x000fe200078e0075 */
[----:B------:R-:W-:Y:S01]  /*5f80*/  MOV R117, R118 ;  /* 0x0000007600757202 */ /* 0x000fe20000000f00 */
[----:B-1----:R-:W-:Y:S01]  /*5f90*/  FFMA.FTZ R2, R181, c[0x0][0x23c], -R5 ;  /* 0x00008f00b5027a23 */ /* 0x002fe20000010805 */
[----:B------:R-:W-:Y:S01]  /*5fa0*/  MOV R181, R103 ;  /* 0x0000006700b57202 */ /* 0x000fe20000000f00 */
[----:B------:R-:W-:Y:S01]  /*5fb0*/  FFMA.FTZ R150, R127, c[0x0][0x23c], -R7 ;  /* 0x00008f007f967a23 */ /* 0x000fe20000010807 */
[----:B------:R-:W-:Y:S01]  /*5fc0*/  F2FP.PACK_AB R13, R197, R165 ;  /* 0x000000a5c50d723e */ /* 0x000fe200000000ff */
[----:B------:R1:W3:Y:S01]  /*5fd0*/  MUFU.EX2 R182, R2 ;  /* 0x0000000200b67308 */ /* 0x0002e20000000800 */
[----:B------:R-:W-:-:S02]  /*5fe0*/  F2FP.PACK_AB R12, R181, R166 ;  /* 0x000000a6b50c723e */ /* 0x000fc400000000ff */
[----:B------:R-:W-:Y:S01]  /*5ff0*/  MOV R118, R119 ;  /* 0x0000007700767202 */ /* 0x000fe20000000f00 */
[----:B------:R-:W-:Y:S02]  /*6000*/  IMAD.MOV.U32 R119, RZ, RZ, R4 ;  /* 0x000000ffff777224 */ /* 0x000fe400078e0004 */
[----:B------:R-:W-:Y:S02]  /*6010*/  FFMA.FTZ R4, R251, c[0x0][0x23c], -R0 ;  /* 0x00008f00fb047a23 */ /* 0x000fe40000010800 */
[----:B-1----:R-:W-:Y:S01]  /*6020*/  FFMA.FTZ R2, R157, c[0x0][0x23c], -R5 ;  /* 0x00008f009d027a23 */ /* 0x002fe20000010805 */
[----:B---3--:R-:W-:Y:S02]  /*6030*/  F2FP.PACK_AB R8, R182, R230 ;  /* 0x000000e6b608723e */ /* 0x008fe400000000ff */
[----:B------:R-:W-:Y:S01]  /*6040*/  MOV R157, R149 ;  /* 0x00000095009d7202 */ /* 0x000fe20000000f00 */
[----:B------:R1:W-:Y:S01]  /*6050*/  MUFU.EX2 R93, R2 ;  /* 0x00000002005d7308 */ /* 0x0003e20000000800 */
[----:B------:R-:W-:-:S02]  /*6060*/  FFMA.FTZ R149, R152, c[0x0][0x23c], -R7 ;  /* 0x00008f0098957a23 */ /* 0x000fc40000010807 */
[----:B------:R-:W-:Y:S02]  /*6070*/  FFMA.FTZ R152, R177, c[0x0][0x23c], -R6 ;  /* 0x00008f00b1987a23 */ /* 0x000fe40000010806 */
[----:B-1----:R-:W-:-:S04]  /*6080*/  FFMA.FTZ R2, R156, c[0x0][0x23c], -R5 ;  /* 0x00008f009c027a23 */ /* 0x002fc80000010805 */
[----:B------:R1:W3:Y:S02]  /*6090*/  MUFU.EX2 R156, R2 ;  /* 0x00000002009c7308 */ /* 0x0002e40000000800 */
[----:B-1----:R-:W-:Y:S01]  /*60a0*/  FFMA.FTZ R2, R199, c[0x0][0x23c], -R0 ;  /* 0x00008f00c7027a23 */ /* 0x002fe20000010800 */
[----:B---3--:R-:W-:-:S05]  /*60b0*/  F2FP.PACK_AB R10, R156, R93 ;  /* 0x0000005d9c0a723e */ /* 0x008fca00000000ff */
[----:B------:R1:W-:Y:S02]  /*60c0*/  MUFU.EX2 R199, R2 ;  /* 0x0000000200c77308 */ /* 0x0003e40000000800 */
[----:B-1----:R-:W-:Y:S02]  /*60d0*/  FFMA.FTZ R2, R196, c[0x0][0x23c], -R0 ;  /* 0x00008f00c4027a23 */ /* 0x002fe40000010800 */
[----:B------:R-:W-:-:S04]  /*60e0*/  IMAD.MOV.U32 R196, RZ, RZ, R89 ;  /* 0x000000ffffc47224 */ /* 0x000fc800078e0059 */
[----:B------:R1:W3:Y:S01]  /*60f0*/  MUFU.EX2 R198, R2 ;  /* 0x0000000200c67308 */ /* 0x0002e20000000800 */
[----:B------:R-:W-:Y:S01]  /*6100*/  F2FP.PACK_AB R15, R196, R183 ;  /* 0x000000b7c40f723e */ /* 0x000fe200000000ff */
[----:B-1----:R-:W-:Y:S01]  /*6110*/  FFMA.FTZ R2, R170, c[0x0][0x23c], -R0 ;  /* 0x00008f00aa027a23 */ /* 0x002fe20000010800 */
[----:B------:R-:W-:Y:S02]  /*6120*/  MOV R170, R88 ;  /* 0x0000005800aa7202 */ /* 0x000fe40000000f00 */
[----:B---3--:R-:W-:-:S03]  /*6130*/  F2FP.PACK_AB R9, R198, R199 ;  /* 0x000000c7c609723e */ /* 0x008fc600000000ff */
[----:B------:R1:W-:Y:S01]  /*6140*/  MUFU.EX2 R92, R2 ;  /* 0x00000002005c7308 */ /* 0x0003e20000000800 */
[----:B------:R-:W-:-:S07]  /*6150*/  F2FP.PACK_AB R14, R170, R180 ;  /* 0x000000b4aa0e723e */ /* 0x000fce00000000ff */
[----:B--2---:R-:W-:Y:S01]  /*6160*/  HMMA.16816.F32 R108, R12, R20, R72 ;  /* 0x000000140c6c723c */ /* 0x004fe20000001848 */
[----:B-1----:R-:W-:-:S07]  /*6170*/  FFMA.FTZ R2, R168, c[0x0][0x23c], -R0 ;  /* 0x00008f00a8027a23 */ /* 0x002fce0000010800 */
[----:B------:R-:W-:Y:S01]  /*6180*/  HMMA.16816.F32 R96, R12, R22, R52 ;  /* 0x000000160c60723c */ /* 0x000fe20000001834 */
[----:B------:R-:W-:Y:S01]  /*6190*/  MOV R168, R164 ;  /* 0x000000a400a87202 */ /* 0x000fe20000000f00 */
[----:B------:R-:W-:Y:S01]  /*61a0*/  FFMA.FTZ R164, R143, c[0x0][0x23c], -R7 ;  /* 0x00008f008fa47a23 */ /* 0x000fe20000010807 */
[----:B------:R-:W1:Y:S01]  /*61b0*/  MUFU.EX2 R145, R2 ;  /* 0x0000000200917308 */ /* 0x000e620000000800 */
[----:B------:R-:W-:Y:S01]  /*61c0*/  FFMA.FTZ R143, R175, c[0x0][0x23c], -R5 ;  /* 0x00008f00af8f7a23 */ /* 0x000fe20000010805 */
[----:B-1----:R-:W-:Y:S01]  /*61d0*/  F2FP.PACK_AB R11, R145, R92 ;  /* 0x0000005c910b723e */ /* 0x002fe200000000ff */
[----:B------:R-:W-:-:S06]  /*61e0*/  FFMA.FTZ R2, R244, c[0x0][0x23c], -R7 ;  /* 0x00008f00f4027a23 */ /* 0x000fcc0000010807 */
[C---:B------:R-:W-:Y:S08]  /*61f0*/  HMMA.16816.F32 R104, R8.reuse, R20, R76 ;  /* 0x000000140868723c */ /* 0x040ff0000000184c */
[----:B------:R-:W-:Y:S01]  /*6200*/  HMMA.16816.F32 R100, R8, R22, R68 ;  /* 0x000000160864723c */ /* 0x000fe20000001844 */
[----:B------:R-:W1:Y:S07]  /*6210*/  LDSM.16.MT88.4 R20, [R219+0x9800] ;  /* 0x00980000db14783b */ /* 0x000e6e0000004200 */
[-C--:B-1----:R-:W-:Y:S07]  /*6220*/  HMMA.16816.F32 R88, R12, R20.reuse, R64 ;  /* 0x000000140c58723c */ /* 0x082fee0000001840 */
[----:B------:R-:W-:Y:S01]  /*6230*/  IMAD.MOV.U32 R66, RZ, RZ, R167 ;  /* 0x000000ffff427224 */ /* 0x000fe200078e00a7 */
[C---:B------:R-:W-:Y:S01]  /*6240*/  HMMA.16816.F32 R76, R8.reuse, R20, R60 ;  /* 0x00000014084c723c */ /* 0x040fe2000000183c */
[----:B------:R-:W-:Y:S01]  /*6250*/  MOV R167, R242 ;  /* 0x000000f200a77202 */ /* 0x000fe20000000f00 */
[----:B------:R-:W-:Y:S01]  /*6260*/  IMAD.MOV.U32 R64, RZ, RZ, R148 ;  /* 0x000000ffff407224 */ /* 0x000fe200078e0094 */
[----:B------:R-:W-:Y:S01]  /*6270*/  MOV R65, R151 ;  /* 0x0000009700417202 */ /* 0x000fe20000000f00 */
[--C-:B------:R-:W-:Y:S01]  /*6280*/  FFMA.FTZ R148, R172, c[0x0][0x23c], -R7.reuse ;  /* 0x00008f00ac947a23 */ /* 0x100fe20000010807 */
[----:B------:R-:W-:Y:S01]  /*6290*/  MOV R67, R132 ;  /* 0x0000008400437202 */ /* 0x000fe20000000f00 */
[--C-:B------:R-:W-:Y:S01]  /*62a0*/  FFMA.FTZ R132, R173, c[0x0][0x23c], -R7.reuse ;  /* 0x00008f00ad847a23 */ /* 0x100fe20000010807 */
[----:B------:R-:W-:Y:S01]  /*62b0*/  MOV R63, R93 ;  /* 0x0000005d003f7202 */ /* 0x000fe20000000f00 */
[----:B------:R-:W-:Y:S01]  /*62c0*/  HMMA.16816.F32 R52, R8, R22, R56 ;  /* 0x000000160834723c */ /* 0x000fe20000001838 */
[----:B------:R-:W-:Y:S01]  /*62d0*/  MOV R62, R92 ;  /* 0x0000005c003e7202 */ /* 0x000fe20000000f00 */
[----:B------:R-:W-:Y:S01]  /*62e0*/  FFMA.FTZ R151, R126, c[0x0][0x23c], -R7 ;  /* 0x00008f007e977a23 */ /* 0x000fe20000010807 */
[----:B------:R-:W-:-:S02]  /*62f0*/  MOV R61, R145 ;  /* 0x00000091003d7202 */ /* 0x000fc40000000f00 */
[----:B------:R-:W-:Y:S01]  /*6300*/  MOV R145, R130 ;  /* 0x0000008200917202 */ /* 0x000fe20000000f00 */
[--C-:B------:R-:W-:Y:S01]  /*6310*/  FFMA.FTZ R130, R207, c[0x0][0x23c], -R6.reuse ;  /* 0x00008f00cf827a23 */ /* 0x100fe20000010806 */
[----:B------:R-:W-:Y:S01]  /*6320*/  MOV R57, R166 ;  /* 0x000000a600397202 */ /* 0x000fe20000000f00 */
[C---:B------:R-:W-:Y:S01]  /*6330*/  HMMA.16816.F32 R72, R12.reuse, R22, R32 ;  /* 0x000000160c48723c */ /* 0x040fe20000001820 */
[----:B------:R-:W1:Y:S01]  /*6340*/  LDSM.16.MT88.4 R20, [R217+0x9800] ;  /* 0x00980000d914783b */ /* 0x000e620000004200 */
[----:B------:R-:W-:Y:S01]  /*6350*/  MOV R56, R165 ;  /* 0x000000a500387202 */ /* 0x000fe20000000f00 */
[--C-:B------:R-:W-:Y:S01]  /*6360*/  FFMA.FTZ R165, R128, c[0x0][0x23c], -R7.reuse ;  /* 0x00008f0080a57a23 */ /* 0x100fe20000010807 */
[----:B------:R-:W-:Y:S01]  /*6370*/  MOV R59, R63 ;  /* 0x0000003f003b7202 */ /* 0x000fe20000000f00 */
[----:B------:R-:W-:Y:S01]  /*6380*/  FFMA.FTZ R166, R125, c[0x0][0x23c], -R7 ;  /* 0x00008f007da67a23 */ /* 0x000fe20000010807 */
[----:B------:R-:W-:Y:S01]  /*6390*/  MOV R58, R64 ;  /* 0x00000040003a7202 */ /* 0x000fe20000000f00 */
[----:B------:R-:W-:Y:S01]  /*63a0*/  IMAD.MOV.U32 R64, RZ, RZ, R65 ;  /* 0x000000ffff407224 */ /* 0x000fe200078e0041 */
[----:B------:R-:W-:Y:S01]  /*63b0*/  MOV R65, R168 ;  /* 0x000000a800417202 */ /* 0x000fe20000000f00 */
[----:B------:R-:W-:Y:S01]  /*63c0*/  FFMA.FTZ R168, R124, c[0x0][0x23c], -R7 ;  /* 0x00008f007ca87a23 */ /* 0x000fe20000010807 */
[----:B------:R-:W-:Y:S01]  /*63d0*/  MOV R63, R131 ;  /* 0x00000083003f7202 */ /* 0x000fe20000000f00 */
[--C-:B------:R-:W-:Y:S01]  /*63e0*/  FFMA.FTZ R131, R210, c[0x0][0x23c], -R6.reuse ;  /* 0x00008f00d2837a23 */ /* 0x100fe20000010806 */
[----:B------:R-:W-:Y:S01]  /*63f0*/  MOV R175, R67 ;  /* 0x0000004300af7202 */ /* 0x000fe20000000f00 */
[----:B------:R-:W-:Y:S01]  /*6400*/  FFMA.FTZ R128, R179, c[0x0][0x23c], -R6 ;  /* 0x00008f00b3807a23 */ /* 0x000fe20000010806 */
[-C--:B-1----:R-:W-:Y:S08]  /*6410*/  HMMA.16816.F32 R112, R12, R20.reuse, R44 ;  /* 0x000000140c70723c */ /* 0x082ff0000000182c */
[C---:B------:R-:W-:Y:S08]  /*6420*/  HMMA.16816.F32 R44, R8.reuse, R20, R40 ;  /* 0x00000014082c723c */ /* 0x040ff00000001828 */
[-C--:B------:R-:W-:Y:S08]  /*6430*/  HMMA.16816.F32 R40, R8, R22.reuse, R36 ;  /* 0x000000160828723c */ /* 0x080ff00000001824 */
[C---:B------:R-:W-:Y:S01]  /*6440*/  HMMA.16816.F32 R92, R12.reuse, R22, R48 ;  /* 0x000000160c5c723c */ /* 0x040fe20000001830 */
[----:B------:R-:W1:Y:S07]  /*6450*/  LDSM.16.MT88.4 R20, [R218+0x9800] ;  /* 0x00980000da14783b */ /* 0x000e6e0000004200 */
[-C--:B-1----:R-:W-:Y:S07]  /*6460*/  HMMA.16816.F32 R68, R12, R20.reuse, R28 ;  /* 0x000000140c44723c */ /* 0x082fee000000181c */
[----:B------:R-:W-:Y:S01]  /*6470*/  IMAD.MOV.U32 R31, RZ, RZ, R147 ;  /* 0x000000ffff1f7224 */ /* 0x000fe200078e0093 */
[----:B------:R-:W-:Y:S01]  /*6480*/  HMMA.16816.F32 R36, R8, R20, R84 ;  /* 0x000000140824723c */ /* 0x000fe20000001854 */
[----:B------:R1:W-:Y:S01]  /*6490*/  MUFU.EX2 R20, R2 ;  /* 0x0000000200147308 */ /* 0x0003e20000000800 */
[----:B------:R-:W-:-:S02]  /*64a0*/  IMAD.MOV.U32 R147, RZ, RZ, R129 ;  /* 0x000000ffff937224 */ /* 0x000fc400078e0081 */
[----:B------:R-:W-:Y:S01]  /*64b0*/  MOV R29, R31 ;  /* 0x0000001f001d7202 */ /* 0x000fe20000000f00 */
[----:B------:R-:W-:Y:S01]  /*64c0*/  FFMA.FTZ R129, R201, c[0x0][0x23c], -R6 ;  /* 0x00008f00c9817a23 */ /* 0x000fe20000010806 */
[----:B------:R-:W-:Y:S02]  /*64d0*/  MOV R31, R57 ;  /* 0x00000039001f7202 */ /* 0x000fe40000000f00 */
[----:B------:R-:W-:Y:S01]  /*64e0*/  MOV R57, R240 ;  /* 0x000000f000397202 */ /* 0x000fe20000000f00 */
[----:B------:R-:W-:Y:S01]  /*64f0*/  IMAD.MOV.U32 R87, RZ, RZ, R29 ;  /* 0x000000ffff577224 */ /* 0x000fe200078e001d */
[----:B------:R-:W-:Y:S01]  /*6500*/  HMMA.16816.F32 R48, R12, R22, R24 ;  /* 0x000000160c30723c */ /* 0x000fe20000001818 */
[----:B------:R-:W2:Y:S01]  /*6510*/  LDSM.16.MT88.4 R12, [R216+0xa000] ;  /* 0x00a00000d80c783b */ /* 0x000ea20000004200 */
[----:B------:R-:W-:Y:S02]  /*6520*/  MOV R29, R31 ;  /* 0x0000001f001d7202 */ /* 0x000fe40000000f00 */
[----:B------:R-:W-:-:S02]  /*6530*/  MOV R21, R87 ;  /* 0x0000005700157202 */ /* 0x000fc40000000f00 */
[----:B------:R-:W-:Y:S01]  /*6540*/  MOV R31, R57 ;  /* 0x00000039001f7202 */ /* 0x000fe20000000f00 */
[----:B-1----:R-:W-:Y:S01]  /*6550*/  FFMA.FTZ R2, R236, c[0x0][0x23c], -R7 ;  /* 0x00008f00ec027a23 */ /* 0x002fe20000010807 */
[----:B------:R-:W-:Y:S01]  /*6560*/  MOV R85, R29 ;  /* 0x0000001d00557202 */ /* 0x000fe20000000f00 */
[----:B------:R-:W-:Y:S01]  /*6570*/  IMAD.MOV.U32 R57, RZ, RZ, R59 ;  /* 0x000000ffff397224 */ /* 0x000fe200078e003b */
[----:B------:R-:W-:Y:S01]  /*6580*/  MOV R59, R170 ;  /* 0x000000aa003b7202 */ /* 0x000fe20000000f00 */
[----:B------:R1:W-:Y:S01]  /*6590*/  MUFU.EX2 R86, R2 ;  /* 0x0000000200567308 */ /* 0x0003e20000000800 */
[----:B------:R-:W-:Y:S01]  /*65a0*/  FFMA.FTZ R29, R212, c[0x0][0x23c], -R5 ;  /* 0x00008f00d41d7a23 */ /* 0x000fe20000010805 */
[----:B------:R-:W-:Y:S01]  /*65b0*/  HMMA.16816.F32 R32, R8, R22, R80 ;  /* 0x000000160820723c */ /* 0x000fe20000001850 */
[----:B------:R-:W-:Y:S01]  /*65c0*/  IMAD.MOV.U32 R87, RZ, RZ, R31 ;  /* 0x000000ffff577224 */ /* 0x000fe200078e001f */
[----:B------:R-:W-:Y:S01]  /*65d0*/  MOV R251, R147 ;  /* 0x0000009300fb7202 */ /* 0x000fe20000000f00 */
[----:B------:R-:W-:-:S02]  /*65e0*/  FFMA.FTZ R170, R142, c[0x0][0x23c], -R6 ;  /* 0x00008f008eaa7a23 */ /* 0x000fc40000010806 */
[--C-:B------:R-:W-:Y:S02]  /*65f0*/  FFMA.FTZ R27, R205, c[0x0][0x23c], -R5.reuse ;  /* 0x00008f00cd1b7a23 */ /* 0x100fe40000010805 */
[----:B------:R-:W-:Y:S01]  /*6600*/  FFMA.FTZ R142, R185, c[0x0][0x23c], -R5 ;  /* 0x00008f00b98e7a23 */ /* 0x000fe20000010805 */
[----:B------:R-:W-:Y:S01]  /*6610*/  MOV R82, R121 ;  /* 0x0000007900527202 */ /* 0x000fe20000000f00 */
[--C-:B------:R-:W-:Y:S01]  /*6620*/  FFMA.FTZ R24, R235, c[0x0][0x23c], -R0.reuse ;  /* 0x00008f00eb187a23 */ /* 0x100fe20000010800 */
[----:B------:R-:W-:Y:S01]  /*6630*/  MOV R83, R122 ;  /* 0x0000007a00537202 */ /* 0x000fe20000000f00 */
[--C-:B------:R-:W-:Y:S01]  /*6640*/  FFMA.FTZ R26, R247, c[0x0][0x23c], -R0.reuse ;  /* 0x00008f00f71a7a23 */ /* 0x100fe20000010800 */
[----:B------:R-:W-:Y:S01]  /*6650*/  MOV R247, R63 ;  /* 0x0000003f00f77202 */ /* 0x000fe20000000f00 */
[----:B------:R-:W-:Y:S02]  /*6660*/  FFMA.FTZ R25, R239, c[0x0][0x23c], -R0 ;  /* 0x00008f00ef197a23 */ /* 0x000fe40000010800 */
[----:B-1----:R-:W-:-:S02]  /*6670*/  FFMA.FTZ R2, R213, c[0x0][0x23c], -R7 ;  /* 0x00008f00d5027a23 */ /* 0x002fc40000010807 */
[----:B------:R-:W-:Y:S01]  /*6680*/  MUFU.EX2 R213, R4 ;  /* 0x0000000400d57308 */ /* 0x000fe20000000800 */
[----:B------:R-:W-:Y:S02]  /*6690*/  FFMA.FTZ R147, R184, c[0x0][0x23c], -R0 ;  /* 0x00008f00b8937a23 */ /* 0x000fe40000010800 */
[----:B------:R-:W-:Y:S02]  /*66a0*/  IMAD.MOV.U32 R184, RZ, RZ, R64 ;  /* 0x000000ffffb87224 */ /* 0x000fe400078e0040 */
[----:B------:R-:W-:Y:S02]  /*66b0*/  IMAD.MOV.U32 R81, RZ, RZ, R123 ;  /* 0x000000ffff517224 */ /* 0x000fe400078e007b */
[----:B------:R-:W-:Y:S01]  /*66c0*/  FADD.FTZ R80, R189, R188 ;  /* 0x000000bcbd507221 */ /* 0x000fe20000010000 */
[----:B------:R1:W-:Y:S02]  /*66d0*/  MUFU.EX2 R28, R2 ;  /* 0x00000002001c7308 */ /* 0x0003e40000000800 */
[----:B-1----:R-:W-:-:S06]  /*66e0*/  FFMA.FTZ R2, R203, c[0x0][0x23c], -R7 ;  /* 0x00008f00cb027a23 */ /* 0x002fcc0000010807 */
[----:B------:R1:W-:Y:S02]  /*66f0*/  MUFU.EX2 R60, R2 ;  /* 0x00000002003c7308 */ /* 0x0003e40000000800 */
[----:B-1----:R-:W-:-:S06]  /*6700*/  FFMA.FTZ R2, R238, c[0x0][0x23c], -R6 ;  /* 0x00008f00ee027a23 */ /* 0x002fcc0000010806 */
[----:B------:R1:W-:Y:S02]  /*6710*/  MUFU.EX2 R243, R2 ;  /* 0x0000000200f37308 */ /* 0x0003e40000000800 */
[----:B-1----:R-:W-:-:S06]  /*6720*/  FFMA.FTZ R2, R237, c[0x0][0x23c], -R6 ;  /* 0x00008f00ed027a23 */ /* 0x002fcc0000010806 */
[----:B------:R1:W3:Y:S02]  /*6730*/  MUFU.EX2 R244, R2 ;  /* 0x0000000200f47308 */ /* 0x0002e40000000800 */
[----:B-1----:R-:W-:Y:S01]  /*6740*/  FFMA.FTZ R2, R211, c[0x0][0x23c], -R6 ;  /* 0x00008f00d3027a23 */ /* 0x002fe20000010806 */
[----:B---3--:R-:W-:-:S05]  /*6750*/  F2FP.PACK_AB R9, R244, R243 ;  /* 0x000000f3f409723e */ /* 0x008fca00000000ff */
[----:B------:R-:W-:Y:S08]  /*6760*/  MUFU.EX2 R211, R27 ;  /* 0x0000001b00d37308 */ /* 0x000ff00000000800 */
[----:B------:R1:W3:Y:S02]  /*6770*/  MUFU.EX2 R30, R2 ;  /* 0x00000002001e7308 */ /* 0x0002e40000000800 */
[----:B-1----:R-:W-:-:S06]  /*6780*/  FFMA.FTZ R2, R208, c[0x0][0x23c], -R6 ;  /* 0x00008f00d0027a23 */ /* 0x002fcc0000010806 */
[----:B------:R1:W4:Y:S02]  /*6790*/  MUFU.EX2 R242, R2 ;  /* 0x0000000200f27308 */ /* 0x0003240000000800 */
[----:B-1----:R-:W-:Y:S01]  /*67a0*/  FFMA.FTZ R2, R249, c[0x0][0x23c], -R5 ;  /* 0x00008f00f9027a23 */ /* 0x002fe20000010805 */
[----:B------:R-:W-:Y:S01]  /*67b0*/  MOV R249, R60 ;  /* 0x0000003c00f97202 */ /* 0x000fe20000000f00 */
[----:B------:R-:W-:Y:S02]  /*67c0*/  IMAD.MOV.U32 R60, RZ, RZ, R62 ;  /* 0x000000ffff3c7224 */ /* 0x000fe400078e003e */
[----:B------:R-:W-:Y:S02]  /*67d0*/  IMAD.MOV.U32 R62, RZ, RZ, R241 ;  /* 0x000000ffff3e7224 */ /* 0x000fe400078e00f1 */
[----:B------:R1:W-:Y:S03]  /*67e0*/  MUFU.EX2 R241, R2 ;  /* 0x0000000200f17308 */ /* 0x0003e60000000800 */
[----:B------:R-:W-:Y:S01]  /*67f0*/  MOV R239, R62 ;  /* 0x0000003e00ef7202 */ /* 0x000fe20000000f00 */
[----:B-1----:R-:W-:Y:S01]  /*6800*/  FFMA.FTZ R2, R248, c[0x0][0x23c], -R5 ;  /* 0x00008f00f8027a23 */ /* 0x002fe20000010805 */
[----:B---3--:R-:W-:Y:S01]  /*6810*/  MOV R248, R30 ;  /* 0x0000001e00f87202 */ /* 0x008fe20000000f00 */
[----:B------:R-:W-:Y:S01]  /*6820*/  IMAD.MOV.U32 R30, RZ, RZ, R56 ;  /* 0x000000ffff1e7224 */ /* 0x000fe200078e0038 */
[----:B------:R-:W-:Y:S01]  /*6830*/  MOV R56, R144 ;  /* 0x0000009000387202 */ /* 0x000fe20000000f00 */
[----:B------:R1:W3:Y:S01]  /*6840*/  MUFU.EX2 R240, R2 ;  /* 0x0000000200f07308 */ /* 0x0002e20000000800 */
[----:B------:R-:W-:Y:S01]  /*6850*/  IMAD.MOV.U32 R144, RZ, RZ, R167 ;  /* 0x000000ffff907224 */ /* 0x000fe200078e00a7 */
[----:B----4-:R-:W-:Y:S01]  /*6860*/  F2FP.PACK_AB R11, R242, R248 ;  /* 0x000000f8f20b723e */ /* 0x010fe200000000ff */
[----:B------:R-:W-:-:S02]  /*6870*/  FFMA.FTZ R167, R146, c[0x0][0x23c], -R6 ;  /* 0x00008f0092a77a23 */ /* 0x000fc40000010806 */
[--C-:B------:R-:W-:Y:S01]  /*6880*/  FFMA.FTZ R146, R186, c[0x0][0x23c], -R0.reuse ;  /* 0x00008f00ba927a23 */ /* 0x100fe20000010800 */
[----:B------:R-:W-:Y:S01]  /*6890*/  MOV R235, R144 ;  /* 0x0000009000eb7202 */ /* 0x000fe20000000f00 */
[----:B------:R-:W-:Y:S01]  /*68a0*/  FFMA.FTZ R144, R209, c[0x0][0x23c], -R0 ;  /* 0x00008f00d1907a23 */ /* 0x000fe20000010800 */
[----:B------:R-:W-:Y:S01]  /*68b0*/  MOV R186, R119 ;  /* 0x0000007700ba7202 */ /* 0x000fe20000000f00 */
[----:B------:R-:W-:Y:S01]  /*68c0*/  MUFU.EX2 R209, R29 ;  /* 0x0000001d00d17308 */ /* 0x000fe20000000800 */
[----:B-1----:R-:W-:Y:S01]  /*68d0*/  FFMA.FTZ R2, R245, c[0x0][0x23c], -R5 ;  /* 0x00008f00f5027a23 */ /* 0x002fe20000010805 */
[----:B------:R-:W-:Y:S02]  /*68e0*/  MOV R245, R28 ;  /* 0x0000001c00f57202 */ /* 0x000fe40000000f00 */
[----:B------:R-:W-:-:S04]  /*68f0*/  MOV R28, R30 ;  /* 0x0000001e001c7202 */ /* 0x000fc80000000f00 */
[----:B------:R1:W-:Y:S01]  /*6900*/  MUFU.EX2 R238, R2 ;  /* 0x0000000200ee7308 */ /* 0x0003e20000000800 */
[----:B------:R-:W-:Y:S01]  /*6910*/  IMAD.MOV.U32 R30, RZ, RZ, R56 ;  /* 0x000000ffff1e7224 */ /* 0x000fe200078e0038 */
[----:B------:R-:W-:Y:S01]  /*6920*/  MOV R56, R58 ;  /* 0x0000003a00387202 */ /* 0x000fe20000000f00 */
[----:B------:R-:W-:Y:S01]  /*6930*/  IMAD.MOV.U32 R84, RZ, RZ, R28 ;  /* 0x000000ffff547224 */ /* 0x000fe200078e001c */
[----:B------:R-:W-:Y:S01]  /*6940*/  MOV R58, R60 ;  /* 0x0000003c003a7202 */ /* 0x000fe20000000f00 */
[----:B------:R-:W-:Y:S01]  /*6950*/  IMAD.MOV.U32 R60, RZ, RZ, R196 ;  /* 0x000000ffff3c7224 */ /* 0x000fe200078e00c4 */
[----:B------:R-:W-:Y:S01]  /*6960*/  MOV R31, R56 ;  /* 0x00000038001f7202 */ /* 0x000fe20000000f00 */
[----:B------:R-:W-:Y:S01]  /*6970*/  FFMA.FTZ R196, R141, c[0x0][0x23c], -R6 ;  /* 0x00008f008dc47a23 */ /* 0x000fe20000010806 */
[----:B------:R-:W-:Y:S01]  /*6980*/  MOV R56, R57 ;  /* 0x0000003900387202 */ /* 0x000fe20000000f00 */
[----:B------:R-:W-:Y:S01]  /*6990*/  IMAD.MOV.U32 R57, RZ, RZ, R58 ;  /* 0x000000ffff397224 */ /* 0x000fe200078e003a */
[----:B------:R-:W-:Y:S01]  /*69a0*/  MOV R58, R59 ;  /* 0x0000003b003a7202 */ /* 0x000fe20000000f00 */
[--C-:B------:R-:W-:Y:S01]  /*69b0*/  FFMA.FTZ R28, R206, c[0x0][0x23c], -R5.reuse ;  /* 0x00008f00ce1c7a23 */ /* 0x100fe20000010805 */
[----:B------:R-:W-:Y:S01]  /*69c0*/  MOV R59, R60 ;  /* 0x0000003c003b7202 */ /* 0x000fe20000000f00 */
[----:B------:R-:W-:Y:S01]  /*69d0*/  IMAD.MOV.U32 R60, RZ, RZ, R156 ;  /* 0x000000ffff3c7224 */ /* 0x000fe200078e009c */
[----:B------:R-:W-:Y:S01]  /*69e0*/  F2FP.PACK_AB R10, R249, R245 ;  /* 0x000000f5f90a723e */ /* 0x000fe200000000ff */
[--C-:B-1----:R-:W-:Y:S01]  /*69f0*/  FFMA.FTZ R2, R246, c[0x0][0x23c], -R5.reuse ;  /* 0x00008f00f6027a23 */ /* 0x102fe20000010805 */
[----:B------:R-:W-:Y:S01]  /*6a00*/  MOV R246, R86 ;  /* 0x0000005600f67202 */ /* 0x000fe20000000f00 */
[--C-:B------:R-:W-:Y:S01]  /*6a10*/  FFMA.FTZ R141, R178, c[0x0][0x23c], -R5.reuse ;  /* 0x00008f00b28d7a23 */ /* 0x100fe20000010805 */
[----:B------:R-:W-:Y:S01]  /*6a20*/  MOV R86, R30 ;  /* 0x0000001e00567202 */ /* 0x000fe20000000f00 */
[----:B------:R1:W4:Y:S01]  /*6a30*/  MUFU.EX2 R237, R2 ;  /* 0x0000000200ed7308 */ /* 0x0003220000000800 */
[--C-:B------:R-:W-:Y:S01]  /*6a40*/  FFMA.FTZ R30, R215, c[0x0][0x23c], -R5.reuse ;  /* 0x00008f00d71e7a23 */ /* 0x100fe20000010805 */
[----:B---3--:R-:W-:Y:S01]  /*6a50*/  F2FP.PACK_AB R4, R240, R241 ;  /* 0x000000f1f004723e */ /* 0x008fe200000000ff */
[----:B------:R-:W-:-:S02]  /*6a60*/  FFMA.FTZ R156, R169, c[0x0][0x23c], -R5 ;  /* 0x00008f00a99c7a23 */ /* 0x000fc40000010805 */
[----:B------:R-:W-:-:S03]  /*6a70*/  IMAD.MOV.U32 R169, RZ, RZ, R66 ;  /* 0x000000ffffa97224 */ /* 0x000fc600078e0042 */
[----:B------:R-:W-:Y:S01]  /*6a80*/  MUFU.EX2 R206, R25 ;  /* 0x0000001900ce7308 */ /* 0x000fe20000000800 */
[----:B-1----:R-:W-:Y:S01]  /*6a90*/  FFMA.FTZ R2, R21, c[0x0][0x23c], -R0 ;  /* 0x00008f0015027a23 */ /* 0x002fe20000010800 */
[----:B------:R-:W-:-:S06]  /*6aa0*/  MOV R21, R84 ;  /* 0x0000005400157202 */ /* 0x000fcc0000000f00 */
[----:B------:R-:W-:Y:S01]  /*6ab0*/  MUFU.EX2 R207, R30 ;  /* 0x0000001e00cf7308 */ /* 0x000fe20000000800 */
[----:B------:R-:W-:Y:S01]  /*6ac0*/  MOV R84, R85 ;  /* 0x0000005500547202 */ /* 0x000fe20000000f00 */
[----:B------:R-:W-:Y:S01]  /*6ad0*/  IMAD.MOV.U32 R85, RZ, RZ, R86 ;  /* 0x000000ffff557224 */ /* 0x000fe200078e0056 */
[----:B------:R-:W-:Y:S02]  /*6ae0*/  MOV R86, R87 ;  /* 0x0000005700567202 */ /* 0x000fe40000000f00 */
[----:B------:R-:W-:Y:S01]  /*6af0*/  MOV R87, R31 ;  /* 0x0000001f00577202 */ /* 0x000fe20000000f00 */
[----:B------:R-:W-:Y:S01]  /*6b00*/  IMAD.MOV.U32 R31, RZ, RZ, R56 ;  /* 0x000000ffff1f7224 */ /* 0x000fe200078e0038 */
[----:B------:R-:W-:Y:S01]  /*6b10*/  MOV R56, R57 ;  /* 0x0000003900387202 */ /* 0x000fe20000000f00 */
[----:B------:R1:W-:Y:S01]  /*6b20*/  MUFU.EX2 R215, R2 ;  /* 0x0000000200d77308 */ /* 0x0003e20000000800 */
[----:B------:R-:W-:Y:S01]  /*6b30*/  MOV R57, R58 ;  /* 0x0000003a00397202 */ /* 0x000fe20000000f00 */
[----:B------:R-:W-:Y:S01]  /*6b40*/  IMAD.MOV.U32 R58, RZ, RZ, R59 ;  /* 0x000000ffff3a7224 */ /* 0x000fe200078e003b */
[----:B------:R-:W-:Y:S01]  /*6b50*/  MOV R59, R60 ;  /* 0x0000003c003b7202 */ /* 0x000fe20000000f00 */
[----:B------:R-:W-:Y:S01]  /*6b60*/  IMAD.MOV.U32 R202, RZ, RZ, R84 ;  /* 0x000000ffffca7224 */ /* 0x000fe200078e0054 */
[----:B------:R-:W-:Y:S01]  /*6b70*/  MOV R60, R61 ;  /* 0x0000003d003c7202 */ /* 0x000fe20000000f00 */
[----:B------:R-:W-:Y:S01]  /*6b80*/  IMAD.MOV.U32 R61, RZ, RZ, R157 ;  /* 0x000000ffff3d7224 */ /* 0x000fe200078e009d */
[----:B----4-:R-:W-:Y:S01]  /*6b90*/  F2FP.PACK_AB R6, R237, R238 ;  /* 0x000000eeed06723e */ /* 0x010fe200000000ff */
[----:B------:R-:W-:Y:S01]  /*6ba0*/  FFMA.FTZ R157, R160, c[0x0][0x23c], -R5 ;  /* 0x00008f00a09d7a23 */ /* 0x000fe20000010805 */
[----:B------:R-:W-:Y:S01]  /*6bb0*/  MOV R172, R31 ;  /* 0x0000001f00ac7202 */ /* 0x000fe20000000f00 */
[--C-:B------:R-:W-:Y:S01]  /*6bc0*/  FFMA.FTZ R160, R174, c[0x0][0x23c], -R0.reuse ;  /* 0x00008f00aea07a23 */ /* 0x100fe20000010800 */
[----:B------:R-:W-:Y:S01]  /*6bd0*/  MOV R174, R161 ;  /* 0x000000a100ae7202 */ /* 0x000fe20000000f00 */
[--C-:B------:R-:W-:Y:S01]  /*6be0*/  FFMA.FTZ R31, R214, c[0x0][0x23c], -R0.reuse ;  /* 0x00008f00d61f7a23 */ /* 0x100fe20000010800 */
[----:B------:R-:W-:Y:S01]  /*6bf0*/  MOV R178, R61 ;  /* 0x0000003d00b27202 */ /* 0x000fe20000000f00 */
[--C-:B------:R-:W-:Y:S01]  /*6c00*/  FFMA.FTZ R161, R171, c[0x0][0x23c], -R0.reuse ;  /* 0x00008f00aba17a23 */ /* 0x100fe20000010800 */
[----:B------:R-:W-:Y:S01]  /*6c10*/  MOV R171, R65 ;  /* 0x0000004100ab7202 */ /* 0x000fe20000000f00 */
[----:B-1----:R-:W-:Y:S01]  /*6c20*/  FFMA.FTZ R2, R252, c[0x0][0x23c], -R0 ;  /* 0x00008f00fc027a23 */ /* 0x002fe20000010800 */
[----:B------:R-:W-:Y:S01]  /*6c30*/  MOV R252, R20 ;  /* 0x0000001400fc7202 */ /* 0x000fe20000000f00 */
[----:B------:R-:W-:Y:S01]  /*6c40*/  IMAD.MOV.U32 R185, RZ, RZ, R60 ;  /* 0x000000ffffb97224 */ /* 0x000fe200078e003c */
[----:B------:R-:W-:Y:S01]  /*6c50*/  MOV R203, R21 ;  /* 0x0000001500cb7202 */ /* 0x000fe20000000f00 */
[----:B------:R1:W3:Y:S01]  /*6c60*/  MUFU.EX2 R236, R2 ;  /* 0x0000000200ec7308 */ /* 0x0002e20000000800 */
[----:B------:R-:W-:Y:S01]  /*6c70*/  F2FP.PACK_AB R8, R246, R252 ;  /* 0x000000fcf608723e */ /* 0x000fe200000000ff */
[----:B------:R-:W-:Y:S01]  /*6c80*/  IMAD.MOV.U32 R179, RZ, RZ, R57 ;  /* 0x000000ffffb37224 */ /* 0x000fe200078e0039 */
[----:B------:R-:W-:Y:S01]  /*6c90*/  MOV R201, R56 ;  /* 0x0000003800c97202 */ /* 0x000fe20000000f00 */
[----:B------:R-:W-:Y:S01]  /*6ca0*/  IMAD.MOV.U32 R214, RZ, RZ, R117 ;  /* 0x000000ffffd67224 */ /* 0x000fe200078e0075 */
[----:B------:R-:W-:Y:S01]  /*6cb0*/  MOV R177, R58 ;  /* 0x0000003a00b17202 */ /* 0x000fe20000000f00 */
[----:B------:R-:W4:Y:S01]  /*6cc0*/  LDSM.16.MT88.4 R20, [R217+0xa000] ;  /* 0x00a00000d914783b */ /* 0x000f220000004200 */
[----:B------:R-:W-:Y:S01]  /*6cd0*/  MOV R205, R59 ;  /* 0x0000003b00cd7202 */ /* 0x000fe20000000f00 */
[----:B--2---:R-:W-:Y:S01]  /*6ce0*/  HMMA.16816.F32 R124, R8, R12, R108 ;  /* 0x0000000c087c723c */ /* 0x004fe2000000186c */
[----:B------:R-:W-:Y:S01]  /*6cf0*/  MOV R200, R85 ;  /* 0x0000005500c87202 */ /* 0x000fe20000000f00 */
[----:B------:R-:W-:Y:S01]  /*6d00*/  IMAD.MOV.U32 R173, RZ, RZ, R87 ;  /* 0x000000ffffad7224 */ /* 0x000fe200078e0057 */
[----:B------:R-:W-:Y:S01]  /*6d10*/  MOV R208, R86 ;  /* 0x0000005600d07202 */ /* 0x000fe20000000f00 */
[----:B------:R-:W-:Y:S01]  /*6d20*/  MUFU.EX2 R210, R28 ;  /* 0x0000001c00d27308 */ /* 0x000fe20000000800 */
[----:B-1----:R-:W-:Y:S01]  /*6d30*/  FFMA.FTZ R2, R250, c[0x0][0x23c], -R0 ;  /* 0x00008f00fa027a23 */ /* 0x002fe20000010800 */
[----:B---3--:R-:W-:Y:S01]  /*6d40*/  F2FP.PACK_AB R5, R236, R215 ;  /* 0x000000d7ec05723e */ /* 0x008fe200000000ff */
[----:B------:R-:W-:-:S05]  /*6d50*/  IMAD.MOV.U32 R250, RZ, RZ, R145 ;  /* 0x000000fffffa7224 */ /* 0x000fca00078e0091 */
[----:B------:R-:W1:Y:S01]  /*6d60*/  MUFU.EX2 R212, R2 ;  /* 0x0000000200d47308 */ /* 0x000e620000000800 */
[----:B------:R-:W-:Y:S01]  /*6d70*/  FFMA.FTZ R145, R187, c[0x0][0x23c], -R0 ;  /* 0x00008f00bb917a23 */ /* 0x000fe20000010800 */
[----:B------:R-:W-:Y:S01]  /*6d80*/  MOV R187, R118 ;  /* 0x0000007600bb7202 */ /* 0x000fe20000000f00 */
[----:B------:R-:W-:Y:S01]  /*6d90*/  FADD.FTZ R0, R193, R192 ;  /* 0x000000c0c1007221 */ /* 0x000fe20000010000 */
[----:B------:R-:W-:Y:S01]  /*6da0*/  MOV R192, R116 ;  /* 0x0000007400c07202 */ /* 0x000fe20000000f00 */
[----:B------:R-:W-:Y:S02]  /*6db0*/  IMAD.MOV.U32 R193, RZ, RZ, R120 ;  /* 0x000000ffffc17224 */ /* 0x000fe400078e0078 */
[----:B------:R-:W-:Y:S02]  /*6dc0*/  HMMA.16816.F32 R120, R8, R14, R96 ;  /* 0x0000000e0878723c */ /* 0x000fe40000001860 */
[----:B------:R-:W-:Y:S01]  /*6dd0*/  FADD.FTZ R0, R193, R0 ;  /* 0x00000000c1007221 */ /* 0x000fe20000010000 */
[----:B-1----:R-:W-:Y:S01]  /*6de0*/  F2FP.PACK_AB R7, R212, R213 ;  /* 0x000000d5d407723e */ /* 0x002fe200000000ff */
[----:B------:R-:W-:-:S06]  /*6df0*/  FADD.FTZ R2, R191, R190 ;  /* 0x000000bebf027221 */ /* 0x000fcc0000010000 */
[C---:B------:R-:W-:Y:S08]  /*6e00*/  HMMA.16816.F32 R64, R4.reuse, R12, R104 ;  /* 0x0000000c0440723c */ /* 0x040ff00000001868 */
[----:B------:R-:W-:Y:S01]  /*6e10*/  HMMA.16816.F32 R60, R4, R14, R100 ;  /* 0x0000000e043c723c */ /* 0x000fe20000001864 */
[----:B------:R-:W1:Y:S01]  /*6e20*/  LDSM.16.MT88.4 R12, [R219+0xa000] ;  /* 0x00a00000db0c783b */ /* 0x000e620000004200 */
[----:B------:R-:W-:-:S06]  /*6e30*/  MOV R190, R171 ;  /* 0x000000ab00be7202 */ /* 0x000fcc0000000f00 */
[-C--:B----4-:R-:W-:Y:S08]  /*6e40*/  HMMA.16816.F32 R96, R8, R20.reuse, R112 ;  /* 0x000000140860723c */ /* 0x090ff00000001870 */
[C---:B------:R-:W-:Y:S08]  /*6e50*/  HMMA.16816.F32 R44, R4.reuse, R20, R44 ;  /* 0x00000014042c723c */ /* 0x040ff0000000182c */
[-C--:B------:R-:W-:Y:S08]  /*6e60*/  HMMA.16816.F32 R40, R4, R22.reuse, R40 ;  /* 0x000000160428723c */ /* 0x080ff00000001828 */
[----:B------:R-:W-:Y:S01]  /*6e70*/  HMMA.16816.F32 R92, R8, R22, R92 ;  /* 0x00000016085c723c */ /* 0x000fe2000000185c */
[----:B------:R-:W-:Y:S01]  /*6e80*/  IMAD.MOV.U32 R193, RZ, RZ, R174 ;  /* 0x000000ffffc17224 */ /* 0x000fe200078e00ae */
[----:B------:R-:W-:Y:S01]  /*6e90*/  MOV R191, R192 ;  /* 0x000000c000bf7202 */ /* 0x000fe20000000f00 */
[----:B------:R-:W2:Y:S01]  /*6ea0*/  MUFU.EX2 R115, R26 ;  /* 0x0000001a00737308 */ /* 0x000ea20000000800 */
[----:B------:R-:W-:-:S02]  /*6eb0*/  FADD.FTZ R0, R229, R0 ;  /* 0x00000000e5007221 */ /* 0x000fc40000010000 */
[----:B------:R-:W-:Y:S02]  /*6ec0*/  FADD.FTZ R2, R232, R2 ;  /* 0x00000002e8027221 */ /* 0x000fe40000010000 */
[-C--:B-1----:R-:W-:Y:S08]  /*6ed0*/  HMMA.16816.F32 R116, R8, R12.reuse, R88 ;  /* 0x0000000c0874723c */ /* 0x082ff00000001858 */
[C---:B------:R-:W-:Y:S08]  /*6ee0*/  HMMA.16816.F32 R56, R4.reuse, R12, R76 ;  /* 0x0000000c0438723c */ /* 0x040ff0000000184c */
[-C--:B------:R-:W-:Y:S08]  /*6ef0*/  HMMA.16816.F32 R52, R4, R14.reuse, R52 ;  /* 0x0000000e0434723c */ /* 0x080ff00000001834 */
[----:B------:R-:W-:Y:S01]  /*6f00*/  HMMA.16816.F32 R108, R8, R14, R72 ;  /* 0x0000000e086c723c */ /* 0x000fe20000001848 */
[----:B------:R-:W1:Y:S01]  /*6f10*/  LDSM.16.MT88.4 R12, [R218+0xa000] ;  /* 0x00a00000da0c783b */ /* 0x000e620000004200 */
[----:B------:R-:W-:Y:S01]  /*6f20*/  MOV R171, R235 ;  /* 0x000000eb00ab7202 */ /* 0x000fe20000000f00 */
[----:B------:R-:W-:Y:S01]  /*6f30*/  IMAD.MOV.U32 R235, RZ, RZ, R176 ;  /* 0x000000ffffeb7224 */ /* 0x000fe200078e00b0 */
[----:B------:R-:W-:Y:S01]  /*6f40*/  MOV R176, R178 ;  /* 0x000000b200b07202 */ /* 0x000fe20000000f00 */
[----:B------:R-:W3:Y:S01]  /*6f50*/  LDSM.16.MT88.4 R20, [R219+0xa800] ;  /* 0x00a80000db14783b */ /* 0x000ee20000004200 */
[----:B------:R-:W-:Y:S01]  /*6f60*/  MOV R178, R185 ;  /* 0x000000b900b27202 */ /* 0x000fe20000000f00 */
[----:B------:R-:W-:-:S02]  /*6f70*/  IMAD.MOV.U32 R185, RZ, RZ, R205 ;  /* 0x000000ffffb97224 */ /* 0x000fc400078e00cd */
[----:B------:R4:W-:Y:S01]  /*6f80*/  MUFU.EX2 R205, R24 ;  /* 0x0000001800cd7308 */ /* 0x0009e20000000800 */
[----:B------:R-:W-:Y:S01]  /*6f90*/  MOV R174, R173 ;  /* 0x000000ad00ae7202 */ /* 0x000fe20000000f00 */
[----:B------:R1:W5:Y:S04]  /*6fa0*/  LDL.LU R232, [R1+0x110] ;  /* 0x0001100001e87983 */ /* 0x0003680000300800 */
[----:B----4-:R-:W4:Y:S01]  /*6fb0*/  LDSM.16.MT88.4 R24, [R216+0xa800] ;  /* 0x00a80000d818783b */ /* 0x010f220000004200 */
[C---:B-1----:R-:W-:Y:S08]  /*6fc0*/  HMMA.16816.F32 R36, R4.reuse, R12, R36 ;  /* 0x0000000c0424723c */ /* 0x042ff00000001824 */
[----:B------:R-:W-:Y:S08]  /*6fd0*/  HMMA.16816.F32 R32, R4, R14, R32 ;  /* 0x0000000e0420723c */ /* 0x000ff00000001820 */
[C---:B------:R-:W-:Y:S08]  /*6fe0*/  HMMA.16816.F32 R84, R8.reuse, R12, R68 ;  /* 0x0000000c0854723c */ /* 0x040ff00000001844 */
[----:B------:R-:W-:Y:S01]  /*6ff0*/  HMMA.16816.F32 R48, R8, R14, R48 ;  /* 0x0000000e0830723c */ /* 0x000fe20000001830 */
[----:B------:R-:W1:Y:S01]  /*7000*/  LDSM.16.MT88.4 R12, [R217+0xa800] ;  /* 0x00a80000d90c783b */ /* 0x000e620000004200 */
[----:B------:R-:W-:Y:S01]  /*7010*/  MOV R173, R208 ;  /* 0x000000d000ad7202 */ /* 0x000fe20000000f00 */
[----:B------:R-:W-:-:S02]  /*7020*/  FADD.FTZ R5, R195, R194 ;  /* 0x000000c2c3057221 */ /* 0x000fc40000010000 */
[----:B------:R-:W1:Y:S01]  /*7030*/  LDSM.16.MT88.4 R8, [R218+0xa800] ;  /* 0x00a80000da08783b */ /* 0x000e620000004200 */
[----:B------:R-:W3:Y:S01]  /*7040*/  MUFU.EX2 R208, R31 ;  /* 0x0000001f00d07308 */ /* 0x000ee20000000800 */
[----:B------:R-:W-:Y:S01]  /*7050*/  FADD.FTZ R4, R231, R80 ;  /* 0x00000050e7047221 */ /* 0x000fe20000010000 */
[----:B------:R-:W-:Y:S01]  /*7060*/  MOV R192, R184 ;  /* 0x000000b800c07202 */ /* 0x000fe20000000f00 */
[----:B------:R-:W-:Y:S01]  /*7070*/  IMAD.MOV.U32 R184, RZ, RZ, R200 ;  /* 0x000000ffffb87224 */ /* 0x000fe200078e00c8 */
[----:B------:R-:W-:Y:S01]  /*7080*/  F2FP.PACK_AB R6, R211, R210 ;  /* 0x000000d2d306723e */ /* 0x000fe200000000ff */
[----:B------:R-:W-:Y:S01]  /*7090*/  FADD.FTZ R29, R191, R5 ;  /* 0x00000005bf1d7221 */ /* 0x000fe20000010000 */
[----:B--2---:R-:W-:Y:S01]  /*70a0*/  F2FP.PACK_AB R5, R206, R115 ;  /* 0x00000073ce05723e */ /* 0x004fe200000000ff */
[----:B------:R-:W-:Y:S01]  /*70b0*/  FADD.FTZ R28, R227, R4 ;  /* 0x00000004e31c7221 */ /* 0x000fe20000010000 */
[----:B------:R-:W-:Y:S01]  /*70c0*/  MUFU.EX2 R138, R138 ;  /* 0x0000008a008a7308 */ /* 0x000fe20000000800 */
[----:B------:R-:W-:-:S07]  /*70d0*/  F2FP.PACK_AB R4, R209, R207 ;  /* 0x000000cfd104723e */ /* 0x000fce00000000ff */
[----:B------:R-:W-:Y:S01]  /*70e0*/  MUFU.EX2 R137, R137 ;  /* 0x0000008900897308 */ /* 0x000fe20000000800 */
[----:B---3--:R-:W-:-:S07]  /*70f0*/  F2FP.PACK_AB R7, R208, R205 ;  /* 0x000000cdd007723e */ /* 0x008fce00000000ff */
[----:B------:R-:W-:Y:S01]  /*7100*/  MUFU.EX2 R133, R133 ;  /* 0x0000008500857308 */ /* 0x000fe20000000800 */
[----:B------:R-:W-:-:S07]  /*7110*/  MOV R114, R184 ;  /* 0x000000b800727202 */ /* 0x000fce0000000f00 */
[----:B------:R-:W2:Y:S01]  /*7120*/  MUFU.EX2 R132, R132 ;  /* 0x0000008400847308 */ /* 0x000ea20000000800 */
[----:B------:R-:W-:-:S07]  /*7130*/  MOV R191, R193 ;  /* 0x000000c100bf7202 */ /* 0x000fce0000000f00 */
[----:B------:R-:W-:Y:S08]  /*7140*/  MUFU.EX2 R131, R131 ;  /* 0x0000008300837308 */ /* 0x000ff00000000800 */
[----:B------:R-:W3:Y:S08]  /*7150*/  MUFU.EX2 R130, R130 ;  /* 0x0000008200827308 */ /* 0x000ef00000000800 */
[----:B------:R-:W-:Y:S08]  /*7160*/  MUFU.EX2 R129, R129 ;  /* 0x0000008100817308 */ /* 0x000ff00000000800 */
[----:B------:R-:W1:Y:S01]  /*7170*/  MUFU.EX2 R128, R128 ;  /* 0x0000008000807308 */ /* 0x000e620000000800 */
[----:B------:R-:W-:Y:S01]  /*7180*/  IMAD.MOV.U32 R189, RZ, RZ, R171 ;  /* 0x000000ffffbd7224 */ /* 0x000fe200078e00ab */
[----:B------:R-:W-:Y:S01]  /*7190*/  MOV R193, R174 ;  /* 0x000000ae00c17202 */ /* 0x000fe20000000f00 */
[----:B------:R-:W-:Y:S01]  /*71a0*/  IMAD.MOV.U32 R184, RZ, RZ, R81 ;  /* 0x000000ffffb87224 */ /* 0x000fe200078e0051 */
[----:B------:R-:W-:Y:S01]  /*71b0*/  MOV R174, R82 ;  /* 0x0000005200ae7202 */ /* 0x000fe20000000f00 */
[C---:B------:R-:W-:Y:S01]  /*71c0*/  HMMA.16816.F32 R88, R4.reuse, R20, R56 ;  /* 0x000000140458723c */ /* 0x040fe20000001838 */
[----:B------:R-:W-:Y:S01]  /*71d0*/  MOV R171, R83 ;  /* 0x0000005300ab7202 */ /* 0x000fe20000000f00 */
[----:B------:R-:W-:Y:S01]  /*71e0*/  FADD.FTZ R2, R228, R2 ;  /* 0x00000002e4027221 */ /* 0x000fe20000010000 */
[----:B------:R-:W-:Y:S01]  /*71f0*/  MUFU.EX2 R113, R141 ;  /* 0x0000008d00717308 */ /* 0x000fe20000000800 */
[----:B------:R1:W5:Y:S04]  /*7200*/  LDL.LU R231, [R1+0x10c] ;  /* 0x00010c0001e77983 */ /* 0x0003680000300800 */
[C---:B----4-:R-:W-:Y:S08]  /*7210*/  HMMA.16816.F32 R104, R4.reuse, R24, R64 ;  /* 0x000000180468723c */ /* 0x050ff00000001840 */
[C---:B------:R-:W-:Y:S08]  /*7220*/  HMMA.16816.F32 R100, R4.reuse, R26, R60 ;  /* 0x0000001a0464723c */ /* 0x040ff0000000183c */
[C---:B------:R-:W-:Y:S08]  /*7230*/  HMMA.16816.F32 R80, R4.reuse, R22, R52 ;  /* 0x000000160450723c */ /* 0x040ff00000001834 */
[C---:B-1----:R-:W-:Y:S08]  /*7240*/  HMMA.16816.F32 R76, R4.reuse, R12, R44 ;  /* 0x0000000c044c723c */ /* 0x042ff0000000182c */
[C---:B------:R-:W-:Y:S08]  /*7250*/  HMMA.16816.F32 R72, R4.reuse, R14, R40 ;  /* 0x0000000e0448723c */ /* 0x040ff00000001828 */
[C---:B------:R-:W-:Y:S08]  /*7260*/  HMMA.16816.F32 R68, R4.reuse, R8, R36 ;  /* 0x000000080444723c */ /* 0x040ff00000001824 */
[----:B------:R-:W-:Y:S07]  /*7270*/  HMMA.16816.F32 R56, R4, R10, R32 ;  /* 0x0000000a0438723c */ /* 0x000fee0000001820 */
[----:B------:R-:W-:-:S02]  /*7280*/  FADD.FTZ R5, R114, R29 ;  /* 0x0000001d72057221 */ /* 0x000fc40000010000 */
[----:B------:R-:W-:Y:S01]  /*7290*/  FADD.FTZ R4, R225, R0 ;  /* 0x00000000e1047221 */ /* 0x000fe20000010000 */
[----:B--2---:R-:W-:Y:S01]  /*72a0*/  F2FP.PACK_AB R6, R132, R133 ;  /* 0x000000858406723e */ /* 0x004fe200000000ff */
[----:B------:R-:W-:Y:S01]  /*72b0*/  FADD.FTZ R30, R222, R5 ;  /* 0x00000005de1e7221 */ /* 0x000fe20000010000 */
[----:B---3--:R-:W-:Y:S01]  /*72c0*/  F2FP.PACK_AB R5, R130, R131 ;  /* 0x000000838205723e */ /* 0x008fe200000000ff */
[----:B------:R-:W-:Y:S01]  /*72d0*/  FADD.FTZ R29, R221, R4 ;  /* 0x00000004dd1d7221 */ /* 0x000fe20000010000 */
[----:B------:R-:W-:Y:S02]  /*72e0*/  F2FP.PACK_AB R4, R137, R138 ;  /* 0x0000008a8904723e */ /* 0x000fe400000000ff */
[----:B------:R-:W-:-:S07]  /*72f0*/  F2FP.PACK_AB R7, R128, R129 ;  /* 0x000000818007723e */ /* 0x000fce00000000ff */
[C---:B------:R-:W-:Y:S08]  /*7300*/  HMMA.16816.F32 R64, R4.reuse, R24, R124 ;  /* 0x000000180440723c */ /* 0x040ff0000000187c */
[C---:B------:R-:W-:Y:S01]  /*7310*/  HMMA.16816.F32 R52, R4.reuse, R26, R120 ;  /* 0x0000001a0434723c */ /* 0x040fe20000001878 */
[----:B------:R-:W1:Y:S07]  /*7320*/  LDSM.16.MT88.4 R24, [R216+0xb000] ;  /* 0x00b00000d818783b */ /* 0x000e6e0000004200 */
[C---:B------:R-:W-:Y:S08]  /*7330*/  HMMA.16816.F32 R44, R4.reuse, R20, R116 ;  /* 0x00000014042c723c */ /* 0x040ff00000001874 */
[C---:B------:R-:W-:Y:S01]  /*7340*/  HMMA.16816.F32 R40, R4.reuse, R22, R108 ;  /* 0x000000160428723c */ /* 0x040fe2000000186c */
[----:B------:R-:W2:Y:S07]  /*7350*/  LDSM.16.MT88.4 R20, [R219+0xb000] ;  /* 0x00b00000db14783b */ /* 0x000eae0000004200 */
[C---:B------:R-:W-:Y:S08]  /*7360*/  HMMA.16816.F32 R32, R4.reuse, R12, R96 ;  /* 0x0000000c0420723c */ /* 0x040ff00000001860 */
[C---:B------:R-:W-:Y:S01]  /*7370*/  HMMA.16816.F32 R36, R4.reuse, R14, R92 ;  /* 0x0000000e0424723c */ /* 0x040fe2000000185c */
[----:B------:R-:W3:Y:S07]  /*7380*/  LDSM.16.MT88.4 R12, [R217+0xb000] ;  /* 0x00b00000d90c783b */ /* 0x000eee0000004200 */
[C---:B------:R-:W-:Y:S08]  /*7390*/  HMMA.16816.F32 R60, R4.reuse, R8, R84 ;  /* 0x00000008043c723c */ /* 0x040ff00000001854 */
[----:B------:R-:W-:Y:S01]  /*73a0*/  HMMA.16816.F32 R48, R4, R10, R48 ;  /* 0x0000000a0430723c */ /* 0x000fe20000001830 */
[----:B------:R-:W4:Y:S01]  /*73b0*/  LDSM.16.MT88.4 R8, [R218+0xb000] ;  /* 0x00b00000da08783b */ /* 0x000f220000004200 */
[----:B------:R-:W-:Y:S01]  /*73c0*/  MUFU.EX2 R111, R142 ;  /* 0x0000008e006f7308 */ /* 0x000fe20000000800 */
[----:B------:R-:W-:Y:S01]  /*73d0*/  FADD.FTZ R2, R224, R2 ;  /* 0x00000002e0027221 */ /* 0x000fe20000010000 */
[----:B------:R-:W-:-:S06]  /*73e0*/  MOV R188, R192 ;  /* 0x000000c000bc7202 */ /* 0x000fcc0000000f00 */
[----:B------:R-:W-:Y:S01]  /*73f0*/  MUFU.EX2 R114, R140 ;  /* 0x0000008c00727308 */ /* 0x000fe20000000800 */
[----:B------:R-:W-:-:S07]  /*7400*/  FADD.FTZ R0, R223, R28 ;  /* 0x0000001cdf007221 */ /* 0x000fce0000010000 */
[----:B------:R-:W1:Y:S01]  /*7410*/  MUFU.EX2 R112, R143 ;  /* 0x0000008f00707308 */ /* 0x000e620000000800 */
[----:B------:R-:W-:-:S07]  /*7420*/  FADD.FTZ R28, R220, R2 ;  /* 0x00000002dc1c7221 */ /* 0x000fce0000010000 */
[----:B------:R-:W-:Y:S01]  /*7430*/  MUFU.EX2 R110, R144 ;  /* 0x00000090006e7308 */ /* 0x000fe20000000800 */
[----:B------:R-:W-:-:S07]  /*7440*/  MOV R194, R189 ;  /* 0x000000bd00c27202 */ /* 0x000fce0000000f00 */
[----:B------:R-:W1:Y:S08]  /*7450*/  MUFU.EX2 R109, R145 ;  /* 0x00000091006d7308 */ /* 0x000e700000000800 */
[----:B------:R-:W-:Y:S08]  /*7460*/  MUFU.EX2 R99, R146 ;  /* 0x0000009200637308 */ /* 0x000ff00000000800 */
[----:B------:R-:W2:Y:S01]  /*7470*/  MUFU.EX2 R108, R147 ;  /* 0x00000093006c7308 */ /* 0x000ea20000000800 */
        /* <DEDUP_REMOVED lines=8> */
[----:B------:R-:W-:Y:S01]  /*7500*/  MUFU.EX2 R98, R148 ;  /* 0x0000009400627308 */ /* 0x000fe20000000800 */
[----:B------:R-:W-:Y:S01]  /*7510*/  FADD.FTZ R0, R194, R30 ;  /* 0x0000001ec2007221 */ /* 0x000fe20000010000 */
[----:B-1----:R-:W-:Y:S01]  /*7520*/  F2FP.PACK_AB R6, R112, R114 ;  /* 0x000000727006723e */ /* 0x002fe200000000ff */
[----:B------:R-:W-:Y:S01]  /*7530*/  FADD.FTZ R31, R188, R5 ;  /* 0x00000005bc1f7221 */ /* 0x000fe20000010000 */
[----:B------:R-:W-:Y:S01]  /*7540*/  F2FP.PACK_AB R5, R109, R110 ;  /* 0x0000006e6d05723e */ /* 0x000fe200000000ff */
[----:B------:R-:W-:-:S03]  /*7550*/  FADD.FTZ R30, R191, R4 ;  /* 0x00000004bf1e7221 */ /* 0x000fc60000010000 */
[----:B------:R-:W-:Y:S01]  /*7560*/  MUFU.EX2 R97, R149 ;  /* 0x0000009500617308 */ /* 0x000fe20000000800 */
[----:B------:R-:W-:-:S07]  /*7570*/  F2FP.PACK_AB R4, R113, R111 ;  /* 0x0000006f7104723e */ /* 0x000fce00000000ff */
[----:B------:R-:W-:Y:S01]  /*7580*/  MUFU.EX2 R96, R150 ;  /* 0x0000009600607308 */ /* 0x000fe20000000800 */
[----:B--2---:R-:W-:-:S07]  /*7590*/  F2FP.PACK_AB R7, R108, R99 ;  /* 0x000000636c07723e */ /* 0x004fce00000000ff */
[----:B------:R1:W-:Y:S01]  /*75a0*/  MUFU.EX2 R95, R151 ;  /* 0x00000097005f7308 */ /* 0x0003e20000000800 */
[----:B------:R-:W-:-:S07]  /*75b0*/  IMAD.MOV.U32 R192, RZ, RZ, R226 ;  /* 0x000000ffffc07224 */ /* 0x000fce00078e00e2 */
[----:B------:R-:W-:Y:S08]  /*75c0*/  MUFU.EX2 R94, R152 ;  /* 0x00000098005e7308 */ /* 0x000ff00000000800 */
[----:B------:R-:W2:Y:S08]  /*75d0*/  MUFU.EX2 R93, R153 ;  /* 0x00000099005d7308 */ /* 0x000eb00000000800 */
[----:B------:R-:W-:Y:S08]  /*75e0*/  MUFU.EX2 R92, R154 ;  /* 0x0000009a005c7308 */ /* 0x000ff00000000800 */
[----:B------:R-:W1:Y:S01]  /*75f0*/  MUFU.EX2 R87, R155 ;  /* 0x0000009b00577308 */ /* 0x000e620000000800 */
[----:B------:R-:W-:Y:S01]  /*7600*/  MOV R190, R169 ;  /* 0x000000a900be7202 */ /* 0x000fe20000000f00 */
[----:B------:R-:W-:Y:S01]  /*7610*/  FADD.FTZ R2, R16, R2 ;  /* 0x0000000210027221 */ /* 0x000fe20000010000 */
[----:B------:R-:W-:Y:S01]  /*7620*/  HMMA.16816.F32 R104, R4, R24, R104 ;  /* 0x000000180468723c */ /* 0x000fe20000001868 */
[----:B------:R-:W-:Y:S01]  /*7630*/  FADD.FTZ R0, R189, R0 ;  /* 0x00000000bd007221 */ /* 0x000fe20000010000 */
[----:B------:R-:W-:Y:S01]  /*7640*/  MOV R202, R203 ;  /* 0x000000cb00ca7202 */ /* 0x000fe20000000f00 */
[----:B------:R-:W-:Y:S01]  /*7650*/  FADD.FTZ R29, R190, R2 ;  /* 0x00000002be1d7221 */ /* 0x000fe20000010000 */
[----:B------:R-:W-:-:S02]  /*7660*/  MOV R120, R200 ;  /* 0x000000c800787202 */ /* 0x000fc40000000f00 */
[----:B------:R-:W-:Y:S01]  /*7670*/  MOV R123, R199 ;  /* 0x000000c7007b7202 */ /* 0x000fe20000000f00 */
[----:B------:R-:W-:Y:S01]  /*7680*/  IMAD.MOV.U32 R124, RZ, RZ, R181 ;  /* 0x000000ffff7c7224 */ /* 0x000fe200078e00b5 */
[C---:B------:R-:W-:Y:S01]  /*7690*/  HMMA.16816.F32 R100, R4.reuse, R26, R100 ;  /* 0x0000001a0464723c */ /* 0x040fe20000001864 */
[----:B------:R-:W-:Y:S01]  /*76a0*/  FADD.FTZ R2, R171, R30 ;  /* 0x0000001eab027221 */ /* 0x000fe20000010000 */
[----:B------:R-:W-:Y:S01]  /*76b0*/  MOV R125, R198 ;  /* 0x000000c6007d7202 */ /* 0x000fe20000000f00 */
[----:B------:R-:W-:Y:S01]  /*76c0*/  FADD.FTZ R28, R193, R0 ;  /* 0x00000000c11c7221 */ /* 0x000fe20000010000 */
[----:B------:R-:W-:Y:S01]  /*76d0*/  MOV R126, R180 ;  /* 0x000000b4007e7202 */ /* 0x000fe20000000f00 */
[----:B------:R-:W-:Y:S01]  /*76e0*/  IMAD.MOV.U32 R127, RZ, RZ, R183 ;  /* 0x000000ffff7f7224 */ /* 0x000fe200078e00b7 */
[----:B------:R-:W-:Y:S01]  /*76f0*/  MUFU.EX2 R86, R156 ;  /* 0x0000009c00567308 */ /* 0x000fe20000000800 */
[----:B------:R-:W-:Y:S01]  /*7700*/  LDSM.16.MT88.4 R144, [R219+0xb800] ;  /* 0x00b80000db90783b */ /* 0x000fe20000004200 */
[C---:B------:R-:W-:Y:S03]  /*7710*/  HMMA.16816.F32 R88, R4.reuse, R20, R88 ;  /* 0x000000140458723c */ /* 0x040fe60000001858 */
[----:B------:R-:W-:Y:S05]  /*7720*/  LDSM.16.MT88.4 R140, [R217+0xb800] ;  /* 0x00b80000d98c783b */ /* 0x000fea0000004200 */
[C---:B------:R-:W-:Y:S08]  /*7730*/  HMMA.16816.F32 R80, R4.reuse, R22, R80 ;  /* 0x000000160450723c */ /* 0x040ff00000001850 */
[C---:B---3--:R-:W-:Y:S08]  /*7740*/  HMMA.16816.F32 R76, R4.reuse, R12, R76 ;  /* 0x0000000c044c723c */ /* 0x048ff0000000184c */
[C---:B------:R-:W-:Y:S08]  /*7750*/  HMMA.16816.F32 R72, R4.reuse, R14, R72 ;  /* 0x0000000e0448723c */ /* 0x040ff00000001848 */
[C---:B----4-:R-:W-:Y:S08]  /*7760*/  HMMA.16816.F32 R68, R4.reuse, R8, R68 ;  /* 0x000000080444723c */ /* 0x050ff00000001844 */
[----:B------:R-:W-:Y:S01]  /*7770*/  HMMA.16816.F32 R56, R4, R10, R56 ;  /* 0x0000000a0438723c */ /* 0x000fe20000001838 */
[----:B------:R-:W-:Y:S01]  /*7780*/  MUFU.EX2 R85, R157 ;  /* 0x0000009d00557308 */ /* 0x000fe20000000800 */
[----:B-1----:R-:W1:Y:S05]  /*7790*/  LDSM.16.MT88.4 R148, [R216+0xb800] ;  /* 0x00b80000d894783b */ /* 0x002e6a0000004200 */
[----:B------:R-:W-:Y:S01]  /*77a0*/  FADD.FTZ R4, R192, R31 ;  /* 0x0000001fc0047221 */ /* 0x000fe20000010000 */
[----:B--2---:R-:W-:-:S02]  /*77b0*/  F2FP.PACK_AB R5, R93, R94 ;  /* 0x0000005e5d05723e */ /* 0x004fc400000000ff */
[----:B------:R-:W-:Y:S01]  /*77c0*/  F2FP.PACK_AB R6, R95, R96 ;  /* 0x000000605f06723e */ /* 0x000fe200000000ff */
[----:B------:R-:W-:Y:S01]  /*77d0*/  FADD.FTZ R30, R186, R4 ;  /* 0x00000004ba1e7221 */ /* 0x000fe20000010000 */
[----:B------:R-:W-:Y:S02]  /*77e0*/  F2FP.PACK_AB R4, R97, R98 ;  /* 0x000000626104723e */ /* 0x000fe400000000ff */
[----:B------:R-:W-:Y:S01]  /*77f0*/  F2FP.PACK_AB R7, R87, R92 ;  /* 0x0000005c5707723e */ /* 0x000fe200000000ff */
[----:B------:R-:W-:Y:S02]  /*7800*/  FADD.FTZ R0, R174, R29 ;  /* 0x0000001dae007221 */ /* 0x000fe40000010000 */
[----:B------:R-:W-:Y:S02]  /*7810*/  FADD.FTZ R28, R184, R28 ;  /* 0x0000001cb81c7221 */ /* 0x000fe40000010000 */
[----:B------:R-:W-:Y:S02]  /*7820*/  FADD.FTZ R29, R187, R2 ;  /* 0x00000002bb1d7221 */ /* 0x000fe40000010000 */
[----:B------:R-:W-:Y:S01]  /*7830*/  FADD.FTZ R2, R214, R0 ;  /* 0x00000000d6027221 */ /* 0x000fe20000010000 */
[----:B------:R-:W-:Y:S01]  /*7840*/  HMMA.16816.F32 R64, R4, R24, R64 ;  /* 0x000000180440723c */ /* 0x000fe20000001840 */
[----:B------:R-:W-:-:S02]  /*7850*/  FADD.FTZ R0, R235, R28 ;  /* 0x0000001ceb007221 */ /* 0x000fc40000010000 */
[----:B------:R-:W-:Y:S02]  /*7860*/  IMAD.MOV.U32 R203, RZ, RZ, R230 ;  /* 0x000000ffffcb7224 */ /* 0x000fe400078e00e6 */
[----:B------:R-:W-:-:S03]  /*7870*/  IMAD.MOV.U32 R169, RZ, RZ, R19 ;  /* 0x000000ffffa97224 */ /* 0x000fc600078e0013 */
[----:B------:R-:W-:Y:S01]  /*7880*/  HMMA.16816.F32 R52, R4, R26, R52 ;  /* 0x0000001a0434723c */ /* 0x000fe20000001834 */
[----:B------:R-:W-:Y:S02]  /*7890*/  FADD.FTZ R2, R250, R2 ;  /* 0x00000002fa027221 */ /* 0x000fe40000010000 */
[----:B------:R-:W-:-:S05]  /*78a0*/  FADD.FTZ R0, R251, R0 ;  /* 0x00000000fb007221 */ /* 0x000fca0000010000 */
[----:B------:R-:W-:Y:S01]  /*78b0*/  HMMA.16816.F32 R44, R4, R20, R44 ;  /* 0x00000014042c723c */ /* 0x000fe2000000182c */
[----:B------:R-:W-:Y:S01]  /*78c0*/  IMAD.MOV.U32 R121, RZ, RZ, R202 ;  /* 0x000000ffff797224 */ /* 0x000fe200078e00ca */
[----:B------:R-:W-:-:S06]  /*78d0*/  MOV R122, R203 ;  /* 0x000000cb007a7202 */ /* 0x000fcc0000000f00 */
[----:B------:R-:W-:Y:S01]  /*78e0*/  HMMA.16816.F32 R40, R4, R22, R40 ;  /* 0x000000160428723c */ /* 0x000fe20000001828 */
[----:B------:R-:W-:-:S07]  /*78f0*/  FADD.FTZ R2, R176, R2 ;  /* 0x00000002b0027221 */ /* 0x000fce0000010000 */
[C---:B------:R-:W-:Y:S08]  /*7900*/  HMMA.16816.F32 R32, R4.reuse, R12, R32 ;  /* 0x0000000c0420723c */ /* 0x040ff00000001820 */
[C---:B------:R-:W-:Y:S08]  /*7910*/  HMMA.16816.F32 R36, R4.reuse, R14, R36 ;  /* 0x0000000e0424723c */ /* 0x040ff00000001824 */
[C---:B------:R-:W-:Y:S08]  /*7920*/  HMMA.16816.F32 R60, R4.reuse, R8, R60 ;  /* 0x00000008043c723c */ /* 0x040ff0000000183c */
[----:B------:R-:W-:Y:S01]  /*7930*/  HMMA.16816.F32 R48, R4, R10, R48 ;  /* 0x0000000a0430723c */ /* 0x000fe20000001830 */
[----:B------:R-:W-:Y:S01]  /*7940*/  FADD.FTZ R0, R119, R0 ;  /* 0x0000000077007221 */ /* 0x000fe20000010000 */
[----:B------:R-:W-:Y:S01]  /*7950*/  MOV R171, R197 ;  /* 0x000000c500ab7202 */ /* 0x000fe20000000f00 */
[----:B------:R-:W-:Y:S01]  /*7960*/  FADD.FTZ R2, R122, R2 ;  /* 0x000000027a027221 */ /* 0x000fe20000010000 */
[----:B------:R-:W-:Y:S01]  /*7970*/  MOV R235, R201 ;  /* 0x000000c900eb7202 */ /* 0x000fe20000000f00 */
[----:B------:R-:W-:Y:S01]  /*7980*/  IMAD.MOV.U32 R214, RZ, RZ, R172 ;  /* 0x000000ffffd67224 */ /* 0x000fe200078e00ac */
[----:B------:R-:W-:Y:S01]  /*7990*/  MOV R250, R185 ;  /* 0x000000b900fa7202 */ /* 0x000fe20000000f00 */
[----:B------:R-:W-:Y:S01]  /*79a0*/  FADD.FTZ R5, R239, R30 ;  /* 0x0000001eef057221 */ /* 0x000fe20000010000 */
[----:B------:R-:W-:Y:S01]  /*79b0*/  MOV R251, R178 ;  /* 0x000000b200fb7202 */ /* 0x000fe20000000f00 */
[----:B------:R-:W-:Y:S01]  /*79c0*/  FADD.FTZ R4, R247, R29 ;  /* 0x0000001df7047221 */ /* 0x000fe20000010000 */
[----:B------:R-:W2:Y:S01]  /*79d0*/  MUFU.EX2 R23, R164 ;  /* 0x000000a400177308 */ /* 0x000ea20000000800 */
[----:B------:R-:W-:Y:S01]  /*79e0*/  FADD.FTZ R5, R169, R5 ;  /* 0x00000005a9057221 */ /* 0x000fe20000010000 */
[----:B------:R-:W3:Y:S01]  /*79f0*/  LDSM.16.MT88.4 R12, [R218+0xb800] ;  /* 0x00b80000da0c783b */ /* 0x000ee20000004200 */
[----:B------:R-:W-:Y:S01]  /*7a00*/  FADD.FTZ R4, R175, R4 ;  /* 0x00000004af047221 */ /* 0x000fe20000010000 */
[----:B------:R-:W-:Y:S01]  /*7a10*/  MOV R169, R182 ;  /* 0x000000b600a97202 */ /* 0x000fe20000000f00 */
[----:B------:R-:W-:Y:S01]  /*7a20*/  FADD.FTZ R5, R120, R5 ;  /* 0x0000000578057221 */ /* 0x000fe20000010000 */
[----:B------:R4:W5:Y:S01]  /*7a30*/  LDL.LU R230, [R1+0x108] ;  /* 0x0001080001e67983 */ /* 0x0009620000300800 */
[----:B------:R-:W-:-:S02]  /*7a40*/  FADD.FTZ R4, R121, R4 ;  /* 0x0000000479047221 */ /* 0x000fc40000010000 */
[----:B------:R-:W-:Y:S01]  /*7a50*/  FADD.FTZ R0, R123, R0 ;  /* 0x000000007b007221 */ /* 0x000fe20000010000 */
        /* <DEDUP_REMOVED lines=8> */
[----:B------:R-:W-:-:S02]  /*7ae0*/  IMAD.MOV.U32 R247, RZ, RZ, R177 ;  /* 0x000000fffff77224 */ /* 0x000fc400078e00b1 */
        /* <DEDUP_REMOVED lines=69> */
[----:B------:R-:W-:Y:S01]  /*7f40*/  FADD.FTZ R4, R92, R4 ;  /* 0x000000045c047221 */ /* 0x000fe20000010000 */
[----:B------:R-:W1:Y:S01]  /*7f50*/  MUFU.EX2 R84, R158 ;  /* 0x0000009e00547308 */ /* 0x000e620000000800 */
[----:B------:R-:W-:Y:S02]  /*7f60*/  FADD.FTZ R0, R99, R0 ;  /* 0x0000000063007221 */ /* 0x000fe40000010000 */
[----:B------:R-:W-:Y:S02]  /*7f70*/  FADD.FTZ R2, R114, R2 ;  /* 0x0000000272027221 */ /* 0x000fe40000010000 */
[----:B------:R-:W-:Y:S02]  /*7f80*/  FADD.FTZ R5, R95, R5 ;  /* 0x000000055f057221 */ /* 0x000fe40000010000 */
[----:B------:R-:W-:Y:S01]  /*7f90*/  FADD.FTZ R4, R87, R4 ;  /* 0x0000000457047221 */ /* 0x000fe20000010000 */
[----:B------:R-:W3:Y:S01]  /*7fa0*/  MUFU.EX2 R20, R168 ;  /* 0x000000a800147308 */ /* 0x000ee20000000800 */
[----:B------:R-:W-:-:S02]  /*7fb0*/  FADD.FTZ R0, R108, R0 ;  /* 0x000000006c007221 */ /* 0x000fc40000010000 */
[----:B------:R-:W-:Y:S02]  /*7fc0*/  FADD.FTZ R2, R112, R2 ;  /* 0x0000000270027221 */ /* 0x000fe40000010000 */
[----:B--2---:R-:W-:-:S03]  /*7fd0*/  FADD.FTZ R5, R23, R5 ;  /* 0x0000000517057221 */ /* 0x004fc60000010000 */
[----:B------:R-:W2:Y:S01]  /*7fe0*/  MUFU.EX2 R8, R204 ;  /* 0x000000cc00087308 */ /* 0x000ea20000000800 */
[----:B-1----:R-:W-:Y:S02]  /*7ff0*/  FADD.FTZ R4, R11, R4 ;  /* 0x000000040b047221 */ /* 0x002fe40000010000 */
[----:B------:R-:W-:-:S05]  /*8000*/  FADD.FTZ R0, R27, R0 ;  /* 0x000000001b007221 */ /* 0x000fca0000010000 */
[----:B------:R-:W1:Y:S01]  /*8010*/  MUFU.EX2 R24, R163 ;  /* 0x000000a300187308 */ /* 0x000e620000000800 */
[----:B------:R-:W-:Y:S02]  /*8020*/  FADD.FTZ R2, R86, R2 ;  /* 0x0000000256027221 */ /* 0x000fe40000010000 */
[----:B------:R-:W-:-:S05]  /*8030*/  FADD.FTZ R5, R22, R5 ;  /* 0x0000000516057221 */ /* 0x000fca0000010000 */
[----:B------:R-:W1:Y:S01]  /*8040*/  MUFU.EX2 R31, R159 ;  /* 0x0000009f001f7308 */ /* 0x000e620000000800 */
[----:B------:R-:W-:Y:S02]  /*8050*/  FADD.FTZ R4, R10, R4 ;  /* 0x000000040a047221 */ /* 0x000fe40000010000 */
[----:B------:R-:W-:Y:S02]  /*8060*/  FADD.FTZ R0, R26, R0 ;  /* 0x000000001a007221 */ /* 0x000fe40000010000 */
[----:B------:R-:W-:Y:S02]  /*8070*/  FADD.FTZ R2, R85, R2 ;  /* 0x0000000255027221 */ /* 0x000fe40000010000 */
[----:B------:R-:W-:Y:S02]  /*8080*/  FADD.FTZ R5, R21, R5 ;  /* 0x0000000515057221 */ /* 0x000fe40000010000 */
[----:B------:R-:W-:Y:S02]  /*8090*/  FADD.FTZ R4, R9, R4 ;  /* 0x0000000409047221 */ /* 0x000fe40000010000 */
[----:B------:R-:W-:-:S02]  /*80a0*/  FADD.FTZ R0, R25, R0 ;  /* 0x0000000019007221 */ /* 0x000fc40000010000 */
[----:B------:R-:W-:Y:S02]  /*80b0*/  FADD.FTZ R2, R84, R2 ;  /* 0x0000000254027221 */ /* 0x000fe40000010000 */
[----:B---3--:R-:W-:Y:S02]  /*80c0*/  FADD.FTZ R5, R20, R5 ;  /* 0x0000000514057221 */ /* 0x008fe40000010000 */
[----:B--2---:R-:W-:Y:S02]  /*80d0*/  FADD.FTZ R4, R8, R4 ;  /* 0x0000000408047221 */ /* 0x004fe40000010000 */
[----:B-1----:R-:W-:Y:S02]  /*80e0*/  FADD.FTZ R0, R24, R0 ;  /* 0x0000000018007221 */ /* 0x002fe40000010000 */
        /* <DEDUP_REMOVED lines=29> */
[----:B------:R-:W-:Y:S11]  /*82c0*/  @!P0 BRA `(.L_x_24) ;  /* 0x0000819000008947 */ /* 0x000ff60003800000 */
[----:B----4-:R-:W2:Y:S01]  /*82d0*/  LDL.64 R248, [R1+0xa0] ;  /* 0x0000a00001f87983 */ /* 0x010ea20000100a00 */
[----:B------:R-:W-:Y:S01]  /*82e0*/  UIADD3 UR6, UR8, -0x2, URZ ;  /* 0xfffffffe08067890 */ /* 0x000fe2000fffe03f */
[----:B------:R-:W-:Y:S01]  /*82f0*/  IMAD.U32 R0, RZ, RZ, UR4 ;  /* 0x00000004ff007e24 */ /* 0x000fe2000f8e00ff */
[----:B------:R-:W-:-:S04]  /*8300*/  DEPBAR.LE SB0, 0x0 ;  /* 0x000080000000791a */ /* 0x000fc80000000000 */
[----:B------:R-:W-:Y:S01]  /*8310*/  USHF.R.S32.HI UR5, URZ, 0x1f, UR6 ;  /* 0x0000001f3f057899 */ /* 0x000fe20008011406 */
[----:B------:R-:W-:Y:S01]  /*8320*/  IMAD.U32 R4, RZ, RZ, UR6 ;  /* 0x00000006ff047e24 */ /* 0x000fe2000f8e00ff */
[----:B------:R-:W-:Y:S01]  /*8330*/  UIMAD UR7, UR11, UR6, URZ ;  /* 0x000000060b0772a4 */ /* 0x000fe2000f8e023f */
[----:B------:R-:W-:Y:S01]  /*8340*/  STL [R1+0x124], R158 ;  /* 0x0001249e01007387 */ /* 0x000fe20000100800 */
[----:B------:R-:W-:Y:S02]  /*8350*/  USHF.L.U32 UR6, UR4, 0x5, URZ ;  /* 0x0000000504067899 */ /* 0x000fe4000800063f */
[----:B------:R-:W-:Y:S01]  /*8360*/  UIMAD UR5, UR5, UR14, UR7 ;  /* 0x0000000e050572a4 */ /* 0x000fe2000f8e0207 */
[----:B------:R-:W-:Y:S04]  /*8370*/  STL [R1+0x120], R157 ;  /* 0x0001209d01007387 */ /* 0x000fe80000100800 */
        /* <DEDUP_REMOVED lines=20> */
[----:B------:R-:W-:Y:S01]  /*84c0*/  STL [R1+0xcc], R3 ;  /* 0x0000cc0301007387 */ /* 0x000fe20000100800 */
[----:B--2---:R-:W-:-:S04]  /*84d0*/  IMAD.WIDE.U32 R4, R4, UR14, R248 ;  /* 0x0000000e04047c25 */ /* 0x004fc8000f8e00f8 */
[----:B------:R-:W-:Y:S01]  /*84e0*/  IMAD.MOV.U32 R249, RZ, RZ, c[0x0][0x1a4] ;  /* 0x00006900fff97624 */ /* 0x000fe200078e00ff */
[----:B------:R-:W-:Y:S01]  /*84f0*/  IADD3 R2, R5, UR5, RZ ;  /* 0x0000000505027c10 */ /* 0x000fe2000fffe0ff */
[----:B------:R-:W-:Y:S01]  /*8500*/  BAR.SYNC.DEFER_BLOCKING 0x0 ;  /* 0x0000000000007b1d */ /* 0x000fe20000010000 */
[----:B------:R-:W-:Y:S02]  /*8510*/  LEA R6, P0, R4, c[0x0][0x170], 0x1 ;  /* 0x00005c0004067a11 */ /* 0x000fe400078008ff */
[----:B------:R-:W-:Y:S02]  /*8520*/  SHF.L.U64.HI R0, R0, 0x5, R249 ;  /* 0x0000000500007819 */ /* 0x000fe400000102f9 */
[----:B------:R-:W-:Y:S02]  /*8530*/  LEA.HI.X R7, R4, c[0x0][0x174], R2, 0x1, P0 ;  /* 0x00005d0004077a11 */ /* 0x000fe400000f0c02 */
[----:B------:R-:W-:-:S05]  /*8540*/  IADD3 R4, P0, R6, UR6, RZ ;  /* 0x0000000606047c10 */ /* 0x000fca000ff1e0ff */
[----:B------:R-:W-:Y:S01]  /*8550*/  IMAD.X R5, R0, 0x1, R7, P0 ;  /* 0x0000000100057824 */ /* 0x000fe200000e0607 */
[----:B------:R-:W-:-:S05]  /*8560*/  IADD3 R14, P0, R4, UR6, RZ ;  /* 0x00000006040e7c10 */ /* 0x000fca000ff1e0ff */
[----:B------:R-:W-:Y:S01]  /*8570*/  IMAD.X R15, R5, 0x1, R0, P0 ;  /* 0x00000001050f7824 */ /* 0x000fe200000e0600 */
[----:B------:R-:W-:-:S05]  /*8580*/  IADD3 R12, P0, R14, UR6, RZ ;  /* 0x000000060e0c7c10 */ /* 0x000fca000ff1e0ff */
[--C-:B------:R-:W-:Y:S01]  /*8590*/  IMAD.X R13, R15, 0x1, R0.reuse, P0 ;  /* 0x000000010f0d7824 */ /* 0x100fe200000e0600 */
[----:B------:R-:W-:Y:S01]  /*85a0*/  IADD3 R10, P0, R12, UR6, RZ ;  /* 0x000000060c0a7c10 */ /* 0x000fe2000ff1e0ff */
[----:B------:R-:W-:Y:S01]  /*85b0*/  @!PT LDS RZ, [RZ] ;  /* 0x00000000fffff984 */ /* 0x000fe20000000800 */
[----:B------:R-:W-:Y:S01]  /*85c0*/  @!PT LDS RZ, [RZ] ;  /* 0x00000000fffff984 */ /* 0x000fe20000000800 */
[----:B------:R-:W-:Y:S01]  /*85d0*/  @!PT LDS RZ, [RZ] ;  /* 0x00000000fffff984 */ /* 0x000fe20000000800 */
[----:B------:R1:W-:Y:S04]  /*85e0*/  LDGSTS.E.BYPASS.LTC128B.128 [R234+0x8000], [R6.64] ;  /* 0x0800000006ea7fae */ /* 0x0003e8000b901d50 */
[--C-:B------:R-:W-:Y:S01]  /*85f0*/  IMAD.X R11, R13, 0x1, R0.reuse, P0 ;  /* 0x000000010d0b7824 */ /* 0x100fe200000e0600 */
[----:B------:R-:W-:Y:S01]  /*8600*/  IADD3 R8, P0, R10, UR6, RZ ;  /* 0x000000060a087c10 */ /* 0x000fe2000ff1e0ff */
[----:B------:R2:W-:Y:S04]  /*8610*/  LDGSTS.E.BYPASS.LTC128B.128 [R234+0x8800], [R4.64] ;  /* 0x0880000004ea7fae */ /* 0x0005e8000b901d50 */
[----:B------:R-:W-:Y:S01]  /*8620*/  IMAD.X R9, R11, 0x1, R0, P0 ;  /* 0x000000010b097824 */ /* 0x000fe200000e0600 */
[----:B------:R3:W-:Y:S04]  /*8630*/  LDGSTS.E.BYPASS.LTC128B.128 [R234+0x9000], [R14.64] ;  /* 0x090000000eea7fae */ /* 0x0007e8000b901d50 */
[----:B------:R3:W-:Y:S04]  /*8640*/  LDGSTS.E.BYPASS.LTC128B.128 [R234+0x9800], [R12.64] ;  /* 0x098000000cea7fae */ /* 0x0007e8000b901d50 */
[----:B------:R4:W-:Y:S04]  /*8650*/  LDGSTS.E.BYPASS.LTC128B.128 [R234+0xa000], [R10.64] ;  /* 0x0a0000000aea7fae */ /* 0x0009e8000b901d50 */
[----:B------:R4:W-:Y:S01]  /*8660*/  LDGSTS.E.BYPASS.LTC128B.128 [R234+0xa800], [R8.64] ;  /* 0x0a80000008ea7fae */ /* 0x0009e2000b901d50 */
[----:B--2---:R-:W-:-:S05]  /*8670*/  IADD3 R4, P0, R8, UR6, RZ ;  /* 0x0000000608047c10 */ /* 0x004fca000ff1e0ff */
[----:B------:R-:W-:Y:S01]  /*8680*/  IMAD.X R5, R9, 0x1, R0, P0 ;  /* 0x0000000109057824 */ /* 0x000fe200000e0600 */
[----:B-1----:R-:W-:-:S04]  /*8690*/  IADD3 R6, P0, R4, UR6, RZ ;  /* 0x0000000604067c10 */ /* 0x002fc8000ff1e0ff */
[----:B------:R1:W-:Y:S01]  /*86a0*/  LDGSTS.E.BYPASS.LTC128B.128 [R234+0xb000], [R4.64] ;  /* 0x0b00000004ea7fae */ /* 0x0003e2000b901d50 */
[----:B------:R-:W-:-:S05]  /*86b0*/  IMAD.X R7, R5, 0x1, R0, P0 ;  /* 0x0000000105077824 */ /* 0x000fca00000e0600 */
[----:B------:R1:W-:Y:S04]  /*86c0*/  LDGSTS.E.BYPASS.LTC128B.128 [R234+0xb800], [R6.64] ;  /* 0x0b80000006ea7fae */ /* 0x0003e8000b901d50 */
[----:B----45:R-:W-:Y:S04]  /*86d0*/  LDSM.16.M88.4 R8, [R222+0x2000] ;  /* 0x00200000de08783b */ /* 0x030fe80000000200 */
[----:B------:R-:W2:Y:S04]  /*86e0*/  LDSM.16.M88.4 R64, [R139+0x5000] ;  /* 0x005000008b40783b */ /* 0x000ea80000000200 */
[----:B------:R-:W4:Y:S04]  /*86f0*/  LDSM.16.M88.4 R72, [R139+0x4000] ;  /* 0x004000008b48783b */ /* 0x000f280000000200 */
[----:B------:R-:W3:Y:S04]  /*8700*/  LDSM.16.M88.4 R68, [R139+0x4800] ;  /* 0x004800008b44783b */ /* 0x000ee80000000200 */
[----:B------:R-:W3:Y:S04]  /*8710*/  LDSM.16.M88.4 R60, [R139+0x5800] ;  /* 0x005800008b3c783b */ /* 0x000ee80000000200 */
[----:B------:R-:W3:Y:S04]  /*8720*/  LDSM.16.M88.4 R56, [R139+0x6000] ;  /* 0x006000008b38783b */ /* 0x000ee80000000200 */
[----:B------:R-:W3:Y:S04]  /*8730*/  LDSM.16.M88.4 R52, [R139+0x6800] ;  /* 0x006800008b34783b */ /* 0x000ee80000000200 */
[----:B------:R-:W3:Y:S04]  /*8740*/  LDSM.16.M88.4 R48, [R139+0x7000] ;  /* 0x007000008b30783b */ /* 0x000ee80000000200 */
[----:B------:R-:W3:Y:S04]  /*8750*/  LDSM.16.M88.4 R44, [R139+0x7800] ;  /* 0x007800008b2c783b */ /* 0x000ee80000000200 */
[----:B-1----:R-:W-:Y:S04]  /*8760*/  LDSM.16.M88.4 R4, [R225+0x2000] ;  /* 0x00200000e104783b */ /* 0x002fe80000000200 */
[----:B------:R-:W1:Y:S01]  /*8770*/  LDSM.16.M88.4 R32, [R221+0x5000] ;  /* 0x00500000dd20783b */ /* 0x000e620000000200 */
[C---:B--2---:R-:W-:Y:S03]  /*8780*/  HMMA.16816.F32 R108, R8.reuse, R64, RZ ;  /* 0x00000040086c723c */ /* 0x044fe600000018ff */
[----:B------:R-:W-:Y:S04]  /*8790*/  LDSM.16.M88.4 R28, [R221+0x5800] ;  /* 0x00580000dd1c783b */ /* 0x000fe80000000200 */
[----:B------:R-:W-:Y:S01]  /*87a0*/  LDSM.16.M88.4 R24, [R221+0x6000] ;  /* 0x00600000dd18783b */ /* 0x000fe20000000200 */
[C---:B----4-:R-:W-:Y:S03]  /*87b0*/  HMMA.16816.F32 R116, R8.reuse, R72, RZ ;  /* 0x000000480874723c */ /* 0x050fe600000018ff */
[----:B------:R-:W-:Y:S04]  /*87c0*/  LDSM.16.M88.4 R20, [R221+0x6800] ;  /* 0x00680000dd14783b */ /* 0x000fe80000000200 */
[----:B------:R-:W-:Y:S01]  /*87d0*/  LDSM.16.M88.4 R80, [R221+0x7000] ;  /* 0x00700000dd50783b */ /* 0x000fe20000000200 */
[C---:B---3--:R-:W-:Y:S03]  /*87e0*/  HMMA.16816.F32 R112, R8.reuse, R68, RZ ;  /* 0x000000440870723c */ /* 0x048fe600000018ff */
[----:B------:R-:W2:Y:S04]  /*87f0*/  LDSM.16.M88.4 R36, [R221+0x4800] ;  /* 0x00480000dd24783b */ /* 0x000ea80000000200 */
[----:B------:R-:W3:Y:S01]  /*8800*/  LDSM.16.M88.4 R40, [R221+0x4000] ;  /* 0x00400000dd28783b */ /* 0x000ee20000000200 */
[C---:B------:R-:W-:Y:S03]  /*8810*/  HMMA.16816.F32 R104, R8.reuse, R60, RZ ;  /* 0x0000003c0868723c */ /* 0x040fe600000018ff */
[----:B------:R-:W4:Y:S04]  /*8820*/  LDSM.16.M88.4 R76, [R221+0x7800] ;  /* 0x00780000dd4c783b */ /* 0x000f280000000200 */
[----:B------:R-:W1:Y:S01]  /*8830*/  LDSM.16.M88.4 R12, [R222] ;  /* 0x00000000de0c783b */ /* 0x000e620000000200 */
[----:B------:R-:W-:Y:S01]  /*8840*/  HMMA.16816.F32 R100, R8, R56, RZ ;  /* 0x000000380864723c */ /* 0x000fe200000018ff */
[----:B------:R-:W-:-:S02]  /*8850*/  UIADD3 UR18, UR8, -0x2, URZ ;  /* 0xfffffffe08127890 */ /* 0x000fc4000fffe03f */
[----:B------:R-:W0:Y:S05]  /*8860*/  LDGDEPBAR ;  /* 0x00000000000079af */ /* 0x000e2a0000000000 */
        /* <DEDUP_REMOVED lines=12> */
[C---:B--2---:R-:W-:Y:S08]  /*8930*/  HMMA.16816.F32 R132, R4.reuse, R36, R112 ;  /* 0x000000240484723c */ /* 0x044ff00000001870 */
[C---:B---3--:R-:W-:Y:S08]  /*8940*/  HMMA.16816.F32 R240, R4.reuse, R40, R116 ;  /* 0x0000002804f0723c */ /* 0x048ff00000001874 */
[----:B------:R-:W-:Y:S01]  /*8950*/  IMAD.MOV.U32 R111, RZ, RZ, R9 ;  /* 0x000000ffff6f7224 */ /* 0x000fe200078e0009 */
[----:B----4-:R-:W-:Y:S01]  /*8960*/  HMMA.16816.F32 R152, R4, R76, R88 ;  /* 0x0000004c0498723c */ /* 0x010fe20000001858 */
[----:B------:R-:W-:-:S02]  /*8970*/  IMAD.MOV.U32 R110, RZ, RZ, R10 ;  /* 0x000000ffff6e7224 */ /* 0x000fc400078e000a */
[----:B------:R-:W-:Y:S02]  /*8980*/  IMAD.MOV.U32 R109, RZ, RZ, R11 ;  /* 0x000000ffff6d7224 */ /* 0x000fe400078e000b */
[----:B------:R-:W-:Y:S02]  /*8990*/  IMAD.MOV.U32 R108, RZ, RZ, R8 ;  /* 0x000000ffff6c7224 */ /* 0x000fe400078e0008 */
[----:B------:R-:W-:Y:S01]  /*89a0*/  IMAD.MOV.U32 R116, RZ, RZ, R133 ;  /* 0x000000ffff747224 */ /* 0x000fe200078e0085 */
[----:B------:R-:W-:Y:S01]  /*89b0*/  HMMA.16816.F32 R8, R4, R28, R104 ;  /* 0x0000001c0408723c */ /* 0x000fe20000001868 */
[----:B------:R-:W-:Y:S02]  /*89c0*/  IMAD.MOV.U32 R115, RZ, RZ, R134 ;  /* 0x000000ffff737224 */ /* 0x000fe400078e0086 */
[----:B------:R-:W-:Y:S02]  /*89d0*/  IMAD.MOV.U32 R114, RZ, RZ, R135 ;  /* 0x000000ffff727224 */ /* 0x000fe400078e0087 */
[----:B------:R-:W-:-:S03]  /*89e0*/  IMAD.MOV.U32 R113, RZ, RZ, R132 ;  /* 0x000000ffff717224 */ /* 0x000fc600078e0084 */
[----:B------:R-:W-:Y:S08]  /*89f0*/  HMMA.16816.F32 R88, R12, R64, RZ ;  /* 0x000000400c58723c */ /* 0x000ff000000018ff */
[----:B------:R-:W-:Y:S08]  /*8a00*/  HMMA.16816.F32 R132, R4, R78, R84 ;  /* 0x0000004e0484723c */ /* 0x000ff00000001854 */
[----:B------:R-:W-:Y:S01]  /*8a10*/  IMAD.MOV.U32 R157, RZ, RZ, R8 ;  /* 0x000000ffff9d7224 */ /* 0x000fe200078e0008 */
[----:B------:R-:W-:Y:S01]  /*8a20*/  HMMA.16816.F32 R84, R12, R60, RZ ;  /* 0x0000003c0c54723c */ /* 0x000fe200000018ff */
[----:B------:R-:W-:-:S02]  /*8a30*/  IMAD.MOV.U32 R156, RZ, RZ, R9 ;  /* 0x000000ffff9c7224 */ /* 0x000fc400078e0009 */
[----:B------:R-:W-:Y:S02]  /*8a40*/  IMAD.MOV.U32 R138, RZ, RZ, R10 ;  /* 0x000000ffff8a7224 */ /* 0x000fe400078e000a */
[----:B------:R-:W-:-:S03]  /*8a50*/  IMAD.MOV.U32 R137, RZ, RZ, R11 ;  /* 0x000000ffff897224 */ /* 0x000fc600078e000b */
[C---:B------:R-:W-:Y:S07]  /*8a60*/  HMMA.16816.F32 R8, R4.reuse, R24, R100 ;  /* 0x000000180408723c */ /* 0x040fee0000001864 */
[----:B------:R-:W-:Y:S01]  /*8a70*/  IMAD.MOV.U32 R103, RZ, RZ, R109 ;  /* 0x000000ffff677224 */ /* 0x000fe200078e006d */
[----:B------:R-:W-:Y:S01]  /*8a80*/  HMMA.16816.F32 R236, R4, R42, R236 ;  /* 0x0000002a04ec723c */ /* 0x000fe200000018ec */
[----:B------:R-:W-:Y:S02]  /*8a90*/  IMAD.MOV.U32 R109, RZ, RZ, R116 ;  /* 0x000000ffff6d7224 */ /* 0x000fe400078e0074 */
[----:B------:R-:W-:-:S02]  /*8aa0*/  IMAD.MOV.U32 R101, RZ, RZ, R111 ;  /* 0x000000ffff657224 */ /* 0x000fc400078e006f */
[----:B------:R-:W-:Y:S02]  /*8ab0*/  IMAD.MOV.U32 R102, RZ, RZ, R110 ;  /* 0x000000ffff667224 */ /* 0x000fe400078e006e */
[----:B------:R-:W-:Y:S01]  /*8ac0*/  IMAD.MOV.U32 R100, RZ, RZ, R108 ;  /* 0x000000ffff647224 */ /* 0x000fe200078e006c */
[----:B------:R-:W-:Y:S01]  /*8ad0*/  HMMA.16816.F32 R212, R4, R38, R212 ;  /* 0x0000002604d4723c */ /* 0x000fe200000018d4 */
[----:B------:R-:W-:Y:S02]  /*8ae0*/  IMAD.MOV.U32 R110, RZ, RZ, R115 ;  /* 0x000000ffff6e7224 */ /* 0x000fe400078e0073 */
[----:B------:R-:W-:Y:S02]  /*8af0*/  IMAD.MOV.U32 R111, RZ, RZ, R114 ;  /* 0x000000ffff6f7224 */ /* 0x000fe400078e0072 */
[----:B------:R-:W-:-:S03]  /*8b00*/  IMAD.MOV.U32 R108, RZ, RZ, R113 ;  /* 0x000000ffff6c7224 */ /* 0x000fc600078e0071 */
[----:B------:R-:W-:Y:S01]  /*8b10*/  IMAD.MOV.U32 R107, RZ, RZ, R8 ;  /* 0x000000ffff6b7224 */ /* 0x000fe200078e0008 */
[----:B------:R-:W-:Y:S01]  /*8b20*/  HMMA.16816.F32 R208, R4, R34, R208 ;  /* 0x0000002204d0723c */ /* 0x000fe200000018d0 */
[----:B------:R-:W-:Y:S02]  /*8b30*/  IMAD.MOV.U32 R106, RZ, RZ, R9 ;  /* 0x000000ffff6a7224 */ /* 0x000fe400078e0009 */
[----:B------:R-:W-:Y:S02]  /*8b40*/  IMAD.MOV.U32 R105, RZ, RZ, R10 ;  /* 0x000000ffff697224 */ /* 0x000fe400078e000a */
[----:B------:R-:W-:-:S03]  /*8b50*/  IMAD.MOV.U32 R104, RZ, RZ, R11 ;  /* 0x000000ffff687224 */ /* 0x000fc600078e000b */
[C---:B------:R-:W-:Y:S08]  /*8b60*/  HMMA.16816.F32 R8, R4.reuse, R20, R96 ;  /* 0x000000140408723c */ /* 0x040ff00000001860 */
[C---:B------:R-:W-:Y:S08]  /*8b70*/  HMMA.16816.F32 R148, R4.reuse, R26, R128 ;  /* 0x0000001a0494723c */ /* 0x040ff00000001880 */
[C---:B------:R-:W-:Y:S08]  /*8b80*/  HMMA.16816.F32 R144, R4.reuse, R22, R124 ;  /* 0x000000160490723c */ /* 0x040ff0000000187c */
[----:B------:R-:W-:Y:S01]  /*8b90*/  IMAD.MOV.U32 R99, RZ, RZ, R8 ;  /* 0x000000ffff637224 */ /* 0x000fe200078e0008 */
[----:B------:R-:W-:Y:S01]  /*8ba0*/  HMMA.16816.F32 R140, R4, R82, R120 ;  /* 0x00000052048c723c */ /* 0x000fe20000001878 */
        /* <DEDUP_REMOVED lines=8> */
[----:B------:R-:W-:Y:S08]  /*8c30*/  HMMA.16816.F32 R92, R4, R30, R204 ;  /* 0x0000001e045c723c */ /* 0x000ff000000018cc */
[C---:B------:R-:W-:Y:S08]  /*8c40*/  HMMA.16816.F32 R4, R12.reuse, R56, RZ ;  /* 0x000000380c04723c */ /* 0x040ff000000018ff */
[----:B------:R-:W-:Y:S01]  /*8c50*/  IMAD.MOV.U32 R136, RZ, RZ, R8 ;  /* 0x000000ffff887224 */ /* 0x000fe200078e0008 */
[----:B------:R-:W-:Y:S01]  /*8c60*/  HMMA.16816.F32 R96, R12, R72, RZ ;  /* 0x000000480c60723c */ /* 0x000fe200000018ff */
[----:B------:R-:W-:-:S02]  /*8c70*/  IMAD.MOV.U32 R3, RZ, RZ, R9 ;  /* 0x000000ffff037224 */ /* 0x000fc400078e0009 */
[----:B------:R-:W-:Y:S02]  /*8c80*/  IMAD.MOV.U32 R2, RZ, RZ, R10 ;  /* 0x000000ffff027224 */ /* 0x000fe400078e000a */
[----:B------:R-:W-:Y:S02]  /*8c90*/  IMAD.MOV.U32 R0, RZ, RZ, R11 ;  /* 0x000000ffff007224 */ /* 0x000fe400078e000b */
[----:B------:R-:W1:Y:S01]  /*8ca0*/  LDSM.16.M88.4 R8, [R225] ;  /* 0x00000000e108783b */ /* 0x000e620000000200 */
[----:B------:R-:W-:Y:S01]  /*8cb0*/  HMMA.16816.F32 R72, R12, R74, RZ ;  /* 0x0000004a0c48723c */ /* 0x000fe200000018ff */
[----:B------:R-:W-:Y:S02]  /*8cc0*/  IMAD.MOV.U32 R112, RZ, RZ, R92 ;  /* 0x000000ffff707224 */ /* 0x000fe400078e005c */
[----:B------:R-:W-:Y:S02]  /*8cd0*/  IMAD.MOV.U32 R252, RZ, RZ, R93 ;  /* 0x000000fffffc7224 */ /* 0x000fe400078e005d */
[----:B------:R-:W-:-:S02]  /*8ce0*/  IMAD.MOV.U32 R235, RZ, RZ, R94 ;  /* 0x000000ffffeb7224 */ /* 0x000fc400078e005e */
[----:B------:R-:W-:Y:S02]  /*8cf0*/  IMAD.MOV.U32 R158, RZ, RZ, R95 ;  /* 0x000000ffff9e7224 */ /* 0x000fe400078e005f */
[C---:B------:R-:W-:Y:S08]  /*8d00*/  HMMA.16816.F32 R92, R12.reuse, R68, RZ ;  /* 0x000000440c5c723c */ /* 0x040ff000000018ff */
[----:B------:R-:W-:Y:S08]  /*8d10*/  HMMA.16816.F32 R68, R12, R70, RZ ;  /* 0x000000460c44723c */ /* 0x000ff000000018ff */
[----:B-1----:R-:W-:Y:S08]  /*8d20*/  HMMA.16816.F32 R116, R8, R32, R88 ;  /* 0x000000200874723c */ /* 0x002ff00000001858 */
[----:B------:R-:W-:Y:S08]  /*8d30*/  HMMA.16816.F32 R88, R12, R62, RZ ;  /* 0x0000003e0c58723c */ /* 0x000ff000000018ff */
[----:B------:R-:W-:Y:S08]  /*8d40*/  HMMA.16816.F32 R204, R8, R28, R84 ;  /* 0x0000001c08cc723c */ /* 0x000ff00000001854 */
[C---:B------:R-:W-:Y:S08]  /*8d50*/  HMMA.16816.F32 R60, R12.reuse, R52, RZ ;  /* 0x000000340c3c723c */ /* 0x040ff000000018ff */
[C---:B------:R-:W-:Y:S08]  /*8d60*/  HMMA.16816.F32 R84, R12.reuse, R66, RZ ;  /* 0x000000420c54723c */ /* 0x040ff000000018ff */
[C---:B------:R-:W-:Y:S08]  /*8d70*/  HMMA.16816.F32 R64, R12.reuse, R58, RZ ;  /* 0x0000003a0c40723c */ /* 0x040ff000000018ff */
[----:B------:R-:W-:Y:S08]  /*8d80*/  HMMA.16816.F32 R52, R12, R54, RZ ;  /* 0x000000360c34723c */ /* 0x000ff000000018ff */
[----:B------:R-:W-:Y:S08]  /*8d90*/  HMMA.16816.F32 R248, R8, R24, R4 ;  /* 0x0000001808f8723c */ /* 0x000ff00000001804 */
[----:B------:R-:W-:Y:S08]  /*8da0*/  HMMA.16816.F32 R56, R12, R48, RZ ;  /* 0x000000300c38723c */ /* 0x000ff000000018ff */
[C---:B------:R-:W-:Y:S07]  /*8db0*/  HMMA.16816.F32 R128, R8.reuse, R20, R60 ;  /* 0x000000140880723c */ /* 0x040fee000000183c */
[----:B------:R-:W-:Y:S01]  /*8dc0*/  IMAD.MOV.U32 R60, RZ, RZ, R108 ;  /* 0x000000ffff3c7224 */ /* 0x000fe200078e006c */
[----:B------:R-:W-:Y:S01]  /*8dd0*/  HMMA.16816.F32 R96, R8, R40, R96 ;  /* 0x000000280860723c */ /* 0x000fe20000001860 */
[----:B------:R-:W-:-:S02]  /*8de0*/  IMAD.MOV.U32 R61, RZ, RZ, R109 ;  /* 0x000000ffff3d7224 */ /* 0x000fc400078e006d */
[----:B------:R-:W-:Y:S02]  /*8df0*/  IMAD.MOV.U32 R62, RZ, RZ, R110 ;  /* 0x000000ffff3e7224 */ /* 0x000fe400078e006e */
[----:B------:R-:W-:-:S03]  /*8e00*/  IMAD.MOV.U32 R63, RZ, RZ, R111 ;  /* 0x000000ffff3f7224 */ /* 0x000fc600078e006f */
[C---:B------:R-:W-:Y:S08]  /*8e10*/  HMMA.16816.F32 R4, R12.reuse, R44, RZ ;  /* 0x0000002c0c04723c */ /* 0x040ff000000018ff */
[C---:B------:R-:W-:Y:S08]  /*8e20*/  HMMA.16816.F32 R48, R12.reuse, R50, RZ ;  /* 0x000000320c30723c */ /* 0x040ff000000018ff */
[----:B------:R-:W-:Y:S01]  /*8e30*/  HMMA.16816.F32 R44, R12, R46, RZ ;  /* 0x0000002e0c2c723c */ /* 0x000fe200000018ff */
[----:B------:R-:W-:Y:S07]  /*8e40*/  LDSM.16.M88.4 R12, [R223] ;  /* 0x00000000df0c783b */ /* 0x000fee0000000200 */
[C---:B------:R-:W-:Y:S08]  /*8e50*/  HMMA.16816.F32 R40, R8.reuse, R42, R72 ;  /* 0x0000002a0828723c */ /* 0x040ff00000001848 */
[C---:B------:R-:W-:Y:S01]  /*8e60*/  HMMA.16816.F32 R108, R8.reuse, R26, R64 ;  /* 0x0000001a086c723c */ /* 0x040fe20000001840 */
[----:B------:R-:W1:Y:S07]  /*8e70*/  LDSM.16.M88.4 R24, [R233] ;  /* 0x00000000e918783b */ /* 0x000e6e0000000200 */
[C---:B------:R-:W-:Y:S01]  /*8e80*/  HMMA.16816.F32 R72, R8.reuse, R22, R52 ;  /* 0x000000160848723c */ /* 0x040fe20000001834 */
[----:B------:R-:W2:Y:S07]  /*8e90*/  LDSM.16.M88.4 R20, [R232] ;  /* 0x00000000e814783b */ /* 0x000eae0000000200 */
[C---:B------:R-:W-:Y:S08]  /*8ea0*/  HMMA.16816.F32 R92, R8.reuse, R36, R92 ;  /* 0x00000024085c723c */ /* 0x040ff0000000185c */
[C---:B------:R-:W-:Y:S08]  /*8eb0*/  HMMA.16816.F32 R36, R8.reuse, R38, R68 ;  /* 0x000000260824723c */ /* 0x040ff00000001844 */
[C---:B------:R-:W-:Y:S08]  /*8ec0*/  HMMA.16816.F32 R32, R8.reuse, R34, R84 ;  /* 0x000000220820723c */ /* 0x040ff00000001854 */
[C---:B------:R-:W-:Y:S07]  /*8ed0*/  HMMA.16816.F32 R120, R8.reuse, R80, R56 ;  /* 0x000000500878723c */ /* 0x040fee0000001838 */
[----:B------:R-:W-:Y:S01]  /*8ee0*/  IMAD.MOV.U32 R59, RZ, RZ, R112 ;  /* 0x000000ffff3b7224 */ /* 0x000fe200078e0070 */
[C---:B------:R-:W-:Y:S01]  /*8ef0*/  HMMA.16816.F32 R244, R8.reuse, R76, R4 ;  /* 0x0000004c08f4723c */ /* 0x040fe20000001804 */
[----:B------:R-:W-:Y:S07]  /*8f00*/  LDSM.16.M88.4 R4, [R223+0x2000] ;  /* 0x00200000df04783b */ /* 0x000fee0000000200 */
[----:B------:R-:W-:Y:S01]  /*8f10*/  HMMA.16816.F32 R112, R8, R30, R88 ;  /* 0x0000001e0870723c */ /* 0x000fe20000001858 */
[----:B------:R-:W3:Y:S06]  /*8f20*/  LDSM.16.M88.4 R28, [R226] ;  /* 0x00000000e21c783b */ /* 0x000eec0000000200 */
[----:B------:R-:W-:Y:S01]  /*8f30*/  IMAD.MOV.U32 R88, RZ, RZ, R107 ;  /* 0x000000ffff587224 */ /* 0x000fe200078e006b */
[----:B-1----:R-:W-:Y:S01]  /*8f40*/  HMMA.16816.F32 R52, R12, R26, R36 ;  /* 0x0000001a0c34723c */ /* 0x002fe20000001824 */
[----:B------:R-:W-:-:S02]  /*8f50*/  IMAD.MOV.U32 R89, RZ, RZ, R106 ;  /* 0x000000ffff597224 */ /* 0x000fc400078e006a */
[----:B------:R-:W-:Y:S02]  /*8f60*/  IMAD.MOV.U32 R90, RZ, RZ, R105 ;  /* 0x000000ffff5a7224 */ /* 0x000fe400078e0069 */
[----:B------:R-:W-:-:S03]  /*8f70*/  IMAD.MOV.U32 R91, RZ, RZ, R104 ;  /* 0x000000ffff5b7224 */ /* 0x000fc600078e0068 */
[----:B--2---:R-:W-:Y:S01]  /*8f80*/  HMMA.16816.F32 R36, R12, R22, R32 ;  /* 0x000000160c24723c */ /* 0x004fe20000001820 */
[----:B------:R-:W1:Y:S07]  /*8f90*/  LDSM.16.M88.4 R32, [R227] ;  /* 0x00000000e320783b */ /* 0x000e6e0000000200 */
[C---:B------:R-:W-:Y:S07]  /*8fa0*/  HMMA.16816.F32 R104, R8.reuse, R78, R44 ;  /* 0x0000004e0868723c */ /* 0x040fee000000182c */
[----:B------:R-:W-:Y:S01]  /*8fb0*/  IMAD.MOV.U32 R44, RZ, RZ, R100 ;  /* 0x000000ffff2c7224 */ /* 0x000fe200078e0064 */
[----:B------:R-:W-:Y:S01]  /*8fc0*/  HMMA.16816.F32 R80, R8, R82, R48 ;  /* 0x000000520850723c */ /* 0x000fe20000001830 */
[----:B------:R-:W-:Y:S01]  /*8fd0*/  IMAD.MOV.U32 R45, RZ, RZ, R101 ;  /* 0x000000ffff2d7224 */ /* 0x000fe200078e0065 */
[----:B------:R-:W-:Y:S01]  /*8fe0*/  LDSM.16.M88.4 R8, [R228] ;  /* 0x00000000e408783b */ /* 0x000fe20000000200 */
[----:B------:R-:W-:-:S02]  /*8ff0*/  IMAD.MOV.U32 R46, RZ, RZ, R102 ;  /* 0x000000ffff2e7224 */ /* 0x000fc400078e0066 */
[----:B------:R-:W-:-:S03]  /*9000*/  IMAD.MOV.U32 R47, RZ, RZ, R103 ;  /* 0x000000ffff2f7224 */ /* 0x000fc600078e0067 */
[----:B------:R-:W-:Y:S08]  /*9010*/  HMMA.16816.F32 R64, R12, R24, R92 ;  /* 0x000000180c40723c */ /* 0x000ff0000000185c */
[----:B---3--:R-:W-:Y:S07]  /*9020*/  HMMA.16816.F32 R100, R4, R28, R240 ;  /* 0x0000001c0464723c */ /* 0x008fee00000018f0 */
[----:B------:R-:W-:Y:S01]  /*9030*/  IMAD.MOV.U32 R240, RZ, RZ, R59 ;  /* 0x000000fffff07224 */ /* 0x000fe200078e003b */
[----:B------:R-:W-:Y:S01]  /*9040*/  HMMA.16816.F32 R68, R12, R30, R40 ;  /* 0x0000001e0c44723c */ /* 0x000fe20000001828 */
[----:B------:R-:W-:-:S02]  /*9050*/  IMAD.MOV.U32 R241, RZ, RZ, R252 ;  /* 0x000000fffff17224 */ /* 0x000fc400078e00fc */
[----:B------:R-:W-:Y:S02]  /*9060*/  IMAD.MOV.U32 R242, RZ, RZ, R235 ;  /* 0x000000fffff27224 */ /* 0x000fe400078e00eb */
[----:B------:R-:W-:-:S03]  /*9070*/  IMAD.MOV.U32 R243, RZ, RZ, R158 ;  /* 0x000000fffff37224 */ /* 0x000fc600078e009e */
[----:B------:R-:W-:Y:S07]  /*9080*/  HMMA.16816.F32 R84, R12, R28, R96 ;  /* 0x0000001c0c54723c */ /* 0x000fee0000001860 */
[----:B------:R-:W-:Y:S01]  /*9090*/  IMAD.MOV.U32 R96, RZ, RZ, R157 ;  /* 0x000000ffff607224 */ /* 0x000fe200078e009d */
[----:B------:R-:W-:Y:S01]  /*90a0*/  HMMA.16816.F32 R76, R4, R30, R236 ;  /* 0x0000001e044c723c */ /* 0x000fe200000018ec */
[----:B------:R-:W2:Y:S01]  /*90b0*/  LDSM.16.M88.4 R28, [R231] ;  /* 0x00000000e71c783b */ /* 0x000ea20000000200 */
[----:B------:R-:W-:-:S02]  /*90c0*/  IMAD.MOV.U32 R97, RZ, RZ, R156 ;  /* 0x000000ffff617224 */ /* 0x000fc400078e009c */
[----:B------:R-:W-:Y:S02]  /*90d0*/  IMAD.MOV.U32 R98, RZ, RZ, R138 ;  /* 0x000000ffff627224 */ /* 0x000fe400078e008a */
[----:B------:R-:W-:Y:S02]  /*90e0*/  IMAD.MOV.U32 R99, RZ, RZ, R137 ;  /* 0x000000ffff637224 */ /* 0x000fe400078e0089 */
[C---:B------:R-:W-:Y:S01]  /*90f0*/  HMMA.16816.F32 R60, R4.reuse, R24, R60 ;  /* 0x00000018043c723c */ /* 0x040fe2000000183c */
[----:B------:R-:W-:Y:S02]  /*9100*/  IMAD.MOV.U32 R236, RZ, RZ, R136 ;  /* 0x000000ffffec7224 */ /* 0x000fe400078e0088 */
[----:B------:R-:W-:Y:S02]  /*9110*/  IMAD.MOV.U32 R237, RZ, RZ, R3 ;  /* 0x000000ffffed7224 */ /* 0x000fe400078e0003 */
[----:B------:R-:W-:Y:S02]  /*9120*/  IMAD.MOV.U32 R238, RZ, RZ, R2 ;  /* 0x000000ffffee7224 */ /* 0x000fe400078e0002 */
[----:B------:R-:W-:Y:S01]  /*9130*/  IMAD.MOV.U32 R239, RZ, RZ, R0 ;  /* 0x000000ffffef7224 */ /* 0x000fe200078e0000 */
[----:B------:R-:W-:Y:S01]  /*9140*/  HMMA.16816.F32 R56, R4, R26, R212 ;  /* 0x0000001a0438723c */ /* 0x000fe200000018d4 */
[----:B------:R-:W3:Y:S07]  /*9150*/  LDSM.16.M88.4 R24, [R230] ;  /* 0x00000000e618783b */ /* 0x000eee0000000200 */
[-C--:B------:R-:W-:Y:S08]  /*9160*/  HMMA.16816.F32 R48, R12, R20.reuse, R116 ;  /* 0x000000140c30723c */ /* 0x080ff00000001874 */
[C---:B------:R-:W-:Y:S08]  /*9170*/  HMMA.16816.F32 R44, R4.reuse, R20, R44 ;  /* 0x00000014042c723c */ /* 0x040ff0000000182c */
[C---:B------:R-:W-:Y:S01]  /*9180*/  HMMA.16816.F32 R40, R4.reuse, R22, R208 ;  /* 0x000000160428723c */ /* 0x040fe200000018d0 */
[----:B------:R-:W4:Y:S07]  /*9190*/  LDSM.16.M88.4 R20, [R229] ;  /* 0x00000000e514783b */ /* 0x000f2e0000000200 */
[C---:B-1----:R-:W-:Y:S08]  /*91a0*/  HMMA.16816.F32 R92, R4.reuse, R32, R152 ;  /* 0x00000020045c723c */ /* 0x042ff00000001898 */
[C---:B--2---:R-:W-:Y:S08]  /*91b0*/  HMMA.16816.F32 R96, R4.reuse, R28, R96 ;  /* 0x0000001c0460723c */ /* 0x044ff00000001860 */
[C---:B---3--:R-:W-:Y:S08]  /*91c0*/  HMMA.16816.F32 R88, R4.reuse, R24, R88 ;  /* 0x000000180458723c */ /* 0x048ff00000001858 */
[----:B------:R-:W-:Y:S01]  /*91d0*/  IMAD.MOV.U32 R156, RZ, RZ, R93 ;  /* 0x000000ffff9c7224 */ /* 0x000fe200078e005d */
[----:B------:R-:W-:Y:S01]  /*91e0*/  HMMA.16816.F32 R236, R4, R8, R236 ;  /* 0x0000000804ec723c */ /* 0x000fe200000018ec */
[----:B------:R-:W-:-:S02]  /*91f0*/  IMAD.MOV.U32 R155, RZ, RZ, R94 ;  /* 0x000000ffff9b7224 */ /* 0x000fc400078e005e */
[----:B------:R-:W-:Y:S02]  /*9200*/  IMAD.MOV.U32 R154, RZ, RZ, R92 ;  /* 0x000000ffff9a7224 */ /* 0x000fe400078e005c */
[----:B------:R-:W-:-:S03]  /*9210*/  IMAD.MOV.U32 R2, RZ, RZ, R95 ;  /* 0x000000ffff027224 */ /* 0x000fc600078e005f */
[C---:B----4-:R-:W-:Y:S08]  /*9220*/  HMMA.16816.F32 R124, R4.reuse, R20, R124 ;  /* 0x00000014047c723c */ /* 0x050ff0000000187c */
[C---:B------:R-:W-:Y:S08]  /*9230*/  HMMA.16816.F32 R92, R4.reuse, R30, R240 ;  /* 0x0000001e045c723c */ /* 0x040ff000000018f0 */
[C---:B------:R-:W-:Y:S08]  /*9240*/  HMMA.16816.F32 R116, R4.reuse, R26, R148 ;  /* 0x0000001a0474723c */ /* 0x040ff00000001894 */
[C---:B------:R-:W-:Y:S08]  /*9250*/  HMMA.16816.F32 R208, R4.reuse, R22, R144 ;  /* 0x0000001604d0723c */ /* 0x040ff00000001890 */
[C---:B------:R-:W-:Y:S08]  /*9260*/  HMMA.16816.F32 R140, R4.reuse, R10, R140 ;  /* 0x0000000a048c723c */ /* 0x040ff0000000188c */
[----:B------:R-:W-:Y:S08]  /*9270*/  HMMA.16816.F32 R4, R4, R34, R132 ;  /* 0x000000220404723c */ /* 0x000ff00000001884 */
[C---:B------:R-:W-:Y:S08]  /*9280*/  HMMA.16816.F32 R132, R12.reuse, R32, R244 ;  /* 0x000000200c84723c */ /* 0x040ff000000018f4 */
[----:B------:R-:W-:Y:S01]  /*9290*/  HMMA.16816.F32 R244, R12, R34, R104 ;  /* 0x000000220cf4723c */ /* 0x000fe20000001868 */
[----:B------:R-:W-:-:S02]  /*92a0*/  IMAD.MOV.U32 R0, RZ, RZ, R141 ;  /* 0x000000ffff007224 */ /* 0x000fc400078e008d */
[----:B------:R-:W-:Y:S02]  /*92b0*/  IMAD.MOV.U32 R3, RZ, RZ, R140 ;  /* 0x000000ffff037224 */ /* 0x000fe400078e008c */
[----:B------:R-:W-:Y:S02]  /*92c0*/  IMAD.MOV.U32 R158, RZ, RZ, R142 ;  /* 0x000000ffff9e7224 */ /* 0x000fe400078e008e */
[----:B------:R-:W-:Y:S02]  /*92d0*/  IMAD.MOV.U32 R157, RZ, RZ, R143 ;  /* 0x000000ffff9d7224 */ /* 0x000fe400078e008f */
[----:B------:R-:W-:Y:S02]  /*92e0*/  IMAD.MOV.U32 R215, RZ, RZ, R5 ;  /* 0x000000ffffd77224 */ /* 0x000fe400078e0005 */
[----:B------:R-:W-:Y:S02]  /*92f0*/  IMAD.MOV.U32 R214, RZ, RZ, R6 ;  /* 0x000000ffffd67224 */ /* 0x000fe400078e0006 */
[----:B------:R-:W-:-:S02]  /*9300*/  IMAD.MOV.U32 R213, RZ, RZ, R7 ;  /* 0x000000ffffd57224 */ /* 0x000fc400078e0007 */
[----:B------:R-:W-:Y:S02]  /*9310*/  IMAD.MOV.U32 R212, RZ, RZ, R4 ;  /* 0x000000ffffd47224 */ /* 0x000fe400078e0004 */
[C---:B------:R-:W-:Y:S01]  /*9320*/  HMMA.16816.F32 R4, R12.reuse, R28, R204 ;  /* 0x0000001c0c04723c */ /* 0x040fe200000018cc */
[----:B------:R-:W-:Y:S02]  /*9330*/  IMAD.MOV.U32 R33, RZ, RZ, R134 ;  /* 0x000000ffff217224 */ /* 0x000fe400078e0086 */
[----:B------:R-:W-:Y:S11]  /*9340*/  IMAD.MOV.U32 R32, RZ, RZ, R135 ;  /* 0x000000ffff207224 */ /* 0x000ff600078e0087 */
[----:B------:R-:W-:Y:S10]  /*9350*/  @!UPT UIADD3 URZ, URZ, URZ, URZ ;  /* 0x0000003f3f3ff290 */ /* 0x000ff4000fffe03f */
[----:B------:R-:W-:Y:S02]  /*9360*/  IMAD.MOV.U32 R207, RZ, RZ, R5 ;  /* 0x000000ffffcf7224 */ /* 0x000fe400078e0005 */
[----:B------:R-:W-:Y:S02]  /*9370*/  IMAD.MOV.U32 R206, RZ, RZ, R6 ;  /* 0x000000ffffce7224 */ /* 0x000fe400078e0006 */
[----:B------:R-:W-:Y:S02]  /*9380*/  IMAD.MOV.U32 R205, RZ, RZ, R7 ;  /* 0x000000ffffcd7224 */ /* 0x000fe400078e0007 */
[----:B------:R-:W-:Y:S02]  /*9390*/  IMAD.MOV.U32 R204, RZ, RZ, R4 ;  /* 0x000000ffffcc7224 */ /* 0x000fe400078e0004 */
[----:B------:R-:W-:Y:S01]  /*93a0*/  HMMA.16816.F32 R4, R12, R30, R112 ;  /* 0x0000001e0c04723c */ /* 0x000fe20000001870 */
[----:B------:R-:W-:Y:S06]  /*93b0*/  LDSM.16.M88.4 R28, [R220] ;  /* 0x00000000dc1c783b */ /* 0x000fec0000000200 */
[----:B------:R-:W-:-:S02]  /*93c0*/  IMAD.MOV.U32 R115, RZ, RZ, R0 ;  /* 0x000000ffff737224 */ /* 0x000fc400078e0000 */
[----:B------:R-:W-:Y:S11]  /*93d0*/  IMAD.MOV.U32 R114, RZ, RZ, R3 ;  /* 0x000000ffff727224 */ /* 0x000ff600078e0003 */
[----:B------:R-:W-:Y:S04]  /*93e0*/  @!UPT UIADD3 URZ, URZ, URZ, URZ ;  /* 0x0000003f3f3ff290 */ /* 0x000fe8000fffe03f */
[----:B------:R-:W-:Y:S02]  /*93f0*/  IMAD.MOV.U32 R153, RZ, RZ, R4 ;  /* 0x000000ffff997224 */ /* 0x000fe400078e0004 */
[----:B------:R-:W-:Y:S02]  /*9400*/  IMAD.MOV.U32 R152, RZ, RZ, R5 ;  /* 0x000000ffff987224 */ /* 0x000fe400078e0005 */
[----:B------:R-:W-:Y:S02]  /*9410*/  IMAD.MOV.U32 R151, RZ, RZ, R6 ;  /* 0x000000ffff977224 */ /* 0x000fe400078e0006 */
[----:B------:R-:W-:Y:S02]  /*9420*/  IMAD.MOV.U32 R150, RZ, RZ, R7 ;  /* 0x000000ffff967224 */ /* 0x000fe400078e0007 */
[C---:B------:R-:W-:Y:S11]  /*9430*/  HMMA.16816.F32 R4, R12.reuse, R24, R248 ;  /* 0x000000180c04723c */ /* 0x040ff600000018f8 */
[----:B------:R-:W-:Y:S11]  /*9440*/  @!UPT UIADD3 URZ, URZ, URZ, URZ ;  /* 0x0000003f3f3ff290 */ /* 0x000ff6000fffe03f */
[----:B------:R-:W-:Y:S02]  /*9450*/  @!UPT UIADD3 URZ, URZ, URZ, URZ ;  /* 0x0000003f3f3ff290 */ /* 0x000fe4000fffe03f */
[----:B------:R-:W-:Y:S02]  /*9460*/  IMAD.MOV.U32 R241, RZ, RZ, R5 ;  /* 0x000000fffff17224 */ /* 0x000fe400078e0005 */
[----:B------:R-:W-:Y:S02]  /*9470*/  IMAD.MOV.U32 R240, RZ, RZ, R6 ;  /* 0x000000fffff07224 */ /* 0x000fe400078e0006 */
[----:B------:R-:W-:Y:S02]  /*9480*/  IMAD.MOV.U32 R113, RZ, RZ, R7 ;  /* 0x000000ffff717224 */ /* 0x000fe400078e0007 */
[----:B------:R-:W-:Y:S02]  /*9490*/  IMAD.MOV.U32 R112, RZ, RZ, R4 ;  /* 0x000000ffff707224 */ /* 0x000fe400078e0004 */
[C---:B------:R-:W-:Y:S01]  /*94a0*/  HMMA.16816.F32 R4, R12.reuse, R26, R108 ;  /* 0x0000001a0c04723c */ /* 0x040fe2000000186c */
[----:B------:R-:W-:Y:S11]  /*94b0*/  LDSM.16.M88.4 R24, [R220+0x800] ;  /* 0x00080000dc18783b */ /* 0x000ff60000000200 */
[----:B------:R-:W-:Y:S11]  /*94c0*/  @!UPT UIADD3 URZ, URZ, URZ, URZ ;  /* 0x0000003f3f3ff290 */ /* 0x000ff6000fffe03f */
[----:B------:R-:W-:Y:S01]  /*94d0*/  @!UPT UIADD3 URZ, URZ, URZ, URZ ;  /* 0x0000003f3f3ff290 */ /* 0x000fe2000fffe03f */
        /* <DEDUP_REMOVED lines=19> */
[----:B------:R-:W-:Y:S01]  /*9610*/  HMMA.16816.F32 R4, R12, R8, R120 ;  /* 0x000000080c04723c */ /* 0x000fe20000001878 */
[----:B------:R-:W-:Y:S02]  /*9620*/  IMAD.MOV.U32 R107, RZ, RZ, R73 ;  /* 0x000000ffff6b7224 */ /* 0x000fe400078e0049 */
[----:B------:R-:W-:-:S02]  /*9630*/  IMAD.MOV.U32 R104, RZ, RZ, R72 ;  /* 0x000000ffff687224 */ /* 0x000fc400078e0048 */
[----:B------:R-:W-:Y:S02]  /*9640*/  IMAD.MOV.U32 R72, RZ, RZ, R240 ;  /* 0x000000ffff487224 */ /* 0x000fe400078e00f0 */
[----:B------:R-:W-:Y:S02]  /*9650*/  IMAD.MOV.U32 R73, RZ, RZ, R113 ;  /* 0x000000ffff497224 */ /* 0x000fe400078e0071 */
[----:B------:R-:W-:Y:S02]  /*9660*/  IMAD.MOV.U32 R113, RZ, RZ, R213 ;  /* 0x000000ffff717224 */ /* 0x000fe400078e00d5 */
[----:B------:R-:W-:Y:S02]  /*9670*/  IMAD.MOV.U32 R105, RZ, RZ, R75 ;  /* 0x000000ffff697224 */ /* 0x000fe400078e004b */
[----:B------:R-:W-:Y:S02]  /*9680*/  IMAD.MOV.U32 R106, RZ, RZ, R74 ;  /* 0x000000ffff6a7224 */ /* 0x000fe400078e004a */
[----:B------:R-:W-:-:S02]  /*9690*/  IMAD.MOV.U32 R75, RZ, RZ, R207 ;  /* 0x000000ffff4b7224 */ /* 0x000fc400078e00cf */
[----:B------:R-:W-:-:S07]  /*96a0*/  IMAD.MOV.U32 R74, RZ, RZ, R204 ;  /* 0x000000ffff4a7224 */ /* 0x000fce00078e00cc */
[----:B------:R-:W-:Y:S02]  /*96b0*/  IMAD.MOV.U32 R123, RZ, RZ, R5 ;  /* 0x000000ffff7b7224 */ /* 0x000fe400078e0005 */
[----:B------:R-:W-:Y:S02]  /*96c0*/  IMAD.MOV.U32 R122, RZ, RZ, R6 ;  /* 0x000000ffff7a7224 */ /* 0x000fe400078e0006 */
[----:B------:R-:W-:Y:S02]  /*96d0*/  IMAD.MOV.U32 R121, RZ, RZ, R7 ;  /* 0x000000ffff797224 */ /* 0x000fe400078e0007 */
[----:B------:R-:W-:Y:S02]  /*96e0*/  IMAD.MOV.U32 R120, RZ, RZ, R4 ;  /* 0x000000ffff787224 */ /* 0x000fe400078e0004 */
[----:B------:R-:W-:Y:S01]  /*96f0*/  HMMA.16816.F32 R4, R12, R10, R80 ;  /* 0x0000000a0c04723c */ /* 0x000fe20000001850 */
[----:B------:R-:W1:Y:S01]  /*9700*/  LDSM.16.M88.4 R8, [R224] ;  /* 0x00000000e008783b */ /* 0x000e620000000200 */
[----:B------:R-:W-:-:S02]  /*9710*/  IMAD.MOV.U32 R34, RZ, RZ, R122 ;  /* 0x000000ffff227224 */ /* 0x000fc400078e007a */
[----:B------:R-:W-:Y:S02]  /*9720*/  IMAD.MOV.U32 R35, RZ, RZ, R121 ;  /* 0x000000ffff237224 */ /* 0x000fe400078e0079 */
[----:B------:R-:W-:Y:S02]  /*9730*/  IMAD.MOV.U32 R121, RZ, RZ, R110 ;  /* 0x000000ffff797224 */ /* 0x000fe400078e006e */
[----:B------:R-:W-:Y:S02]  /*9740*/  IMAD.MOV.U32 R122, RZ, RZ, R112 ;  /* 0x000000ffff7a7224 */ /* 0x000fe400078e0070 */
[----:B------:R-:W-:Y:S02]  /*9750*/  IMAD.MOV.U32 R112, RZ, RZ, R214 ;  /* 0x000000ffff707224 */ /* 0x000fe400078e00d6 */
[----:B------:R-:W-:Y:S02]  /*9760*/  IMAD.MOV.U32 R110, RZ, RZ, R212 ;  /* 0x000000ffff6e7224 */ /* 0x000fe400078e00d4 */
[----:B------:R-:W-:-:S02]  /*9770*/  IMAD.MOV.U32 R80, RZ, RZ, R133 ;  /* 0x000000ffff507224 */ /* 0x000fc400078e0085 */
[----:B------:R-:W-:-:S08]  /*9780*/  IMAD.MOV.U32 R81, RZ, RZ, R132 ;  /* 0x000000ffff517224 */ /* 0x000fd000078e0084 */
[----:B------:R-:W-:Y:S02]  /*9790*/  IMAD.MOV.U32 R243, RZ, RZ, R5 ;  /* 0x000000fffff37224 */ /* 0x000fe400078e0005 */
[----:B------:R-:W-:Y:S02]  /*97a0*/  IMAD.MOV.U32 R131, RZ, RZ, R6 ;  /* 0x000000ffff837224 */ /* 0x000fe400078e0006 */
[----:B------:R-:W-:Y:S02]  /*97b0*/  IMAD.MOV.U32 R83, RZ, RZ, R7 ;  /* 0x000000ffff537224 */ /* 0x000fe400078e0007 */
[----:B------:R-:W-:Y:S02]  /*97c0*/  IMAD.MOV.U32 R82, RZ, RZ, R4 ;  /* 0x000000ffff527224 */ /* 0x000fe400078e0004 */
[----:B------:R-:W2:Y:S01]  /*97d0*/  LDSM.16.M88.4 R4, [R224+0x2000] ;  /* 0x00200000e004783b */ /* 0x000ea20000000200 */
[C---:B-1----:R-:W-:Y:S08]  /*97e0*/  HMMA.16816.F32 R68, R8.reuse, R30, R68 ;  /* 0x0000001e0844723c */ /* 0x042ff00000001844 */
[C---:B------:R-:W-:Y:S08]  /*97f0*/  HMMA.16816.F32 R64, R8.reuse, R24, R64 ;  /* 0x000000180840723c */ /* 0x040ff00000001840 */
[----:B------:R-:W-:Y:S08]  /*9800*/  HMMA.16816.F32 R84, R8, R28, R84 ;  /* 0x0000001c0854723c */ /* 0x000ff00000001854 */
[----:B------:R-:W-:-:S02]  /*9810*/  IMAD.MOV.U32 R12, RZ, RZ, R68 ;  /* 0x000000ffff0c7224 */ /* 0x000fc400078e0044 */
[----:B------:R-:W-:Y:S02]  /*9820*/  IMAD.MOV.U32 R68, RZ, RZ, R122 ;  /* 0x000000ffff447224 */ /* 0x000fe400078e007a */
[----:B------:R-:W-:Y:S02]  /*9830*/  IMAD.MOV.U32 R252, RZ, RZ, R70 ;  /* 0x000000fffffc7224 */ /* 0x000fe400078e0046 */
[----:B------:R-:W-:Y:S01]  /*9840*/  IMAD.MOV.U32 R235, RZ, RZ, R71 ;  /* 0x000000ffffeb7224 */ /* 0x000fe200078e0047 */
[----:B--2---:R-:W-:Y:S01]  /*9850*/  HMMA.16816.F32 R100, R4, R28, R100 ;  /* 0x0000001c0464723c */ /* 0x004fe20000001864 */
[----:B------:R-:W-:Y:S02]  /*9860*/  IMAD.MOV.U32 R138, RZ, RZ, R66 ;  /* 0x000000ffff8a7224 */ /* 0x000fe400078e0042 */
[----:B------:R-:W-:Y:S02]  /*9870*/  IMAD.MOV.U32 R137, RZ, RZ, R67 ;  /* 0x000000ffff897224 */ /* 0x000fe400078e0043 */
[----:B------:R-:W-:-:S02]  /*9880*/  IMAD.MOV.U32 R67, RZ, RZ, R121 ;  /* 0x000000ffff437224 */ /* 0x000fc400078e0079 */
[----:B------:R-:W-:Y:S01]  /*9890*/  IMAD.MOV.U32 R28, RZ, RZ, R69 ;  /* 0x000000ffff1c7224 */ /* 0x000fe200078e0045 */
[C---:B------:R-:W-:Y:S01]  /*98a0*/  HMMA.16816.F32 R76, R4.reuse, R30, R76 ;  /* 0x0000001e044c723c */ /* 0x040fe2000000184c */
[----:B------:R-:W-:Y:S02]  /*98b0*/  IMAD.MOV.U32 R29, RZ, RZ, R65 ;  /* 0x000000ffff1d7224 */ /* 0x000fe400078e0041 */
[----:B------:R-:W-:Y:S02]  /*98c0*/  IMAD.MOV.U32 R15, RZ, RZ, R87 ;  /* 0x000000ffff0f7224 */ /* 0x000fe400078e0057 */
[----:B------:R-:W-:Y:S02]  /*98d0*/  IMAD.MOV.U32 R87, RZ, RZ, R243 ;  /* 0x000000ffff577224 */ /* 0x000fe400078e00f3 */
        /* <DEDUP_REMOVED lines=22> */
[----:B------:R-:W-:Y:S01]  /*9a40*/  IMAD.MOV.U32 R40, RZ, RZ, R29 ;  /* 0x000000ffff287224 */ /* 0x000fe200078e001d */
[----:B------:R-:W-:Y:S01]  /*9a50*/  LDSM.16.M88.4 R24, [R220+0x2000] ;  /* 0x00200000dc18783b */ /* 0x000fe20000000200 */
[----:B------:R-:W-:Y:S02]  /*9a60*/  IMAD.MOV.U32 R42, RZ, RZ, R28 ;  /* 0x000000ffff2a7224 */ /* 0x000fe400078e001c */
[----:B------:R-:W-:Y:S01]  /*9a70*/  IMAD.MOV.U32 R100, RZ, RZ, R131 ;  /* 0x000000ffff647224 */ /* 0x000fe200078e0083 */
[----:B------:R-:W1:Y:S01]  /*9a80*/  LDSM.16.M88.4 R28, [R220+0x1800] ;  /* 0x00180000dc1c783b */ /* 0x000e620000000200 */
[----:B------:R-:W-:-:S02]  /*9a90*/  IMAD.MOV.U32 R131, RZ, RZ, R206 ;  /* 0x000000ffff837224 */ /* 0x000fc400078e00ce */
[----:B------:R-:W-:Y:S01]  /*9aa0*/  HMMA.16816.F32 R204, R8, R20, R48 ;  /* 0x0000001408cc723c */ /* 0x000fe20000001830 */
[----:B------:R-:W-:Y:S02]  /*9ab0*/  IMAD.MOV.U32 R64, RZ, RZ, R82 ;  /* 0x000000ffff407224 */ /* 0x000fe400078e0052 */
[----:B------:R-:W-:Y:S02]  /*9ac0*/  IMAD.MOV.U32 R65, RZ, RZ, R83 ;  /* 0x000000ffff417224 */ /* 0x000fe400078e0053 */
[----:B------:R-:W-:Y:S02]  /*9ad0*/  IMAD.MOV.U32 R44, RZ, RZ, R81 ;  /* 0x000000ffff2c7224 */ /* 0x000fe400078e0051 */
[----:B------:R-:W-:Y:S02]  /*9ae0*/  IMAD.MOV.U32 R48, RZ, RZ, R86 ;  /* 0x000000ffff307224 */ /* 0x000fe400078e0056 */
[----:B------:R-:W-:Y:S02]  /*9af0*/  IMAD.MOV.U32 R49, RZ, RZ, R87 ;  /* 0x000000ffff317224 */ /* 0x000fe400078e0057 */
[----:B------:R-:W-:-:S02]  /*9b00*/  IMAD.MOV.U32 R86, RZ, RZ, R112 ;  /* 0x000000ffff567224 */ /* 0x000fc400078e0070 */
[----:B------:R-:W-:Y:S02]  /*9b10*/  IMAD.MOV.U32 R87, RZ, RZ, R113 ;  /* 0x000000ffff577224 */ /* 0x000fe400078e0071 */
[----:B------:R-:W-:Y:S02]  /*9b20*/  IMAD.MOV.U32 R112, RZ, RZ, R114 ;  /* 0x000000ffff707224 */ /* 0x000fe400078e0072 */
[----:B------:R-:W-:Y:S02]  /*9b30*/  IMAD.MOV.U32 R113, RZ, RZ, R115 ;  /* 0x000000ffff717224 */ /* 0x000fe400078e0073 */
[----:B------:R-:W-:Y:S02]  /*9b40*/  IMAD.MOV.U32 R114, RZ, RZ, R158 ;  /* 0x000000ffff727224 */ /* 0x000fe400078e009e */
[----:B------:R-:W-:Y:S01]  /*9b50*/  IMAD.MOV.U32 R115, RZ, RZ, R157 ;  /* 0x000000ffff737224 */ /* 0x000fe200078e009d */
[----:B------:R2:W5:Y:S01]  /*9b60*/  LDL.LU R158, [R1+0x124] ;  /* 0x00012400019e7983 */ /* 0x0005620000300800 */
[----:B------:R-:W-:-:S02]  /*9b70*/  IMAD.MOV.U32 R45, RZ, RZ, R80 ;  /* 0x000000ffff2d7224 */ /* 0x000fc400078e0050 */
[----:B------:R-:W-:Y:S01]  /*9b80*/  IMAD.MOV.U32 R66, RZ, RZ, R120 ;  /* 0x000000ffff427224 */ /* 0x000fe200078e0078 */
[----:B------:R-:W-:Y:S01]  /*9b90*/  HMMA.16816.F32 R80, R8, R22, R36 ;  /* 0x000000160850723c */ /* 0x000fe20000001824 */
[----:B------:R-:W-:Y:S01]  /*9ba0*/  IMAD.MOV.U32 R69, RZ, RZ, R123 ;  /* 0x000000ffff457224 */ /* 0x000fe200078e007b */
[----:B------:R-:W-:Y:S01]  /*9bb0*/  LDSM.16.M88.4 R20, [R220+0x2800] ;  /* 0x00280000dc14783b */ /* 0x000fe20000000200 */
[----:B------:R-:W-:Y:S02]  /*9bc0*/  IMAD.MOV.U32 R54, RZ, RZ, R34 ;  /* 0x000000ffff367224 */ /* 0x000fe400078e0022 */
[----:B------:R-:W-:Y:S01]  /*9bd0*/  IMAD.MOV.U32 R55, RZ, RZ, R35 ;  /* 0x000000ffff377224 */ /* 0x000fe200078e0023 */
[----:B------:R2:W5:Y:S01]  /*9be0*/  LDL.LU R157, [R1+0x120] ;  /* 0x00012000019d7983 */ /* 0x0005620000300800 */
[----:B------:R-:W-:Y:S02]  /*9bf0*/  IMAD.MOV.U32 R46, RZ, RZ, R33 ;  /* 0x000000ffff2e7224 */ /* 0x000fe400078e0021 */
[----:B------:R-:W-:Y:S01]  /*9c00*/  IMAD.MOV.U32 R47, RZ, RZ, R32 ;  /* 0x000000ffff2f7224 */ /* 0x000fe200078e0020 */
[----:B-1----:R-:W-:Y:S01]  /*9c10*/  HMMA.16816.F32 R120, R4, R30, R92 ;  /* 0x0000001e0478723c */ /* 0x002fe2000000185c */
[----:B------:R-:W1:Y:S01]  /*9c20*/  LDSM.16.M88.4 R32, [R220+0x3800] ;  /* 0x00380000dc20783b */ /* 0x000e620000000200 */
[----:B------:R-:W-:-:S02]  /*9c30*/  IMAD.MOV.U32 R14, RZ, RZ, R84 ;  /* 0x000000ffff0e7224 */ /* 0x000fc400078e0054 */
[----:B------:R-:W-:Y:S02]  /*9c40*/  IMAD.MOV.U32 R13, RZ, RZ, R85 ;  /* 0x000000ffff0d7224 */ /* 0x000fe400078e0055 */
[----:B------:R-:W-:Y:S02]  /*9c50*/  IMAD.MOV.U32 R43, RZ, RZ, R15 ;  /* 0x000000ffff2b7224 */ /* 0x000fe400078e000f */
[----:B------:R-:W-:Y:S02]  /*9c60*/  IMAD.MOV.U32 R92, RZ, RZ, R112 ;  /* 0x000000ffff5c7224 */ /* 0x000fe400078e0070 */
[----:B------:R-:W-:Y:S02]  /*9c70*/  IMAD.MOV.U32 R93, RZ, RZ, R113 ;  /* 0x000000ffff5d7224 */ /* 0x000fe400078e0071 */
[----:B------:R-:W-:Y:S02]  /*9c80*/  IMAD.MOV.U32 R94, RZ, RZ, R114 ;  /* 0x000000ffff5e7224 */ /* 0x000fe400078e0072 */
[----:B------:R-:W-:-:S02]  /*9c90*/  IMAD.MOV.U32 R95, RZ, RZ, R115 ;  /* 0x000000ffff5f7224 */ /* 0x000fc400078e0073 */
[----:B------:R-:W-:Y:S01]  /*9ca0*/  HMMA.16816.F32 R112, R4, R24, R88 ;  /* 0x000000180470723c */ /* 0x000fe20000001858 */
[----:B------:R-:W-:Y:S02]  /*9cb0*/  IMAD.MOV.U32 R39, RZ, RZ, R14 ;  /* 0x000000ffff277224 */ /* 0x000fe400078e000e */
[----:B------:R-:W-:Y:S02]  /*9cc0*/  IMAD.MOV.U32 R38, RZ, RZ, R12 ;  /* 0x000000ffff267224 */ /* 0x000fe400078e000c */
[----:B------:R-:W-:Y:S02]  /*9cd0*/  IMAD.MOV.U32 R143, RZ, RZ, R79 ;  /* 0x000000ffff8f7224 */ /* 0x000fe400078e004f */
[----:B------:R-:W-:Y:S02]  /*9ce0*/  IMAD.MOV.U32 R91, RZ, RZ, R2 ;  /* 0x000000ffff5b7224 */ /* 0x000fe400078e0002 */
[----:B------:R-:W3:Y:S01]  /*9cf0*/  S2R R2, SR_TID.X ;  /* 0x0000000000027919 */ /* 0x000ee20000002100 */
[----:B------:R-:W-:-:S02]  /*9d00*/  IMAD.MOV.U32 R37, RZ, RZ, R13 ;  /* 0x000000ffff257224 */ /* 0x000fc400078e000d */
[----:B------:R-:W-:Y:S01]  /*9d10*/  IMAD.MOV.U32 R79, RZ, RZ, R109 ;  /* 0x000000ffff4f7224 */ /* 0x000fe200078e006d */
[----:B------:R-:W4:Y:S01]  /*9d20*/  LDSM.16.M88.4 R12, [R220+0x3000] ;  /* 0x00300000dc0c783b */ /* 0x000f220000000200 */
        /* <DEDUP_REMOVED lines=10> */
[----:B-1----:R-:W-:Y:S01]  /*9dd0*/  HMMA.16816.F32 R44, R8, R32, R44 ;  /* 0x00000020082c723c */ /* 0x002fe2000000182c */
[----:B------:R-:W-:Y:S01]  /*9de0*/  IMAD.MOV.U32 R85, RZ, RZ, R111 ;  /* 0x000000ffff557224 */ /* 0x000fe200078e006f */
[----:B------:R-:W-:Y:S01]  /*9df0*/  UISETP.NE.AND UP0, UPT, UR8, 0x2, UPT ;  /* 0x000000020800788c */ /* 0x000fe2000bf05270 */
[----:B------:R-:W-:Y:S01]  /*9e00*/  IMAD.MOV.U32 R110, RZ, RZ, R156 ;  /* 0x000000ffff6e7224 */ /* 0x000fe200078e009c */
[----:B------:R-:W-:-:S04]  /*9e10*/  DEPBAR.LE SB0, 0x0 ;  /* 0x000080000000791a */ /* 0x000fc80000000000 */
[----:B------:R-:W-:Y:S02]  /*9e20*/  IMAD.MOV.U32 R111, RZ, RZ, R155 ;  /* 0x000000ffff6f7224 */ /* 0x000fe400078e009b */
[----:B------:R-:W-:Y:S02]  /*9e30*/  IMAD.MOV.U32 R109, RZ, RZ, R154 ;  /* 0x000000ffff6d7224 */ /* 0x000fe400078e009a */
[----:B---3--:R-:W-:Y:S02]  /*9e40*/  IMAD.SHL.U32 R2, R2, 0x2, RZ ;  /* 0x0000000202027824 */ /* 0x008fe400078e00ff */
[----:B------:R-:W-:Y:S02]  /*9e50*/  IMAD.MOV.U32 R63, RZ, RZ, R108 ;  /* 0x000000ffff3f7224 */ /* 0x000fe400078e006c */
[----:B------:R-:W-:Y:S02]  /*9e60*/  IMAD.MOV.U32 R56, RZ, RZ, R104 ;  /* 0x000000ffff387224 */ /* 0x000fe400078e0068 */
[----:B------:R-:W-:-:S02]  /*9e70*/  IMAD.MOV.U32 R57, RZ, RZ, R105 ;  /* 0x000000ffff397224 */ /* 0x000fc400078e0069 */
[----:B------:R-:W-:Y:S02]  /*9e80*/  IMAD.MOV.U32 R58, RZ, RZ, R106 ;  /* 0x000000ffff3a7224 */ /* 0x000fe400078e006a */
[----:B------:R-:W-:Y:S01]  /*9e90*/  IMAD.MOV.U32 R59, RZ, RZ, R107 ;  /* 0x000000ffff3b7224 */ /* 0x000fe200078e006b */
[C---:B------:R-:W-:Y:S01]  /*9ea0*/  HMMA.16816.F32 R84, R4.reuse, R34, R84 ;  /* 0x000000220454723c */ /* 0x040fe20000001854 */
[----:B------:R-:W-:Y:S01]  /*9eb0*/  IMAD.MOV.U32 R88, RZ, RZ, R109 ;  /* 0x000000ffff587224 */ /* 0x000fe200078e006d */
[----:B------:R2:W5:Y:S01]  /*9ec0*/  LDL.LU R156, [R1+0x11c] ;  /* 0x00011c00019c7983 */ /* 0x0005620000300800 */
[----:B------:R-:W-:Y:S02]  /*9ed0*/  IMAD.MOV.U32 R89, RZ, RZ, R110 ;  /* 0x000000ffff597224 */ /* 0x000fe400078e006e */
[----:B------:R-:W-:Y:S01]  /*9ee0*/  IMAD.MOV.U32 R90, RZ, RZ, R111 ;  /* 0x000000ffff5a7224 */ /* 0x000fe200078e006f */
[----:B------:R-:W-:Y:S01]  /*9ef0*/  LOP3.LUT R2, R2, 0x6, RZ, 0xc0, !PT ;  /* 0x0000000602027812 */ /* 0x000fe200078ec0ff */
[----:B------:R-:W-:Y:S01]  /*9f00*/  IMAD.MOV.U32 R76, RZ, RZ, R74 ;  /* 0x000000ffff4c7224 */ /* 0x000fe200078e004a */
[----:B------:R-:W-:Y:S01]  /*9f10*/  HMMA.16816.F32 R108, R4, R26, R116 ;  /* 0x0000001a046c723c */ /* 0x000fe20000001874 */
[----:B------:R-:W-:Y:S01]  /*9f20*/  IMAD.MOV.U32 R77, RZ, RZ, R75 ;  /* 0x000000ffff4d7224 */ /* 0x000fe200078e004b */
[----:B------:R2:W5:Y:S01]  /*9f30*/  LDL.LU R155, [R1+0x118] ;  /* 0x00011800019b7983 */ /* 0x0005620000300800 */
[----:B------:R-:W-:-:S02]  /*9f40*/  IMAD.MOV.U32 R145, RZ, RZ, R78 ;  /* 0x000000ffff917224 */ /* 0x000fc400078e004e */
[----:B------:R-:W-:Y:S01]  /*9f50*/  IMAD.MOV.U32 R142, RZ, RZ, R60 ;  /* 0x000000ffff8e7224 */ /* 0x000fe200078e003c */
[----:B------:R2:W5:Y:S01]  /*9f60*/  LDL.LU R154, [R1+0x114] ;  /* 0x00011400019a7983 */ /* 0x0005620000300800 */
[----:B------:R-:W-:Y:S02]  /*9f70*/  IMAD.MOV.U32 R117, RZ, RZ, R38 ;  /* 0x000000ffff757224 */ /* 0x000fe400078e0026 */
[----:B------:R-:W-:Y:S02]  /*9f80*/  IMAD.MOV.U32 R38, RZ, RZ, R0 ;  /* 0x000000ffff267224 */ /* 0x000fe400078e0000 */
[----:B------:R-:W-:Y:S01]  /*9f90*/  IMAD.U32 R0, RZ, RZ, UR18 ;  /* 0x00000012ff007e24 */ /* 0x000fe2000f8e00ff */
[----:B------:R-:W-:Y:S01]  /*9fa0*/  HMMA.16816.F32 R104, R4, R20, R124 ;  /* 0x000000140468723c */ /* 0x000fe2000000187c */
[----:B------:R-:W-:Y:S02]  /*9fb0*/  IMAD.MOV.U32 R118, RZ, RZ, R42 ;  /* 0x000000ffff767224 */ /* 0x000fe400078e002a */
[----:B------:R-:W-:-:S02]  /*9fc0*/  IMAD R0, R0, 0x80, R2 ;  /* 0x0000008000007824 */ /* 0x000fc400078e0202 */
        /* <DEDUP_REMOVED lines=9> */
[C---:B------:R-:W-:Y:S01]  /*a060*/  IADD3 R33, R0.reuse, 0x11, RZ ;  /* 0x0000001100217810 */ /* 0x040fe20007ffe0ff */
[----:B------:R-:W-:Y:S02]  /*a070*/  IMAD.MOV.U32 R78, RZ, RZ, R131 ;  /* 0x000000ffff4e7224 */ /* 0x000fe400078e0083 */
[----:B------:R-:W-:Y:S02]  /*a080*/  IMAD.MOV.U32 R141, RZ, RZ, R62 ;  /* 0x000000ffff8d7224 */ /* 0x000fe400078e003e */
[----:B------:R-:W-:Y:S01]  /*a090*/  IMAD.MOV.U32 R140, RZ, RZ, R61 ;  /* 0x000000ffff8c7224 */ /* 0x000fe200078e003d */
[----:B------:R-:W-:Y:S01]  /*a0a0*/  IADD3 R34, R0, 0x10, RZ ;  /* 0x0000001000227810 */ /* 0x000fe20007ffe0ff */
[----:B------:R-:W-:Y:S01]  /*a0b0*/  IMAD.MOV.U32 R60, RZ, RZ, R130 ;  /* 0x000000ffff3c7224 */ /* 0x000fe200078e0082 */
[-C--:B------:R-:W-:Y:S01]  /*a0c0*/  ISETP.GE.AND P4, PT, R33, R16.reuse, PT ;  /* 0x000000102100720c */ /* 0x080fe20003f86270 */
[----:B------:R-:W-:Y:S01]  /*a0d0*/  IMAD.MOV.U32 R61, RZ, RZ, R129 ;  /* 0x000000ffff3d7224 */ /* 0x000fe200078e0081 */
[-C--:B------:R-:W-:Y:S01]  /*a0e0*/  ISETP.GE.AND P3, PT, R34, R16.reuse, PT ;  /* 0x000000102200720c */ /* 0x080fe20003f66270 */
[----:B------:R-:W-:Y:S01]  /*a0f0*/  IMAD.MOV.U32 R62, RZ, RZ, R128 ;  /* 0x000000ffff3e7224 */ /* 0x000fe200078e0080 */
[----:B------:R-:W-:Y:S01]  /*a100*/  HMMA.16816.F32 R72, R8, R30, R72 ;  /* 0x0000001e0848723c */ /* 0x000fe20000001848 */
[----:B------:R-:W-:Y:S01]  /*a110*/  IMAD.MOV.U32 R50, RZ, RZ, R100 ;  /* 0x000000ffff327224 */ /* 0x000fe200078e0064 */
[C---:B------:R-:W-:Y:S01]  /*a120*/  ISETP.GE.AND P1, PT, R0.reuse, R16, PT ;  /* 0x000000100000720c */ /* 0x040fe20003f26270 */
[----:B------:R-:W-:Y:S01]  /*a130*/  IMAD.MOV.U32 R51, RZ, RZ, R101 ;  /* 0x000000ffff337224 */ /* 0x000fe200078e0065 */
[----:B------:R-:W-:Y:S01]  /*a140*/  IADD3 R32, R0, 0x18, RZ ;  /* 0x0000001800207810 */ /* 0x000fe20007ffe0ff */
[----:B------:R-:W-:-:S02]  /*a150*/  IMAD.MOV.U32 R52, RZ, RZ, R102 ;  /* 0x000000ffff347224 */ /* 0x000fc400078e0066 */
[----:B------:R-:W-:Y:S01]  /*a160*/  IMAD.MOV.U32 R53, RZ, RZ, R103 ;  /* 0x000000ffff357224 */ /* 0x000fe200078e0067 */
[C---:B------:R-:W-:Y:S01]  /*a170*/  HMMA.16816.F32 R128, R4.reuse, R28, R96 ;  /* 0x0000001c0480723c */ /* 0x040fe20000001860 */
[----:B------:R-:W-:Y:S01]  /*a180*/  IMAD.MOV.U32 R116, RZ, RZ, R37 ;  /* 0x000000ffff747224 */ /* 0x000fe200078e0025 */
[C---:B------:R-:W-:Y:S01]  /*a190*/  IADD3 R37, R0.reuse, 0x1, RZ ;  /* 0x0000000100257810 */ /* 0x040fe20007ffe0ff */
[----:B------:R2:W5:Y:S01]  /*a1a0*/  LDL.LU R153, [R1+0x110] ;  /* 0x0001100001997983 */ /* 0x0005620000300800 */
[C---:B------:R-:W-:Y:S02]  /*a1b0*/  IADD3 R31, R0.reuse, 0x19, RZ ;  /* 0x00000019001f7810 */ /* 0x040fe40007ffe0ff */
[----:B------:R-:W-:Y:S01]  /*a1c0*/  IADD3 R36, R0, 0x8, RZ ;  /* 0x0000000800247810 */ /* 0x000fe20007ffe0ff */
[----:B------:R2:W5:Y:S01]  /*a1d0*/  LDL.LU R152, [R1+0x10c] ;  /* 0x00010c0001987983 */ /* 0x0005620000300800 */
[----:B------:R-:W-:Y:S01]  /*a1e0*/  HMMA.16816.F32 R100, R4, R22, R208 ;  /* 0x000000160464723c */ /* 0x000fe200000018d0 */
[----:B------:R-:W-:-:S02]  /*a1f0*/  FSEL R2, R127, -INF , !P4 ;  /* 0xff8000007f027808 */ /* 0x000fc40006000000 */
[----:B------:R-:W-:Y:S01]  /*a200*/  ISETP.GE.AND P2, PT, R32, R16, PT ;  /* 0x000000102000720c */ /* 0x000fe20003f46270 */
[----:B------:R2:W5:Y:S01]  /*a210*/  LDL.LU R151, [R1+0x108] ;  /* 0x0001080001977983 */ /* 0x0005620000300800 */
[----:B------:R-:W-:-:S03]  /*a220*/  FSEL R39, R39, -INF , !P1 ;  /* 0xff80000027277808 */ /* 0x000fc60004800000 */
[----:B----4-:R-:W-:Y:S01]  /*a230*/  HMMA.16816.F32 R96, R4, R12, R236 ;  /* 0x0000000c0460723c */ /* 0x010fe200000018ec */
[-C--:B------:R-:W-:Y:S01]  /*a240*/  ISETP.GE.AND P0, PT, R37, R16.reuse, PT ;  /* 0x000000102500720c */ /* 0x080fe20003f06270 */
[----:B------:R2:W5:Y:S01]  /*a250*/  LDL.LU R150, [R1+0x104] ;  /* 0x0001040001967983 */ /* 0x0005620000300800 */
[----:B------:R-:W-:-:S05]  /*a260*/  ISETP.GE.AND P1, PT, R31, R16, PT ;  /* 0x000000101f00720c */ /* 0x000fca0003f26270 */
[----:B------:R-:W-:Y:S01]  /*a270*/  HMMA.16816.F32 R92, R4, R14, R92 ;  /* 0x0000000e045c723c */ /* 0x000fe2000000185c */
[----:B------:R-:W-:Y:S02]  /*a280*/  IADD3 R30, R0, 0x20, RZ ;  /* 0x00000020001e7810 */ /* 0x000fe40007ffe0ff */
[----:B------:R-:W-:-:S04]  /*a290*/  ISETP.GE.AND P6, PT, R36, R16, PT ;  /* 0x000000102400720c */ /* 0x000fc80003fc6270 */
[----:B------:R-:W-:Y:S01]  /*a2a0*/  FSEL R4, R126, -INF , !P3 ;  /* 0xff8000007e047808 */ /* 0x000fe20005800000 */
[----:B------:R-:W-:Y:S01]  /*a2b0*/  HMMA.16816.F32 R76, R8, R28, R76 ;  /* 0x0000001c084c723c */ /* 0x000fe2000000184c */
[----:B------:R-:W-:-:S03]  /*a2c0*/  IADD3 R35, R0, 0x9, RZ ;  /* 0x0000000900237810 */ /* 0x000fc60007ffe0ff */
[----:B------:R1:W-:Y:S01]  /*a2d0*/  STL [R1+0x80], R4 ;  /* 0x0000800401007387 */ /* 0x0003e20000100800 */
[----:B------:R-:W-:Y:S02]  /*a2e0*/  FSEL R116, R116, -INF , !P0 ;  /* 0xff80000074747808 */ /* 0x000fe40004000000 */
[----:B------:R-:W-:Y:S01]  /*a2f0*/  IADD3 R29, R0, 0x21, RZ ;  /* 0x00000021001d7810 */ /* 0x000fe20007ffe0ff */
[----:B------:R3:W-:Y:S01]  /*a300*/  STL [R1+0x7c], R2 ;  /* 0x00007c0201007387 */ /* 0x0007e20000100800 */
[-C--:B------:R-:W-:Y:S02]  /*a310*/  ISETP.GE.AND P0, PT, R30, R16.reuse, PT ;  /* 0x000000101e00720c */ /* 0x080fe40003f06270 */
[----:B------:R-:W-:Y:S02]  /*a320*/  FSEL R117, R117, -INF , !P6 ;  /* 0xff80000075757808 */ /* 0x000fe40007000000 */
[-C--:B------:R-:W-:Y:S02]  /*a330*/  ISETP.GE.AND P6, PT, R29, R16.reuse, PT ;  /* 0x000000101d00720c */ /* 0x080fe40003fc6270 */
[----:B------:R-:W-:-:S02]  /*a340*/  ISETP.GE.AND P5, PT, R35, R16, PT ;  /* 0x000000102300720c */ /* 0x000fc40003fa6270 */
[----:B------:R-:W-:Y:S01]  /*a350*/  IADD3 R28, R0, 0x28, RZ ;  /* 0x00000028001c7810 */ /* 0x000fe20007ffe0ff */
[----:B------:R-:W-:Y:S01]  /*a360*/  HMMA.16816.F32 R68, R8, R24, R68 ;  /* 0x000000180844723c */ /* 0x000fe20000001844 */
[----:B------:R-:W-:Y:S02]  /*a370*/  FSEL R118, R118, -INF , !P5 ;  /* 0xff80000076767808 */ /* 0x000fe40006800000 */
[----:B-1----:R-:W-:Y:S02]  /*a380*/  FSEL R4, R212, -INF , !P2 ;  /* 0xff800000d4047808 */ /* 0x002fe40005000000 */
[----:B---3--:R-:W-:-:S03]  /*a390*/  FSEL R2, R213, -INF , !P1 ;  /* 0xff800000d5027808 */ /* 0x008fc60004800000 */
[----:B------:R1:W-:Y:S01]  /*a3a0*/  STL [R1+0x78], R4 ;  /* 0x0000780401007387 */ /* 0x0003e20000100800 */
[----:B------:R-:W-:-:S03]  /*a3b0*/  ISETP.GE.AND P5, PT, R28, R16, PT ;  /* 0x000000101c00720c */ /* 0x000fc60003fa6270 */
[----:B------:R3:W-:Y:S01]  /*a3c0*/  STL [R1+0x74], R2 ;  /* 0x0000740201007387 */ /* 0x0007e20000100800 */
[----:B------:R-:W-:Y:S01]  /*a3d0*/  IADD3 R25, R0, 0x31, RZ ;  /* 0x0000003100197810 */ /* 0x000fe20007ffe0ff */
[----:B------:R-:W-:Y:S03]  /*a3e0*/  HMMA.16816.F32 R56, R8, R22, R56 ;  /* 0x000000160838723c */ /* 0x000fe60000001838 */
[----:B------:R-:W-:-:S04]  /*a3f0*/  ISETP.GE.AND P2, PT, R25, R16, PT ;  /* 0x000000101900720c */ /* 0x000fc80003f46270 */
[----:B------:R-:W-:Y:S02]  /*a400*/  IADD3 R23, R0, 0x39, RZ ;  /* 0x0000003900177810 */ /* 0x000fe40007ffe0ff */
[----:B-1----:R-:W-:Y:S02]  /*a410*/  FSEL R4, R204, -INF , !P0 ;  /* 0xff800000cc047808 */ /* 0x002fe40004000000 */
[----:B---3--:R-:W-:-:S03]  /*a420*/  FSEL R2, R205, -INF , !P6 ;  /* 0xff800000cd027808 */ /* 0x008fc60007000000 */
[----:B------:R-:W-:Y:S04]  /*a430*/  STL [R1+0x70], R4 ;  /* 0x0000700401007387 */ /* 0x000fe80000100800 */
[----:B------:R1:W-:Y:S01]  /*a440*/  STL [R1+0x6c], R2 ;  /* 0x00006c0201007387 */ /* 0x0003e20000100800 */
[----:B------:R-:W-:Y:S01]  /*a450*/  HMMA.16816.F32 R64, R8, R26, R64 ;  /* 0x0000001a0840723c */ /* 0x000fe20000001840 */
[----:B------:R-:W-:Y:S02]  /*a460*/  ISETP.GE.AND P0, PT, R23, R16, PT ;  /* 0x000000101700720c */ /* 0x000fe40003f06270 */
[----:B------:R-:W-:-:S05]  /*a470*/  IADD3 R22, R0, 0x40, RZ ;  /* 0x0000004000167810 */ /* 0x000fca0007ffe0ff */
[----:B------:R-:W-:Y:S01]  /*a480*/  HMMA.16816.F32 R60, R8, R20, R60 ;  /* 0x00000014083c723c */ /* 0x000fe2000000183c */
[----:B------:R-:W-:Y:S02]  /*a490*/  ISETP.GE.AND P6, PT, R22, R16, PT ;  /* 0x000000101600720c */ /* 0x000fe40003fc6270 */
[----:B-1----:R-:W-:-:S05]  /*a4a0*/  FSEL R2, R80, -INF , !P5 ;  /* 0xff80000050027808 */ /* 0x002fca0006800000 */
[----:B------:R1:W-:Y:S01]  /*a4b0*/  STL [R1+0x68], R2 ;  /* 0x0000680201007387 */ /* 0x0003e20000100800 */
[C---:B------:R-:W-:Y:S02]  /*a4c0*/  IADD3 R27, R0.reuse, 0x29, RZ ;  /* 0x00000029001b7810 */ /* 0x040fe40007ffe0ff */
[C---:B------:R-:W-:Y:S02]  /*a4d0*/  IADD3 R21, R0.reuse, 0x41, RZ ;  /* 0x0000004100157810 */ /* 0x040fe40007ffe0ff */
[----:B------:R-:W-:Y:S01]  /*a4e0*/  IADD3 R26, R0, 0x30, RZ ;  /* 0x00000030001a7810 */ /* 0x000fe20007ffe0ff */
[----:B------:R-:W-:Y:S01]  /*a4f0*/  HMMA.16816.F32 R52, R8, R12, R52 ;  /* 0x0000000c0834723c */ /* 0x000fe20000001834 */
[-C--:B------:R-:W-:Y:S02]  /*a500*/  ISETP.GE.AND P3, PT, R27, R16.reuse, PT ;  /* 0x000000101b00720c */ /* 0x080fe40003f66270 */
[----:B------:R-:W-:Y:S02]  /*a510*/  ISETP.GE.AND P5, PT, R21, R16, PT ;  /* 0x000000101500720c */ /* 0x000fe40003fa6270 */
[----:B-1----:R-:W-:-:S05]  /*a520*/  FSEL R2, R77, -INF , !P2 ;  /* 0xff8000004d027808 */ /* 0x002fca0005000000 */
[----:B------:R1:W-:Y:S01]  /*a530*/  STL [R1+0x64], R2 ;  /* 0x0000640201007387 */ /* 0x0003e20000100800 */
[----:B------:R-:W-:Y:S01]  /*a540*/  HMMA.16816.F32 R48, R8, R14, R48 ;  /* 0x0000000e0830723c */ /* 0x000fe20000001830 */
[----:B------:R-:W-:Y:S02]  /*a550*/  ISETP.GE.AND P4, PT, R26, R16, PT ;  /* 0x000000101a00720c */ /* 0x000fe40003f86270 */
[C---:B------:R-:W-:Y:S01]  /*a560*/  IADD3 R20, R0.reuse, 0x48, RZ ;  /* 0x0000004800147810 */ /* 0x040fe20007ffe0ff */
[----:B------:R-:W-:Y:S01]  /*a570*/  IMAD.MOV.U32 R127, RZ, RZ, R119 ;  /* 0x000000ffff7f7224 */ /* 0x000fe200078e0077 */
[C---:B------:R-:W-:Y:S02]  /*a580*/  IADD3 R24, R0.reuse, 0x38, RZ ;  /* 0x0000003800187810 */ /* 0x040fe40007ffe0ff */
[----:B------:R-:W-:Y:S02]  /*a590*/  IADD3 R15, R0, 0x49, RZ ;  /* 0x00000049000f7810 */ /* 0x000fe40007ffe0ff */
[----:B------:R-:W-:-:S02]  /*a5a0*/  FSEL R119, R81, -INF , !P3 ;  /* 0xff80000051777808 */ /* 0x000fc40005800000 */
[----:B------:R-:W-:Y:S02]  /*a5b0*/  ISETP.GE.AND P3, PT, R20, R16, PT ;  /* 0x000000101400720c */ /* 0x000fe40003f66270 */
[----:B-1----:R-:W-:-:S05]  /*a5c0*/  FSEL R2, R73, -INF , !P0 ;  /* 0xff80000049027808 */ /* 0x002fca0004000000 */
[----:B------:R1:W-:Y:S01]  /*a5d0*/  STL [R1+0x60], R2 ;  /* 0x0000600201007387 */ /* 0x0003e20000100800 */
[----:B------:R-:W-:Y:S02]  /*a5e0*/  FSEL R81, R76, -INF , !P4 ;  /* 0xff8000004c517808 */ /* 0x000fe40006000000 */
[-C--:B------:R-:W-:Y:S02]  /*a5f0*/  ISETP.GE.AND P4, PT, R15, R16.reuse, PT ;  /* 0x000000100f00720c */ /* 0x080fe40003f86270 */
[----:B------:R-:W-:Y:S02]  /*a600*/  ISETP.GE.AND P1, PT, R24, R16, PT ;  /* 0x000000101800720c */ /* 0x000fe40003f26270 */
[C---:B------:R-:W-:Y:S02]  /*a610*/  IADD3 R14, R0.reuse, 0x50, RZ ;  /* 0x00000050000e7810 */ /* 0x040fe40007ffe0ff */
[----:B------:R-:W-:Y:S02]  /*a620*/  IADD3 R13, R0, 0x51, RZ ;  /* 0x00000051000d7810 */ /* 0x000fe40007ffe0ff */
[----:B------:R-:W-:-:S02]  /*a630*/  FSEL R4, R64, -INF , !P3 ;  /* 0xff80000040047808 */ /* 0x000fc40005800000 */
[----:B-1----:R-:W-:-:S05]  /*a640*/  FSEL R2, R68, -INF , !P6 ;  /* 0xff80000044027808 */ /* 0x002fca0007000000 */
[----:B------:R1:W-:Y:S01]  /*a650*/  STL [R1+0x54], R2 ;  /* 0x0000540201007387 */ /* 0x0003e20000100800 */
[-C--:B------:R-:W-:Y:S02]  /*a660*/  ISETP.GE.AND P2, PT, R14, R16.reuse, PT ;  /* 0x000000100e00720c */ /* 0x080fe40003f46270 */
[----:B------:R-:W-:Y:S02]  /*a670*/  FSEL R80, R72, -INF , !P1 ;  /* 0xff80000048507808 */ /* 0x000fe40004800000 */
[----:B------:R-:W-:Y:S02]  /*a680*/  ISETP.GE.AND P1, PT, R13, R16, PT ;  /* 0x000000100d00720c */ /* 0x000fe40003f26270 */
[C---:B------:R-:W-:Y:S02]  /*a690*/  IADD3 R12, R0.reuse, 0x58, RZ ;  /* 0x00000058000c7810 */ /* 0x040fe40007ffe0ff */
[C---:B------:R-:W-:Y:S02]  /*a6a0*/  IADD3 R11, R0.reuse, 0x59, RZ ;  /* 0x00000059000b7810 */ /* 0x040fe40007ffe0ff */
[----:B------:R-:W-:-:S02]  /*a6b0*/  IADD3 R10, R0, 0x60, RZ ;  /* 0x00000060000a7810 */ /* 0x000fc40007ffe0ff */
[----:B-1----:R-:W-:-:S05]  /*a6c0*/  FSEL R2, R69, -INF , !P5 ;  /* 0xff80000045027808 */ /* 0x002fca0006800000 */
[----:B------:R1:W-:Y:S04]  /*a6d0*/  STL [R1+0x50], R2 ;  /* 0x0000500201007387 */ /* 0x0003e80000100800 */
[----:B------:R3:W-:Y:S01]  /*a6e0*/  STL [R1+0x4c], R4 ;  /* 0x00004c0401007387 */ /* 0x0007e20000100800 */
[----:B------:R-:W-:Y:S02]  /*a6f0*/  IADD3 R9, R0, 0x61, RZ ;  /* 0x0000006100097810 */ /* 0x000fe40007ffe0ff */
[-C--:B------:R-:W-:Y:S02]  /*a700*/  ISETP.GE.AND P0, PT, R12, R16.reuse, PT ;  /* 0x000000100c00720c */ /* 0x080fe40003f06270 */
[-C--:B------:R-:W-:Y:S02]  /*a710*/  ISETP.GE.AND P6, PT, R11, R16.reuse, PT ;  /* 0x000000100b00720c */ /* 0x080fe40003fc6270 */
[----:B------:R-:W-:-:S02]  /*a720*/  ISETP.GE.AND P5, PT, R10, R16, PT ;  /* 0x000000100a00720c */ /* 0x000fc40003fa6270 */
[----:B------:R-:W-:Y:S02]  /*a730*/  IADD3 R8, R0, 0x68, RZ ;  /* 0x0000006800087810 */ /* 0x000fe40007ffe0ff */
[----:B-1----:R-:W-:Y:S02]  /*a740*/  FSEL R2, R65, -INF , !P4 ;  /* 0xff80000041027808 */ /* 0x002fe40006000000 */
[----:B---3--:R-:W-:-:S03]  /*a750*/  FSEL R4, R60, -INF , !P2 ;  /* 0xff8000003c047808 */ /* 0x008fc60005000000 */
[----:B------:R1:W-:Y:S01]  /*a760*/  STL [R1+0x3c], R2 ;  /* 0x00003c0201007387 */ /* 0x0003e20000100800 */
[----:B------:R-:W-:-:S03]  /*a770*/  IADD3 R7, R0, 0x69, RZ ;  /* 0x0000006900077810 */ /* 0x000fc60007ffe0ff */
[----:B------:R3:W-:Y:S01]  /*a780*/  STL [R1+0x38], R4 ;  /* 0x0000380401007387 */ /* 0x0007e20000100800 */
[C---:B------:R-:W-:Y:S02]  /*a790*/  IADD3 R6, R0.reuse, 0x70, RZ ;  /* 0x0000007000067810 */ /* 0x040fe40007ffe0ff */
[----:B------:R-:W-:Y:S02]  /*a7a0*/  IADD3 R5, R0, 0x71, RZ ;  /* 0x0000007100057810 */ /* 0x000fe40007ffe0ff */
[----:B------:R-:W-:Y:S02]  /*a7b0*/  ISETP.GE.AND P3, PT, R9, R16, PT ;  /* 0x000000100900720c */ /* 0x000fe40003f66270 */
[----:B------:R-:W-:Y:S02]  /*a7c0*/  FSEL R124, R56, -INF , !P0 ;  /* 0xff800000387c7808 */ /* 0x000fe40004000000 */
[----:B------:R-:W-:Y:S02]  /*a7d0*/  FSEL R57, R57, -INF , !P6 ;  /* 0xff80000039397808 */ /* 0x000fe40007000000 */
[----:B------:R-:W-:-:S02]  /*a7e0*/  FSEL R52, R52, -INF , !P5 ;  /* 0xff80000034347808 */ /* 0x000fc40006800000 */
[----:B-1----:R-:W-:Y:S02]  /*a7f0*/  FSEL R2, R61, -INF , !P1 ;  /* 0xff8000003d027808 */ /* 0x002fe40004800000 */
[----:B---3--:R-:W-:-:S03]  /*a800*/  IADD3 R4, R0, 0x78, RZ ;  /* 0x0000007800047810 */ /* 0x008fc60007ffe0ff */
[----:B------:R1:W-:Y:S04]  /*a810*/  STL [R1+0x30], R2 ;  /* 0x0000300201007387 */ /* 0x0003e80000100800 */
[----:B------:R-:W-:Y:S01]  /*a820*/  BAR.SYNC.DEFER_BLOCKING 0x0 ;  /* 0x0000000000007b1d */ /* 0x000fe20000010000 */
[-C--:B------:R-:W-:Y:S02]  /*a830*/  ISETP.GE.AND P4, PT, R8, R16.reuse, PT ;  /* 0x000000100800720c */ /* 0x080fe40003f86270 */
[-C--:B------:R-:W-:Y:S02]  /*a840*/  ISETP.GE.AND P2, PT, R7, R16.reuse, PT ;  /* 0x000000100700720c */ /* 0x080fe40003f46270 */
[-C--:B------:R-:W-:Y:S02]  /*a850*/  ISETP.GE.AND P1, PT, R6, R16.reuse, PT ;  /* 0x000000100600720c */ /* 0x080fe40003f26270 */
[----:B------:R-:W-:-:S02]  /*a860*/  ISETP.GE.AND P0, PT, R5, R16, PT ;  /* 0x000000100500720c */ /* 0x000fc40003f06270 */
[----:B------:R-:W-:Y:S02]  /*a870*/  ISETP.GE.AND P6, PT, R4, R16, PT ;  /* 0x000000100400720c */ /* 0x000fe40003fc6270 */
[----:B-1----:R-:W-:-:S04]  /*a880*/  IADD3 R2, R0, 0x79, RZ ;  /* 0x0000007900027810 */ /* 0x002fc80007ffe0ff */
[----:B------:R-:W-:Y:S02]  /*a890*/  ISETP.GE.AND P5, PT, R2, R16, PT ;  /* 0x000000100200720c */ /* 0x000fe40003fa6270 */
[----:B------:R-:W-:Y:S02]  /*a8a0*/  FSEL R16, R53, -INF , !P3 ;  /* 0xff80000035107808 */ /* 0x000fe40005800000 */
[----:B------:R-:W-:-:S04]  /*a8b0*/  ISETP.GE.AND P3, PT, R0, R17, PT ;  /* 0x000000110000720c */ /* 0x000fc80003f66270 */
[----:B------:R-:W-:Y:S02]  /*a8c0*/  FSEL R38, R38, -INF , !P3 ;  /* 0xff80000026267808 */ /* 0x000fe40005800000 */
[-C--:B------:R-:W-:Y:S01]  /*a8d0*/  ISETP.GE.AND P3, PT, R37, R17.reuse, PT ;  /* 0x000000112500720c */ /* 0x080fe20003f66270 */
[----:B------:R1:W-:Y:S03]  /*a8e0*/  STL [R1+0x2c], R52 ;  /* 0x00002c3401007387 */ /* 0x0003e60000100800 */
[----:B-1----:R-:W-:Y:S02]  /*a8f0*/  FSEL R52, R127, -INF , !P3 ;  /* 0xff8000007f347808 */ /* 0x002fe40005800000 */
[----:B------:R-:W-:-:S04]  /*a900*/  ISETP.GE.AND P3, PT, R36, R17, PT ;  /* 0x000000112400720c */ /* 0x000fc80003f66270 */
[----:B------:R-:W-:Y:S02]  /*a910*/  FSEL R53, R252, -INF , !P3 ;  /* 0xff800000fc357808 */ /* 0x000fe40005800000 */
[----:B------:R-:W-:-:S04]  /*a920*/  ISETP.GE.AND P3, PT, R35, R17, PT ;  /* 0x000000112300720c */ /* 0x000fc80003f66270 */
[----:B------:R-:W-:Y:S02]  /*a930*/  FSEL R56, R235, -INF , !P3 ;  /* 0xff800000eb387808 */ /* 0x000fe40005800000 */
[----:B------:R-:W-:-:S04]  /*a940*/  ISETP.GE.AND P3, PT, R34, R17, PT ;  /* 0x000000112200720c */ /* 0x000fc80003f66270 */
[----:B------:R-:W-:Y:S02]  /*a950*/  FSEL R60, R138, -INF , !P3 ;  /* 0xff8000008a3c7808 */ /* 0x000fe40005800000 */
[----:B------:R-:W-:-:S04]  /*a960*/  ISETP.GE.AND P3, PT, R33, R17, PT ;  /* 0x000000112100720c */ /* 0x000fc80003f66270 */
[----:B------:R-:W-:Y:S02]  /*a970*/  FSEL R61, R137, -INF , !P3 ;  /* 0xff800000893d7808 */ /* 0x000fe40005800000 */
[-C--:B------:R-:W-:Y:S01]  /*a980*/  ISETP.GE.AND P3, PT, R32, R17.reuse, PT ;  /* 0x000000112000720c */ /* 0x080fe20003f66270 */
[----:B------:R1:W-:Y:S03]  /*a990*/  STL [R1+0x28], R16 ;  /* 0x0000281001007387 */ /* 0x0003e60000100800 */
[----:B-1----:R-:W-:Y:S02]  /*a9a0*/  FSEL R16, R214, -INF , !P3 ;  /* 0xff800000d6107808 */ /* 0x002fe40005800000 */
[----:B------:R-:W-:-:S03]  /*a9b0*/  ISETP.GE.AND P3, PT, R31, R17, PT ;  /* 0x000000111f00720c */ /* 0x000fc60003f66270 */
[----:B------:R1:W-:Y:S02]  /*a9c0*/  STL [R1+0x24], R16 ;  /* 0x0000241001007387 */ /* 0x0003e40000100800 */
[----:B-1----:R-:W-:Y:S02]  /*a9d0*/  FSEL R16, R215, -INF , !P3 ;  /* 0xff800000d7107808 */ /* 0x002fe40005800000 */
[----:B------:R-:W-:-:S04]  /*a9e0*/  ISETP.GE.AND P3, PT, R30, R17, PT ;  /* 0x000000111e00720c */ /* 0x000fc80003f66270 */
[----:B------:R-:W-:Y:S02]  /*a9f0*/  FSEL R64, R206, -INF , !P3 ;  /* 0xff800000ce407808 */ /* 0x000fe40005800000 */
[-C--:B------:R-:W-:Y:S01]  /*aa00*/  ISETP.GE.AND P3, PT, R29, R17.reuse, PT ;  /* 0x000000111d00720c */ /* 0x080fe20003f66270 */
[----:B------:R1:W-:Y:S04]  /*aa10*/  STL [R1+0x20], R16 ;  /* 0x0000201001007387 */ /* 0x0003e80000100800 */
[----:B------:R3:W-:Y:S01]  /*aa20*/  STL [R1+0x1c], R64 ;  /* 0x00001c4001007387 */ /* 0x0007e20000100800 */
[----:B-1----:R-:W-:Y:S02]  /*aa30*/  FSEL R16, R207, -INF , !P3 ;  /* 0xff800000cf107808 */ /* 0x002fe40005800000 */
[----:B------:R-:W-:-:S04]  /*aa40*/  ISETP.GE.AND P3, PT, R28, R17, PT ;  /* 0x000000111c00720c */ /* 0x000fc80003f66270 */
[----:B---3--:R-:W-:Y:S02]  /*aa50*/  FSEL R64, R82, -INF , !P3 ;  /* 0xff80000052407808 */ /* 0x008fe40005800000 */
[-C--:B------:R-:W-:Y:S01]  /*aa60*/  ISETP.GE.AND P3, PT, R27, R17.reuse, PT ;  /* 0x000000111b00720c */ /* 0x080fe20003f66270 */
[----:B------:R1:W-:Y:S01]  /*aa70*/  STL [R1+0x18], R16 ;  /* 0x0000181001007387 */ /* 0x0003e20000100800 */
[----:B------:R-:W-:Y:S02]  /*aa80*/  IMAD.MOV.U32 R127, RZ, RZ, R133 ;  /* 0x000000ffff7f7224 */ /* 0x000fe400078e0085 */
        /* <DEDUP_REMOVED lines=16> */
[----:B------:R1:W-:Y:S04]  /*ab90*/  STL [R1+0x14], R64 ;  /* 0x0000144001007387 */ /* 0x0003e80000100800 */
[----:B------:R3:W-:Y:S01]  /*aba0*/  STL [R1+0x10], R16 ;  /* 0x0000101001007387 */ /* 0x0007e20000100800 */
[----:B-1----:R-:W-:Y:S02]  /*abb0*/  FSEL R64, R67, -INF , !P3 ;  /* 0xff80000043407808 */ /* 0x002fe40005800000 */
[----:B------:R-:W-:-:S04]  /*abc0*/  ISETP.GE.AND P3, PT, R14, R17, PT ;  /* 0x000000110e00720c */ /* 0x000fc80003f66270 */
[----:B------:R-:W-:Y:S02]  /*abd0*/  FSEL R82, R62, -INF , !P3 ;  /* 0xff8000003e527808 */ /* 0x000fe40005800000 */
[----:B------:R-:W-:-:S04]  /*abe0*/  ISETP.GE.AND P3, PT, R13, R17, PT ;  /* 0x000000110d00720c */ /* 0x000fc80003f66270 */
[----:B------:R-:W-:Y:S02]  /*abf0*/  FSEL R137, R63, -INF , !P3 ;  /* 0xff8000003f897808 */ /* 0x000fe40005800000 */
[----:B------:R-:W-:-:S04]  /*ac00*/  ISETP.GE.AND P3, PT, R12, R17, PT ;  /* 0x000000110c00720c */ /* 0x000fc80003f66270 */
[----:B---3--:R-:W-:Y:S02]  /*ac10*/  FSEL R16, R58, -INF , !P3 ;  /* 0xff8000003a107808 */ /* 0x008fe40005800000 */
[----:B------:R-:W-:-:S03]  /*ac20*/  ISETP.GE.AND P3, PT, R11, R17, PT ;  /* 0x000000110b00720c */ /* 0x000fc60003f66270 */
[----:B------:R1:W-:Y:S01]  /*ac30*/  STL [R1+0xc], R16 ;  /* 0x00000c1001007387 */ /* 0x0003e20000100800 */
[----:B------:R-:W-:Y:S02]  /*ac40*/  FSEL R235, R49, -INF , !P2 ;  /* 0xff80000031eb7808 */ /* 0x000fe40005000000 */
[-C--:B------:R-:W-:Y:S02]  /*ac50*/  ISETP.GE.AND P2, PT, R7, R17.reuse, PT ;  /* 0x000000110700720c */ /* 0x080fe40003f46270 */
[----:B------:R-:W-:Y:S02]  /*ac60*/  FSEL R215, R44, -INF , !P1 ;  /* 0xff8000002cd77808 */ /* 0x000fe40004800000 */
[-C--:B------:R-:W-:Y:S02]  /*ac70*/  ISETP.GE.AND P1, PT, R6, R17.reuse, PT ;  /* 0x000000110600720c */ /* 0x080fe40003f26270 */
[----:B------:R-:W-:Y:S02]  /*ac80*/  FSEL R214, R45, -INF , !P0 ;  /* 0xff8000002dd67808 */ /* 0x000fe40004000000 */
[----:B------:R-:W-:-:S02]  /*ac90*/  ISETP.GE.AND P0, PT, R5, R17, PT ;  /* 0x000000110500720c */ /* 0x000fc40003f06270 */
[----:B------:R-:W-:Y:S02]  /*aca0*/  FSEL R247, R51, -INF , !P2 ;  /* 0xff80000033f77808 */ /* 0x000fe40005000000 */
[----:B-1----:R-:W-:Y:S02]  /*acb0*/  FSEL R16, R59, -INF , !P3 ;  /* 0xff8000003b107808 */ /* 0x002fe40005800000 */
[----:B------:R-:W-:-:S04]  /*acc0*/  ISETP.GE.AND P3, PT, R10, R17, PT ;  /* 0x000000110a00720c */ /* 0x000fc80003f66270 */
[----:B------:R-:W-:Y:S02]  /*acd0*/  FSEL R54, R54, -INF , !P3 ;  /* 0xff80000036367808 */ /* 0x000fe40005800000 */
[----:B------:R-:W-:Y:S01]  /*ace0*/  ISETP.GE.AND P3, PT, R9, R17, PT ;  /* 0x000000110900720c */ /* 0x000fe20003f66270 */
[----:B------:R1:W-:Y:S01]  /*acf0*/  STL [R1+0x8], R16 ;  /* 0x0000081001007387 */ /* 0x0003e20000100800 */
[----:B------:R-:W-:Y:S02]  /*ad00*/  ISETP.GE.AND P2, PT, R0, R18, PT ;  /* 0x000000120000720c */ /* 0x000fe40003f46270 */
[----:B------:R-:W-:Y:S01]  /*ad10*/  FSEL R246, R46, -INF , !P1 ;  /* 0xff8000002ef67808 */ /* 0x000fe20004800000 */
[----:B------:R-:W-:Y:S01]  /*ad20*/  STL [R1+0x4], R54 ;  /* 0x0000043601007387 */ /* 0x000fe20000100800 */
[----:B------:R-:W-:Y:S02]  /*ad30*/  ISETP.GE.AND P1, PT, R0, R19, PT ;  /* 0x000000130000720c */ /* 0x000fe40003f26270 */
[----:B------:R-:W-:-:S02]  /*ad40*/  FSEL R245, R47, -INF , !P0 ;  /* 0xff8000002ff57808 */ /* 0x000fc40004000000 */
[----:B------:R-:W-:Y:S02]  /*ad50*/  ISETP.GE.AND P0, PT, R37, R18, PT ;  /* 0x000000122500720c */ /* 0x000fe40003f06270 */
[----:B------:R-:W-:Y:S02]  /*ad60*/  FSEL R237, R48, -INF , !P4 ;  /* 0xff80000030ed7808 */ /* 0x000fe40006000000 */
[-C--:B------:R-:W-:Y:S02]  /*ad70*/  ISETP.GE.AND P4, PT, R4, R17.reuse, PT ;  /* 0x000000110400720c */ /* 0x080fe40003f86270 */
[----:B-1----:R-:W-:Y:S02]  /*ad80*/  FSEL R16, R55, -INF , !P3 ;  /* 0xff80000037107808 */ /* 0x002fe40005800000 */
[----:B------:R-:W-:-:S03]  /*ad90*/  ISETP.GE.AND P3, PT, R8, R17, PT ;  /* 0x000000110800720c */ /* 0x000fc60003f66270 */
[----:B------:R1:W-:Y:S01]  /*ada0*/  STL [R1], R16 ;  /* 0x0000001001007387 */ /* 0x0003e20000100800 */
[----:B------:R-:W-:Y:S02]  /*adb0*/  FSEL R252, R50, -INF , !P3 ;  /* 0xff80000032fc7808 */ /* 0x000fe40005800000 */
[----:B------:R-:W-:Y:S02]  /*adc0*/  ISETP.GE.AND P3, PT, R2, R17, PT ;  /* 0x000000110200720c */ /* 0x000fe40003f66270 */
[----:B------:R-:W-:Y:S02]  /*add0*/  FSEL R17, R148, -INF , !P0 ;  /* 0xff80000094117808 */ /* 0x000fe40004000000 */
[----:B------:R-:W-:-:S04]  /*ade0*/  ISETP.GE.AND P0, PT, R36, R19, PT ;  /* 0x000000132400720c */ /* 0x000fc80003f06270 */
[----:B------:R-:W-:Y:S02]  /*adf0*/  FSEL R45, R145, -INF , !P0 ;  /* 0xff800000912d7808 */ /* 0x000fe40004000000 */
[-C--:B------:R-:W-:Y:S02]  /*ae00*/  ISETP.GE.AND P0, PT, R34, R18.reuse, PT ;  /* 0x000000122200720c */ /* 0x080fe40003f06270 */
[----:B-1----:R-:W-:Y:S02]  /*ae10*/  FSEL R16, R127, -INF , !P2 ;  /* 0xff8000007f107808 */ /* 0x002fe40005000000 */
[----:B------:R-:W-:Y:S02]  /*ae20*/  ISETP.GE.AND P2, PT, R37, R19, PT ;  /* 0x000000132500720c */ /* 0x000fe40003f46270 */
[----:B------:R-:W-:Y:S02]  /*ae30*/  FSEL R37, R149, -INF , !P1 ;  /* 0xff80000095257808 */ /* 0x000fe40004800000 */
[----:B------:R-:W-:Y:S01]  /*ae40*/  ISETP.GE.AND P1, PT, R36, R18, PT ;  /* 0x000000122400720c */ /* 0x000fe20003f26270 */
[----:B------:R2:W5:Y:S01]  /*ae50*/  LDL.LU R149, [R1+0x100] ;  /* 0x0001000001957983 */ /* 0x0005620000300800 */
[----:B------:R-:W-:-:S02]  /*ae60*/  FSEL R44, R147, -INF , !P2 ;  /* 0xff800000932c7808 */ /* 0x000fc40005000000 */
[C---:B------:R-:W-:Y:S01]  /*ae70*/  ISETP.GE.AND P2, PT, R35.reuse, R18, PT ;  /* 0x000000122300720c */ /* 0x040fe20003f46270 */
[----:B------:R2:W5:Y:S01]  /*ae80*/  LDL.LU R148, [R1+0xfc] ;  /* 0x0000fc0001947983 */ /* 0x0005620000300800 */
[----:B------:R-:W-:Y:S02]  /*ae90*/  FSEL R36, R146, -INF , !P1 ;  /* 0xff80000092247808 */ /* 0x000fe40004800000 */
[-C--:B------:R-:W-:Y:S01]  /*aea0*/  ISETP.GE.AND P1, PT, R35, R19.reuse, PT ;  /* 0x000000132300720c */ /* 0x080fe20003f26270 */
[----:B------:R2:W5:Y:S01]  /*aeb0*/  LDL.LU R147, [R1+0xf8] ;  /* 0x0000f80001937983 */ /* 0x0005620000300800 */
[----:B------:R-:W-:Y:S02]  /*aec0*/  FSEL R35, R144, -INF , !P2 ;  /* 0xff80000090237808 */ /* 0x000fe40005000000 */
[----:B------:R-:W-:Y:S01]  /*aed0*/  ISETP.GE.AND P2, PT, R34, R19, PT ;  /* 0x000000132200720c */ /* 0x000fe20003f46270 */
[----:B------:R2:W5:Y:S01]  /*aee0*/  LDL.LU R146, [R1+0xf4] ;  /* 0x0000f40001927983 */ /* 0x0005620000300800 */
[----:B------:R-:W-:-:S02]  /*aef0*/  FSEL R34, R143, -INF , !P1 ;  /* 0xff8000008f227808 */ /* 0x000fc40004800000 */
[CC--:B------:R-:W-:Y:S01]  /*af00*/  ISETP.GE.AND P1, PT, R33.reuse, R18.reuse, PT ;  /* 0x000000122100720c */ /* 0x0c0fe20003f26270 */
[----:B------:R2:W5:Y:S01]  /*af10*/  LDL.LU R145, [R1+0xf0] ;  /* 0x0000f00001917983 */ /* 0x0005620000300800 */
[----:B------:R-:W-:Y:S02]  /*af20*/  FSEL R213, R142, -INF , !P0 ;  /* 0xff8000008ed57808 */ /* 0x000fe40004000000 */
[----:B------:R-:W-:Y:S01]  /*af30*/  ISETP.GE.AND P0, PT, R33, R19, PT ;  /* 0x000000132100720c */ /* 0x000fe20003f06270 */
[----:B------:R2:W5:Y:S01]  /*af40*/  LDL.LU R144, [R1+0xec] ;  /* 0x0000ec0001907983 */ /* 0x0005620000300800 */
[----:B------:R-:W-:Y:S02]  /*af50*/  FSEL R244, R141, -INF , !P2 ;  /* 0xff8000008df47808 */ /* 0x000fe40005000000 */
[----:B------:R-:W-:Y:S01]  /*af60*/  ISETP.GE.AND P2, PT, R32, R18, PT ;  /* 0x000000122000720c */ /* 0x000fe20003f46270 */
[----:B------:R2:W5:Y:S01]  /*af70*/  LDL.LU R143, [R1+0xe8] ;  /* 0x0000e800018f7983 */ /* 0x0005620000300800 */
[----:B------:R-:W-:-:S02]  /*af80*/  FSEL R212, R140, -INF , !P1 ;  /* 0xff8000008cd47808 */ /* 0x000fc40004800000 */
[----:B------:R-:W-:Y:S01]  /*af90*/  ISETP.GE.AND P1, PT, R32, R19, PT ;  /* 0x000000132000720c */ /* 0x000fe20003f26270 */
[----:B------:R2:W5:Y:S01]  /*afa0*/  LDL.LU R142, [R1+0xe4] ;  /* 0x0000e400018e7983 */ /* 0x0005620000300800 */
[----:B------:R-:W-:Y:S02]  /*afb0*/  FSEL R239, R136, -INF , !P0 ;  /* 0xff80000088ef7808 */ /* 0x000fe40004000000 */
[----:B------:R-:W-:Y:S01]  /*afc0*/  ISETP.GE.AND P0, PT, R31, R18, PT ;  /* 0x000000121f00720c */ /* 0x000fe20003f06270 */
[----:B------:R2:W5:Y:S01]  /*afd0*/  LDL.LU R141, [R1+0xe0] ;  /* 0x0000e000018d7983 */ /* 0x0005620000300800 */
[----:B------:R-:W-:-:S03]  /*afe0*/  FSEL R210, R135, -INF , !P2 ;  /* 0xff80000087d27808 */ /* 0x000fc60005000000 */
[----:B------:R2:W5:Y:S01]  /*aff0*/  LDL.LU R140, [R1+0xdc] ;  /* 0x0000dc00018c7983 */ /* 0x0005620000300800 */
[----:B------:R-:W-:-:S03]  /*b000*/  FSEL R238, R134, -INF , !P1 ;  /* 0xff80000086ee7808 */ /* 0x000fc60004800000 */
[----:B------:R2:W5:Y:S01]  /*b010*/  LDL.LU R136, [R1+0xd8] ;  /* 0x0000d80001887983 */ /* 0x0005620000300800 */
[----:B------:R-:W-:-:S03]  /*b020*/  FSEL R127, R3, -INF , !P0 ;  /* 0xff800000037f7808 */ /* 0x000fc60004000000 */
[----:B------:R2:W5:Y:S04]  /*b030*/  LDL.LU R135, [R1+0xd4] ;  /* 0x0000d40001877983 */ /* 0x0005680000300800 */
[----:B------:R2:W5:Y:S04]  /*b040*/  LDL.LU R134, [R1+0xd0] ;  /* 0x0000d00001867983 */ /* 0x0005680000300800 */
[----:B------:R2:W5:Y:S01]  /*b050*/  LDL.LU R3, [R1+0xcc] ;  /* 0x0000cc0001037983 */ /* 0x0005620000300800 */
[----:B------:R-:W-:Y:S02]  /*b060*/  ISETP.GE.AND P2, PT, R31, R19, PT ;  /* 0x000000131f00720c */ /* 0x000fe40003f46270 */
[----:B------:R-:W-:-:S02]  /*b070*/  ISETP.GE.AND P1, PT, R30, R18, PT ;  /* 0x000000121e00720c */ /* 0x000fc40003f26270 */
[-C--:B------:R-:W-:Y:S02]  /*b080*/  ISETP.GE.AND P0, PT, R30, R19.reuse, PT ;  /* 0x000000131e00720c */ /* 0x080fe40003f06270 */
[----:B------:R-:W-:Y:S02]  /*b090*/  FSEL R236, R132, -INF , !P2 ;  /* 0xff80000084ec7808 */ /* 0x000fe40005000000 */
[----:B------:R-:W-:Y:S02]  /*b0a0*/  FSEL R248, R248, -INF , !P1 ;  /* 0xff800000f8f87808 */ /* 0x000fe40004800000 */
[C---:B------:R-:W-:Y:S02]  /*b0b0*/  ISETP.GE.AND P2, PT, R29.reuse, R18, PT ;  /* 0x000000121d00720c */ /* 0x040fe40003f46270 */
[----:B------:R-:W-:Y:S02]  /*b0c0*/  ISETP.GE.AND P1, PT, R29, R19, PT ;  /* 0x000000131d00720c */ /* 0x000fe40003f26270 */
[----:B------:R-:W-:-:S02]  /*b0d0*/  FSEL R250, R250, -INF , !P0 ;  /* 0xff800000fafa7808 */ /* 0x000fc40004000000 */
[CC--:B------:R-:W-:Y:S02]  /*b0e0*/  ISETP.GE.AND P0, PT, R28.reuse, R18.reuse, PT ;  /* 0x000000121c00720c */ /* 0x0c0fe40003f06270 */
[----:B------:R-:W-:Y:S02]  /*b0f0*/  FSEL R249, R249, -INF , !P2 ;  /* 0xff800000f9f97808 */ /* 0x000fe40005000000 */
[----:B------:R-:W-:Y:S02]  /*b100*/  FSEL R251, R251, -INF , !P1 ;  /* 0xff800000fbfb7808 */ /* 0x000fe40004800000 */
[----:B------:R-:W-:Y:S02]  /*b110*/  ISETP.GE.AND P2, PT, R28, R19, PT ;  /* 0x000000131c00720c */ /* 0x000fe40003f46270 */
[----:B------:R-:W-:Y:S02]  /*b120*/  ISETP.GE.AND P1, PT, R27, R18, PT ;  /* 0x000000121b00720c */ /* 0x000fe40003f26270 */
[----:B------:R-:W-:-:S02]  /*b130*/  FSEL R240, R240, -INF , !P0 ;  /* 0xff800000f0f07808 */ /* 0x000fc40004000000 */
[-C--:B------:R-:W-:Y:S02]  /*b140*/  ISETP.GE.AND P0, PT, R27, R19.reuse, PT ;  /* 0x000000131b00720c */ /* 0x080fe40003f06270 */
[----:B------:R-:W-:Y:S02]  /*b150*/  FSEL R242, R242, -INF , !P2 ;  /* 0xff800000f2f27808 */ /* 0x000fe40005000000 */
[----:B------:R-:W-:Y:S02]  /*b160*/  FSEL R241, R241, -INF , !P1 ;  /* 0xff800000f1f17808 */ /* 0x000fe40004800000 */
[C---:B------:R-:W-:Y:S02]  /*b170*/  ISETP.GE.AND P2, PT, R26.reuse, R18, PT ;  /* 0x000000121a00720c */ /* 0x040fe40003f46270 */
[----:B------:R-:W-:Y:S02]  /*b180*/  ISETP.GE.AND P1, PT, R26, R19, PT ;  /* 0x000000131a00720c */ /* 0x000fe40003f26270 */
[----:B------:R-:W-:-:S02]  /*b190*/  FSEL R243, R243, -INF , !P0 ;  /* 0xff800000f3f37808 */ /* 0x000fc40004000000 */
[C---:B------:R-:W-:Y:S02]  /*b1a0*/  ISETP.GE.AND P0, PT, R25.reuse, R18, PT ;  /* 0x000000121900720c */ /* 0x040fe40003f06270 */
[----:B------:R-:W-:Y:S02]  /*b1b0*/  FSEL R126, R128, -INF , !P2 ;  /* 0xff800000807e7808 */ /* 0x000fe40005000000 */
[----:B------:R-:W-:Y:S02]  /*b1c0*/  FSEL R211, R130, -INF , !P1 ;  /* 0xff80000082d37808 */ /* 0x000fe40004800000 */
[-C--:B------:R-:W-:Y:S02]  /*b1d0*/  ISETP.GE.AND P2, PT, R25, R19.reuse, PT ;  /* 0x000000131900720c */ /* 0x080fe40003f46270 */
[----:B------:R-:W-:Y:S02]  /*b1e0*/  FSEL R130, R129, -INF , !P0 ;  /* 0xff80000081827808 */ /* 0x000fe40004000000 */
[----:B------:R-:W-:-:S02]  /*b1f0*/  ISETP.GE.AND P0, PT, R24, R19, PT ;  /* 0x000000131800720c */ /* 0x000fc40003f06270 */
[----:B------:R-:W-:Y:S02]  /*b200*/  FSEL R209, R131, -INF , !P2 ;  /* 0xff80000083d17808 */ /* 0x000fe40005000000 */
[-C--:B------:R-:W-:Y:S02]  /*b210*/  ISETP.GE.AND P2, PT, R23, R18.reuse, PT ;  /* 0x000000121700720c */ /* 0x080fe40003f46270 */
[----:B------:R-:W-:Y:S02]  /*b220*/  FSEL R131, R122, -INF , !P0 ;  /* 0xff8000007a837808 */ /* 0x000fe40004000000 */
[-C--:B------:R-:W-:Y:S02]  /*b230*/  ISETP.GE.AND P0, PT, R22, R18.reuse, PT ;  /* 0x000000121600720c */ /* 0x080fe40003f06270 */
[----:B------:R-:W-:Y:S02]  /*b240*/  ISETP.GE.AND P1, PT, R24, R18, PT ;  /* 0x000000121800720c */ /* 0x000fe40003f26270 */
[----:B------:R-:W-:-:S02]  /*b250*/  FSEL R128, R121, -INF , !P2 ;  /* 0xff80000079807808 */ /* 0x000fc40005000000 */
[-C--:B------:R-:W-:Y:S02]  /*b260*/  ISETP.GE.AND P2, PT, R22, R19.reuse, PT ;  /* 0x000000131600720c */ /* 0x080fe40003f46270 */
[----:B------:R-:W-:Y:S02]  /*b270*/  FSEL R125, R112, -INF , !P0 ;  /* 0xff800000707d7808 */ /* 0x000fe40004000000 */
        /* <DEDUP_REMOVED lines=16> */
[----:B------:R-:W-:Y:S02]  /*b380*/  FSEL R111, R106, -INF , !P0 ;  /* 0xff8000006a6f7808 */ /* 0x000fe40004000000 */
[----:B------:R-:W-:Y:S02]  /*b390*/  FSEL R206, R110, -INF , !P1 ;  /* 0xff8000006ece7808 */ /* 0x000fe40004800000 */
[-C--:B------:R-:W-:Y:S02]  /*b3a0*/  ISETP.GE.AND P0, PT, R12, R18.reuse, PT ;  /* 0x000000120c00720c */ /* 0x080fe40003f06270 */
[----:B------:R-:W-:Y:S02]  /*b3b0*/  ISETP.GE.AND P1, PT, R14, R18, PT ;  /* 0x000000120e00720c */ /* 0x000fe40003f26270 */
[----:B------:R-:W-:Y:S02]  /*b3c0*/  FSEL R100, R100, -INF , !P0 ;  /* 0xff80000064647808 */ /* 0x000fe40004000000 */
[----:B------:R-:W-:-:S02]  /*b3d0*/  FSEL R77, R104, -INF , !P1 ;  /* 0xff800000684d7808 */ /* 0x000fc40004800000 */
[-C--:B------:R-:W-:Y:S02]  /*b3e0*/  ISETP.GE.AND P0, PT, R11, R19.reuse, PT ;  /* 0x000000130b00720c */ /* 0x080fe40003f06270 */
[C---:B------:R-:W-:Y:S02]  /*b3f0*/  ISETP.GE.AND P2, PT, R13.reuse, R18, PT ;  /* 0x000000120d00720c */ /* 0x040fe40003f46270 */
[----:B------:R-:W-:Y:S02]  /*b400*/  ISETP.GE.AND P1, PT, R13, R19, PT ;  /* 0x000000130d00720c */ /* 0x000fe40003f26270 */
[----:B------:R-:W-:Y:S02]  /*b410*/  FSEL R103, R103, -INF , !P0 ;  /* 0xff80000067677808 */ /* 0x000fe40004000000 */
[----:B------:R-:W-:Y:S02]  /*b420*/  FSEL R75, R105, -INF , !P2 ;  /* 0xff800000694b7808 */ /* 0x000fe40005000000 */
[----:B------:R-:W-:-:S02]  /*b430*/  FSEL R110, R107, -INF , !P1 ;  /* 0xff8000006b6e7808 */ /* 0x000fc40004800000 */
[-C--:B------:R-:W-:Y:S02]  /*b440*/  ISETP.GE.AND P0, PT, R9, R18.reuse, PT ;  /* 0x000000120900720c */ /* 0x080fe40003f06270 */
        /* <DEDUP_REMOVED lines=23> */
[----:B------:R-:W-:Y:S02]  /*b5c0*/  PLOP3.LUT P0, PT, PT, PT, UP0, 0x80, 0x0 ;  /* 0x000000000000781c */ /* 0x000fe40003f0f008 */
[----:B------:R-:W-:Y:S02]  /*b5d0*/  ISETP.GE.AND P2, PT, R6, R19, PT ;  /* 0x000000130600720c */ /* 0x000fe40003f46270 */
[-C--:B------:R-:W-:Y:S02]  /*b5e0*/  ISETP.GE.AND P1, PT, R5, R18.reuse, PT ;  /* 0x000000120500720c */ /* 0x080fe40003f26270 */
[----:B------:R-:W-:Y:S02]  /*b5f0*/  FSEL R74, R90, -INF , !P2 ;  /* 0xff8000005a4a7808 */ /* 0x000fe40005000000 */
[----:B------:R-:W-:Y:S02]  /*b600*/  FSEL R24, R89, -INF , !P1 ;  /* 0xff80000059187808 */ /* 0x000fe40004800000 */
[----:B------:R-:W-:-:S02]  /*b610*/  ISETP.GE.AND P2, PT, R4, R18, PT ;  /* 0x000000120400720c */ /* 0x000fc40003f46270 */
[----:B------:R-:W-:Y:S02]  /*b620*/  ISETP.GE.AND P1, PT, R2, R18, PT ;  /* 0x000000120200720c */ /* 0x000fe40003f26270 */
[----:B------:R-:W-:Y:S02]  /*b630*/  FSEL R84, R84, -INF , !P2 ;  /* 0xff80000054547808 */ /* 0x000fe40005000000 */
[----:B------:R-:W-:Y:S02]  /*b640*/  FSEL R85, R85, -INF , !P1 ;  /* 0xff80000055557808 */ /* 0x000fe40004800000 */
[-C--:B------:R-:W-:Y:S02]  /*b650*/  ISETP.GE.AND P2, PT, R4, R19.reuse, PT ;  /* 0x000000130400720c */ /* 0x080fe40003f46270 */
[----:B------:R-:W-:Y:S02]  /*b660*/  ISETP.GE.AND P1, PT, R2, R19, PT ;  /* 0x000000130200720c */ /* 0x000fe40003f26270 */
[----:B------:R-:W-:-:S02]  /*b670*/  FSEL R86, R86, -INF , !P2 ;  /* 0xff80000056567808 */ /* 0x000fc40005000000 */
[----:B------:R-:W-:Y:S02]  /*b680*/  FSEL R87, R87, -INF , !P1 ;  /* 0xff80000057577808 */ /* 0x000fe40004800000 */
[----:B------:R-:W-:Y:S02]  /*b690*/  FSEL R21, R40, -INF , !P6 ;  /* 0xff80000028157808 */ /* 0x000fe40007000000 */
[----:B------:R-:W-:Y:S02]  /*b6a0*/  FSEL R20, R41, -INF , !P5 ;  /* 0xff80000029147808 */ /* 0x000fe40006800000 */
[----:B------:R-:W-:Y:S02]  /*b6b0*/  FSEL R23, R42, -INF , !P4 ;  /* 0xff8000002a177808 */ /* 0x000fe40006000000 */
[----:B------:R-:W-:Y:S01]  /*b6c0*/  FSEL R22, R43, -INF , !P3 ;  /* 0xff8000002b167808 */ /* 0x000fe20005800000 */
[----:B------:R-:W-:Y:S05]  /*b6d0*/  @!P0 BRA `(.L_x_25) ;  /* 0x000002c000008947 */ /* 0x000fea0003800000 */
[----:B--2---:R-:W2:Y:S04]  /*b6e0*/  LDL.64 R66, [R1+0x90] ;  /* 0x0000900001427983 */ /* 0x004ea80000100a00 */
[----:B------:R-:W3:Y:S01]  /*b6f0*/  LDL.64 R70, [R1+0x88] ;  /* 0x0000880001467983 */ /* 0x000ee20000100a00 */
[----:B------:R-:W-:-:S02]  /*b700*/  UIADD3 UR7, UR8, -0x3, URZ ;  /* 0xfffffffd08077890 */ /* 0x000fc4000fffe03f */
[----:B------:R-:W-:Y:S02]  /*b710*/  ULDC.64 UR4, c[0x0][0x198] ;  /* 0x0000660000047ab9 */ /* 0x000fe40000000a00 */
[----:B------:R-:W-:Y:S02]  /*b720*/  USHF.R.S32.HI UR6, URZ, 0x1f, UR7 ;  /* 0x0000001f3f067899 */ /* 0x000fe40008011407 */
[----:B------:R-:W-:Y:S02]  /*b730*/  UIMAD.WIDE.U32 UR12, UR7, UR4, URZ ;  /* 0x00000004070c72a5 */ /* 0x000fe4000f8e003f */
[----:B------:R-:W-:-:S04]  /*b740*/  UIMAD UR6, UR6, UR4, URZ ;  /* 0x00000004060672a4 */ /* 0x000fc8000f8e023f */
[----:B------:R-:W-:Y:S01]  /*b750*/  UIMAD UR6, UR7, UR5, UR6 ;  /* 0x00000005070672a4 */ /* 0x000fe2000f8e0206 */
[----:B------:R-:W-:Y:S02]  /*b760*/  IMAD.U32 R0, RZ, RZ, UR12 ;  /* 0x0000000cff007e24 */ /* 0x000fe4000f8e00ff */
[----:B------:R-:W-:Y:S01]  /*b770*/  IMAD.U32 R4, RZ, RZ, UR12 ;  /* 0x0000000cff047e24 */ /* 0x000fe2000f8e00ff */
[----:B------:R-:W-:-:S06]  /*b780*/  UIADD3 UR6, UR13, UR6, URZ ;  /* 0x000000060d067290 */ /* 0x000fcc000fffe03f */
[----:B------:R-:W-:Y:S01]  /*b790*/  IMAD.U32 R2, RZ, RZ, UR6 ;  /* 0x00000006ff027e24 */ /* 0x000fe2000f8e00ff */
[----:B------:R-:W-:Y:S02]  /*b7a0*/  USHF.L.U32 UR6, UR4, 0x5, URZ ;  /* 0x0000000504067899 */ /* 0x000fe4000800063f */
[----:B------:R-:W-:Y:S01]  /*b7b0*/  USHF.L.U64.HI UR4, UR4, 0x5, UR5 ;  /* 0x0000000504047899 */ /* 0x000fe20008010205 */
[----:B--2---:R-:W-:-:S04]  /*b7c0*/  LEA R0, P0, R0, R66, 0x7 ;  /* 0x0000004200007211 */ /* 0x004fc800078038ff */
[----:B---3--:R-:W-:Y:S02]  /*b7d0*/  LEA.HI.X R2, R4, R71, R2, 0x7, P0 ;  /* 0x0000004704027211 */ /* 0x008fe400000f3c02 */
[----:B------:R-:W-:-:S04]  /*b7e0*/  LEA R4, P0, R0, c[0x0][0x168], 0x1 ;  /* 0x00005a0000047a11 */ /* 0x000fc800078008ff */
[----:B------:R-:W-:-:S05]  /*b7f0*/  LEA.HI.X R5, R0, c[0x0][0x16c], R2, 0x1, P0 ;  /* 0x00005b0000057a11 */ /* 0x000fca00000f0c02 */
[----:B------:R-:W-:Y:S01]  /*b800*/  @!PT LDS RZ, [RZ] ;  /* 0x00000000fffff984 */ /* 0x000fe20000000800 */
[----:B------:R-:W-:Y:S01]  /*b810*/  @!PT LDS RZ, [RZ] ;  /* 0x00000000fffff984 */ /* 0x000fe20000000800 */
[----:B------:R-:W-:Y:S01]  /*b820*/  @!PT LDS RZ, [RZ] ;  /* 0x00000000fffff984 */ /* 0x000fe20000000800 */
[----:B------:R1:W-:Y:S02]  /*b830*/  LDGSTS.E.BYPASS.LTC128B.128 [R234+0x4000], [R4.64] ;  /* 0x0400000004ea7fae */ /* 0x0003e4000b901d50 */
[----:B-1----:R-:W-:-:S04]  /*b840*/  IADD3 R4, P0, R4, UR6, RZ ;  /* 0x0000000604047c10 */ /* 0x002fc8000ff1e0ff */
[----:B------:R-:W-:-:S05]  /*b850*/  IADD3.X R5, R5, UR4, RZ, P0, !PT ;  /* 0x0000000405057c10 */ /* 0x000fca00087fe4ff */
        /* <DEDUP_REMOVED lines=18> */
[----:B------:R1:W-:Y:S04]  /*b980*/  LDGSTS.E.BYPASS.LTC128B.128 [R234+0x7800], [R4.64] ;  /* 0x0780000004ea7fae */ /* 0x0003e8000b901d50 */
[----:B------:R-:W0:Y:S02]  /*b990*/  LDGDEPBAR ;  /* 0x00000000000079af */ /* 0x000e240000000000 */
.L_x_25:
[----:B--2---:R-:W2:Y:S04]  /*b9a0*/  LDL.LU R9, [R1+0x18] ;  /* 0x0000180001097983 */ /* 0x004ea80000300800 */
[----:B------:R-:W3:Y:S04]  /*b9b0*/  LDL.LU R0, [R1+0x50] ;  /* 0x0000500001007983 */ /* 0x000ee80000300800 */
[----:B------:R-:W4:Y:S04]  /*b9c0*/  LDL.LU R32, [R1+0x74] ;  /* 0x0000740001207983 */ /* 0x000f280000300800 */
[----:B------:R-:W4:Y:S04]  /*b9d0*/  LDL.LU R33, [R1+0x60] ;  /* 0x0000600001217983 */ /* 0x000f280000300800 */
[----:B------:R-:W4:Y:S04]  /*b9e0*/  LDL.LU R40, [R1+0x54] ;  /* 0x0000540001287983 */ /* 0x000f280000300800 */
[----:B------:R-:W4:Y:S04]  /*b9f0*/  LDL.LU R46, [R1+0x24] ;  /* 0x00002400012e7983 */ /* 0x000f280000300800 */
[----:B------:R-:W4:Y:S04]  /*ba00*/  LDL.LU R47, [R1+0x20] ;  /* 0x00002000012f7983 */ /* 0x000f280000300800 */
[----:B------:R-:W4:Y:S04]  /*ba10*/  LDL.LU R63, [R1+0x1c] ;  /* 0x00001c00013f7983 */ /* 0x000f280000300800 */
[----:B------:R-:W4:Y:S04]  /*ba20*/  LDL.LU R2, [R1+0x30] ;  /* 0x0000300001027983 */ /* 0x000f280000300800 */
[----:B-1----:R-:W4:Y:S04]  /*ba30*/  LDL.LU R4, [R1+0x38] ;  /* 0x0000380001047983 */ /* 0x002f280000300800 */
[----:B------:R-:W4:Y:S04]  /*ba40*/  LDL.LU R5, [R1+0x14] ;  /* 0x0000140001057983 */ /* 0x000f280000300800 */
[----:B------:R-:W4:Y:S04]  /*ba50*/  LDL.LU R6, [R1+0x64] ;  /* 0x0000640001067983 */ /* 0x000f280000300800 */
[----:B------:R-:W4:Y:S04]  /*ba60*/  LDL.LU R7, [R1+0x3c] ;  /* 0x00003c0001077983 */ /* 0x000f280000300800 */
[----:B------:R-:W4:Y:S04]  /*ba70*/  LDL.LU R8, [R1+0x4c] ;  /* 0x00004c0001087983 */ /* 0x000f280000300800 */
[----:B------:R-:W4:Y:S04]  /*ba80*/  LDL R11, [R1+0x80] ;  /* 0x00008000010b7983 */ /* 0x000f280000100800 */
[----:B------:R1:W-:Y:S04]  /*ba90*/  STL [R1+0xf8], R230 ;  /* 0x0000f8e601007387 */ /* 0x0003e80000100800 */
[----:B-1----:R-:W4:Y:S04]  /*baa0*/  LDL.LU R230, [R1+0x7c] ;  /* 0x00007c0001e67983 */ /* 0x002f280000300800 */
[----:B------:R1:W-:Y:S04]  /*bab0*/  STL [R1+0xf4], R229 ;  /* 0x0000f4e501007387 */ /* 0x0003e80000100800 */
[----:B-1----:R-:W4:Y:S04]  /*bac0*/  LDL.LU R229, [R1+0x78] ;  /* 0x0000780001e57983 */ /* 0x002f280000300800 */
[----:B------:R-:W4:Y:S04]  /*bad0*/  LDL.LU R122, [R1+0x70] ;  /* 0x00007000017a7983 */ /* 0x000f280000300800 */
[----:B------:R-:W4:Y:S04]  /*bae0*/  LDL.LU R121, [R1+0x6c] ;  /* 0x00006c0001797983 */ /* 0x000f280000300800 */
[----:B------:R-:W4:Y:S04]  /*baf0*/  LDL.LU R120, [R1+0x68] ;  /* 0x0000680001787983 */ /* 0x000f280000300800 */
[----:B------:R-:W4:Y:S04]  /*bb00*/  LDL.LU R31, [R1+0x10] ;  /* 0x00001000011f7983 */ /* 0x000f280000300800 */
[----:B------:R-:W4:Y:S04]  /*bb10*/  LDL.LU R29, [R1+0x8] ;  /* 0x00000800011d7983 */ /* 0x000f280000300800 */
[----:B------:R-:W4:Y:S04]  /*bb20*/  LDL.LU R28, [R1+0x4] ;  /* 0x00000400011c7983 */ /* 0x000f280000300800 */
[----:B------:R-:W4:Y:S04]  /*bb30*/  LDL.LU R27, [R1] ;  /* 0x00000000011b7983 */ /* 0x000f280000300800 */
[----:B------:R-:W-:Y:S04]  /*bb40*/  STL [R1+0xf0], R228 ;  /* 0x0000f0e401007387 */ /* 0x000fe80000100800 */
[----:B------:R-:W-:Y:S04]  /*bb50*/  STL [R1+0xec], R227 ;  /* 0x0000ece301007387 */ /* 0x000fe80000100800 */
[----:B------:R-:W-:Y:S04]  /*bb60*/  STL [R1+0xe8], R226 ;  /* 0x0000e8e201007387 */ /* 0x000fe80000100800 */
[----:B------:R-:W-:Y:S04]  /*bb70*/  STL [R1+0xe4], R225 ;  /* 0x0000e4e101007387 */ /* 0x000fe80000100800 */
[----:B------:R-:W-:Y:S04]  /*bb80*/  STL [R1+0xe0], R224 ;  /* 0x0000e0e001007387 */ /* 0x000fe80000100800 */
[----:B------:R1:W-:Y:S04]  /*bb90*/  STL [R1+0xdc], R223 ;  /* 0x0000dcdf01007387 */ /* 0x0003e80000100800 */
[----:B-1----:R-:W4:Y:S04]  /*bba0*/  LDL.LU R223, [R1+0x28] ;  /* 0x0000280001df7983 */ /* 0x002f280000300800 */
[----:B------:R-:W-:Y:S04]  /*bbb0*/  STL [R1+0xd8], R222 ;  /* 0x0000d8de01007387 */ /* 0x000fe80000100800 */
[----:B------:R1:W-:Y:S04]  /*bbc0*/  STL [R1+0xd4], R221 ;  /* 0x0000d4dd01007387 */ /* 0x0003e80000100800 */
[----:B-1----:R-:W4:Y:S04]  /*bbd0*/  LDL.LU R221, [R1+0x2c] ;  /* 0x00002c0001dd7983 */ /* 0x002f280000300800 */
[----:B------:R1:W-:Y:S04]  /*bbe0*/  STL [R1+0xd0], R220 ;  /* 0x0000d0dc01007387 */ /* 0x0003e80000100800 */
[----:B-1----:R-:W4:Y:S04]  /*bbf0*/  LDL.LU R220, [R1+0xc] ;  /* 0x00000c0001dc7983 */ /* 0x002f280000300800 */
[----:B------:R-:W-:Y:S01]  /*bc00*/  STL [R1+0xcc], R139 ;  /* 0x0000cc8b01007387 */ /* 0x000fe20000100800 */
[----:B--2---:R-:W-:-:S02]  /*bc10*/  MOV R10, R9 ;  /* 0x00000009000a7202 */ /* 0x004fc40000000f00 */
[----:B---3--:R-:W-:-:S04]  /*bc20*/  MOV R9, R0 ;  /* 0x0000000000097202 */ /* 0x008fc80000000f00 */
[----:B------:R-:W-:Y:S02]  /*bc30*/  MOV R41, R9 ;  /* 0x0000000900297202 */ /* 0x000fe40000000f00 */
[----:B------:R-:W2:Y:S01]  /*bc40*/  LDL.LU R9, [R1+0x34] ;  /* 0x0000340001097983 */ /* 0x000ea20000300800 */
[----:B-----5:R-:W-:-:S03]  /*bc50*/  FMNMX.FTZ R0, R136, R39, !PT ;  /* 0x0000002788007209 */ /* 0x020fc60007810000 */
[----:B------:R-:W3:Y:S01]  /*bc60*/  LDL.LU R14, [R1+0x40] ;  /* 0x00004000010e7983 */ /* 0x000ee20000300800 */
[----:B------:R-:W-:-:S04]  /*bc70*/  FMNMX.FTZ R0, R116, R0, !PT ;  /* 0x0000000074007209 */ /* 0x000fc80007810000 */
[----:B------:R-:W-:-:S04]  /*bc80*/  FMNMX.FTZ R0, R117, R0, !PT ;  /* 0x0000000075007209 */ /* 0x000fc80007810000 */
[----:B------:R-:W-:Y:S02]  /*bc90*/  FMNMX.FTZ R0, R118, R0, !PT ;  /* 0x0000000076007209 */ /* 0x000fe40007810000 */
[----:B----4-:R-:W-:Y:S02]  /*bca0*/  MOV R90, R2 ;  /* 0x00000002005a7202 */ /* 0x010fe40000000f00 */
[----:B------:R-:W-:Y:S01]  /*bcb0*/  FMNMX.FTZ R0, R11, R0, !PT ;  /* 0x000000000b007209 */ /* 0x000fe20007810000 */
[----:B------:R-:W-:-:S03]  /*bcc0*/  IMAD.MOV.U32 R62, RZ, RZ, R4 ;  /* 0x000000ffff3e7224 */ /* 0x000fc600078e0004 */
[----:B------:R-:W-:Y:S01]  /*bcd0*/  FMNMX.FTZ R0, R230, R0, !PT ;  /* 0x00000000e6007209 */ /* 0x000fe20007810000 */
[----:B------:R-:W-:Y:S01]  /*bce0*/  IMAD.MOV.U32 R88, RZ, RZ, R10 ;  /* 0x000000ffff587224 */ /* 0x000fe200078e000a */
[----:B------:R-:W-:Y:S02]  /*bcf0*/  MOV R10, R6 ;  /* 0x00000006000a7202 */ /* 0x000fe40000000f00 */
        /* <DEDUP_REMOVED lines=24> */
[----:B------:R-:W-:Y:S02]  /*be80*/  MOV R89, R5 ;  /* 0x0000000500597202 */ /* 0x000fe40000000f00 */
[----:B------:R-:W-:Y:S02]  /*be90*/  FMNMX.FTZ R2, R88, R2, !PT ;  /* 0x0000000258027209 */ /* 0x000fe40007810000 */
[----:B------:R-:W-:Y:S02]  /*bea0*/  FMNMX.FTZ R0, R212, R0, !PT ;  /* 0x00000000d4007209 */ /* 0x000fe40007810000 */
[----:B------:R-:W-:-:S02]  /*beb0*/  FMNMX.FTZ R4, R40, R4, !PT ;  /* 0x0000000428047209 */ /* 0x000fc40007810000 */
[----:B------:R-:W-:Y:S02]  /*bec0*/  FMNMX.FTZ R2, R89, R2, !PT ;  /* 0x0000000259027209 */ /* 0x000fe40007810000 */
[----:B------:R-:W-:Y:S02]  /*bed0*/  FMNMX.FTZ R0, R210, R0, !PT ;  /* 0x00000000d2007209 */ /* 0x000fe40007810000 */
[----:B------:R-:W-:Y:S02]  /*bee0*/  MOV R42, R8 ;  /* 0x00000008002a7202 */ /* 0x000fe40000000f00 */
[----:B------:R-:W-:Y:S01]  /*bef0*/  FMNMX.FTZ R4, R41, R4, !PT ;  /* 0x0000000429047209 */ /* 0x000fe20007810000 */
[----:B------:R-:W-:Y:S01]  /*bf00*/  IMAD.MOV.U32 R43, RZ, RZ, R7 ;  /* 0x000000ffff2b7224 */ /* 0x000fe200078e0007 */
[----:B------:R-:W-:Y:S02]  /*bf10*/  MOV R91, R83 ;  /* 0x00000053005b7202 */ /* 0x000fe40000000f00 */
[----:B------:R-:W-:-:S02]  /*bf20*/  FMNMX.FTZ R2, R31, R2, !PT ;  /* 0x000000021f027209 */ /* 0x000fc40007810000 */
[----:B------:R-:W-:Y:S01]  /*bf30*/  FMNMX.FTZ R0, R127, R0, !PT ;  /* 0x000000007f007209 */ /* 0x000fe20007810000 */
[----:B------:R-:W-:Y:S01]  /*bf40*/  IMAD.MOV.U32 R96, RZ, RZ, R204 ;  /* 0x000000ffff607224 */ /* 0x000fe200078e00cc */
[----:B------:R-:W-:Y:S02]  /*bf50*/  FMNMX.FTZ R4, R42, R4, !PT ;  /* 0x000000042a047209 */ /* 0x000fe40007810000 */
[----:B------:R-:W-:Y:S02]  /*bf60*/  FMNMX.FTZ R2, R91, R2, !PT ;  /* 0x000000025b027209 */ /* 0x000fe40007810000 */
[----:B------:R-:W-:Y:S02]  /*bf70*/  FMNMX.FTZ R0, R248, R0, !PT ;  /* 0x00000000f8007209 */ /* 0x000fe40007810000 */
[----:B------:R-:W-:Y:S02]  /*bf80*/  FMNMX.FTZ R4, R43, R4, !PT ;  /* 0x000000042b047209 */ /* 0x000fe40007810000 */
[----:B------:R-:W-:-:S02]  /*bf90*/  MOV R97, R138 ;  /* 0x0000008a00617202 */ /* 0x000fc40000000f00 */
[----:B------:R-:W-:Y:S02]  /*bfa0*/  FMNMX.FTZ R2, R96, R2, !PT ;  /* 0x0000000260027209 */ /* 0x000fe40007810000 */
[----:B------:R-:W-:Y:S01]  /*bfb0*/  FMNMX.FTZ R6, R249, R0, !PT ;  /* 0x00000000f9067209 */ /* 0x000fe20007810000 */
[----:B------:R-:W-:Y:S01]  /*bfc0*/  IMAD.MOV.U32 R99, RZ, RZ, R133 ;  /* 0x000000ffff637224 */ /* 0x000fe200078e0085 */
[----:B------:R-:W-:Y:S02]  /*bfd0*/  FMNMX.FTZ R4, R62, R4, !PT ;  /* 0x000000043e047209 */ /* 0x000fe40007810000 */
[----:B------:R-:W-:Y:S02]  /*bfe0*/  FMNMX.FTZ R0, R3, R37, !PT ;  /* 0x0000002503007209 */ /* 0x000fe40007810000 */
[----:B------:R-:W-:Y:S02]  /*bff0*/  FMNMX.FTZ R5, R97, R2, !PT ;  /* 0x0000000261057209 */ /* 0x000fe40007810000 */
[----:B------:R-:W-:-:S02]  /*c000*/  MOV R11, R124 ;  /* 0x0000007c000b7202 */ /* 0x000fc40000000f00 */
[----:B------:R-:W-:Y:S02]  /*c010*/  FMNMX.FTZ R4, R90, R4, !PT ;  /* 0x000000045a047209 */ /* 0x000fe40007810000 */
[----:B------:R-:W-:Y:S02]  /*c020*/  FMNMX.FTZ R0, R44, R0, !PT ;  /* 0x000000002c007209 */ /* 0x000fe40007810000 */
[----:B------:R-:W-:Y:S02]  /*c030*/  FMNMX.FTZ R2, R240, R6, !PT ;  /* 0x00000006f0027209 */ /* 0x000fe40007810000 */
[----:B------:R-:W-:Y:S02]  /*c040*/  MOV R104, R69 ;  /* 0x0000004500687202 */ /* 0x000fe40000000f00 */
[----:B------:R-:W-:Y:S02]  /*c050*/  FMNMX.FTZ R5, R99, R5, !PT ;  /* 0x0000000563057209 */ /* 0x000fe40007810000 */
[----:B------:R-:W-:-:S02]  /*c060*/  FMNMX.FTZ R4, R11, R4, !PT ;  /* 0x000000040b047209 */ /* 0x000fc40007810000 */
[----:B------:R-:W-:Y:S02]  /*c070*/  FMNMX.FTZ R0, R45, R0, !PT ;  /* 0x000000002d007209 */ /* 0x000fe40007810000 */
[----:B------:R-:W-:Y:S02]  /*c080*/  FMNMX.FTZ R2, R241, R2, !PT ;  /* 0x00000002f1027209 */ /* 0x000fe40007810000 */
[----:B------:R-:W-:Y:S02]  /*c090*/  MOV R105, R68 ;  /* 0x0000004400697202 */ /* 0x000fe40000000f00 */
[----:B------:R-:W-:Y:S01]  /*c0a0*/  FMNMX.FTZ R5, R104, R5, !PT ;  /* 0x0000000568057209 */ /* 0x000fe20007810000 */
[----:B------:R-:W-:Y:S01]  /*c0b0*/  IMAD.MOV.U32 R106, RZ, RZ, R65 ;  /* 0x000000ffff6a7224 */ /* 0x000fe200078e0041 */
[----:B------:R-:W-:Y:S02]  /*c0c0*/  FMNMX.FTZ R6, R57, R4, !PT ;  /* 0x0000000439067209 */ /* 0x000fe40007810000 */
[----:B------:R-:W-:-:S02]  /*c0d0*/  FMNMX.FTZ R0, R34, R0, !PT ;  /* 0x0000000022007209 */ /* 0x000fc40007810000 */
[----:B------:R-:W-:Y:S02]  /*c0e0*/  FMNMX.FTZ R2, R126, R2, !PT ;  /* 0x000000027e027209 */ /* 0x000fe40007810000 */
[----:B------:R-:W-:Y:S02]  /*c0f0*/  FMNMX.FTZ R5, R105, R5, !PT ;  /* 0x0000000569057209 */ /* 0x000fe40007810000 */
[----:B------:R-:W-:Y:S02]  /*c100*/  FMNMX.FTZ R6, R221, R6, !PT ;  /* 0x00000006dd067209 */ /* 0x000fe40007810000 */
[----:B------:R-:W-:Y:S02]  /*c110*/  FMNMX.FTZ R0, R244, R0, !PT ;  /* 0x00000000f4007209 */ /* 0x000fe40007810000 */
[----:B------:R-:W-:Y:S02]  /*c120*/  FMNMX.FTZ R2, R130, R2, !PT ;  /* 0x0000000282027209 */ /* 0x000fe40007810000 */
[----:B------:R-:W-:-:S02]  /*c130*/  MOV R107, R64 ;  /* 0x00000040006b7202 */ /* 0x000fc40000000f00 */
        /* <DEDUP_REMOVED lines=48> */
[----:B-1----:R-:W-:-:S02]  /*c440*/  FMNMX.FTZ R0, R0, R7, !PT ;  /* 0x0000000700007209 */ /* 0x002fc40007810000 */
[----:B------:R-:W-:Y:S02]  /*c450*/  FMNMX.FTZ R4, R206, R4, !PT ;  /* 0x00000004ce047209 */ /* 0x000fe40007810000 */
[----:B------:R-:W-:Y:S01]  /*c460*/  FMNMX.FTZ R5, R92, R6, !PT ;  /* 0x000000065c057209 */ /* 0x000fe20007810000 */
[----:B------:R-:W1:Y:S01]  /*c470*/  SHFL.BFLY PT, R7, R0, 0x1, 0x1f ;  /* 0x0c201f0000077f89 */ /* 0x000e6200000e0000 */
[----:B------:R-:W-:-:S03]  /*c480*/  FMNMX.FTZ R4, R205, R4, !PT ;  /* 0x00000004cd047209 */ /* 0x000fc60007810000 */
[----:B------:R-:W4:Y:S01]  /*c490*/  SHFL.BFLY PT, R6, R2, 0x2, 0x1f ;  /* 0x0c401f0002067f89 */ /* 0x000f2200000e0000 */
        /* <DEDUP_REMOVED lines=10> */
[----:B-1----:R-:W-:Y:S02]  /*c540*/  FMNMX.FTZ R204, R0, R7, !PT ;  /* 0x0000000700cc7209 */ /* 0x002fe40007810000 */
[----:B----4-:R-:W-:-:S02]  /*c550*/  FMNMX.FTZ R2, R2, R6, !PT ;  /* 0x0000000602027209 */ /* 0x010fc40007810000 */
[----:B------:R-:W-:Y:S01]  /*c560*/  FMNMX.FTZ R0, R76, R4, !PT ;  /* 0x000000044c007209 */ /* 0x000fe20007810000 */
[----:B------:R-:W1:Y:S03]  /*c570*/  SHFL.BFLY PT, R6, R5, 0x2, 0x1f ;  /* 0x0c401f0005067f89 */ /* 0x000e6600000e0000 */
[----:B------:R-:W-:Y:S01]  /*c580*/  FMNMX.FTZ R0, R94, R0, !PT ;  /* 0x000000005e007209 */ /* 0x000fe20007810000 */
[----:B------:R-:W4:Y:S03]  /*c590*/  SHFL.BFLY PT, R7, R2, 0x1, 0x1f ;  /* 0x0c201f0002077f89 */ /* 0x000f2600000e0000 */
[----:B------:R-:W-:-:S04]  /*c5a0*/  FMNMX.FTZ R0, R95, R0, !PT ;  /* 0x000000005f007209 */ /* 0x000fc80007810000 */
[----:B------:R-:W-:Y:S01]  /*c5b0*/  FMNMX.FTZ R0, R74, R0, !PT ;  /* 0x000000004a007209 */ /* 0x000fe20007810000 */
[----:B------:R-:W-:-:S03]  /*c5c0*/  FMUL.FTZ R4, R204, c[0x0][0x23c] ;  /* 0x00008f00cc047a20 */ /* 0x000fc60000410000 */
[----:B------:R-:W-:Y:S02]  /*c5d0*/  FMNMX.FTZ R0, R72, R0, !PT ;  /* 0x0000000048007209 */ /* 0x000fe40007810000 */
[----:B------:R-:W-:Y:S02]  /*c5e0*/  FSETP.NEU.FTZ.AND P0, PT, R204, -INF , PT ;  /* 0xff800000cc00780b */ /* 0x000fe40003f1d000 */
[----:B------:R-:W-:Y:S02]  /*c5f0*/  FMNMX.FTZ R0, R86, R0, !PT ;  /* 0x0000000056007209 */ /* 0x000fe40007810000 */
[----:B------:R-:W-:Y:S02]  /*c600*/  FSEL R4, R4, RZ, P0 ;  /* 0x000000ff04047208 */ /* 0x000fe40000000000 */
[----:B------:R-:W-:Y:S02]  /*c610*/  FMNMX.FTZ R0, R87, R0, !PT ;  /* 0x0000000057007209 */ /* 0x000fe40007810000 */
[----:B-1----:R-:W-:Y:S01]  /*c620*/  FMNMX.FTZ R6, R5, R6, !PT ;  /* 0x0000000605067209 */ /* 0x002fe20007810000 */
[--C-:B------:R-:W-:Y:S01]  /*c630*/  FFMA.FTZ R5, R39, c[0x0][0x23c], -R4.reuse ;  /* 0x00008f0027057a23 */ /* 0x100fe20000010804 */
[----:B----4-:R-:W-:Y:S01]  /*c640*/  FMNMX.FTZ R138, R2, R7, !PT ;  /* 0x00000007028a7209 */ /* 0x010fe20007810000 */
[----:B------:R-:W-:Y:S01]  /*c650*/  FFMA.FTZ R2, R116, c[0x0][0x23c], -R4 ;  /* 0x00008f0074027a23 */ /* 0x000fe20000010804 */
[----:B------:R-:W-:Y:S01]  /*c660*/  SHFL.BFLY PT, R7, R0, 0x2, 0x1f ;  /* 0x0c401f0000077f89 */ /* 0x000fe200000e0000 */
[----:B------:R1:W-:Y:S01]  /*c670*/  MUFU.EX2 R12, R5 ;  /* 0x00000005000c7308 */ /* 0x0003e20000000800 */
[----:B------:R-:W-:-:S02]  /*c680*/  FSETP.NEU.FTZ.AND P2, PT, R138, -INF , PT ;  /* 0xff8000008a00780b */ /* 0x000fc40003f5d000 */
[----:B------:R-:W4:Y:S05]  /*c690*/  SHFL.BFLY PT, R8, R6, 0x1, 0x1f ;  /* 0x0c201f0006087f89 */ /* 0x000f2a00000e0000 */
[----:B------:R2:W-:Y:S01]  /*c6a0*/  MUFU.EX2 R225, R2 ;  /* 0x0000000200e17308 */ /* 0x0005e20000000800 */
[----:B-1----:R-:W-:-:S07]  /*c6b0*/  FFMA.FTZ R5, R117, c[0x0][0x23c], -R4 ;  /* 0x00008f0075057a23 */ /* 0x002fce0000010804 */
[----:B------:R1:W-:Y:S01]  /*c6c0*/  MUFU.EX2 R15, R5 ;  /* 0x00000005000f7308 */ /* 0x0003e20000000800 */
[----:B--2---:R-:W-:-:S05]  /*c6d0*/  FMUL.FTZ R2, R138, c[0x0][0x23c] ;  /* 0x00008f008a027a20 */ /* 0x004fca0000410000 */
[----:B------:R-:W-:Y:S01]  /*c6e0*/  FSEL R2, R2, RZ, P2 ;  /* 0x000000ff02027208 */ /* 0x000fe20001000000 */
[----:B-1----:R-:W-:-:S04]  /*c6f0*/  FFMA.FTZ R5, R118, c[0x0][0x23c], -R4 ;  /* 0x00008f0076057a23 */ /* 0x002fc80000010804 */
[----:B------:R1:W-:Y:S01]  /*c700*/  MUFU.EX2 R224, R5 ;  /* 0x0000000500e07308 */ /* 0x0003e20000000800 */
[----:B----4-:R-:W-:Y:S01]  /*c710*/  FMNMX.FTZ R137, R6, R8, !PT ;  /* 0x0000000806897209 */ /* 0x010fe20007810000 */
[----:B-1----:R-:W-:-:S06]  /*c720*/  FFMA.FTZ R5, R38, c[0x0][0x23c], -R2 ;  /* 0x00008f0026057a23 */ /* 0x002fcc0000010802 */
[----:B------:R1:W-:Y:S02]  /*c730*/  MUFU.EX2 R13, R5 ;  /* 0x00000005000d7308 */ /* 0x0003e40000000800 */
[----:B-1----:R-:W-:-:S06]  /*c740*/  FFMA.FTZ R5, R52, c[0x0][0x23c], -R2 ;  /* 0x00008f0034057a23 */ /* 0x002fcc0000010802 */
[----:B------:R1:W-:Y:S01]  /*c750*/  MUFU.EX2 R19, R5 ;  /* 0x0000000500137308 */ /* 0x0003e20000000800 */
[----:B------:R-:W-:Y:S02]  /*c760*/  FSETP.NEU.FTZ.AND P1, PT, R137, -INF , PT ;  /* 0xff8000008900780b */ /* 0x000fe40003f3d000 */
[----:B-1----:R-:W-:Y:S01]  /*c770*/  FMNMX.FTZ R5, R0, R7, !PT ;  /* 0x0000000700057209 */ /* 0x002fe20007810000 */
[----:B------:R-:W-:-:S04]  /*c780*/  FFMA.FTZ R0, R53, c[0x0][0x23c], -R2 ;  /* 0x00008f0035007a23 */ /* 0x000fc80000010802 */
[----:B------:R-:W1:Y:S01]  /*c790*/  SHFL.BFLY PT, R8, R5, 0x1, 0x1f ;  /* 0x0c201f0005087f89 */ /* 0x000e6200000e0000 */
[----:B------:R2:W-:Y:S01]  /*c7a0*/  MUFU.EX2 R18, R0 ;  /* 0x0000000000127308 */ /* 0x0005e20000000800 */
[----:B------:R-:W-:Y:S01]  /*c7b0*/  FFMA.FTZ R6, R56, c[0x0][0x23c], -R2 ;  /* 0x00008f0038067a23 */ /* 0x000fe20000010802 */
[----:B------:R-:W-:Y:S01]  /*c7c0*/  FSEL R7, R204, RZ, P0 ;  /* 0x000000ffcc077208 */ /* 0x000fe20000000000 */
[----:B--2---:R-:W-:-:S05]  /*c7d0*/  FMUL.FTZ R0, R137, c[0x0][0x23c] ;  /* 0x00008f0089007a20 */ /* 0x004fca0000410000 */
[----:B------:R2:W-:Y:S01]  /*c7e0*/  MUFU.EX2 R26, R6 ;  /* 0x00000006001a7308 */ /* 0x0005e20000000800 */
[----:B------:R-:W-:Y:S01]  /*c7f0*/  FSEL R0, R0, RZ, P1 ;  /* 0x000000ff00007208 */ /* 0x000fe20000800000 */
[----:B------:R-:W-:Y:S01]  /*c800*/  FADD.FTZ R7, R136, -R7 ;  /* 0x8000000788077221 */ /* 0x000fe20000010000 */
[----:B-1----:R-:W-:-:S03]  /*c810*/  FMNMX.FTZ R133, R5, R8, !PT ;  /* 0x0000000805857209 */ /* 0x002fc60007810000 */
[----:B--2---:R-:W-:-:S04]  /*c820*/  FFMA.FTZ R6, R16, c[0x0][0x23c], -R0 ;  /* 0x00008f0010067a23 */ /* 0x004fc80000010800 */
[----:B------:R1:W-:Y:S01]  /*c830*/  MUFU.EX2 R124, R6 ;  /* 0x00000006007c7308 */ /* 0x0003e20000000800 */
[C---:B------:R-:W-:Y:S01]  /*c840*/  FMUL.FTZ R5, R133.reuse, c[0x0][0x23c] ;  /* 0x00008f0085057a20 */ /* 0x040fe20000410000 */
[----:B------:R-:W-:Y:S01]  /*c850*/  FSETP.NEU.FTZ.AND P0, PT, R133, -INF , PT ;  /* 0xff8000008500780b */ /* 0x000fe20003f1d000 */
[----:B-1----:R-:W-:-:S05]  /*c860*/  FFMA.FTZ R6, R17, c[0x0][0x23c], -R0 ;  /* 0x00008f0011067a23 */ /* 0x002fca0000010800 */
[----:B------:R1:W-:Y:S01]  /*c870*/  MUFU.EX2 R48, R6 ;  /* 0x0000000600307308 */ /* 0x0003e20000000800 */
[----:B------:R-:W-:Y:S01]  /*c880*/  FSEL R5, R5, RZ, P0 ;  /* 0x000000ff05057208 */ /* 0x000fe20000000000 */
[----:B-1----:R-:W-:Y:S02]  /*c890*/  FMUL.FTZ R6, R7, c[0x0][0x23c] ;  /* 0x00008f0007067a20 */ /* 0x002fe40000410000 */
[----:B------:R-:W-:-:S04]  /*c8a0*/  FFMA.FTZ R7, R36, c[0x0][0x23c], -R0 ;  /* 0x00008f0024077a23 */ /* 0x000fc80000010800 */
[----:B------:R-:W1:Y:S08]  /*c8b0*/  MUFU.EX2 R6, R6 ;  /* 0x0000000600067308 */ /* 0x000e700000000800 */
[----:B------:R2:W-:Y:S01]  /*c8c0*/  MUFU.EX2 R139, R7 ;  /* 0x00000007008b7308 */ /* 0x0005e20000000800 */
[----:B------:R-:W-:Y:S02]  /*c8d0*/  FFMA.FTZ R8, R35, c[0x0][0x23c], -R0 ;  /* 0x00008f0023087a23 */ /* 0x000fe40000010800 */
[----:B-1----:R-:W-:-:S02]  /*c8e0*/  FFMA.FTZ R222, R9, R6, R12 ;  /* 0x0000000609de7223 */ /* 0x002fc4000001000c */
[----:B--2---:R-:W-:-:S04]  /*c8f0*/  FFMA.FTZ R7, R37, c[0x0][0x23c], -R5 ;  /* 0x00008f0025077a23 */ /* 0x004fc80000010805 */
[----:B------:R1:W-:Y:S01]  /*c900*/  MUFU.EX2 R123, R7 ;  /* 0x00000007007b7308 */ /* 0x0003e20000000800 */
[-C--:B------:R-:W-:Y:S02]  /*c910*/  FMUL.FTZ R168, R168, R6.reuse ;  /* 0x00000006a8a87220 */ /* 0x080fe40000410000 */
[-C--:B------:R-:W-:Y:S02]  /*c920*/  FMUL.FTZ R169, R169, R6.reuse ;  /* 0x00000006a9a97220 */ /* 0x080fe40000410000 */
[-C--:B------:R-:W-:Y:S02]  /*c930*/  FMUL.FTZ R148, R148, R6.reuse ;  /* 0x0000000694947220 */ /* 0x080fe40000410000 */
[-C--:B------:R-:W-:Y:S02]  /*c940*/  FMUL.FTZ R149, R149, R6.reuse ;  /* 0x0000000695957220 */ /* 0x080fe40000410000 */
[-C--:B------:R-:W-:Y:S02]  /*c950*/  FMUL.FTZ R164, R164, R6.reuse ;  /* 0x00000006a4a47220 */ /* 0x080fe40000410000 */
[----:B------:R-:W-:-:S02]  /*c960*/  FMUL.FTZ R165, R165, R6 ;  /* 0x00000006a5a57220 */ /* 0x000fc40000410000 */
[-C--:B------:R-:W-:Y:S01]  /*c970*/  FMUL.FTZ R144, R144, R6.reuse ;  /* 0x0000000690907220 */ /* 0x080fe20000410000 */
[----:B-1----:R-:W-:Y:S01]  /*c980*/  FSEL R7, R138, RZ, P2 ;  /* 0x000000ff8a077208 */ /* 0x002fe20001000000 */
[-C--:B------:R-:W-:Y:S02]  /*c990*/  FMUL.FTZ R145, R145, R6.reuse ;  /* 0x0000000691917220 */ /* 0x080fe40000410000 */
[-C--:B------:R-:W-:Y:S02]  /*c9a0*/  FMUL.FTZ R160, R160, R6.reuse ;  /* 0x00000006a0a07220 */ /* 0x080fe40000410000 */
[-C--:B------:R-:W-:Y:S02]  /*c9b0*/  FMUL.FTZ R161, R161, R6.reuse ;  /* 0x00000006a1a17220 */ /* 0x080fe40000410000 */
[-C--:B------:R-:W-:Y:S02]  /*c9c0*/  FMUL.FTZ R140, R140, R6.reuse ;  /* 0x000000068c8c7220 */ /* 0x080fe40000410000 */
[----:B------:R-:W-:-:S02]  /*c9d0*/  FMUL.FTZ R141, R141, R6 ;  /* 0x000000068d8d7220 */ /* 0x000fc40000410000 */
[-C--:B------:R-:W-:Y:S02]  /*c9e0*/  FMUL.FTZ R68, R156, R6.reuse ;  /* 0x000000069c447220 */ /* 0x080fe40000410000 */
[-C--:B------:R-:W-:Y:S02]  /*c9f0*/  FMUL.FTZ R69, R157, R6.reuse ;  /* 0x000000069d457220 */ /* 0x080fe40000410000 */
[-C--:B------:R-:W-:Y:S02]  /*ca00*/  FMUL.FTZ R64, R152, R6.reuse ;  /* 0x0000000698407220 */ /* 0x080fe40000410000 */
[----:B------:R-:W-:Y:S02]  /*ca10*/  FMUL.FTZ R65, R153, R6 ;  /* 0x0000000699417220 */ /* 0x000fe40000410000 */
[----:B------:R-:W-:Y:S02]  /*ca20*/  FFMA.FTZ R6, R44, c[0x0][0x23c], -R5 ;  /* 0x00008f002c067a23 */ /* 0x000fe40000010805 */
[----:B------:R-:W-:Y:S01]  /*ca30*/  FADD.FTZ R9, R135, -R7 ;  /* 0x8000000787097221 */ /* 0x000fe20000010000 */
[----:B------:R-:W-:Y:S01]  /*ca40*/  FSEL R7, R137, RZ, P1 ;  /* 0x000000ff89077208 */ /* 0x000fe20000800000 */
[----:B------:R1:W-:Y:S01]  /*ca50*/  MUFU.EX2 R228, R6 ;  /* 0x0000000600e47308 */ /* 0x0003e20000000800 */
[----:B------:R-:W-:-:S07]  /*ca60*/  MOV R136, R18 ;  /* 0x0000001200887202 */ /* 0x000fce0000000f00 */
[----:B------:R2:W-:Y:S01]  /*ca70*/  MUFU.EX2 R227, R8 ;  /* 0x0000000800e37308 */ /* 0x0005e20000000800 */
[----:B-1----:R-:W-:-:S07]  /*ca80*/  FFMA.FTZ R6, R45, c[0x0][0x23c], -R5 ;  /* 0x00008f002d067a23 */ /* 0x002fce0000010805 */
[----:B------:R1:W-:Y:S01]  /*ca90*/  MUFU.EX2 R226, R6 ;  /* 0x0000000600e27308 */ /* 0x0003e20000000800 */
[----:B--2---:R-:W-:Y:S02]  /*caa0*/  FADD.FTZ R8, R134, -R7 ;  /* 0x8000000786087221 */ /* 0x004fe40000010000 */
[----:B------:R-:W-:Y:S02]  /*cab0*/  IMAD.MOV.U32 R134, RZ, RZ, R19 ;  /* 0x000000ffff867224 */ /* 0x000fe400078e0013 */
[----:B------:R-:W2:Y:S01]  /*cac0*/  LDSM.16.MT88.4 R16, [R216+0x8000] ;  /* 0x00800000d810783b */ /* 0x000ea20000004200 */
[----:B-1----:R-:W-:-:S06]  /*cad0*/  FMUL.FTZ R6, R9, c[0x0][0x23c] ;  /* 0x00008f0009067a20 */ /* 0x002fcc0000410000 */
[----:B------:R-:W1:Y:S01]  /*cae0*/  MUFU.EX2 R6, R6 ;  /* 0x0000000600067308 */ /* 0x000e620000000800 */
[----:B------:R-:W-:-:S05]  /*caf0*/  FSEL R7, R133, RZ, P0 ;  /* 0x000000ff85077208 */ /* 0x000fca0000000000 */
[----:B------:R-:W-:Y:S02]  /*cb00*/  FADD.FTZ R3, R3, -R7 ;  /* 0x8000000703037221 */ /* 0x000fe40000010000 */
[----:B------:R-:W-:Y:S02]  /*cb10*/  FMUL.FTZ R7, R8, c[0x0][0x23c] ;  /* 0x00008f0008077a20 */ /* 0x000fe40000410000 */
[----:B------:R-:W-:Y:S02]  /*cb20*/  FFMA.FTZ R8, R34, c[0x0][0x23c], -R5 ;  /* 0x00008f0022087a23 */ /* 0x000fe40000010805 */
[----:B------:R-:W-:Y:S02]  /*cb30*/  FMUL.FTZ R3, R3, c[0x0][0x23c] ;  /* 0x00008f0003037a20 */ /* 0x000fe40000410000 */
[-C--:B-1----:R-:W-:Y:S02]  /*cb40*/  FMUL.FTZ R66, R154, R6.reuse ;  /* 0x000000069a427220 */ /* 0x082fe40000410000 */
[----:B------:R-:W-:-:S02]  /*cb50*/  FMUL.FTZ R170, R170, R6 ;  /* 0x00000006aaaa7220 */ /* 0x000fc40000410000 */
[-C--:B------:R-:W-:Y:S02]  /*cb60*/  FMUL.FTZ R171, R171, R6.reuse ;  /* 0x00000006abab7220 */ /* 0x080fe40000410000 */
        /* <DEDUP_REMOVED lines=13> */
[----:B---3--:R-:W-:Y:S02]  /*cc40*/  FFMA.FTZ R154, R14, R6, R13 ;  /* 0x000000060e9a7223 */ /* 0x008fe4000001000d */
[----:B------:R-:W1:Y:S01]  /*cc50*/  MUFU.EX2 R6, R8 ;  /* 0x0000000800067308 */ /* 0x000e620000000800 */
[----:B------:R-:W-:Y:S01]  /*cc60*/  IMAD.MOV.U32 R155, RZ, RZ, R15 ;  /* 0x000000ffff9b7224 */ /* 0x000fe200078e000f */
[----:B------:R-:W-:Y:S02]  /*cc70*/  F2FP.PACK_AB R12, R225, R12 ;  /* 0x0000000ce10c723e */ /* 0x000fe400000000ff */
[----:B------:R-:W-:-:S04]  /*cc80*/  F2FP.PACK_AB R13, R134, R13 ;  /* 0x0000000d860d723e */ /* 0x000fc800000000ff */
[----:B------:R-:W3:Y:S01]  /*cc90*/  MUFU.EX2 R7, R7 ;  /* 0x0000000700077308 */ /* 0x000ee20000000800 */
[----:B------:R-:W-:Y:S02]  /*cca0*/  F2FP.PACK_AB R14, R224, R155 ;  /* 0x0000009be00e723e */ /* 0x000fe400000000ff */
[----:B------:R-:W-:-:S05]  /*ccb0*/  F2FP.PACK_AB R15, R26, R136 ;  /* 0x000000881a0f723e */ /* 0x000fca00000000ff */
[----:B------:R-:W4:Y:S01]  /*ccc0*/  MUFU.EX2 R3, R3 ;  /* 0x0000000300037308 */ /* 0x000f220000000800 */
[----:B------:R-:W-:Y:S01]  /*ccd0*/  MOV R158, R48 ;  /* 0x00000030009e7202 */ /* 0x000fe20000000f00 */
[----:B--2---:R-:W-:Y:S01]  /*cce0*/  HMMA.16816.F32 R112, R12, R16, R168 ;  /* 0x000000100c70723c */ /* 0x004fe200000018a8 */
[----:B------:R-:W-:Y:S01]  /*ccf0*/  IMAD.MOV.U32 R117, RZ, RZ, R11 ;  /* 0x000000ffff757224 */ /* 0x000fe200078e000b */
[----:B------:R-:W-:-:S05]  /*cd00*/  MOV R152, R10 ;  /* 0x0000000a00987202 */ /* 0x000fca0000000f00 */
[----:B-1----:R-:W-:Y:S01]  /*cd10*/  MOV R170, R6 ;  /* 0x0000000600aa7202 */ /* 0x002fe20000000f00 */
[-C--:B---3--:R-:W-:Y:S01]  /*cd20*/  FMUL.FTZ R172, R172, R7.reuse ;  /* 0x00000007acac7220 */ /* 0x088fe20000410000 */
[----:B------:R-:W-:Y:S01]  /*cd30*/  F2FP.PACK_AB R8, R158, R124 ;  /* 0x0000007c9e08723e */ /* 0x000fe200000000ff */
[----:B------:R-:W-:Y:S01]  /*cd40*/  FMUL.FTZ R173, R173, R7 ;  /* 0x00000007adad7220 */ /* 0x000fe20000410000 */
[----:B------:R-:W-:Y:S01]  /*cd50*/  F2FP.PACK_AB R9, R228, R123 ;  /* 0x0000007be409723e */ /* 0x000fe200000000ff */
[----:B------:R-:W-:Y:S01]  /*cd60*/  FMUL.FTZ R176, R176, R7 ;  /* 0x00000007b0b07220 */ /* 0x000fe20000410000 */
[----:B------:R-:W-:Y:S01]  /*cd70*/  F2FP.PACK_AB R10, R227, R139 ;  /* 0x0000008be30a723e */ /* 0x000fe200000000ff */
[-C--:B----4-:R-:W-:Y:S01]  /*cd80*/  FMUL.FTZ R174, R174, R3.reuse ;  /* 0x00000003aeae7220 */ /* 0x090fe20000410000 */
[----:B------:R-:W-:Y:S01]  /*cd90*/  F2FP.PACK_AB R11, R170, R226 ;  /* 0x000000e2aa0b723e */ /* 0x000fe200000000ff */
[----:B------:R-:W-:Y:S02]  /*cda0*/  FMUL.FTZ R175, R175, R3 ;  /* 0x00000003afaf7220 */ /* 0x000fe40000410000 */
[----:B------:R-:W-:-:S02]  /*cdb0*/  FMUL.FTZ R177, R177, R7 ;  /* 0x00000007b1b17220 */ /* 0x000fc40000410000 */
[-C--:B------:R-:W-:Y:S02]  /*cdc0*/  FMUL.FTZ R178, R178, R3.reuse ;  /* 0x00000003b2b27220 */ /* 0x080fe40000410000 */
[----:B------:R-:W-:Y:S01]  /*cdd0*/  FMUL.FTZ R179, R179, R3 ;  /* 0x00000003b3b37220 */ /* 0x000fe20000410000 */
[----:B------:R-:W-:Y:S01]  /*cde0*/  MOV R116, R57 ;  /* 0x0000003900747202 */ /* 0x000fe20000000f00 */
[----:B------:R-:W-:Y:S08]  /*cdf0*/  HMMA.16816.F32 R148, R12, R18, R148 ;  /* 0x000000120c94723c */ /* 0x000ff00000001894 */
[C---:B------:R-:W-:Y:S08]  /*ce00*/  HMMA.16816.F32 R56, R8.reuse, R16, R172 ;  /* 0x000000100838723c */ /* 0x040ff000000018ac */
[----:B------:R-:W-:Y:S01]  /*ce10*/  HMMA.16816.F32 R52, R8, R18, R176 ;  /* 0x000000120834723c */ /* 0x000fe200000018b0 */
[----:B------:R-:W1:Y:S01]  /*ce20*/  LDSM.16.MT88.4 R16, [R219+0x8000] ;  /* 0x00800000db10783b */ /* 0x000e620000004200 */
[----:B------:R-:W-:-:S02]  /*ce30*/  FMUL.FTZ R184, R184, R7 ;  /* 0x00000007b8b87220 */ /* 0x000fc40000410000 */
[----:B------:R-:W-:Y:S02]  /*ce40*/  FMUL.FTZ R185, R185, R7 ;  /* 0x00000007b9b97220 */ /* 0x000fe40000410000 */
[-C--:B------:R-:W-:Y:S02]  /*ce50*/  FMUL.FTZ R186, R186, R3.reuse ;  /* 0x00000003baba7220 */ /* 0x080fe40000410000 */
[----:B------:R-:W-:Y:S01]  /*ce60*/  FMUL.FTZ R187, R187, R3 ;  /* 0x00000003bbbb7220 */ /* 0x000fe20000410000 */
[----:B------:R-:W-:Y:S02]  /*ce70*/  MOV R178, R47 ;  /* 0x0000002f00b27202 */ /* 0x000fe40000000f00 */
[----:B------:R-:W-:-:S04]  /*ce80*/  MOV R177, R46 ;  /* 0x0000002e00b17202 */ /* 0x000fc80000000f00 */
[----:B-1----:R-:W-:Y:S01]  /*ce90*/  HMMA.16816.F32 R44, R8, R18, R184 ;  /* 0x00000012082c723c */ /* 0x002fe200000018b8 */
[----:B------:R-:W2:Y:S02]  /*cea0*/  LDL.LU R186, [R1+0x44] ;  /* 0x0000440001ba7983 */ /* 0x000ea40000300800 */
[-C--:B--2---:R-:W-:Y:S02]  /*ceb0*/  FFMA.FTZ R124, R186, R7.reuse, R124 ;  /* 0x00000007ba7c7223 */ /* 0x084fe4000001007c */
[----:B------:R-:W2:Y:S01]  /*cec0*/  LDL.LU R186, [R1+0x48] ;  /* 0x0000480001ba7983 */ /* 0x000ea20000300800 */
[-C--:B------:R-:W-:Y:S02]  /*ced0*/  FMUL.FTZ R180, R180, R7.reuse ;  /* 0x00000007b4b47220 */ /* 0x080fe40000410000 */
[----:B------:R-:W-:Y:S02]  /*cee0*/  FMUL.FTZ R181, R181, R7 ;  /* 0x00000007b5b57220 */ /* 0x000fe40000410000 */
[----:B------:R-:W-:-:S02]  /*cef0*/  FMUL.FTZ R182, R182, R3 ;  /* 0x00000003b6b67220 */ /* 0x000fc40000410000 */
[----:B------:R-:W-:Y:S01]  /*cf00*/  FMUL.FTZ R183, R183, R3 ;  /* 0x00000003b7b77220 */ /* 0x000fe20000410000 */
[----:B------:R-:W-:Y:S01]  /*cf10*/  MOV R39, R82 ;  /* 0x0000005200277202 */ /* 0x000fe20000000f00 */
[----:B------:R-:W-:Y:S01]  /*cf20*/  IMAD.MOV.U32 R153, RZ, RZ, R81 ;  /* 0x000000ffff997224 */ /* 0x000fe200078e0051 */
[----:B------:R-:W-:Y:S02]  /*cf30*/  MOV R6, R80 ;  /* 0x0000005000067202 */ /* 0x000fe40000000f00 */
[----:B------:R-:W-:Y:S01]  /*cf40*/  HMMA.16816.F32 R80, R12, R16, R164 ;  /* 0x000000100c50723c */ /* 0x000fe200000018a4 */
[----:B------:R-:W-:-:S06]  /*cf50*/  MOV R179, R91 ;  /* 0x0000005b00b37202 */ /* 0x000fcc0000000f00 */
[----:B------:R-:W-:Y:S01]  /*cf60*/  IMAD.MOV.U32 R164, RZ, RZ, R116 ;  /* 0x000000ffffa47224 */ /* 0x000fe200078e0074 */
[----:B------:R-:W-:Y:S01]  /*cf70*/  HMMA.16816.F32 R48, R8, R16, R180 ;  /* 0x000000100830723c */ /* 0x000fe200000018b4 */
[----:B------:R-:W-:-:S06]  /*cf80*/  IMAD.MOV.U32 R116, RZ, RZ, R89 ;  /* 0x000000ffff747224 */ /* 0x000fcc00078e0059 */
[----:B------:R-:W-:Y:S02]  /*cf90*/  MOV R181, R117 ;  /* 0x0000007500b57202 */ /* 0x000fe40000000f00 */
[----:B------:R-:W-:Y:S02]  /*cfa0*/  MOV R183, R90 ;  /* 0x0000005a00b77202 */ /* 0x000fe40000000f00 */
[----:B------:R-:W-:Y:S02]  /*cfb0*/  MOV R117, R88 ;  /* 0x0000005800757202 */ /* 0x000fe40000000f00 */
[----:B------:R-:W-:Y:S01]  /*cfc0*/  HMMA.16816.F32 R88, R12, R18, R144 ;  /* 0x000000120c58723c */ /* 0x000fe20000001890 */
[----:B------:R-:W1:Y:S01]  /*cfd0*/  LDSM.16.MT88.4 R16, [R217+0x8000] ;  /* 0x00800000d910783b */ /* 0x000e620000004200 */
[-C--:B------:R-:W-:Y:S02]  /*cfe0*/  FMUL.FTZ R188, R188, R7.reuse ;  /* 0x00000007bcbc7220 */ /* 0x080fe40000410000 */
[----:B------:R-:W-:-:S02]  /*cff0*/  FMUL.FTZ R189, R189, R7 ;  /* 0x00000007bdbd7220 */ /* 0x000fc40000410000 */
[-C--:B------:R-:W-:Y:S02]  /*d000*/  FMUL.FTZ R190, R190, R3.reuse ;  /* 0x00000003bebe7220 */ /* 0x080fe40000410000 */
[----:B------:R-:W-:Y:S02]  /*d010*/  FMUL.FTZ R191, R191, R3 ;  /* 0x00000003bfbf7220 */ /* 0x000fe40000410000 */
[-C--:B------:R-:W-:Y:S02]  /*d020*/  FMUL.FTZ R192, R192, R7.reuse ;  /* 0x00000007c0c07220 */ /* 0x080fe40000410000 */
[----:B------:R-:W-:Y:S02]  /*d030*/  FMUL.FTZ R193, R193, R7 ;  /* 0x00000007c1c17220 */ /* 0x000fe40000410000 */
[-C--:B------:R-:W-:Y:S02]  /*d040*/  FMUL.FTZ R194, R194, R3.reuse ;  /* 0x00000003c2c27220 */ /* 0x080fe40000410000 */
[----:B--2---:R-:W-:-:S02]  /*d050*/  FFMA.FTZ R123, R186, R3, R123 ;  /* 0x00000003ba7b7223 */ /* 0x004fc4000001007b */
[----:B------:R-:W2:Y:S01]  /*d060*/  LDL.LU R186, [R1+0x80] ;  /* 0x0000800001ba7983 */ /* 0x000ea20000300800 */
[----:B------:R-:W-:Y:S01]  /*d070*/  FMUL.FTZ R195, R195, R3 ;  /* 0x00000003c3c37220 */ /* 0x000fe20000410000 */
        /* <DEDUP_REMOVED lines=9> */
[----:B-1----:R-:W-:Y:S01]  /*d110*/  HMMA.16816.F32 R36, R8, R18, R192 ;  /* 0x000000120824723c */ /* 0x002fe200000018c0 */
[----:B------:R-:W-:-:S02]  /*d120*/  MOV R173, R97 ;  /* 0x0000006100ad7202 */ /* 0x000fc40000000f00 */
[----:B------:R-:W-:Y:S02]  /*d130*/  MOV R166, R43 ;  /* 0x0000002b00a67202 */ /* 0x000fe40000000f00 */
[----:B------:R-:W-:Y:S02]  /*d140*/  MOV R168, R41 ;  /* 0x0000002900a87202 */ /* 0x000fe40000000f00 */
[----:B------:R-:W-:Y:S01]  /*d150*/  MOV R169, R40 ;  /* 0x0000002800a97202 */ /* 0x000fe20000000f00 */
[-C--:B------:R-:W-:Y:S08]  /*d160*/  HMMA.16816.F32 R96, R12, R16.reuse, R160 ;  /* 0x000000100c60723c */ /* 0x080ff000000018a0 */
[----:B------:R-:W-:Y:S08]  /*d170*/  HMMA.16816.F32 R40, R8, R16, R188 ;  /* 0x000000100828723c */ /* 0x000ff000000018bc */
[----:B------:R-:W-:Y:S01]  /*d180*/  HMMA.16816.F32 R104, R12, R18, R140 ;  /* 0x000000120c68723c */ /* 0x000fe2000000188c */
[----:B------:R-:W1:Y:S01]  /*d190*/  LDSM.16.MT88.4 R16, [R218+0x8000] ;  /* 0x00800000da10783b */ /* 0x000e620000004200 */
[----:B------:R-:W-:-:S02]  /*d1a0*/  FMUL.FTZ R196, R196, R7 ;  /* 0x00000007c4c47220 */ /* 0x000fc40000410000 */
[-C--:B------:R-:W-:Y:S02]  /*d1b0*/  FMUL.FTZ R197, R197, R7.reuse ;  /* 0x00000007c5c57220 */ /* 0x080fe40000410000 */
[-C--:B------:R-:W-:Y:S02]  /*d1c0*/  FMUL.FTZ R200, R200, R7.reuse ;  /* 0x00000007c8c87220 */ /* 0x080fe40000410000 */
[----:B------:R-:W-:Y:S02]  /*d1d0*/  FMUL.FTZ R201, R201, R7 ;  /* 0x00000007c9c97220 */ /* 0x000fe40000410000 */
[-C--:B------:R-:W-:Y:S02]  /*d1e0*/  FMUL.FTZ R198, R198, R3.reuse ;  /* 0x00000003c6c67220 */ /* 0x080fe40000410000 */
[-C--:B------:R-:W-:Y:S02]  /*d1f0*/  FMUL.FTZ R199, R199, R3.reuse ;  /* 0x00000003c7c77220 */ /* 0x080fe40000410000 */
[----:B------:R-:W-:-:S02]  /*d200*/  FMUL.FTZ R202, R202, R3 ;  /* 0x00000003caca7220 */ /* 0x000fc40000410000 */
[----:B------:R-:W-:Y:S01]  /*d210*/  FMUL.FTZ R203, R203, R3 ;  /* 0x00000003cbcb7220 */ /* 0x000fe20000410000 */
[----:B------:R-:W-:Y:S01]  /*d220*/  MOV R187, R32 ;  /* 0x0000002000bb7202 */ /* 0x000fe20000000f00 */
[----:B------:R-:W-:Y:S01]  /*d230*/  IMAD.MOV.U32 R182, RZ, RZ, R62 ;  /* 0x000000ffffb67224 */ /* 0x000fe200078e003e */
[----:B------:R-:W-:Y:S01]  /*d240*/  MOV R118, R63 ;  /* 0x0000003f00767202 */ /* 0x000fe20000000f00 */
[----:B------:R-:W-:Y:S01]  /*d250*/  IMAD.MOV.U32 R176, RZ, RZ, R61 ;  /* 0x000000ffffb07224 */ /* 0x000fe200078e003d */
[----:B------:R-:W-:Y:S01]  /*d260*/  MOV R165, R60 ;  /* 0x0000003c00a57202 */ /* 0x000fe20000000f00 */
[----:B------:R-:W-:Y:S02]  /*d270*/  IMAD.MOV.U32 R180, RZ, RZ, R33 ;  /* 0x000000ffffb47224 */ /* 0x000fe400078e0021 */
[--C-:B------:R-:W-:Y:S02]  /*d280*/  FFMA.FTZ R7, R230, c[0x0][0x23c], -R4.reuse ;  /* 0x00008f00e6077a23 */ /* 0x100fe40000010804 */
[--C-:B------:R-:W-:Y:S01]  /*d290*/  FFMA.FTZ R122, R122, c[0x0][0x23c], -R4.reuse ;  /* 0x00008f007a7a7a23 */ /* 0x100fe20000010804 */
[----:B------:R3:W5:Y:S01]  /*d2a0*/  LDL.LU R230, [R1+0xf8] ;  /* 0x0000f80001e67983 */ /* 0x0007620000300800 */
[C---:B-1----:R-:W-:Y:S08]  /*d2b0*/  HMMA.16816.F32 R60, R8.reuse, R16, R196 ;  /* 0x00000010083c723c */ /* 0x042ff000000018c4 */
[----:B------:R-:W-:Y:S01]  /*d2c0*/  HMMA.16816.F32 R32, R8, R18, R200 ;  /* 0x000000120820723c */ /* 0x000fe200000018c8 */
[----:B------:R-:W-:-:S02]  /*d2d0*/  FFMA.FTZ R121, R121, c[0x0][0x23c], -R4 ;  /* 0x00008f0079797a23 */ /* 0x000fc40000010804 */
[--C-:B------:R-:W-:Y:S02]  /*d2e0*/  FFMA.FTZ R120, R120, c[0x0][0x23c], -R4.reuse ;  /* 0x00008f0078787a23 */ /* 0x100fe40000010804 */
[--C-:B------:R-:W-:Y:S02]  /*d2f0*/  FFMA.FTZ R119, R119, c[0x0][0x23c], -R4.reuse ;  /* 0x00008f0077777a23 */ /* 0x100fe40000010804 */
[--C-:B------:R-:W-:Y:S01]  /*d300*/  FFMA.FTZ R200, R221, c[0x0][0x23c], -R4.reuse ;  /* 0x00008f00ddc87a23 */ /* 0x100fe20000010804 */
[----:B------:R-:W-:Y:S01]  /*d310*/  HMMA.16816.F32 R68, R12, R16, R68 ;  /* 0x000000100c44723c */ /* 0x000fe20000001844 */
[--C-:B------:R-:W-:Y:S02]  /*d320*/  FFMA.FTZ R201, R223, c[0x0][0x23c], -R4.reuse ;  /* 0x00008f00dfc97a23 */ /* 0x100fe40000010804 */
[--C-:B------:R-:W-:Y:S02]  /*d330*/  FFMA.FTZ R153, R153, c[0x0][0x23c], -R4.reuse ;  /* 0x00008f0099997a23 */ /* 0x100fe40000010804 */
[----:B------:R-:W-:-:S02]  /*d340*/  FFMA.FTZ R152, R152, c[0x0][0x23c], -R4 ;  /* 0x00008f0098987a23 */ /* 0x000fc40000010804 */
[--C-:B------:R-:W-:Y:S01]  /*d350*/  FFMA.FTZ R146, R180, c[0x0][0x23c], -R4.reuse ;  /* 0x00008f00b4927a23 */ /* 0x100fe20000010804 */
[----:B------:R-:W-:Y:S01]  /*d360*/  HMMA.16816.F32 R64, R12, R18, R64 ;  /* 0x000000120c40723c */ /* 0x000fe20000001840 */
        /* <DEDUP_REMOVED lines=9> */
[--C-:B------:R-:W-:Y:S02]  /*d400*/  FFMA.FTZ R235, R235, c[0x0][0x23c], -R4.reuse ;  /* 0x00008f00ebeb7a23 */ /* 0x100fe40000010804 */
[----:B------:R-:W-:-:S02]  /*d410*/  FFMA.FTZ R223, R215, c[0x0][0x23c], -R4 ;  /* 0x00008f00d7df7a23 */ /* 0x000fc40000010804 */
[--C-:B------:R-:W-:Y:S02]  /*d420*/  FFMA.FTZ R9, R21, c[0x0][0x23c], -R4.reuse ;  /* 0x00008f0015097a23 */ /* 0x100fe40000010804 */
[----:B------:R-:W-:Y:S01]  /*d430*/  FFMA.FTZ R221, R20, c[0x0][0x23c], -R4 ;  /* 0x00008f0014dd7a23 */ /* 0x000fe20000010804 */
[----:B------:R1:W4:Y:S01]  /*d440*/  MUFU.EX2 R15, R7 ;  /* 0x00000007000f7308 */ /* 0x0003220000000800 */
[--C-:B------:R-:W-:Y:S01]  /*d450*/  FFMA.FTZ R143, R179, c[0x0][0x23c], -R2.reuse ;  /* 0x00008f00b38f7a23 */ /* 0x100fe20000010802 */
[----:B------:R-:W-:Y:S01]  /*d460*/  LDSM.16.MT88.4 R16, [R217+0x8800] ;  /* 0x00880000d910783b */ /* 0x000fe20000004200 */
[--C-:B------:R-:W-:Y:S02]  /*d470*/  FFMA.FTZ R180, R220, c[0x0][0x23c], -R2.reuse ;  /* 0x00008f00dcb47a23 */ /* 0x100fe40000010802 */
[--C-:B------:R-:W-:Y:S02]  /*d480*/  FFMA.FTZ R118, R118, c[0x0][0x23c], -R2.reuse ;  /* 0x00008f0076767a23 */ /* 0x100fe40000010802 */
[----:B------:R-:W-:-:S02]  /*d490*/  FFMA.FTZ R117, R117, c[0x0][0x23c], -R2 ;  /* 0x00008f0075757a23 */ /* 0x000fc40000010802 */
[--C-:B------:R-:W-:Y:S02]  /*d4a0*/  FFMA.FTZ R116, R116, c[0x0][0x23c], -R2.reuse ;  /* 0x00008f0074747a23 */ /* 0x100fe40000010802 */
[--C-:B------:R-:W-:Y:S02]  /*d4b0*/  FFMA.FTZ R31, R31, c[0x0][0x23c], -R2.reuse ;  /* 0x00008f001f1f7a23 */ /* 0x100fe40000010802 */
[--C-:B-1----:R-:W-:Y:S02]  /*d4c0*/  FFMA.FTZ R7, R165, c[0x0][0x23c], -R2.reuse ;  /* 0x00008f00a5077a23 */ /* 0x102fe40000010802 */
[--C-:B------:R-:W-:Y:S02]  /*d4d0*/  FFMA.FTZ R142, R172, c[0x0][0x23c], -R2.reuse ;  /* 0x00008f00ac8e7a23 */ /* 0x100fe40000010802 */
[----:B------:R1:W-:Y:S01]  /*d4e0*/  MUFU.EX2 R202, R7 ;  /* 0x0000000700ca7308 */ /* 0x0003e20000000800 */
        /* <DEDUP_REMOVED lines=13> */
[----:B-1----:R-:W-:Y:S01]  /*d5c0*/  FFMA.FTZ R7, R23, c[0x0][0x23c], -R2 ;  /* 0x00008f0017077a23 */ /* 0x002fe20000010802 */
[----:B------:R-:W-:Y:S01]  /*d5d0*/  MOV R175, R227 ;  /* 0x000000e300af7202 */ /* 0x000fe20000000f00 */
[----:B------:R-:W-:-:S02]  /*d5e0*/  FFMA.FTZ R28, R249, c[0x0][0x23c], -R0 ;  /* 0x00008f00f91c7a23 */ /* 0x000fc40000010800 */
[--C-:B------:R-:W-:Y:S02]  /*d5f0*/  FFMA.FTZ R27, R240, c[0x0][0x23c], -R0.reuse ;  /* 0x00008f00f01b7a23 */ /* 0x100fe40000010800 */
[----:B----4-:R-:W-:Y:S01]  /*d600*/  IMAD.MOV.U32 R240, RZ, RZ, R15 ;  /* 0x000000fffff07224 */ /* 0x010fe200078e000f */
[----:B------:R-:W-:Y:S01]  /*d610*/  MOV R171, R136 ;  /* 0x0000008800ab7202 */ /* 0x000fe20000000f00 */
        /* <DEDUP_REMOVED lines=18> */
[----:B------:R-:W-:Y:S01]  /*d740*/  FFMA.FTZ R198, R85, c[0x0][0x23c], -R0 ;  /* 0x00008f0055c67a23 */ /* 0x000fe20000010800 */
[----:B------:R-:W-:Y:S01]  /*d750*/  MOV R101, R226 ;  /* 0x000000e200657202 */ /* 0x000fe20000000f00 */
[--C-:B------:R-:W-:Y:S01]  /*d760*/  FFMA.FTZ R125, R211, c[0x0][0x23c], -R5.reuse ;  /* 0x00008f00d37d7a23 */ /* 0x100fe20000010805 */
[----:B------:R-:W-:Y:S01]  /*d770*/  MOV R190, R171 ;  /* 0x000000ab00be7202 */ /* 0x000fe20000000f00 */
[----:B------:R-:W-:Y:S01]  /*d780*/  FFMA.FTZ R30, R243, c[0x0][0x23c], -R5 ;  /* 0x00008f00f31e7a23 */ /* 0x000fe20000010805 */
[----:B------:R-:W-:Y:S01]  /*d790*/  MOV R108, R158 ;  /* 0x0000009e006c7202 */ /* 0x000fe20000000f00 */
[----:B------:R-:W-:-:S02]  /*d7a0*/  IMAD.MOV.U32 R188, RZ, RZ, R155 ;  /* 0x000000ffffbc7224 */ /* 0x000fc400078e009b */
[----:B------:R-:W-:Y:S02]  /*d7b0*/  IMAD.MOV.U32 R109, RZ, RZ, R134 ;  /* 0x000000ffff6d7224 */ /* 0x000fe400078e0086 */
[--C-:B------:R-:W-:Y:S02]  /*d7c0*/  FFMA.FTZ R25, R250, c[0x0][0x23c], -R5.reuse ;  /* 0x00008f00fa197a23 */ /* 0x100fe40000010805 */
[----:B------:R-:W-:Y:S02]  /*d7d0*/  FFMA.FTZ R24, R251, c[0x0][0x23c], -R5 ;  /* 0x00008f00fb187a23 */ /* 0x000fe40000010805 */
[----:B------:R-:W-:Y:S02]  /*d7e0*/  IMAD.MOV.U32 R243, RZ, RZ, R9 ;  /* 0x000000fffff37224 */ /* 0x000fe400078e0009 */
[----:B------:R-:W-:Y:S02]  /*d7f0*/  FFMA.FTZ R131, R131, c[0x0][0x23c], -R5 ;  /* 0x00008f0083837a23 */ /* 0x000fe40000010805 */
[----:B--2---:R-:W-:Y:S01]  /*d800*/  FFMA.FTZ R8, R186, c[0x0][0x23c], -R4 ;  /* 0x00008f00ba087a23 */ /* 0x004fe20000010804 */
[----:B------:R-:W-:Y:S01]  /*d810*/  MOV R186, R187 ;  /* 0x000000bb00ba7202 */ /* 0x000fe20000000f00 */
[----:B------:R-:W-:-:S02]  /*d820*/  IMAD.MOV.U32 R187, RZ, RZ, R6 ;  /* 0x000000ffffbb7224 */ /* 0x000fc400078e0006 */
[--C-:B------:R-:W-:Y:S02]  /*d830*/  FFMA.FTZ R6, R229, c[0x0][0x23c], -R4.reuse ;  /* 0x00008f00e5067a23 */ /* 0x100fe40000010804 */
[--C-:B------:R-:W-:Y:S01]  /*d840*/  FFMA.FTZ R3, R186, c[0x0][0x23c], -R4.reuse ;  /* 0x00008f00ba037a23 */ /* 0x100fe20000010804 */
[----:B------:R1:W-:Y:S01]  /*d850*/  MUFU.EX2 R11, R8 ;  /* 0x00000008000b7308 */ /* 0x0003e20000000800 */
[----:B------:R-:W-:Y:S02]  /*d860*/  FFMA.FTZ R147, R187, c[0x0][0x23c], -R4 ;  /* 0x00008f00bb937a23 */ /* 0x000fe40000010804 */
[--C-:B------:R-:W-:Y:S02]  /*d870*/  FFMA.FTZ R132, R132, c[0x0][0x23c], -R5.reuse ;  /* 0x00008f0084847a23 */ /* 0x100fe40000010805 */
[--C-:B------:R-:W-:Y:S02]  /*d880*/  FFMA.FTZ R207, R207, c[0x0][0x23c], -R5.reuse ;  /* 0x00008f00cfcf7a23 */ /* 0x100fe40000010805 */
[--C-:B------:R-:W-:Y:S01]  /*d890*/  FFMA.FTZ R206, R206, c[0x0][0x23c], -R5.reuse ;  /* 0x00008f00cece7a23 */ /* 0x100fe20000010805 */
[----:B------:R2:W4:Y:S01]  /*d8a0*/  MUFU.EX2 R10, R6 ;  /* 0x00000006000a7308 */ /* 0x0005220000000800 */
[----:B------:R-:W-:-:S02]  /*d8b0*/  FFMA.FTZ R134, R208, c[0x0][0x23c], -R5 ;  /* 0x00008f00d0867a23 */ /* 0x000fc40000010805 */
[--C-:B------:R-:W-:Y:S02]  /*d8c0*/  FFMA.FTZ R205, R205, c[0x0][0x23c], -R5.reuse ;  /* 0x00008f00cdcd7a23 */ /* 0x100fe40000010805 */
[--C-:B------:R-:W-:Y:S02]  /*d8d0*/  FFMA.FTZ R160, R103, c[0x0][0x23c], -R5.reuse ;  /* 0x00008f0067a07a23 */ /* 0x100fe40000010805 */
[--C-:B------:R-:W-:Y:S01]  /*d8e0*/  FFMA.FTZ R189, R74, c[0x0][0x23c], -R5.reuse ;  /* 0x00008f004abd7a23 */ /* 0x100fe20000010805 */
[----:B------:R3:W-:Y:S01]  /*d8f0*/  MUFU.EX2 R14, R3 ;  /* 0x00000003000e7308 */ /* 0x0007e20000000800 */
[----:B-1----:R-:W-:Y:S02]  /*d900*/  FFMA.FTZ R8, R214, c[0x0][0x23c], -R4 ;  /* 0x00008f00d6087a23 */ /* 0x002fe40000010804 */
[--C-:B------:R-:W-:Y:S02]  /*d910*/  FFMA.FTZ R191, R72, c[0x0][0x23c], -R5.reuse ;  /* 0x00008f0048bf7a23 */ /* 0x100fe40000010805 */
[----:B------:R-:W-:-:S02]  /*d920*/  FFMA.FTZ R195, R86, c[0x0][0x23c], -R5 ;  /* 0x00008f0056c37a23 */ /* 0x000fc40000010805 */
[--C-:B------:R-:W-:Y:S02]  /*d930*/  FFMA.FTZ R199, R87, c[0x0][0x23c], -R5.reuse ;  /* 0x00008f0057c77a23 */ /* 0x100fe40000010805 */
[--C-:B------:R-:W-:Y:S02]  /*d940*/  FFMA.FTZ R155, R110, c[0x0][0x23c], -R5.reuse ;  /* 0x00008f006e9b7a23 */ /* 0x100fe40000010805 */
[--C-:B------:R-:W-:Y:S02]  /*d950*/  FFMA.FTZ R158, R102, c[0x0][0x23c], -R5.reuse ;  /* 0x00008f00669e7a23 */ /* 0x100fe40000010805 */
[----:B------:R-:W-:Y:S01]  /*d960*/  FFMA.FTZ R171, R76, c[0x0][0x23c], -R5 ;  /* 0x00008f004cab7a23 */ /* 0x000fe20000010805 */
[----:B------:R-:W-:Y:S01]  /*d970*/  MOV R100, R228 ;  /* 0x000000e400647202 */ /* 0x000fe20000000f00 */
[--C-:B--2---:R-:W-:Y:S01]  /*d980*/  FFMA.FTZ R6, R176, c[0x0][0x23c], -R2.reuse ;  /* 0x00008f00b0067a23 */ /* 0x104fe20000010802 */
[----:B------:R-:W-:Y:S01]  /*d990*/  MUFU.EX2 R215, R29 ;  /* 0x0000001d00d77308 */ /* 0x000fe20000000800 */
[--C-:B------:R-:W-:Y:S01]  /*d9a0*/  FFMA.FTZ R4, R177, c[0x0][0x23c], -R2.reuse ;  /* 0x00008f00b1047a23 */ /* 0x100fe20000010802 */
[----:B------:R1:W5:Y:S01]  /*d9b0*/  LDL.LU R229, [R1+0xf4] ;  /* 0x0000f40001e57983 */ /* 0x0003620000300800 */
[----:B---3--:R-:W-:-:S05]  /*d9c0*/  FFMA.FTZ R3, R178, c[0x0][0x23c], -R2 ;  /* 0x00008f00b2037a23 */ /* 0x008fca0000010802 */
[----:B------:R-:W2:Y:S01]  /*d9d0*/  MUFU.EX2 R6, R6 ;  /* 0x0000000600067308 */ /* 0x000ea20000000800 */
[----:B------:R-:W-:-:S07]  /*d9e0*/  FFMA.FTZ R214, R246, c[0x0][0x23c], -R2 ;  /* 0x00008f00f6d67a23 */ /* 0x000fce0000010802 */
[----:B------:R3:W1:Y:S08]  /*d9f0*/  MUFU.EX2 R13, R4 ;  /* 0x00000004000d7308 */ /* 0x0006700000000800 */
[----:B------:R1:W1:Y:S01]  /*da00*/  MUFU.EX2 R12, R3 ;  /* 0x00000003000c7308 */ /* 0x0002620000000800 */
[----:B----4-:R-:W-:Y:S01]  /*da10*/  MOV R246, R10 ;  /* 0x0000000a00f67202 */ /* 0x010fe20000000f00 */
[----:B------:R-:W-:-:S02]  /*da20*/  FFMA.FTZ R178, R157, c[0x0][0x23c], -R2 ;  /* 0x00008f009db27a23 */ /* 0x000fc40000010802 */
[----:B------:R-:W-:Y:S02]  /*da30*/  FFMA.FTZ R10, R22, c[0x0][0x23c], -R2 ;  /* 0x00008f00160a7a23 */ /* 0x000fe40000010802 */
[--C-:B------:R-:W-:Y:S01]  /*da40*/  FFMA.FTZ R2, R127, c[0x0][0x23c], -R0.reuse ;  /* 0x00008f007f027a23 */ /* 0x100fe20000010800 */
[----:B--2---:R-:W-:Y:S01]  /*da50*/  MOV R245, R6 ;  /* 0x0000000600f57202 */ /* 0x004fe20000000f00 */
[--C-:B---3--:R-:W-:Y:S01]  /*da60*/  FFMA.FTZ R4, R212, c[0x0][0x23c], -R0.reuse ;  /* 0x00008f00d4047a23 */ /* 0x108fe20000010800 */
[----:B-1----:R-:W-:Y:S01]  /*da70*/  MOV R249, R13 ;  /* 0x0000000d00f97202 */ /* 0x002fe20000000f00 */
[----:B------:R-:W-:Y:S01]  /*da80*/  FFMA.FTZ R6, R213, c[0x0][0x23c], -R0 ;  /* 0x00008f00d5067a23 */ /* 0x000fe20000010800 */
[----:B------:R1:W-:Y:S01]  /*da90*/  MUFU.EX2 R227, R2 ;  /* 0x0000000200e37308 */ /* 0x0003e20000000800 */
[----:B------:R-:W-:Y:S01]  /*daa0*/  IMAD.MOV.U32 R177, RZ, RZ, R26 ;  /* 0x000000ffffb17224 */ /* 0x000fe200078e001a */
[----:B------:R-:W-:Y:S01]  /*dab0*/  MOV R211, R11 ;  /* 0x0000000b00d37202 */ /* 0x000fe20000000f00 */
[----:B------:R-:W-:Y:S01]  /*dac0*/  FFMA.FTZ R3, R210, c[0x0][0x23c], -R0 ;  /* 0x00008f00d2037a23 */ /* 0x000fe20000010800 */
[----:B------:R-:W-:Y:S04]  /*dad0*/  LDSM.16.MT88.4 R20, [R219+0x8800] ;  /* 0x00880000db14783b */ /* 0x000fe80000004200 */
[----:B------:R2:W-:Y:S01]  /*dae0*/  MUFU.EX2 R213, R4 ;  /* 0x0000000400d57308 */ /* 0x0005e20000000800 */
[----:B-1----:R-:W-:-:S02]  /*daf0*/  FFMA.FTZ R2, R236, c[0x0][0x23c], -R5 ;  /* 0x00008f00ec027a23 */ /* 0x002fc40000010805 */
[----:B------:R-:W-:Y:S02]  /*db00*/  IMAD.MOV.U32 R236, RZ, RZ, R12 ;  /* 0x000000ffffec7224 */ /* 0x000fe400078e000c */
[----:B--2---:R-:W-:Y:S01]  /*db10*/  FFMA.FTZ R4, R239, c[0x0][0x23c], -R5 ;  /* 0x00008f00ef047a23 */ /* 0x004fe20000010805 */
[----:B------:R-:W-:Y:S02]  /*db20*/  MOV R239, R14 ;  /* 0x0000000e00ef7202 */ /* 0x000fe40000000f00 */
[----:B------:R-:W1:Y:S01]  /*db30*/  LDSM.16.MT88.4 R12, [R216+0x8800] ;  /* 0x00880000d80c783b */ /* 0x000e620000004200 */
[--C-:B------:R-:W-:Y:S01]  /*db40*/  FFMA.FTZ R26, R241, c[0x0][0x23c], -R0.reuse ;  /* 0x00008f00f11a7a23 */ /* 0x100fe20000010800 */
[----:B------:R2:W-:Y:S01]  /*db50*/  MUFU.EX2 R212, R3 ;  /* 0x0000000300d47308 */ /* 0x0005e20000000800 */
[--C-:B------:R-:W-:Y:S02]  /*db60*/  FFMA.FTZ R157, R75, c[0x0][0x23c], -R0.reuse ;  /* 0x00008f004b9d7a23 */ /* 0x100fe40000010800 */
[----:B------:R-:W-:-:S02]  /*db70*/  FFMA.FTZ R176, R93, c[0x0][0x23c], -R0 ;  /* 0x00008f005db07a23 */ /* 0x000fc40000010800 */
[----:B------:R-:W-:-:S03]  /*db80*/  FFMA.FTZ R0, R244, c[0x0][0x23c], -R5 ;  /* 0x00008f00f4007a23 */ /* 0x000fc60000010805 */
[----:B------:R-:W3:Y:S01]  /*db90*/  MUFU.EX2 R187, R6 ;  /* 0x0000000600bb7308 */ /* 0x000ee20000000800 */
[----:B--2---:R-:W-:-:S07]  /*dba0*/  FFMA.FTZ R3, R238, c[0x0][0x23c], -R5 ;  /* 0x00008f00ee037a23 */ /* 0x004fce0000010805 */
[----:B------:R2:W-:Y:S08]  /*dbb0*/  MUFU.EX2 R186, R0 ;  /* 0x0000000000ba7308 */ /* 0x0005f00000000800 */
[----:B------:R3:W4:Y:S08]  /*dbc0*/  MUFU.EX2 R210, R4 ;  /* 0x0000000400d27308 */ /* 0x0007300000000800 */
[----:B------:R-:W-:Y:S08]  /*dbd0*/  MUFU.EX2 R203, R3 ;  /* 0x0000000300cb7308 */ /* 0x000ff00000000800 */
[----:B------:R-:W1:Y:S01]  /*dbe0*/  MUFU.EX2 R226, R2 ;  /* 0x0000000200e27308 */ /* 0x000e620000000800 */
[--C-:B--2---:R-:W-:Y:S01]  /*dbf0*/  FFMA.FTZ R0, R242, c[0x0][0x23c], -R5.reuse ;  /* 0x00008f00f2007a23 */ /* 0x104fe20000010805 */
[----:B------:R-:W-:Y:S01]  /*dc00*/  MOV R248, R177 ;  /* 0x000000b100f87202 */ /* 0x000fe20000000f00 */
[----:B------:R-:W-:Y:S01]  /*dc10*/  IMAD.MOV.U32 R242, RZ, RZ, R170 ;  /* 0x000000fffff27224 */ /* 0x000fe200078e00aa */
[----:B------:R-:W-:Y:S01]  /*dc20*/  MOV R238, R175 ;  /* 0x000000af00ee7202 */ /* 0x000fe20000000f00 */
[--C-:B------:R-:W-:Y:S01]  /*dc30*/  FFMA.FTZ R127, R209, c[0x0][0x23c], -R5.reuse ;  /* 0x00008f00d17f7a23 */ /* 0x100fe20000010805 */
[----:B------:R-:W-:Y:S01]  /*dc40*/  MOV R75, R154 ;  /* 0x0000009a004b7202 */ /* 0x000fe20000000f00 */
[----:B------:R-:W-:Y:S01]  /*dc50*/  IMAD.MOV.U32 R241, RZ, RZ, R8 ;  /* 0x000000fffff17224 */ /* 0x000fe200078e0008 */
[----:B------:R-:W-:Y:S01]  /*dc60*/  MOV R244, R10 ;  /* 0x0000000a00f47202 */ /* 0x000fe20000000f00 */
[--C-:B------:R-:W-:Y:S01]  /*dc70*/  FFMA.FTZ R154, R111, c[0x0][0x23c], -R5.reuse ;  /* 0x00008f006f9a7a23 */ /* 0x100fe20000010805 */
[----:B------:R-:W-:Y:S01]  /*dc80*/  MOV R209, R7 ;  /* 0x0000000700d17202 */ /* 0x000fe20000000f00 */
[--C-:B------:R-:W-:Y:S01]  /*dc90*/  FFMA.FTZ R170, R78, c[0x0][0x23c], -R5.reuse ;  /* 0x00008f004eaa7a23 */ /* 0x100fe20000010805 */
[----:B------:R-:W-:Y:S01]  /*dca0*/  F2FP.PACK_AB R8, R240, R211 ;  /* 0x000000d3f008723e */ /* 0x000fe200000000ff */
[--C-:B------:R-:W-:Y:S01]  /*dcb0*/  FFMA.FTZ R175, R94, c[0x0][0x23c], -R5.reuse ;  /* 0x00008f005eaf7a23 */ /* 0x100fe20000010805 */
[----:B------:R-:W-:Y:S01]  /*dcc0*/  F2FP.PACK_AB R9, R245, R202 ;  /* 0x000000caf509723e */ /* 0x000fe200000000ff */
[----:B------:R-:W-:Y:S01]  /*dcd0*/  FFMA.FTZ R177, R95, c[0x0][0x23c], -R5 ;  /* 0x00008f005fb17a23 */ /* 0x000fe20000010805 */
[----:B------:R-:W-:-:S02]  /*dce0*/  F2FP.PACK_AB R10, R239, R246 ;  /* 0x000000f6ef0a723e */ /* 0x000fc400000000ff */
[----:B------:R-:W-:Y:S02]  /*dcf0*/  F2FP.PACK_AB R11, R236, R249 ;  /* 0x000000f9ec0b723e */ /* 0x000fe400000000ff */
[----:B---3--:R-:W-:Y:S02]  /*dd00*/  F2FP.PACK_AB R4, R213, R187 ;  /* 0x000000bbd504723e */ /* 0x008fe400000000ff */
[----:B----4-:R-:W-:Y:S02]  /*dd10*/  F2FP.PACK_AB R5, R210, R186 ;  /* 0x000000bad205723e */ /* 0x010fe400000000ff */
[----:B------:R-:W-:Y:S02]  /*dd20*/  F2FP.PACK_AB R6, R227, R212 ;  /* 0x000000d4e306723e */ /* 0x000fe400000000ff */
[----:B-1----:R-:W-:Y:S01]  /*dd30*/  F2FP.PACK_AB R7, R226, R203 ;  /* 0x000000cbe207723e */ /* 0x002fe200000000ff */
[-C--:B------:R-:W-:Y:S08]  /*dd40*/  HMMA.16816.F32 R112, R8, R12.reuse, R112 ;  /* 0x0000000c0870723c */ /* 0x080ff00000001870 */
[C---:B------:R-:W-:Y:S08]  /*dd50*/  HMMA.16816.F32 R56, R4.reuse, R12, R56 ;  /* 0x0000000c0438723c */ /* 0x040ff00000001838 */
[-C--:B------:R-:W-:Y:S08]  /*dd60*/  HMMA.16816.F32 R52, R4, R14.reuse, R52 ;  /* 0x0000000e0434723c */ /* 0x080ff00000001834 */
[----:B------:R-:W-:Y:S01]  /*dd70*/  HMMA.16816.F32 R148, R8, R14, R148 ;  /* 0x0000000e0894723c */ /* 0x000fe20000001894 */
[----:B------:R-:W1:Y:S07]  /*dd80*/  LDSM.16.MT88.4 R12, [R218+0x8800] ;  /* 0x00880000da0c783b */ /* 0x000e6e0000004200 */
[C---:B------:R-:W-:Y:S08]  /*dd90*/  HMMA.16816.F32 R48, R4.reuse, R20, R48 ;  /* 0x000000140430723c */ /* 0x040ff00000001830 */
[----:B------:R-:W-:Y:S08]  /*dda0*/  HMMA.16816.F32 R44, R4, R22, R44 ;  /* 0x00000016042c723c */ /* 0x000ff0000000182c */
[C---:B------:R-:W-:Y:S08]  /*ddb0*/  HMMA.16816.F32 R80, R8.reuse, R20, R80 ;  /* 0x000000140850723c */ /* 0x040ff00000001850 */
[----:B------:R-:W-:Y:S01]  /*ddc0*/  HMMA.16816.F32 R88, R8, R22, R88 ;  /* 0x000000160858723c */ /* 0x000fe20000001858 */
[----:B------:R-:W2:Y:S01]  /*ddd0*/  LDSM.16.MT88.4 R20, [R216+0x9000] ;  /* 0x00900000d814783b */ /* 0x000ea20000004200 */
[----:B------:R3:W-:Y:S06]  /*dde0*/  MUFU.EX2 R228, R28 ;  /* 0x0000001c00e47308 */ /* 0x0007ec0000000800 */
[C---:B------:R-:W-:Y:S02]  /*ddf0*/  HMMA.16816.F32 R40, R4.reuse, R16, R40 ;  /* 0x000000100428723c */ /* 0x040fe40000001828 */
[----:B------:R4:W1:Y:S06]  /*de00*/  MUFU.EX2 R2, R26 ;  /* 0x0000001a00027308 */ /* 0x00086c0000000800 */
[----:B------:R-:W-:Y:S01]  /*de10*/  HMMA.16816.F32 R36, R4, R18, R36 ;  /* 0x000000120424723c */ /* 0x000fe20000001824 */
[----:B---3--:R-:W-:-:S07]  /*de20*/  MOV R28, R241 ;  /* 0x000000f1001c7202 */ /* 0x008fce0000000f00 */
[----:B------:R-:W-:Y:S01]  /*de30*/  HMMA.16816.F32 R96, R8, R16, R96 ;  /* 0x000000100860723c */ /* 0x000fe20000001860 */
[----:B------:R3:W-:Y:S01]  /*de40*/  MUFU.EX2 R241, R27 ;  /* 0x0000001b00f17308 */ /* 0x0007e20000000800 */
[----:B----4-:R-:W-:-:S06]  /*de50*/  IMAD.MOV.U32 R26, RZ, RZ, R223 ;  /* 0x000000ffff1a7224 */ /* 0x010fcc00078e00df */
[----:B------:R-:W-:Y:S01]  /*de60*/  HMMA.16816.F32 R104, R8, R18, R104 ;  /* 0x000000120868723c */ /* 0x000fe20000001868 */
[----:B------:R-:W4:Y:S01]  /*de70*/  LDSM.16.MT88.4 R16, [R219+0x9000] ;  /* 0x00900000db10783b */ /* 0x000f220000004200 */
[----:B------:R-:W-:Y:S06]  /*de80*/  MUFU.EX2 R223, R24 ;  /* 0x0000001800df7308 */ /* 0x000fec0000000800 */
[C---:B-1----:R-:W-:Y:S01]  /*de90*/  HMMA.16816.F32 R60, R4.reuse, R12, R60 ;  /* 0x0000000c043c723c */ /* 0x042fe2000000183c */
[----:B---3--:R-:W-:Y:S01]  /*dea0*/  MOV R27, R214 ;  /* 0x000000d6001b7202 */ /* 0x008fe20000000f00 */
[----:B------:R-:W-:Y:S06]  /*deb0*/  MUFU.EX2 R29, R0 ;  /* 0x00000000001d7308 */ /* 0x000fec0000000800 */
[----:B------:R-:W-:Y:S02]  /*dec0*/  HMMA.16816.F32 R32, R4, R14, R32 ;  /* 0x0000000e0420723c */ /* 0x000fe40000001820 */
[----:B------:R1:W3:Y:S06]  /*ded0*/  MUFU.EX2 R214, R25 ;  /* 0x0000001900d67308 */ /* 0x0002ec0000000800 */
[C---:B------:R-:W-:Y:S02]  /*dee0*/  HMMA.16816.F32 R92, R8.reuse, R12, R68 ;  /* 0x0000000c085c723c */ /* 0x040fe40000001844 */
[----:B------:R-:W2:Y:S06]  /*def0*/  MUFU.EX2 R30, R30 ;  /* 0x0000001e001e7308 */ /* 0x000eac0000000800 */
[----:B------:R-:W-:Y:S01]  /*df00*/  HMMA.16816.F32 R76, R8, R14, R64 ;  /* 0x0000000e084c723c */ /* 0x000fe20000001840 */
[----:B------:R-:W4:Y:S04]  /*df10*/  LDSM.16.MT88.4 R12, [R217+0x9000] ;  /* 0x00900000d90c783b */ /* 0x000f280000004200 */
[----:B------:R-:W4:Y:S01]  /*df20*/  LDSM.16.MT88.4 R8, [R218+0x9000] ;  /* 0x00900000da08783b */ /* 0x000f220000004200 */
[----:B-1----:R-:W-:-:S02]  /*df30*/  MOV R25, R2 ;  /* 0x0000000200197202 */ /* 0x002fc40000000f00 */
[----:B------:R-:W-:Y:S02]  /*df40*/  F2FP.PACK_AB R4, R228, R215 ;  /* 0x000000d7e404723e */ /* 0x000fe400000000ff */
[----:B---3--:R-:W-:Y:S02]  /*df50*/  F2FP.PACK_AB R5, R223, R214 ;  /* 0x000000d6df05723e */ /* 0x008fe400000000ff */
[----:B------:R-:W-:Y:S02]  /*df60*/  F2FP.PACK_AB R6, R25, R241 ;  /* 0x000000f11906723e */ /* 0x000fe400000000ff */
[----:B--2---:R-:W-:Y:S01]  /*df70*/  F2FP.PACK_AB R7, R30, R29 ;  /* 0x0000001d1e07723e */ /* 0x004fe200000000ff */
[----:B------:R-:W-:Y:S01]  /*df80*/  IMAD.MOV.U32 R0, RZ, RZ, R100 ;  /* 0x000000ffff007224 */ /* 0x000fe200078e0064 */
[----:B------:R-:W-:Y:S02]  /*df90*/  MOV R24, R101 ;  /* 0x0000006500187202 */ /* 0x000fe40000000f00 */
[----:B------:R-:W-:-:S02]  /*dfa0*/  MOV R3, R109 ;  /* 0x0000006d00037202 */ /* 0x000fc40000000f00 */
[----:B------:R-:W-:Y:S01]  /*dfb0*/  MOV R2, R108 ;  /* 0x0000006c00027202 */ /* 0x000fe20000000f00 */
[C---:B------:R-:W-:Y:S01]  /*dfc0*/  HMMA.16816.F32 R100, R4.reuse, R22, R52 ;  /* 0x000000160464723c */ /* 0x040fe20000001834 */
[----:B------:R-:W-:Y:S06]  /*dfd0*/  MUFU.EX2 R208, R119 ;  /* 0x0000007700d07308 */ /* 0x000fec0000000800 */
[----:B------:R-:W-:Y:S01]  /*dfe0*/  MOV R54, R222 ;  /* 0x000000de00367202 */ /* 0x000fe20000000f00 */
[C---:B------:R-:W-:Y:S01]  /*dff0*/  HMMA.16816.F32 R108, R4.reuse, R20, R56 ;  /* 0x00000014046c723c */ /* 0x040fe20000001838 */
[----:B------:R-:W-:Y:S01]  /*e000*/  MOV R55, R225 ;  /* 0x000000e100377202 */ /* 0x000fe20000000f00 */
[----:B------:R-:W-:Y:S05]  /*e010*/  MUFU.EX2 R222, R120 ;  /* 0x0000007800de7308 */ /* 0x000fea0000000800 */
[----:B------:R-:W-:Y:S01]  /*e020*/  MOV R57, R188 ;  /* 0x000000bc00397202 */ /* 0x000fe20000000f00 */
[----:B------:R-:W-:Y:S01]  /*e030*/  IMAD.MOV.U32 R59, RZ, RZ, R139 ;  /* 0x000000ffff3b7224 */ /* 0x000fe200078e008b */
[----:B------:R-:W-:Y:S01]  /*e040*/  MOV R58, R190 ;  /* 0x000000be003a7202 */ /* 0x000fe20000000f00 */
[----:B------:R-:W-:Y:S08]  /*e050*/  MUFU.EX2 R225, R121 ;  /* 0x0000007900e17308 */ /* 0x000ff00000000800 */
[----:B------:R-:W-:Y:S08]  /*e060*/  MUFU.EX2 R190, R122 ;  /* 0x0000007a00be7308 */ /* 0x000ff00000000800 */
[----:B------:R-:W-:Y:S08]  /*e070*/  MUFU.EX2 R188, R118 ;  /* 0x0000007600bc7308 */ /* 0x000ff00000000800 */
[----:B------:R-:W1:Y:S08]  /*e080*/  MUFU.EX2 R250, R117 ;  /* 0x0000007500fa7308 */ /* 0x000e700000000800 */
[----:B------:R2:W-:Y:S08]  /*e090*/  MUFU.EX2 R251, R116 ;  /* 0x0000007400fb7308 */ /* 0x0005f00000000800 */
[----:B------:R-:W3:Y:S01]  /*e0a0*/  MUFU.EX2 R139, R31 ;  /* 0x0000001f008b7308 */ /* 0x000ee20000000800 */
[----:B------:R-:W-:Y:S01]  /*e0b0*/  IMAD.MOV.U32 R56, RZ, RZ, R75 ;  /* 0x000000ffff387224 */ /* 0x000fe200078e004b */
[C---:B----4-:R-:W-:Y:S08]  /*e0c0*/  HMMA.16816.F32 R84, R4.reuse, R16, R48 ;  /* 0x000000100454723c */ /* 0x050ff00000001830 */
[C---:B------:R-:W-:Y:S08]  /*e0d0*/  HMMA.16816.F32 R72, R4.reuse, R18, R44 ;  /* 0x000000120448723c */ /* 0x040ff0000000182c */
[C---:B------:R-:W-:Y:S08]  /*e0e0*/  HMMA.16816.F32 R68, R4.reuse, R12, R40 ;  /* 0x0000000c0444723c */ /* 0x040ff00000001828 */
[C---:B------:R-:W-:Y:S08]  /*e0f0*/  HMMA.16816.F32 R64, R4.reuse, R14, R36 ;  /* 0x0000000e0440723c */ /* 0x040ff00000001824 */
[C---:B------:R-:W-:Y:S08]  /*e100*/  HMMA.16816.F32 R60, R4.reuse, R8, R60 ;  /* 0x00000008043c723c */ /* 0x040ff0000000183c */
[----:B------:R-:W-:Y:S07]  /*e110*/  HMMA.16816.F32 R48, R4, R10, R32 ;  /* 0x0000000a0430723c */ /* 0x000fee0000001820 */
[----:B------:R-:W-:Y:S01]  /*e120*/  FADD.FTZ R4, R55, R54 ;  /* 0x0000003637047221 */ /* 0x000fe20000010000 */
[----:B-1----:R-:W-:-:S02]  /*e130*/  F2FP.PACK_AB R5, R250, R188 ;  /* 0x000000bcfa05723e */ /* 0x002fc400000000ff */
[----:B------:R-:W-:Y:S01]  /*e140*/  F2FP.PACK_AB R6, R208, R222 ;  /* 0x000000ded006723e */ /* 0x000fe200000000ff */
[----:B--2---:R-:W-:Y:S01]  /*e150*/  FADD.FTZ R116, R57, R4 ;  /* 0x0000000439747221 */ /* 0x004fe20000010000 */
[----:B------:R-:W-:Y:S02]  /*e160*/  F2FP.PACK_AB R4, R225, R190 ;  /* 0x000000bee104723e */ /* 0x000fe400000000ff */
[----:B---3--:R-:W-:Y:S01]  /*e170*/  F2FP.PACK_AB R7, R139, R251 ;  /* 0x000000fb8b07723e */ /* 0x008fe200000000ff */
[----:B------:R-:W-:Y:S02]  /*e180*/  FADD.FTZ R3, R3, R56 ;  /* 0x0000003803037221 */ /* 0x000fe40000010000 */
[----:B------:R-:W-:Y:S02]  /*e190*/  FADD.FTZ R2, R2, R124 ;  /* 0x0000007c02027221 */ /* 0x000fe40000010000 */
[----:B------:R-:W-:Y:S01]  /*e1a0*/  FADD.FTZ R0, R0, R123 ;  /* 0x0000007b00007221 */ /* 0x000fe20000010000 */
[----:B------:R-:W-:Y:S01]  /*e1b0*/  MOV R118, R30 ;  /* 0x0000001e00767202 */ /* 0x000fe20000000f00 */
[----:B------:R-:W-:Y:S01]  /*e1c0*/  FADD.FTZ R3, R58, R3 ;  /* 0x000000033a037221 */ /* 0x000fe20000010000 */
[----:B------:R-:W-:Y:S01]  /*e1d0*/  HMMA.16816.F32 R52, R4, R22, R148 ;  /* 0x000000160434723c */ /* 0x000fe20000001894 */
[----:B------:R-:W-:Y:S01]  /*e1e0*/  FADD.FTZ R2, R59, R2 ;  /* 0x000000023b027221 */ /* 0x000fe20000010000 */
[----:B------:R-:W-:Y:S01]  /*e1f0*/  MOV R117, R26 ;  /* 0x0000001a00757202 */ /* 0x000fe20000000f00 */
[----:B------:R-:W-:-:S02]  /*e200*/  FADD.FTZ R0, R24, R0 ;  /* 0x0000000018007221 */ /* 0x000fc40000010000 */
[----:B------:R-:W-:Y:S02]  /*e210*/  IMAD.MOV.U32 R119, RZ, RZ, R25 ;  /* 0x000000ffff777224 */ /* 0x000fe400078e0019 */
[----:B------:R-:W-:Y:S01]  /*e220*/  MOV R151, R28 ;  /* 0x0000001c00977202 */ /* 0x000fe20000000f00 */
[C---:B------:R-:W-:Y:S01]  /*e230*/  HMMA.16816.F32 R56, R4.reuse, R20, R112 ;  /* 0x000000140438723c */ /* 0x040fe20000001870 */
[----:B------:R-:W-:Y:S01]  /*e240*/  MOV R149, R29 ;  /* 0x0000001d00957202 */ /* 0x000fe20000000f00 */
[----:B------:R-:W-:Y:S02]  /*e250*/  IMAD.MOV.U32 R150, RZ, RZ, R27 ;  /* 0x000000ffff967224 */ /* 0x000fe400078e001b */
[----:B------:R-:W-:Y:S04]  /*e260*/  LDSM.16.MT88.4 R24, [R218+0x9800] ;  /* 0x00980000da18783b */ /* 0x000fe80000004200 */
[C---:B------:R-:W-:Y:S08]  /*e270*/  HMMA.16816.F32 R40, R4.reuse, R16, R80 ;  /* 0x000000100428723c */ /* 0x040ff00000001850 */
[C---:B------:R-:W-:Y:S01]  /*e280*/  HMMA.16816.F32 R36, R4.reuse, R18, R88 ;  /* 0x000000120424723c */ /* 0x040fe20000001858 */
[----:B------:R-:W1:Y:S07]  /*e290*/  LDSM.16.MT88.4 R16, [R216+0x9800] ;  /* 0x00980000d810783b */ /* 0x000e6e0000004200 */
[C---:B------:R-:W-:Y:S08]  /*e2a0*/  HMMA.16816.F32 R32, R4.reuse, R12, R96 ;  /* 0x0000000c0420723c */ /* 0x040ff00000001860 */
[C---:B------:R-:W-:Y:S01]  /*e2b0*/  HMMA.16816.F32 R20, R4.reuse, R14, R104 ;  /* 0x0000000e0414723c */ /* 0x040fe20000001868 */
[----:B------:R-:W2:Y:S07]  /*e2c0*/  LDSM.16.MT88.4 R12, [R219+0x9800] ;  /* 0x00980000db0c783b */ /* 0x000eae0000004200 */
[C---:B------:R-:W-:Y:S08]  /*e2d0*/  HMMA.16816.F32 R28, R4.reuse, R8, R92 ;  /* 0x00000008041c723c */ /* 0x040ff0000000185c */
[----:B------:R-:W-:Y:S01]  /*e2e0*/  HMMA.16816.F32 R44, R4, R10, R76 ;  /* 0x0000000a042c723c */ /* 0x000fe2000000184c */
[----:B------:R-:W3:Y:S01]  /*e2f0*/  LDSM.16.MT88.4 R8, [R217+0x9800] ;  /* 0x00980000d908783b */ /* 0x000ee20000004200 */
[----:B------:R-:W-:Y:S01]  /*e300*/  IMAD.MOV.U32 R90, RZ, RZ, R242 ;  /* 0x000000ffff5a7224 */ /* 0x000fe200078e00f2 */
[----:B------:R-:W-:Y:S01]  /*e310*/  MOV R91, R211 ;  /* 0x000000d3005b7202 */ /* 0x000fe20000000f00 */
[----:B------:R4:W-:Y:S01]  /*e320*/  MUFU.EX2 R242, R130 ;  /* 0x0000008200f27308 */ /* 0x0009e20000000800 */
[----:B------:R-:W-:Y:S01]  /*e330*/  IMAD.MOV.U32 R148, RZ, RZ, R208 ;  /* 0x000000ffff947224 */ /* 0x000fe200078e00d0 */
[----:B------:R-:W-:-:S06]  /*e340*/  MOV R88, R248 ;  /* 0x000000f800587202 */ /* 0x000fcc0000000f00 */
[----:B------:R-:W1:Y:S01]  /*e350*/  MUFU.EX2 R208, R126 ;  /* 0x0000007e00d07308 */ /* 0x000e620000000800 */
[----:B----4-:R-:W-:-:S07]  /*e360*/  IMAD.MOV.U32 R130, RZ, RZ, R224 ;  /* 0x000000ffff827224 */ /* 0x010fce00078e00e0 */
[----:B------:R-:W-:Y:S08]  /*e370*/  MUFU.EX2 R129, R129 ;  /* 0x0000008100817308 */ /* 0x000ff00000000800 */
[----:B------:R-:W-:Y:S08]  /*e380*/  MUFU.EX2 R80, R128 ;  /* 0x0000008000507308 */ /* 0x000ff00000000800 */
[----:B------:R-:W-:Y:S08]  /*e390*/  MUFU.EX2 R224, R125 ;  /* 0x0000007d00e07308 */ /* 0x000ff00000000800 */
[----:B------:R-:W4:Y:S08]  /*e3a0*/  MUFU.EX2 R248, R127 ;  /* 0x0000007f00f87308 */ /* 0x000f300000000800 */
[----:B------:R-:W-:Y:S08]  /*e3b0*/  MUFU.EX2 R131, R131 ;  /* 0x0000008300837308 */ /* 0x000ff00000000800 */
[----:B------:R-:W2:Y:S01]  /*e3c0*/  MUFU.EX2 R211, R132 ;  /* 0x0000008400d37308 */ /* 0x000ea20000000800 */
[----:B------:R-:W-:-:S02]  /*e3d0*/  MOV R83, R209 ;  /* 0x000000d100537202 */ /* 0x000fc40000000f00 */
[----:B------:R-:W-:-:S05]  /*e3e0*/  MOV R89, R238 ;  /* 0x000000ee00597202 */ /* 0x000fca0000000f00 */
[----:B------:R-:W3:Y:S01]  /*e3f0*/  MUFU.EX2 R82, R153 ;  /* 0x0000009900527308 */ /* 0x000ee20000000800 */
[----:B-1----:R-:W-:-:S07]  /*e400*/  F2FP.PACK_AB R4, R242, R208 ;  /* 0x000000d0f204723e */ /* 0x002fce00000000ff */
[----:B------:R-:W1:Y:S01]  /*e410*/  MUFU.EX2 R81, R140 ;  /* 0x0000008c00517308 */ /* 0x000e620000000800 */
[----:B----4-:R-:W-:Y:S02]  /*e420*/  F2FP.PACK_AB R5, R248, R224 ;  /* 0x000000e0f805723e */ /* 0x010fe400000000ff */
[----:B------:R-:W-:Y:S02]  /*e430*/  F2FP.PACK_AB R6, R80, R129 ;  /* 0x000000815006723e */ /* 0x000fe400000000ff */
[----:B--2---:R-:W-:-:S03]  /*e440*/  F2FP.PACK_AB R7, R211, R131 ;  /* 0x00000083d307723e */ /* 0x004fc600000000ff */
[----:B------:R-:W-:Y:S01]  /*e450*/  MUFU.EX2 R209, R152 ;  /* 0x0000009800d17308 */ /* 0x000fe20000000800 */
[----:B------:R-:W-:-:S07]  /*e460*/  FADD.FTZ R2, R89, R2 ;  /* 0x0000000259027221 */ /* 0x000fce0000010000 */
[----:B------:R-:W-:Y:S01]  /*e470*/  MUFU.EX2 R147, R147 ;  /* 0x0000009300937308 */ /* 0x000fe20000000800 */
[----:B------:R-:W-:-:S07]  /*e480*/  FADD.FTZ R0, R90, R0 ;  /* 0x000000005a007221 */ /* 0x000fce0000010000 */
[----:B------:R-:W-:Y:S08]  /*e490*/  MUFU.EX2 R238, R146 ;  /* 0x0000009200ee7308 */ /* 0x000ff00000000800 */
[----:B------:R-:W-:Y:S08]  /*e4a0*/  MUFU.EX2 R152, R143 ;  /* 0x0000008f00987308 */ /* 0x000ff00000000800 */
[----:B------:R-:W2:Y:S08]  /*e4b0*/  MUFU.EX2 R153, R142 ;  /* 0x0000008e00997308 */ /* 0x000eb00000000800 */
[----:B------:R-:W4:Y:S01]  /*e4c0*/  MUFU.EX2 R141, R141 ;  /* 0x0000008d008d7308 */ /* 0x000f220000000800 */
[----:B------:R-:W-:Y:S01]  /*e4d0*/  HMMA.16816.F32 R124, R4, R16, R108 ;  /* 0x00000010047c723c */ /* 0x000fe2000000186c */
[----:B------:R-:W-:Y:S01]  /*e4e0*/  FADD.FTZ R2, R187, R2 ;  /* 0x00000002bb027221 */ /* 0x000fe20000010000 */
[----:B---3--:R-:W-:Y:S01]  /*e4f0*/  MOV R187, R82 ;  /* 0x0000005200bb7202 */ /* 0x008fe20000000f00 */
[----:B------:R-:W-:Y:S01]  /*e500*/  FADD.FTZ R0, R186, R0 ;  /* 0x00000000ba007221 */ /* 0x000fe20000010000 */
[----:B-1----:R-:W-:-:S04]  /*e510*/  MOV R186, R81 ;  /* 0x0000005100ba7202 */ /* 0x002fc80000000f00 */
[C---:B------:R-:W-:Y:S08]  /*e520*/  HMMA.16816.F32 R120, R4.reuse, R18, R100 ;  /* 0x000000120478723c */ /* 0x040ff00000001864 */
[C---:B------:R-:W-:Y:S08]  /*e530*/  HMMA.16816.F32 R112, R4.reuse, R12, R84 ;  /* 0x0000000c0470723c */ /* 0x040ff00000001854 */
[C---:B------:R-:W-:Y:S08]  /*e540*/  HMMA.16816.F32 R108, R4.reuse, R14, R72 ;  /* 0x0000000e046c723c */ /* 0x040ff00000001848 */
[C---:B------:R-:W-:Y:S08]  /*e550*/  HMMA.16816.F32 R104, R4.reuse, R8, R68 ;  /* 0x000000080468723c */ /* 0x040ff00000001844 */
[C---:B------:R-:W-:Y:S08]  /*e560*/  HMMA.16816.F32 R100, R4.reuse, R10, R64 ;  /* 0x0000000a0464723c */ /* 0x040ff00000001840 */
[C---:B------:R-:W-:Y:S08]  /*e570*/  HMMA.16816.F32 R96, R4.reuse, R24, R60 ;  /* 0x000000180460723c */ /* 0x040ff0000000183c */
[----:B------:R-:W-:Y:S07]  /*e580*/  HMMA.16816.F32 R92, R4, R26, R48 ;  /* 0x0000001a045c723c */ /* 0x000fee0000001830 */
[----:B------:R-:W-:Y:S01]  /*e590*/  FADD.FTZ R4, R130, R116 ;  /* 0x0000007482047221 */ /* 0x000fe20000010000 */
[----:B--2---:R-:W-:-:S02]  /*e5a0*/  F2FP.PACK_AB R5, R153, R152 ;  /* 0x000000989905723e */ /* 0x004fc400000000ff */
[----:B------:R-:W-:Y:S01]  /*e5b0*/  F2FP.PACK_AB R6, R238, R147 ;  /* 0x00000093ee06723e */ /* 0x000fe200000000ff */
[----:B------:R-:W-:Y:S01]  /*e5c0*/  FADD.FTZ R132, R91, R4 ;  /* 0x000000045b847221 */ /* 0x000fe20000010000 */
[----:B------:R-:W-:Y:S02]  /*e5d0*/  F2FP.PACK_AB R4, R209, R187 ;  /* 0x000000bbd104723e */ /* 0x000fe400000000ff */
[----:B----4-:R-:W-:Y:S01]  /*e5e0*/  F2FP.PACK_AB R7, R186, R141 ;  /* 0x0000008dba07723e */ /* 0x010fe200000000ff */
[----:B------:R-:W-:Y:S01]  /*e5f0*/  FADD.FTZ R3, R88, R3 ;  /* 0x0000000358037221 */ /* 0x000fe20000010000 */
        /* <DEDUP_REMOVED lines=9> */
[----:B------:R-:W-:-:S05]  /*e690*/  MOV R72, R119 ;  /* 0x0000007700487202 */ /* 0x000fca0000000f00 */
[C---:B------:R-:W-:Y:S08]  /*e6a0*/  HMMA.16816.F32 R128, R4.reuse, R16, R56 ;  /* 0x000000100480723c */ /* 0x040ff00000001838 */
[C---:B------:R-:W-:Y:S01]  /*e6b0*/  HMMA.16816.F32 R116, R4.reuse, R18, R52 ;  /* 0x000000120474723c */ /* 0x040fe20000001834 */
[----:B------:R-:W-:Y:S07]  /*e6c0*/  LDSM.16.MT88.4 R16, [R218+0xa000] ;  /* 0x00a00000da10783b */ /* 0x000fee0000004200 */
[C---:B------:R-:W-:Y:S01]  /*e6d0*/  HMMA.16816.F32 R80, R4.reuse, R14, R36 ;  /* 0x0000000e0450723c */ /* 0x040fe20000001824 */
[----:B------:R-:W1:Y:S07]  /*e6e0*/  LDSM.16.MT88.4 R12, [R216+0xa000] ;  /* 0x00a00000d80c783b */ /* 0x000e6e0000004200 */
[C---:B------:R-:W-:Y:S08]  /*e6f0*/  HMMA.16816.F32 R32, R4.reuse, R8, R32 ;  /* 0x000000080420723c */ /* 0x040ff00000001820 */
[C---:B------:R-:W-:Y:S01]  /*e700*/  HMMA.16816.F32 R84, R4.reuse, R10, R20 ;  /* 0x0000000a0454723c */ /* 0x040fe20000001814 */
[----:B------:R-:W2:Y:S04]  /*e710*/  LDSM.16.MT88.4 R8, [R219+0xa000] ;  /* 0x00a00000db08783b */ /* 0x000ea80000004200 */
[----:B------:R-:W3:Y:S01]  /*e720*/  LDSM.16.MT88.4 R20, [R217+0xa000] ;  /* 0x00a00000d914783b */ /* 0x000ee20000004200 */
[----:B------:R-:W4:Y:S08]  /*e730*/  MUFU.EX2 R50, R144 ;  /* 0x0000009000327308 */ /* 0x000f300000000800 */
[----:B------:R-:W-:Y:S08]  /*e740*/  MUFU.EX2 R48, R135 ;  /* 0x0000008700307308 */ /* 0x000ff00000000800 */
[----:B------:R4:W1:Y:S08]  /*e750*/  MUFU.EX2 R49, R134 ;  /* 0x0000008600317308 */ /* 0x0008700000000800 */
[----:B------:R-:W1:Y:S08]  /*e760*/  MUFU.EX2 R136, R136 ;  /* 0x0000008800887308 */ /* 0x000e700000000800 */
[----:B------:R-:W-:Y:S08]  /*e770*/  MUFU.EX2 R39, R145 ;  /* 0x0000009100277308 */ /* 0x000ff00000000800 */
[----:B------:R-:W1:Y:S08]  /*e780*/  MUFU.EX2 R207, R207 ;  /* 0x000000cf00cf7308 */ /* 0x000e700000000800 */
[----:B------:R-:W-:Y:S08]  /*e790*/  MUFU.EX2 R206, R206 ;  /* 0x000000ce00ce7308 */ /* 0x000ff00000000800 */
[----:B------:R-:W2:Y:S01]  /*e7a0*/  MUFU.EX2 R205, R205 ;  /* 0x000000cd00cd7308 */ /* 0x000ea20000000800 */
[----:B------:R-:W-:Y:S01]  /*e7b0*/  HMMA.16816.F32 R76, R4, R24, R28 ;  /* 0x00000018044c723c */ /* 0x000fe2000000181c */
[----:B----4-:R-:W-:Y:S01]  /*e7c0*/  IMAD.MOV.U32 R134, RZ, RZ, R50 ;  /* 0x000000ffff867224 */ /* 0x010fe200078e0032 */
[----:B------:R-:W-:Y:S01]  /*e7d0*/  MOV R140, R244 ;  /* 0x000000f4008c7202 */ /* 0x000fe20000000f00 */
[----:B------:R-:W-:Y:S01]  /*e7e0*/  IMAD.MOV.U32 R135, RZ, RZ, R240 ;  /* 0x000000ffff877224 */ /* 0x000fe200078e00f0 */
[----:B------:R-:W-:-:S02]  /*e7f0*/  MOV R38, R241 ;  /* 0x000000f100267202 */ /* 0x000fc40000000f00 */
[----:B------:R-:W-:Y:S01]  /*e800*/  MOV R144, R238 ;  /* 0x000000ee00907202 */ /* 0x000fe20000000f00 */
[----:B------:R-:W-:Y:S01]  /*e810*/  IMAD.MOV.U32 R24, RZ, RZ, R245 ;  /* 0x000000ffff187224 */ /* 0x000fe200078e00f5 */
[----:B------:R-:W-:Y:S01]  /*e820*/  MOV R28, R141 ;  /* 0x0000008d001c7202 */ /* 0x000fe20000000f00 */
[----:B------:R-:W-:Y:S01]  /*e830*/  IMAD.MOV.U32 R141, RZ, RZ, R243 ;  /* 0x000000ffff8d7224 */ /* 0x000fe200078e00f3 */
[----:B-1----:R-:W-:Y:S01]  /*e840*/  MOV R30, R49 ;  /* 0x00000031001e7202 */ /* 0x002fe20000000f00 */
[----:B------:R-:W-:Y:S01]  /*e850*/  MUFU.EX2 R241, R169 ;  /* 0x000000a900f17308 */ /* 0x000fe20000000800 */
[----:B------:R-:W-:Y:S02]  /*e860*/  MOV R31, R48 ;  /* 0x00000030001f7202 */ /* 0x000fe40000000f00 */
[----:B------:R-:W-:Y:S02]  /*e870*/  MOV R25, R249 ;  /* 0x000000f900197202 */ /* 0x000fe40000000f00 */
[----:B------:R-:W-:Y:S01]  /*e880*/  MOV R36, R246 ;  /* 0x000000f600247202 */ /* 0x000fe20000000f00 */
[----:B------:R-:W-:Y:S02]  /*e890*/  HMMA.16816.F32 R44, R4, R26, R44 ;  /* 0x0000001a042c723c */ /* 0x000fe4000000182c */
[----:B------:R-:W-:Y:S05]  /*e8a0*/  MUFU.EX2 R244, R168 ;  /* 0x000000a800f47308 */ /* 0x000fea0000000800 */
[----:B------:R-:W-:-:S03]  /*e8b0*/  F2FP.PACK_AB R4, R31, R136 ;  /* 0x000000881f04723e */ /* 0x000fc600000000ff */
[----:B------:R-:W-:Y:S01]  /*e8c0*/  MUFU.EX2 R246, R167 ;  /* 0x000000a700f67308 */ /* 0x000fe20000000800 */
[----:B------:R-:W-:Y:S02]  /*e8d0*/  F2FP.PACK_AB R5, R207, R30 ;  /* 0x0000001ecf05723e */ /* 0x000fe400000000ff */
[----:B------:R-:W-:Y:S02]  /*e8e0*/  F2FP.PACK_AB R6, R39, R134 ;  /* 0x000000862706723e */ /* 0x000fe400000000ff */
[----:B--2---:R-:W-:-:S03]  /*e8f0*/  F2FP.PACK_AB R7, R205, R206 ;  /* 0x000000cecd07723e */ /* 0x004fc600000000ff */
[----:B------:R-:W-:Y:S08]  /*e900*/  MUFU.EX2 R249, R166 ;  /* 0x000000a600f97308 */ /* 0x000ff00000000800 */
[----:B------:R-:W-:Y:S08]  /*e910*/  MUFU.EX2 R238, R165 ;  /* 0x000000a500ee7308 */ /* 0x000ff00000000800 */
[----:B------:R-:W1:Y:S08]  /*e920*/  MUFU.EX2 R240, R164 ;  /* 0x000000a400f07308 */ /* 0x000e700000000800 */
[----:B------:R-:W-:Y:S08]  /*e930*/  MUFU.EX2 R243, R163 ;  /* 0x000000a300f37308 */ /* 0x000ff00000000800 */
[----:B------:R-:W2:Y:S01]  /*e940*/  MUFU.EX2 R245, R162 ;  /* 0x000000a200f57308 */ /* 0x000ea20000000800 */
        /* <DEDUP_REMOVED lines=9> */
[----:B------:R-:W-:-:S07]  /*e9e0*/  MOV R142, R75 ;  /* 0x0000004b008e7202 */ /* 0x000fce0000000f00 */
[C---:B------:R-:W-:Y:S08]  /*e9f0*/  HMMA.16816.F32 R72, R4.reuse, R12, R124 ;  /* 0x0000000c0448723c */ /* 0x040ff0000000187c */
[C---:B------:R-:W-:Y:S08]  /*ea00*/  HMMA.16816.F32 R64, R4.reuse, R8, R112 ;  /* 0x000000080440723c */ /* 0x040ff00000001870 */
[C---:B------:R-:W-:Y:S08]  /*ea10*/  HMMA.16816.F32 R60, R4.reuse, R10, R108 ;  /* 0x0000000a043c723c */ /* 0x040ff0000000186c */
[C---:B---3--:R-:W-:Y:S08]  /*ea20*/  HMMA.16816.F32 R56, R4.reuse, R20, R104 ;  /* 0x000000140438723c */ /* 0x048ff00000001868 */
[C---:B------:R-:W-:Y:S08]  /*ea30*/  HMMA.16816.F32 R52, R4.reuse, R22, R100 ;  /* 0x000000160434723c */ /* 0x040ff00000001864 */
[C---:B------:R-:W-:Y:S08]  /*ea40*/  HMMA.16816.F32 R48, R4.reuse, R16, R96 ;  /* 0x000000100430723c */ /* 0x040ff00000001860 */
[----:B------:R-:W-:Y:S07]  /*ea50*/  HMMA.16816.F32 R40, R4, R18, R92 ;  /* 0x000000120428723c */ /* 0x000fee000000185c */
[----:B------:R-:W-:Y:S01]  /*ea60*/  FADD.FTZ R4, R135, R132 ;  /* 0x0000008487047221 */ /* 0x000fe20000010000 */
[----:B-1----:R-:W-:-:S02]  /*ea70*/  F2FP.PACK_AB R5, R240, R238 ;  /* 0x000000eef005723e */ /* 0x002fc400000000ff */
[----:B------:R-:W-:Y:S01]  /*ea80*/  F2FP.PACK_AB R6, R249, R246 ;  /* 0x000000f6f906723e */ /* 0x000fe200000000ff */
[----:B------:R-:W-:Y:S01]  /*ea90*/  FADD.FTZ R36, R36, R4 ;  /* 0x0000000424247221 */ /* 0x000fe20000010000 */
[----:B------:R-:W-:Y:S02]  /*eaa0*/  F2FP.PACK_AB R4, R244, R241 ;  /* 0x000000f1f404723e */ /* 0x000fe400000000ff */
[----:B--2---:R-:W-:Y:S01]  /*eab0*/  F2FP.PACK_AB R7, R245, R243 ;  /* 0x000000f3f507723e */ /* 0x004fe200000000ff */
[----:B------:R-:W-:Y:S01]  /*eac0*/  FADD.FTZ R3, R24, R3 ;  /* 0x0000000318037221 */ /* 0x000fe20000010000 */
[----:B------:R-:W-:Y:S01]  /*ead0*/  MOV R126, R29 ;  /* 0x0000001d007e7202 */ /* 0x000fe20000000f00 */
[----:B------:R-:W-:Y:S01]  /*eae0*/  IMAD.MOV.U32 R127, RZ, RZ, R28 ;  /* 0x000000ffff7f7224 */ /* 0x000fe200078e001c */
[----:B------:R-:W-:-:S03]  /*eaf0*/  MOV R125, R30 ;  /* 0x0000001e007d7202 */ /* 0x000fc60000000f00 */
[C---:B------:R-:W-:Y:S01]  /*eb00*/  HMMA.16816.F32 R92, R4.reuse, R12, R128 ;  /* 0x0000000c045c723c */ /* 0x040fe20000001880 */
[----:B------:R-:W-:Y:S02]  /*eb10*/  FADD.FTZ R3, R25, R3 ;  /* 0x0000000319037221 */ /* 0x000fe40000010000 */
[----:B------:R-:W-:Y:S01]  /*eb20*/  IMAD.MOV.U32 R124, RZ, RZ, R31 ;  /* 0x000000ffff7c7224 */ /* 0x000fe200078e001f */
[----:B------:R-:W-:Y:S04]  /*eb30*/  LDSM.16.MT88.4 R24, [R219+0xa800] ;  /* 0x00a80000db18783b */ /* 0x000fe80000004200 */
[C---:B------:R-:W-:Y:S01]  /*eb40*/  HMMA.16816.F32 R12, R4.reuse, R14, R116 ;  /* 0x0000000e040c723c */ /* 0x040fe20000001874 */
[----:B------:R-:W-:Y:S07]  /*eb50*/  LDSM.16.MT88.4 R28, [R218+0xa800] ;  /* 0x00a80000da1c783b */ /* 0x000fee0000004200 */
[C---:B------:R-:W-:Y:S08]  /*eb60*/  HMMA.16816.F32 R108, R4.reuse, R8, R88 ;  /* 0x00000008046c723c */ /* 0x040ff00000001858 */
[C---:B------:R-:W-:Y:S01]  /*eb70*/  HMMA.16816.F32 R120, R4.reuse, R10, R80 ;  /* 0x0000000a0478723c */ /* 0x040fe20000001850 */
[----:B------:R-:W1:Y:S07]  /*eb80*/  LDSM.16.MT88.4 R8, [R216+0xa800] ;  /* 0x00a80000d808783b */ /* 0x000e6e0000004200 */
[----:B------:R-:W-:Y:S01]  /*eb90*/  HMMA.16816.F32 R116, R4, R20, R32 ;  /* 0x000000140474723c */ /* 0x000fe20000001820 */
[----:B------:R-:W2:Y:S01]  /*eba0*/  LDSM.16.MT88.4 R32, [R217+0xa800] ;  /* 0x00a80000d920783b */ /* 0x000ea20000004200 */
[----:B------:R-:W-:Y:S01]  /*ebb0*/  MOV R135, R248 ;  /* 0x000000f800877202 */ /* 0x000fe20000000f00 */
[----:B------:R-:W-:Y:S01]  /*ebc0*/  FADD.FTZ R2, R213, R2 ;  /* 0x00000002d5027221 */ /* 0x000fe20000010000 */
[----:B------:R3:W-:Y:S01]  /*ebd0*/  MUFU.EX2 R248, R156 ;  /* 0x0000009c00f87308 */ /* 0x0007e20000000800 */
[----:B------:R-:W-:Y:S01]  /*ebe0*/  FADD.FTZ R0, R210, R0 ;  /* 0x00000000d2007221 */ /* 0x000fe20000010000 */
[----:B------:R-:W-:Y:S01]  /*ebf0*/  MOV R163, R242 ;  /* 0x000000f200a37202 */ /* 0x000fe20000000f00 */
[----:B------:R-:W-:Y:S01]  /*ec00*/  IMAD.MOV.U32 R164, RZ, RZ, R135 ;  /* 0x000000ffffa47224 */ /* 0x000fe200078e0087 */
[----:B------:R-:W-:Y:S01]  /*ec10*/  MOV R135, R211 ;  /* 0x000000d300877202 */ /* 0x000fe20000000f00 */
[----:B------:R-:W-:-:S02]  /*ec20*/  IMAD.MOV.U32 R162, RZ, RZ, R236 ;  /* 0x000000ffffa27224 */ /* 0x000fc400078e00ec */
[----:B------:R-:W-:Y:S01]  /*ec30*/  FADD.FTZ R2, R212, R2 ;  /* 0x00000002d4027221 */ /* 0x000fe20000010000 */
[----:B------:R-:W4:Y:S01]  /*ec40*/  MUFU.EX2 R242, R157 ;  /* 0x0000009d00f27308 */ /* 0x000f220000000800 */
[----:B---3--:R-:W-:-:S07]  /*ec50*/  MOV R156, R239 ;  /* 0x000000ef009c7202 */ /* 0x008fce0000000f00 */
[----:B------:R-:W-:Y:S08]  /*ec60*/  MUFU.EX2 R236, R161 ;  /* 0x000000a100ec7308 */ /* 0x000ff00000000800 */
[----:B------:R-:W-:Y:S08]  /*ec70*/  MUFU.EX2 R239, R159 ;  /* 0x0000009f00ef7308 */ /* 0x000ff00000000800 */
[----:B------:R-:W-:Y:S08]  /*ec80*/  MUFU.EX2 R213, R154 ;  /* 0x0000009a00d57308 */ /* 0x000ff00000000800 */
[----:B------:R-:W3:Y:S08]  /*ec90*/  MUFU.EX2 R212, R155 ;  /* 0x0000009b00d47308 */ /* 0x000ef00000000800 */
[----:B------:R-:W-:Y:S08]  /*eca0*/  MUFU.EX2 R211, R158 ;  /* 0x0000009e00d37308 */ /* 0x000ff00000000800 */
[----:B------:R-:W1:Y:S01]  /*ecb0*/  MUFU.EX2 R210, R160 ;  /* 0x000000a000d27308 */ /* 0x000e620000000800 */
[----:B------:R-:W-:Y:S01]  /*ecc0*/  MOV R168, R134 ;  /* 0x0000008600a87202 */ /* 0x000fe20000000f00 */
[----:B------:R-:W-:Y:S01]  /*ecd0*/  IMAD.MOV.U32 R167, RZ, RZ, R206 ;  /* 0x000000ffffa77224 */ /* 0x000fe200078e00ce */
[----:B------:R-:W-:Y:S01]  /*ece0*/  MOV R166, R39 ;  /* 0x0000002700a67202 */ /* 0x000fe20000000f00 */
[----:B------:R-:W-:Y:S01]  /*ecf0*/  HMMA.16816.F32 R112, R4, R22, R84 ;  /* 0x000000160470723c */ /* 0x000fe20000001854 */
[----:B------:R-:W-:Y:S01]  /*ed00*/  MOV R169, R207 ;  /* 0x000000cf00a97202 */ /* 0x000fe20000000f00 */
[----:B------:R-:W2:Y:S01]  /*ed10*/  LDSM.16.MT88.4 R20, [R216+0xb000] ;  /* 0x00b00000d814783b */ /* 0x000ea20000004200 */
[----:B------:R-:W-:Y:S01]  /*ed20*/  MOV R165, R205 ;  /* 0x000000cd00a57202 */ /* 0x000fe20000000f00 */
[----:B------:R-:W-:Y:S01]  /*ed30*/  MUFU.EX2 R207, R184 ;  /* 0x000000b800cf7308 */ /* 0x000fe20000000800 */
[----:B------:R-:W-:-:S02]  /*ed40*/  MOV R134, R209 ;  /* 0x000000d100867202 */ /* 0x000fc40000000f00 */
[----:B------:R-:W-:Y:S01]  /*ed50*/  MOV R39, R208 ;  /* 0x000000d000277202 */ /* 0x000fe20000000f00 */
[C---:B------:R-:W-:Y:S04]  /*ed60*/  HMMA.16816.F32 R104, R4.reuse, R16, R76 ;  /* 0x000000100468723c */ /* 0x040fe8000000184c */
[----:B------:R-:W-:Y:S04]  /*ed70*/  MUFU.EX2 R209, R182 ;  /* 0x000000b600d17308 */ /* 0x000fe80000000800 */
[----:B------:R-:W-:Y:S01]  /*ed80*/  HMMA.16816.F32 R96, R4, R18, R44 ;  /* 0x000000120460723c */ /* 0x000fe2000000182c */
[----:B------:R-:W2:Y:S03]  /*ed90*/  LDSM.16.MT88.4 R16, [R219+0xb000] ;  /* 0x00b00000db10783b */ /* 0x000ea60000004200 */
[----:B------:R-:W-:Y:S03]  /*eda0*/  MUFU.EX2 R208, R183 ;  /* 0x000000b700d07308 */ /* 0x000fe60000000800 */
[----:B----4-:R-:W-:-:S02]  /*edb0*/  F2FP.PACK_AB R4, R242, R248 ;  /* 0x000000f8f204723e */ /* 0x010fc400000000ff */
[----:B---3--:R-:W-:Y:S02]  /*edc0*/  F2FP.PACK_AB R5, R212, R213 ;  /* 0x000000d5d405723e */ /* 0x008fe400000000ff */
[----:B------:R-:W-:Y:S01]  /*edd0*/  F2FP.PACK_AB R6, R236, R239 ;  /* 0x000000efec06723e */ /* 0x000fe200000000ff */
[----:B------:R-:W-:Y:S01]  /*ede0*/  MUFU.EX2 R206, R185 ;  /* 0x000000b900ce7308 */ /* 0x000fe20000000800 */
[----:B-1----:R-:W-:-:S07]  /*edf0*/  F2FP.PACK_AB R7, R210, R211 ;  /* 0x000000d3d207723e */ /* 0x002fce00000000ff */
[----:B------:R-:W-:Y:S08]  /*ee00*/  MUFU.EX2 R205, R178 ;  /* 0x000000b200cd7308 */ /* 0x000ff00000000800 */
[----:B------:R-:W1:Y:S08]  /*ee10*/  MUFU.EX2 R132, R179 ;  /* 0x000000b300847308 */ /* 0x000e700000000800 */
[----:B------:R-:W-:Y:S08]  /*ee20*/  MUFU.EX2 R131, R180 ;  /* 0x000000b400837308 */ /* 0x000ff00000000800 */
[----:B------:R-:W3:Y:S01]  /*ee30*/  MUFU.EX2 R130, R181 ;  /* 0x000000b500827308 */ /* 0x000ee20000000800 */
[C---:B------:R-:W-:Y:S08]  /*ee40*/  HMMA.16816.F32 R100, R4.reuse, R8, R72 ;  /* 0x000000080464723c */ /* 0x040ff00000001848 */
[C---:B------:R-:W-:Y:S08]  /*ee50*/  HMMA.16816.F32 R88, R4.reuse, R10, R68 ;  /* 0x0000000a0458723c */ /* 0x040ff00000001844 */
[C---:B--2---:R-:W-:Y:S08]  /*ee60*/  HMMA.16816.F32 R72, R4.reuse, R34, R52 ;  /* 0x000000220448723c */ /* 0x044ff00000001834 */
        /* <DEDUP_REMOVED lines=10> */
[----:B---3--:R-:W-:Y:S01]  /*ef10*/  F2FP.PACK_AB R7, R130, R131 ;  /* 0x000000838207723e */ /* 0x008fe200000000ff */
[----:B------:R-:W-:-:S06]  /*ef20*/  FADD.FTZ R0, R203, R0 ;  /* 0x00000000cb007221 */ /* 0x000fcc0000010000 */
[----:B------:R-:W-:Y:S01]  /*ef30*/  HMMA.16816.F32 R60, R4, R8, R92 ;  /* 0x00000008043c723c */ /* 0x000fe2000000185c */
[----:B------:R-:W-:-:S07]  /*ef40*/  MOV R203, R162 ;  /* 0x000000a200cb7202 */ /* 0x000fce0000000f00 */
[----:B------:R-:W-:Y:S01]  /*ef50*/  HMMA.16816.F32 R56, R4, R10, R12 ;  /* 0x0000000a0438723c */ /* 0x000fe2000000180c */
[----:B------:R-:W1:Y:S04]  /*ef60*/  LDSM.16.MT88.4 R12, [R217+0xb000] ;  /* 0x00b00000d90c783b */ /* 0x000e680000004200 */
[----:B------:R-:W2:Y:S01]  /*ef70*/  LDSM.16.MT88.4 R8, [R218+0xb000] ;  /* 0x00b00000da08783b */ /* 0x000ea20000004200 */
[----:B------:R-:W-:Y:S01]  /*ef80*/  IMAD.MOV.U32 R156, RZ, RZ, R163 ;  /* 0x000000ffff9c7224 */ /* 0x000fe200078e00a3 */
[----:B------:R-:W-:Y:S02]  /*ef90*/  MOV R162, R164 ;  /* 0x000000a400a27202 */ /* 0x000fe40000000f00 */
[----:B------:R-:W-:Y:S01]  /*efa0*/  MOV R163, R165 ;  /* 0x000000a500a37202 */ /* 0x000fe20000000f00 */
[----:B------:R-:W-:Y:S01]  /*efb0*/  IMAD.MOV.U32 R165, RZ, RZ, R167 ;  /* 0x000000ffffa57224 */ /* 0x000fe200078e00a7 */
[----:B------:R-:W-:-:S02]  /*efc0*/  MOV R164, R166 ;  /* 0x000000a600a47202 */ /* 0x000fc40000000f00 */
[----:B------:R-:W-:Y:S02]  /*efd0*/  MOV R166, R168 ;  /* 0x000000a800a67202 */ /* 0x000fe40000000f00 */
[----:B------:R-:W-:Y:S01]  /*efe0*/  MOV R167, R169 ;  /* 0x000000a900a77202 */ /* 0x000fe20000000f00 */
[----:B------:R-:W-:Y:S01]  /*eff0*/  IMAD.MOV.U32 R169, RZ, RZ, R125 ;  /* 0x000000ffffa97224 */ /* 0x000fe200078e007d */
[----:B------:R-:W-:Y:S02]  /*f000*/  MOV R168, R124 ;  /* 0x0000007c00a87202 */ /* 0x000fe40000000f00 */
[----:B------:R-:W-:Y:S01]  /*f010*/  MOV R124, R126 ;  /* 0x0000007e007c7202 */ /* 0x000fe20000000f00 */
[----:B------:R-:W-:Y:S01]  /*f020*/  FADD.FTZ R3, R203, R3 ;  /* 0x00000003cb037221 */ /* 0x000fe20000010000 */
[----:B------:R-:W-:Y:S02]  /*f030*/  MOV R125, R127 ;  /* 0x0000007f007d7202 */ /* 0x000fe40000000f00 */
[----:B------:R-:W-:Y:S01]  /*f040*/  MOV R126, R145 ;  /* 0x00000091007e7202 */ /* 0x000fe20000000f00 */
[----:B------:R-:W-:Y:S01]  /*f050*/  IMAD.MOV.U32 R157, RZ, RZ, R162 ;  /* 0x000000ffff9d7224 */ /* 0x000fe200078e00a2 */
[----:B------:R-:W-:-:S02]  /*f060*/  MOV R159, R156 ;  /* 0x0000009c009f7202 */ /* 0x000fc40000000f00 */
[----:B------:R-:W-:Y:S01]  /*f070*/  MOV R203, R163 ;  /* 0x000000a300cb7202 */ /* 0x000fe20000000f00 */
[----:B------:R-:W-:Y:S01]  /*f080*/  IMAD.MOV.U32 R163, RZ, RZ, R166 ;  /* 0x000000ffffa37224 */ /* 0x000fe200078e00a6 */
[----:B------:R-:W-:Y:S02]  /*f090*/  MOV R156, R164 ;  /* 0x000000a4009c7202 */ /* 0x000fe40000000f00 */
[----:B------:R-:W-:Y:S01]  /*f0a0*/  MOV R162, R165 ;  /* 0x000000a500a27202 */ /* 0x000fe20000000f00 */
[----:B------:R-:W-:Y:S01]  /*f0b0*/  HMMA.16816.F32 R48, R4, R24, R108 ;  /* 0x000000180430723c */ /* 0x000fe2000000186c */
[----:B------:R-:W-:Y:S01]  /*f0c0*/  MOV R164, R167 ;  /* 0x000000a700a47202 */ /* 0x000fe20000000f00 */
[----:B------:R-:W-:Y:S01]  /*f0d0*/  IMAD.MOV.U32 R167, RZ, RZ, R124 ;  /* 0x000000ffffa77224 */ /* 0x000fe200078e007c */
[----:B------:R-:W-:Y:S02]  /*f0e0*/  MOV R165, R168 ;  /* 0x000000a800a57202 */ /* 0x000fe40000000f00 */
[----:B------:R-:W-:Y:S01]  /*f0f0*/  MOV R166, R169 ;  /* 0x000000a900a67202 */ /* 0x000fe20000000f00 */
[----:B------:R-:W-:Y:S01]  /*f100*/  MUFU.EX2 R129, R172 ;  /* 0x000000ac00817308 */ /* 0x000fe20000000800 */
[----:B------:R-:W-:-:S02]  /*f110*/  MOV R168, R125 ;  /* 0x0000007d00a87202 */ /* 0x000fc40000000f00 */
[----:B------:R-:W-:-:S05]  /*f120*/  MOV R169, R126 ;  /* 0x0000007e00a97202 */ /* 0x000fca0000000f00 */
[----:B------:R-:W3:Y:S01]  /*f130*/  MUFU.EX2 R128, R173 ;  /* 0x000000ad00807308 */ /* 0x000ee20000000800 */
[----:B------:R-:W-:-:S07]  /*f140*/  IMAD.MOV.U32 R145, RZ, RZ, R37 ;  /* 0x000000ffff917224 */ /* 0x000fce00078e0025 */
[----:B------:R-:W-:Y:S08]  /*f150*/  MUFU.EX2 R127, R174 ;  /* 0x000000ae007f7308 */ /* 0x000ff00000000800 */
[----:B------:R-:W-:Y:S08]  /*f160*/  MUFU.EX2 R126, R176 ;  /* 0x000000b0007e7308 */ /* 0x000ff00000000800 */
[----:B------:R-:W-:Y:S08]  /*f170*/  MUFU.EX2 R125, R170 ;  /* 0x000000aa007d7308 */ /* 0x000ff00000000800 */
[----:B------:R-:W4:Y:S08]  /*f180*/  MUFU.EX2 R124, R171 ;  /* 0x000000ab007c7308 */ /* 0x000f300000000800 */
[----:B------:R-:W-:Y:S08]  /*f190*/  MUFU.EX2 R109, R175 ;  /* 0x000000af006d7308 */ /* 0x000ff00000000800 */
[----:B------:R-:W1:Y:S01]  /*f1a0*/  MUFU.EX2 R108, R177 ;  /* 0x000000b1006c7308 */ /* 0x000e620000000800 */
[----:B------:R-:W-:-:S02]  /*f1b0*/  MOV R37, R38 ;  /* 0x0000002600257202 */ /* 0x000fc40000000f00 */
[----:B------:R-:W-:Y:S02]  /*f1c0*/  MOV R38, R228 ;  /* 0x000000e400267202 */ /* 0x000fe40000000f00 */
[----:B------:R-:W-:Y:S01]  /*f1d0*/  MOV R161, R145 ;  /* 0x0000009100a17202 */ /* 0x000fe20000000f00 */
[----:B------:R-:W-:Y:S01]  /*f1e0*/  IMAD.MOV.U32 R154, RZ, RZ, R37 ;  /* 0x000000ffff9a7224 */ /* 0x000fe200078e0025 */
[----:B------:R-:W-:Y:S01]  /*f1f0*/  MOV R155, R38 ;  /* 0x00000026009b7202 */ /* 0x000fe20000000f00 */
[----:B------:R-:W-:Y:S01]  /*f200*/  HMMA.16816.F32 R64, R4, R28, R104 ;  /* 0x0000001c0440723c */ /* 0x000fe20000001868 */
[----:B------:R-:W-:Y:S02]  /*f210*/  MOV R145, R39 ;  /* 0x0000002700917202 */ /* 0x000fe40000000f00 */
[----:B------:R-:W-:-:S05]  /*f220*/  MOV R158, R225 ;  /* 0x000000e1009e7202 */ /* 0x000fca0000000f00 */
[----:B------:R-:W-:Y:S01]  /*f230*/  HMMA.16816.F32 R44, R4, R26, R120 ;  /* 0x0000001a042c723c */ /* 0x000fe20000001878 */
[----:B------:R-:W-:Y:S01]  /*f240*/  MUFU.EX2 R95, R237 ;  /* 0x000000ed005f7308 */ /* 0x000fe20000000800 */
[----:B------:R-:W-:-:S07]  /*f250*/  FADD.FTZ R2, R227, R2 ;  /* 0x00000002e3027221 */ /* 0x000fce0000010000 */
[----:B------:R-:W-:Y:S01]  /*f260*/  MUFU.EX2 R94, R235 ;  /* 0x000000eb005e7308 */ /* 0x000fe20000000800 */
[----:B------:R-:W-:Y:S01]  /*f270*/  HMMA.16816.F32 R36, R4, R32, R116 ;  /* 0x000000200424723c */ /* 0x000fe20000001874 */
[----:B------:R-:W-:-:S06]  /*f280*/  FADD.FTZ R0, R226, R0 ;  /* 0x00000000e2007221 */ /* 0x000fcc0000010000 */
[----:B------:R-:W-:Y:S01]  /*f290*/  MUFU.EX2 R93, R194 ;  /* 0x000000c2005d7308 */ /* 0x000fe20000000800 */
[C---:B------:R-:W-:Y:S07]  /*f2a0*/  HMMA.16816.F32 R32, R4.reuse, R34, R112 ;  /* 0x000000220420723c */ /* 0x040fee0000001870 */
[----:B------:R-:W1:Y:S01]  /*f2b0*/  MUFU.EX2 R92, R197 ;  /* 0x000000c5005c7308 */ /* 0x000e620000000800 */
[----:B------:R-:W-:Y:S07]  /*f2c0*/  HMMA.16816.F32 R28, R4, R30, R96 ;  /* 0x0000001e041c723c */ /* 0x000fee0000001860 */
[----:B------:R-:W-:Y:S01]  /*f2d0*/  MUFU.EX2 R43, R252 ;  /* 0x000000fc002b7308 */ /* 0x000fe20000000800 */
[----:B---3--:R-:W-:-:S07]  /*f2e0*/  F2FP.PACK_AB R4, R128, R129 ;  /* 0x000000818004723e */ /* 0x008fce00000000ff */
[----:B------:R-:W3:Y:S01]  /*f2f0*/  MUFU.EX2 R42, R247 ;  /* 0x000000f7002a7308 */ /* 0x000ee20000000800 */
[----:B----4-:R-:W-:Y:S01]  /*f300*/  F2FP.PACK_AB R5, R124, R125 ;  /* 0x0000007d7c05723e */ /* 0x010fe200000000ff */
[----:B------:R-:W-:Y:S01]  /*f310*/  IMAD.MOV.U32 R185, RZ, RZ, R220 ;  /* 0x000000ffffb97224 */ /* 0x000fe200078e00dc */
[----:B------:R-:W-:Y:S02]  /*f320*/  F2FP.PACK_AB R6, R126, R127 ;  /* 0x0000007f7e06723e */ /* 0x000fe400000000ff */
[----:B------:R-:W-:Y:S02]  /*f330*/  MOV R179, R150 ;  /* 0x0000009600b37202 */ /* 0x000fe40000000f00 */
[----:B------:R-:W-:Y:S02]  /*f340*/  MOV R183, R141 ;  /* 0x0000008d00b77202 */ /* 0x000fe40000000f00 */
[----:B------:R-:W-:Y:S02]  /*f350*/  MOV R182, R140 ;  /* 0x0000008c00b67202 */ /* 0x000fe40000000f00 */
[----:B------:R-:W-:-:S02]  /*f360*/  MOV R160, R187 ;  /* 0x000000bb00a07202 */ /* 0x000fc40000000f00 */
[----:B------:R-:W-:Y:S02]  /*f370*/  MOV R180, R149 ;  /* 0x0000009500b47202 */ /* 0x000fe40000000f00 */
[----:B------:R-:W-:Y:S02]  /*f380*/  MOV R184, R143 ;  /* 0x0000008f00b87202 */ /* 0x000fe40000000f00 */
[----:B------:R-:W-:Y:S01]  /*f390*/  MOV R178, R151 ;  /* 0x0000009700b27202 */ /* 0x000fe20000000f00 */
[----:B------:R-:W-:Y:S01]  /*f3a0*/  FADD.FTZ R3, R188, R3 ;  /* 0x00000003bc037221 */ /* 0x000fe20000010000 */
[----:B-1----:R-:W-:Y:S01]  /*f3b0*/  F2FP.PACK_AB R7, R108, R109 ;  /* 0x0000006d6c07723e */ /* 0x002fe200000000ff */
[----:B------:R-:W-:Y:S01]  /*f3c0*/  MUFU.EX2 R97, R200 ;  /* 0x000000c800617308 */ /* 0x000fe20000000800 */
[----:B------:R-:W-:Y:S01]  /*f3d0*/  FADD.FTZ R2, R215, R2 ;  /* 0x00000002d7027221 */ /* 0x000fe20000010000 */
[----:B------:R-:W-:Y:S01]  /*f3e0*/  MOV R173, R146 ;  /* 0x0000009200ad7202 */ /* 0x000fe20000000f00 */
[----:B------:R-:W-:Y:S01]  /*f3f0*/  IMAD.MOV.U32 R181, RZ, RZ, R148 ;  /* 0x000000ffffb57224 */ /* 0x000fe200078e0094 */
[----:B------:R-:W-:Y:S01]  /*f400*/  MOV R172, R147 ;  /* 0x0000009300ac7202 */ /* 0x000fe20000000f00 */
[----:B------:R1:W5:Y:S01]  /*f410*/  LDL.LU R228, [R1+0xf0] ;  /* 0x0000f00001e47983 */ /* 0x0003620000300800 */
[----:B------:R-:W-:Y:S02]  /*f420*/  HMMA.16816.F32 R100, R4, R20, R100 ;  /* 0x000000140464723c */ /* 0x000fe40000001864 */
[----:B------:R-:W4:Y:S01]  /*f430*/  MUFU.EX2 R96, R201 ;  /* 0x000000c900607308 */ /* 0x000f220000000800 */
[----:B------:R-:W-:Y:S01]  /*f440*/  FADD.FTZ R0, R214, R0 ;  /* 0x00000000d6007221 */ /* 0x000fe20000010000 */
[----:B------:R-:W-:Y:S01]  /*f450*/  MOV R190, R179 ;  /* 0x000000b300be7202 */ /* 0x000fe20000000f00 */
[----:B------:R-:W-:Y:S01]  /*f460*/  FADD.FTZ R3, R250, R3 ;  /* 0x00000003fa037221 */ /* 0x000fe20000010000 */
[----:B------:R-:W-:-:S02]  /*f470*/  MOV R119, R135 ;  /* 0x0000008700777202 */ /* 0x000fc40000000f00 */
[C---:B------:R-:W-:Y:S08]  /*f480*/  HMMA.16816.F32 R88, R4.reuse, R22, R88 ;  /* 0x000000160458723c */ /* 0x040ff00000001858 */
[C---:B------:R-:W-:Y:S08]  /*f490*/  HMMA.16816.F32 R84, R4.reuse, R16, R84 ;  /* 0x000000100454723c */ /* 0x040ff00000001854 */
[C---:B------:R-:W-:Y:S08]  /*f4a0*/  HMMA.16816.F32 R80, R4.reuse, R18, R80 ;  /* 0x000000120450723c */ /* 0x040ff00000001850 */
[C---:B------:R-:W-:Y:S08]  /*f4b0*/  HMMA.16816.F32 R76, R4.reuse, R12, R76 ;  /* 0x0000000c044c723c */ /* 0x040ff0000000184c */
[C---:B------:R-:W-:Y:S08]  /*f4c0*/  HMMA.16816.F32 R72, R4.reuse, R14, R72 ;  /* 0x0000000e0448723c */ /* 0x040ff00000001848 */
[C---:B--2---:R-:W-:Y:S08]  /*f4d0*/  HMMA.16816.F32 R68, R4.reuse, R8, R68 ;  /* 0x000000080444723c */ /* 0x044ff00000001844 */
[----:B------:R-:W-:Y:S01]  /*f4e0*/  HMMA.16816.F32 R52, R4, R10, R52 ;  /* 0x0000000a0434723c */ /* 0x000fe20000001834 */
[----:B------:R-:W-:Y:S01]  /*f4f0*/  IMAD.MOV.U32 R187, RZ, RZ, R142 ;  /* 0x000000ffffbb7224 */ /* 0x000fe200078e008e */
[----:B------:R-:W-:Y:S01]  /*f500*/  MOV R120, R136 ;  /* 0x0000008800787202 */ /* 0x000fe20000000f00 */
[----:B------:R-:W-:Y:S01]  /*f510*/  FADD.FTZ R0, R223, R0 ;  /* 0x00000000df007221 */ /* 0x000fe20000010000 */
[----:B------:R-:W-:Y:S01]  /*f520*/  MOV R179, R185 ;  /* 0x000000b900b37202 */ /* 0x000fe20000000f00 */
[----:B------:R-:W-:Y:S01]  /*f530*/  FADD.FTZ R3, R251, R3 ;  /* 0x00000003fb037221 */ /* 0x000fe20000010000 */
[----:B------:R-:W-:Y:S01]  /*f540*/  MUFU.EX2 R41, R192 ;  /* 0x000000c000297308 */ /* 0x000fe20000000800 */
[----:B------:R-:W-:Y:S01]  /*f550*/  FADD.FTZ R4, R158, R40 ;  /* 0x000000289e047221 */ /* 0x000fe20000010000 */
[----:B------:R-:W-:Y:S01]  /*f560*/  F2FP.PACK_AB R5, R92, R93 ;  /* 0x0000005d5c05723e */ /* 0x000fe200000000ff */
[----:B------:R-:W-:Y:S01]  /*f570*/  IMAD.MOV.U32 R158, RZ, RZ, R155 ;  /* 0x000000ffff9e7224 */ /* 0x000fe200078e009b */
[----:B------:R-:W-:Y:S01]  /*f580*/  MOV R155, R154 ;  /* 0x0000009a009b7202 */ /* 0x000fe20000000f00 */
[----:B------:R-:W2:Y:S01]  /*f590*/  LDSM.16.MT88.4 R148, [R216+0xb800] ;  /* 0x00b80000d894783b */ /* 0x000ea20000004200 */
[----:B------:R-:W-:-:S02]  /*f5a0*/  MOV R154, R161 ;  /* 0x000000a1009a7202 */ /* 0x000fc40000000f00 */
[----:B------:R-:W-:Y:S01]  /*f5b0*/  MOV R161, R134 ;  /* 0x0000008600a17202 */ /* 0x000fe20000000f00 */
[----:B------:R-:W-:Y:S01]  /*f5c0*/  IMAD.MOV.U32 R134, RZ, RZ, R224 ;  /* 0x000000ffff867224 */ /* 0x000fe200078e00e0 */
[----:B------:R-:W-:Y:S01]  /*f5d0*/  F2FP.PACK_AB R6, R94, R95 ;  /* 0x0000005f5e06723e */ /* 0x000fe200000000ff */
[----:B------:R-:W-:Y:S01]  /*f5e0*/  FADD.FTZ R2, R158, R2 ;  /* 0x000000029e027221 */ /* 0x000fe20000010000 */
[----:B------:R-:W-:Y:S01]  /*f5f0*/  MOV R158, R155 ;  /* 0x0000009b009e7202 */ /* 0x000fe20000000f00 */
[----:B------:R-:W-:Y:S01]  /*f600*/  MUFU.EX2 R25, R189 ;  /* 0x000000bd00197308 */ /* 0x000fe20000000800 */
[----:B------:R-:W-:Y:S01]  /*f610*/  MOV R155, R154 ;  /* 0x0000009a009b7202 */ /* 0x000fe20000000f00 */
[----:B------:R-:W-:Y:S01]  /*f620*/  LDSM.16.MT88.4 R140, [R217+0xb800] ;  /* 0x00b80000d98c783b */ /* 0x000fe20000004200 */
[----:B------:R-:W-:Y:S01]  /*f630*/  MOV R154, R134 ;  /* 0x00000086009a7202 */ /* 0x000fe20000000f00 */
[----:B------:R-:W-:Y:S01]  /*f640*/  IMAD.MOV.U32 R134, RZ, RZ, R145 ;  /* 0x000000ffff867224 */ /* 0x000fe200078e0091 */
[----:B---3--:R-:W-:Y:S01]  /*f650*/  F2FP.PACK_AB R7, R42, R43 ;  /* 0x0000002b2a07723e */ /* 0x008fe200000000ff */
[----:B------:R-:W-:Y:S01]  /*f660*/  FADD.FTZ R24, R222, R4 ;  /* 0x00000004de187221 */ /* 0x000fe20000010000 */
[----:B----4-:R-:W-:Y:S01]  /*f670*/  F2FP.PACK_AB R4, R96, R97 ;  /* 0x000000616004723e */ /* 0x010fe200000000ff */
[----:B------:R-:W-:Y:S01]  /*f680*/  FADD.FTZ R0, R155, R0 ;  /* 0x000000009b007221 */ /* 0x000fe20000010000 */
[----:B------:R-:W-:Y:S01]  /*f690*/  MOV R145, R221 ;  /* 0x000000dd00917202 */ /* 0x000fe20000000f00 */
[----:B------:R-:W-:Y:S01]  /*f6a0*/  MUFU.EX2 R27, R196 ;  /* 0x000000c4001b7308 */ /* 0x000fe20000000800 */
[----:B------:R-:W-:Y:S01]  /*f6b0*/  MOV R155, R134 ;  /* 0x00000086009b7202 */ /* 0x000fe20000000f00 */
[----:B------:R-:W-:Y:S01]  /*f6c0*/  FADD.FTZ R2, R158, R2 ;  /* 0x000000029e027221 */ /* 0x000fe20000010000 */
[----:B------:R-:W-:Y:S01]  /*f6d0*/  MOV R185, R183 ;  /* 0x000000b700b97202 */ /* 0x000fe20000000f00 */
[----:B------:R1:W5:Y:S01]  /*f6e0*/  LDL.LU R227, [R1+0xec] ;  /* 0x0000ec0001e37983 */ /* 0x0003620000300800 */
[----:B------:R-:W-:Y:S01]  /*f6f0*/  MOV R183, R182 ;  /* 0x000000b600b77202 */ /* 0x000fe20000000f00 */
[----:B------:R-:W-:Y:S01]  /*f700*/  HMMA.16816.F32 R60, R4, R20, R60 ;  /* 0x00000014043c723c */ /* 0x000fe2000000183c */
[----:B------:R-:W-:Y:S01]  /*f710*/  MOV R158, R145 ;  /* 0x00000091009e7202 */ /* 0x000fe20000000f00 */
[----:B------:R-:W-:Y:S01]  /*f720*/  FADD.FTZ R3, R139, R3 ;  /* 0x000000038b037221 */ /* 0x000fe20000010000 */
[----:B------:R-:W-:Y:S01]  /*f730*/  MOV R182, R160 ;  /* 0x000000a000b67202 */ /* 0x000fe20000000f00 */
[----:B------:R3:W4:Y:S01]  /*f740*/  MUFU.EX2 R20, R180 ;  /* 0x000000b400147308 */ /* 0x0007220000000800 */
[----:B------:R-:W-:-:S03]  /*f750*/  MOV R160, R155 ;  /* 0x0000009b00a07202 */ /* 0x000fc60000000f00 */
[C---:B------:R-:W-:Y:S01]  /*f760*/  HMMA.16816.F32 R56, R4.reuse, R22, R56 ;  /* 0x000000160438723c */ /* 0x040fe20000001838 */
[----:B------:R-:W-:Y:S01]  /*f770*/  MOV R155, R161 ;  /* 0x000000a1009b7202 */ /* 0x000fe20000000f00 */
[----:B------:R-:W-:Y:S01]  /*f780*/  IMAD.MOV.U32 R134, RZ, RZ, R144 ;  /* 0x000000ffff867224 */ /* 0x000fe200078e0090 */
[----:B------:R-:W-:Y:S01]  /*f790*/  MOV R161, R157 ;  /* 0x0000009d00a17202 */ /* 0x000fe20000000f00 */
[----:B------:R-:W-:Y:S01]  /*f7a0*/  FADD.FTZ R2, R172, R2 ;  /* 0x00000002ac027221 */ /* 0x000fe20000010000 */
[----:B------:R-:W-:Y:S01]  /*f7b0*/  MOV R157, R156 ;  /* 0x0000009c009d7202 */ /* 0x000fe20000000f00 */
[----:B------:R-:W-:Y:S01]  /*f7c0*/  IMAD.MOV.U32 R156, RZ, RZ, R162 ;  /* 0x000000ffff9c7224 */ /* 0x000fe200078e00a2 */
[----:B------:R-:W-:Y:S01]  /*f7d0*/  MOV R162, R163 ;  /* 0x000000a300a27202 */ /* 0x000fe20000000f00 */
[C---:B------:R-:W-:Y:S01]  /*f7e0*/  HMMA.16816.F32 R48, R4.reuse, R16, R48 ;  /* 0x000000100430723c */ /* 0x040fe20000001830 */
[----:B------:R-:W-:Y:S01]  /*f7f0*/  FADD.FTZ R0, R181, R0 ;  /* 0x00000000b5007221 */ /* 0x000fe20000010000 */
[----:B------:R-:W-:Y:S01]  /*f800*/  MOV R110, R179 ;  /* 0x000000b3006e7202 */ /* 0x000fe20000000f00 */
[----:B------:R-:W-:Y:S01]  /*f810*/  MUFU.EX2 R40, R193 ;  /* 0x000000c100287308 */ /* 0x000fe20000000800 */
[----:B---3--:R-:W-:Y:S01]  /*f820*/  MOV R180, R178 ;  /* 0x000000b200b47202 */ /* 0x008fe20000000f00 */
[----:B------:R-:W-:Y:S01]  /*f830*/  IMAD.MOV.U32 R178, RZ, RZ, R184 ;  /* 0x000000ffffb27224 */ /* 0x000fe200078e00b8 */
[----:B------:R-:W-:Y:S01]  /*f840*/  MOV R214, R160 ;  /* 0x000000a000d67202 */ /* 0x000fe20000000f00 */
[----:B------:R-:W-:Y:S01]  /*f850*/  IMAD.MOV.U32 R184, RZ, RZ, R158 ;  /* 0x000000ffffb87224 */ /* 0x000fe200078e009e */
[----:B------:R-:W-:Y:S01]  /*f860*/  MOV R158, R154 ;  /* 0x0000009a009e7202 */ /* 0x000fe20000000f00 */
[----:B------:R-:W-:Y:S01]  /*f870*/  IMAD.MOV.U32 R154, RZ, RZ, R159 ;  /* 0x000000ffff9a7224 */ /* 0x000fe200078e009f */
[----:B------:R-:W-:Y:S01]  /*f880*/  MOV R163, R164 ;  /* 0x000000a400a37202 */ /* 0x000fe20000000f00 */
[----:B------:R-:W-:Y:S01]  /*f890*/  HMMA.16816.F32 R44, R4, R18, R44 ;  /* 0x00000012042c723c */ /* 0x000fe2000000182c */
[----:B------:R-:W-:Y:S01]  /*f8a0*/  MOV R159, R203 ;  /* 0x000000cb009f7202 */ /* 0x000fe20000000f00 */
[----:B------:R-:W-:Y:S01]  /*f8b0*/  IMAD.MOV.U32 R170, RZ, RZ, R182 ;  /* 0x000000ffffaa7224 */ /* 0x000fe200078e00b6 */
[----:B------:R-:W-:Y:S01]  /*f8c0*/  MOV R164, R165 ;  /* 0x000000a500a47202 */ /* 0x000fe20000000f00 */
[----:B------:R-:W-:Y:S01]  /*f8d0*/  IMAD.MOV.U32 R165, RZ, RZ, R166 ;  /* 0x000000ffffa57224 */ /* 0x000fe200078e00a6 */
[----:B------:R-:W-:-:S03]  /*f8e0*/  MOV R166, R167 ;  /* 0x000000a700a67202 */ /* 0x000fc60000000f00 */
[----:B------:R-:W-:Y:S01]  /*f8f0*/  HMMA.16816.F32 R36, R4, R12, R36 ;  /* 0x0000000c0424723c */ /* 0x000fe20000001824 */
[----:B------:R-:W-:Y:S01]  /*f900*/  MOV R215, R158 ;  /* 0x0000009e00d77202 */ /* 0x000fe20000000f00 */
[----:B------:R-:W-:Y:S01]  /*f910*/  IMAD.MOV.U32 R158, RZ, RZ, R154 ;  /* 0x000000ffff9e7224 */ /* 0x000fe200078e009a */
[----:B------:R-:W-:-:S05]  /*f920*/  MOV R160, R155 ;  /* 0x0000009b00a07202 */ /* 0x000fca0000000f00 */
[----:B------:R-:W-:Y:S01]  /*f930*/  HMMA.16816.F32 R32, R4, R14, R32 ;  /* 0x0000000e0420723c */ /* 0x000fe20000001820 */
[----:B------:R-:W-:Y:S01]  /*f940*/  MOV R167, R168 ;  /* 0x000000a800a77202 */ /* 0x000fe20000000f00 */
[----:B------:R-:W-:Y:S01]  /*f950*/  FADD.FTZ R3, R152, R3 ;  /* 0x0000000398037221 */ /* 0x000fe20000010000 */
[----:B------:R-:W-:-:S05]  /*f960*/  MOV R155, R161 ;  /* 0x000000a1009b7202 */ /* 0x000fca0000000f00 */
        /* <DEDUP_REMOVED lines=15> */
[----:B------:R-:W-:Y:S01]  /*fa60*/  MOV R164, R166 ;  /* 0x000000a600a47202 */ /* 0x000fe20000000f00 */
[----:B------:R-:W3:Y:S01]  /*fa70*/  MUFU.EX2 R16, R190 ;  /* 0x000000be00107308 */ /* 0x000ee20000000800 */
        /* <DEDUP_REMOVED lines=24> */
[----:B------:R-:W1:Y:S01]  /*fc00*/  LDSM.16.MT88.4 R144, [R219+0xb800] ;  /* 0x00b80000db90783b */ /* 0x000e620000004200 */
[----:B------:R-:W-:Y:S01]  /*fc10*/  FADD.FTZ R8, R116, R5 ;  /* 0x0000000574087221 */ /* 0x000fe20000010000 */
[----:B------:R-:W-:Y:S01]  /*fc20*/  MOV R121, R163 ;  /* 0x000000a300797202 */ /* 0x000fe20000000f00 */
[----:B------:R-:W-:Y:S01]  /*fc30*/  FADD.FTZ R7, R117, R4 ;  /* 0x0000000475077221 */ /* 0x000fe20000010000 */
[----:B------:R-:W-:Y:S01]  /*fc40*/  MUFU.EX2 R23, R191 ;  /* 0x000000bf00177308 */ /* 0x000fe20000000800 */
[----:B------:R-:W-:Y:S01]  /*fc50*/  FADD.FTZ R6, R118, R2 ;  /* 0x0000000276067221 */ /* 0x000fe20000010000 */
[----:B------:R-:W1:Y:S01]  /*fc60*/  LDSM.16.MT88.4 R12, [R218+0xb800] ;  /* 0x00b80000da0c783b */ /* 0x000e620000004200 */
[----:B------:R-:W-:Y:S01]  /*fc70*/  FADD.FTZ R5, R119, R0 ;  /* 0x0000000077057221 */ /* 0x000fe20000010000 */
[----:B------:R-:W-:Y:S01]  /*fc80*/  MOV R122, R162 ;  /* 0x000000a2007a7202 */ /* 0x000fe20000000f00 */
[----:B------:R-:W-:Y:S01]  /*fc90*/  FADD.FTZ R4, R241, R8 ;  /* 0x00000008f1047221 */ /* 0x000fe20000010000 */
[----:B------:R1:W5:Y:S01]  /*fca0*/  LDL.LU R226, [R1+0xe8] ;  /* 0x0000e80001e27983 */ /* 0x0003620000300800 */
[----:B------:R-:W-:-:S02]  /*fcb0*/  FADD.FTZ R2, R238, R7 ;  /* 0x00000007ee027221 */ /* 0x000fc40000010000 */
[----:B------:R-:W-:Y:S01]  /*fcc0*/  FADD.FTZ R0, R120, R6 ;  /* 0x0000000678007221 */ /* 0x000fe20000010000 */
[----:B------:R2:W1:Y:S01]  /*fcd0*/  MUFU.EX2 R11, R110 ;  /* 0x0000006e000b7308 */ /* 0x0004620000000800 */
[----:B------:R-:W-:Y:S01]  /*fce0*/  IMAD.MOV.U32 R123, RZ, RZ, R156 ;  /* 0x000000ffff7b7224 */ /* 0x000fe200078e009c */
[----:B------:R-:W-:Y:S01]  /*fcf0*/  MOV R214, R161 ;  /* 0x000000a100d67202 */ /* 0x000fe20000000f00 */
[----:B------:R-:W-:Y:S01]  /*fd00*/  FADD.FTZ R5, R121, R5 ;  /* 0x0000000579057221 */ /* 0x000fe20000010000 */
[----:B------:R1:W5:Y:S01]  /*fd10*/  LDL.LU R225, [R1+0xe4] ;  /* 0x0000e40001e17983 */ /* 0x0003620000300800 */
[----:B------:R-:W-:Y:S02]  /*fd20*/  FADD.FTZ R4, R244, R4 ;  /* 0x00000004f4047221 */ /* 0x000fe40000010000 */
[----:B------:R-:W-:Y:S01]  /*fd30*/  FADD.FTZ R2, R240, R2 ;  /* 0x00000002f0027221 */ /* 0x000fe20000010000 */
[----:B------:R3:W-:Y:S01]  /*fd40*/  MUFU.EX2 R10, R111 ;  /* 0x0000006f000a7308 */ /* 0x0007e20000000800 */
[----:B------:R-:W-:Y:S01]  /*fd50*/  FADD.FTZ R0, R122, R0 ;  /* 0x000000007a007221 */ /* 0x000fe20000010000 */
[----:B------:R1:W5:Y:S01]  /*fd60*/  LDL.LU R224, [R1+0xe0] ;  /* 0x0000e00001e07983 */ /* 0x0003620000300800 */
[----:B------:R-:W-:-:S02]  /*fd70*/  FADD.FTZ R5, R123, R5 ;  /* 0x000000057b057221 */ /* 0x000fc40000010000 */
[----:B------:R-:W-:Y:S01]  /*fd80*/  FADD.FTZ R4, R246, R4 ;  /* 0x00000004f6047221 */ /* 0x000fe20000010000 */
[----:B------:R1:W5:Y:S01]  /*fd90*/  LDL.LU R223, [R1+0xdc] ;  /* 0x0000dc0001df7983 */ /* 0x0003620000300800 */
[----:B--2---:R-:W-:Y:S01]  /*fda0*/  MOV R110, R157 ;  /* 0x0000009d006e7202 */ /* 0x004fe20000000f00 */
[----:B------:R-:W-:Y:S02]  /*fdb0*/  FADD.FTZ R2, R243, R2 ;  /* 0x00000002f3027221 */ /* 0x000fe40000010000 */
[----:B------:R-:W-:Y:S01]  /*fdc0*/  IMAD.MOV.U32 R215, RZ, RZ, R154 ;  /* 0x000000ffffd77224 */ /* 0x000fe200078e009a */
[----:B------:R-:W2:Y:S01]  /*fdd0*/  MUFU.EX2 R18, R185 ;  /* 0x000000b900127308 */ /* 0x000ea20000000800 */
[----:B---3--:R-:W-:Y:S01]  /*fde0*/  MOV R111, R159 ;  /* 0x0000009f006f7202 */ /* 0x008fe20000000f00 */
[----:B------:R-:W-:Y:S01]  /*fdf0*/  FADD.FTZ R0, R110, R0 ;  /* 0x000000006e007221 */ /* 0x000fe20000010000 */
[----:B------:R3:W5:Y:S01]  /*fe00*/  LDL.LU R222, [R1+0xd8] ;  /* 0x0000d80001de7983 */ /* 0x0007620000300800 */
[----:B------:R-:W-:-:S02]  /*fe10*/  FADD.FTZ R6, R249, R4 ;  /* 0x00000004f9067221 */ /* 0x000fc40000010000 */
[----:B------:R-:W-:Y:S02]  /*fe20*/  FADD.FTZ R5, R111, R5 ;  /* 0x000000056f057221 */ /* 0x000fe40000010000 */
        /* <DEDUP_REMOVED lines=35> */
[----:B------:R-:W-:Y:S01]  /*10060*/  FADD.FTZ R0, R109, R0 ;  /* 0x000000006d007221 */ /* 0x000fe20000010000 */
[----:B------:R-:W1:Y:S01]  /*10070*/  MUFU.EX2 R9, R171 ;  /* 0x000000ab00097308 */ /* 0x000e620000000800 */
[----:B------:R-:W-:-:S02]  /*10080*/  FADD.FTZ R5, R94, R5 ;  /* 0x000000055e057221 */ /* 0x000fc40000010000 */
[----:B------:R-:W-:Y:S02]  /*10090*/  FADD.FTZ R4, R42, R4 ;  /* 0x000000042a047221 */ /* 0x000fe40000010000 */
[----:B------:R-:W-:Y:S02]  /*100a0*/  FADD.FTZ R2, R126, R2 ;  /* 0x000000027e027221 */ /* 0x000fe40000010000 */
[----:B------:R-:W-:Y:S01]  /*100b0*/  FADD.FTZ R0, R108, R0 ;  /* 0x000000006c007221 */ /* 0x000fe20000010000 */
[----:B------:R-:W2:Y:S01]  /*100c0*/  MUFU.EX2 R26, R198 ;  /* 0x000000c6001a7308 */ /* 0x000ea20000000800 */
[----:B----4-:R-:W-:Y:S02]  /*100d0*/  FADD.FTZ R5, R20, R5 ;  /* 0x0000000514057221 */ /* 0x010fe40000010000 */
[----:B------:R-:W-:Y:S02]  /*100e0*/  FADD.FTZ R4, R16, R4 ;  /* 0x0000000410047221 */ /* 0x000fe40000010000 */
[----:B------:R-:W-:-:S03]  /*100f0*/  FADD.FTZ R2, R41, R2 ;  /* 0x0000000229027221 */ /* 0x000fc60000010000 */
[----:B------:R-:W4:Y:S01]  /*10100*/  MUFU.EX2 R21, R199 ;  /* 0x000000c700157308 */ /* 0x000f220000000800 */
[----:B------:R-:W-:Y:S02]  /*10110*/  FADD.FTZ R0, R25, R0 ;  /* 0x0000000019007221 */ /* 0x000fe40000010000 */
[----:B-1----:R-:W-:Y:S02]  /*10120*/  FADD.FTZ R5, R19, R5 ;  /* 0x0000000513057221 */ /* 0x002fe40000010000 */
[----:B------:R-:W-:Y:S02]  /*10130*/  FADD.FTZ R4, R11, R4 ;  /* 0x000000040b047221 */ /* 0x000fe40000010000 */
[----:B------:R-:W-:Y:S02]  /*10140*/  FADD.FTZ R2, R40, R2 ;  /* 0x0000000228027221 */ /* 0x000fe40000010000 */
[----:B------:R-:W-:Y:S02]  /*10150*/  FADD.FTZ R0, R23, R0 ;  /* 0x0000000017007221 */ /* 0x000fe40000010000 */
[----:B--2---:R-:W-:-:S02]  /*10160*/  FADD.FTZ R5, R18, R5 ;  /* 0x0000000512057221 */ /* 0x004fc40000010000 */
[----:B------:R-:W-:Y:S02]  /*10170*/  FADD.FTZ R4, R10, R4 ;  /* 0x000000040a047221 */ /* 0x000fe40000010000 */
[----:B------:R-:W-:Y:S02]  /*10180*/  FADD.FTZ R2, R27, R2 ;  /* 0x000000021b027221 */ /* 0x000fe40000010000 */
[----:B------:R-:W-:Y:S02]  /*10190*/  FADD.FTZ R0, R22, R0 ;  /* 0x0000000016007221 */ /* 0x000fe40000010000 */
[----:B------:R-:W-:Y:S02]  /*101a0*/  FADD.FTZ R5, R17, R5 ;  /* 0x0000000511057221 */ /* 0x000fe40000010000 */
[----:B------:R-:W-:Y:S02]  /*101b0*/  FADD.FTZ R4, R9, R4 ;  /* 0x0000000409047221 */ /* 0x000fe40000010000 */
[----:B------:R-:W-:-:S02]  /*101c0*/  FADD.FTZ R2, R26, R2 ;  /* 0x000000021a027221 */ /* 0x000fc40000010000 */
[----:B----4-:R-:W-:Y:S01]  /*101d0*/  FADD.FTZ R0, R21, R0 ;  /* 0x0000000015007221 */ /* 0x010fe20000010000 */
[----:B------:R3:W-:Y:S01]  /*101e0*/  STL [R1+0x34], R5 ;  /* 0x0000340501007387 */ /* 0x0007e20000100800 */
[----:B------:R-:W-:-:S03]  /*101f0*/  UISETP.GE.AND UP0, UPT, UR8, 0x3, UPT ;  /* 0x000000030800788c */ /* 0x000fc6000bf06270 */
[----:B------:R3:W-:Y:S04]  /*10200*/  STL [R1+0x40], R4 ;  /* 0x0000400401007387 */ /* 0x0007e80000100800 */
[----:B------:R3:W-:Y:S04]  /*10210*/  STL [R1+0x44], R2 ;  /* 0x0000440201007387 */ /* 0x0007e80000100800 */
[----:B------:R3:W-:Y:S01]  /*10220*/  STL [R1+0x48], R0 ;  /* 0x0000480001007387 */ /* 0x0007e20000100800 */
[----:B------:R-:W-:Y:S02]  /*10230*/  PLOP3.LUT P0, PT, PT, PT, UP0, 0x80, 0x0 ;  /* 0x000000000000781c */ /* 0x000fe40003f0f008 */
        /* <DEDUP_REMOVED lines=8> */
[----:B------:R-:W-:Y:S01]  /*102c0*/  HMMA.16816.F32 R172, R200, R148, R100 ;  /* 0x00000094c8ac723c */ /* 0x000fe20000001864 */
[----:B------:R-:W-:Y:S01]  /*102d0*/  @UP0 UIADD3 UR8, UR8, -0x3, URZ ;  /* 0xfffffffd08080890 */ /* 0x000fe2000fffe03f */
[----:B------:R-:W-:Y:S01]  /*102e0*/  IMAD.MOV.U32 R135, RZ, RZ, R138 ;  /* 0x000000ffff877224 */ /* 0x000fe200078e008a */
[----:B------:R-:W-:-:S05]  /*102f0*/  MOV R136, R204 ;  /* 0x000000cc00887202 */ /* 0x000fca0000000f00 */
[----:B------:R-:W-:Y:S01]  /*10300*/  HMMA.16816.F32 R176, R200, R150, R88 ;  /* 0x00000096c8b0723c */ /* 0x000fe20000001858 */
[----:B------:R-:W-:Y:S01]  /*10310*/  MOV R3, R133 ;  /* 0x0000008500037202 */ /* 0x000fe20000000f00 */
[----:B------:R-:W-:Y:S01]  /*10320*/  @P0 IMAD.MOV.U32 R135, RZ, RZ, R138 ;  /* 0x000000ffff870224 */ /* 0x000fe200078e008a */
[----:B------:R-:W-:-:S05]  /*10330*/  MOV R134, R137 ;  /* 0x0000008900867202 */ /* 0x000fca0000000f00 */
[----:B------:R-:W-:Y:S01]  /*10340*/  HMMA.16816.F32 R180, R200, R144, R84 ;  /* 0x00000090c8b4723c */ /* 0x000fe20000001854 */
[----:B------:R-:W-:Y:S02]  /*10350*/  @P0 MOV R136, R204 ;  /* 0x000000cc00880202 */ /* 0x000fe40000000f00 */
[----:B------:R-:W-:-:S05]  /*10360*/  @P0 MOV R3, R133 ;  /* 0x0000008500030202 */ /* 0x000fca0000000f00 */
[----:B------:R-:W-:Y:S01]  /*10370*/  HMMA.16816.F32 R184, R200, R146, R80 ;  /* 0x00000092c8b8723c */ /* 0x000fe20000001850 */
[----:B------:R-:W-:-:S07]  /*10380*/  @P0 MOV R134, R137 ;  /* 0x0000008900860202 */ /* 0x000fce0000000f00 */
        /* <DEDUP_REMOVED lines=12> */
[----:B------:R-:W-:Y:S11]  /*10450*/  @P0 BRA `(.L_x_26) ;  /* 0x0000001000000947 */ /* 0x000ff60003800000 */
.L_x_24:
[----:B---34-:R-:W-:-:S12]  /*10460*/  UIADD3 UR8, UR18, -0x1, URZ ;  /* 0xffffffff12087890 */ /* 0x018fd8000fffe03f */
.L_x_26:
[----:B---3--:R-:W-:-:S13]  /*10470*/  ISETP.LE.AND P0, PT, RZ, UR8, PT ;  /* 0x00000008ff007c0c */ /* 0x008fda000bf03270 */
[----:B------:R-:W-:Y:S05]  /*10480*/  @!P0 BRA `(.L_x_27) ;  /* 0x00004b8000008947 */ /* 0x000fea0003800000 */
[----:B------:R-:W2:Y:S01]  /*10490*/  LDL.LU.64 R6, [R1+0xa0] ;  /* 0x0000a00001067983 */ /* 0x000ea20000300a00 */
[----:B------:R-:W-:Y:S01]  /*104a0*/  MOV R138, R3 ;  /* 0x00000003008a7202 */ /* 0x000fe20000000f00 */
[----:B------:R-:W-:Y:S01]  /*104b0*/  ULDC.64 UR6, c[0x0][0x198] ;  /* 0x0000660000067ab9 */ /* 0x000fe20000000a00 */
[----:B------:R-:W-:Y:S01]  /*104c0*/  IMAD.MOV.U32 R133, RZ, RZ, R135 ;  /* 0x000000ffff857224 */ /* 0x000fe200078e0087 */
[----:B------:R-:W3:Y:S01]  /*104d0*/  LDL.LU.64 R4, [R1+0xa8] ;  /* 0x0000a80001047983 */ /* 0x000ee20000300a00 */
[----:B------:R-:W-:Y:S01]  /*104e0*/  IMAD.MOV.U32 R132, RZ, RZ, R136 ;  /* 0x000000ffff847224 */ /* 0x000fe200078e0088 */
[----:B------:R-:W-:Y:S01]  /*104f0*/  ULDC.64 UR4, c[0x0][0x1a0] ;  /* 0x0000680000047ab9 */ /* 0x000fe20000000a00 */
[----:B------:R-:W-:Y:S01]  /*10500*/  IMAD.MOV.U32 R137, RZ, RZ, R134 ;  /* 0x000000ffff897224 */ /* 0x000fe200078e0086 */
[----:B------:R-:W-:Y:S02]  /*10510*/  USHF.L.U64.HI UR7, UR6, 0x5, UR7 ;  /* 0x0000000506077899 */ /* 0x000fe40008010207 */
[----:B------:R-:W-:-:S02]  /*10520*/  USHF.L.U64.HI UR12, UR4, 0x5, UR5 ;  /* 0x00000005040c7899 */ /* 0x000fc40008010205 */
[----:B------:R-:W-:Y:S02]  /*10530*/  USHF.L.U32 UR13, UR4, 0x5, URZ ;  /* 0x00000005040d7899 */ /* 0x000fe4000800063f */
[----:B------:R-:W-:Y:S01]  /*10540*/  USHF.L.U32 UR6, UR6, 0x5, URZ ;  /* 0x0000000506067899 */ /* 0x000fe2000800063f */
[----:B--2---:R-:W-:Y:S02]  /*10550*/  MOV R3, R7 ;  /* 0x0000000700037202 */ /* 0x004fe40000000f00 */
[----:B---3--:R-:W-:-:S05]  /*10560*/  MOV R2, R4 ;  /* 0x0000000400027202 */ /* 0x008fca0000000f00 */
[----:B------:R1:W-:Y:S01]  /*10570*/  STL.64 [R1+0x50], R2 ;  /* 0x0000500201007387 */ /* 0x0003e20000100a00 */
[----:B------:R-:W-:Y:S05]  /*10580*/  BRA `(.L_x_28) ;  /* 0x000002b000007947 */ /* 0x000fea0003800000 */
.L_x_30:
[----:B------:R-:W2:Y:S01]  /*10590*/  LDL.64 R238, [R1+0x90] ;  /* 0x0000900001ee7983 */ /* 0x000ea20000100a00 */
[----:B------:R-:W-:Y:S02]  /*105a0*/  ULDC.64 UR4, c[0x0][0x198] ;  /* 0x0000660000047ab9 */ /* 0x000fe40000000a00 */
[----:B------:R-:W-:Y:S01]  /*105b0*/  UIADD3 UR18, UR8, -0x1, URZ ;  /* 0xffffffff08127890 */ /* 0x000fe2000fffe03f */
[----:B------:R-:W3:Y:S03]  /*105c0*/  LDL.64 R236, [R1+0x88] ;  /* 0x0000880001ec7983 */ /* 0x000ee60000100a00 */
[----:B------:R-:W-:Y:S02]  /*105d0*/  USHF.R.S32.HI UR15, URZ, 0x1f, UR18 ;  /* 0x0000001f3f0f7899 */ /* 0x000fe40008011412 */
[----:B------:R-:W-:Y:S02]  /*105e0*/  UIMAD.WIDE.U32 UR20, UR18, UR4, URZ ;  /* 0x00000004121472a5 */ /* 0x000fe4000f8e003f */
[----:B------:R-:W-:Y:S04]  /*105f0*/  UIMAD UR15, UR15, UR4, URZ ;  /* 0x000000040f0f72a4 */ /* 0x000fe8000f8e023f */
[----:B------:R-:W-:Y:S01]  /*10600*/  UIMAD UR15, UR18, UR5, UR15 ;  /* 0x00000005120f72a4 */ /* 0x000fe2000f8e020f */
[----:B------:R-:W-:Y:S02]  /*10610*/  IMAD.U32 R0, RZ, RZ, UR20 ;  /* 0x00000014ff007e24 */ /* 0x000fe4000f8e00ff */
[----:B------:R-:W-:Y:S01]  /*10620*/  IMAD.U32 R134, RZ, RZ, UR20 ;  /* 0x00000014ff867e24 */ /* 0x000fe2000f8e00ff */
[----:B------:R-:W-:Y:S06]  /*10630*/  UIADD3 UR15, UR21, UR15, URZ ;  /* 0x0000000f150f7290 */ /* 0x000fec000fffe03f */
[----:B------:R-:W-:Y:S01]  /*10640*/  IMAD.U32 R3, RZ, RZ, UR15 ;  /* 0x0000000fff037e24 */ /* 0x000fe2000f8e00ff */
        /* <DEDUP_REMOVED lines=31> */
.L_x_28:
[----:B------:R-:W2:Y:S01]  /*10840*/  LDL.64 R4, [R1+0x50] ;  /* 0x0000500001047983 */ /* 0x000ea20000100a00 */
[----:B------:R-:W-:Y:S04]  /*10850*/  DEPBAR.LE SB0, 0x0 ;  /* 0x000080000000791a */ /* 0x000fe80000000000 */
[----:B------:R-:W-:Y:S01]  /*10860*/  USHF.R.S32.HI UR5, URZ, 0x1f, UR8 ;  /* 0x0000001f3f057899 */ /* 0x000fe20008011408 */
[----:B------:R-:W-:Y:S01]  /*10870*/  BAR.SYNC.DEFER_BLOCKING 0x0 ;  /* 0x0000000000007b1d */ /* 0x000fe20000010000 */
[----:B------:R-:W-:Y:S01]  /*10880*/  UIMAD UR4, UR11, UR8, URZ ;  /* 0x000000080b0472a4 */ /* 0x000fe2000f8e023f */
[----:B-1----:R-:W-:Y:S03]  /*10890*/  IMAD.U32 R2, RZ, RZ, UR8 ;  /* 0x00000008ff027e24 */ /* 0x002fe6000f8e00ff */
[----:B------:R-:W-:Y:S01]  /*108a0*/  UIMAD UR4, UR5, UR14, UR4 ;  /* 0x0000000e050472a4 */ /* 0x000fe2000f8e0204 */
[----:B--2---:R-:W-:Y:S05]  /*108b0*/  IMAD.WIDE.U32 R2, R2, UR14, R4 ;  /* 0x0000000e02027c25 */ /* 0x004fea000f8e0004 */
[C---:B------:R-:W-:Y:S02]  /*108c0*/  LEA R4, P0, R2.reuse, c[0x0][0x170], 0x1 ;  /* 0x00005c0002047a11 */ /* 0x040fe400078008ff */
[----:B------:R-:W-:Y:S04]  /*108d0*/  IADD3 R0, R3, UR4, RZ ;  /* 0x0000000403007c10 */ /* 0x000fe8000fffe0ff */
[----:B------:R-:W-:Y:S02]  /*108e0*/  LEA.HI.X R5, R2, c[0x0][0x174], R0, 0x1, P0 ;  /* 0x00005d0002057a11 */ /* 0x000fe400000f0c00 */
[----:B------:R-:W-:Y:S03]  /*108f0*/  IADD3 R2, P0, R4, UR13, RZ ;  /* 0x0000000d04027c10 */ /* 0x000fe6000ff1e0ff */
[----:B------:R-:W-:Y:S01]  /*10900*/  @!PT LDS RZ, [RZ] ;  /* 0x00000000fffff984 */ /* 0x000fe20000000800 */
[----:B------:R-:W-:Y:S01]  /*10910*/  @!PT LDS RZ, [RZ] ;  /* 0x00000000fffff984 */ /* 0x000fe20000000800 */
[----:B------:R-:W-:Y:S01]  /*10920*/  @!PT LDS RZ, [RZ] ;  /* 0x00000000fffff984 */ /* 0x000fe20000000800 */
[----:B------:R1:W-:Y:S01]  /*10930*/  LDGSTS.E.BYPASS.LTC128B.128 [R234+0x8000], [R4.64] ;  /* 0x0800000004ea7fae */ /* 0x0003e2000b901d50 */
[----:B------:R-:W-:Y:S02]  /*10940*/  IADD3.X R3, R5, UR12, RZ, P0, !PT ;  /* 0x0000000c05037c10 */ /* 0x000fe400087fe4ff */
[----:B------:R-:W-:Y:S04]  /*10950*/  IADD3 R12, P0, R2, UR13, RZ ;  /* 0x0000000d020c7c10 */ /* 0x000fe8000ff1e0ff */
[----:B------:R-:W-:Y:S01]  /*10960*/  IADD3.X R13, R3, UR12, RZ, P0, !PT ;  /* 0x0000000c030d7c10 */ /* 0x000fe200087fe4ff */
[----:B------:R2:W-:Y:S01]  /*10970*/  LDGSTS.E.BYPASS.LTC128B.128 [R234+0x8800], [R2.64] ;  /* 0x0880000002ea7fae */ /* 0x0005e2000b901d50 */
[----:B------:R-:W-:Y:S04]  /*10980*/  IADD3 R10, P0, R12, UR13, RZ ;  /* 0x0000000d0c0a7c10 */ /* 0x000fe8000ff1e0ff */
[----:B------:R-:W-:Y:S02]  /*10990*/  IADD3.X R11, R13, UR12, RZ, P0, !PT ;  /* 0x0000000c0d0b7c10 */ /* 0x000fe400087fe4ff */
[----:B------:R-:W-:Y:S01]  /*109a0*/  IADD3 R8, P0, R10, UR13, RZ ;  /* 0x0000000d0a087c10 */ /* 0x000fe2000ff1e0ff */
[----:B------:R3:W-:Y:S03]  /*109b0*/  LDGSTS.E.BYPASS.LTC128B.128 [R234+0x9000], [R12.64] ;  /* 0x090000000cea7fae */ /* 0x0007e6000b901d50 */
[----:B------:R-:W-:Y:S02]  /*109c0*/  IADD3.X R9, R11, UR12, RZ, P0, !PT ;  /* 0x0000000c0b097c10 */ /* 0x000fe400087fe4ff */
[----:B------:R-:W-:Y:S03]  /*109d0*/  IADD3 R6, P0, R8, UR13, RZ ;  /* 0x0000000d08067c10 */ /* 0x000fe6000ff1e0ff */
[----:B------:R4:W-:Y:S01]  /*109e0*/  LDGSTS.E.BYPASS.LTC128B.128 [R234+0x9800], [R10.64] ;  /* 0x098000000aea7fae */ /* 0x0009e2000b901d50 */
[----:B------:R-:W-:Y:S07]  /*109f0*/  IADD3.X R7, R9, UR12, RZ, P0, !PT ;  /* 0x0000000c09077c10 */ /* 0x000fee00087fe4ff */
[----:B------:R4:W-:Y:S01]  /*10a00*/  LDGSTS.E.BYPASS.LTC128B.128 [R234+0xa000], [R8.64] ;  /* 0x0a00000008ea7fae */ /* 0x0009e2000b901d50 */
[----:B--2---:R-:W-:Y:S04]  /*10a10*/  IADD3 R2, P0, R6, UR13, RZ ;  /* 0x0000000d06027c10 */ /* 0x004fe8000ff1e0ff */
[----:B------:R-:W-:Y:S03]  /*10a20*/  IADD3.X R3, R7, UR12, RZ, P0, !PT ;  /* 0x0000000c07037c10 */ /* 0x000fe600087fe4ff */
[----:B------:R2:W-:Y:S01]  /*10a30*/  LDGSTS.E.BYPASS.LTC128B.128 [R234+0xa800], [R6.64] ;  /* 0x0a80000006ea7fae */ /* 0x0005e2000b901d50 */
[----:B-1----:R-:W-:Y:S04]  /*10a40*/  IADD3 R4, P0, R2, UR13, RZ ;  /* 0x0000000d02047c10 */ /* 0x002fe8000ff1e0ff */
[----:B------:R-:W-:Y:S02]  /*10a50*/  IADD3.X R5, R3, UR12, RZ, P0, !PT ;  /* 0x0000000c03057c10 */ /* 0x000fe400087fe4ff */
[----:B------:R-:W-:Y:S01]  /*10a60*/  ISETP.LT.AND P0, PT, RZ, UR8, PT ;  /* 0x00000008ff007c0c */ /* 0x000fe2000bf01270 */
[----:B------:R1:W-:Y:S08]  /*10a70*/  LDGSTS.E.BYPASS.LTC128B.128 [R234+0xb000], [R2.64] ;  /* 0x0b00000002ea7fae */ /* 0x0003f0000b901d50 */
[----:B------:R2:W-:Y:S08]  /*10a80*/  LDGSTS.E.BYPASS.LTC128B.128 [R234+0xb800], [R4.64] ;  /* 0x0b80000004ea7fae */ /* 0x0005f0000b901d50 */
[----:B-----5:R-:W-:Y:S08]  /*10a90*/  LDSM.16.M88.4 R128, [R222] ;  /* 0x00000000de80783b */ /* 0x020ff00000000200 */
[----:B------:R-:W2:Y:S08]  /*10aa0*/  LDSM.16.M88.4 R16, [R139+0x4000] ;  /* 0x004000008b10783b */ /* 0x000eb00000000200 */
[----:B------:R-:W4:Y:S08]  /*10ab0*/  LDSM.16.M88.4 R124, [R222+0x2000] ;  /* 0x00200000de7c783b */ /* 0x000f300000000200 */
[----:B------:R-:W1:Y:S08]  /*10ac0*/  LDSM.16.M88.4 R32, [R139+0x4800] ;  /* 0x004800008b20783b */ /* 0x000e700000000200 */
[----:B------:R-:W0:Y:S08]  /*10ad0*/  LDGDEPBAR ;  /* 0x00000000000079af */ /* 0x000e300000000000 */
[----:B------:R-:W1:Y:S01]  /*10ae0*/  LDSM.16.M88.4 R48, [R139+0x5000] ;  /* 0x005000008b30783b */ /* 0x000e620000000200 */
[-C--:B--2---:R-:W-:Y:S07]  /*10af0*/  HMMA.16816.F32 R4, R128, R16.reuse, RZ ;  /* 0x000000108004723c */ /* 0x084fee00000018ff */
[----:B------:R-:W2:Y:S01]  /*10b00*/  LDSM.16.M88.4 R64, [R139+0x5800] ;  /* 0x005800008b40783b */ /* 0x000ea20000000200 */
[C---:B----4-:R-:W-:Y:S07]  /*10b10*/  HMMA.16816.F32 R8, R124.reuse, R16, RZ ;  /* 0x000000107c08723c */ /* 0x050fee00000018ff */
[----:B------:R-:W4:Y:S01]  /*10b20*/  LDSM.16.M88.4 R80, [R139+0x6000] ;  /* 0x006000008b50783b */ /* 0x000f220000000200 */
[-C--:B---3--:R-:W-:Y:S07]  /*10b30*/  HMMA.16816.F32 R12, R124, R18.reuse, RZ ;  /* 0x000000127c0c723c */ /* 0x088fee00000018ff */
[----:B------:R-:W3:Y:S01]  /*10b40*/  LDSM.16.M88.4 R96, [R139+0x6800] ;  /* 0x006800008b60783b */ /* 0x000ee20000000200 */
[C---:B------:R-:W-:Y:S07]  /*10b50*/  HMMA.16816.F32 R16, R128.reuse, R18, RZ ;  /* 0x000000128010723c */ /* 0x040fee00000018ff */
[----:B------:R-:W2:Y:S01]  /*10b60*/  LDSM.16.M88.4 R112, [R139+0x7000] ;  /* 0x007000008b70783b */ /* 0x000ea20000000200 */
[-C--:B-1----:R-:W-:Y:S07]  /*10b70*/  HMMA.16816.F32 R20, R128, R32.reuse, RZ ;  /* 0x000000208014723c */ /* 0x082fee00000018ff */
[----:B------:R-:W1:Y:S01]  /*10b80*/  LDSM.16.M88.4 R204, [R139+0x7800] ;  /* 0x007800008bcc783b */ /* 0x000e620000000200 */
[C---:B------:R-:W-:Y:S07]  /*10b90*/  HMMA.16816.F32 R24, R124.reuse, R32, RZ ;  /* 0x000000207c18723c */ /* 0x040fee00000018ff */
[----:B------:R-:W-:Y:S01]  /*10ba0*/  LDSM.16.M88.4 R208, [R225] ;  /* 0x00000000e1d0783b */ /* 0x000fe20000000200 */
[-C--:B------:R-:W-:Y:S07]  /*10bb0*/  HMMA.16816.F32 R28, R124, R34.reuse, RZ ;  /* 0x000000227c1c723c */ /* 0x080fee00000018ff */
[----:B------:R-:W1:Y:S01]  /*10bc0*/  LDSM.16.M88.4 R212, [R221+0x4000] ;  /* 0x00400000ddd4783b */ /* 0x000e620000000200 */
        /* <DEDUP_REMOVED lines=24> */
[----:B------:R-:W-:Y:S01]  /*10d50*/  HMMA.16816.F32 R128, R128, R206, RZ ;  /* 0x000000ce8080723c */ /* 0x000fe200000018ff */
[----:B------:R-:W1:Y:S07]  /*10d60*/  LDSM.16.M88.4 R204, [R225+0x2000] ;  /* 0x00200000e1cc783b */ /* 0x000e6e0000000200 */
[-C--:B------:R-:W-:Y:S08]  /*10d70*/  HMMA.16816.F32 R4, R208, R212.reuse, R4 ;  /* 0x000000d4d004723c */ /* 0x080ff00000001804 */
[C---:B-1----:R-:W-:Y:S08]  /*10d80*/  HMMA.16816.F32 R8, R204.reuse, R212, R8 ;  /* 0x000000d4cc08723c */ /* 0x042ff00000001808 */
[-C--:B------:R-:W-:Y:S08]  /*10d90*/  HMMA.16816.F32 R12, R204, R214.reuse, R12 ;  /* 0x000000d6cc0c723c */ /* 0x080ff0000000180c */
[C---:B------:R-:W-:Y:S01]  /*10da0*/  HMMA.16816.F32 R16, R208.reuse, R214, R16 ;  /* 0x000000d6d010723c */ /* 0x040fe20000001810 */
[----:B------:R-:W1:Y:S07]  /*10db0*/  LDSM.16.M88.4 R212, [R221+0x4800] ;  /* 0x00480000ddd4783b */ /* 0x000e6e0000000200 */
[-C--:B-1----:R-:W-:Y:S08]  /*10dc0*/  HMMA.16816.F32 R20, R208, R212.reuse, R20 ;  /* 0x000000d4d014723c */ /* 0x082ff00000001814 */
[C---:B------:R-:W-:Y:S08]  /*10dd0*/  HMMA.16816.F32 R24, R204.reuse, R212, R24 ;  /* 0x000000d4cc18723c */ /* 0x040ff00000001818 */
        /* <DEDUP_REMOVED lines=30> */
[-C--:B------:R-:W-:Y:S01]  /*10fc0*/  HMMA.16816.F32 R124, R204, R214.reuse, R124 ;  /* 0x000000d6cc7c723c */ /* 0x080fe2000000187c */
[----:B------:R-:W-:Y:S07]  /*10fd0*/  LDSM.16.M88.4 R204, [R223] ;  /* 0x00000000dfcc783b */ /* 0x000fee0000000200 */
[----:B------:R-:W-:Y:S01]  /*10fe0*/  HMMA.16816.F32 R128, R208, R214, R128 ;  /* 0x000000d6d080723c */ /* 0x000fe20000001880 */
[----:B------:R-:W1:Y:S08]  /*10ff0*/  LDSM.16.M88.4 R208, [R226] ;  /* 0x00000000e2d0783b */ /* 0x000e700000000200 */
[----:B------:R-:W2:Y:S01]  /*11000*/  LDSM.16.M88.4 R212, [R223+0x2000] ;  /* 0x00200000dfd4783b */ /* 0x000ea20000000200 */
[-C--:B-1----:R-:W-:Y:S08]  /*11010*/  HMMA.16816.F32 R4, R204, R208.reuse, R4 ;  /* 0x000000d0cc04723c */ /* 0x082ff00000001804 */
[C---:B--2---:R-:W-:Y:S08]  /*11020*/  HMMA.16816.F32 R8, R212.reuse, R208, R8 ;  /* 0x000000d0d408723c */ /* 0x044ff00000001808 */
[-C--:B------:R-:W-:Y:S08]  /*11030*/  HMMA.16816.F32 R12, R212, R210.reuse, R12 ;  /* 0x000000d2d40c723c */ /* 0x080ff0000000180c */
[C---:B------:R-:W-:Y:S01]  /*11040*/  HMMA.16816.F32 R16, R204.reuse, R210, R16 ;  /* 0x000000d2cc10723c */ /* 0x040fe20000001810 */
[----:B------:R-:W1:Y:S07]  /*11050*/  LDSM.16.M88.4 R208, [R233] ;  /* 0x00000000e9d0783b */ /* 0x000e6e0000000200 */
[-C--:B-1----:R-:W-:Y:S08]  /*11060*/  HMMA.16816.F32 R20, R204, R208.reuse, R20 ;  /* 0x000000d0cc14723c */ /* 0x082ff00000001814 */
[C---:B------:R-:W-:Y:S08]  /*11070*/  HMMA.16816.F32 R24, R212.reuse, R208, R24 ;  /* 0x000000d0d418723c */ /* 0x040ff00000001818 */
        /* <DEDUP_REMOVED lines=69> */
[----:B------:R-:W1:Y:S01]  /*114d0*/  LDSM.16.M88.4 R204, [R220+0x3800] ;  /* 0x00380000dccc783b */ /* 0x000e620000000200 */
[----:B------:R-:W-:Y:S07]  /*114e0*/  DEPBAR.LE SB0, 0x0 ;  /* 0x000080000000791a */ /* 0x000fee0000000000 */
[----:B------:R-:W-:Y:S01]  /*114f0*/  BAR.SYNC.DEFER_BLOCKING 0x0 ;  /* 0x0000000000007b1d */ /* 0x000fe20000010000 */
[-C--:B-1----:R-:W-:Y:S08]  /*11500*/  HMMA.16816.F32 R116, R212, R204.reuse, R116 ;  /* 0x000000ccd474723c */ /* 0x082ff00000001874 */
[C---:B------:R-:W-:Y:S08]  /*11510*/  HMMA.16816.F32 R120, R208.reuse, R204, R120 ;  /* 0x000000ccd078723c */ /* 0x040ff00000001878 */
[-C--:B------:R-:W-:Y:S08]  /*11520*/  HMMA.16816.F32 R124, R208, R206.reuse, R124 ;  /* 0x000000ced07c723c */ /* 0x080ff0000000187c */
[----:B------:R-:W-:Y:S01]  /*11530*/  HMMA.16816.F32 R128, R212, R206, R128 ;  /* 0x000000ced480723c */ /* 0x000fe20000001880 */
[----:B------:R-:W-:-:S07]  /*11540*/  @P0 BRA `(.L_x_30) ;  /* 0xfffff04000000947 */ /* 0x000fce000383ffff */
.L_x_29:
[----:B------:R-:W-:Y:S01]  /*11550*/  FMNMX.FTZ R0, R4, R132, !PT ;  /* 0x0000008404007209 */ /* 0x000fe20007810000 */
[----:B------:R-:W-:Y:S03]  /*11560*/  UIADD3 UR8, UR8, -0x1, URZ ;  /* 0xffffffff08087890 */ /* 0x000fe6000fffe03f */
[----:B---3--:R-:W-:Y:S02]  /*11570*/  FMNMX.FTZ R2, R5, R0, !PT ;  /* 0x0000000005027209 */ /* 0x008fe40007810000 */
        /* <DEDUP_REMOVED lines=126> */
[----:B------:R-:W-:Y:S02]  /*11d60*/  FMNMX.FTZ R0, R127, R0, !PT ;  /* 0x000000007f007209 */ /* 0x000fe40007810000 */
[----:B------:R-:W-:Y:S01]  /*11d70*/  FMNMX.FTZ R134, R124, R2, !PT ;  /* 0x000000027c867209 */ /* 0x000fe20007810000 */
[----:B------:R-:W2:Y:S03]  /*11d80*/  SHFL.BFLY PT, R135, R3, 0x2, 0x1f ;  /* 0x0c401f0003877f89 */ /* 0x000ea600000e0000 */
[----:B------:R-:W-:Y:S05]  /*11d90*/  FMNMX.FTZ R134, R125, R134, !PT ;  /* 0x000000867d867209 */ /* 0x000fea0007810000 */
[----:B------:R-:W3:Y:S01]  /*11da0*/  SHFL.BFLY PT, R2, R0, 0x2, 0x1f ;  /* 0x0c401f0000027f89 */ /* 0x000ee200000e0000 */
[----:B-1----:R-:W-:Y:S07]  /*11db0*/  FMNMX.FTZ R136, R136, R205, !PT ;  /* 0x000000cd88887209 */ /* 0x002fee0007810000 */
[----:B------:R-:W1:Y:S01]  /*11dc0*/  SHFL.BFLY PT, R204, R134, 0x2, 0x1f ;  /* 0x0c401f0086cc7f89 */ /* 0x000e6200000e0000 */
[----:B------:R-:W-:Y:S02]  /*11dd0*/  FSETP.NEU.FTZ.AND P1, PT, R136, -INF , PT ;  /* 0xff8000008800780b */ /* 0x000fe40003f3d000 */
[----:B--2---:R-:W-:Y:S05]  /*11de0*/  FMNMX.FTZ R135, R3, R135, !PT ;  /* 0x0000008703877209 */ /* 0x004fea0007810000 */
[----:B------:R-:W2:Y:S01]  /*11df0*/  SHFL.BFLY PT, R206, R135, 0x1, 0x1f ;  /* 0x0c201f0087ce7f89 */ /* 0x000ea200000e0000 */
[----:B---3--:R-:W-:Y:S01]  /*11e00*/  FMNMX.FTZ R2, R0, R2, !PT ;  /* 0x0000000200027209 */ /* 0x008fe20007810000 */
[----:B------:R-:W-:Y:S04]  /*11e10*/  FADD.FTZ R0, -R136, R132 ;  /* 0x0000008488007221 */ /* 0x000fe80000010100 */
[----:B------:R-:W-:Y:S02]  /*11e20*/  FMUL.FTZ R0, R0, c[0x0][0x23c] ;  /* 0x00008f0000007a20 */ /* 0x000fe40000410000 */
[----:B------:R-:W3:Y:S02]  /*11e30*/  SHFL.BFLY PT, R3, R2, 0x1, 0x1f ;  /* 0x0c201f0002037f89 */ /* 0x000ee400000e0000 */
[----:B------:R4:W-:Y:S01]  /*11e40*/  MUFU.EX2 R132, R0 ;  /* 0x0000000000847308 */ /* 0x0009e20000000800 */
[----:B-1----:R-:W-:Y:S05]  /*11e50*/  FMNMX.FTZ R134, R134, R204, !PT ;  /* 0x000000cc86867209 */ /* 0x002fea0007810000 */
[----:B------:R-:W1:Y:S01]  /*11e60*/  SHFL.BFLY PT, R204, R134, 0x1, 0x1f ;  /* 0x0c201f0086cc7f89 */ /* 0x000e6200000e0000 */
[----:B--2---:R-:W-:Y:S02]  /*11e70*/  FMNMX.FTZ R135, R135, R206, !PT ;  /* 0x000000ce87877209 */ /* 0x004fe40007810000 */
[----:B---3--:R-:W-:Y:S03]  /*11e80*/  FMNMX.FTZ R3, R2, R3, !PT ;  /* 0x0000000302037209 */ /* 0x008fe60007810000 */
[----:B----4-:R-:W-:Y:S04]  /*11e90*/  FADD.FTZ R0, -R135, R133 ;  /* 0x0000008587007221 */ /* 0x010fe80000010100 */
[----:B------:R-:W-:Y:S01]  /*11ea0*/  FMUL.FTZ R0, R0, c[0x0][0x23c] ;  /* 0x00008f0000007a20 */ /* 0x000fe20000410000 */
[----:B-1----:R-:W-:Y:S03]  /*11eb0*/  FMNMX.FTZ R134, R134, R204, !PT ;  /* 0x000000cc86867209 */ /* 0x002fe60007810000 */
[----:B------:R1:W-:Y:S01]  /*11ec0*/  MUFU.EX2 R133, R0 ;  /* 0x0000000000857308 */ /* 0x0003e20000000800 */
[C---:B------:R-:W-:Y:S01]  /*11ed0*/  FSETP.NEU.FTZ.AND P2, PT, R134.reuse, -INF , PT ;  /* 0xff8000008600780b */ /* 0x040fe20003f5d000 */
[----:B-1----:R-:W-:Y:S02]  /*11ee0*/  FADD.FTZ R0, -R134, R137 ;  /* 0x0000008986007221 */ /* 0x002fe40000010100 */
[----:B------:R-:W-:Y:S02]  /*11ef0*/  FMUL.FTZ R137, R136, c[0x0][0x23c] ;  /* 0x00008f0088897a20 */ /* 0x000fe40000410000 */
[----:B------:R-:W-:Y:S03]  /*11f00*/  FMUL.FTZ R0, R0, c[0x0][0x23c] ;  /* 0x00008f0000007a20 */ /* 0x000fe60000410000 */
[----:B------:R-:W-:Y:S01]  /*11f10*/  FSEL R137, R137, RZ, P1 ;  /* 0x000000ff89897208 */ /* 0x000fe20000800000 */
[----:B------:R-:W-:Y:S01]  /*11f20*/  MUFU.EX2 R2, R0 ;  /* 0x0000000000027308 */ /* 0x000fe20000000800 */
[----:B------:R-:W-:Y:S03]  /*11f30*/  FSETP.NEU.FTZ.AND P1, PT, R135, -INF , PT ;  /* 0xff8000008700780b */ /* 0x000fe60003f3d000 */
[--C-:B------:R-:W-:Y:S02]  /*11f40*/  FFMA.FTZ R4, R4, c[0x0][0x23c], -R137.reuse ;  /* 0x00008f0004047a23 */ /* 0x100fe40000010889 */
[--C-:B------:R-:W-:Y:S02]  /*11f50*/  FFMA.FTZ R205, R32, c[0x0][0x23c], -R137.reuse ;  /* 0x00008f0020cd7a23 */ /* 0x100fe40000010889 */
[--C-:B------:R-:W-:Y:S02]  /*11f60*/  FFMA.FTZ R204, R33, c[0x0][0x23c], -R137.reuse ;  /* 0x00008f0021cc7a23 */ /* 0x100fe40000010889 */
[----:B------:R1:W-:Y:S01]  /*11f70*/  MUFU.EX2 R243, R4 ;  /* 0x0000000400f37308 */ /* 0x0003e20000000800 */
[--C-:B------:R-:W-:Y:S02]  /*11f80*/  FFMA.FTZ R5, R5, c[0x0][0x23c], -R137.reuse ;  /* 0x00008f0005057a23 */ /* 0x100fe40000010889 */
[--C-:B------:R-:W-:Y:S02]  /*11f90*/  FFMA.FTZ R214, R53, c[0x0][0x23c], -R137.reuse ;  /* 0x00008f0035d67a23 */ /* 0x100fe40000010889 */
[--C-:B------:R-:W-:Y:S02]  /*11fa0*/  FFMA.FTZ R53, R113, c[0x0][0x23c], -R137.reuse ;  /* 0x00008f0071357a23 */ /* 0x100fe40000010889 */
[--C-:B------:R-:W-:Y:S02]  /*11fb0*/  FFMA.FTZ R211, R36, c[0x0][0x23c], -R137.reuse ;  /* 0x00008f0024d37a23 */ /* 0x100fe40000010889 */
[--C-:B------:R-:W-:Y:S01]  /*11fc0*/  FFMA.FTZ R210, R37, c[0x0][0x23c], -R137.reuse ;  /* 0x00008f0025d27a23 */ /* 0x100fe20000010889 */
[----:B------:R2:W-:Y:S01]  /*11fd0*/  MUFU.EX2 R237, R5 ;  /* 0x0000000500ed7308 */ /* 0x0005e20000000800 */
[--C-:B------:R-:W-:Y:S02]  /*11fe0*/  FFMA.FTZ R16, R16, c[0x0][0x23c], -R137.reuse ;  /* 0x00008f0010107a23 */ /* 0x100fe40000010889 */
[--C-:B------:R-:W-:Y:S02]  /*11ff0*/  FFMA.FTZ R208, R49, c[0x0][0x23c], -R137.reuse ;  /* 0x00008f0031d07a23 */ /* 0x100fe40000010889 */
[--C-:B------:R-:W-:Y:S02]  /*12000*/  FFMA.FTZ R215, R52, c[0x0][0x23c], -R137.reuse ;  /* 0x00008f0034d77a23 */ /* 0x100fe40000010889 */
[--C-:B------:R-:W-:Y:S02]  /*12010*/  FFMA.FTZ R239, R69, c[0x0][0x23c], -R137.reuse ;  /* 0x00008f0045ef7a23 */ /* 0x100fe40000010889 */
[--C-:B------:R-:W-:Y:S01]  /*12020*/  FFMA.FTZ R69, R100, c[0x0][0x23c], -R137.reuse ;  /* 0x00008f0064457a23 */ /* 0x100fe20000010889 */
[----:B------:R-:W-:Y:S01]  /*12030*/  MUFU.EX2 R235, R16 ;  /* 0x0000001000eb7308 */ /* 0x000fe20000000800 */
[--C-:B------:R-:W-:Y:S02]  /*12040*/  FFMA.FTZ R17, R17, c[0x0][0x23c], -R137.reuse ;  /* 0x00008f0011117a23 */ /* 0x100fe40000010889 */
[--C-:B------:R-:W-:Y:S02]  /*12050*/  FFMA.FTZ R250, R97, c[0x0][0x23c], -R137.reuse ;  /* 0x00008f0061fa7a23 */ /* 0x100fe40000010889 */
[----:B-1----:R-:W-:Y:S02]  /*12060*/  FMUL.FTZ R4, R135, c[0x0][0x23c] ;  /* 0x00008f0087047a20 */ /* 0x002fe40000410000 */
[--C-:B------:R-:W-:Y:S02]  /*12070*/  FFMA.FTZ R238, R68, c[0x0][0x23c], -R137.reuse ;  /* 0x00008f0044ee7a23 */ /* 0x100fe40000010889 */
[----:B------:R-:W-:Y:S01]  /*12080*/  FFMA.FTZ R68, R128, c[0x0][0x23c], -R137 ;  /* 0x00008f0080447a23 */ /* 0x000fe20000010889 */
[----:B------:R-:W-:Y:S01]  /*12090*/  MUFU.EX2 R236, R17 ;  /* 0x0000001100ec7308 */ /* 0x000fe20000000800 */
[C---:B------:R-:W-:Y:S02]  /*120a0*/  FADD.FTZ R0, -R3.reuse, R138 ;  /* 0x0000008a03007221 */ /* 0x040fe40000010100 */
[C---:B------:R-:W-:Y:S01]  /*120b0*/  FMUL.FTZ R138, R3.reuse, c[0x0][0x23c] ;  /* 0x00008f00038a7a20 */ /* 0x040fe20000410000 */
[----:B--2---:R-:W-:Y:S01]  /*120c0*/  FSEL R5, R4, RZ, P1 ;  /* 0x000000ff04057208 */ /* 0x004fe20000800000 */
[----:B------:R-:W-:Y:S01]  /*120d0*/  FMUL.FTZ R4, R134, c[0x0][0x23c] ;  /* 0x00008f0086047a20 */ /* 0x000fe20000410000 */
[----:B------:R-:W-:Y:S01]  /*120e0*/  FSETP.NEU.FTZ.AND P1, PT, R3, -INF , PT ;  /* 0xff8000000300780b */ /* 0x000fe20003f3d000 */
[----:B------:R-:W-:Y:S02]  /*120f0*/  FMUL.FTZ R0, R0, c[0x0][0x23c] ;  /* 0x00008f0000007a20 */ /* 0x000fe40000410000 */
[--C-:B------:R-:W-:Y:S01]  /*12100*/  FFMA.FTZ R6, R6, c[0x0][0x23c], -R5.reuse ;  /* 0x00008f0006067a23 */ /* 0x100fe20000010805 */
[----:B------:R-:W-:Y:S01]  /*12110*/  MUFU.EX2 R205, R205 ;  /* 0x000000cd00cd7308 */ /* 0x000fe20000000800 */
[----:B------:R-:W-:Y:S01]  /*12120*/  FSEL R4, R4, RZ, P2 ;  /* 0x000000ff04047208 */ /* 0x000fe20001000000 */
[--C-:B------:R-:W-:Y:S01]  /*12130*/  FFMA.FTZ R36, R34, c[0x0][0x23c], -R5.reuse ;  /* 0x00008f0022247a23 */ /* 0x100fe20000010805 */
[----:B------:R-:W-:Y:S01]  /*12140*/  FSEL R138, R138, RZ, P1 ;  /* 0x000000ff8a8a7208 */ /* 0x000fe20000800000 */
[--C-:B------:R-:W-:Y:S02]  /*12150*/  FFMA.FTZ R37, R35, c[0x0][0x23c], -R5.reuse ;  /* 0x00008f0023257a23 */ /* 0x100fe40000010805 */
[--C-:B------:R-:W-:Y:S01]  /*12160*/  FFMA.FTZ R9, R9, c[0x0][0x23c], -R4.reuse ;  /* 0x00008f0009097a23 */ /* 0x100fe20000010804 */
[----:B------:R-:W1:Y:S01]  /*12170*/  LDSM.16.MT88.4 R32, [R216+0x8000] ;  /* 0x00800000d820783b */ /* 0x000e620000004200 */
[--C-:B------:R-:W-:Y:S02]  /*12180*/  FFMA.FTZ R52, R103, c[0x0][0x23c], -R5.reuse ;  /* 0x00008f0067347a23 */ /* 0x100fe40000010805 */
[----:B------:R-:W2:Y:S01]  /*12190*/  MUFU.EX2 R212, R6 ;  /* 0x0000000600d47308 */ /* 0x000ea20000000800 */
[--C-:B------:R-:W-:Y:S02]  /*121a0*/  FFMA.FTZ R97, R39, c[0x0][0x23c], -R5.reuse ;  /* 0x00008f0027617a23 */ /* 0x100fe40000010805 */
[----:B------:R-:W-:Y:S02]  /*121b0*/  FFMA.FTZ R73, R73, c[0x0][0x23c], -R4 ;  /* 0x00008f0049497a23 */ /* 0x000fe40000010804 */
[--C-:B------:R-:W-:Y:S02]  /*121c0*/  FFMA.FTZ R74, R74, c[0x0][0x23c], -R138.reuse ;  /* 0x00008f004a4a7a23 */ /* 0x100fe4000001088a */
[----:B------:R-:W-:Y:S02]  /*121d0*/  FFMA.FTZ R75, R75, c[0x0][0x23c], -R138 ;  /* 0x00008f004b4b7a23 */ /* 0x000fe4000001088a */
[--C-:B------:R-:W-:Y:S01]  /*121e0*/  FFMA.FTZ R113, R55, c[0x0][0x23c], -R5.reuse ;  /* 0x00008f0037717a23 */ /* 0x100fe20000010805 */
[----:B------:R-:W3:Y:S01]  /*121f0*/  MUFU.EX2 R6, R9 ;  /* 0x0000000900067308 */ /* 0x000ee20000000800 */
[--C-:B------:R-:W-:Y:S02]  /*12200*/  FFMA.FTZ R8, R8, c[0x0][0x23c], -R4.reuse ;  /* 0x00008f0008087a23 */ /* 0x100fe40000010804 */
[--C-:B------:R-:W-:Y:S02]  /*12210*/  FFMA.FTZ R7, R7, c[0x0][0x23c], -R5.reuse ;  /* 0x00008f0007077a23 */ /* 0x100fe40000010805 */
[--C-:B------:R-:W-:Y:S02]  /*12220*/  FFMA.FTZ R18, R18, c[0x0][0x23c], -R5.reuse ;  /* 0x00008f0012127a23 */ /* 0x100fe40000010805 */
[----:B------:R-:W-:Y:S02]  /*12230*/  FFMA.FTZ R19, R19, c[0x0][0x23c], -R5 ;  /* 0x00008f0013137a23 */ /* 0x000fe40000010805 */
[----:B------:R-:W-:Y:S01]  /*12240*/  FFMA.FTZ R13, R13, c[0x0][0x23c], -R4 ;  /* 0x00008f000d0d7a23 */ /* 0x000fe20000010804 */
[----:B------:R-:W-:Y:S01]  /*12250*/  MUFU.EX2 R7, R7 ;  /* 0x0000000700077308 */ /* 0x000fe20000000800 */
[--C-:B------:R-:W-:Y:S02]  /*12260*/  FFMA.FTZ R209, R48, c[0x0][0x23c], -R137.reuse ;  /* 0x00008f0030d17a23 */ /* 0x100fe40000010889 */
[--C-:B------:R-:W-:Y:S01]  /*12270*/  FFMA.FTZ R10, R10, c[0x0][0x23c], -R138.reuse ;  /* 0x00008f000a0a7a23 */ /* 0x100fe2000001088a */
[----:B--2---:R-:W-:Y:S01]  /*12280*/  MOV R49, R212 ;  /* 0x000000d400317202 */ /* 0x004fe20000000f00 */
[--C-:B------:R-:W-:Y:S02]  /*12290*/  FFMA.FTZ R212, R65, c[0x0][0x23c], -R137.reuse ;  /* 0x00008f0041d47a23 */ /* 0x100fe40000010889 */
[----:B------:R-:W-:Y:S02]  /*122a0*/  FFMA.FTZ R16, R116, c[0x0][0x23c], -R137 ;  /* 0x00008f0074107a23 */ /* 0x000fe40000010889 */
[----:B------:R-:W-:Y:S01]  /*122b0*/  FFMA.FTZ R116, R54, c[0x0][0x23c], -R5 ;  /* 0x00008f0036747a23 */ /* 0x000fe20000010805 */
[----:B------:R2:W-:Y:S01]  /*122c0*/  MUFU.EX2 R65, R8 ;  /* 0x0000000800417308 */ /* 0x0005e20000000800 */
[--C-:B------:R-:W-:Y:S01]  /*122d0*/  FFMA.FTZ R14, R14, c[0x0][0x23c], -R138.reuse ;  /* 0x00008f000e0e7a23 */ /* 0x100fe2000001088a */
[----:B------:R-:W-:Y:S01]  /*122e0*/  MOV R54, R16 ;  /* 0x0000001000367202 */ /* 0x000fe20000000f00 */
[----:B------:R-:W-:Y:S01]  /*122f0*/  FFMA.FTZ R15, R15, c[0x0][0x23c], -R138 ;  /* 0x00008f000f0f7a23 */ /* 0x000fe2000001088a */
[----:B---3--:R-:W-:Y:S01]  /*12300*/  MOV R55, R6 ;  /* 0x0000000600377202 */ /* 0x008fe20000000f00 */
[----:B------:R-:W-:Y:S01]  /*12310*/  FFMA.FTZ R207, R20, c[0x0][0x23c], -R137 ;  /* 0x00008f0014cf7a23 */ /* 0x000fe20000010889 */
[----:B------:R-:W3:Y:S01]  /*12320*/  LDL.LU R6, [R1+0x34] ;  /* 0x0000340001067983 */ /* 0x000ee20000300800 */
[--C-:B------:R-:W-:Y:S02]  /*12330*/  FFMA.FTZ R100, R38, c[0x0][0x23c], -R5.reuse ;  /* 0x00008f0026647a23 */ /* 0x100fe40000010805 */
[--C-:B------:R-:W-:Y:S01]  /*12340*/  FFMA.FTZ R247, R98, c[0x0][0x23c], -R5.reuse ;  /* 0x00008f0062f77a23 */ /* 0x100fe20000010805 */
[----:B------:R-:W-:Y:S01]  /*12350*/  MUFU.EX2 R20, R18 ;  /* 0x0000001200147308 */ /* 0x000fe20000000800 */
[----:B------:R-:W-:Y:S01]  /*12360*/  MOV R98, R49 ;  /* 0x0000003100627202 */ /* 0x000fe20000000f00 */
[----:B------:R-:W-:Y:S02]  /*12370*/  FFMA.FTZ R248, R99, c[0x0][0x23c], -R5 ;  /* 0x00008f0063f87a23 */ /* 0x000fe40000010805 */
[----:B------:R-:W-:Y:S01]  /*12380*/  FMUL.FTZ R9, R2, R173 ;  /* 0x000000ad02097220 */ /* 0x000fe20000410000 */
[----:B------:R-:W-:Y:S01]  /*12390*/  MOV R173, R55 ;  /* 0x0000003700ad7202 */ /* 0x000fe20000000f00 */
[----:B------:R-:W-:Y:S02]  /*123a0*/  FFMA.FTZ R249, R96, c[0x0][0x23c], -R137 ;  /* 0x00008f0060f97a23 */ /* 0x000fe40000010889 */
[--C-:B------:R-:W-:Y:S02]  /*123b0*/  FFMA.FTZ R96, R41, c[0x0][0x23c], -R4.reuse ;  /* 0x00008f0029607a23 */ /* 0x100fe40000010804 */
[----:B------:R-:W4:Y:S01]  /*123c0*/  MUFU.EX2 R48, R19 ;  /* 0x0000001300307308 */ /* 0x000f220000000800 */
[--C-:B------:R-:W-:Y:S02]  /*123d0*/  FFMA.FTZ R23, R23, c[0x0][0x23c], -R5.reuse ;  /* 0x00008f0017177a23 */ /* 0x100fe40000010805 */
[--C-:B------:R-:W-:Y:S01]  /*123e0*/  FFMA.FTZ R242, R86, c[0x0][0x23c], -R5.reuse ;  /* 0x00008f0056f27a23 */ /* 0x100fe20000010805 */
[----:B--2---:R-:W-:Y:S01]  /*123f0*/  MOV R8, R235 ;  /* 0x000000eb00087202 */ /* 0x004fe20000000f00 */
[--C-:B------:R-:W-:Y:S02]  /*12400*/  FFMA.FTZ R235, R82, c[0x0][0x23c], -R5.reuse ;  /* 0x00008f0052eb7a23 */ /* 0x100fe40000010805 */
[----:B------:R-:W-:Y:S02]  /*12410*/  FFMA.FTZ R244, R87, c[0x0][0x23c], -R5 ;  /* 0x00008f0057f47a23 */ /* 0x000fe40000010805 */
[--C-:B------:R-:W-:Y:S01]  /*12420*/  FFMA.FTZ R28, R28, c[0x0][0x23c], -R4.reuse ;  /* 0x00008f001c1c7a23 */ /* 0x100fe20000010804 */
[----:B------:R-:W-:Y:S01]  /*12430*/  MUFU.EX2 R17, R13 ;  /* 0x0000000d00117308 */ /* 0x000fe20000000800 */
[----:B------:R-:W-:Y:S01]  /*12440*/  FFMA.FTZ R240, R81, c[0x0][0x23c], -R137 ;  /* 0x00008f0051f07a23 */ /* 0x000fe20000010889 */
[----:B------:R-:W-:Y:S01]  /*12450*/  MOV R81, R236 ;  /* 0x000000ec00517202 */ /* 0x000fe20000000f00 */
[--C-:B------:R-:W-:Y:S02]  /*12460*/  FFMA.FTZ R236, R71, c[0x0][0x23c], -R5.reuse ;  /* 0x00008f0047ec7a23 */ /* 0x100fe40000010805 */
[----:B------:R-:W-:Y:S02]  /*12470*/  FFMA.FTZ R71, R115, c[0x0][0x23c], -R5 ;  /* 0x00008f0073477a23 */ /* 0x000fe40000010805 */
[--C-:B------:R-:W-:Y:S02]  /*12480*/  FFMA.FTZ R115, R76, c[0x0][0x23c], -R4.reuse ;  /* 0x00008f004c737a23 */ /* 0x100fe40000010804 */
[----:B------:R-:W-:Y:S01]  /*12490*/  FFMA.FTZ R76, R120, c[0x0][0x23c], -R4 ;  /* 0x00008f00784c7a23 */ /* 0x000fe20000010804 */
[----:B------:R-:W2:Y:S01]  /*124a0*/  MUFU.EX2 R0, R0 ;  /* 0x0000000000007308 */ /* 0x000ea20000000800 */
[--C-:B------:R-:W-:Y:S02]  /*124b0*/  FFMA.FTZ R246, R85, c[0x0][0x23c], -R137.reuse ;  /* 0x00008f0055f67a23 */ /* 0x100fe40000010889 */
[----:B------:R-:W-:Y:S01]  /*124c0*/  FFMA.FTZ R85, R112, c[0x0][0x23c], -R137 ;  /* 0x00008f0070557a23 */ /* 0x000fe20000010889 */
[----:B----4-:R-:W-:Y:S01]  /*124d0*/  MOV R99, R48 ;  /* 0x0000003000637202 */ /* 0x010fe20000000f00 */
[----:B------:R-:W-:Y:S02]  /*124e0*/  FFMA.FTZ R11, R11, c[0x0][0x23c], -R138 ;  /* 0x00008f000b0b7a23 */ /* 0x000fe4000001088a */
[--C-:B------:R-:W-:Y:S02]  /*124f0*/  FFMA.FTZ R112, R51, c[0x0][0x23c], -R5.reuse ;  /* 0x00008f0033707a23 */ /* 0x100fe40000010805 */
[----:B------:R-:W-:Y:S01]  /*12500*/  FFMA.FTZ R51, R118, c[0x0][0x23c], -R5 ;  /* 0x00008f0076337a23 */ /* 0x000fe20000010805 */
[----:B------:R2:W-:Y:S01]  /*12510*/  MUFU.EX2 R251, R10 ;  /* 0x0000000a00fb7308 */ /* 0x0005e20000000800 */
[--C-:B------:R-:W-:Y:S01]  /*12520*/  FFMA.FTZ R118, R88, c[0x0][0x23c], -R4.reuse ;  /* 0x00008f0058767a23 */ /* 0x100fe20000010804 */
[----:B------:R-:W-:Y:S01]  /*12530*/  MOV R88, R8 ;  /* 0x0000000800587202 */ /* 0x000fe20000000f00 */
[--C-:B------:R-:W-:Y:S02]  /*12540*/  FFMA.FTZ R12, R12, c[0x0][0x23c], -R4.reuse ;  /* 0x00008f000c0c7a23 */ /* 0x100fe40000010804 */
[--C-:B------:R-:W-:Y:S02]  /*12550*/  FFMA.FTZ R120, R125, c[0x0][0x23c], -R4.reuse ;  /* 0x00008f007d787a23 */ /* 0x100fe40000010804 */
[--C-:B------:R-:W-:Y:S02]  /*12560*/  FFMA.FTZ R29, R29, c[0x0][0x23c], -R4.reuse ;  /* 0x00008f001d1d7a23 */ /* 0x100fe40000010804 */
[--C-:B------:R-:W-:Y:S01]  /*12570*/  FFMA.FTZ R61, R61, c[0x0][0x23c], -R4.reuse ;  /* 0x00008f003d3d7a23 */ /* 0x100fe20000010804 */
[----:B------:R-:W4:Y:S01]  /*12580*/  MUFU.EX2 R8, R14 ;  /* 0x0000000e00087308 */ /* 0x000f220000000800 */
[----:B------:R-:W-:Y:S02]  /*12590*/  FFMA.FTZ R77, R77, c[0x0][0x23c], -R4 ;  /* 0x00008f004d4d7a23 */ /* 0x000fe40000010804 */
[C---:B------:R-:W-:Y:S02]  /*125a0*/  FMUL.FTZ R16, R132.reuse, R148 ;  /* 0x0000009484107220 */ /* 0x040fe40000410000 */
[C---:B------:R-:W-:Y:S02]  /*125b0*/  FMUL.FTZ R48, R132.reuse, R144 ;  /* 0x0000009084307220 */ /* 0x040fe40000410000 */
[C---:B------:R-:W-:Y:S02]  /*125c0*/  FMUL.FTZ R49, R132.reuse, R145 ;  /* 0x0000009184317220 */ /* 0x040fe40000410000 */
[----:B------:R-:W-:Y:S01]  /*125d0*/  FMUL.FTZ R41, R132, R157 ;  /* 0x0000009d84297220 */ /* 0x000fe20000410000 */
[----:B------:R-:W5:Y:S01]  /*125e0*/  MUFU.EX2 R125, R15 ;  /* 0x0000000f007d7308 */ /* 0x000f620000000800 */
[--C-:B------:R-:W-:Y:S01]  /*125f0*/  FFMA.FTZ R206, R21, c[0x0][0x23c], -R137.reuse ;  /* 0x00008f0015ce7a23 */ /* 0x100fe20000010889 */
[----:B------:R-:W-:Y:S01]  /*12600*/  MOV R157, R71 ;  /* 0x00000047009d7202 */ /* 0x000fe20000000f00 */
[--C-:B------:R-:W-:Y:S02]  /*12610*/  FFMA.FTZ R213, R64, c[0x0][0x23c], -R137.reuse ;  /* 0x00008f0040d57a23 */ /* 0x100fe40000010889 */
[----:B--2---:R-:W-:Y:S01]  /*12620*/  FMUL.FTZ R10, R0, R174 ;  /* 0x000000ae000a7220 */ /* 0x004fe20000410000 */
[----:B------:R-:W-:Y:S01]  /*12630*/  MOV R174, R54 ;  /* 0x0000003600ae7202 */ /* 0x000fe20000000f00 */
[----:B------:R-:W-:Y:S02]  /*12640*/  FMUL.FTZ R13, R2, R177 ;  /* 0x000000b1020d7220 */ /* 0x000fe40000410000 */
[--C-:B------:R-:W-:Y:S01]  /*12650*/  FFMA.FTZ R27, R27, c[0x0][0x23c], -R138.reuse ;  /* 0x00008f001b1b7a23 */ /* 0x100fe2000001088a */
[----:B------:R-:W-:Y:S01]  /*12660*/  MUFU.EX2 R64, R11 ;  /* 0x0000000b00407308 */ /* 0x000fe20000000800 */
[--C-:B------:R-:W-:Y:S02]  /*12670*/  FFMA.FTZ R30, R30, c[0x0][0x23c], -R138.reuse ;  /* 0x00008f001e1e7a23 */ /* 0x100fe4000001088a */
[--C-:B------:R-:W-:Y:S01]  /*12680*/  FFMA.FTZ R31, R31, c[0x0][0x23c], -R138.reuse ;  /* 0x00008f001f1f7a23 */ /* 0x100fe2000001088a */
[----:B----4-:R-:W-:Y:S01]  /*12690*/  MOV R148, R8 ;  /* 0x0000000800947202 */ /* 0x010fe20000000f00 */
[----:B------:R-:W-:Y:S01]  /*126a0*/  FMUL.FTZ R14, R0, R178 ;  /* 0x000000b2000e7220 */ /* 0x000fe20000410000 */
[----:B------:R-:W-:Y:S01]  /*126b0*/  MOV R178, R53 ;  /* 0x0000003500b27202 */ /* 0x000fe20000000f00 */
[----:B------:R-:W-:Y:S02]  /*126c0*/  FMUL.FTZ R8, R2, R172 ;  /* 0x000000ac02087220 */ /* 0x000fe40000410000 */
[----:B------:R-:W-:Y:S01]  /*126d0*/  FFMA.FTZ R42, R42, c[0x0][0x23c], -R138 ;  /* 0x00008f002a2a7a23 */ /* 0x000fe2000001088a */
[----:B------:R-:W2:Y:S01]  /*126e0*/  MUFU.EX2 R21, R12 ;  /* 0x0000000c00157308 */ /* 0x000ea20000000800 */
[----:B------:R-:W-:Y:S01]  /*126f0*/  FFMA.FTZ R241, R80, c[0x0][0x23c], -R137 ;  /* 0x00008f0050f17a23 */ /* 0x000fe20000010889 */
[----:B------:R-:W-:Y:S01]  /*12700*/  MOV R80, R237 ;  /* 0x000000ed00507202 */ /* 0x000fe20000000f00 */
[--C-:B------:R-:W-:Y:S01]  /*12710*/  FFMA.FTZ R237, R70, c[0x0][0x23c], -R5.reuse ;  /* 0x00008f0046ed7a23 */ /* 0x100fe20000010805 */
[----:B-----5:R-:W-:Y:S01]  /*12720*/  F2FP.PACK_AB R87, R125, R148 ;  /* 0x000000947d57723e */ /* 0x020fe200000000ff */
[----:B------:R-:W-:Y:S02]  /*12730*/  FFMA.FTZ R70, R119, c[0x0][0x23c], -R5 ;  /* 0x00008f0077467a23 */ /* 0x000fe40000010805 */
[--C-:B------:R-:W-:Y:S01]  /*12740*/  FFMA.FTZ R119, R89, c[0x0][0x23c], -R4.reuse ;  /* 0x00008f0059777a23 */ /* 0x100fe20000010804 */
[----:B------:R-:W-:Y:S01]  /*12750*/  MOV R89, R81 ;  /* 0x0000005100597202 */ /* 0x000fe20000000f00 */
[----:B------:R-:W-:Y:S01]  /*12760*/  FFMA.FTZ R19, R117, c[0x0][0x23c], -R137 ;  /* 0x00008f0075137a23 */ /* 0x000fe20000010889 */
[----:B------:R4:W-:Y:S01]  /*12770*/  MUFU.EX2 R145, R23 ;  /* 0x0000001700917308 */ /* 0x0009e20000000800 */
[--C-:B------:R-:W-:Y:S01]  /*12780*/  FFMA.FTZ R117, R66, c[0x0][0x23c], -R5.reuse ;  /* 0x00008f0042757a23 */ /* 0x100fe20000010805 */
[----:B------:R-:W-:Y:S01]  /*12790*/  F2FP.PACK_AB R82, R89, R88 ;  /* 0x000000585952723e */ /* 0x000fe200000000ff */
[--C-:B------:R-:W-:Y:S02]  /*127a0*/  FFMA.FTZ R66, R25, c[0x0][0x23c], -R4.reuse ;  /* 0x00008f0019427a23 */ /* 0x100fe40000010804 */
[----:B------:R-:W-:Y:S01]  /*127b0*/  FMUL.FTZ R25, R132, R161 ;  /* 0x000000a184197220 */ /* 0x000fe20000410000 */
[----:B------:R-:W-:Y:S01]  /*127c0*/  MOV R161, R7 ;  /* 0x0000000700a17202 */ /* 0x000fe20000000f00 */
[--C-:B------:R-:W-:Y:S02]  /*127d0*/  FFMA.FTZ R39, R114, c[0x0][0x23c], -R5.reuse ;  /* 0x00008f0072277a23 */ /* 0x100fe40000010805 */
[----:B------:R-:W-:Y:S01]  /*127e0*/  FFMA.FTZ R38, R131, c[0x0][0x23c], -R5 ;  /* 0x00008f0083267a23 */ /* 0x000fe20000010805 */
[----:B------:R-:W-:Y:S01]  /*127f0*/  MUFU.EX2 R144, R28 ;  /* 0x0000001c00907308 */ /* 0x000fe20000000800 */
[--C-:B------:R-:W-:Y:S01]  /*12800*/  FFMA.FTZ R114, R72, c[0x0][0x23c], -R4.reuse ;  /* 0x00008f0048727a23 */ /* 0x100fe20000010804 */
[----:B------:R-:W-:Y:S01]  /*12810*/  MOV R72, R17 ;  /* 0x0000001100487202 */ /* 0x000fe20000000f00 */
[----:B------:R-:W-:Y:S01]  /*12820*/  FMUL.FTZ R17, R132, R149 ;  /* 0x0000009584117220 */ /* 0x000fe20000410000 */
[----:B------:R-:W-:Y:S01]  /*12830*/  MOV R149, R20 ;  /* 0x0000001400957202 */ /* 0x000fe20000000f00 */
[--C-:B------:R-:W-:Y:S01]  /*12840*/  FFMA.FTZ R131, R93, c[0x0][0x23c], -R4.reuse ;  /* 0x00008f005d837a23 */ /* 0x100fe20000010804 */
[----:B------:R-:W-:Y:S01]  /*12850*/  MOV R93, R80 ;  /* 0x00000050005d7202 */ /* 0x000fe20000000f00 */
[----:B------:R-:W-:Y:S01]  /*12860*/  FMUL.FTZ R15, R0, R179 ;  /* 0x000000b3000f7220 */ /* 0x000fe20000410000 */
[----:B------:R-:W-:Y:S01]  /*12870*/  MOV R179, R52 ;  /* 0x0000003400b37202 */ /* 0x000fe20000000f00 */
[----:B------:R-:W-:Y:S01]  /*12880*/  FMUL.FTZ R20, R132, R164 ;  /* 0x000000a484147220 */ /* 0x000fe20000410000 */
[----:B------:R-:W-:Y:S01]  /*12890*/  MUFU.EX2 R207, R207 ;  /* 0x000000cf00cf7308 */ /* 0x000fe20000000800 */
[----:B------:R-:W5:Y:S01]  /*128a0*/  LDSM.16.MT88.4 R52, [R219+0x8000] ;  /* 0x00800000db34783b */ /* 0x000f620000004200 */
[----:B------:R-:W-:Y:S01]  /*128b0*/  F2FP.PACK_AB R80, R93, R243 ;  /* 0x000000f35d50723e */ /* 0x000fe200000000ff */
[----:B------:R-:W-:Y:S01]  /*128c0*/  FMUL.FTZ R7, R133, R171 ;  /* 0x000000ab85077220 */ /* 0x000fe20000410000 */
[----:B------:R-:W-:Y:S01]  /*128d0*/  F2FP.PACK_AB R81, R161, R98 ;  /* 0x00000062a151723e */ /* 0x000fe200000000ff */
[----:B------:R-:W-:Y:S01]  /*128e0*/  FFMA.FTZ R245, R84, c[0x0][0x23c], -R137 ;  /* 0x00008f0054f57a23 */ /* 0x000fe20000010889 */
[----:B--2---:R-:W-:Y:S01]  /*128f0*/  MOV R164, R21 ;  /* 0x0000001500a47202 */ /* 0x004fe20000000f00 */
[----:B------:R-:W-:Y:S01]  /*12900*/  FFMA.FTZ R84, R130, c[0x0][0x23c], -R5 ;  /* 0x00008f0082547a23 */ /* 0x000fe20000010805 */
[----:B------:R-:W-:Y:S01]  /*12910*/  MOV R172, R38 ;  /* 0x0000002600ac7202 */ /* 0x000fe20000000f00 */
[----:B------:R-:W-:Y:S01]  /*12920*/  FMUL.FTZ R21, R132, R165 ;  /* 0x000000a584157220 */ /* 0x000fe20000410000 */
[----:B------:R-:W-:Y:S01]  /*12930*/  MUFU.EX2 R206, R206 ;  /* 0x000000ce00ce7308 */ /* 0x000fe20000000800 */
[--C-:B------:R-:W-:Y:S01]  /*12940*/  FFMA.FTZ R18, R101, c[0x0][0x23c], -R137.reuse ;  /* 0x00008f0065127a23 */ /* 0x100fe20000010889 */
[----:B------:R-:W-:Y:S01]  /*12950*/  F2FP.PACK_AB R86, R72, R164 ;  /* 0x000000a44856723e */ /* 0x000fe200000000ff */
[----:B------:R-:W-:Y:S01]  /*12960*/  FFMA.FTZ R137, R129, c[0x0][0x23c], -R137 ;  /* 0x00008f0081897a23 */ /* 0x000fe20000010889 */
[----:B------:R-:W-:Y:S01]  /*12970*/  MOV R165, R120 ;  /* 0x0000007800a57202 */ /* 0x000fe20000000f00 */
[--C-:B------:R-:W-:Y:S01]  /*12980*/  FFMA.FTZ R129, R83, c[0x0][0x23c], -R5.reuse ;  /* 0x00008f0053817a23 */ /* 0x100fe20000010805 */
[----:B------:R-:W-:Y:S01]  /*12990*/  F2FP.PACK_AB R83, R99, R149 ;  /* 0x000000956353723e */ /* 0x000fe200000000ff */
[--C-:B------:R-:W-:Y:S01]  /*129a0*/  FFMA.FTZ R22, R22, c[0x0][0x23c], -R5.reuse ;  /* 0x00008f0016167a23 */ /* 0x100fe20000010805 */
[----:B------:R-:W-:Y:S01]  /*129b0*/  MOV R177, R18 ;  /* 0x0000001200b17202 */ /* 0x000fe20000000f00 */
[--C-:B------:R-:W-:Y:S01]  /*129c0*/  FFMA.FTZ R101, R50, c[0x0][0x23c], -R5.reuse ;  /* 0x00008f0032657a23 */ /* 0x100fe20000010805 */
[----:B------:R-:W-:Y:S01]  /*129d0*/  MUFU.EX2 R204, R204 ;  /* 0x000000cc00cc7308 */ /* 0x000fe20000000800 */
[--C-:B------:R-:W-:Y:S02]  /*129e0*/  FFMA.FTZ R128, R67, c[0x0][0x23c], -R5.reuse ;  /* 0x00008f0043807a23 */ /* 0x100fe40000010805 */
[--C-:B------:R-:W-:Y:S02]  /*129f0*/  FFMA.FTZ R67, R40, c[0x0][0x23c], -R4.reuse ;  /* 0x00008f0028437a23 */ /* 0x100fe40000010804 */
[----:B------:R-:W-:Y:S02]  /*12a00*/  FMUL.FTZ R40, R132, R156 ;  /* 0x0000009c84287220 */ /* 0x000fe40000410000 */
[----:B------:R-:W-:Y:S02]  /*12a10*/  FFMA.FTZ R252, R102, c[0x0][0x23c], -R5 ;  /* 0x00008f0066fc7a23 */ /* 0x000fe40000010805 */
[----:B------:R-:W-:Y:S01]  /*12a20*/  FMUL.FTZ R5, R132, R169 ;  /* 0x000000a984057220 */ /* 0x000fe20000410000 */
[----:B------:R-:W-:Y:S01]  /*12a30*/  MUFU.EX2 R211, R211 ;  /* 0x000000d300d37308 */ /* 0x000fe20000000800 */
[--C-:B------:R-:W-:Y:S02]  /*12a40*/  FFMA.FTZ R50, R24, c[0x0][0x23c], -R4.reuse ;  /* 0x00008f0018327a23 */ /* 0x100fe40000010804 */
[C---:B------:R-:W-:Y:S01]  /*12a50*/  FMUL.FTZ R24, R132.reuse, R160 ;  /* 0x000000a084187220 */ /* 0x040fe20000410000 */
[----:B------:R-:W-:Y:S01]  /*12a60*/  MOV R160, R64 ;  /* 0x0000004000a07202 */ /* 0x000fe20000000f00 */
[----:B------:R-:W-:Y:S02]  /*12a70*/  FMUL.FTZ R64, R132, R140 ;  /* 0x0000008c84407220 */ /* 0x000fe40000410000 */
[--C-:B------:R-:W-:Y:S02]  /*12a80*/  FFMA.FTZ R44, R44, c[0x0][0x23c], -R4.reuse ;  /* 0x00008f002c2c7a23 */ /* 0x100fe40000010804 */
[--C-:B------:R-:W-:Y:S01]  /*12a90*/  FFMA.FTZ R45, R45, c[0x0][0x23c], -R4.reuse ;  /* 0x00008f002d2d7a23 */ /* 0x100fe20000010804 */
[----:B------:R2:W-:Y:S01]  /*12aa0*/  MUFU.EX2 R120, R50 ;  /* 0x0000003200787308 */ /* 0x0005e20000000800 */
[--C-:B------:R-:W-:Y:S02]  /*12ab0*/  FFMA.FTZ R102, R56, c[0x0][0x23c], -R4.reuse ;  /* 0x00008f0038667a23 */ /* 0x100fe40000010804 */
[C---:B------:R-:W-:Y:S02]  /*12ac0*/  FMUL.FTZ R56, R132.reuse, R152 ;  /* 0x0000009884387220 */ /* 0x040fe40000410000 */
[--C-:B------:R-:W-:Y:S02]  /*12ad0*/  FFMA.FTZ R103, R57, c[0x0][0x23c], -R4.reuse ;  /* 0x00008f0039677a23 */ /* 0x100fe40000010804 */
[----:B------:R-:W-:Y:S01]  /*12ae0*/  FMUL.FTZ R57, R132, R153 ;  /* 0x0000009984397220 */ /* 0x000fe20000410000 */
[----:B------:R-:W-:Y:S01]  /*12af0*/  MOV R153, R70 ;  /* 0x0000004600997202 */ /* 0x000fe20000000f00 */
[--C-:B------:R-:W-:Y:S01]  /*12b00*/  FFMA.FTZ R60, R60, c[0x0][0x23c], -R4.reuse ;  /* 0x00008f003c3c7a23 */ /* 0x100fe20000010804 */
[----:B------:R1:W-:Y:S01]  /*12b10*/  MUFU.EX2 R152, R37 ;  /* 0x0000002500987308 */ /* 0x0003e20000000800 */
[--C-:B------:R-:W-:Y:S01]  /*12b20*/  FFMA.FTZ R130, R92, c[0x0][0x23c], -R4.reuse ;  /* 0x00008f005c827a23 */ /* 0x100fe20000010804 */
[----:B------:R-:W-:Y:S01]  /*12b30*/  MOV R92, R65 ;  /* 0x00000041005c7202 */ /* 0x000fe20000000f00 */
[----:B------:R-:W-:Y:S02]  /*12b40*/  FMUL.FTZ R65, R132, R141 ;  /* 0x0000008d84417220 */ /* 0x000fe40000410000 */
[--C-:B------:R-:W-:Y:S02]  /*12b50*/  FFMA.FTZ R104, R104, c[0x0][0x23c], -R4.reuse ;  /* 0x00008f0068687a23 */ /* 0x100fe40000010804 */
[--C-:B------:R-:W-:Y:S02]  /*12b60*/  FFMA.FTZ R105, R105, c[0x0][0x23c], -R4.reuse ;  /* 0x00008f0069697a23 */ /* 0x100fe40000010804 */
[--C-:B------:R-:W-:Y:S01]  /*12b70*/  FFMA.FTZ R108, R108, c[0x0][0x23c], -R4.reuse ;  /* 0x00008f006c6c7a23 */ /* 0x100fe20000010804 */
[----:B------:R-:W-:Y:S01]  /*12b80*/  MUFU.EX2 R140, R27 ;  /* 0x0000001b008c7308 */ /* 0x000fe20000000800 */
[--C-:B------:R-:W-:Y:S02]  /*12b90*/  FFMA.FTZ R109, R109, c[0x0][0x23c], -R4.reuse ;  /* 0x00008f006d6d7a23 */ /* 0x100fe40000010804 */
[--C-:B------:R-:W-:Y:S02]  /*12ba0*/  FFMA.FTZ R12, R121, c[0x0][0x23c], -R4.reuse ;  /* 0x00008f00790c7a23 */ /* 0x100fe40000010804 */
[----:B------:R-:W-:Y:S02]  /*12bb0*/  FFMA.FTZ R124, R124, c[0x0][0x23c], -R4 ;  /* 0x00008f007c7c7a23 */ /* 0x000fe40000010804 */
[----:B------:R-:W-:Y:S01]  /*12bc0*/  FMUL.FTZ R4, R132, R168 ;  /* 0x000000a884047220 */ /* 0x000fe20000410000 */
[----:B------:R-:W-:Y:S01]  /*12bd0*/  MOV R168, R84 ;  /* 0x0000005400a87202 */ /* 0x000fe20000000f00 */
[----:B------:R-:W-:Y:S01]  /*12be0*/  FMUL.FTZ R11, R0, R175 ;  /* 0x000000af000b7220 */ /* 0x000fe20000410000 */
[----:B------:R5:W3:Y:S01]  /*12bf0*/  MUFU.EX2 R121, R22 ;  /* 0x0000001600797308 */ /* 0x000ae20000000800 */
[----:B------:R-:W-:Y:S01]  /*12c00*/  F2FP.PACK_AB R84, R173, R92 ;  /* 0x0000005cad54723e */ /* 0x000fe200000000ff */
[C---:B------:R-:W-:Y:S01]  /*12c10*/  FMUL.FTZ R18, R133.reuse, R150 ;  /* 0x0000009685127220 */ /* 0x040fe20000410000 */
[----:B------:R-:W-:Y:S01]  /*12c20*/  MOV R175, R85 ;  /* 0x0000005500af7202 */ /* 0x000fe20000000f00 */
[C---:B----4-:R-:W-:Y:S01]  /*12c30*/  FMUL.FTZ R23, R133.reuse, R167 ;  /* 0x000000a785177220 */ /* 0x050fe20000410000 */
[----:B------:R-:W-:Y:S01]  /*12c40*/  F2FP.PACK_AB R85, R160, R251 ;  /* 0x000000fba055723e */ /* 0x000fe200000000ff */
[--C-:B------:R-:W-:Y:S01]  /*12c50*/  FFMA.FTZ R26, R26, c[0x0][0x23c], -R138.reuse ;  /* 0x00008f001a1a7a23 */ /* 0x100fe2000001088a */
[----:B------:R-:W-:Y:S01]  /*12c60*/  MOV R169, R12 ;  /* 0x0000000c00a97202 */ /* 0x000fe20000000f00 */
[C---:B------:R-:W-:Y:S01]  /*12c70*/  FMUL.FTZ R12, R2.reuse, R176 ;  /* 0x000000b0020c7220 */ /* 0x040fe20000410000 */
[----:B------:R-:W-:Y:S01]  /*12c80*/  MOV R176, R39 ;  /* 0x0000002700b07202 */ /* 0x000fe20000000f00 */
[C---:B--2---:R-:W-:Y:S01]  /*12c90*/  FMUL.FTZ R50, R133.reuse, R146 ;  /* 0x0000009285327220 */ /* 0x044fe20000410000 */
[----:B------:R-:W-:Y:S01]  /*12ca0*/  MOV R39, R19 ;  /* 0x0000001300277202 */ /* 0x000fe20000000f00 */
[C---:B------:R-:W-:Y:S01]  /*12cb0*/  FMUL.FTZ R19, R133.reuse, R151 ;  /* 0x0000009785137220 */ /* 0x040fe20000410000 */
[----:B------:R-:W-:Y:S01]  /*12cc0*/  MOV R156, R124 ;  /* 0x0000007c009c7202 */ /* 0x000fe20000000f00 */
[----:B------:R2:W-:Y:S01]  /*12cd0*/  MUFU.EX2 R151, R100 ;  /* 0x0000006400977308 */ /* 0x0005e20000000800 */
[----:B------:R-:W-:Y:S01]  /*12ce0*/  MOV R171, R39 ;  /* 0x0000002700ab7202 */ /* 0x000fe20000000f00 */
[----:B-1----:R-:W-:Y:S01]  /*12cf0*/  FMUL.FTZ R37, R2, R185 ;  /* 0x000000b902257220 */ /* 0x002fe20000410000 */
[----:B------:R-:W-:Y:S01]  /*12d00*/  MOV R167, R149 ;  /* 0x0000009500a77202 */ /* 0x000fe20000000f00 */
[C---:B------:R-:W-:Y:S01]  /*12d10*/  FMUL.FTZ R38, R0.reuse, R186 ;  /* 0x000000ba00267220 */ /* 0x040fe20000410000 */
[----:B------:R-:W-:Y:S01]  /*12d20*/  MOV R186, R179 ;  /* 0x000000b300ba7202 */ /* 0x000fe20000000f00 */
[----:B------:R-:W-:Y:S01]  /*12d30*/  FMUL.FTZ R39, R0, R187 ;  /* 0x000000bb00277220 */ /* 0x000fe20000410000 */
[----:B------:R-:W-:Y:S01]  /*12d40*/  MOV R187, R177 ;  /* 0x000000b100bb7202 */ /* 0x000fe20000000f00 */
[----:B------:R-:W-:Y:S01]  /*12d50*/  FMUL.FTZ R28, R2, R188 ;  /* 0x000000bc021c7220 */ /* 0x000fe20000410000 */
[----:B------:R-:W-:Y:S01]  /*12d60*/  MOV R188, R160 ;  /* 0x000000a000bc7202 */ /* 0x000fe20000000f00 */
[C---:B-----5:R-:W-:Y:S01]  /*12d70*/  FMUL.FTZ R22, R133.reuse, R166 ;  /* 0x000000a685167220 */ /* 0x060fe20000410000 */
[----:B------:R-:W-:Y:S01]  /*12d80*/  MOV R166, R164 ;  /* 0x000000a400a67202 */ /* 0x000fe20000000f00 */
[----:B------:R1:W-:Y:S01]  /*12d90*/  MUFU.EX2 R124, R26 ;  /* 0x0000001a007c7308 */ /* 0x0003e20000000800 */
[----:B------:R-:W-:Y:S01]  /*12da0*/  MOV R164, R168 ;  /* 0x000000a800a47202 */ /* 0x000fe20000000f00 */
[----:B------:R-:W-:Y:S01]  /*12db0*/  FMUL.FTZ R27, R133, R163 ;  /* 0x000000a3851b7220 */ /* 0x000fe20000410000 */
[----:B------:R-:W-:Y:S01]  /*12dc0*/  MOV R168, R68 ;  /* 0x0000004400a87202 */ /* 0x000fe20000000f00 */
[--C-:B------:R-:W-:Y:S01]  /*12dd0*/  FFMA.FTZ R43, R43, c[0x0][0x23c], -R138.reuse ;  /* 0x00008f002b2b7a23 */ /* 0x100fe2000001088a */
[----:B------:R-:W-:Y:S01]  /*12de0*/  MOV R185, R175 ;  /* 0x000000af00b97202 */ /* 0x000fe20000000f00 */
[--C-:B------:R-:W-:Y:S01]  /*12df0*/  FFMA.FTZ R46, R46, c[0x0][0x23c], -R138.reuse ;  /* 0x00008f002e2e7a23 */ /* 0x100fe2000001088a */
[----:B------:R-:W-:Y:S01]  /*12e00*/  MOV R177, R168 ;  /* 0x000000a800b17202 */ /* 0x000fe20000000f00 */
[--C-:B------:R-:W-:Y:S02]  /*12e10*/  FFMA.FTZ R47, R47, c[0x0][0x23c], -R138.reuse ;  /* 0x00008f002f2f7a23 */ /* 0x100fe4000001088a */
[----:B------:R4:W-:Y:S01]  /*12e20*/  MUFU.EX2 R141, R66 ;  /* 0x00000042008d7308 */ /* 0x0009e20000000800 */
[--C-:B------:R-:W-:Y:S01]  /*12e30*/  FFMA.FTZ R58, R58, c[0x0][0x23c], -R138.reuse ;  /* 0x00008f003a3a7a23 */ /* 0x100fe2000001088a */
[----:B--2---:R-:W-:Y:S01]  /*12e40*/  MOV R100, R173 ;  /* 0x000000ad00647202 */ /* 0x004fe20000000f00 */
[--C-:B------:R-:W-:Y:S02]  /*12e50*/  FFMA.FTZ R59, R59, c[0x0][0x23c], -R138.reuse ;  /* 0x00008f003b3b7a23 */ /* 0x100fe4000001088a */
[--C-:B------:R-:W-:Y:S02]  /*12e60*/  FFMA.FTZ R62, R62, c[0x0][0x23c], -R138.reuse ;  /* 0x00008f003e3e7a23 */ /* 0x100fe4000001088a */
[--C-:B------:R-:W-:Y:S02]  /*12e70*/  FFMA.FTZ R78, R78, c[0x0][0x23c], -R138.reuse ;  /* 0x00008f004e4e7a23 */ /* 0x100fe4000001088a */
[--C-:B------:R-:W-:Y:S01]  /*12e80*/  FFMA.FTZ R79, R79, c[0x0][0x23c], -R138.reuse ;  /* 0x00008f004f4f7a23 */ /* 0x100fe2000001088a */
[----:B------:R2:W-:Y:S01]  /*12e90*/  MUFU.EX2 R146, R67 ;  /* 0x0000004300927308 */ /* 0x0005e20000000800 */
[--C-:B------:R-:W-:Y:S02]  /*12ea0*/  FFMA.FTZ R106, R106, c[0x0][0x23c], -R138.reuse ;  /* 0x00008f006a6a7a23 */ /* 0x100fe4000001088a */
[--C-:B------:R-:W-:Y:S02]  /*12eb0*/  FFMA.FTZ R107, R107, c[0x0][0x23c], -R138.reuse ;  /* 0x00008f006b6b7a23 */ /* 0x100fe4000001088a */
[----:B-1----:R-:W-:Y:S02]  /*12ec0*/  FMUL.FTZ R26, R133, R162 ;  /* 0x000000a2851a7220 */ /* 0x002fe40000410000 */
[--C-:B------:R-:W-:Y:S02]  /*12ed0*/  FFMA.FTZ R110, R110, c[0x0][0x23c], -R138.reuse ;  /* 0x00008f006e6e7a23 */ /* 0x100fe4000001088a */
[--C-:B------:R-:W-:Y:S01]  /*12ee0*/  FFMA.FTZ R111, R111, c[0x0][0x23c], -R138.reuse ;  /* 0x00008f006f6f7a23 */ /* 0x100fe2000001088a */
[----:B------:R1:W5:Y:S01]  /*12ef0*/  MUFU.EX2 R150, R29 ;  /* 0x0000001d00967308 */ /* 0x0003620000000800 */
[--C-:B------:R-:W-:Y:S02]  /*12f00*/  FFMA.FTZ R122, R122, c[0x0][0x23c], -R138.reuse ;  /* 0x00008f007a7a7a23 */ /* 0x100fe4000001088a */
[--C-:B------:R-:W-:Y:S02]  /*12f10*/  FFMA.FTZ R123, R123, c[0x0][0x23c], -R138.reuse ;  /* 0x00008f007b7b7a23 */ /* 0x100fe4000001088a */
[C---:B----4-:R-:W-:Y:S02]  /*12f20*/  FMUL.FTZ R66, R133.reuse, R142 ;  /* 0x0000008e85427220 */ /* 0x050fe40000410000 */
[--C-:B------:R-:W-:Y:S03]  /*12f30*/  FFMA.FTZ R126, R126, c[0x0][0x23c], -R138.reuse ;  /* 0x00008f007e7e7a23 */ /* 0x100fe6000001088a */
[----:B------:R4:W-:Y:S01]  /*12f40*/  MUFU.EX2 R149, R31 ;  /* 0x0000001f00957308 */ /* 0x0009e20000000800 */
[C---:B--2---:R-:W-:Y:S09]  /*12f50*/  FMUL.FTZ R67, R133.reuse, R143 ;  /* 0x0000008f85437220 */ /* 0x044ff20000410000 */
[----:B------:R-:W-:Y:S01]  /*12f60*/  MUFU.EX2 R160, R101 ;  /* 0x0000006500a07308 */ /* 0x000fe20000000800 */
[----:B-1----:R-:W-:Y:S01]  /*12f70*/  FMUL.FTZ R29, R2, R189 ;  /* 0x000000bd021d7220 */ /* 0x002fe20000410000 */
[----:B------:R-:W-:Y:S08]  /*12f80*/  MOV R189, R167 ;  /* 0x000000a700bd7202 */ /* 0x000ff00000000f00 */
[----:B------:R1:W-:Y:S01]  /*12f90*/  MUFU.EX2 R142, R42 ;  /* 0x0000002a008e7308 */ /* 0x0003e20000000800 */
[----:B----4-:R-:W-:Y:S09]  /*12fa0*/  FMUL.FTZ R31, R0, R191 ;  /* 0x000000bf001f7220 */ /* 0x010ff20000410000 */
[----:B------:R2:W-:Y:S10]  /*12fb0*/  MUFU.EX2 R143, R43 ;  /* 0x0000002b008f7308 */ /* 0x0005f40000000800 */
[----:B------:R4:W-:Y:S01]  /*12fc0*/  MUFU.EX2 R168, R45 ;  /* 0x0000002d00a87308 */ /* 0x0009e20000000800 */
[C---:B-1----:R-:W-:Y:S02]  /*12fd0*/  FMUL.FTZ R42, R133.reuse, R158 ;  /* 0x0000009e852a7220 */ /* 0x042fe40000410000 */
[----:B---3--:R-:W-:Y:S01]  /*12fe0*/  FFMA.FTZ R132, R132, R6, R243 ;  /* 0x0000000684847223 */ /* 0x008fe200000100f3 */
[----:B------:R-:W-:Y:S01]  /*12ff0*/  MOV R243, R69 ;  /* 0x0000004500f37202 */ /* 0x000fe20000000f00 */
[C---:B------:R-:W-:Y:S01]  /*13000*/  FMUL.FTZ R6, R133.reuse, R170 ;  /* 0x000000aa85067220 */ /* 0x040fe20000410000 */
[----:B------:R-:W1:Y:S01]  /*13010*/  LDSM.16.MT88.4 R68, [R217+0x8000] ;  /* 0x00800000d944783b */ /* 0x000e620000004200 */
[C---:B--2---:R-:W-:Y:S03]  /*13020*/  FMUL.FTZ R43, R133.reuse, R159 ;  /* 0x0000009f852b7220 */ /* 0x044fe60000410000 */
[----:B------:R-:W-:Y:S01]  /*13030*/  MUFU.EX2 R137, R137 ;  /* 0x0000008900897308 */ /* 0x000fe20000000800 */
[----:B------:R-:W-:Y:S01]  /*13040*/  MOV R170, R51 ;  /* 0x0000003300aa7202 */ /* 0x000fe20000000f00 */
[----:B------:R-:W-:Y:S01]  /*13050*/  FMUL.FTZ R51, R133, R147 ;  /* 0x0000009385337220 */ /* 0x000fe20000410000 */
[----:B------:R-:W-:Y:S01]  /*13060*/  MOV R173, R243 ;  /* 0x000000f300ad7202 */ /* 0x000fe20000000f00 */
[-C--:B------:R-:W-:Y:S05]  /*13070*/  HMMA.16816.F32 R4, R80, R32.reuse, R4 ;  /* 0x000000205004723c */ /* 0x080fea0000001804 */
[C---:B----4-:R-:W-:Y:S01]  /*13080*/  FMUL.FTZ R45, R2.reuse, R197 ;  /* 0x000000c5022d7220 */ /* 0x050fe20000410000 */
[----:B------:R2:W-:Y:S01]  /*13090*/  MUFU.EX2 R147, R30 ;  /* 0x0000001e00937308 */ /* 0x0005e20000000800 */
[----:B------:R-:W-:Y:S01]  /*130a0*/  MOV R191, R173 ;  /* 0x000000ad00bf7202 */ /* 0x000fe20000000f00 */
[C---:B------:R-:W-:Y:S04]  /*130b0*/  HMMA.16816.F32 R8, R84.reuse, R32, R8 ;  /* 0x000000205408723c */ /* 0x040fe80000001808 */
[----:B------:R-:W-:Y:S02]  /*130c0*/  MOV R173, R169 ;  /* 0x000000a900ad7202 */ /* 0x000fe40000000f00 */
[----:B------:R-:W-:Y:S01]  /*130d0*/  MOV R243, R172 ;  /* 0x000000ac00f37202 */ /* 0x000fe20000000f00 */
[C---:B------:R-:W-:Y:S01]  /*130e0*/  FMUL.FTZ R32, R2.reuse, R180 ;  /* 0x000000b402207220 */ /* 0x040fe20000410000 */
[-C--:B------:R-:W-:Y:S01]  /*130f0*/  HMMA.16816.F32 R12, R84, R34.reuse, R12 ;  /* 0x00000022540c723c */ /* 0x080fe2000000180c */
[----:B------:R-:W-:Y:S03]  /*13100*/  MUFU.EX2 R197, R61 ;  /* 0x0000003d00c57308 */ /* 0x000fe60000000800 */
[----:B------:R-:W-:Y:S01]  /*13110*/  MOV R180, R148 ;  /* 0x0000009400b47202 */ /* 0x000fe20000000f00 */
[----:B------:R-:W-:Y:S01]  /*13120*/  FMUL.FTZ R33, R2, R181 ;  /* 0x000000b502217220 */ /* 0x000fe20000410000 */
[----:B------:R-:W-:Y:S02]  /*13130*/  MOV R181, R174 ;  /* 0x000000ae00b57202 */ /* 0x000fe40000000f00 */
[C---:B------:R-:W-:Y:S03]  /*13140*/  HMMA.16816.F32 R16, R80.reuse, R34, R16 ;  /* 0x000000225010723c */ /* 0x040fe60000001810 */
[----:B------:R3:W4:Y:S01]  /*13150*/  MUFU.EX2 R148, R36 ;  /* 0x0000002400947308 */ /* 0x0007220000000800 */
[----:B------:R-:W-:Y:S02]  /*13160*/  MOV R172, R171 ;  /* 0x000000ab00ac7202 */ /* 0x000fe40000000f00 */
[----:B------:R-:W-:Y:S01]  /*13170*/  MOV R171, R170 ;  /* 0x000000aa00ab7202 */ /* 0x000fe20000000f00 */
[C---:B------:R-:W-:Y:S01]  /*13180*/  FMUL.FTZ R34, R0.reuse, R182 ;  /* 0x000000b600227220 */ /* 0x040fe20000410000 */
[-C--:B------:R-:W-:Y:S04]  /*13190*/  HMMA.16816.F32 R20, R80, R52.reuse, R20 ;  /* 0x000000345014723c */ /* 0x080fe80000001814 */
[----:B------:R-:W-:Y:S01]  /*131a0*/  MOV R170, R153 ;  /* 0x0000009900aa7202 */ /* 0x000fe20000000f00 */
[C---:B------:R-:W-:Y:S01]  /*131b0*/  FMUL.FTZ R35, R0.reuse, R183 ;  /* 0x000000b700237220 */ /* 0x040fe20000410000 */
[----:B------:R-:W-:Y:S01]  /*131c0*/  MOV R153, R157 ;  /* 0x0000009d00997202 */ /* 0x000fe20000000f00 */
[----:B--2---:R-:W-:Y:S01]  /*131d0*/  FMUL.FTZ R30, R0, R190 ;  /* 0x000000be001e7220 */ /* 0x004fe20000410000 */
[----:B------:R-:W-:Y:S01]  /*131e0*/  MUFU.EX2 R157, R97 ;  /* 0x00000061009d7308 */ /* 0x000fe20000000800 */
[----:B------:R-:W-:Y:S02]  /*131f0*/  MOV R174, R76 ;  /* 0x0000004c00ae7202 */ /* 0x000fe40000000f00 */
[----:B------:R-:W2:Y:S01]  /*13200*/  LDL.LU R76, [R1+0x40] ;  /* 0x00004000014c7983 */ /* 0x000ea20000300800 */
[C---:B------:R-:W-:Y:S04]  /*13210*/  HMMA.16816.F32 R32, R84.reuse, R52, R32 ;  /* 0x000000345420723c */ /* 0x040fe80000001820 */
[----:B------:R-:W-:Y:S02]  /*13220*/  MOV R182, R153 ;  /* 0x0000009900b67202 */ /* 0x000fe40000000f00 */
[----:B------:R1:W-:Y:S01]  /*13230*/  MUFU.EX2 R153, R96 ;  /* 0x0000006000997308 */ /* 0x0003e20000000800 */
[C---:B---3--:R-:W-:Y:S01]  /*13240*/  FMUL.FTZ R36, R2.reuse, R184 ;  /* 0x000000b802247220 */ /* 0x048fe20000410000 */
[----:B------:R-:W-:Y:S01]  /*13250*/  F2FP.PACK_AB R61, R145, R121 ;  /* 0x00000079913d723e */ /* 0x000fe200000000ff */
[C---:B------:R-:W-:Y:S03]  /*13260*/  FMUL.FTZ R52, R2.reuse, R192 ;  /* 0x000000c002347220 */ /* 0x040fe60000410000 */
[----:B------:R-:W-:Y:S01]  /*13270*/  MOV R192, R99 ;  /* 0x0000006300c07202 */ /* 0x000fe20000000f00 */
[----:B------:R-:W-:Y:S01]  /*13280*/  FMUL.FTZ R53, R2, R193 ;  /* 0x000000c102357220 */ /* 0x000fe20000410000 */
[-C--:B------:R-:W-:Y:S02]  /*13290*/  HMMA.16816.F32 R36, R84, R54.reuse, R36 ;  /* 0x000000365424723c */ /* 0x080fe40000001824 */
[----:B------:R3:W-:Y:S01]  /*132a0*/  MUFU.EX2 R169, R113 ;  /* 0x0000007100a97308 */ /* 0x0007e20000000800 */
[----:B------:R-:W-:Y:S02]  /*132b0*/  MOV R193, R98 ;  /* 0x0000006200c17202 */ /* 0x000fe40000000f00 */
[----:B------:R-:W-:Y:S02]  /*132c0*/  MOV R190, R166 ;  /* 0x000000a600be7202 */ /* 0x000fe40000000f00 */
[----:B------:R-:W-:Y:S01]  /*132d0*/  MOV R179, R171 ;  /* 0x000000ab00b37202 */ /* 0x000fe20000000f00 */
[C---:B------:R-:W-:Y:S04]  /*132e0*/  HMMA.16816.F32 R48, R80.reuse, R54, R48 ;  /* 0x000000365030723c */ /* 0x040fe80000001830 */
[----:B------:R-:W-:Y:S01]  /*132f0*/  MOV R171, R165 ;  /* 0x000000a500ab7202 */ /* 0x000fe20000000f00 */
[----:B------:R4:W-:Y:S01]  /*13300*/  MUFU.EX2 R167, R47 ;  /* 0x0000002f00a77308 */ /* 0x0009e20000000800 */
[----:B------:R-:W-:Y:S01]  /*13310*/  MOV R175, R243 ;  /* 0x000000f300af7202 */ /* 0x000fe20000000f00 */
[C---:B------:R-:W-:Y:S01]  /*13320*/  FMUL.FTZ R54, R0.reuse, R194 ;  /* 0x000000c200367220 */ /* 0x040fe20000410000 */
[-C--:B-1----:R-:W-:Y:S01]  /*13330*/  HMMA.16816.F32 R24, R80, R68.reuse, R24 ;  /* 0x000000445018723c */ /* 0x082fe20000001818 */
[----:B------:R-:W1:Y:S03]  /*13340*/  LDSM.16.MT88.4 R96, [R218+0x8000] ;  /* 0x00800000da60783b */ /* 0x000e660000004200 */
[----:B------:R-:W-:Y:S01]  /*13350*/  MOV R101, R180 ;  /* 0x000000b400657202 */ /* 0x000fe20000000f00 */
[----:B------:R-:W-:Y:S01]  /*13360*/  FMUL.FTZ R55, R0, R195 ;  /* 0x000000c300377220 */ /* 0x000fe20000410000 */
[----:B------:R-:W-:Y:S01]  /*13370*/  MOV R180, R172 ;  /* 0x000000ac00b47202 */ /* 0x000fe20000000f00 */
[----:B------:R5:W-:Y:S01]  /*13380*/  MUFU.EX2 R165, R46 ;  /* 0x0000002e00a57308 */ /* 0x000be20000000800 */
[C---:B------:R-:W-:Y:S04]  /*13390*/  HMMA.16816.F32 R28, R84.reuse, R68, R28 ;  /* 0x00000044541c723c */ /* 0x040fe8000000181c */
[----:B------:R-:W-:Y:S02]  /*133a0*/  MOV R172, R156 ;  /* 0x0000009c00ac7202 */ /* 0x000fe40000000f00 */
[----:B---3--:R-:W-:Y:S01]  /*133b0*/  MOV R113, R192 ;  /* 0x000000c000717202 */ /* 0x008fe20000000f00 */
[C---:B------:R-:W-:Y:S01]  /*133c0*/  FMUL.FTZ R68, R2.reuse, R200 ;  /* 0x000000c802447220 */ /* 0x040fe20000410000 */
[-C--:B------:R-:W-:Y:S01]  /*133d0*/  HMMA.16816.F32 R52, R84, R70.reuse, R52 ;  /* 0x000000465434723c */ /* 0x080fe20000001834 */
[----:B------:R3:W1:Y:S03]  /*133e0*/  MUFU.EX2 R156, R44 ;  /* 0x0000002c009c7308 */ /* 0x0006660000000800 */
[----:B------:R-:W-:Y:S01]  /*133f0*/  FMUL.FTZ R69, R2, R201 ;  /* 0x000000c902457220 */ /* 0x000fe20000410000 */
[----:B------:R-:W-:Y:S01]  /*13400*/  MOV R200, R188 ;  /* 0x000000bc00c87202 */ /* 0x000fe20000000f00 */
[C---:B----4-:R-:W-:Y:S01]  /*13410*/  FMUL.FTZ R47, R0.reuse, R199 ;  /* 0x000000c7002f7220 */ /* 0x050fe20000410000 */
[----:B------:R-:W-:Y:S01]  /*13420*/  MOV R201, R100 ;  /* 0x0000006400c97202 */ /* 0x000fe20000000f00 */
[C---:B------:R-:W-:Y:S03]  /*13430*/  HMMA.16816.F32 R64, R80.reuse, R70, R64 ;  /* 0x000000465040723c */ /* 0x040fe60000001840 */
[----:B------:R4:W-:Y:S01]  /*13440*/  MUFU.EX2 R162, R58 ;  /* 0x0000003a00a27308 */ /* 0x0009e20000000800 */
[--C-:B------:R-:W-:Y:S01]  /*13450*/  FFMA.FTZ R100, R91, c[0x0][0x23c], -R138.reuse ;  /* 0x00008f005b647a23 */ /* 0x100fe2000001088a */
[----:B------:R-:W-:Y:S01]  /*13460*/  MOV R184, R178 ;  /* 0x000000b200b87202 */ /* 0x000fe20000000f00 */
[C---:B-----5:R-:W-:Y:S01]  /*13470*/  FMUL.FTZ R46, R0.reuse, R198 ;  /* 0x000000c6002e7220 */ /* 0x060fe20000410000 */
[----:B------:R-:W-:Y:S01]  /*13480*/  MOV R178, R170 ;  /* 0x000000aa00b27202 */ /* 0x000fe20000000f00 */
[C---:B------:R-:W-:Y:S04]  /*13490*/  FMUL.FTZ R70, R0.reuse, R202 ;  /* 0x000000ca00467220 */ /* 0x040fe80000410000 */
[----:B------:R-:W-:Y:S01]  /*134a0*/  FMUL.FTZ R71, R0, R203 ;  /* 0x000000cb00477220 */ /* 0x000fe20000410000 */
[----:B------:R5:W-:Y:S01]  /*134b0*/  MUFU.EX2 R195, R59 ;  /* 0x0000003b00c37308 */ /* 0x000be20000000800 */
[----:B------:R-:W-:Y:S01]  /*134c0*/  MOV R203, R93 ;  /* 0x0000005d00cb7202 */ /* 0x000fe20000000f00 */
[--C-:B------:R-:W-:Y:S01]  /*134d0*/  FFMA.FTZ R93, R90, c[0x0][0x23c], -R138.reuse ;  /* 0x00008f005a5d7a23 */ /* 0x100fe2000001088a */
[----:B------:R-:W-:Y:S01]  /*134e0*/  MOV R202, R161 ;  /* 0x000000a100ca7202 */ /* 0x000fe20000000f00 */
[-C--:B-1----:R-:W-:Y:S03]  /*134f0*/  HMMA.16816.F32 R40, R80, R96.reuse, R40 ;  /* 0x000000605028723c */ /* 0x082fe60000001828 */
[----:B---3--:R-:W-:Y:S01]  /*13500*/  FMUL.FTZ R44, R2, R196 ;  /* 0x000000c4022c7220 */ /* 0x008fe20000410000 */
[----:B------:R-:W-:Y:S02]  /*13510*/  MOV R183, R176 ;  /* 0x000000b000b77202 */ /* 0x000fe40000000f00 */
[----:B------:R-:W-:Y:S01]  /*13520*/  MUFU.EX2 R188, R75 ;  /* 0x0000004b00bc7308 */ /* 0x000fe20000000800 */
[----:B------:R-:W-:Y:S02]  /*13530*/  MOV R176, R164 ;  /* 0x000000a400b07202 */ /* 0x000fe40000000f00 */
[----:B------:R-:W-:Y:S01]  /*13540*/  MOV R199, R101 ;  /* 0x0000006500c77202 */ /* 0x000fe20000000f00 */
[C---:B------:R-:W-:Y:S04]  /*13550*/  HMMA.16816.F32 R44, R84.reuse, R96, R44 ;  /* 0x00000060542c723c */ /* 0x040fe8000000182c */
[C---:B----4-:R-:W-:Y:S02]  /*13560*/  FMUL.FTZ R58, R133.reuse, R154 ;  /* 0x0000009a853a7220 */ /* 0x050fe40000410000 */
[----:B------:R1:W-:Y:S01]  /*13570*/  MUFU.EX2 R170, R112 ;  /* 0x0000007000aa7308 */ /* 0x0003e20000000800 */
[--C-:B------:R-:W-:Y:S01]  /*13580*/  FFMA.FTZ R101, R94, c[0x0][0x23c], -R138.reuse ;  /* 0x00008f005e657a23 */ /* 0x100fe2000001088a */
[-C--:B------:R-:W-:Y:S01]  /*13590*/  HMMA.16816.F32 R68, R84, R98.reuse, R68 ;  /* 0x000000625444723c */ /* 0x080fe20000001844 */
[----:B------:R-:W3:Y:S03]  /*135a0*/  LDSM.16.MT88.4 R84, [R216+0x8800] ;  /* 0x00880000d854783b */ /* 0x000ee60000004200 */
[----:B-----5:R-:W-:Y:S04]  /*135b0*/  FMUL.FTZ R59, R133, R155 ;  /* 0x0000009b853b7220 */ /* 0x020fe80000410000 */
[----:B------:R4:W-:Y:S03]  /*135c0*/  MUFU.EX2 R192, R77 ;  /* 0x0000004d00c07308 */ /* 0x0009e60000000800 */
[----:B------:R-:W-:Y:S01]  /*135d0*/  HMMA.16816.F32 R56, R80, R98, R56 ;  /* 0x000000625038723c */ /* 0x000fe20000001838 */
[----:B------:R-:W5:Y:S04]  /*135e0*/  LDL.LU R81, [R1+0x44] ;  /* 0x0000440001517983 */ /* 0x000f680000300800 */
[----:B------:R-:W5:Y:S02]  /*135f0*/  LDL.LU R80, [R1+0x48] ;  /* 0x0000480001507983 */ /* 0x000f640000300800 */
[----:B------:R3:W-:Y:S01]  /*13600*/  MUFU.EX2 R196, R60 ;  /* 0x0000003c00c47308 */ /* 0x0007e20000000800 */
[----:B------:R-:W-:Y:S01]  /*13610*/  F2FP.PACK_AB R82, R150, R144 ;  /* 0x000000909652723e */ /* 0x000fe200000000ff */
[----:B------:R-:W2:Y:S03]  /*13620*/  LDSM.16.MT88.4 R96, [R219+0x8800] ;  /* 0x00880000db60783b */ /* 0x000ea60000004200 */
[----:B-1----:R-:W-:Y:S01]  /*13630*/  MOV R112, R72 ;  /* 0x0000004800707202 */ /* 0x002fe20000000f00 */
[--C-:B------:R-:W-:Y:S01]  /*13640*/  FFMA.FTZ R72, R63, c[0x0][0x23c], -R138.reuse ;  /* 0x00008f003f487a23 */ /* 0x100fe2000001088a */
[----:B------:R-:W-:Y:S02]  /*13650*/  F2FP.PACK_AB R63, R152, R148 ;  /* 0x00000094983f723e */ /* 0x000fe400000000ff */
[----:B------:R-:W-:Y:S01]  /*13660*/  F2FP.PACK_AB R83, R149, R147 ;  /* 0x000000939553723e */ /* 0x000fe200000000ff */
[----:B------:R1:W-:Y:S01]  /*13670*/  MUFU.EX2 R194, R62 ;  /* 0x0000003e00c27308 */ /* 0x0003e20000000800 */
[----:B----4-:R-:W-:Y:S09]  /*13680*/  F2FP.PACK_AB R77, R143, R142 ;  /* 0x0000008e8f4d723e */ /* 0x010ff200000000ff */
[----:B------:R4:W-:Y:S01]  /*13690*/  MUFU.EX2 R166, R116 ;  /* 0x0000007400a67308 */ /* 0x0009e20000000800 */
[----:B---3--:R-:W-:Y:S09]  /*136a0*/  F2FP.PACK_AB R60, R206, R207 ;  /* 0x000000cfce3c723e */ /* 0x008ff200000000ff */
[----:B------:R-:W-:Y:S01]  /*136b0*/  MUFU.EX2 R243, R212 ;  /* 0x000000d400f37308 */ /* 0x000fe20000000800 */
[----:B-1----:R-:W-:Y:S09]  /*136c0*/  F2FP.PACK_AB R62, R204, R205 ;  /* 0x000000cdcc3e723e */ /* 0x002ff200000000ff */
[----:B------:R1:W-:Y:S01]  /*136d0*/  MUFU.EX2 R212, R117 ;  /* 0x0000007500d47308 */ /* 0x0003e20000000800 */
[-C--:B------:R-:W-:Y:S05]  /*136e0*/  HMMA.16816.F32 R4, R60, R84.reuse, R4 ;  /* 0x000000543c04723c */ /* 0x080fea0000001804 */
[----:B----4-:R-:W-:Y:S02]  /*136f0*/  MOV R116, R112 ;  /* 0x0000007000747202 */ /* 0x010fe40000000f00 */
[----:B------:R-:W-:Y:S02]  /*13700*/  MOV R112, R191 ;  /* 0x000000bf00707202 */ /* 0x000fe40000000f00 */
[----:B------:R-:W-:Y:S10]  /*13710*/  MUFU.EX2 R191, R72 ;  /* 0x0000004800bf7308 */ /* 0x000ff40000000800 */
[----:B------:R3:W-:Y:S01]  /*13720*/  MUFU.EX2 R198, R128 ;  /* 0x0000008000c67308 */ /* 0x0007e20000000800 */
[----:B-1----:R-:W-:Y:S09]  /*13730*/  MOV R117, R190 ;  /* 0x000000be00757202 */ /* 0x002ff20000000f00 */
[----:B------:R-:W-:Y:S10]  /*13740*/  MUFU.EX2 R190, R73 ;  /* 0x0000004900be7308 */ /* 0x000ff40000000800 */
[----:B------:R-:W1:Y:S01]  /*13750*/  MUFU.EX2 R210, R210 ;  /* 0x000000d200d27308 */ /* 0x000e620000000800 */
[----:B---3--:R-:W-:Y:S09]  /*13760*/  MOV R128, R189 ;  /* 0x000000bd00807202 */ /* 0x008ff20000000f00 */
[----:B------:R-:W-:Y:S10]  /*13770*/  MUFU.EX2 R209, R209 ;  /* 0x000000d100d17308 */ /* 0x000ff40000000800 */
[----:B------:R-:W3:Y:S10]  /*13780*/  MUFU.EX2 R208, R208 ;  /* 0x000000d000d07308 */ /* 0x000ef40000000800 */
[----:B------:R4:W-:Y:S10]  /*13790*/  MUFU.EX2 R163, R102 ;  /* 0x0000006600a37308 */ /* 0x0009f40000000800 */
[----:B------:R1:W-:Y:S10]  /*137a0*/  MUFU.EX2 R159, R78 ;  /* 0x0000004e009f7308 */ /* 0x0003f40000000800 */
[----:B------:R3:W-:Y:S01]  /*137b0*/  MUFU.EX2 R158, R79 ;  /* 0x0000004f009e7308 */ /* 0x0007e20000000800 */
[--C-:B----4-:R-:W-:Y:S02]  /*137c0*/  FFMA.FTZ R102, R95, c[0x0][0x23c], -R138.reuse ;  /* 0x00008f005f667a23 */ /* 0x110fe4000001088a */
[----:B------:R-:W-:Y:S07]  /*137d0*/  FFMA.FTZ R138, R127, c[0x0][0x23c], -R138 ;  /* 0x00008f007f8a7a23 */ /* 0x000fee000001088a */
[----:B------:R-:W-:Y:S01]  /*137e0*/  MUFU.EX2 R215, R215 ;  /* 0x000000d700d77308 */ /* 0x000fe20000000800 */
[----:B-1----:R-:W-:Y:S09]  /*137f0*/  F2FP.PACK_AB R78, R168, R156 ;  /* 0x0000009ca84e723e */ /* 0x002ff200000000ff */
[----:B------:R-:W-:Y:S01]  /*13800*/  MUFU.EX2 R138, R138 ;  /* 0x0000008a008a7308 */ /* 0x000fe20000000800 */
[----:B---3--:R-:W-:Y:S09]  /*13810*/  F2FP.PACK_AB R79, R167, R165 ;  /* 0x000000a5a74f723e */ /* 0x008ff200000000ff */
[----:B------:R-:W1:Y:S10]  /*13820*/  MUFU.EX2 R214, R214 ;  /* 0x000000d600d67308 */ /* 0x000e740000000800 */
[----:B------:R-:W3:Y:S10]  /*13830*/  MUFU.EX2 R213, R213 ;  /* 0x000000d500d57308 */ /* 0x000ef40000000800 */
[----:B------:R-:W4:Y:S10]  /*13840*/  MUFU.EX2 R164, R103 ;  /* 0x0000006700a47308 */ /* 0x000f340000000800 */
[----:B------:R-:W-:Y:S01]  /*13850*/  MUFU.EX2 R238, R238 ;  /* 0x000000ee00ee7308 */ /* 0x000fe20000000800 */
[----:B--2---:R-:W-:Y:S04]  /*13860*/  FFMA.FTZ R76, R133, R76, R193 ;  /* 0x0000004c854c7223 */ /* 0x004fe800000100c1 */
[----:B------:R-:W-:Y:S05]  /*13870*/  FADD.FTZ R76, R202, R76 ;  /* 0x0000004cca4c7221 */ /* 0x000fea0000010000 */
[----:B------:R2:W-:Y:S10]  /*13880*/  MUFU.EX2 R133, R74 ;  /* 0x0000004a00857308 */ /* 0x0005f40000000800 */
[----:B------:R-:W-:Y:S10]  /*13890*/  MUFU.EX2 R239, R239 ;  /* 0x000000ef00ef7308 */ /* 0x000ff40000000800 */
[----:B------:R-:W-:Y:S01]  /*138a0*/  MUFU.EX2 R237, R237 ;  /* 0x000000ed00ed7308 */ /* 0x000fe20000000800 */
[----:B--2---:R-:W-:Y:S09]  /*138b0*/  LDSM.16.MT88.4 R72, [R216+0x9000] ;  /* 0x00900000d848783b */ /* 0x004ff20000004200 */
[----:B------:R-:W-:Y:S10]  /*138c0*/  MUFU.EX2 R236, R236 ;  /* 0x000000ec00ec7308 */ /* 0x000ff40000000800 */
[----:B------:R-:W-:Y:S10]  /*138d0*/  MUFU.EX2 R241, R241 ;  /* 0x000000f100f17308 */ /* 0x000ff40000000800 */
[----:B------:R-:W-:Y:S10]  /*138e0*/  MUFU.EX2 R240, R240 ;  /* 0x000000f000f07308 */ /* 0x000ff40000000800 */
[----:B------:R-:W-:Y:S10]  /*138f0*/  MUFU.EX2 R235, R235 ;  /* 0x000000eb00eb7308 */ /* 0x000ff40000000800 */
[----:B------:R-:W-:Y:S10]  /*13900*/  MUFU.EX2 R193, R129 ;  /* 0x0000008100c17308 */ /* 0x000ff40000000800 */
[----:B------:R-:W-:Y:S10]  /*13910*/  MUFU.EX2 R161, R114 ;  /* 0x0000007200a17308 */ /* 0x000ff40000000800 */
[----:B------:R-:W-:Y:S01]  /*13920*/  MUFU.EX2 R189, R115 ;  /* 0x0000007300bd7308 */ /* 0x000fe20000000800 */
[----:B-----5:R-:W-:Y:S01]  /*13930*/  FFMA.FTZ R2, R2, R81, R92 ;  /* 0x0000005102027223 */ /* 0x020fe2000001005c */
[----:B------:R-:W-:Y:S01]  /*13940*/  F2FP.PACK_AB R81, R140, R124 ;  /* 0x0000007c8c51723e */ /* 0x000fe200000000ff */
[----:B------:R-:W-:Y:S01]  /*13950*/  FFMA.FTZ R92, R0, R80, R251 ;  /* 0x00000050005c7223 */ /* 0x000fe200000100fb */
[----:B------:R-:W-:Y:S01]  /*13960*/  F2FP.PACK_AB R80, R141, R120 ;  /* 0x000000788d50723e */ /* 0x000fe200000000ff */
[----:B------:R-:W-:Y:S05]  /*13970*/  FADD.FTZ R0, R203, R132 ;  /* 0x00000084cb007221 */ /* 0x000fea0000010000 */
[----:B------:R-:W-:Y:S01]  /*13980*/  MUFU.EX2 R245, R245 ;  /* 0x000000f500f57308 */ /* 0x000fe20000000800 */
[----:B------:R-:W-:Y:S01]  /*13990*/  FADD.FTZ R92, R200, R92 ;  /* 0x0000005cc85c7221 */ /* 0x000fe20000010000 */
[----:B------:R-:W-:Y:S01]  /*139a0*/  MOV R200, R128 ;  /* 0x0000008000c87202 */ /* 0x000fe20000000f00 */
[----:B------:R-:W-:Y:S01]  /*139b0*/  FADD.FTZ R2, R201, R2 ;  /* 0x00000002c9027221 */ /* 0x000fe20000010000 */
[----:B------:R-:W-:Y:S01]  /*139c0*/  MOV R128, R117 ;  /* 0x0000007500807202 */ /* 0x000fe20000000f00 */
[C---:B------:R-:W-:Y:S04]  /*139d0*/  HMMA.16816.F32 R8, R80.reuse, R84, R8 ;  /* 0x000000545008723c */ /* 0x040fe80000001808 */
[----:B------:R-:W-:Y:S01]  /*139e0*/  MOV R117, R89 ;  /* 0x0000005900757202 */ /* 0x000fe20000000f00 */
[----:B------:R-:W-:Y:S01]  /*139f0*/  FADD.FTZ R95, R200, R76 ;  /* 0x0000004cc85f7221 */ /* 0x000fe20000010000 */
[----:B------:R-:W-:Y:S01]  /*13a00*/  F2FP.PACK_AB R76, R153, R146 ;  /* 0x00000092994c723e */ /* 0x000fe200000000ff */
[----:B------:R-:W-:Y:S01]  /*13a10*/  MUFU.EX2 R246, R246 ;  /* 0x000000f600f67308 */ /* 0x000fe20000000800 */
[-C--:B------:R-:W-:Y:S04]  /*13a20*/  HMMA.16816.F32 R12, R80, R86.reuse, R12 ;  /* 0x00000056500c723c */ /* 0x080fe8000000180c */
[----:B------:R-:W-:Y:S04]  /*13a30*/  FADD.FTZ R94, R128, R2 ;  /* 0x00000002805e7221 */ /* 0x000fe80000010000 */
[C---:B------:R-:W-:Y:S01]  /*13a40*/  HMMA.16816.F32 R16, R60.reuse, R86, R16 ;  /* 0x000000563c10723c */ /* 0x040fe20000001810 */
[----:B------:R-:W2:Y:S01]  /*13a50*/  LDSM.16.MT88.4 R84, [R217+0x8800] ;  /* 0x00880000d954783b */ /* 0x000ea20000004200 */
[----:B------:R5:W-:Y:S06]  /*13a60*/  MUFU.EX2 R128, R93 ;  /* 0x0000005d00807308 */ /* 0x000bec0000000800 */
[-C--:B------:R-:W-:Y:S04]  /*13a70*/  HMMA.16816.F32 R20, R60, R96.reuse, R20 ;  /* 0x000000603c14723c */ /* 0x080fe80000001814 */
[----:B------:R-:W-:Y:S04]  /*13a80*/  MUFU.EX2 R242, R242 ;  /* 0x000000f200f27308 */ /* 0x000fe80000000800 */
[C---:B------:R-:W-:Y:S06]  /*13a90*/  HMMA.16816.F32 R32, R80.reuse, R96, R32 ;  /* 0x000000605020723c */ /* 0x040fec0000001820 */
[----:B------:R-:W-:Y:S02]  /*13aa0*/  MUFU.EX2 R244, R244 ;  /* 0x000000f400f47308 */ /* 0x000fe40000000800 */
[-C--:B------:R-:W-:Y:S08]  /*13ab0*/  HMMA.16816.F32 R36, R80, R98.reuse, R36 ;  /* 0x000000625024723c */ /* 0x080ff00000001824 */
[C---:B------:R-:W-:Y:S01]  /*13ac0*/  HMMA.16816.F32 R48, R60.reuse, R98, R48 ;  /* 0x000000623c30723c */ /* 0x040fe20000001830 */
[----:B------:R-:W1:Y:S01]  /*13ad0*/  LDSM.16.MT88.4 R96, [R218+0x8800] ;  /* 0x00880000da60783b */ /* 0x000e620000004200 */
[----:B------:R-:W-:Y:S06]  /*13ae0*/  MUFU.EX2 R249, R249 ;  /* 0x000000f900f97308 */ /* 0x000fec0000000800 */
[-C--:B--2---:R-:W-:Y:S04]  /*13af0*/  HMMA.16816.F32 R24, R60, R84.reuse, R24 ;  /* 0x000000543c18723c */ /* 0x084fe80000001818 */
[----:B------:R-:W-:Y:S04]  /*13b00*/  MUFU.EX2 R250, R250 ;  /* 0x000000fa00fa7308 */ /* 0x000fe80000000800 */
[C---:B------:R-:W-:Y:S06]  /*13b10*/  HMMA.16816.F32 R28, R80.reuse, R84, R28 ;  /* 0x00000054501c723c */ /* 0x040fec000000181c */
[----:B------:R-:W-:Y:S02]  /*13b20*/  MUFU.EX2 R247, R247 ;  /* 0x000000f700f77308 */ /* 0x000fe40000000800 */
[-C--:B------:R-:W-:Y:S08]  /*13b30*/  HMMA.16816.F32 R52, R80, R86.reuse, R52 ;  /* 0x000000565034723c */ /* 0x080ff00000001834 */
[----:B------:R-:W-:Y:S01]  /*13b40*/  MUFU.EX2 R248, R248 ;  /* 0x000000f800f87308 */ /* 0x000fe20000000800 */
[C---:B------:R-:W-:Y:S01]  /*13b50*/  HMMA.16816.F32 R64, R60.reuse, R86, R64 ;  /* 0x000000563c40723c */ /* 0x040fe20000001840 */
[----:B------:R-:W2:Y:S07]  /*13b60*/  LDSM.16.MT88.4 R84, [R219+0x9000] ;  /* 0x00900000db54783b */ /* 0x000eae0000004200 */
[-C--:B-1----:R-:W-:Y:S01]  /*13b70*/  HMMA.16816.F32 R40, R60, R96.reuse, R40 ;  /* 0x000000603c28723c */ /* 0x082fe20000001828 */
[----:B------:R-:W-:Y:S07]  /*13b80*/  MUFU.EX2 R132, R118 ;  /* 0x0000007600847308 */ /* 0x000fee0000000800 */
[C---:B------:R-:W-:Y:S03]  /*13b90*/  HMMA.16816.F32 R44, R80.reuse, R96, R44 ;  /* 0x00000060502c723c */ /* 0x040fe6000000182c */
[----:B------:R-:W-:Y:S04]  /*13ba0*/  MUFU.EX2 R97, R175 ;  /* 0x000000af00617308 */ /* 0x000fe80000000800 */
[----:B------:R-:W-:Y:S01]  /*13bb0*/  FADD.FTZ R96, R88, R0 ;  /* 0x0000000058607221 */ /* 0x000fe20000010000 */
[-C--:B------:R-:W-:Y:S01]  /*13bc0*/  HMMA.16816.F32 R68, R80, R98.reuse, R68 ;  /* 0x000000625044723c */ /* 0x080fe20000001844 */
[----:B------:R-:W1:Y:S03]  /*13bd0*/  LDSM.16.MT88.4 R80, [R217+0x9000] ;  /* 0x00900000d950783b */ /* 0x000e660000004200 */
[----:B------:R-:W-:Y:S01]  /*13be0*/  FADD.FTZ R0, R199, R92 ;  /* 0x0000005cc7007221 */ /* 0x000fe20000010000 */
[----:B------:R-:W-:Y:S01]  /*13bf0*/  MUFU.EX2 R129, R119 ;  /* 0x0000007700817308 */ /* 0x000fe20000000800 */
[----:B------:R-:W-:Y:S02]  /*13c00*/  FADD.FTZ R2, R117, R96 ;  /* 0x0000006075027221 */ /* 0x000fe40000010000 */
[----:B------:R-:W-:Y:S01]  /*13c10*/  HMMA.16816.F32 R56, R60, R98, R56 ;  /* 0x000000623c38723c */ /* 0x000fe20000001838 */
[----:B------:R-:W1:Y:S03]  /*13c20*/  LDSM.16.MT88.4 R88, [R218+0x9000] ;  /* 0x00900000da58783b */ /* 0x000e660000004200 */
[----:B------:R-:W-:Y:S02]  /*13c30*/  FADD.FTZ R0, R125, R0 ;  /* 0x000000007d007221 */ /* 0x000fe40000010000 */
[----:B------:R-:W-:Y:S01]  /*13c40*/  FADD.FTZ R2, R207, R2 ;  /* 0x00000002cf027221 */ /* 0x000fe20000010000 */
[----:B------:R-:W-:Y:S01]  /*13c50*/  F2FP.PACK_AB R61, R157, R151 ;  /* 0x000000979d3d723e */ /* 0x000fe200000000ff */
[----:B------:R-:W-:Y:S01]  /*13c60*/  FADD.FTZ R0, R124, R0 ;  /* 0x000000007c007221 */ /* 0x000fe20000010000 */
[----:B------:R-:W-:Y:S01]  /*13c70*/  F2FP.PACK_AB R60, R210, R211 ;  /* 0x000000d3d23c723e */ /* 0x000fe200000000ff */
[----:B------:R-:W-:Y:S02]  /*13c80*/  MUFU.EX2 R127, R100 ;  /* 0x00000064007f7308 */ /* 0x000fe40000000800 */
[----:B------:R-:W-:Y:S01]  /*13c90*/  F2FP.PACK_AB R62, R208, R209 ;  /* 0x000000d1d03e723e */ /* 0x000fe200000000ff */
[----:B------:R-:W-:Y:S01]  /*13ca0*/  FADD.FTZ R0, R140, R0 ;  /* 0x000000008c007221 */ /* 0x000fe20000010000 */
[----:B------:R-:W-:Y:S01]  /*13cb0*/  F2FP.PACK_AB R63, R170, R160 ;  /* 0x000000a0aa3f723e */ /* 0x000fe200000000ff */
[----:B------:R-:W-:Y:S02]  /*13cc0*/  FADD.FTZ R2, R206, R2 ;  /* 0x00000002ce027221 */ /* 0x000fe40000010000 */
[----:B------:R-:W-:Y:S02]  /*13cd0*/  FADD.FTZ R0, R147, R0 ;  /* 0x0000000093007221 */ /* 0x000fe40000010000 */
[----:B------:R-:W-:Y:S01]  /*13ce0*/  FADD.FTZ R2, R205, R2 ;  /* 0x00000002cd027221 */ /* 0x000fe20000010000 */
[----:B------:R-:W-:Y:S01]  /*13cf0*/  MUFU.EX2 R130, R130 ;  /* 0x0000008200827308 */ /* 0x000fe20000000800 */
[-C--:B------:R-:W-:Y:S03]  /*13d00*/  HMMA.16816.F32 R4, R60, R72.reuse, R4 ;  /* 0x000000483c04723c */ /* 0x080fe60000001804 */
[----:B------:R-:W-:Y:S02]  /*13d10*/  FADD.FTZ R0, R149, R0 ;  /* 0x0000000095007221 */ /* 0x000fe40000010000 */
[----:B------:R-:W-:Y:S02]  /*13d20*/  FADD.FTZ R2, R204, R2 ;  /* 0x00000002cc027221 */ /* 0x000fe40000010000 */
[----:B------:R-:W-:Y:S01]  /*13d30*/  FADD.FTZ R0, R142, R0 ;  /* 0x000000008e007221 */ /* 0x000fe20000010000 */
[C---:B------:R-:W-:Y:S01]  /*13d40*/  HMMA.16816.F32 R8, R76.reuse, R72, R8 ;  /* 0x000000484c08723c */ /* 0x040fe20000001808 */
[----:B------:R-:W-:Y:S03]  /*13d50*/  MUFU.EX2 R131, R131 ;  /* 0x0000008300837308 */ /* 0x000fe60000000800 */
[----:B------:R-:W-:Y:S02]  /*13d60*/  FADD.FTZ R0, R143, R0 ;  /* 0x000000008f007221 */ /* 0x000fe40000010000 */
[----:B------:R-:W-:Y:S02]  /*13d70*/  FADD.FTZ R2, R211, R2 ;  /* 0x00000002d3027221 */ /* 0x000fe40000010000 */
[-C--:B------:R-:W-:Y:S03]  /*13d80*/  HMMA.16816.F32 R12, R76, R74.reuse, R12 ;  /* 0x0000004a4c0c723c */ /* 0x080fe6000000180c */
[----:B------:R-:W-:Y:S01]  /*13d90*/  MUFU.EX2 R125, R101 ;  /* 0x00000065007d7308 */ /* 0x000fe20000000800 */
[----:B------:R-:W-:Y:S02]  /*13da0*/  FADD.FTZ R2, R210, R2 ;  /* 0x00000002d2027221 */ /* 0x000fe40000010000 */
[----:B------:R-:W-:Y:S02]  /*13db0*/  FADD.FTZ R0, R165, R0 ;  /* 0x00000000a5007221 */ /* 0x000fe40000010000 */
[C---:B------:R-:W-:Y:S01]  /*13dc0*/  HMMA.16816.F32 R16, R60.reuse, R74, R16 ;  /* 0x0000004a3c10723c */ /* 0x040fe20000001810 */
[----:B------:R-:W3:Y:S03]  /*13dd0*/  LDSM.16.MT88.4 R72, [R216+0x9800] ;  /* 0x00980000d848783b */ /* 0x000ee60000004200 */
[----:B------:R-:W-:Y:S01]  /*13de0*/  FADD.FTZ R0, R167, R0 ;  /* 0x00000000a7007221 */ /* 0x000fe20000010000 */
[----:B------:R-:W-:Y:S03]  /*13df0*/  MUFU.EX2 R119, R187 ;  /* 0x000000bb00777308 */ /* 0x000fe60000000800 */
[-C--:B--2---:R-:W-:Y:S04]  /*13e00*/  HMMA.16816.F32 R20, R60, R84.reuse, R20 ;  /* 0x000000543c14723c */ /* 0x084fe80000001814 */
[----:B------:R-:W-:Y:S03]  /*13e10*/  FADD.FTZ R0, R162, R0 ;  /* 0x00000000a2007221 */ /* 0x000fe60000010000 */
[----:B------:R-:W-:Y:S01]  /*13e20*/  MUFU.EX2 R252, R252 ;  /* 0x000000fc00fc7308 */ /* 0x000fe20000000800 */
[C---:B------:R-:W-:Y:S04]  /*13e30*/  HMMA.16816.F32 R32, R76.reuse, R84, R32 ;  /* 0x000000544c20723c */ /* 0x040fe80000001820 */
[----:B------:R-:W-:Y:S04]  /*13e40*/  FADD.FTZ R0, R195, R0 ;  /* 0x00000000c3007221 */ /* 0x000fe80000010000 */
[-C--:B------:R-:W-:Y:S01]  /*13e50*/  HMMA.16816.F32 R36, R76, R86.reuse, R36 ;  /* 0x000000564c24723c */ /* 0x080fe20000001824 */
[----:B------:R-:W-:Y:S03]  /*13e60*/  MUFU.EX2 R117, R186 ;  /* 0x000000ba00757308 */ /* 0x000fe60000000800 */
[----:B------:R-:W-:Y:S04]  /*13e70*/  FADD.FTZ R0, R194, R0 ;  /* 0x00000000c2007221 */ /* 0x000fe80000010000 */
[C---:B------:R-:W-:Y:S01]  /*13e80*/  HMMA.16816.F32 R48, R60.reuse, R86, R48 ;  /* 0x000000563c30723c */ /* 0x040fe20000001830 */
[----:B------:R-:W-:Y:S02]  /*13e90*/  LDSM.16.MT88.4 R84, [R217+0x9800] ;  /* 0x00980000d954783b */ /* 0x000fe40000004200 */
[----:B------:R-:W-:Y:S01]  /*13ea0*/  MUFU.EX2 R118, R185 ;  /* 0x000000b900767308 */ /* 0x000fe20000000800 */
[----:B------:R-:W-:Y:S04]  /*13eb0*/  FADD.FTZ R0, R191, R0 ;  /* 0x00000000bf007221 */ /* 0x000fe80000010000 */
[-C--:B-1----:R-:W-:Y:S05]  /*13ec0*/  HMMA.16816.F32 R24, R60, R80.reuse, R24 ;  /* 0x000000503c18723c */ /* 0x082fea0000001818 */
[----:B------:R-:W-:Y:S03]  /*13ed0*/  MUFU.EX2 R115, R183 ;  /* 0x000000b700737308 */ /* 0x000fe60000000800 */
[C---:B------:R-:W-:Y:S07]  /*13ee0*/  HMMA.16816.F32 R28, R76.reuse, R80, R28 ;  /* 0x000000504c1c723c */ /* 0x040fee000000181c */
[----:B------:R-:W-:Y:S01]  /*13ef0*/  MUFU.EX2 R114, R182 ;  /* 0x000000b600727308 */ /* 0x000fe20000000800 */
        /* <DEDUP_REMOVED lines=8> */
[-C--:B------:R-:W-:Y:S07]  /*13f80*/  HMMA.16816.F32 R68, R76, R90.reuse, R68 ;  /* 0x0000005a4c44723c */ /* 0x080fee0000001844 */
[----:B------:R-:W-:Y:S01]  /*13f90*/  F2FP.PACK_AB R78, R197, R196 ;  /* 0x000000c4c54e723e */ /* 0x000fe200000000ff */
[----:B------:R-:W-:Y:S01]  /*13fa0*/  HMMA.16816.F32 R56, R60, R90, R56 ;  /* 0x0000005a3c38723c */ /* 0x000fe20000001838 */
[----:B------:R-:W2:Y:S01]  /*13fb0*/  LDSM.16.MT88.4 R88, [R218+0x9800] ;  /* 0x00980000da58783b */ /* 0x000ea20000004200 */
[----:B------:R-:W1:Y:S02]  /*13fc0*/  MUFU.EX2 R99, R177 ;  /* 0x000000b100637308 */ /* 0x000e640000000800 */
[----:B------:R-:W-:Y:S01]  /*13fd0*/  FADD.FTZ R77, R113, R95 ;  /* 0x0000005f714d7221 */ /* 0x000fe20000010000 */
[----:B------:R-:W-:Y:S01]  /*13fe0*/  F2FP.PACK_AB R79, R191, R194 ;  /* 0x000000c2bf4f723e */ /* 0x000fe200000000ff */
[----:B------:R-:W-:Y:S01]  /*13ff0*/  FADD.FTZ R76, R116, R94 ;  /* 0x0000005e744c7221 */ /* 0x000fe20000010000 */
[----:B------:R-:W-:Y:S01]  /*14000*/  F2FP.PACK_AB R60, R214, R215 ;  /* 0x000000d7d63c723e */ /* 0x000fe200000000ff */
[----:B-----5:R-:W-:Y:S01]  /*14010*/  FADD.FTZ R93, R121, R77 ;  /* 0x0000004d795d7221 */ /* 0x020fe20000010000 */
[----:B------:R-:W-:Y:S03]  /*14020*/  F2FP.PACK_AB R61, R169, R166 ;  /* 0x000000a6a93d723e */ /* 0x000fe600000000ff */
[----:B---3--:R-:W-:Y:S01]  /*14030*/  F2FP.PACK_AB R62, R243, R213 ;  /* 0x000000d5f33e723e */ /* 0x008fe200000000ff */
[----:B------:R-:W-:Y:S01]  /*14040*/  FADD.FTZ R92, R120, R76 ;  /* 0x0000004c785c7221 */ /* 0x000fe20000010000 */
[----:B------:R-:W-:Y:S01]  /*14050*/  F2FP.PACK_AB R63, R198, R212 ;  /* 0x000000d4c63f723e */ /* 0x000fe200000000ff */
[----:B------:R-:W-:Y:S01]  /*14060*/  MUFU.EX2 R121, R102 ;  /* 0x0000006600797308 */ /* 0x000fe20000000800 */
[----:B----4-:R-:W-:Y:S02]  /*14070*/  F2FP.PACK_AB R76, R164, R163 ;  /* 0x000000a3a44c723e */ /* 0x010fe400000000ff */
[----:B------:R-:W-:Y:S03]  /*14080*/  F2FP.PACK_AB R77, R195, R162 ;  /* 0x000000a2c34d723e */ /* 0x000fe600000000ff */
[-C--:B------:R-:W-:Y:S04]  /*14090*/  HMMA.16816.F32 R4, R60, R72.reuse, R4 ;  /* 0x000000483c04723c */ /* 0x080fe80000001804 */
[----:B------:R-:W-:Y:S01]  /*140a0*/  MUFU.EX2 R120, R112 ;  /* 0x0000007000787308 */ /* 0x000fe20000000800 */
[----:B-1----:R-:W-:Y:S03]  /*140b0*/  F2FP.PACK_AB R154, R137, R99 ;  /* 0x00000063899a723e */ /* 0x002fe600000000ff */
[C---:B------:R-:W-:Y:S06]  /*140c0*/  HMMA.16816.F32 R8, R76.reuse, R72, R8 ;  /* 0x000000484c08723c */ /* 0x040fec0000001808 */
[----:B------:R-:W-:Y:S02]  /*140d0*/  MUFU.EX2 R116, R184 ;  /* 0x000000b800747308 */ /* 0x000fe40000000800 */
[-C--:B------:R-:W-:Y:S08]  /*140e0*/  HMMA.16816.F32 R12, R76, R74.reuse, R12 ;  /* 0x0000004a4c0c723c */ /* 0x080ff0000000180c */
[C---:B------:R-:W-:Y:S01]  /*140f0*/  HMMA.16816.F32 R16, R60.reuse, R74, R16 ;  /* 0x0000004a3c10723c */ /* 0x040fe20000001810 */
[----:B------:R-:W1:Y:S01]  /*14100*/  LDSM.16.MT88.4 R72, [R216+0xa000] ;  /* 0x00a00000d848783b */ /* 0x000e620000004200 */
[----:B------:R-:W-:Y:S06]  /*14110*/  MUFU.EX2 R102, R180 ;  /* 0x000000b400667308 */ /* 0x000fec0000000800 */
[-C--:B------:R-:W-:Y:S04]  /*14120*/  HMMA.16816.F32 R20, R60, R80.reuse, R20 ;  /* 0x000000503c14723c */ /* 0x080fe80000001814 */
[----:B------:R-:W3:Y:S04]  /*14130*/  MUFU.EX2 R98, R176 ;  /* 0x000000b000627308 */ /* 0x000ee80000000800 */
[C---:B------:R-:W-:Y:S06]  /*14140*/  HMMA.16816.F32 R32, R76.reuse, R80, R32 ;  /* 0x000000504c20723c */ /* 0x040fec0000001820 */
[----:B------:R-:W-:Y:S02]  /*14150*/  MUFU.EX2 R95, R173 ;  /* 0x000000ad005f7308 */ /* 0x000fe40000000800 */
[-C--:B------:R-:W-:Y:S08]  /*14160*/  HMMA.16816.F32 R36, R76, R82.reuse, R36 ;  /* 0x000000524c24723c */ /* 0x080ff00000001824 */
[C---:B------:R-:W-:Y:S01]  /*14170*/  HMMA.16816.F32 R48, R60.reuse, R82, R48 ;  /* 0x000000523c30723c */ /* 0x040fe20000001830 */
[----:B------:R-:W4:Y:S01]  /*14180*/  LDSM.16.MT88.4 R80, [R219+0xa000] ;  /* 0x00a00000db50783b */ /* 0x000f220000004200 */
[----:B------:R-:W-:Y:S02]  /*14190*/  MUFU.EX2 R94, R122 ;  /* 0x0000007a005e7308 */ /* 0x000fe40000000800 */
[----:B---3--:R-:W-:Y:S04]  /*141a0*/  F2FP.PACK_AB R155, R97, R98 ;  /* 0x00000062619b723e */ /* 0x008fe800000000ff */
        /* <DEDUP_REMOVED lines=8> */
[-C--:B--2---:R-:W-:Y:S04]  /*14230*/  HMMA.16816.F32 R40, R60, R88.reuse, R40 ;  /* 0x000000583c28723c */ /* 0x084fe80000001828 */
[----:B------:R-:W-:Y:S04]  /*14240*/  MUFU.EX2 R107, R107 ;  /* 0x0000006b006b7308 */ /* 0x000fe80000000800 */
[C---:B------:R-:W-:Y:S06]  /*14250*/  HMMA.16816.F32 R44, R76.reuse, R88, R44 ;  /* 0x000000584c2c723c */ /* 0x040fec000000182c */
[----:B------:R-:W-:Y:S02]  /*14260*/  MUFU.EX2 R104, R108 ;  /* 0x0000006c00687308 */ /* 0x000fe40000000800 */
[-C--:B------:R-:W-:Y:S07]  /*14270*/  HMMA.16816.F32 R68, R76, R90.reuse, R68 ;  /* 0x0000005a4c44723c */ /* 0x080fee0000001844 */
[----:B------:R-:W-:Y:S01]  /*14280*/  FADD.FTZ R77, R145, R93 ;  /* 0x0000005d914d7221 */ /* 0x000fe20000010000 */
[----:B------:R-:W-:Y:S01]  /*14290*/  HMMA.16816.F32 R56, R60, R90, R56 ;  /* 0x0000005a3c38723c */ /* 0x000fe20000001838 */
[----:B------:R-:W2:Y:S01]  /*142a0*/  LDSM.16.MT88.4 R88, [R218+0xa000] ;  /* 0x00a00000da58783b */ /* 0x000ea20000004200 */
[----:B------:R-:W-:Y:S02]  /*142b0*/  MUFU.EX2 R105, R109 ;  /* 0x0000006d00697308 */ /* 0x000fe40000000800 */
[----:B------:R-:W-:Y:S01]  /*142c0*/  FADD.FTZ R76, R141, R92 ;  /* 0x0000005c8d4c7221 */ /* 0x000fe20000010000 */
[----:B------:R-:W-:Y:S01]  /*142d0*/  F2FP.PACK_AB R78, R192, R189 ;  /* 0x000000bdc04e723e */ /* 0x000fe200000000ff */
[----:B------:R-:W-:Y:S01]  /*142e0*/  FADD.FTZ R93, R148, R77 ;  /* 0x0000004d945d7221 */ /* 0x000fe20000010000 */
        /* <DEDUP_REMOVED lines=10> */
[-C--:B-1----:R-:W-:Y:S02]  /*14390*/  HMMA.16816.F32 R4, R60, R72.reuse, R4 ;  /* 0x000000483c04723c */ /* 0x082fe40000001804 */
[----:B------:R-:W-:Y:S06]  /*143a0*/  MUFU.EX2 R111, R111 ;  /* 0x0000006f006f7308 */ /* 0x000fec0000000800 */
[C---:B------:R-:W-:Y:S04]  /*143b0*/  HMMA.16816.F32 R8, R76.reuse, R72, R8 ;  /* 0x000000484c08723c */ /* 0x040fe80000001808 */
[----:B------:R-:W1:Y:S04]  /*143c0*/  MUFU.EX2 R96, R174 ;  /* 0x000000ae00607308 */ /* 0x000e680000000800 */
[-C--:B------:R-:W-:Y:S08]  /*143d0*/  HMMA.16816.F32 R12, R76, R74.reuse, R12 ;  /* 0x0000004a4c0c723c */ /* 0x080ff0000000180c */
[C---:B------:R-:W-:Y:S01]  /*143e0*/  HMMA.16816.F32 R16, R60.reuse, R74, R16 ;  /* 0x0000004a3c10723c */ /* 0x040fe20000001810 */
[----:B------:R-:W5:Y:S07]  /*143f0*/  LDSM.16.MT88.4 R72, [R216+0xa800] ;  /* 0x00a80000d848783b */ /* 0x000f6e0000004200 */
[-C--:B----4-:R-:W-:Y:S04]  /*14400*/  HMMA.16816.F32 R20, R60, R80.reuse, R20 ;  /* 0x000000503c14723c */ /* 0x090fe80000001814 */
[----:B-1----:R-:W-:Y:S04]  /*14410*/  F2FP.PACK_AB R200, R95, R96 ;  /* 0x000000605fc8723e */ /* 0x002fe800000000ff */
[C---:B------:R-:W-:Y:S08]  /*14420*/  HMMA.16816.F32 R32, R76.reuse, R80, R32 ;  /* 0x000000504c20723c */ /* 0x040ff00000001820 */
[-C--:B------:R-:W-:Y:S08]  /*14430*/  HMMA.16816.F32 R36, R76, R82.reuse, R36 ;  /* 0x000000524c24723c */ /* 0x080ff00000001824 */
[C---:B------:R-:W-:Y:S01]  /*14440*/  HMMA.16816.F32 R48, R60.reuse, R82, R48 ;  /* 0x000000523c30723c */ /* 0x040fe20000001830 */
[----:B------:R-:W1:Y:S07]  /*14450*/  LDSM.16.MT88.4 R80, [R219+0xa800] ;  /* 0x00a80000db50783b */ /* 0x000e6e0000004200 */
[-C--:B---3--:R-:W-:Y:S08]  /*14460*/  HMMA.16816.F32 R24, R60, R84.reuse, R24 ;  /* 0x000000543c18723c */ /* 0x088ff00000001818 */
[C---:B------:R-:W-:Y:S08]  /*14470*/  HMMA.16816.F32 R28, R76.reuse, R84, R28 ;  /* 0x000000544c1c723c */ /* 0x040ff0000000181c */
[-C--:B------:R-:W-:Y:S08]  /*14480*/  HMMA.16816.F32 R52, R76, R86.reuse, R52 ;  /* 0x000000564c34723c */ /* 0x080ff00000001834 */
[C---:B------:R-:W-:Y:S01]  /*14490*/  HMMA.16816.F32 R64, R60.reuse, R86, R64 ;  /* 0x000000563c40723c */ /* 0x040fe20000001840 */
[----:B------:R-:W3:Y:S07]  /*144a0*/  LDSM.16.MT88.4 R84, [R217+0xa800] ;  /* 0x00a80000d954783b */ /* 0x000eee0000004200 */
[-C--:B--2---:R-:W-:Y:S08]  /*144b0*/  HMMA.16816.F32 R40, R60, R88.reuse, R40 ;  /* 0x000000583c28723c */ /* 0x084ff00000001828 */
[C---:B------:R-:W-:Y:S08]  /*144c0*/  HMMA.16816.F32 R44, R76.reuse, R88, R44 ;  /* 0x000000584c2c723c */ /* 0x040ff0000000182c */
[-C--:B------:R-:W-:Y:S07]  /*144d0*/  HMMA.16816.F32 R68, R76, R90.reuse, R68 ;  /* 0x0000005a4c44723c */ /* 0x080fee0000001844 */
[----:B------:R-:W-:Y:S01]  /*144e0*/  FADD.FTZ R76, R150, R92 ;  /* 0x0000005c964c7221 */ /* 0x000fe20000010000 */
[----:B------:R-:W-:Y:S01]  /*144f0*/  HMMA.16816.F32 R56, R60, R90, R56 ;  /* 0x0000005a3c38723c */ /* 0x000fe20000001838 */
[----:B------:R-:W2:Y:S03]  /*14500*/  LDSM.16.MT88.4 R88, [R218+0xa800] ;  /* 0x00a80000da58783b */ /* 0x000ea60000004200 */
        /* <DEDUP_REMOVED lines=10> */
[----:B------:R-:W-:Y:S01]  /*145b0*/  LDSM.16.MT88.4 R144, [R219+0xb800] ;  /* 0x00b80000db90783b */ /* 0x000fe20000004200 */
[----:B------:R-:W-:Y:S02]  /*145c0*/  F2FP.PACK_AB R77, R127, R128 ;  /* 0x000000807f4d723e */ /* 0x000fe400000000ff */
[-C--:B-----5:R-:W-:Y:S03]  /*145d0*/  HMMA.16816.F32 R4, R60, R72.reuse, R4 ;  /* 0x000000483c04723c */ /* 0x0a0fe60000001804 */
[----:B------:R-:W-:Y:S02]  /*145e0*/  F2FP.PACK_AB R79, R121, R125 ;  /* 0x0000007d794f723e */ /* 0x000fe400000000ff */
[----:B------:R-:W-:Y:S05]  /*145f0*/  F2FP.PACK_AB R152, R102, R103 ;  /* 0x000000676698723e */ /* 0x000fea00000000ff */
[C---:B------:R-:W-:Y:S08]  /*14600*/  HMMA.16816.F32 R8, R76.reuse, R72, R8 ;  /* 0x000000484c08723c */ /* 0x040ff00000001808 */
[-C--:B------:R-:W-:Y:S08]  /*14610*/  HMMA.16816.F32 R12, R76, R74.reuse, R12 ;  /* 0x0000004a4c0c723c */ /* 0x080ff0000000180c */
[C---:B------:R-:W-:Y:S01]  /*14620*/  HMMA.16816.F32 R16, R60.reuse, R74, R16 ;  /* 0x0000004a3c10723c */ /* 0x040fe20000001810 */
[----:B------:R-:W4:Y:S07]  /*14630*/  LDSM.16.MT88.4 R72, [R216+0xb000] ;  /* 0x00b00000d848783b */ /* 0x000f2e0000004200 */
[-C--:B-1----:R-:W-:Y:S08]  /*14640*/  HMMA.16816.F32 R20, R60, R80.reuse, R20 ;  /* 0x000000503c14723c */ /* 0x082ff00000001814 */
        /* <DEDUP_REMOVED lines=20> */
[----:B------:R-:W-:Y:S03]  /*14790*/  F2FP.PACK_AB R61, R117, R252 ;  /* 0x000000fc753d723e */ /* 0x000fe600000000ff */
[----:B------:R-:W-:Y:S01]  /*147a0*/  F2FP.PACK_AB R62, R116, R118 ;  /* 0x00000076743e723e */ /* 0x000fe200000000ff */
[----:B------:R-:W-:Y:S01]  /*147b0*/  FADD.FTZ R2, R156, R76 ;  /* 0x0000004c9c027221 */ /* 0x000fe20000010000 */
[----:B------:R-:W-:Y:S02]  /*147c0*/  F2FP.PACK_AB R63, R114, R115 ;  /* 0x00000073723f723e */ /* 0x000fe400000000ff */
[----:B------:R-:W-:Y:S01]  /*147d0*/  F2FP.PACK_AB R153, R100, R101 ;  /* 0x000000656499723e */ /* 0x000fe200000000ff */
[----:B------:R-:W-:Y:S01]  /*147e0*/  FADD.FTZ R2, R168, R2 ;  /* 0x00000002a8027221 */ /* 0x000fe20000010000 */
[----:B------:R-:W-:Y:S02]  /*147f0*/  F2FP.PACK_AB R76, R112, R113 ;  /* 0x00000071704c723e */ /* 0x000fe400000000ff */
[----:B------:R-:W-:Y:S01]  /*14800*/  F2FP.PACK_AB R77, R107, R106 ;  /* 0x0000006a6b4d723e */ /* 0x000fe200000000ff */
[-C--:B----4-:R-:W-:Y:S03]  /*14810*/  HMMA.16816.F32 R4, R60, R72.reuse, R4 ;  /* 0x000000483c04723c */ /* 0x090fe60000001804 */
[----:B------:R-:W-:Y:S01]  /*14820*/  F2FP.PACK_AB R79, R111, R110 ;  /* 0x0000006e6f4f723e */ /* 0x000fe200000000ff */
[----:B------:R-:W-:Y:S06]  /*14830*/  FADD.FTZ R2, R163, R2 ;  /* 0x00000002a3027221 */ /* 0x000fec0000010000 */
[C---:B------:R-:W-:Y:S07]  /*14840*/  HMMA.16816.F32 R8, R76.reuse, R72, R8 ;  /* 0x000000484c08723c */ /* 0x040fee0000001808 */
[----:B------:R-:W-:Y:S01]  /*14850*/  FADD.FTZ R72, R170, R92 ;  /* 0x0000005caa487221 */ /* 0x000fe20000010000 */
[-C--:B------:R-:W-:Y:S04]  /*14860*/  HMMA.16816.F32 R12, R76, R74.reuse, R12 ;  /* 0x0000004a4c0c723c */ /* 0x080fe8000000180c */
[----:B------:R-:W-:Y:S02]  /*14870*/  FADD.FTZ R72, R166, R72 ;  /* 0x00000048a6487221 */ /* 0x000fe40000010000 */
[----:B------:R-:W-:Y:S02]  /*14880*/  FADD.FTZ R73, R208, R93 ;  /* 0x0000005dd0497221 */ /* 0x000fe40000010000 */
[C---:B------:R-:W-:Y:S01]  /*14890*/  HMMA.16816.F32 R16, R60.reuse, R74, R16 ;  /* 0x0000004a3c10723c */ /* 0x040fe20000001810 */
[----:B------:R-:W-:Y:S03]  /*148a0*/  MUFU.EX2 R75, R171 ;  /* 0x000000ab004b7308 */ /* 0x000fe60000000800 */
[----:B------:R-:W-:Y:S02]  /*148b0*/  FADD.FTZ R72, R169, R72 ;  /* 0x00000048a9487221 */ /* 0x000fe40000010000 */
[----:B------:R-:W-:Y:S02]  /*148c0*/  FADD.FTZ R73, R215, R73 ;  /* 0x00000049d7497221 */ /* 0x000fe40000010000 */
[-C--:B-1----:R-:W-:Y:S03]  /*148d0*/  HMMA.16816.F32 R20, R60, R80.reuse, R20 ;  /* 0x000000503c14723c */ /* 0x082fe60000001814 */
[----:B------:R-:W1:Y:S01]  /*148e0*/  MUFU.EX2 R74, R126 ;  /* 0x0000007e004a7308 */ /* 0x000e620000000800 */
[----:B------:R-:W-:Y:S04]  /*148f0*/  FADD.FTZ R73, R214, R73 ;  /* 0x00000049d6497221 */ /* 0x000fe80000010000 */
[C---:B------:R-:W-:Y:S05]  /*14900*/  HMMA.16816.F32 R32, R76.reuse, R80, R32 ;  /* 0x000000504c20723c */ /* 0x040fea0000001820 */
[----:B------:R-:W4:Y:S03]  /*14910*/  MUFU.EX2 R81, R123 ;  /* 0x0000007b00517308 */ /* 0x000f260000000800 */
[-C--:B------:R-:W-:Y:S07]  /*14920*/  HMMA.16816.F32 R36, R76, R82.reuse, R36 ;  /* 0x000000524c24723c */ /* 0x080fee0000001824 */
[----:B------:R-:W5:Y:S01]  /*14930*/  MUFU.EX2 R80, R172 ;  /* 0x000000ac00507308 */ /* 0x000f620000000800 */
[C---:B------:R-:W-:Y:S04]  /*14940*/  HMMA.16816.F32 R48, R60.reuse, R82, R48 ;  /* 0x000000523c30723c */ /* 0x040fe80000001830 */
[----:B-1----:R-:W-:Y:S04]  /*14950*/  F2FP.PACK_AB R203, R138, R74 ;  /* 0x0000004a8acb723e */ /* 0x002fe800000000ff */
[-C--:B---3--:R-:W-:Y:S04]  /*14960*/  HMMA.16816.F32 R24, R60, R84.reuse, R24 ;  /* 0x000000543c18723c */ /* 0x088fe80000001818 */
[----:B----4-:R-:W-:Y:S04]  /*14970*/  F2FP.PACK_AB R201, R81, R94 ;  /* 0x0000005e51c9723e */ /* 0x010fe800000000ff */
[C---:B------:R-:W-:Y:S04]  /*14980*/  HMMA.16816.F32 R28, R76.reuse, R84, R28 ;  /* 0x000000544c1c723c */ /* 0x040fe8000000181c */
[----:B-----5:R-:W-:Y:S04]  /*14990*/  F2FP.PACK_AB R202, R75, R80 ;  /* 0x000000504bca723e */ /* 0x020fe800000000ff */
[-C--:B------:R-:W-:Y:S08]  /*149a0*/  HMMA.16816.F32 R52, R76, R86.reuse, R52 ;  /* 0x000000564c34723c */ /* 0x080ff00000001834 */
[C---:B------:R-:W-:Y:S08]  /*149b0*/  HMMA.16816.F32 R64, R60.reuse, R86, R64 ;  /* 0x000000563c40723c */ /* 0x040ff00000001840 */
[-C--:B--2---:R-:W-:Y:S08]  /*149c0*/  HMMA.16816.F32 R40, R60, R88.reuse, R40 ;  /* 0x000000583c28723c */ /* 0x084ff00000001828 */
[C---:B------:R-:W-:Y:S08]  /*149d0*/  HMMA.16816.F32 R44, R76.reuse, R88, R44 ;  /* 0x000000584c2c723c */ /* 0x040ff0000000182c */
[-C--:B------:R-:W-:Y:S08]  /*149e0*/  HMMA.16816.F32 R68, R76, R90.reuse, R68 ;  /* 0x0000005a4c44723c */ /* 0x080ff00000001844 */
[----:B------:R-:W-:Y:S07]  /*149f0*/  HMMA.16816.F32 R56, R60, R90, R56 ;  /* 0x0000005a3c38723c */ /* 0x000fee0000001838 */
[----:B------:R-:W-:Y:S01]  /*14a00*/  FADD.FTZ R60, R164, R2 ;  /* 0x00000002a43c7221 */ /* 0x000fe20000010000 */
[-C--:B------:R-:W-:Y:S01]  /*14a10*/  HMMA.16816.F32 R168, R152, R148.reuse, R4 ;  /* 0x0000009498a8723c */ /* 0x080fe20000001804 */
[----:B------:R-:W1:Y:S04]  /*14a20*/  LDSM.16.MT88.4 R4, [R218+0xb800] ;  /* 0x00b80000da04783b */ /* 0x000e680000004200 */
[----:B------:R-:W-:Y:S03]  /*14a30*/  FADD.FTZ R2, R213, R73 ;  /* 0x00000049d5027221 */ /* 0x000fe60000010000 */
[C---:B------:R-:W-:Y:S07]  /*14a40*/  HMMA.16816.F32 R172, R200.reuse, R148, R8 ;  /* 0x00000094c8ac723c */ /* 0x040fee0000001808 */
[----:B------:R-:W-:Y:S01]  /*14a50*/  FADD.FTZ R9, R196, R60 ;  /* 0x0000003cc4097221 */ /* 0x000fe20000010000 */
[-C--:B------:R-:W-:Y:S04]  /*14a60*/  HMMA.16816.F32 R176, R200, R150.reuse, R12 ;  /* 0x00000096c8b0723c */ /* 0x080fe8000000180c */
[----:B------:R-:W-:Y:S03]  /*14a70*/  FADD.FTZ R8, R212, R72 ;  /* 0x00000048d4087221 */ /* 0x000fe60000010000 */
[----:B------:R-:W-:Y:S01]  /*14a80*/  FADD.FTZ R12, R243, R2 ;  /* 0x00000002f30c7221 */ /* 0x000fe20000010000 */
[C---:B------:R-:W-:Y:S04]  /*14a90*/  HMMA.16816.F32 R148, R152.reuse, R150, R16 ;  /* 0x000000969894723c */ /* 0x040fe80000001810 */
[----:B------:R-:W-:Y:S02]  /*14aa0*/  FADD.FTZ R2, R197, R9 ;  /* 0x00000009c5027221 */ /* 0x000fe40000010000 */
[----:B------:R-:W-:Y:S02]  /*14ab0*/  FADD.FTZ R8, R198, R8 ;  /* 0x00000008c6087221 */ /* 0x000fe40000010000 */
[----:B------:R-:W-:Y:S01]  /*14ac0*/  FADD.FTZ R10, R161, R2 ;  /* 0x00000002a10a7221 */ /* 0x000fe20000010000 */
[-C--:B------:R-:W-:Y:S03]  /*14ad0*/  HMMA.16816.F32 R164, R152, R144.reuse, R20 ;  /* 0x0000009098a4723c */ /* 0x080fe60000001814 */
[----:B------:R-:W-:Y:S02]  /*14ae0*/  FADD.FTZ R11, R237, R8 ;  /* 0x00000008ed0b7221 */ /* 0x000fe40000010000 */
[----:B------:R-:W-:Y:S01]  /*14af0*/  FADD.FTZ R9, R133, R0 ;  /* 0x0000000085097221 */ /* 0x000fe20000010000 */
[----:B------:R-:W-:Y:S01]  /*14b00*/  MOV R133, R135 ;  /* 0x0000008700857202 */ /* 0x000fe20000000f00 */
        /* <DEDUP_REMOVED lines=22> */
[----:B------:R-:W-:Y:S01]  /*14c70*/  FADD.FTZ R8, R246, R8 ;  /* 0x00000008f6087221 */ /* 0x000fe20000010000 */
[----:B------:R-:W-:Y:S01]  /*14c80*/  MOV R132, R136 ;  /* 0x0000008800847202 */ /* 0x000fe20000000f00 */
        /* <DEDUP_REMOVED lines=48> */
[----:B------:R-:W-:Y:S02]  /*14f90*/  FADD.FTZ R4, R97, R5 ;  /* 0x0000000561047221 */ /* 0x000fe40000010000 */
[----:B------:R-:W-:Y:S02]  /*14fa0*/  FADD.FTZ R2, R75, R2 ;  /* 0x000000024b027221 */ /* 0x000fe40000010000 */
[----:B------:R-:W-:Y:S01]  /*14fb0*/  FADD.FTZ R0, R138, R0 ;  /* 0x000000008a007221 */ /* 0x000fe20000010000 */
[----:B------:R1:W-:Y:S01]  /*14fc0*/  STL [R1+0x40], R4 ;  /* 0x0000400401007387 */ /* 0x0003e20000100800 */
[----:B------:R-:W-:Y:S03]  /*14fd0*/  MOV R138, R3 ;  /* 0x00000003008a7202 */ /* 0x000fe60000000f00 */
[----:B------:R1:W-:Y:S04]  /*14fe0*/  STL [R1+0x44], R2 ;  /* 0x0000440201007387 */ /* 0x0003e80000100800 */
[----:B------:R1:W-:Y:S02]  /*14ff0*/  STL [R1+0x48], R0 ;  /* 0x0000480001007387 */ /* 0x0003e40000100800 */
[----:B-1----:R-:W-:-:S05]  /*15000*/  @P0 BRA `(.L_x_28) ;  /* 0xffffb83000000947 */ /* 0x002fca000383ffff */
.L_x_27:
[----:B------:R-:W2:Y:S04]  /*15010*/  LDL.LU R2, [R1+0x34] ;  /* 0x0000340001027983 */ /* 0x000ea80000300800 */
[----:B------:R-:W1:Y:S01]  /*15020*/  S2R R43, SR_TID.X ;  /* 0x00000000002b7919 */ /* 0x000e620000002100 */
[----:B------:R-:W3:Y:S01]  /*15030*/  S2UR UR6, SR_CTAID.Y ;  /* 0x00000000000679c3 */ /* 0x000ee20000002600 */
[----:B------:R-:W-:-:S02]  /*15040*/  UISETP.NE.AND UP0, UPT, UR9, -0x1, UPT ;  /* 0xffffffff0900788c */ /* 0x000fc4000bf05270 */
[----:B------:R-:W4:Y:S01]  /*15050*/  LDL.LU R8, [R1+0x40] ;  /* 0x0000400001087983 */ /* 0x000f220000300800 */
[----:B------:R-:W-:-:S03]  /*15060*/  ULDC.64 UR4, c[0x0][0x1e8] ;  /* 0x00007a0000047ab9 */ /* 0x000fc60000000a00 */
[----:B------:R-:W4:Y:S04]  /*15070*/  LDL.LU R9, [R1+0x44] ;  /* 0x0000440001097983 */ /* 0x000f280000300800 */
[----:B------:R-:W4:Y:S01]  /*15080*/  LDL.LU R7, [R1+0x48] ;  /* 0x0000480001077983 */ /* 0x000f220000300800 */
[----:B------:R-:W-:Y:S01]  /*15090*/  @UP0 UIMAD.WIDE.U32 UR14, UR9, UR4, URZ ;  /* 0x00000004090e02a5 */ /* 0x000fe2000f8e003f */
[----:B------:R-:W3:Y:S01]  /*150a0*/  S2UR UR11, SR_CTAID.X ;  /* 0x00000000000b79c3 */ /* 0x000ee20000002500 */
[----:B------:R-:W-:Y:S01]  /*150b0*/  ULDC UR8, c[0x0][0x214] ;  /* 0x0000850000087ab9 */ /* 0x000fe20000000800 */
[----:B------:R-:W-:Y:S01]  /*150c0*/  BSSY B0, `(.L_x_31) ;  /* 0x0000127000007945 */ /* 0x000fe20003800000 */
[----:B------:R-:W-:Y:S02]  /*150d0*/  @UP0 UIMAD UR7, UR9, UR5, UR15 ;  /* 0x00000005090702a4 */ /* 0x000fe4000f8e020f */
[----:B------:R-:W-:-:S02]  /*150e0*/  UMOV UR24, URZ ;  /* 0x0000003f00187c82 */ /* 0x000fc40008000000 */
[----:B------:R-:W-:Y:S01]  /*150f0*/  ULDC.64 UR4, c[0x0][0x1e0] ;  /* 0x0000780000047ab9 */ /* 0x000fe20000000a00 */
[----:B------:R-:W3:Y:S01]  /*15100*/  S2UR UR12, SR_CTAID.Z ;  /* 0x00000000000c79c3 */ /* 0x000ee20000002700 */
[----:B------:R-:W-:Y:S01]  /*15110*/  UMOV UR25, URZ ;  /* 0x0000003f00197c82 */ /* 0x000fe20008000000 */
[----:B-1----:R-:W-:Y:S01]  /*15120*/  SHF.R.S32.HI R42, RZ, 0x1f, R43 ;  /* 0x0000001fff2a7819 */ /* 0x002fe2000001142b */
[----:B---3--:R-:W-:Y:S02]  /*15130*/  @!UP0 USHF.R.S32.HI UR13, URZ, 0x1f, UR6 ;  /* 0x0000001f3f0d8899 */ /* 0x008fe40008011406 */
[----:B------:R-:W-:Y:S02]  /*15140*/  @!UP0 UIMAD.WIDE.U32 UR22, UR6, UR4, URZ ;  /* 0x00000004061682a5 */ /* 0x000fe4000f8e003f */
[----:B------:R-:W-:-:S03]  /*15150*/  @!UP0 UIMAD UR13, UR13, UR4, URZ ;  /* 0x000000040d0d82a4 */ /* 0x000fc6000f8e023f */
[----:B------:R-:W-:Y:S02]  /*15160*/  ULDC.U8 UR4, c[0x0][0x329] ;  /* 0x0000ca4000047ab9 */ /* 0x000fe40000000000 */
[----:B------:R-:W-:Y:S02]  /*15170*/  UISETP.NE.AND UP1, UPT, UR4, URZ, UPT ;  /* 0x0000003f0400728c */ /* 0x000fe4000bf25270 */
[----:B------:R-:W-:Y:S02]  /*15180*/  @!UP0 UIMAD UR13, UR6, UR5, UR13 ;  /* 0x00000005060d82a4 */ /* 0x000fe4000f8e020d */
[----:B------:R-:W-:Y:S02]  /*15190*/  @!UP0 UMOV UR14, UR22 ;  /* 0x00000016000e8c82 */ /* 0x000fe40008000000 */
[----:B------:R-:W-:Y:S02]  /*151a0*/  ULDC.U8 UR5, c[0x0][0x328] ;  /* 0x0000ca0000057ab9 */ /* 0x000fe40000000000 */
[----:B------:R-:W-:-:S02]  /*151b0*/  UISETP.NE.AND UP2, UPT, UR5, URZ, UPT ;  /* 0x0000003f0500728c */ /* 0x000fc4000bf45270 */
[----:B------:R-:W-:Y:S02]  /*151c0*/  @!UP0 UIADD3 UR7, UR23, UR13, URZ ;  /* 0x0000000d17078290 */ /* 0x000fe4000fffe03f */
[----:B------:R-:W-:Y:S02]  /*151d0*/  UISETP.NE.OR UP3, UPT, UR4, URZ, !UP2 ;  /* 0x0000003f0400728c */ /* 0x000fe4000d765670 */
[----:B------:R-:W-:Y:S02]  /*151e0*/  @UP1 ULDC UR15, c[0x0][0x210] ;  /* 0x00008400000f1ab9 */ /* 0x000fe40000000800 */
[----:B------:R-:W-:Y:S02]  /*151f0*/  ULDC UR5, c[0x0][0x234] ;  /* 0x00008d0000057ab9 */ /* 0x000fe40000000800 */
[----:B------:R-:W-:Y:S02]  /*15200*/  @UP1 UIMAD UR15, UR15, UR8, URZ ;  /* 0x000000080f0f12a4 */ /* 0x000fe4000f8e023f */
[----:B------:R-:W-:-:S02]  /*15210*/  @!UP1 USEL UR15, UR8, UR5, !UP2 ;  /* 0x00000005080f9287 */ /* 0x000fc4000d000000 */
[----:B------:R-:W-:Y:S02]  /*15220*/  ULDC UR4, c[0x0][0x1c0] ;  /* 0x0000700000047ab9 */ /* 0x000fe40000000800 */
[----:B------:R-:W-:Y:S02]  /*15230*/  @UP1 UMOV UR18, 0x1 ;  /* 0x0000000100121882 */ /* 0x000fe40000000000 */
[----:B------:R-:W-:Y:S02]  /*15240*/  @!UP1 UIMAD UR18, UR15, UR4, URZ ;  /* 0x000000040f1292a4 */ /* 0x000fe4000f8e023f */
[----:B------:R-:W-:Y:S02]  /*15250*/  @!UP3 UIMAD UR20, UR6, UR8, URZ ;  /* 0x000000080614b2a4 */ /* 0x000fe4000f8e023f */
[----:B------:R-:W-:Y:S02]  /*15260*/  @UP1 ULDC UR19, c[0x0][0x210] ;  /* 0x0000840000131ab9 */ /* 0x000fe40000000800 */
[----:B------:R-:W-:-:S02]  /*15270*/  UIMAD UR4, UR6, UR18, URZ ;  /* 0x00000012060472a4 */ /* 0x000fc4000f8e023f */
[----:B------:R-:W-:Y:S02]  /*15280*/  @!UP1 UMOV UR19, 0x1 ;  /* 0x0000000100139882 */ /* 0x000fe40000000000 */
[----:B------:R-:W-:Y:S02]  /*15290*/  @!UP3 USEL UR20, UR20, UR9, !UP0 ;  /* 0x000000091414b287 */ /* 0x000fe4000c000000 */
[----:B------:R-:W-:Y:S02]  /*152a0*/  UIMAD UR11, UR11, UR19, URZ ;  /* 0x000000130b0b72a4 */ /* 0x000fe4000f8e023f */
[----:B------:R-:W-:Y:S02]  /*152b0*/  USEL UR4, UR4, URZ, UP3 ;  /* 0x0000003f04047287 */ /* 0x000fe40009800000 */
[----:B------:R-:W-:Y:S02]  /*152c0*/  USHF.L.U32 UR11, UR11, 0x7, URZ ;  /* 0x000000070b0b7899 */ /* 0x000fe4000800063f */
[----:B------:R-:W-:-:S02]  /*152d0*/  UIMAD UR15, UR12, UR15, UR4 ;  /* 0x0000000f0c0f72a4 */ /* 0x000fc4000f8e0204 */
[----:B------:R-:W-:Y:S02]  /*152e0*/  @!UP3 UMOV UR24, UR20 ;  /* 0x000000140018bc82 */ /* 0x000fe40008000000 */
[----:B------:R-:W-:Y:S02]  /*152f0*/  USHF.R.S32.HI UR4, URZ, 0x1f, UR11 ;  /* 0x0000001f3f047899 */ /* 0x000fe4000801140b */
[----:B------:R-:W-:Y:S02]  /*15300*/  @!UP3 USHF.R.S32.HI UR25, URZ, 0x1f, UR20 ;  /* 0x0000001f3f19b899 */ /* 0x000fe40008011414 */
[----:B------:R-:W-:Y:S02]  /*15310*/  USHF.R.S32.HI UR5, URZ, 0x1f, UR15 ;  /* 0x0000001f3f057899 */ /* 0x000fe4000801140f */
[----:B------:R-:W-:-:S04]  /*15320*/  UIADD3 UR11, UP2, UP1, UR11, UR24, UR15 ;  /* 0x000000180b0b7290 */ /* 0x000fc8000f95e00f */
[----:B------:R-:W-:Y:S01]  /*15330*/  UIADD3.X UR4, UR4, UR25, UR5, UP2, UP1 ;  /* 0x0000001904047290 */ /* 0x000fe200097e2405 */
[----:B--2---:R-:W1:Y:S04]  /*15340*/  SHFL.BFLY PT, R0, R2, 0x2, 0x1f ;  /* 0x0c401f0002007f89 */ /* 0x004e6800000e0000 */
[----:B----4-:R-:W2:Y:S04]  /*15350*/  SHFL.BFLY PT, R5, R8, 0x2, 0x1f ;  /* 0x0c401f0008057f89 */ /* 0x010ea800000e0000 */
[----:B------:R-:W3:Y:S01]  /*15360*/  SHFL.BFLY PT, R4, R9, 0x2, 0x1f ;  /* 0x0c401f0009047f89 */ /* 0x000ee200000e0000 */
[----:B-1----:R-:W-:-:S03]  /*15370*/  FADD.FTZ R0, R0, R2 ;  /* 0x0000000200007221 */ /* 0x002fc60000010000 */
[----:B------:R-:W1:Y:S04]  /*15380*/  SHFL.BFLY PT, R2, R7, 0x2, 0x1f ;  /* 0x0c401f0007027f89 */ /* 0x000e6800000e0000 */
[----:B------:R-:W4:Y:S01]  /*15390*/  SHFL.BFLY PT, R6, R0, 0x1, 0x1f ;  /* 0x0c201f0000067f89 */ /* 0x000f2200000e0000 */
[----:B--2---:R-:W-:Y:S02]  /*153a0*/  FADD.FTZ R5, R5, R8 ;  /* 0x0000000805057221 */ /* 0x004fe40000010000 */
[----:B---3--:R-:W-:-:S03]  /*153b0*/  FADD.FTZ R4, R4, R9 ;  /* 0x0000000904047221 */ /* 0x008fc60000010000 */
[----:B------:R-:W2:Y:S01]  /*153c0*/  SHFL.BFLY PT, R8, R5, 0x1, 0x1f ;  /* 0x0c201f0005087f89 */ /* 0x000ea200000e0000 */
[----:B-1----:R-:W-:Y:S02]  /*153d0*/  FADD.FTZ R2, R2, R7 ;  /* 0x0000000702027221 */ /* 0x002fe40000010000 */
[----:B----4-:R-:W-:-:S03]  /*153e0*/  FADD.FTZ R39, R0, R6 ;  /* 0x0000000600277221 */ /* 0x010fc60000010000 */
[----:B------:R-:W1:Y:S01]  /*153f0*/  SHFL.BFLY PT, R7, R2, 0x1, 0x1f ;  /* 0x0c201f0002077f89 */ /* 0x000e6200000e0000 */
[----:B------:R-:W-:-:S03]  /*15400*/  MOV R0, 0x3f800000 ;  /* 0x3f80000000007802 */ /* 0x000fc60000000f00 */
[----:B------:R-:W3:Y:S01]  /*15410*/  SHFL.BFLY PT, R6, R4, 0x1, 0x1f ;  /* 0x0c201f0004067f89 */ /* 0x000ee200000e0000 */
[----:B------:R-:W-:Y:S01]  /*15420*/  FSETP.NE.FTZ.AND P5, PT, R39, RZ, PT ;  /* 0x000000ff2700720b */ /* 0x000fe20003fb5000 */
[----:B--2---:R-:W-:-:S05]  /*15430*/  FADD.FTZ R38, R5, R8 ;  /* 0x0000000805267221 */ /* 0x004fca0000010000 */
[----:B------:R-:W-:-:S07]  /*15440*/  FSETP.NE.FTZ.AND P4, PT, R38, RZ, PT ;  /* 0x000000ff2600720b */ /* 0x000fce0003f95000 */
[----:B------:R-:W2:Y:S01]  /*15450*/  @P5 MUFU.RCP R0, R39 ;  /* 0x0000002700005308 */ /* 0x000ea20000001000 */
[----:B-1----:R-:W-:Y:S01]  /*15460*/  FADD.FTZ R40, R2, R7 ;  /* 0x0000000702287221 */ /* 0x002fe20000010000 */
[----:B------:R-:W-:Y:S01]  /*15470*/  MOV R2, 0x3f800000 ;  /* 0x3f80000000027802 */ /* 0x000fe20000000f00 */
[----:B---3--:R-:W-:Y:S01]  /*15480*/  FADD.FTZ R41, R4, R6 ;  /* 0x0000000604297221 */ /* 0x008fe20000010000 */
[----:B------:R-:W-:Y:S02]  /*15490*/  MOV R4, 0x3f800000 ;  /* 0x3f80000000047802 */ /* 0x000fe40000000f00 */
[----:B------:R-:W-:Y:S02]  /*154a0*/  FSETP.NE.FTZ.AND P0, PT, R40, RZ, PT ;  /* 0x000000ff2800720b */ /* 0x000fe40003f15000 */
[----:B------:R-:W-:Y:S01]  /*154b0*/  FSETP.NE.FTZ.AND P3, PT, R41, RZ, PT ;  /* 0x000000ff2900720b */ /* 0x000fe20003f75000 */
[C---:B--2---:R-:W-:Y:S01]  /*154c0*/  FMUL.FTZ R168, R0.reuse, R168 ;  /* 0x000000a800a87220 */ /* 0x044fe20000410000 */
[----:B------:R-:W1:Y:S01]  /*154d0*/  @P4 MUFU.RCP R4, R38 ;  /* 0x0000002600044308 */ /* 0x000e620000001000 */
[----:B------:R-:W-:-:S02]  /*154e0*/  FMUL.FTZ R9, R0, R169 ;  /* 0x000000a900097220 */ /* 0x000fc40000410000 */
[C---:B------:R-:W-:Y:S02]  /*154f0*/  FMUL.FTZ R148, R0.reuse, R148 ;  /* 0x0000009400947220 */ /* 0x040fe40000410000 */
[C---:B------:R-:W-:Y:S01]  /*15500*/  FMUL.FTZ R7, R0.reuse, R149 ;  /* 0x0000009500077220 */ /* 0x040fe20000410000 */
[----:B------:R-:W-:Y:S01]  /*15510*/  F2FP.PACK_AB R9, R9, R168 ;  /* 0x000000a80909723e */ /* 0x000fe200000000ff */
[C---:B------:R-:W-:Y:S02]  /*15520*/  FMUL.FTZ R164, R0.reuse, R164 ;  /* 0x000000a400a47220 */ /* 0x040fe40000410000 */
[C---:B------:R-:W-:Y:S01]  /*15530*/  FMUL.FTZ R21, R0.reuse, R165 ;  /* 0x000000a500157220 */ /* 0x040fe20000410000 */
[----:B------:R-:W-:Y:S01]  /*15540*/  F2FP.PACK_AB R7, R7, R148 ;  /* 0x000000940707723e */ /* 0x000fe200000000ff */
[----:B------:R-:W2:Y:S01]  /*15550*/  @P3 MUFU.RCP R2, R41 ;  /* 0x0000002900023308 */ /* 0x000ea20000001000 */
[C---:B------:R-:W-:Y:S02]  /*15560*/  FMUL.FTZ R144, R0.reuse, R144 ;  /* 0x0000009000907220 */ /* 0x040fe40000410000 */
[C---:B-----5:R-:W-:Y:S01]  /*15570*/  FMUL.FTZ R17, R0.reuse, R145 ;  /* 0x0000009100117220 */ /* 0x060fe20000410000 */
[----:B------:R-:W-:Y:S01]  /*15580*/  F2FP.PACK_AB R21, R21, R164 ;  /* 0x000000a41515723e */ /* 0x000fe200000000ff */
        /* <DEDUP_REMOVED lines=11> */
[----:B------:R-:W-:Y:S01]  /*15640*/  MOV R0, 0x3f800000 ;  /* 0x3f80000000007802 */ /* 0x000fe20000000f00 */
[----:B-1----:R-:W-:Y:S01]  /*15650*/  FMUL.FTZ R170, R4, R170 ;  /* 0x000000aa04aa7220 */ /* 0x002fe20000410000 */
[----:B------:R-:W-:Y:S01]  /*15660*/  F2FP.PACK_AB R34, R34, R156 ;  /* 0x0000009c2222723e */ /* 0x000fe200000000ff */
[C---:B------:R-:W-:Y:S01]  /*15670*/  FMUL.FTZ R8, R4.reuse, R171 ;  /* 0x000000ab04087220 */ /* 0x040fe20000410000 */
[----:B------:R-:W-:Y:S01]  /*15680*/  F2FP.PACK_AB R13, R13, R152 ;  /* 0x000000980d0d723e */ /* 0x000fe200000000ff */
[C---:B------:R-:W-:Y:S01]  /*15690*/  FMUL.FTZ R150, R4.reuse, R150 ;  /* 0x0000009604967220 */ /* 0x040fe20000410000 */
[----:B------:R-:W1:Y:S01]  /*156a0*/  @P0 MUFU.RCP R0, R40 ;  /* 0x0000002800000308 */ /* 0x000e620000001000 */
[----:B------:R-:W-:Y:S01]  /*156b0*/  FMUL.FTZ R5, R4, R151 ;  /* 0x0000009704057220 */ /* 0x000fe20000410000 */
[----:B------:R-:W-:Y:S01]  /*156c0*/  F2FP.PACK_AB R8, R8, R170 ;  /* 0x000000aa0808723e */ /* 0x000fe200000000ff */
[----:B------:R-:W-:-:S02]  /*156d0*/  FMUL.FTZ R166, R4, R166 ;  /* 0x000000a604a67220 */ /* 0x000fc40000410000 */
[C---:B------:R-:W-:Y:S01]  /*156e0*/  FMUL.FTZ R20, R4.reuse, R167 ;  /* 0x000000a704147220 */ /* 0x040fe20000410000 */
[----:B------:R-:W-:Y:S01]  /*156f0*/  F2FP.PACK_AB R5, R5, R150 ;  /* 0x000000960505723e */ /* 0x000fe200000000ff */
[C---:B------:R-:W-:Y:S02]  /*15700*/  FMUL.FTZ R146, R4.reuse, R146 ;  /* 0x0000009204927220 */ /* 0x040fe40000410000 */
[----:B------:R-:W-:Y:S01]  /*15710*/  FMUL.FTZ R16, R4, R147 ;  /* 0x0000009304107220 */ /* 0x000fe20000410000 */
[----:B------:R-:W-:Y:S01]  /*15720*/  F2FP.PACK_AB R20, R20, R166 ;  /* 0x000000a61414723e */ /* 0x000fe200000000ff */
[C---:B------:R-:W-:Y:S02]  /*15730*/  FMUL.FTZ R162, R4.reuse, R162 ;  /* 0x000000a204a27220 */ /* 0x040fe40000410000 */
[----:B------:R-:W-:Y:S01]  /*15740*/  FMUL.FTZ R32, R4, R163 ;  /* 0x000000a304207220 */ /* 0x000fe20000410000 */
        /* <DEDUP_REMOVED lines=9> */
[-C--:B------:R-:W-:Y:S01]  /*157e0*/  LEA.HI R4, R42, R43.reuse, RZ, 0x2 ;  /* 0x0000002b2a047211 */ /* 0x080fe200078f10ff */
[----:B--2---:R-:W-:Y:S01]  /*157f0*/  FMUL.FTZ R172, R2, R172 ;  /* 0x000000ac02ac7220 */ /* 0x004fe20000410000 */
[----:B------:R-:W-:Y:S01]  /*15800*/  LEA.HI R42, R42, R43, RZ, 0x5 ;  /* 0x0000002b2a2a7211 */ /* 0x000fe200078f28ff */
[C---:B------:R-:W-:Y:S01]  /*15810*/  FMUL.FTZ R37, R2.reuse, R173 ;  /* 0x000000ad02257220 */ /* 0x040fe20000410000 */
[----:B------:R-:W-:Y:S01]  /*15820*/  SHF.R.S32.HI R6, RZ, 0x2, R4 ;  /* 0x00000002ff067819 */ /* 0x000fe20000011404 */
[C---:B------:R-:W-:Y:S01]  /*15830*/  FMUL.FTZ R176, R2.reuse, R176 ;  /* 0x000000b002b07220 */ /* 0x040fe20000410000 */
[----:B------:R-:W-:Y:S01]  /*15840*/  SHF.R.S32.HI R27, RZ, 0x5, R42 ;  /* 0x00000005ff1b7819 */ /* 0x000fe2000001142a */
[C---:B------:R-:W-:Y:S01]  /*15850*/  FMUL.FTZ R36, R2.reuse, R177 ;  /* 0x000000b102247220 */ /* 0x040fe20000410000 */
[----:B------:R-:W-:Y:S01]  /*15860*/  F2FP.PACK_AB R37, R37, R172 ;  /* 0x000000ac2525723e */ /* 0x000fe200000000ff */
[C---:B------:R-:W-:Y:S01]  /*15870*/  FMUL.FTZ R180, R2.reuse, R180 ;  /* 0x000000b402b47220 */ /* 0x040fe20000410000 */
[----:B------:R-:W-:Y:S01]  /*15880*/  F2FP.PACK_AB R25, R25, R158 ;  /* 0x0000009e1919723e */ /* 0x000fe200000000ff */
[----:B------:R-:W-:Y:S01]  /*15890*/  FMUL.FTZ R19, R2, R181 ;  /* 0x000000b502137220 */ /* 0x000fe20000410000 */
[----:B------:R-:W-:Y:S01]  /*158a0*/  F2FP.PACK_AB R36, R36, R176 ;  /* 0x000000b02424723e */ /* 0x000fe200000000ff */
[C---:B------:R-:W-:Y:S01]  /*158b0*/  FMUL.FTZ R184, R2.reuse, R184 ;  /* 0x000000b802b87220 */ /* 0x040fe20000410000 */
[----:B------:R-:W-:Y:S01]  /*158c0*/  F2FP.PACK_AB R11, R11, R154 ;  /* 0x0000009a0b0b723e */ /* 0x000fe200000000ff */
[C---:B------:R-:W-:Y:S01]  /*158d0*/  FMUL.FTZ R15, R2.reuse, R185 ;  /* 0x000000b9020f7220 */ /* 0x040fe20000410000 */
        /* <DEDUP_REMOVED lines=8> */
[----:B------:R-:W-:Y:S01]  /*15960*/  FMUL.FTZ R23, R2, R197 ;  /* 0x000000c502177220 */ /* 0x000fe20000410000 */
[----:B------:R-:W-:Y:S01]  /*15970*/  F2FP.PACK_AB R26, R26, R192 ;  /* 0x000000c01a1a723e */ /* 0x000fe200000000ff */
[----:B------:R-:W-:-:S02]  /*15980*/  FMUL.FTZ R200, R2, R200 ;  /* 0x000000c802c87220 */ /* 0x000fc40000410000 */
[----:B------:R-:W-:Y:S01]  /*15990*/  FMUL.FTZ R12, R2, R201 ;  /* 0x000000c9020c7220 */ /* 0x000fe20000410000 */
[----:B------:R-:W-:Y:S01]  /*159a0*/  SHF.R.S32.HI R2, RZ, 0x1f, R4 ;  /* 0x0000001fff027819 */ /* 0x000fe20000011404 */
[C---:B-1----:R-:W-:Y:S01]  /*159b0*/  FMUL.FTZ R175, R0.reuse, R175 ;  /* 0x000000af00af7220 */ /* 0x042fe20000410000 */
[----:B------:R-:W-:Y:S01]  /*159c0*/  F2FP.PACK_AB R23, R23, R196 ;  /* 0x000000c41717723e */ /* 0x000fe200000000ff */
[----:B------:R-:W-:Y:S01]  /*159d0*/  FMUL.FTZ R174, R0, R174 ;  /* 0x000000ae00ae7220 */ /* 0x000fe20000410000 */
[----:B------:R-:W-:Y:S01]  /*159e0*/  LEA.HI R2, R2, R6, RZ, 0x3 ;  /* 0x0000000602027211 */ /* 0x000fe200078f18ff */
[----:B------:R-:W-:Y:S01]  /*159f0*/  FMUL.FTZ R179, R0, R179 ;  /* 0x000000b300b37220 */ /* 0x000fe20000410000 */
[----:B------:R-:W-:Y:S01]  /*15a00*/  F2FP.PACK_AB R12, R12, R200 ;  /* 0x000000c80c0c723e */ /* 0x000fe200000000ff */
[----:B------:R-:W-:Y:S01]  /*15a10*/  FMUL.FTZ R22, R0, R178 ;  /* 0x000000b200167220 */ /* 0x000fe20000410000 */
[----:B------:R-:W-:Y:S01]  /*15a20*/  LOP3.LUT R2, R2, 0xfffffff8, RZ, 0xc0, !PT ;  /* 0xfffffff802027812 */ /* 0x000fe200078ec0ff */
        /* <DEDUP_REMOVED lines=18> */
[----:B------:R-:W-:Y:S02]  /*15b50*/  IADD3 R0, R6, -R2, RZ ;  /* 0x8000000206007210 */ /* 0x000fe40007ffe0ff */
[----:B------:R-:W-:Y:S02]  /*15b60*/  LOP3.LUT R2, R4, 0x3ffffffc, RZ, 0xc0, !PT ;  /* 0x3ffffffc04027812 */ /* 0x000fe400078ec0ff */
[----:B------:R-:W-:Y:S02]  /*15b70*/  SHF.L.U32 R4, R0, 0x6, RZ ;  /* 0x0000000600047819 */ /* 0x000fe400000006ff */
[----:B------:R-:W-:-:S02]  /*15b80*/  IADD3 R2, -R2, R43, RZ ;  /* 0x0000002b02027210 */ /* 0x000fc40007ffe1ff */
[----:B------:R-:W-:Y:S02]  /*15b90*/  LOP3.LUT R4, R4, 0x1c0, RZ, 0xc0, !PT ;  /* 0x000001c004047812 */ /* 0x000fe400078ec0ff */
[----:B------:R-:W-:Y:S02]  /*15ba0*/  LOP3.LUT R6, R0, 0x1, RZ, 0xc0, !PT ;  /* 0x0000000100067812 */ /* 0x000fe400078ec0ff */
[----:B------:R-:W-:Y:S02]  /*15bb0*/  LEA R2, R27, R2, 0x9 ;  /* 0x000000021b027211 */ /* 0x000fe400078e48ff */
[----:B------:R-:W-:Y:S02]  /*15bc0*/  LEA.HI R4, R4, R4, RZ, 0x1d ;  /* 0x0000000404047211 */ /* 0x000fe400078fe8ff */
[----:B------:R-:W-:Y:S02]  /*15bd0*/  ISETP.NE.U32.AND P1, PT, R6, 0x1, PT ;  /* 0x000000010600780c */ /* 0x000fe40003f25070 */
[----:B------:R-:W-:-:S02]  /*15be0*/  MOV R6, 0xfffffff0 ;  /* 0xfffffff000067802 */ /* 0x000fc40000000f00 */
[----:B------:R-:W-:Y:S02]  /*15bf0*/  LEA R2, R2, R4, 0x1 ;  /* 0x0000000402027211 */ /* 0x000fe400078e08ff */
[----:B------:R-:W-:Y:S02]  /*15c00*/  SEL R6, R6, 0x10, !P1 ;  /* 0x0000001006067807 */ /* 0x000fe40004800000 */
[----:B------:R-:W-:Y:S02]  /*15c10*/  SHF.L.U32 R2, R2, 0x1, RZ ;  /* 0x0000000102027819 */ /* 0x000fe400000006ff */
[----:B------:R-:W-:Y:S02]  /*15c20*/  R2P PR, R0, 0x6 ;  /* 0x0000000600007804 */ /* 0x000fe40000000000 */
[----:B------:R-:W-:Y:S01]  /*15c30*/  IADD3 R4, R2, R6, RZ ;  /* 0x0000000602047210 */ /* 0x000fe20007ffe0ff */
[----:B------:R1:W-:Y:S01]  /*15c40*/  STS [R2], R9 ;  /* 0x0000000902007388 */ /* 0x0003e20000000800 */
[----:B------:R-:W-:-:S02]  /*15c50*/  MOV R0, 0x20 ;  /* 0x0000002000007802 */ /* 0x000fc40000000f00 */
[----:B------:R-:W-:Y:S01]  /*15c60*/  F2FP.PACK_AB R14, R199, R14 ;  /* 0x0000000ec70e723e */ /* 0x000fe200000000ff */
[----:B------:R-:W-:Y:S01]  /*15c70*/  STS [R2+0x400], R8 ;  /* 0x0004000802007388 */ /* 0x000fe20000000800 */
[----:B------:R-:W-:-:S03]  /*15c80*/  F2FP.PACK_AB R10, R203, R10 ;  /* 0x0000000acb0a723e */ /* 0x000fc600000000ff */
[----:B------:R2:W-:Y:S04]  /*15c90*/  STS [R4], R7 ;  /* 0x0000000704007388 */ /* 0x0005e80000000800 */
[----:B------:R3:W-:Y:S04]  /*15ca0*/  STS [R4+0x400], R5 ;  /* 0x0004000504007388 */ /* 0x0007e80000000800 */
[----:B------:R-:W-:Y:S04]  /*15cb0*/  STS [R2+0x2000], R37 ;  /* 0x0020002502007388 */ /* 0x000fe80000000800 */
[----:B------:R4:W-:Y:S04]  /*15cc0*/  STS [R2+0x2400], R174 ;  /* 0x002400ae02007388 */ /* 0x0009e80000000800 */
[----:B------:R-:W-:Y:S01]  /*15cd0*/  STS [R4+0x2000], R36 ;  /* 0x0020002404007388 */ /* 0x000fe20000000800 */
[----:B-1----:R-:W-:-:S03]  /*15ce0*/  MOV R9, 0x7f800000 ;  /* 0x7f80000000097802 */ /* 0x002fc60000000f00 */
[----:B------:R-:W-:Y:S01]  /*15cf0*/  STS [R4+0x2400], R22 ;  /* 0x0024001604007388 */ /* 0x000fe20000000800 */
[----:B--2---:R-:W-:Y:S02]  /*15d00*/  SEL R7, R0, 0xffffffe0, !P1 ;  /* 0xffffffe000077807 */ /* 0x004fe40004800000 */
[C---:B------:R-:W-:Y:S02]  /*15d10*/  IADD3 R0, R2.reuse, 0x40, RZ ;  /* 0x0000004002007810 */ /* 0x040fe40007ffe0ff */
[C---:B---3--:R-:W-:Y:S02]  /*15d20*/  IADD3 R5, R2.reuse, R7, RZ ;  /* 0x0000000702057210 */ /* 0x048fe40007ffe0ff */
[----:B------:R-:W-:-:S03]  /*15d30*/  @P2 IADD3 R0, R2, -0x40, RZ ;  /* 0xffffffc002002810 */ /* 0x000fc60007ffe0ff */
[----:B------:R-:W-:Y:S01]  /*15d40*/  STS [R5], R21 ;  /* 0x0000001505007388 */ /* 0x000fe20000000800 */
[----:B----4-:R-:W-:-:S03]  /*15d50*/  IADD3 R2, R4, R7, RZ ;  /* 0x0000000704027210 */ /* 0x010fc60007ffe0ff */
[----:B------:R-:W-:Y:S04]  /*15d60*/  STS [R5+0x400], R20 ;  /* 0x0004001405007388 */ /* 0x000fe80000000800 */
[----:B------:R-:W-:Y:S04]  /*15d70*/  STS [R2], R17 ;  /* 0x0000001102007388 */ /* 0x000fe80000000800 */
[----:B------:R-:W-:Y:S04]  /*15d80*/  STS [R2+0x400], R16 ;  /* 0x0004001002007388 */ /* 0x000fe80000000800 */
[----:B------:R-:W-:Y:S04]  /*15d90*/  STS [R5+0x2000], R19 ;  /* 0x0020001305007388 */ /* 0x000fe80000000800 */
[----:B------:R1:W-:Y:S04]  /*15da0*/  STS [R5+0x2400], R18 ;  /* 0x0024001205007388 */ /* 0x0003e80000000800 */
[----:B------:R-:W-:Y:S04]  /*15db0*/  STS [R2+0x2000], R15 ;  /* 0x0020000f02007388 */ /* 0x000fe80000000800 */
[----:B------:R2:W-:Y:S04]  /*15dc0*/  STS [R2+0x2400], R24 ;  /* 0x0024001802007388 */ /* 0x0005e80000000800 */
[----:B------:R-:W-:Y:S04]  /*15dd0*/  STS [R0], R33 ;  /* 0x0000002100007388 */ /* 0x000fe80000000800 */
[----:B------:R-:W-:Y:S01]  /*15de0*/  STS [R0+0x400], R32 ;  /* 0x0004002000007388 */ /* 0x000fe20000000800 */
[----:B-1----:R-:W-:-:S04]  /*15df0*/  IADD3 R5, R7, 0x400, R0 ;  /* 0x0000040007057810 */ /* 0x002fc80007ffe000 */
[C---:B------:R-:W-:Y:S02]  /*15e00*/  IADD3 R5, R6.reuse, R5, RZ ;  /* 0x0000000506057210 */ /* 0x040fe40007ffe0ff */
[----:B--2---:R-:W-:Y:S02]  /*15e10*/  IADD3 R2, R6, R0, RZ ;  /* 0x0000000006027210 */ /* 0x004fe40007ffe0ff */
[----:B------:R-:W1:Y:S02]  /*15e20*/  @P5 MUFU.LG2 R6, R39 ;  /* 0x0000002700065308 */ /* 0x000e640000000c00 */
[----:B------:R-:W-:Y:S01]  /*15e30*/  IADD3 R4, R7, R2, RZ ;  /* 0x0000000207047210 */ /* 0x000fe20007ffe0ff */
[----:B------:R-:W-:Y:S04]  /*15e40*/  STS [R2], R29 ;  /* 0x0000001d02007388 */ /* 0x000fe80000000800 */
[----:B------:R-:W-:Y:S04]  /*15e50*/  STS [R2+0x400], R28 ;  /* 0x0004001c02007388 */ /* 0x000fe80000000800 */
[----:B------:R-:W-:Y:S04]  /*15e60*/  STS [R0+0x2000], R31 ;  /* 0x0020001f00007388 */ /* 0x000fe80000000800 */
[----:B------:R2:W-:Y:S01]  /*15e70*/  STS [R0+0x2400], R30 ;  /* 0x0024001e00007388 */ /* 0x0005e20000000800 */
[----:B-1----:R-:W-:-:S03]  /*15e80*/  @P5 FMUL.FTZ R6, R6, 0.69314718246459960938 ;  /* 0x3f31721806065820 */ /* 0x002fc60000410000 */
[----:B------:R-:W-:Y:S04]  /*15e90*/  STS [R2+0x2000], R26 ;  /* 0x0020001a02007388 */ /* 0x000fe80000000800 */
[----:B------:R1:W-:Y:S01]  /*15ea0*/  STS [R2+0x2400], R35 ;  /* 0x0024002302007388 */ /* 0x0003e20000000800 */
[----:B--2---:R-:W-:-:S05]  /*15eb0*/  IADD3 R0, R7, R0, RZ ;  /* 0x0000000007007210 */ /* 0x004fca0007ffe0ff */
[----:B------:R-:W-:Y:S01]  /*15ec0*/  STS [R0], R34 ;  /* 0x0000002200007388 */ /* 0x000fe20000000800 */
[----:B-1----:R-:W1:Y:S03]  /*15ed0*/  @P4 MUFU.LG2 R2, R38 ;  /* 0x0000002600024308 */ /* 0x002e660000000c00 */
[----:B------:R-:W-:Y:S04]  /*15ee0*/  STS [R0+0x400], R25 ;  /* 0x0004001900007388 */ /* 0x000fe80000000800 */
[----:B------:R2:W-:Y:S04]  /*15ef0*/  STS [R4], R13 ;  /* 0x0000000d04007388 */ /* 0x0005e80000000800 */
[----:B------:R-:W-:Y:S04]  /*15f00*/  STS [R5], R11 ;  /* 0x0000000b05007388 */ /* 0x000fe80000000800 */
[----:B------:R-:W-:Y:S04]  /*15f10*/  STS [R0+0x2000], R23 ;  /* 0x0020001700007388 */ /* 0x000fe80000000800 */
[----:B------:R3:W-:Y:S04]  /*15f20*/  STS [R0+0x2400], R14 ;  /* 0x0024000e00007388 */ /* 0x0007e80000000800 */
[----:B------:R1:W-:Y:S04]  /*15f30*/  STS [R4+0x2000], R12 ;  /* 0x0020000c04007388 */ /* 0x0003e80000000800 */
[----:B------:R4:W-:Y:S04]  /*15f40*/  STS [R5+0x2000], R10 ;  /* 0x0020000a05007388 */ /* 0x0009e80000000800 */
[----:B------:R-:W-:Y:S01]  /*15f50*/  BAR.SYNC.DEFER_BLOCKING 0x0 ;  /* 0x0000000000007b1d */ /* 0x000fe20000010000 */
[----:B--2---:R-:W-:Y:S01]  /*15f60*/  MOV R13, 0x7f800000 ;  /* 0x7f800000000d7802 */ /* 0x004fe20000000f00 */
[----:B------:R-:W-:Y:S01]  /*15f70*/  @P5 FFMA.FTZ R13, R136, c[0x0][0x238], R6 ;  /* 0x00008e00880d5a23 */ /* 0x000fe20000010006 */
[----:B---3--:R-:W-:-:S02]  /*15f80*/  LOP3.LUT R0, R42, 0xffffffe0, RZ, 0xc0, !PT ;  /* 0xffffffe02a007812 */ /* 0x008fc400078ec0ff */
[----:B------:R-:W-:Y:S02]  /*15f90*/  MOV R14, 0x7f800000 ;  /* 0x7f800000000e7802 */ /* 0x000fe40000000f00 */
[----:B------:R-:W-:Y:S01]  /*15fa0*/  IADD3 R0, -R0, R43, RZ ;  /* 0x0000002b00007210 */ /* 0x000fe20007ffe1ff */
[----:B-1----:R-:W-:Y:S01]  /*15fb0*/  @P4 FMUL.FTZ R4, R2, 0.69314718246459960938 ;  /* 0x3f31721802044820 */ /* 0x002fe20000410000 */
[----:B------:R-:W-:Y:S02]  /*15fc0*/  MOV R12, 0x7f800000 ;  /* 0x7f800000000c7802 */ /* 0x000fe40000000f00 */
[----:B------:R-:W-:Y:S01]  /*15fd0*/  LOP3.LUT P1, RZ, R0, 0x3, RZ, 0xc0, !PT ;  /* 0x0000000300ff7812 */ /* 0x000fe2000782c0ff */
[----:B----4-:R-:W1:Y:S01]  /*15fe0*/  @P3 MUFU.LG2 R5, R41 ;  /* 0x0000002900053308 */ /* 0x010e620000000c00 */
[----:B------:R-:W-:Y:S01]  /*15ff0*/  @P4 FFMA.FTZ R14, R135, c[0x0][0x238], R4 ;  /* 0x00008e00870e4a23 */ /* 0x000fe20000010004 */
[----:B------:R2:W3:Y:S04]  /*16000*/  LDS.128 R16, [R234] ;  /* 0x00000000ea107984 */ /* 0x0004e80000000c00 */
[----:B------:R2:W4:Y:S02]  /*16010*/  LDS.128 R20, [R234+0x800] ;  /* 0x00080000ea147984 */ /* 0x0005240000000c00 */
[----:B------:R-:W2:Y:S02]  /*16020*/  @P0 MUFU.LG2 R0, R40 ;  /* 0x0000002800000308 */ /* 0x000ea40000000c00 */
[----:B------:R3:W3:Y:S04]  /*16030*/  LDS.128 R28, [R234+0x1000] ;  /* 0x00100000ea1c7984 */ /* 0x0006e80000000c00 */
[----:B------:R3:W3:Y:S01]  /*16040*/  LDS.128 R32, [R234+0x1800] ;  /* 0x00180000ea207984 */ /* 0x0006e20000000c00 */
[----:B-1----:R-:W-:-:S03]  /*16050*/  @P3 FMUL.FTZ R2, R5, 0.69314718246459960938 ;  /* 0x3f31721805023820 */ /* 0x002fc60000410000 */
[----:B------:R1:W1:Y:S01]  /*16060*/  LDS.128 R36, [R234+0x2000] ;  /* 0x00200000ea247984 */ /* 0x0002620000000c00 */
[----:B------:R-:W-:-:S03]  /*16070*/  @P3 FFMA.FTZ R9, R134, c[0x0][0x238], R2 ;  /* 0x00008e0086093a23 */ /* 0x000fc60000010002 */
[----:B------:R1:W1:Y:S01]  /*16080*/  LDS.128 R44, [R234+0x2800] ;  /* 0x00280000ea2c7984 */ /* 0x0002620000000c00 */
[----:B--2---:R-:W-:-:S03]  /*16090*/  @P0 FMUL.FTZ R0, R0, 0.69314718246459960938 ;  /* 0x3f31721800000820 */ /* 0x004fc60000410000 */
[----:B------:R2:W1:Y:S01]  /*160a0*/  LDS.128 R48, [R234+0x3000] ;  /* 0x00300000ea307984 */ /* 0x0004620000000c00 */
[----:B------:R-:W-:-:S03]  /*160b0*/  @P0 FFMA.FTZ R12, R3, c[0x0][0x238], R0 ;  /* 0x00008e00030c0a23 */ /* 0x000fc60000010000 */
[----:B------:R-:W1:Y:S01]  /*160c0*/  LDS.128 R232, [R234+0x3800] ;  /* 0x00380000eae87984 */ /* 0x000e620000000c00 */
[----:B------:R-:W-:Y:S05]  /*160d0*/  @P1 BRA `(.L_x_32) ;  /* 0x0000025000001947 */ /* 0x000fea0003800000 */
[----:B------:R-:W5:Y:S01]  /*160e0*/  LDL.LU R52, [R1+0xc8] ;  /* 0x0000c80001347983 */ /* 0x000f620000300800 */
[----:B------:R-:W-:-:S04]  /*160f0*/  SHF.R.S32.HI R0, RZ, 0x1f, R27 ;  /* 0x0000001fff007819 */ /* 0x000fc8000001141b */
[----:B------:R-:W-:-:S04]  /*16100*/  LEA.HI R0, R0, R27, RZ, 0x2 ;  /* 0x0000001b00007211 */ /* 0x000fc800078f10ff */
[----:B------:R-:W-:-:S05]  /*16110*/  LOP3.LUT R0, R0, 0xffffffc, RZ, 0xc0, !PT ;  /* 0x0ffffffc00007812 */ /* 0x000fca00078ec0ff */
[----:B------:R-:W-:-:S04]  /*16120*/  IMAD.IADD R0, R27, 0x1, -R0 ;  /* 0x000000011b007824 */ /* 0x000fc800078e0a00 */
[----:B-----5:R-:W-:-:S05]  /*16130*/  IMAD R0, R0, 0x10, R52 ;  /* 0x0000001000007824 */ /* 0x020fca00078e0234 */
[C---:B------:R-:W-:Y:S02]  /*16140*/  ISETP.GE.AND P6, PT, R0.reuse, UR10, PT ;  /* 0x0000000a00007c0c */ /* 0x040fe4000bfc6270 */
[C---:B------:R-:W-:Y:S02]  /*16150*/  IADD3 R2, R0.reuse, 0x8, RZ ;  /* 0x0000000800027810 */ /* 0x040fe40007ffe0ff */
[----:B------:R-:W-:Y:S02]  /*16160*/  IADD3 R5, R0, 0x40, RZ ;  /* 0x0000004000057810 */ /* 0x000fe40007ffe0ff */
[----:B------:R-:W-:Y:S02]  /*16170*/  ISETP.GE.AND P5, PT, R2, UR10, PT ;  /* 0x0000000a02007c0c */ /* 0x000fe4000bfa6270 */
[----:B------:R-:W-:Y:S02]  /*16180*/  IADD3 R4, R0, 0x48, RZ ;  /* 0x0000004800047810 */ /* 0x000fe40007ffe0ff */
[----:B------:R-:W-:-:S02]  /*16190*/  ISETP.GE.AND P4, PT, R5, UR10, PT ;  /* 0x0000000a05007c0c */ /* 0x000fc4000bf86270 */
[----:B------:R-:W-:Y:S01]  /*161a0*/  ISETP.GE.AND P3, PT, R4, UR10, PT ;  /* 0x0000000a04007c0c */ /* 0x000fe2000bf66270 */
[----:B------:R-:W-:-:S05]  /*161b0*/  @!P6 IMAD R3, R0, UR19, RZ ;  /* 0x000000130003ec24 */ /* 0x000fca000f8e02ff */
[----:B------:R-:W-:Y:S01]  /*161c0*/  @!P6 IADD3 R0, P0, R3, UR11, RZ ;  /* 0x0000000b0300ec10 */ /* 0x000fe2000ff1e0ff */
[----:B------:R-:W-:-:S03]  /*161d0*/  @!P5 IMAD R2, R2, UR19, RZ ;  /* 0x000000130202dc24 */ /* 0x000fc6000f8e02ff */
[----:B------:R-:W-:Y:S01]  /*161e0*/  @!P6 LEA.HI.X.SX32 R6, R3, UR4, 0x1, P0 ;  /* 0x000000040306ec11 */ /* 0x000fe200080f0eff */
[----:B------:R-:W-:Y:S01]  /*161f0*/  @!P4 IMAD R5, R5, UR19, RZ ;  /* 0x000000130505cc24 */ /* 0x000fe2000f8e02ff */
[----:B------:R-:W-:Y:S01]  /*16200*/  @!P6 LEA R10, P1, R0, c[0x0][0x200], 0x2 ;  /* 0x00008000000aea11 */ /* 0x000fe200078210ff */
[----:B------:R-:W-:Y:S01]  /*16210*/  @!P3 IMAD R3, R4, UR19, RZ ;  /* 0x000000130403bc24 */ /* 0x000fe2000f8e02ff */
[----:B------:R-:W-:Y:S02]  /*16220*/  @!P5 IADD3 R7, P0, R2, UR11, RZ ;  /* 0x0000000b0207dc10 */ /* 0x000fe4000ff1e0ff */
[----:B------:R-:W-:Y:S02]  /*16230*/  @!P6 LEA.HI.X R11, R0, c[0x0][0x204], R6, 0x2, P1 ;  /* 0x00008100000bea11 */ /* 0x000fe400008f1406 */
[----:B------:R-:W-:Y:S02]  /*16240*/  @!P5 LEA.HI.X.SX32 R2, R2, UR4, 0x1, P0 ;  /* 0x000000040202dc11 */ /* 0x000fe400080f0eff */
[----:B------:R-:W-:Y:S01]  /*16250*/  @!P4 IADD3 R0, P1, R5, UR11, RZ ;  /* 0x0000000b0500cc10 */ /* 0x000fe2000ff3e0ff */
[----:B------:R2:W-:Y:S01]  /*16260*/  @!P6 STG.E [R10.64], R13 ;  /* 0x0000000d0a00e986 */ /* 0x0005e2000c101910 */
[----:B------:R-:W-:-:S02]  /*16270*/  @!P5 LEA R6, P2, R7, c[0x0][0x200], 0x2 ;  /* 0x000080000706da11 */ /* 0x000fc400078410ff */
[----:B------:R-:W-:Y:S02]  /*16280*/  @!P3 IADD3 R8, P0, R3, UR11, RZ ;  /* 0x0000000b0308bc10 */ /* 0x000fe4000ff1e0ff */
[----:B------:R-:W-:Y:S02]  /*16290*/  @!P4 LEA.HI.X.SX32 R5, R5, UR4, 0x1, P1 ;  /* 0x000000040505cc11 */ /* 0x000fe400088f0eff */
[----:B------:R-:W-:Y:S02]  /*162a0*/  @!P5 LEA.HI.X R7, R7, c[0x0][0x204], R2, 0x2, P2 ;  /* 0x000081000707da11 */ /* 0x000fe400010f1402 */
[----:B------:R-:W-:Y:S02]  /*162b0*/  @!P3 LEA.HI.X.SX32 R3, R3, UR4, 0x1, P0 ;  /* 0x000000040303bc11 */ /* 0x000fe400080f0eff */
[----:B------:R-:W-:Y:S01]  /*162c0*/  @!P4 LEA R4, P1, R0, c[0x0][0x200], 0x2 ;  /* 0x000080000004ca11 */ /* 0x000fe200078210ff */
[----:B------:R2:W-:Y:S01]  /*162d0*/  @!P5 STG.E [R6.64], R14 ;  /* 0x0000000e0600d986 */ /* 0x0005e2000c101910 */
[----:B------:R-:W-:-:S02]  /*162e0*/  @!P3 LEA R2, P0, R8, c[0x0][0x200], 0x2 ;  /* 0x000080000802ba11 */ /* 0x000fc400078010ff */
[----:B------:R-:W-:Y:S02]  /*162f0*/  @!P4 LEA.HI.X R5, R0, c[0x0][0x204], R5, 0x2, P1 ;  /* 0x000081000005ca11 */ /* 0x000fe400008f1405 */
[----:B------:R-:W-:-:S03]  /*16300*/  @!P3 LEA.HI.X R3, R8, c[0x0][0x204], R3, 0x2, P0 ;  /* 0x000081000803ba11 */ /* 0x000fc600000f1403 */
[----:B------:R2:W-:Y:S04]  /*16310*/  @!P4 STG.E [R4.64], R9 ;  /* 0x000000090400c986 */ /* 0x0005e8000c101910 */
[----:B------:R2:W-:Y:S02]  /*16320*/  @!P3 STG.E [R2.64], R12 ;  /* 0x0000000c0200b986 */ /* 0x0005e4000c101910 */
.L_x_32:
[----:B------:R-:W-:Y:S05]  /*16330*/  BSYNC B0 ;  /* 0x0000000000007941 */ /* 0x000fea0003800000 */
.L_x_31:
[----:B--2---:R-:W2:Y:S04]  /*16340*/  LDL.LU.64 R4, [R1+0x98] ;  /* 0x0000980001047983 */ /* 0x004ea80000300a00 */
[----:B------:R-:W4:Y:S04]  /*16350*/  S2R R3, SR_TID.X ;  /* 0x0000000000037919 */ /* 0x000f280000002100 */
[----:B------:R-:W3:Y:S01]  /*16360*/  S2R R8, SR_CTAID.Z ;  /* 0x0000000000087919 */ /* 0x000ee20000002700 */
[----:B------:R-:W-:-:S02]  /*16370*/  USHF.R.S32.HI UR6, URZ, 0x1f, UR12 ;  /* 0x0000001f3f067899 */ /* 0x000fc4000801140c */
[----:B------:R-:W-:Y:S01]  /*16380*/  ULDC.64 UR4, c[0x0][0x1f0] ;  /* 0x00007c0000047ab9 */ /* 0x000fe20000000a00 */
[----:B------:R1:W5:Y:S01]  /*16390*/  LDL.64 R12, [R1+0x58] ;  /* 0x00005800010c7983 */ /* 0x0003620000100a00 */
[----:B------:R-:W-:Y:S01]  /*163a0*/  UIMAD UR4, UR6, UR4, URZ ;  /* 0x00000004060472a4 */ /* 0x000fe2000f8e023f */
[----:B------:R-:W-:Y:S03]  /*163b0*/  BSSY B0, `(.L_x_33) ;  /* 0x0000013000007945 */ /* 0x000fe60003800000 */
[----:B------:R-:W-:Y:S01]  /*163c0*/  UIMAD UR4, UR12, UR5, UR4 ;  /* 0x000000050c0472a4 */ /* 0x000fe2000f8e0204 */
[----:B----4-:R-:W-:-:S04]  /*163d0*/  SHF.R.S32.HI R0, RZ, 0x1f, R3 ;  /* 0x0000001fff007819 */ /* 0x010fc80000011403 */
[----:B------:R-:W-:-:S04]  /*163e0*/  LEA.HI R0, R0, R3, RZ, 0x3 ;  /* 0x0000000300007211 */ /* 0x000fc800078f18ff */
[----:B------:R-:W-:Y:S02]  /*163f0*/  SHF.R.S32.HI R10, RZ, 0x3, R0 ;  /* 0x00000003ff0a7819 */ /* 0x000fe40000011400 */
[----:B--2---:R-:W-:-:S04]  /*16400*/  IADD3 R2, P0, R4, UR14, RZ ;  /* 0x0000000e04027c10 */ /* 0x004fc8000ff1e0ff */
[----:B------:R-:W-:Y:S02]  /*16410*/  IADD3.X R3, R5, UR7, RZ, P0, !PT ;  /* 0x0000000705037c10 */ /* 0x000fe400087fe4ff */
[----:B------:R-:W-:-:S03]  /*16420*/  ISETP.GE.AND P0, PT, R10, UR10, PT ;  /* 0x0000000a0a007c0c */ /* 0x000fc6000bf06270 */
[----:B---3--:R-:W-:-:S05]  /*16430*/  IMAD.WIDE.U32 R8, R8, c[0x0][0x1f0], R2 ;  /* 0x00007c0008087a25 */ /* 0x008fca00078e0002 */
[----:B------:R-:W-:-:S05]  /*16440*/  IADD3 R7, R9, UR4, RZ ;  /* 0x0000000409077c10 */ /* 0x000fca000fffe0ff */
[----:B------:R-:W-:Y:S05]  /*16450*/  @P0 BRA `(.L_x_34) ;  /* 0x0000008000000947 */ /* 0x000fea0003800000 */
[----:B-1----:R-:W-:Y:S01]  /*16460*/  MOV R6, R8 ;  /* 0x0000000800067202 */ /* 0x002fe20000000f00 */
[----:B-----5:R-:W-:-:S04]  /*16470*/  IMAD R0, R13, c[0x0][0x1e8], RZ ;  /* 0x00007a000d007a24 */ /* 0x020fc800078e02ff */
[----:B------:R-:W-:-:S04]  /*16480*/  IMAD.WIDE.U32 R2, R12, c[0x0][0x1e8], R6 ;  /* 0x00007a000c027a25 */ /* 0x000fc800078e0006 */
[----:B------:R-:W-:Y:S01]  /*16490*/  IMAD R0, R12, c[0x0][0x1ec], R0 ;  /* 0x00007b000c007a24 */ /* 0x000fe200078e0200 */
[----:B------:R-:W-:-:S04]  /*164a0*/  LEA R4, P0, R2, c[0x0][0x1d0], 0x1 ;  /* 0x0000740002047a11 */ /* 0x000fc800078008ff */
[----:B------:R-:W-:-:S04]  /*164b0*/  IADD3 R0, R3, R0, RZ ;  /* 0x0000000003007210 */ /* 0x000fc80007ffe0ff */
[----:B------:R-:W-:-:S05]  /*164c0*/  LEA.HI.X R5, R2, c[0x0][0x1d4], R0, 0x1, P0 ;  /* 0x0000750002057a11 */ /* 0x000fca00000f0c00 */
[----:B------:R1:W-:Y:S02]  /*164d0*/  STG.E.128 [R4.64], R16 ;  /* 0x0000001004007986 */ /* 0x0003e4000c101d10 */
.L_x_34:
[----:B-1----:R-:W-:Y:S05]  /*164e0*/  BSYNC B0 ;  /* 0x0000000000007941 */ /* 0x002fea0003800000 */
.L_x_33:
[----:B------:R-:W-:Y:S01]  /*164f0*/  IADD3 R0, R10, 0x10, RZ ;  /* 0x000000100a007810 */ /* 0x000fe20007ffe0ff */
[----:B------:R-:W-:Y:S03]  /*16500*/  BSSY B0, `(.L_x_35) ;  /* 0x000000e000007945 */ /* 0x000fe60003800000 */
[----:B------:R-:W-:-:S13]  /*16510*/  ISETP.GE.AND P0, PT, R0, UR10, PT ;  /* 0x0000000a00007c0c */ /* 0x000fda000bf06270 */
[----:B------:R-:W-:Y:S05]  /*16520*/  @P0 BRA `(.L_x_36) ;  /* 0x000000b000000947 */ /* 0x000fea0003800000 */
[----:B-----5:R-:W-:Y:S01]  /*16530*/  IADD3 R4, P0, R12, 0x10, RZ ;  /* 0x000000100c047810 */ /* 0x020fe20007f1e0ff */
[----:B------:R-:W-:Y:S01]  /*16540*/  IMAD.MOV.U32 R2, RZ, RZ, R8 ;  /* 0x000000ffff027224 */ /* 0x000fe200078e0008 */
[----:B------:R-:W-:-:S03]  /*16550*/  MOV R3, R7 ;  /* 0x0000000700037202 */ /* 0x000fc60000000f00 */
[----:B------:R-:W-:Y:S02]  /*16560*/  IMAD.X R0, RZ, RZ, R13, P0 ;  /* 0x000000ffff007224 */ /* 0x000fe400000e060d */
[----:B------:R-:W-:-:S04]  /*16570*/  IMAD.WIDE.U32 R2, R4, c[0x0][0x1e8], R2 ;  /* 0x00007a0004027a25 */ /* 0x000fc800078e0002 */
[----:B------:R-:W-:-:S04]  /*16580*/  IMAD R0, R0, c[0x0][0x1e8], RZ ;  /* 0x00007a0000007a24 */ /* 0x000fc800078e02ff */
[----:B------:R-:W-:Y:S01]  /*16590*/  IMAD R0, R4, c[0x0][0x1ec], R0 ;  /* 0x00007b0004007a24 */ /* 0x000fe200078e0200 */
[----:B------:R-:W-:-:S04]  /*165a0*/  LEA R4, P0, R2, c[0x0][0x1d0], 0x1 ;  /* 0x0000740002047a11 */ /* 0x000fc800078008ff */
[----:B------:R-:W-:-:S04]  /*165b0*/  IADD3 R0, R3, R0, RZ ;  /* 0x0000000003007210 */ /* 0x000fc80007ffe0ff */
[----:B------:R-:W-:-:S05]  /*165c0*/  LEA.HI.X R5, R2, c[0x0][0x1d4], R0, 0x1, P0 ;  /* 0x0000750002057a11 */ /* 0x000fca00000f0c00 */
[----:B------:R1:W-:Y:S02]  /*165d0*/  STG.E.128 [R4.64], R20 ;  /* 0x0000001404007986 */ /* 0x0003e4000c101d10 */
.L_x_36:
[----:B------:R-:W-:Y:S05]  /*165e0*/  BSYNC B0 ;  /* 0x0000000000007941 */ /* 0x000fea0003800000 */
.L_x_35:
[----:B------:R-:W2:Y:S01]  /*165f0*/  LDL.LU R0, [R1+0xc4] ;  /* 0x0000c40001007983 */ /* 0x000ea20000300800 */
[----:B------:R-:W-:Y:S01]  /*16600*/  BSSY B0, `(.L_x_37) ;  /* 0x000000e000007945 */ /* 0x000fe20003800000 */
[----:B--2---:R-:W-:-:S13]  /*16610*/  ISETP.GE.AND P0, PT, R0, UR10, PT ;  /* 0x0000000a00007c0c */ /* 0x004fda000bf06270 */
[----:B------:R-:W-:Y:S05]  /*16620*/  @P0 BRA `(.L_x_38) ;  /* 0x000000b000000947 */ /* 0x000fea0003800000 */
[----:B-1---5:R-:W-:Y:S01]  /*16630*/  IADD3 R4, P0, R12, 0x20, RZ ;  /* 0x000000200c047810 */ /* 0x022fe20007f1e0ff */
        /* <DEDUP_REMOVED lines=10> */
.L_x_38:
[----:B------:R-:W-:Y:S05]  /*166e0*/  BSYNC B0 ;  /* 0x0000000000007941 */ /* 0x000fea0003800000 */
.L_x_37:
        /* <DEDUP_REMOVED lines=15> */
.L_x_40:
[----:B------:R-:W-:Y:S05]  /*167e0*/  BSYNC B0 ;  /* 0x0000000000007941 */ /* 0x000fea0003800000 */
.L_x_39:
        /* <DEDUP_REMOVED lines=15> */
.L_x_42:
[----:B------:R-:W-:Y:S05]  /*168e0*/  BSYNC B0 ;  /* 0x0000000000007941 */ /* 0x000fea0003800000 */
.L_x_41:
        /* <DEDUP_REMOVED lines=15> */
.L_x_44:
[----:B------:R-:W-:Y:S05]  /*169e0*/  BSYNC B0 ;  /* 0x0000000000007941 */ /* 0x000fea0003800000 */
.L_x_43:
        /* <DEDUP_REMOVED lines=15> */
.L_x_46:
[----:B------:R-:W-:Y:S05]  /*16ae0*/  BSYNC B0 ;  /* 0x0000000000007941 */ /* 0x000fea0003800000 */
.L_x_45:
[----:B------:R-:W2:Y:S02]  /*16af0*/  LDL.LU R0, [R1+0xbc] ;  /* 0x0000bc0001007983 */ /* 0x000ea40000300800 */
[----:B--2---:R-:W-:-:S13]  /*16b00*/  ISETP.GE.AND P0, PT, R0, UR10, PT ;  /* 0x0000000a00007c0c */ /* 0x004fda000bf06270 */
[----:B------:R-:W-:Y:S05]  /*16b10*/  @P0 EXIT ;  /* 0x000000000000094d */ /* 0x000fea0003800000 */
[----:B-----5:R-:W-:Y:S01]  /*16b20*/  IADD3 R6, P0, R12, 0x70, RZ ;  /* 0x000000700c067810 */ /* 0x020fe20007f1e0ff */
[----:B------:R-:W-:Y:S01]  /*16b30*/  IMAD.MOV.U32 R2, RZ, RZ, R8 ;  /* 0x000000ffff027224 */ /* 0x000fe200078e0008 */
[----:B------:R-:W-:-:S03]  /*16b40*/  MOV R3, R7 ;  /* 0x0000000700037202 */ /* 0x000fc60000000f00 */
[----:B------:R-:W-:Y:S02]  /*16b50*/  IMAD.X R0, RZ, RZ, R13, P0 ;  /* 0x000000ffff007224 */ /* 0x000fe400000e060d */
[----:B-1----:R-:W-:-:S04]  /*16b60*/  IMAD.WIDE.U32 R4, R6, c[0x0][0x1e8], R2 ;  /* 0x00007a0006047a25 */ /* 0x002fc800078e0002 */
[----:B------:R-:W-:Y:S01]  /*16b70*/  IMAD R0, R0, c[0x0][0x1e8], RZ ;  /* 0x00007a0000007a24 */ /* 0x000fe200078e02ff */
[----:B------:R-:W-:-:S03]  /*16b80*/  LEA R2, P0, R4, c[0x0][0x1d0], 0x1 ;  /* 0x0000740004027a11 */ /* 0x000fc600078008ff */
[----:B------:R-:W-:-:S05]  /*16b90*/  IMAD R0, R6, c[0x0][0x1ec], R0 ;  /* 0x00007b0006007a24 */ /* 0x000fca00078e0200 */
[----:B------:R-:W-:-:S04]  /*16ba0*/  IADD3 R0, R5, R0, RZ ;  /* 0x0000000005007210 */ /* 0x000fc80007ffe0ff */
[----:B------:R-:W-:-:S05]  /*16bb0*/  LEA.HI.X R3, R4, c[0x0][0x1d4], R0, 0x1, P0 ;  /* 0x0000750004037a11 */ /* 0x000fca00000f0c00 */
[----:B------:R-:W-:Y:S01]  /*16bc0*/  STG.E.128 [R2.64], R232 ;  /* 0x000000e802007986 */ /* 0x000fe2000c101d10 */
[----:B------:R-:W-:Y:S05]  /*16bd0*/  EXIT ;  /* 0x000000000000794d */ /* 0x000fea0003800000 */
.L_x_20:
[----:B-1----:R-:W-:Y:S01]  /*16be0*/  UISETP.NE.AND UP4, UPT, UR9, -0x1, UPT ;  /* 0xffffffff0900788c */ /* 0x002fe2000bf85270 */
[----:B------:R-:W-:Y:S01]  /*16bf0*/  SHF.R.S32.HI R4, RZ, 0x1f, R232 ;  /* 0x0000001fff047819 */ /* 0x000fe200000114e8 */
[----:B------:R-:W-:Y:S01]  /*16c00*/  ULDC.64 UR6, c[0x0][0x1e8] ;  /* 0x00007a0000067ab9 */ /* 0x000fe20000000a00 */
[----:B------:R-:W1:Y:S01]  /*16c10*/  S2R R2, SR_CTAID.Z ;  /* 0x0000000000027919 */ /* 0x000e620000002700 */
[----:B------:R-:W-:Y:S01]  /*16c20*/  ULDC.64 UR4, c[0x0][0x1e0] ;  /* 0x0000780000047ab9 */ /* 0x000fe20000000a00 */
[----:B------:R-:W-:Y:S01]  /*16c30*/  LEA.HI R4, R4, R232, RZ, 0x3 ;  /* 0x000000e804047211 */ /* 0x000fe200078f18ff */
[----:B------:R-:W-:Y:S01]  /*16c40*/  ULDC.U8 UR20, c[0x0][0x328] ;  /* 0x0000ca0000147ab9 */ /* 0x000fe20000000000 */
[----:B------:R-:W2:Y:S01]  /*16c50*/  S2R R3, SR_CTAID.X ;  /* 0x0000000000037919 */ /* 0x000ea20000002500 */
[----:B------:R-:W-:Y:S01]  /*16c60*/  USHF.R.S32.HI UR14, URZ, 0x1f, UR11 ;  /* 0x0000001f3f0e7899 */ /* 0x000fe2000801140b */
[----:B------:R-:W-:Y:S01]  /*16c70*/  LOP3.LUT R0, R4, 0x1ffffff8, RZ, 0xc0, !PT ;  /* 0x1ffffff804007812 */ /* 0x000fe200078ec0ff */
[----:B------:R-:W-:Y:S01]  /*16c80*/  UISETP.NE.AND UP3, UPT, UR20, URZ, UPT ;  /* 0x0000003f1400728c */ /* 0x000fe2000bf65270 */
[----:B------:R-:W-:Y:S01]  /*16c90*/  SHF.R.S32.HI R4, RZ, 0x3, R4 ;  /* 0x00000003ff047819 */ /* 0x000fe20000011404 */
[----:B------:R-:W-:Y:S01]  /*16ca0*/  @UP4 UIMAD.WIDE.U32 UR18, UR9, UR6, URZ ;  /* 0x00000006091242a5 */ /* 0x000fe2000f8e003f */
[----:B------:R-:W-:Y:S01]  /*16cb0*/  BSSY B0, `(.L_x_47) ;  /* 0x0000039000007945 */ /* 0x000fe20003800000 */
[----:B------:R-:W-:Y:S01]  /*16cc0*/  @!UP4 USHF.R.S32.HI UR21, URZ, 0x1f, UR10 ;  /* 0x0000001f3f15c899 */ /* 0x000fe2000801140a */
[----:B------:R-:W-:Y:S01]  /*16cd0*/  IMAD.IADD R0, R232, 0x1, -R0 ;  /* 0x00000001e8007824 */ /* 0x000fe200078e0a00 */
[----:B------:R-:W-:Y:S01]  /*16ce0*/  @UP4 UIMAD UR7, UR9, UR7, UR19 ;  /* 0x00000007090742a4 */ /* 0x000fe2000f8e0213 */
[----:B------:R-:W-:Y:S01]  /*16cf0*/  SHF.R.S32.HI R5, RZ, 0x1f, R4 ;  /* 0x0000001fff057819 */ /* 0x000fe20000011404 */
[----:B------:R-:W-:Y:S01]  /*16d00*/  @!UP4 UIMAD UR21, UR21, UR4, URZ ;  /* 0x000000041515c2a4 */ /* 0x000fe2000f8e023f */
[----:B------:R-:W-:Y:S01]  /*16d10*/  IMAD.SHL.U32 R0, R0, 0x8, RZ ;  /* 0x0000000800007824 */ /* 0x000fe200078e00ff */
[----:B------:R-:W-:-:S02]  /*16d20*/  ULDC.U8 UR19, c[0x0][0x329] ;  /* 0x0000ca4000137ab9 */ /* 0x000fc40000000000 */
[----:B------:R-:W-:Y:S02]  /*16d30*/  UISETP.NE.AND UP1, UPT, UR19, URZ, UPT ;  /* 0x0000003f1300728c */ /* 0x000fe4000bf25270 */
[----:B------:R-:W-:Y:S02]  /*16d40*/  @!UP4 UIMAD.WIDE.U32 UR22, UR10, UR4, URZ ;  /* 0x000000040a16c2a5 */ /* 0x000fe4000f8e003f */
[----:B------:R-:W-:Y:S02]  /*16d50*/  @!UP4 UIMAD UR21, UR10, UR5, UR21 ;  /* 0x000000050a15c2a4 */ /* 0x000fe4000f8e0215 */
[----:B------:R-:W-:Y:S02]  /*16d60*/  UISETP.NE.OR UP2, UPT, UR19, URZ, !UP3 ;  /* 0x0000003f1300728c */ /* 0x000fe4000df45670 */
[----:B------:R-:W-:Y:S02]  /*16d70*/  ULDC.64 UR4, c[0x0][0x1f0] ;  /* 0x00007c0000047ab9 */ /* 0x000fe40000000a00 */
[----:B------:R-:W-:-:S02]  /*16d80*/  UIMAD UR4, UR14, UR4, URZ ;  /* 0x000000040e0472a4 */ /* 0x000fc4000f8e023f */
[----:B------:R-:W-:Y:S02]  /*16d90*/  ULDC UR13, c[0x0][0x214] ;  /* 0x00008500000d7ab9 */ /* 0x000fe40000000800 */
[----:B------:R-:W-:Y:S02]  /*16da0*/  @UP1 ULDC UR14, c[0x0][0x210] ;  /* 0x00008400000e1ab9 */ /* 0x000fe40000000800 */
[----:B------:R-:W-:Y:S02]  /*16db0*/  ULDC UR8, c[0x0][0x234] ;  /* 0x00008d0000087ab9 */ /* 0x000fe40000000800 */
[----:B------:R-:W-:Y:S02]  /*16dc0*/  @UP1 UIMAD UR14, UR14, UR13, URZ ;  /* 0x0000000d0e0e12a4 */ /* 0x000fe4000f8e023f */
[----:B------:R-:W-:Y:S02]  /*16dd0*/  UISETP.NE.OR UP0, UPT, UR9, -0x1, UP2 ;  /* 0xffffffff0900788c */ /* 0x000fe40009705670 */
[----:B------:R-:W-:-:S02]  /*16de0*/  @!UP1 USEL UR14, UR13, UR8, !UP3 ;  /* 0x000000080d0e9287 */ /* 0x000fc4000d800000 */
[----:B------:R-:W-:Y:S02]  /*16df0*/  ULDC UR6, c[0x0][0x1c0] ;  /* 0x0000700000067ab9 */ /* 0x000fe40000000800 */
[----:B------:R-:W-:Y:S02]  /*16e00*/  @UP1 UMOV UR19, 0x1 ;  /* 0x0000000100131882 */ /* 0x000fe40000000000 */
[----:B------:R-:W-:Y:S02]  /*16e10*/  @!UP1 UIMAD UR19, UR14, UR6, URZ ;  /* 0x000000060e1392a4 */ /* 0x000fe4000f8e023f */
[----:B------:R-:W-:Y:S02]  /*16e20*/  @!UP4 UMOV UR18, UR22 ;  /* 0x000000160012cc82 */ /* 0x000fe40008000000 */
[----:B------:R-:W-:Y:S01]  /*16e30*/  @!UP4 UIADD3 UR7, UR23, UR21, URZ ;  /* 0x000000151707c290 */ /* 0x000fe2000fffe03f */
[----:B------:R-:W-:Y:S01]  /*16e40*/  IADD3 R8, P0, R0, UR18, RZ ;  /* 0x0000001200087c10 */ /* 0x000fe2000ff1e0ff */
[----:B------:R-:W-:-:S02]  /*16e50*/  UIADD3 UR15, -UR12, UR15, URZ ;  /* 0x0000000f0c0f7290 */ /* 0x000fc4000fffe13f */
[----:B------:R-:W-:Y:S02]  /*16e60*/  UIMAD UR19, UR10, UR19, URZ ;  /* 0x000000130a1372a4 */ /* 0x000fe4000f8e023f */
[----:B------:R-:W-:Y:S01]  /*16e70*/  @!UP0 UIMAD UR9, UR10, UR13, URZ ;  /* 0x0000000d0a0982a4 */ /* 0x000fe2000f8e023f */
[----:B------:R-:W-:Y:S01]  /*16e80*/  LEA.HI.X.SX32 R9, R0, UR7, 0x1, P0 ;  /* 0x0000000700097c11 */ /* 0x000fe200080f0eff */
[----:B------:R-:W-:Y:S01]  /*16e90*/  @UP1 ULDC UR20, c[0x0][0x210] ;  /* 0x0000840000141ab9 */ /* 0x000fe20000000800 */
[----:B------:R-:W-:Y:S01]  /*16ea0*/  ISETP.GE.AND P0, PT, R4, UR15, PT ;  /* 0x0000000f04007c0c */ /* 0x000fe2000bf06270 */
[----:B------:R-:W-:Y:S02]  /*16eb0*/  USEL UR19, UR19, URZ, UP2 ;  /* 0x0000003f13137287 */ /* 0x000fe40009000000 */
[----:B------:R-:W-:Y:S01]  /*16ec0*/  @!UP1 UMOV UR20, 0x1 ;  /* 0x0000000100149882 */ /* 0x000fe20000000000 */
[----:B-1----:R-:W-:Y:S01]  /*16ed0*/  IMAD.WIDE.U32 R8, R2, c[0x0][0x1f0], R8 ;  /* 0x00007c0002087a25 */ /* 0x002fe200078e0008 */
[----:B------:R-:W-:-:S02]  /*16ee0*/  UIMAD UR12, UR12, UR20, URZ ;  /* 0x000000140c0c72a4 */ /* 0x000fc4000f8e023f */
[----:B------:R-:W-:Y:S01]  /*16ef0*/  UIMAD UR19, UR11, UR14, UR19 ;  /* 0x0000000e0b1372a4 */ /* 0x000fe2000f8e0213 */
[----:B--2---:R-:W-:Y:S01]  /*16f00*/  IMAD.WIDE R2, R3, 0x80, R4 ;  /* 0x0000008003027825 */ /* 0x004fe200078e0204 */
[----:B------:R-:W-:Y:S02]  /*16f10*/  UMOV UR24, URZ ;  /* 0x0000003f00187c82 */ /* 0x000fe40008000000 */
[----:B------:R-:W-:Y:S02]  /*16f20*/  @!UP2 UMOV UR24, UR9 ;  /* 0x000000090018ac82 */ /* 0x000fe40008000000 */
[----:B------:R-:W-:Y:S02]  /*16f30*/  UIMAD UR4, UR11, UR5, UR4 ;  /* 0x000000050b0472a4 */ /* 0x000fe4000f8e0204 */
[----:B------:R-:W-:Y:S02]  /*16f40*/  UMOV UR25, URZ ;  /* 0x0000003f00197c82 */ /* 0x000fe40008000000 */
[----:B------:R-:W-:-:S02]  /*16f50*/  USHF.R.S32.HI UR6, URZ, 0x1f, UR12 ;  /* 0x0000001f3f067899 */ /* 0x000fc4000801140c */
[----:B------:R-:W-:Y:S01]  /*16f60*/  @!UP2 USHF.R.S32.HI UR25, URZ, 0x1f, UR9 ;  /* 0x0000001f3f19a899 */ /* 0x000fe20008011409 */
[----:B------:R-:W-:Y:S01]  /*16f70*/  IADD3 R7, R9, UR4, RZ ;  /* 0x0000000409077c10 */ /* 0x000fe2000fffe0ff */
[----:B------:R-:W-:Y:S02]  /*16f80*/  USHF.R.S32.HI UR7, URZ, 0x1f, UR19 ;  /* 0x0000001f3f077899 */ /* 0x000fe40008011413 */
[----:B------:R-:W-:-:S04]  /*16f90*/  UIADD3 UR12, UP1, UP0, UR12, UR24, UR19 ;  /* 0x000000180c0c7290 */ /* 0x000fc8000f83e013 */
[----:B------:R-:W-:Y:S01]  /*16fa0*/  UIADD3.X UR6, UR6, UR25, UR7, UP1, UP0 ;  /* 0x0000001906067290 */ /* 0x000fe20008fe0407 */
[----:B------:R-:W-:Y:S06]  /*16fb0*/  @P0 BRA `(.L_x_48) ;  /* 0x0000008000000947 */ /* 0x000fec0003800000 */
[----:B------:R-:W-:Y:S01]  /*16fc0*/  MOV R6, R8 ;  /* 0x0000000800067202 */ /* 0x000fe20000000f00 */
[----:B------:R-:W-:-:S04]  /*16fd0*/  IMAD R0, R3, c[0x0][0x1e8], RZ ;  /* 0x00007a0003007a24 */ /* 0x000fc800078e02ff */
[----:B------:R-:W-:-:S04]  /*16fe0*/  IMAD.WIDE.U32 R10, R2, c[0x0][0x1e8], R6 ;  /* 0x00007a00020a7a25 */ /* 0x000fc800078e0006 */
[----:B------:R-:W-:Y:S01]  /*16ff0*/  IMAD R0, R2, c[0x0][0x1ec], R0 ;  /* 0x00007b0002007a24 */ /* 0x000fe200078e0200 */
[----:B------:R-:W-:-:S04]  /*17000*/  LEA R12, P0, R10, c[0x0][0x1d0], 0x1 ;  /* 0x000074000a0c7a11 */ /* 0x000fc800078008ff */
[----:B------:R-:W-:-:S04]  /*17010*/  IADD3 R0, R0, R11, RZ ;  /* 0x0000000b00007210 */ /* 0x000fc80007ffe0ff */
[----:B------:R-:W-:-:S05]  /*17020*/  LEA.HI.X R13, R10, c[0x0][0x1d4], R0, 0x1, P0 ;  /* 0x000075000a0d7a11 */ /* 0x000fca00000f0c00 */
[----:B------:R1:W-:Y:S02]  /*17030*/  STG.E.128 [R12.64], RZ ;  /* 0x000000ff0c007986 */ /* 0x0003e4000c101d10 */
.L_x_48:
[----:B------:R-:W-:Y:S05]  /*17040*/  BSYNC B0 ;  /* 0x0000000000007941 */ /* 0x000fea0003800000 */
.L_x_47:
[----:B------:R-:W-:Y:S01]  /*17050*/  IADD3 R19, R4, 0x10, RZ ;  /* 0x0000001004137810 */ /* 0x000fe20007ffe0ff */
[----:B------:R-:W-:Y:S03]  /*17060*/  BSSY B0, `(.L_x_49) ;  /* 0x000000e000007945 */ /* 0x000fe60003800000 */
[----:B------:R-:W-:-:S13]  /*17070*/  ISETP.GE.AND P0, PT, R19, UR15, PT ;  /* 0x0000000f13007c0c */ /* 0x000fda000bf06270 */
[----:B------:R-:W-:Y:S05]  /*17080*/  @P0 BRA `(.L_x_50) ;  /* 0x000000b000000947 */ /* 0x000fea0003800000 */
[----:B------:R-:W-:Y:S02]  /*17090*/  IADD3 R0, P0, R2, 0x10, RZ ;  /* 0x0000001002007810 */ /* 0x000fe40007f1e0ff */
[----:B------:R-:W-:-:S03]  /*170a0*/  MOV R11, R7 ;  /* 0x00000007000b7202 */ /* 0x000fc60000000f00 */
[----:B------:R-:W-:-:S04]  /*170b0*/  IMAD.X R10, RZ, RZ, R3, P0 ;  /* 0x000000ffff0a7224 */ /* 0x000fc800000e0603 */
[----:B-1----:R-:W-:Y:S02]  /*170c0*/  IMAD R12, R10, c[0x0][0x1e8], RZ ;  /* 0x00007a000a0c7a24 */ /* 0x002fe400078e02ff */
[----:B------:R-:W-:-:S04]  /*170d0*/  IMAD.MOV.U32 R10, RZ, RZ, R8 ;  /* 0x000000ffff0a7224 */ /* 0x000fc800078e0008 */
[----:B------:R-:W-:-:S04]  /*170e0*/  IMAD.WIDE.U32 R10, R0, c[0x0][0x1e8], R10 ;  /* 0x00007a00000a7a25 */ /* 0x000fc800078e000a */
[----:B------:R-:W-:Y:S01]  /*170f0*/  IMAD R0, R0, c[0x0][0x1ec], R12 ;  /* 0x00007b0000007a24 */ /* 0x000fe200078e020c */
[----:B------:R-:W-:-:S04]  /*17100*/  LEA R12, P0, R10, c[0x0][0x1d0], 0x1 ;  /* 0x000074000a0c7a11 */ /* 0x000fc800078008ff */
[----:B------:R-:W-:-:S04]  /*17110*/  IADD3 R0, R0, R11, RZ ;  /* 0x0000000b00007210 */ /* 0x000fc80007ffe0ff */
[----:B------:R-:W-:-:S05]  /*17120*/  LEA.HI.X R13, R10, c[0x0][0x1d4], R0, 0x1, P0 ;  /* 0x000075000a0d7a11 */ /* 0x000fca00000f0c00 */
[----:B------:R1:W-:Y:S02]  /*17130*/  STG.E.128 [R12.64], RZ ;  /* 0x000000ff0c007986 */ /* 0x0003e4000c101d10 */
.L_x_50:
[----:B------:R-:W-:Y:S05]  /*17140*/  BSYNC B0 ;  /* 0x0000000000007941 */ /* 0x000fea0003800000 */
.L_x_49:
        /* <DEDUP_REMOVED lines=15> */
.L_x_52:
[----:B------:R-:W-:Y:S05]  /*17240*/  BSYNC B0 ;  /* 0x0000000000007941 */ /* 0x000fea0003800000 */
.L_x_51:
        /* <DEDUP_REMOVED lines=15> */
.L_x_54:
[----:B------:R-:W-:Y:S05]  /*17340*/  BSYNC B0 ;  /* 0x0000000000007941 */ /* 0x000fea0003800000 */
.L_x_53:
        /* <DEDUP_REMOVED lines=15> */
.L_x_56:
[----:B------:R-:W-:Y:S05]  /*17440*/  BSYNC B0 ;  /* 0x0000000000007941 */ /* 0x000fea0003800000 */
.L_x_55:
        /* <DEDUP_REMOVED lines=15> */
.L_x_58:
[----:B------:R-:W-:Y:S05]  /*17540*/  BSYNC B0 ;  /* 0x0000000000007941 */ /* 0x000fea0003800000 */
.L_x_57:
        /* <DEDUP_REMOVED lines=15> */
.L_x_60:
[----:B------:R-:W-:Y:S05]  /*17640*/  BSYNC B0 ;  /* 0x0000000000007941 */ /* 0x000fea0003800000 */
.L_x_59:
[----:B-1----:R-:W-:Y:S01]  /*17650*/  IADD3 R13, R4, 0x70, RZ ;  /* 0x00000070040d7810 */ /* 0x002fe20007ffe0ff */
[----:B------:R-:W-:Y:S03]  /*17660*/  BSSY B0, `(.L_x_61) ;  /* 0x000000d000007945 */ /* 0x000fe60003800000 */
[----:B------:R-:W-:-:S13]  /*17670*/  ISETP.GE.AND P0, PT, R13, UR15, PT ;  /* 0x0000000f0d007c0c */ /* 0x000fda000bf06270 */
[----:B------:R-:W-:Y:S05]  /*17680*/  @P0 BRA `(.L_x_62) ;  /* 0x000000a000000947 */ /* 0x000fea0003800000 */
[----:B------:R-:W-:Y:S02]  /*17690*/  IADD3 R0, P0, R2, 0x70, RZ ;  /* 0x0000007002007810 */ /* 0x000fe40007f1e0ff */
[----:B------:R-:W-:Y:S02]  /*176a0*/  MOV R6, R8 ;  /* 0x0000000800067202 */ /* 0x000fe40000000f00 */
[----:B------:R-:W-:-:S03]  /*176b0*/  IADD3.X R2, RZ, R3, RZ, P0, !PT ;  /* 0x00000003ff027210 */ /* 0x000fc600007fe4ff */
[----:B------:R-:W-:-:S04]  /*176c0*/  IMAD.WIDE.U32 R6, R0, c[0x0][0x1e8], R6 ;  /* 0x00007a0000067a25 */ /* 0x000fc800078e0006 */
[----:B------:R-:W-:-:S04]  /*176d0*/  IMAD R2, R2, c[0x0][0x1e8], RZ ;  /* 0x00007a0002027a24 */ /* 0x000fc800078e02ff */
[----:B------:R-:W-:Y:S01]  /*176e0*/  IMAD R0, R0, c[0x0][0x1ec], R2 ;  /* 0x00007b0000007a24 */ /* 0x000fe200078e0202 */
[----:B------:R-:W-:-:S04]  /*176f0*/  LEA R2, P0, R6, c[0x0][0x1d0], 0x1 ;  /* 0x0000740006027a11 */ /* 0x000fc800078008ff */
[----:B------:R-:W-:-:S04]  /*17700*/  IADD3 R0, R0, R7, RZ ;  /* 0x0000000700007210 */ /* 0x000fc80007ffe0ff */
[----:B------:R-:W-:-:S05]  /*17710*/  LEA.HI.X R3, R6, c[0x0][0x1d4], R0, 0x1, P0 ;  /* 0x0000750006037a11 */ /* 0x000fca00000f0c00 */
[----:B------:R1:W-:Y:S02]  /*17720*/  STG.E.128 [R2.64], RZ ;  /* 0x000000ff02007986 */ /* 0x0003e4000c101d10 */
.L_x_62:
[----:B------:R-:W-:Y:S05]  /*17730*/  BSYNC B0 ;  /* 0x0000000000007941 */ /* 0x000fea0003800000 */
.L_x_61:
[----:B------:R-:W-:-:S04]  /*17740*/  LOP3.LUT P6, RZ, R232, 0x7, RZ, 0xc0, !PT ;  /* 0x00000007e8ff7812 */ /* 0x000fc800078cc0ff */
[----:B------:R-:W-:Y:S02]  /*17750*/  ISETP.GE.OR P2, PT, R4, UR15, P6 ;  /* 0x0000000f04007c0c */ /* 0x000fe4000b746670 */
[----:B------:R-:W-:Y:S02]  /*17760*/  ISETP.GE.OR P1, PT, R19, UR15, P6 ;  /* 0x0000000f13007c0c */ /* 0x000fe4000b726670 */
[----:B------:R-:W-:Y:S02]  /*17770*/  ISETP.GE.OR P5, PT, R18, UR15, P6 ;  /* 0x0000000f12007c0c */ /* 0x000fe4000b7a6670 */
[----:B------:R-:W-:Y:S02]  /*17780*/  ISETP.GE.OR P4, PT, R17, UR15, P6 ;  /* 0x0000000f11007c0c */ /* 0x000fe4000b786670 */
[----:B------:R-:W-:-:S05]  /*17790*/  ISETP.GE.OR P3, PT, R16, UR15, P6 ;  /* 0x0000000f10007c0c */ /* 0x000fca000b766670 */
[----:B------:R-:W-:Y:S02]  /*177a0*/  @!P2 IMAD R4, R4, UR20, RZ ;  /* 0x000000140404ac24 */ /* 0x000fe4000f8e02ff */
[----:B------:R-:W-:Y:S02]  /*177b0*/  @!P1 IMAD R0, R19, UR20, RZ ;  /* 0x0000001413009c24 */ /* 0x000fe4000f8e02ff */
[----:B------:R-:W-:Y:S01]  /*177c0*/  @!P2 IMAD.MOV.U32 R5, RZ, RZ, 0x7f800000 ;  /* 0x7f800000ff05a424 */ /* 0x000fe200078e00ff */
[----:B-1----:R-:W-:Y:S01]  /*177d0*/  @!P2 IADD3 R3, P0, R4, UR12, RZ ;  /* 0x0000000c0403ac10 */ /* 0x002fe2000ff1e0ff */
[----:B------:R-:W-:Y:S02]  /*177e0*/  @!P5 IMAD R6, R18, UR20, RZ ;  /* 0x000000141206dc24 */ /* 0x000fe4000f8e02ff */
[----:B------:R-:W-:Y:S01]  /*177f0*/  @!P5 IMAD.MOV.U32 R12, RZ, RZ, 0x7f800000 ;  /* 0x7f800000ff0cd424 */ /* 0x000fe200078e00ff */
[----:B------:R-:W-:Y:S02]  /*17800*/  @!P2 LEA.HI.X.SX32 R4, R4, UR6, 0x1, P0 ;  /* 0x000000060404ac11 */ /* 0x000fe400080f0eff */
[----:B------:R-:W-:-:S04]  /*17810*/  @!P2 LEA R2, P0, R3, c[0x0][0x200], 0x2 ;  /* 0x000080000302aa11 */ /* 0x000fc800078010ff */
[----:B------:R-:W-:Y:S02]  /*17820*/  @!P2 LEA.HI.X R3, R3, c[0x0][0x204], R4, 0x2, P0 ;  /* 0x000081000303aa11 */ /* 0x000fe400000f1404 */
[----:B------:R-:W-:-:S03]  /*17830*/  @!P1 IADD3 R4, P0, R0, UR12, RZ ;  /* 0x0000000c00049c10 */ /* 0x000fc6000ff1e0ff */
[----:B------:R1:W-:Y:S02]  /*17840*/  @!P2 STG.E [R2.64], R5 ;  /* 0x000000050200a986 */ /* 0x0003e4000c101910 */
[----:B-1----:R-:W-:Y:S01]  /*17850*/  @!P1 LEA.HI.X.SX32 R3, R0, UR6, 0x1, P0 ;  /* 0x0000000600039c11 */ /* 0x002fe200080f0eff */
[----:B------:R-:W-:Y:S01]  /*17860*/  @!P4 IMAD R5, R17, UR20, RZ ;  /* 0x000000141105cc24 */ /* 0x000fe2000f8e02ff */
[----:B------:R-:W-:Y:S02]  /*17870*/  @!P1 LEA R2, P2, R4, c[0x0][0x200], 0x2 ;  /* 0x0000800004029a11 */ /* 0x000fe400078410ff */
[----:B------:R-:W-:Y:S02]  /*17880*/  @!P5 IADD3 R0, P0, R6, UR12, RZ ;  /* 0x0000000c0600dc10 */ /* 0x000fe4000ff1e0ff */
[----:B------:R-:W-:Y:S02]  /*17890*/  @!P1 LEA.HI.X R3, R4, c[0x0][0x204], R3, 0x2, P2 ;  /* 0x0000810004039a11 */ /* 0x000fe400010f1403 */
[----:B------:R-:W-:-:S02]  /*178a0*/  @!P5 LEA.HI.X.SX32 R6, R6, UR6, 0x1, P0 ;  /* 0x000000060606dc11 */ /* 0x000fc400080f0eff */
[C---:B------:R-:W-:Y:S02]  /*178b0*/  @!P5 LEA R10, P2, R0.reuse, c[0x0][0x200], 0x2 ;  /* 0x00008000000ada11 */ /* 0x040fe400078410ff */
[----:B------:R-:W-:Y:S02]  /*178c0*/  @!P4 IADD3 R4, P0, R5, UR12, RZ ;  /* 0x0000000c0504cc10 */ /* 0x000fe4000ff1e0ff */
[----:B------:R-:W-:Y:S01]  /*178d0*/  @!P5 LEA.HI.X R11, R0, c[0x0][0x204], R6, 0x2, P2 ;  /* 0x00008100000bda11 */ /* 0x000fe200010f1406 */
[----:B------:R-:W-:Y:S01]  /*178e0*/  @!P1 IMAD.MOV.U32 R6, RZ, RZ, 0x7f800000 ;  /* 0x7f800000ff069424 */ /* 0x000fe200078e00ff */
[----:B------:R-:W-:Y:S02]  /*178f0*/  ISETP.GE.OR P2, PT, R15, UR15, P6 ;  /* 0x0000000f0f007c0c */ /* 0x000fe4000b746670 */
[----:B------:R-:W-:Y:S01]  /*17900*/  @!P4 LEA.HI.X.SX32 R0, R5, UR6, 0x1, P0 ;  /* 0x000000060500cc11 */ /* 0x000fe200080f0eff */
[----:B------:R-:W-:Y:S01]  /*17910*/  @!P3 IMAD R5, R16, UR20, RZ ;  /* 0x000000141005bc24 */ /* 0x000fe2000f8e02ff */
[----:B------:R-:W-:Y:S01]  /*17920*/  @!P4 LEA R8, P0, R4, c[0x0][0x200], 0x2 ;  /* 0x000080000408ca11 */ /* 0x000fe200078010ff */
[----:B------:R1:W-:Y:S01]  /*17930*/  @!P1 STG.E [R2.64], R6 ;  /* 0x0000000602009986 */ /* 0x0003e2000c101910 */
[----:B------:R-:W-:-:S02]  /*17940*/  ISETP.GE.OR P1, PT, R14, UR15, P6 ;  /* 0x0000000f0e007c0c */ /* 0x000fc4000b726670 */
[----:B------:R-:W-:Y:S01]  /*17950*/  @!P4 LEA.HI.X R9, R4, c[0x0][0x204], R0, 0x2, P0 ;  /* 0x000081000409ca11 */ /* 0x000fe200000f1400 */
[----:B------:R2:W-:Y:S01]  /*17960*/  @!P5 STG.E [R10.64], R12 ;  /* 0x0000000c0a00d986 */ /* 0x0005e2000c101910 */
[----:B------:R-:W-:Y:S02]  /*17970*/  @!P3 IADD3 R0, P0, R5, UR12, RZ ;  /* 0x0000000c0500bc10 */ /* 0x000fe4000ff1e0ff */
[----:B------:R-:W-:Y:S02]  /*17980*/  ISETP.GE.OR P6, PT, R13, UR15, P6 ;  /* 0x0000000f0d007c0c */ /* 0x000fe4000b7c6670 */
[----:B-1----:R-:W-:Y:S01]  /*17990*/  @!P3 LEA.HI.X.SX32 R3, R5, UR6, 0x1, P0 ;  /* 0x000000060503bc11 */ /* 0x002fe200080f0eff */
[----:B------:R-:W-:Y:S01]  /*179a0*/  @!P2 IMAD R2, R15, UR20, RZ ;  /* 0x000000140f02ac24 */ /* 0x000fe2000f8e02ff */
[----:B------:R-:W-:Y:S01]  /*179b0*/  @!P3 LEA R6, P0, R0, c[0x0][0x200], 0x2 ;  /* 0x000080000006ba11 */ /* 0x000fe200078010ff */
[----:B--2---:R-:W-:-:S03]  /*179c0*/  @!P3 IMAD.MOV.U32 R10, RZ, RZ, 0x7f800000 ;  /* 0x7f800000ff0ab424 */ /* 0x004fc600078e00ff */
[----:B------:R-:W-:Y:S01]  /*179d0*/  @!P3 LEA.HI.X R7, R0, c[0x0][0x204], R3, 0x2, P0 ;  /* 0x000081000007ba11 */ /* 0x000fe200000f1403 */
[----:B------:R-:W-:Y:S01]  /*179e0*/  @!P1 IMAD R3, R14, UR20, RZ ;  /* 0x000000140e039c24 */ /* 0x000fe2000f8e02ff */
[----:B------:R-:W-:-:S04]  /*179f0*/  @!P2 IADD3 R0, P0, R2, UR12, RZ ;  /* 0x0000000c0200ac10 */ /* 0x000fc8000ff1e0ff */
[----:B------:R-:W-:Y:S02]  /*17a00*/  @!P2 LEA.HI.X.SX32 R2, R2, UR6, 0x1, P0 ;  /* 0x000000060202ac11 */ /* 0x000fe400080f0eff */
[----:B------:R-:W-:-:S04]  /*17a10*/  @!P2 LEA R4, P0, R0, c[0x0][0x200], 0x2 ;  /* 0x000080000004aa11 */ /* 0x000fc800078010ff */
[----:B------:R-:W-:Y:S02]  /*17a20*/  @!P2 LEA.HI.X R5, R0, c[0x0][0x204], R2, 0x2, P0 ;  /* 0x000081000005aa11 */ /* 0x000fe400000f1402 */
[----:B------:R-:W-:-:S04]  /*17a30*/  @!P1 IADD3 R0, P0, R3, UR12, RZ ;  /* 0x0000000c03009c10 */ /* 0x000fc8000ff1e0ff */
[----:B------:R-:W-:Y:S02]  /*17a40*/  @!P1 LEA.HI.X.SX32 R3, R3, UR6, 0x1, P0 ;  /* 0x0000000603039c11 */ /* 0x000fe400080f0eff */
[----:B------:R-:W-:-:S04]  /*17a50*/  @!P1 LEA R2, P0, R0, c[0x0][0x200], 0x2 ;  /* 0x0000800000029a11 */ /* 0x000fc800078010ff */
[----:B------:R-:W-:Y:S01]  /*17a60*/  @!P1 LEA.HI.X R3, R0, c[0x0][0x204], R3, 0x2, P0 ;  /* 0x0000810000039a11 */ /* 0x000fe200000f1403 */
[----:B------:R-:W-:-:S05]  /*17a70*/  @!P4 IMAD.MOV.U32 R0, RZ, RZ, 0x7f800000 ;  /* 0x7f800000ff00c424 */ /* 0x000fca00078e00ff */
[----:B------:R1:W-:Y:S04]  /*17a80*/  @!P4 STG.E [R8.64], R0 ;  /* 0x000000000800c986 */ /* 0x0003e8000c101910 */
[----:B------:R2:W-:Y:S01]  /*17a90*/  @!P3 STG.E [R6.64], R10 ;  /* 0x0000000a0600b986 */ /* 0x0005e2000c101910 */
[----:B-1----:R-:W-:Y:S02]  /*17aa0*/  @!P2 IMAD.MOV.U32 R8, RZ, RZ, 0x7f800000 ;  /* 0x7f800000ff08a424 */ /* 0x002fe400078e00ff */
[----:B------:R-:W-:-:S03]  /*17ab0*/  @!P1 IMAD.MOV.U32 R0, RZ, RZ, 0x7f800000 ;  /* 0x7f800000ff009424 */ /* 0x000fc600078e00ff */
[----:B------:R2:W-:Y:S04]  /*17ac0*/  @!P2 STG.E [R4.64], R8 ;  /* 0x000000080400a986 */ /* 0x0005e8000c101910 */
[----:B------:R2:W-:Y:S01]  /*17ad0*/  @!P1 STG.E [R2.64], R0 ;  /* 0x0000000002009986 */ /* 0x0005e2000c101910 */
[----:B------:R-:W-:Y:S05]  /*17ae0*/  @P6 EXIT ;  /* 0x000000000000694d */ /* 0x000fea0003800000 */
[----:B--2---:R-:W-:-:S05]  /*17af0*/  IMAD R0, R13, UR20, RZ ;  /* 0x000000140d007c24 */ /* 0x004fca000f8e02ff */
[----:B------:R-:W-:-:S04]  /*17b00*/  IADD3 R3, P0, R0, UR12, RZ ;  /* 0x0000000c00037c10 */ /* 0x000fc8000ff1e0ff */
[----:B------:R-:W-:Y:S02]  /*17b10*/  LEA.HI.X.SX32 R0, R0, UR6, 0x1, P0 ;  /* 0x0000000600007c11 */ /* 0x000fe400080f0eff */
[----:B------:R-:W-:-:S04]  /*17b20*/  LEA R2, P0, R3, c[0x0][0x200], 0x2 ;  /* 0x0000800003027a11 */ /* 0x000fc800078010ff */
[----:B------:R-:W-:Y:S01]  /*17b30*/  LEA.HI.X R3, R3, c[0x0][0x204], R0, 0x2, P0 ;  /* 0x0000810003037a11 */ /* 0x000fe200000f1400 */
[----:B------:R-:W-:-:S05]  /*17b40*/  IMAD.MOV.U32 R0, RZ, RZ, 0x7f800000 ;  /* 0x7f800000ff007424 */ /* 0x000fca00078e00ff */
[----:B------:R-:W-:Y:S01]  /*17b50*/  STG.E [R2.64], R0 ;  /* 0x0000000002007986 */ /* 0x000fe2000c101910 */
[----:B------:R-:W-:Y:S05]  /*17b60*/  EXIT ;  /* 0x000000000000794d */ /* 0x000fea0003800000 */
.L_x_63:
        /* <DEDUP_REMOVED lines=9> */
.L_x_1132:


//--------------------- .text._ZN5flash16flash_fwd_kernelI23Flash_fwd_kernel_traitsILi64ELi128ELi128ELi4ELb0ELb0EN7cutlass6half_tE19Flash_kernel_traitsILi64ELi128ELi128ELi4ES3_EELb0ELb1ELb0ELb0ELb0ELb1ELb1ELb0EEEvNS_16Flash_fwd_paramsE --------------------------
	.section	.text._ZN5flash16flash_fwd_kernelI23Flash_fwd_kernel_traitsILi64ELi128ELi128ELi4ELb0ELb0EN7cutlass6half_tE19Flash_kernel_traitsILi64ELi128ELi128ELi4ES3_EELb0ELb1ELb0ELb0ELb0ELb1ELb1ELb0EEEvNS_16Flash_fwd_paramsE,"ax",@progbits
	.sectioninfo	@"SHI_REGISTERS=255"
	.align	128
        .global         _ZN5flash16flash_fwd_kernelI23Flash_fwd_kernel_traitsILi64ELi128ELi128ELi4ELb0ELb0EN7cutlass6half_tE19Flash_kernel_traitsILi64ELi128ELi128ELi4ES3_EELb0ELb1ELb0ELb0ELb0ELb1ELb1ELb0EEEvNS_16Flash_fwd_paramsE
        .type           _ZN5flash16flash_fwd_kernelI23Flash_fwd_kernel_traitsILi64ELi128ELi128ELi4ELb0ELb0EN7cutlass6half_tE19Flash_kernel_traitsILi64ELi128ELi128ELi4ES3_EELb0ELb1ELb0ELb0ELb0ELb1ELb1ELb0EEEvNS_16Flash_fwd_paramsE,@function
        .size           _ZN5flash16flash_fwd_kernelI23Flash_fwd_kernel_traitsILi64ELi128ELi128ELi4ELb0ELb0EN7cutlass6half_tE19Flash_kernel_traitsILi64ELi128ELi128ELi4ES3_EELb0ELb1ELb0ELb0ELb0ELb1ELb1ELb0EEEvNS_16Flash_fwd_paramsE,(.L_x_1133 - _ZN5flash16flash_fwd_kernelI23Flash_fwd_kernel_traitsILi64ELi128ELi128ELi4ELb0ELb0EN7cutlass6half_tE19Flash_kernel_traitsILi64ELi128ELi128ELi4ES3_EELb0ELb1ELb0ELb0ELb0ELb1ELb1ELb0EEEvNS_16Flash_fwd_paramsE)
        .other          _ZN5flash16flash_fwd_kernelI23Flash_fwd_kernel_traitsILi64ELi128ELi128ELi4ELb0ELb0EN7cutlass6half_tE19Flash_kernel_traitsILi64ELi128ELi128ELi4ES3_EELb0ELb1ELb0ELb0ELb0ELb1ELb1ELb0EEEvNS_16Flash_fwd_paramsE,@"STO_CUDA_ENTRY STV_DEFAULT"
_ZN5flash16flash_fwd_kernelI23Flash_fwd_kernel_traitsILi64ELi128ELi128ELi4ELb0ELb0EN7cutlass6half_tE19Flash_kernel_traitsILi64ELi128ELi128ELi4ES3_EELb0ELb1ELb0ELb0ELb0ELb1ELb1ELb0EEEvNS_16Flash_fwd_paramsE:
.text._ZN5flash16flash_fwd_kernelI23Flash_fwd_kernel_traitsILi64ELi128ELi128ELi4ELb0ELb0EN7cutlass6half_tE19Flash_kernel_traitsILi64ELi128ELi128ELi4ES3_EELb0ELb1ELb0ELb0ELb0ELb1ELb1ELb0EEEvNS_16Flash_fwd_paramsE:
        /* <DEDUP_REMOVED lines=56> */
.L_x_64:
[----:B------:R-:W-:Y:S02]  /*0380*/  ULDC UR6, c[0x0][0x218] ;  /* 0x0000860000067ab9 */ /* 0x000fe40000000800 */
.L_x_65:
        /* <DEDUP_REMOVED lines=70> */
.L_x_67:
        /* <DEDUP_REMOVED lines=46> */
.L_x_68:
        /* <DEDUP_REMOVED lines=9> */
[----:B------:R-:W-:Y:S01]  /*0b60*/  IMAD.MOV.U32 R244, RZ, RZ, c[0x0][0x19c] ;  /* 0x00006700fff47624 */ /* 0x000fe200078e00ff */
        /* <DEDUP_REMOVED lines=12> */
[----:B------:R-:W-:Y:S01]  /*0c30*/  IADD3 R36, R10, 0x20, RZ ;  /* 0x000000200a247810 */ /* 0x000fe20007ffe0ff */
[----:B------:R-:W-:Y:S01]  /*0c40*/  UISETP.GE.AND UP0, UPT, UR8, 0x2, UPT ;  /* 0x000000020800788c */ /* 0x000fe2000bf06270 */
[----:B------:R-:W-:Y:S01]  /*0c50*/  SHF.R.U32.HI R2, RZ, 0x3, R0 ;  /* 0x00000003ff027819 */ /* 0x000fe20000011600 */
[----:B-1----:R-:W-:Y:S01]  /*0c60*/  IMAD.WIDE R38, R3, 0x80, R10 ;  /* 0x0000008003267825 */ /* 0x002fe200078e020a */
[----:B------:R-:W-:-:S02]  /*0c70*/  LOP3.LUT R0, R0, 0x38, R22, 0xf8, !PT ;  /* 0x0000003800007812 */ /* 0x000fc400078ef816 */
[----:B------:R-:W-:Y:S02]  /*0c80*/  IADD3 R35, R10, 0x30, RZ ;  /* 0x000000300a237810 */ /* 0x000fe40007ffe0ff */
[----:B------:R-:W-:Y:S01]  /*0c90*/  LOP3.LUT R4, R0, R2, RZ, 0x3c, !PT ;  /* 0x0000000200047212 */ /* 0x000fe200078e3cff */
[----:B------:R-:W-:Y:S01]  /*0ca0*/  STL.64 [R1+0x80], R38 ;  /* 0x0000802601007387 */ /* 0x000fe20000100a00 */
[----:B------:R-:W-:Y:S02]  /*0cb0*/  SHF.R.S32.HI R23, RZ, 0x1f, R22 ;  /* 0x0000001fff177819 */ /* 0x000fe40000011416 */
[----:B------:R-:W-:Y:S02]  /*0cc0*/  IADD3 R2, P0, R22, UR6, RZ ;  /* 0x0000000616027c10 */ /* 0x000fe4000ff1e0ff */
[----:B------:R-:W-:Y:S01]  /*0cd0*/  ISETP.GE.AND P5, PT, R36, UR10, PT ;  /* 0x0000000a24007c0c */ /* 0x000fe2000bfa6270 */
[----:B------:R1:W-:Y:S01]  /*0ce0*/  STL.64 [R1+0xa0], R22 ;  /* 0x0000a01601007387 */ /* 0x0003e20000100a00 */
[----:B------:R-:W-:-:S02]  /*0cf0*/  ISETP.GE.AND P4, PT, R35, UR10, PT ;  /* 0x0000000a23007c0c */ /* 0x000fc4000bf86270 */
        /* <DEDUP_REMOVED lines=23> */
[----:B------:R-:W-:-:S02]  /*0e70*/  @!P1 IMAD R4, R38, c[0x0][0x194], R4 ;  /* 0x0000650026049a24 */ /* 0x000fc400078e0204 */
[----:B------:R-:W-:Y:S01]  /*0e80*/  @!P1 IMAD.WIDE.U32 R8, R38, c[0x0][0x190], R2 ;  /* 0x0000640026089a25 */ /* 0x000fe200078e0002 */
[----:B------:R-:W-:Y:S03]  /*0e90*/  STL [R1+0x98], R33 ;  /* 0x0000982101007387 */ /* 0x000fe60000100800 */
[----:B------:R-:W-:Y:S01]  /*0ea0*/  @!P5 IMAD R5, R5, c[0x0][0x190], RZ ;  /* 0x000064000505da24 */ /* 0x000fe200078e02ff */
[----:B------:R-:W-:Y:S01]  /*0eb0*/  @!P1 LEA R14, P0, R8, c[0x0][0x160], 0x1 ;  /* 0x00005800080e9a11 */ /* 0x000fe200078008ff */
[----:B------:R-:W-:Y:S01]  /*0ec0*/  @!P4 IMAD R16, R0, c[0x0][0x190], RZ ;  /* 0x000064000010ca24 */ /* 0x000fe200078e02ff */
[----:B------:R-:W-:Y:S01]  /*0ed0*/  STL [R1+0xb8], R32 ;  /* 0x0000b82001007387 */ /* 0x000fe20000100800 */
[----:B------:R-:W-:Y:S02]  /*0ee0*/  @!P1 IMAD.IADD R0, R9, 0x1, R4 ;  /* 0x0000000109009824 */ /* 0x000fe400078e0204 */
[----:B------:R-:W-:Y:S01]  /*0ef0*/  @!P2 IMAD.WIDE.U32 R12, R12, c[0x0][0x190], R2 ;  /* 0x000064000c0caa25 */ /* 0x000fe200078e0002 */
[----:B------:R-:W-:Y:S03]  /*0f00*/  STL [R1+0xc0], R31 ;  /* 0x0000c01f01007387 */ /* 0x000fe60000100800 */
[----:B------:R-:W-:-:S02]  /*0f10*/  @!P5 IMAD R18, R6, c[0x0][0x194], R5 ;  /* 0x000065000612da24 */ /* 0x000fc400078e0205 */
[C---:B------:R-:W-:Y:S02]  /*0f20*/  @!P4 IMAD R16, R15.reuse, c[0x0][0x194], R16 ;  /* 0x000065000f10ca24 */ /* 0x040fe400078e0210 */
[----:B------:R-:W-:Y:S01]  /*0f30*/  @!P4 IMAD.WIDE.U32 R4, R15, c[0x0][0x190], R2 ;  /* 0x000064000f04ca25 */ /* 0x000fe200078e0002 */
[----:B------:R-:W-:Y:S02]  /*0f40*/  @!P1 LEA.HI.X R15, R8, c[0x0][0x164], R0, 0x1, P0 ;  /* 0x00005900080f9a11 */ /* 0x000fe400000f0c00 */
[----:B------:R-:W-:Y:S01]  /*0f50*/  @!P2 LEA R8, P0, R12, c[0x0][0x160], 0x1 ;  /* 0x000058000c08aa11 */ /* 0x000fe200078008ff */
[----:B------:R-:W-:Y:S01]  /*0f60*/  @!P2 IMAD.IADD R0, R13, 0x1, R17 ;  /* 0x000000010d00a824 */ /* 0x000fe200078e0211 */
[----:B------:R-:W-:Y:S01]  /*0f70*/  @!P4 LEA R20, P6, R4, c[0x0][0x160], 0x1 ;  /* 0x000058000414ca11 */ /* 0x000fe200078c08ff */
[----:B------:R-:W-:Y:S02]  /*0f80*/  IMAD.SHL.U32 R231, R231, 0x2, RZ ;  /* 0x00000002e7e77824 */ /* 0x000fe400078e00ff */
[----:B------:R-:W-:Y:S01]  /*0f90*/  @!P5 IMAD.WIDE.U32 R6, R6, c[0x0][0x190], R2 ;  /* 0x000064000606da25 */ /* 0x000fe200078e0002 */
[----:B------:R-:W-:-:S02]  /*0fa0*/  @!P2 LEA.HI.X R9, R12, c[0x0][0x164], R0, 0x1, P0 ;  /* 0x000059000c09aa11 */ /* 0x000fc400000f0c00 */
        /* <DEDUP_REMOVED lines=10> */
[----:B------:R-:W-:Y:S02]  /*1050*/  @!P5 LEA.HI.X R25, R6, c[0x0][0x164], R7, 0x1, P3 ;  /* 0x000059000619da11 */ /* 0x000fe400018f0c07 */
[----:B------:R-:W-:-:S02]  /*1060*/  @!P4 LEA.HI.X R21, R4, c[0x0][0x164], R0, 0x1, P6 ;  /* 0x000059000415ca11 */ /* 0x000fc400030f0c00 */
        /* <DEDUP_REMOVED lines=34> */
[----:B----4-:R-:W-:Y:S01]  /*1290*/  IMAD.MOV.U32 R24, RZ, RZ, c[0x0][0x1a4] ;  /* 0x00006900ff187624 */ /* 0x010fe200078e00ff */
        /* <DEDUP_REMOVED lines=17> */
[C---:B------:R-:W-:Y:S01]  /*13b0*/  IMAD.WIDE.U32 R8, R26.reuse, c[0x0][0x1b0], R4 ;  /* 0x00006c001a087a25 */ /* 0x040fe200078e0004 */
        /* <DEDUP_REMOVED lines=14> */
[----:B------:R1:W-:Y:S01]  /*14a0*/  STL.64 [R1+0x90], R8 ;  /* 0x0000900801007387 */ /* 0x0003e20000100a00 */
[----:B------:R-:W-:Y:S01]  /*14b0*/  IMAD.WIDE.U32 R2, R2, UR21, R246 ;  /* 0x0000001502027c25 */ /* 0x000fe2000f8e00f6 */
[----:B------:R-:W-:-:S02]  /*14c0*/  ISETP.GE.AND P3, PT, R32, UR7, PT ;  /* 0x0000000720007c0c */ /* 0x000fc4000bf66270 */
[----:B------:R-:W-:Y:S01]  /*14d0*/  ISETP.GE.AND P2, PT, R31, UR7, PT ;  /* 0x000000071f007c0c */ /* 0x000fe2000bf46270 */
[----:B------:R-:W-:Y:S01]  /*14e0*/  IMAD.U32 R4, RZ, RZ, UR6 ;  /* 0x00000006ff047e24 */ /* 0x000fe2000f8e00ff */
[----:B------:R-:W-:Y:S01]  /*14f0*/  @!P0 LEA R0, P4, R0, R2, 0x4 ;  /* 0x0000000200008211 */ /* 0x000fe200078820ff */
[----:B------:R-:W-:Y:S01]  /*1500*/  IMAD.U32 R5, RZ, RZ, UR6 ;  /* 0x00000006ff057e24 */ /* 0x000fe2000f8e00ff */
[----:B------:R-:W-:Y:S01]  /*1510*/  IADD3 R3, R3, UR4, RZ ;  /* 0x0000000403037c10 */ /* 0x000fe2000fffe0ff */
[----:B------:R-:W-:Y:S01]  /*1520*/  UIMAD.WIDE.U32 UR4, UR6, 0x20, URZ ;  /* 0x00000020060478a5 */ /* 0x000fe2000f8e003f */
[----:B----4-:R-:W-:Y:S01]  /*1530*/  IMAD.U32 R18, RZ, RZ, UR6 ;  /* 0x00000006ff127e24 */ /* 0x010fe2000f8e00ff */
[----:B------:R-:W-:Y:S01]  /*1540*/  STL.64 [R1+0x88], R246 ;  /* 0x000088f601007387 */ /* 0x000fe20000100a00 */
[----:B------:R-:W-:Y:S01]  /*1550*/  @!P0 LEA.HI.X R4, R4, R3, R244, 0x4, P4 ;  /* 0x0000000304048211 */ /* 0x000fe200020f24f4 */
[----:B------:R-:W-:Y:S01]  /*1560*/  IMAD.U32 R11, RZ, RZ, UR6 ;  /* 0x00000006ff0b7e24 */ /* 0x000fe2000f8e00ff */
[----:B------:R-:W-:Y:S01]  /*1570*/  @!P0 LEA R6, P4, R0, c[0x0][0x168], 0x1 ;  /* 0x00005a0000068a11 */ /* 0x000fe200078808ff */
[----:B------:R-:W-:-:S03]  /*1580*/  IMAD.WIDE.U32 R22, R26, c[0x0][0x1b8], R22 ;  /* 0x00006e001a167a25 */ /* 0x000fc600078e0016 */
[----:B------:R-:W-:Y:S01]  /*1590*/  @!P0 LEA.HI.X R7, R0, c[0x0][0x16c], R4, 0x1, P4 ;  /* 0x00005b0000078a11 */ /* 0x000fe200020f0c04 */
[----:B------:R-:W-:Y:S01]  /*15a0*/  IMAD.SHL.U32 R4, R244, 0x20, RZ ;  /* 0x00000020f4047824 */ /* 0x000fe200078e00ff */
[----:B------:R-:W-:Y:S01]  /*15b0*/  @!P1 IADD3 R0, P4, R2, UR4, RZ ;  /* 0x0000000402009c10 */ /* 0x000fe2000ff9e0ff */
[----:B-----5:R-:W-:Y:S01]  /*15c0*/  IMAD.MOV.U32 R20, RZ, RZ, R22 ;  /* 0x000000ffff147224 */ /* 0x020fe200078e0016 */
[----:B------:R4:W-:Y:S02]  /*15d0*/  STL.64 [R1+0xb0], R22 ;  /* 0x0000b01601007387 */ /* 0x0009e40000100a00 */
[----:B------:R-:W-:Y:S01]  /*15e0*/  @!P1 IADD3.X R4, R3, UR5, R4, P4, !PT ;  /* 0x0000000503049c10 */ /* 0x000fe2000a7fe404 */
[----:B------:R-:W-:Y:S01]  /*15f0*/  ULDC.64 UR4, c[0x0][0x1a0] ;  /* 0x0000680000047ab9 */ /* 0x000fe20000000a00 */
[----:B---3--:R-:W-:Y:S01]  /*1600*/  @!P1 LEA R12, P4, R0, c[0x0][0x168], 0x1 ;  /* 0x00005a00000c9a11 */ /* 0x008fe200078808ff */
[----:B------:R-:W-:Y:S01]  /*1610*/  USHF.L.U64.HI UR11, UR4, UR11, UR5 ;  /* 0x0000000b040b7299 */ /* 0x000fe20008010205 */
[----:B-1----:R-:W-:Y:S01]  /*1620*/  @!P5 LEA R8, P6, R2, c[0x0][0x168], 0x1 ;  /* 0x00005a000208da11 */ /* 0x002fe200078c08ff */
[----:B------:R-:W-:Y:S01]  /*1630*/  USHF.L.U32 UR14, UR4, 0x7, URZ ;  /* 0x00000007040e7899 */ /* 0x000fe2000800063f */
[----:B------:R-:W-:Y:S01]  /*1640*/  @!P1 LEA.HI.X R13, R0, c[0x0][0x16c], R4, 0x1, P4 ;  /* 0x00005b00000d9a11 */ /* 0x000fe200020f0c04 */
[----:B------:R-:W-:Y:S01]  /*1650*/  UIMAD UR5, UR11, UR18, URZ ;  /* 0x000000120b0572a4 */ /* 0x000fe2000f8e023f */
[----:B------:R-:W-:Y:S01]  /*1660*/  @!P5 LEA.HI.X R9, R2, c[0x0][0x16c], R3, 0x1, P6 ;  /* 0x00005b000209da11 */ /* 0x000fe200030f0c03 */
[----:B------:R-:W-:Y:S01]  /*1670*/  UIMAD.WIDE.U32 UR22, UR4, 0x20, URZ ;  /* 0x00000020041678a5 */ /* 0x000fe2000f8e003f */
[----:B------:R-:W-:Y:S01]  /*1680*/  ISETP.GE.AND P6, PT, R35, UR7, PT ;  /* 0x0000000723007c0c */ /* 0x000fe2000bfc6270 */
[----:B------:R-:W-:Y:S01]  /*1690*/  UIMAD UR5, UR19, UR14, UR5 ;  /* 0x0000000e130572a4 */ /* 0x000fe2000f8e0205 */
[----:B------:R-:W-:Y:S01]  /*16a0*/  ISETP.GE.AND P4, PT, R33, UR7, PT ;  /* 0x0000000721007c0c */ /* 0x000fe2000bf86270 */
        /* <DEDUP_REMOVED lines=24> */
[----:B-----5:R-:W-:Y:S01]  /*1830*/  @!P4 LEA R12, P0, R4, c[0x0][0x168], 0x1 ;  /* 0x00005a00040cca11 */ /* 0x020fe200078008ff */
        /* <DEDUP_REMOVED lines=10> */
[----:B------:R-:W-:Y:S02]  /*18e0*/  @!P3 LEA.HI.X R9, R2, c[0x0][0x16c], R3, 0x1, P1 ;  /* 0x00005b000209ba11 */ /* 0x000fe400008f0c03 */
[----:B------:R-:W-:Y:S01]  /*18f0*/  @!P2 LEA R2, P1, R6, c[0x0][0x168], 0x1 ;  /* 0x00005a000602aa11 */ /* 0x000fe200078208ff */
[----:B------:R-:W-:Y:S01]  /*1900*/  @!P2 IMAD.IADD R3, R7, 0x1, R5 ;  /* 0x000000010703a824 */ /* 0x000fe200078e0205 */
[----:B------:R-:W-:Y:S01]  /*1910*/  @!P4 LEA.HI.X R13, R4, c[0x0][0x16c], R0, 0x1, P0 ;  /* 0x00005b00040dca11 */ /* 0x000fe200000f0c00 */
[----:B------:R-:W-:Y:S01]  /*1920*/  IMAD R0, R27, c[0x0][0x1b8], RZ ;  /* 0x00006e001b007a24 */ /* 0x000fe200078e02ff */
[----:B------:R-:W-:Y:S01]  /*1930*/  ISETP.GE.AND P0, PT, R29, UR7, PT ;  /* 0x000000071d007c0c */ /* 0x000fe2000bf06270 */
[----:B------:R-:W-:Y:S01]  /*1940*/  IMAD.U32 R5, RZ, RZ, UR4 ;  /* 0x00000004ff057e24 */ /* 0x000fe2000f8e00ff */
[----:B------:R-:W-:Y:S01]  /*1950*/  @!P2 LEA.HI.X R3, R6, c[0x0][0x16c], R3, 0x1, P1 ;  /* 0x00005b000603aa11 */ /* 0x000fe200008f0c03 */
[----:B------:R3:W-:Y:S01]  /*1960*/  @!P4 LDGSTS.E.BYPASS.LTC128B.128 [R231+0x6800], [R12.64] ;  /* 0x068000000ce7cfae */ /* 0x0007e2000b901d50 */
[----:B------:R-:W-:Y:S01]  /*1970*/  IMAD R0, R26, c[0x0][0x1bc], R0 ;  /* 0x00006f001a007a24 */ /* 0x000fe200078e0200 */
[----:B------:R-:W-:-:S02]  /*1980*/  ISETP.GE.AND P4, PT, R34, UR7, PT ;  /* 0x0000000722007c0c */ /* 0x000fc4000bf86270 */
[----:B------:R5:W-:Y:S01]  /*1990*/  @!P3 LDGSTS.E.BYPASS.LTC128B.128 [R231+0x7000], [R8.64] ;  /* 0x0700000008e7bfae */ /* 0x000be2000b901d50 */
[----:B------:R-:W-:Y:S01]  /*19a0*/  IMAD.IADD R21, R23, 0x1, R0 ;  /* 0x0000000117157824 */ /* 0x000fe200078e0200 */
[C---:B------:R-:W-:Y:S01]  /*19b0*/  ISETP.GE.AND P3, PT, R10.reuse, UR7, PT ;  /* 0x000000070a007c0c */ /* 0x040fe2000bf66270 */
[----:B------:R-:W-:Y:S01]  /*19c0*/  IMAD.U32 R0, RZ, RZ, UR4 ;  /* 0x00000004ff007e24 */ /* 0x000fe2000f8e00ff */
[----:B------:R1:W-:Y:S01]  /*19d0*/  @!P2 LDGSTS.E.BYPASS.LTC128B.128 [R231+0x7800], [R2.64] ;  /* 0x0780000002e7afae */ /* 0x0003e2000b901d50 */
[----:B------:R-:W-:-:S03]  /*19e0*/  IMAD.SHL.U32 R10, R10, 0x8, RZ ;  /* 0x000000080a0a7824 */ /* 0x000fc600078e00ff */
[----:B------:R-:W0:Y:S04]  /*19f0*/  LDGDEPBAR ;  /* 0x00000000000079af */ /* 0x000e280000000000 */
[----:B------:R2:W-:Y:S01]  /*1a00*/  STL.64 [R1+0xa8], R20 ;  /* 0x0000a81401007387 */ /* 0x0005e20000100a00 */
[----:B---3--:R-:W-:Y:S02]  /*1a10*/  IMAD.U32 R12, RZ, RZ, UR4 ;  /* 0x00000004ff0c7e24 */ /* 0x008fe4000f8e00ff */
        /* <DEDUP_REMOVED lines=14> */
[----:B----4-:R-:W-:Y:S01]  /*1b00*/  IMAD.IADD R22, R8, 0x1, -R7 ;  /* 0x0000000108167824 */ /* 0x010fe200078e0a07 */
[----:B------:R-:W-:Y:S02]  /*1b10*/  @!P6 IADD3 R4, P1, R2, UR22, RZ ;  /* 0x000000160204ec10 */ /* 0x000fe4000ff3e0ff */
[----:B------:R-:W-:Y:S01]  /*1b20*/  @!P0 LEA.HI.X R7, R0, c[0x0][0x174], R5, 0x1, P2 ;  /* 0x00005d0000078a11 */ /* 0x000fe200010f0c05 */
[----:B------:R-:W-:Y:S01]  /*1b30*/  IMAD.U32 R5, RZ, RZ, UR4 ;  /* 0x00000004ff057e24 */ /* 0x000fe2000f8e00ff */
[----:B------:R-:W-:Y:S02]  /*1b40*/  @!P6 IADD3.X R0, R3, UR23, R9, P1, !PT ;  /* 0x000000170300ec10 */ /* 0x000fe40008ffe409 */
[----:B------:R-:W-:-:S02]  /*1b50*/  @!P3 LEA R8, P2, R2, c[0x0][0x170], 0x1 ;  /* 0x00005c000208ba11 */ /* 0x000fc400078408ff */
[----:B------:R-:W-:Y:S01]  /*1b60*/  @!P6 LEA R18, P1, R4, c[0x0][0x170], 0x1 ;  /* 0x00005c000412ea11 */ /* 0x000fe200078208ff */
        /* <DEDUP_REMOVED lines=27> */
[----:B--2---:R-:W-:Y:S01]  /*1d20*/  LEA.HI R20, R9, R0, RZ, 0x3 ;  /* 0x0000000009147211 */ /* 0x004fe200078f18ff */
[----:B------:R-:W-:Y:S02]  /*1d30*/  @!P5 IMAD.IADD R5, R5, 0x1, R8 ;  /* 0x000000010505d824 */ /* 0x000fe400078e0208 */
[----:B------:R-:W-:Y:S01]  /*1d40*/  @!P1 IMAD.MOV.U32 R8, RZ, RZ, R2 ;  /* 0x000000ffff089224 */ /* 0x000fe200078e0002 */
[----:B---3--:R-:W-:Y:S01]  /*1d50*/  LOP3.LUT R6, R20, 0xfffffff8, RZ, 0xc0, !PT ;  /* 0xfffffff814067812 */ /* 0x008fe200078ec0ff */
        /* <DEDUP_REMOVED lines=59> */
[----:B------:R-:W-:Y:S01]  /*2110*/  LEA.HI R6, R30, R160, RZ, 0x5 ;  /* 0x000000a01e067211 */ /* 0x000fe200078f28ff */
[----:B------:R-:W-:Y:S01]  /*2120*/  @P1 STS.128 [R231+0xb800], RZ ;  /* 0x00b800ffe7001388 */ /* 0x000fe20000000c00 */
[----:B------:R-:W-:Y:S01]  /*2130*/  IMAD.MOV.U32 R0, RZ, RZ, 0x10 ;  /* 0x00000010ff007424 */ /* 0x000fe200078e00ff */
[----:B------:R-:W-:-:S02]  /*2140*/  IADD3 R3, R212, 0x4000, RZ ;  /* 0x00004000d4037810 */ /* 0x000fc40007ffe0ff */
[----:B------:R-:W-:Y:S01]  /*2150*/  SHF.R.S32.HI R141, RZ, 0x5, R6 ;  /* 0x00000005ff8d7819 */ /* 0x000fe20000011406 */
[----:B------:R-:W-:Y:S01]  /*2160*/  @!PT LDS RZ, [RZ] ;  /* 0x00000000fffff984 */ /* 0x000fe20000000800 */
[----:B------:R-:W-:Y:S01]  /*2170*/  @!PT LDS RZ, [RZ] ;  /* 0x00000000fffff984 */ /* 0x000fe20000000800 */
[----:B------:R-:W-:Y:S01]  /*2180*/  @!PT LDS RZ, [RZ] ;  /* 0x00000000fffff984 */ /* 0x000fe20000000800 */
[----:B------:R3:W-:Y:S01]  /*2190*/  @!P1 LDGSTS.E.BYPASS.LTC128B.128 [R231+0xb800], [R8.64] ;  /* 0x0b80000008e79fae */ /* 0x0007e2000b901d50 */
[----:B------:R-:W-:Y:S02]  /*21a0*/  LOP3.LUT R7, R2, 0xfffffe00, RZ, 0xc0, !PT ;  /* 0xfffffe0002077812 */ /* 0x000fe400078ec0ff */
[----:B------:R-:W-:Y:S01]  /*21b0*/  R2P PR, R21, 0x6 ;  /* 0x0000000615007804 */ /* 0x000fe20000000000 */
[----:B------:R-:W-:Y:S01]  /*21c0*/  LDSM.16.M88.4 R40, [R212+0x4000] ;  /* 0x00400000d428783b */ /* 0x000fe20000000200 */
[----:B------:R-:W-:Y:S01]  /*21d0*/  LOP3.LUT P0, RZ, R28, 0x2, RZ, 0xc0, !PT ;  /* 0x000000021cff7812 */ /* 0x000fe2000780c0ff */
[----:B------:R-:W-:Y:S01]  /*21e0*/  IMAD R2, R141, 0x400, R7 ;  /* 0x000004008d027824 */ /* 0x000fe200078e0207 */
[----:B------:R-:W-:Y:S01]  /*21f0*/  IADD3 R223, R212, 0x4040, RZ ;  /* 0x00004040d4df7810 */ /* 0x000fe20007ffe0ff */
[----:B------:R-:W-:Y:S02]  /*2200*/  LDSM.16.M88.4 R52, [R212+0x4800] ;  /* 0x00480000d434783b */ /* 0x000fe40000000200 */
[----:B------:R-:W-:-:S02]  /*2210*/  IMAD.IADD R2, R140, 0x1, R2 ;  /* 0x000000018c027824 */ /* 0x000fc400078e0202 */
[----:B------:R-:W-:Y:S02]  /*2220*/  LDSM.16.M88.4 R56, [R212+0x5000] ;  /* 0x00500000d438783b */ /* 0x000fe40000000200 */
[----:B------:R-:W-:Y:S01]  /*2230*/  IMAD.SHL.U32 R219, R2, 0x2, RZ ;  /* 0x0000000202db7824 */ /* 0x000fe200078e00ff */
[C---:B------:R-:W-:Y:S01]  /*2240*/  SEL R2, R0.reuse, 0xfffffff0, !P1 ;  /* 0xfffffff000027807 */ /* 0x040fe20004800000 */
[----:B--2---:R-:W-:Y:S01]  /*2250*/  IMAD.MOV.U32 R4, RZ, RZ, 0x20 ;  /* 0x00000020ff047424 */ /* 0x004fe200078e00ff */
[----:B------:R-:W-:Y:S01]  /*2260*/  SEL R0, R0, 0xfffffff0, !P0 ;  /* 0xfffffff000007807 */ /* 0x000fe20004000000 */
[----:B------:R-:W0:Y:S01]  /*2270*/  LDGDEPBAR ;  /* 0x00000000000079af */ /* 0x000e220000000000 */
[----:B------:R-:W-:Y:S01]  /*2280*/  LOP3.LUT P0, RZ, R28, 0x4, RZ, 0xc0, !PT ;  /* 0x000000041cff7812 */ /* 0x000fe2000780c0ff */
[----:B------:R-:W-:Y:S01]  /*2290*/  IMAD R222, R2, 0x2, R219 ;  /* 0x0000000202de7824 */ /* 0x000fe200078e02db */
[----:B------:R-:W-:Y:S01]  /*22a0*/  SEL R4, R4, 0xffffffe0, !P2 ;  /* 0xffffffe004047807 */ /* 0x000fe20005000000 */
[----:B----4-:R-:W2:Y:S01]  /*22b0*/  LDSM.16.M88.4 R16, [R219] ;  /* 0x00000000db10783b */ /* 0x010ea20000000200 */
[----:B------:R-:W-:-:S03]  /*22c0*/  IMAD R218, R0, 0x2, R212 ;  /* 0x0000000200da7824 */ /* 0x000fc600078e02d4 */
[----:B-1----:R-:W1:Y:S01]  /*22d0*/  LDSM.16.M88.4 R12, [R219+0x2000] ;  /* 0x00200000db0c783b */ /* 0x002e620000000200 */
[----:B------:R-:W-:-:S03]  /*22e0*/  IMAD R220, R4, 0x2, R219 ;  /* 0x0000000204dc7824 */ /* 0x000fc600078e02db */
[----:B------:R-:W-:Y:S01]  /*22f0*/  LDSM.16.M88.4 R36, [R222] ;  /* 0x00000000de24783b */ /* 0x000fe20000000200 */
[----:B------:R-:W-:Y:S01]  /*2300*/  IMAD R221, R2, 0x2, R220 ;  /* 0x0000000202dd7824 */ /* 0x000fe200078e02dc */
[----:B------:R-:W-:Y:S02]  /*2310*/  @P0 IADD3 R223, R3, -0x40, RZ ;  /* 0xffffffc003df0810 */ /* 0x000fe40007ffe0ff */
[----:B------:R-:W4:Y:S02]  /*2320*/  LDSM.16.M88.4 R44, [R218+0x4000] ;  /* 0x00400000da2c783b */ /* 0x000f240000000200 */
[C---:B------:R-:W-:Y:S01]  /*2330*/  IADD3 R230, R223.reuse, 0x800, RZ ;  /* 0x00000800dfe67810 */ /* 0x040fe20007ffe0ff */
[----:B------:R-:W-:Y:S01]  /*2340*/  IMAD R217, R0, 0x2, R223 ;  /* 0x0000000200d97824 */ /* 0x000fe200078e02df */
[----:B---3--:R-:W3:Y:S01]  /*2350*/  LDSM.16.M88.4 R8, [R222+0x2000] ;  /* 0x00200000de08783b */ /* 0x008ee20000000200 */
[C---:B------:R-:W-:Y:S02]  /*2360*/  IADD3 R229, R223.reuse, 0x1000, RZ ;  /* 0x00001000dfe57810 */ /* 0x040fe40007ffe0ff */
[C---:B------:R-:W-:Y:S01]  /*2370*/  IADD3 R228, R223.reuse, 0x1800, RZ ;  /* 0x00001800dfe47810 */ /* 0x040fe20007ffe0ff */
[----:B------:R-:W-:Y:S01]  /*2380*/  LDSM.16.M88.4 R64, [R223] ;  /* 0x00000000df40783b */ /* 0x000fe20000000200 */
[----:B------:R-:W-:-:S02]  /*2390*/  IADD3 R227, R223, 0x2000, RZ ;  /* 0x00002000dfe37810 */ /* 0x000fc40007ffe0ff */
[C---:B------:R-:W-:Y:S01]  /*23a0*/  IADD3 R226, R223.reuse, 0x2800, RZ ;  /* 0x00002800dfe27810 */ /* 0x040fe20007ffe0ff */
[----:B------:R-:W5:Y:S01]  /*23b0*/  LDSM.16.M88.4 R32, [R220] ;  /* 0x00000000dc20783b */ /* 0x000f620000000200 */
[C---:B------:R-:W-:Y:S02]  /*23c0*/  IADD3 R225, R223.reuse, 0x3000, RZ ;  /* 0x00003000dfe17810 */ /* 0x040fe40007ffe0ff */
[----:B------:R-:W-:Y:S01]  /*23d0*/  IADD3 R224, R223, 0x3800, RZ ;  /* 0x00003800dfe07810 */ /* 0x000fe20007ffe0ff */
[----:B------:R-:W3:Y:S04]  /*23e0*/  LDSM.16.M88.4 R28, [R220+0x2000] ;  /* 0x00200000dc1c783b */ /* 0x000ee80000000200 */
[----:B------:R-:W-:Y:S04]  /*23f0*/  LDSM.16.M88.4 R68, [R217] ;  /* 0x00000000d944783b */ /* 0x000fe80000000200 */
[----:B------:R-:W-:Y:S01]  /*2400*/  LDSM.16.M88.4 R60, [R218+0x5000] ;  /* 0x00500000da3c783b */ /* 0x000fe20000000200 */
[-C--:B--2---:R-:W-:Y:S03]  /*2410*/  HMMA.16816.F32 R24, R16, R40.reuse, RZ ;  /* 0x000000281018723c */ /* 0x084fe600000018ff */
[----:B------:R-:W-:Y:S05]  /*2420*/  LDSM.16.M88.4 R48, [R218+0x4800] ;  /* 0x00480000da30783b */ /* 0x000fea0000000200 */
[----:B-1----:R-:W-:Y:S08]  /*2430*/  HMMA.16816.F32 R20, R12, R40, RZ ;  /* 0x000000280c14723c */ /* 0x002ff000000018ff */
[----:B------:R-:W-:Y:S08]  /*2440*/  HMMA.16816.F32 R96, R16, R42, RZ ;  /* 0x0000002a1060723c */ /* 0x000ff000000018ff */
[-C--:B----4-:R-:W-:Y:S01]  /*2450*/  HMMA.16816.F32 R76, R36, R44.reuse, R24 ;  /* 0x0000002c244c723c */ /* 0x090fe20000001818 */
[----:B------:R-:W1:Y:S07]  /*2460*/  LDSM.16.M88.4 R24, [R221] ;  /* 0x00000000dd18783b */ /* 0x000e6e0000000200 */
[----:B---3--:R-:W-:Y:S01]  /*2470*/  HMMA.16816.F32 R72, R8, R44, R20 ;  /* 0x0000002c0848723c */ /* 0x008fe20000001814 */
[----:B------:R-:W2:Y:S07]  /*2480*/  LDSM.16.M88.4 R20, [R221+0x2000] ;  /* 0x00200000dd14783b */ /* 0x000eae0000000200 */
[----:B------:R-:W-:Y:S08]  /*2490*/  HMMA.16816.F32 R88, R12, R42, RZ ;  /* 0x0000002a0c58723c */ /* 0x000ff000000018ff */
[-C--:B-----5:R-:W-:Y:S08]  /*24a0*/  HMMA.16816.F32 R100, R32, R64.reuse, R76 ;  /* 0x000000402064723c */ /* 0x0a0ff0000000184c */
[----:B------:R-:W-:Y:S08]  /*24b0*/  HMMA.16816.F32 R92, R28, R64, R72 ;  /* 0x000000401c5c723c */ /* 0x000ff00000001848 */
[-C--:B------:R-:W-:Y:S08]  /*24c0*/  HMMA.16816.F32 R84, R16, R52.reuse, RZ ;  /* 0x000000341054723c */ /* 0x080ff000000018ff */
[C---:B------:R-:W-:Y:S08]  /*24d0*/  HMMA.16816.F32 R80, R12.reuse, R52, RZ ;  /* 0x000000340c50723c */ /* 0x040ff000000018ff */
[-C--:B------:R-:W-:Y:S08]  /*24e0*/  HMMA.16816.F32 R76, R12, R54.reuse, RZ ;  /* 0x000000360c4c723c */ /* 0x080ff000000018ff */
[C---:B------:R-:W-:Y:S08]  /*24f0*/  HMMA.16816.F32 R72, R16.reuse, R54, RZ ;  /* 0x000000361048723c */ /* 0x040ff000000018ff */
[-C--:B------:R-:W-:Y:S08]  /*2500*/  HMMA.16816.F32 R52, R16, R56.reuse, RZ ;  /* 0x000000381034723c */ /* 0x080ff000000018ff */
[----:B------:R-:W-:Y:S08]  /*2510*/  HMMA.16816.F32 R40, R12, R56, RZ ;  /* 0x000000380c28723c */ /* 0x000ff000000018ff */
[----:B------:R-:W-:Y:S08]  /*2520*/  HMMA.16816.F32 R96, R36, R46, R96 ;  /* 0x0000002e2460723c */ /* 0x000ff00000001860 */
[----:B-1----:R-:W-:Y:S08]  /*2530*/  HMMA.16816.F32 R100, R24, R68, R100 ;  /* 0x000000441864723c */ /* 0x002ff00000001864 */
[----:B------:R-:W-:Y:S01]  /*2540*/  HMMA.16816.F32 R88, R8, R46, R88 ;  /* 0x0000002e0858723c */ /* 0x000fe20000001858 */
[----:B------:R-:W-:Y:S07]  /*2550*/  LDSM.16.M88.4 R44, [R212+0x5800] ;  /* 0x00580000d42c783b */ /* 0x000fee0000000200 */
[----:B------:R-:W-:Y:S08]  /*2560*/  HMMA.16816.F32 R120, R36, R60, R52 ;  /* 0x0000003c2478723c */ /* 0x000ff00000001834 */
[----:B------:R-:W-:Y:S01]  /*2570*/  HMMA.16816.F32 R52, R12, R58, RZ ;  /* 0x0000003a0c34723c */ /* 0x000fe200000018ff */
[----:B------:R-:W-:-:S04]  /*2580*/  FMUL.FTZ R0, R100, c[0x0][0x2ec] ;  /* 0x0000bb0064007a20 */ /* 0x000fc80000410000 */
[----:B------:R1:W-:Y:S03]  /*2590*/  MUFU.TANH R216, R0 ;  /* 0x0000000000d87308 */ /* 0x0003e60000002400 */
[-C--:B------:R-:W-:Y:S08]  /*25a0*/  HMMA.16816.F32 R84, R36, R48.reuse, R84 ;  /* 0x000000302454723c */ /* 0x080ff00000001854 */
[----:B------:R-:W-:Y:S01]  /*25b0*/  HMMA.16816.F32 R104, R8, R48, R80 ;  /* 0x000000300868723c */ /* 0x000fe20000001850 */
[----:B-1----:R-:W-:-:S07]  /*25c0*/  FMUL.FTZ R0, R101, c[0x0][0x2ec] ;  /* 0x0000bb0065007a20 */ /* 0x002fce0000410000 */
[-C--:B------:R-:W-:Y:S01]  /*25d0*/  HMMA.16816.F32 R112, R8, R50.reuse, R76 ;  /* 0x000000320870723c */ /* 0x080fe2000000184c */
[----:B------:R1:W3:Y:S07]  /*25e0*/  MUFU.TANH R207, R0 ;  /* 0x0000000000cf7308 */ /* 0x0002ee0000002400 */
[----:B------:R-:W-:Y:S08]  /*25f0*/  HMMA.16816.F32 R108, R36, R50, R72 ;  /* 0x00000032246c723c */ /* 0x000ff00000001848 */
[----:B------:R-:W-:Y:S01]  /*2600*/  HMMA.16816.F32 R124, R8, R60, R40 ;  /* 0x0000003c087c723c */ /* 0x000fe20000001828 */
[----:B------:R-:W4:Y:S01]  /*2610*/  LDSM.16.M88.4 R40, [R223+0x800] ;  /* 0x00080000df28783b */ /* 0x000f220000000200 */
[----:B-1----:R-:W-:-:S04]  /*2620*/  FMUL.FTZ R0, R102, c[0x0][0x2ec] ;  /* 0x0000bb0066007a20 */ /* 0x002fc80000410000 */
[----:B------:R1:W-:Y:S02]  /*2630*/  MUFU.TANH R215, R0 ;  /* 0x0000000000d77308 */ /* 0x0003e40000002400 */
[----:B------:R-:W-:Y:S08]  /*2640*/  HMMA.16816.F32 R56, R16, R58, RZ ;  /* 0x0000003a1038723c */ /* 0x000ff000000018ff */
[----:B------:R-:W-:Y:S01]  /*2650*/  HMMA.16816.F32 R48, R32, R66, R96 ;  /* 0x000000422030723c */ /* 0x000fe20000001860 */
[----:B-1----:R-:W-:-:S07]  /*2660*/  FMUL.FTZ R0, R103, c[0x0][0x2ec] ;  /* 0x0000bb0067007a20 */ /* 0x002fce0000410000 */
[----:B--2---:R-:W-:Y:S01]  /*2670*/  HMMA.16816.F32 R76, R20, R68, R92 ;  /* 0x00000044144c723c */ /* 0x004fe2000000185c */
[----:B------:R1:W2:Y:S07]  /*2680*/  MUFU.TANH R158, R0 ;  /* 0x00000000009e7308 */ /* 0x0002ae0000002400 */
[----:B------:R-:W-:Y:S08]  /*2690*/  HMMA.16816.F32 R64, R28, R66, R88 ;  /* 0x000000421c40723c */ /* 0x000ff00000001858 */
[-C--:B------:R-:W-:Y:S01]  /*26a0*/  HMMA.16816.F32 R128, R8, R62.reuse, R52 ;  /* 0x0000003e0880723c */ /* 0x080fe20000001834 */
[----:B------:R-:W5:Y:S07]  /*26b0*/  LDSM.16.M88.4 R52, [R218+0x5800] ;  /* 0x00580000da34783b */ /* 0x000f6e0000000200 */
[----:B------:R-:W-:Y:S01]  /*26c0*/  HMMA.16816.F32 R116, R36, R62, R56 ;  /* 0x0000003e2474723c */ /* 0x000fe20000001838 */
[----:B------:R-:W2:Y:S01]  /*26d0*/  LDSM.16.M88.4 R60, [R217+0x800] ;  /* 0x00080000d93c783b */ /* 0x000ea20000000200 */
[----:B-1----:R-:W-:-:S04]  /*26e0*/  FMUL.FTZ R0, R76, c[0x0][0x2ec] ;  /* 0x0000bb004c007a20 */ /* 0x002fc80000410000 */
[----:B------:R1:W-:Y:S02]  /*26f0*/  MUFU.TANH R214, R0 ;  /* 0x0000000000d67308 */ /* 0x0003e40000002400 */
[-C--:B------:R-:W-:Y:S08]  /*2700*/  HMMA.16816.F32 R80, R24, R70.reuse, R48 ;  /* 0x000000461850723c */ /* 0x080ff00000001830 */
[----:B------:R-:W-:Y:S01]  /*2710*/  HMMA.16816.F32 R72, R20, R70, R64 ;  /* 0x000000461448723c */ /* 0x000fe20000001840 */
[----:B-1----:R-:W-:-:S07]  /*2720*/  FMUL.FTZ R0, R77, c[0x0][0x2ec] ;  /* 0x0000bb004d007a20 */ /* 0x002fce0000410000 */
[----:B----4-:R-:W-:Y:S01]  /*2730*/  HMMA.16816.F32 R64, R32, R40, R84 ;  /* 0x000000282040723c */ /* 0x010fe20000001854 */
[----:B------:R1:W4:Y:S07]  /*2740*/  MUFU.TANH R204, R0 ;  /* 0x0000000000cc7308 */ /* 0x00032e0000002400 */
[----:B------:R-:W-:Y:S08]  /*2750*/  HMMA.16816.F32 R56, R12, R44, RZ ;  /* 0x0000002c0c38723c */ /* 0x000ff000000018ff */
[----:B------:R-:W-:Y:S01]  /*2760*/  HMMA.16816.F32 R48, R28, R40, R104 ;  /* 0x000000281c30723c */ /* 0x000fe20000001868 */
[----:B-1----:R-:W-:-:S04]  /*2770*/  FMUL.FTZ R0, R78, c[0x0][0x2ec] ;  /* 0x0000bb004e007a20 */ /* 0x002fc80000410000 */
[----:B------:R1:W-:Y:S03]  /*2780*/  MUFU.TANH R213, R0 ;  /* 0x0000000000d57308 */ /* 0x0003e60000002400 */
[----:B------:R-:W-:Y:S08]  /*2790*/  HMMA.16816.F32 R68, R16, R44, RZ ;  /* 0x0000002c1044723c */ /* 0x000ff000000018ff */
[----:B-----5:R-:W-:Y:S01]  /*27a0*/  HMMA.16816.F32 R100, R8, R52, R56 ;  /* 0x000000340864723c */ /* 0x020fe20000001838 */
[----:B------:R-:W-:Y:S01]  /*27b0*/  LDSM.16.M88.4 R56, [R223+0x1000] ;  /* 0x00100000df38783b */ /* 0x000fe20000000200 */
[----:B-1----:R-:W-:-:S06]  /*27c0*/  FMUL.FTZ R0, R79, c[0x0][0x2ec] ;  /* 0x0000bb004f007a20 */ /* 0x002fcc0000410000 */
[----:B--2---:R-:W-:Y:S01]  /*27d0*/  HMMA.16816.F32 R76, R24, R60, R64 ;  /* 0x0000003c184c723c */ /* 0x004fe20000001840 */
[----:B------:R-:W1:Y:S01]  /*27e0*/  LDSM.16.M88.4 R64, [R212+0x6000] ;  /* 0x00600000d440783b */ /* 0x000e620000000200 */
[----:B------:R2:W5:Y:S06]  /*27f0*/  MUFU.TANH R202, R0 ;  /* 0x0000000000ca7308 */ /* 0x00056c0000002400 */
[----:B------:R-:W-:Y:S08]  /*2800*/  HMMA.16816.F32 R104, R36, R52, R68 ;  /* 0x000000342468723c */ /* 0x000ff00000001844 */
[----:B------:R-:W-:Y:S01]  /*2810*/  HMMA.16816.F32 R68, R12, R46, RZ ;  /* 0x0000002e0c44723c */ /* 0x000fe200000018ff */
[----:B--2---:R-:W-:-:S04]  /*2820*/  FMUL.FTZ R0, R80, c[0x0][0x2ec] ;  /* 0x0000bb0050007a20 */ /* 0x004fc80000410000 */
[----:B------:R2:W1:Y:S03]  /*2830*/  MUFU.TANH R159, R0 ;  /* 0x00000000009f7308 */ /* 0x0004660000002400 */
[----:B------:R-:W-:Y:S01]  /*2840*/  HMMA.16816.F32 R44, R16, R46, RZ ;  /* 0x0000002e102c723c */ /* 0x000fe200000018ff */
[----:B--2---:R-:W-:Y:S11]  /*2850*/  FMUL.FTZ R0, R81, c[0x0][0x2ec] ;  /* 0x0000bb0051007a20 */ /* 0x004ff60000410000 */
[----:B------:R-:W-:Y:S04]  /*2860*/  @!UPT UIADD3 URZ, URZ, URZ, URZ ;  /* 0x0000003f3f3ff290 */ /* 0x000fe8000fffe03f */
[-C--:B------:R-:W-:Y:S01]  /*2870*/  HMMA.16816.F32 R96, R8, R54.reuse, R68 ;  /* 0x000000360860723c */ /* 0x080fe20000001844 */
[----:B------:R2:W-:Y:S07]  /*2880*/  MUFU.TANH R203, R0 ;  /* 0x0000000000cb7308 */ /* 0x0005ee0000002400 */
[----:B------:R-:W-:Y:S08]  /*2890*/  HMMA.16816.F32 R92, R36, R54, R44 ;  /* 0x00000036245c723c */ /* 0x000ff0000000182c */
[----:B-1----:R-:W-:Y:S01]  /*28a0*/  HMMA.16816.F32 R52, R12, R64, RZ ;  /* 0x000000400c34723c */ /* 0x002fe200000018ff */
[----:B--2---:R-:W-:-:S04]  /*28b0*/  FMUL.FTZ R0, R82, c[0x0][0x2ec] ;  /* 0x0000bb0052007a20 */ /* 0x004fc80000410000 */
[----:B------:R1:W2:Y:S03]  /*28c0*/  MUFU.TANH R157, R0 ;  /* 0x00000000009d7308 */ /* 0x0002a60000002400 */
[----:B------:R-:W-:Y:S08]  /*28d0*/  HMMA.16816.F32 R44, R28, R56, R124 ;  /* 0x000000381c2c723c */ /* 0x000ff0000000187c */
[----:B------:R-:W-:Y:S01]  /*28e0*/  HMMA.16816.F32 R68, R16, R64, RZ ;  /* 0x000000401044723c */ /* 0x000fe200000018ff */
[----:B-1----:R-:W-:-:S07]  /*28f0*/  FMUL.FTZ R0, R83, c[0x0][0x2ec] ;  /* 0x0000bb0053007a20 */ /* 0x002fce0000410000 */
[----:B------:R-:W-:Y:S01]  /*2900*/  HMMA.16816.F32 R80, R20, R60, R48 ;  /* 0x0000003c1450723c */ /* 0x000fe20000001830 */
[----:B------:R1:W-:Y:S07]  /*2910*/  MUFU.TANH R201, R0 ;  /* 0x0000000000c97308 */ /* 0x0003ee0000002400 */
[----:B------:R-:W-:Y:S01]  /*2920*/  HMMA.16816.F32 R48, R32, R42, R108 ;  /* 0x0000002a2030723c */ /* 0x000fe2000000186c */
[----:B-1----:R-:W-:-:S04]  /*2930*/  FMUL.FTZ R0, R72, c[0x0][0x2ec] ;  /* 0x0000bb0048007a20 */ /* 0x002fc80000410000 */
[----:B------:R1:W1:Y:S02]  /*2940*/  MUFU.TANH R156, R0 ;  /* 0x00000000009c7308 */ /* 0x0002640000002400 */
[----:B-1----:R-:W-:-:S06]  /*2950*/  FMUL.FTZ R0, R73, c[0x0][0x2ec] ;  /* 0x0000bb0049007a20 */ /* 0x002fcc0000410000 */
[----:B------:R1:W-:Y:S02]  /*2960*/  MUFU.TANH R200, R0 ;  /* 0x0000000000c87308 */ /* 0x0003e40000002400 */
[----:B-1----:R-:W-:-:S06]  /*2970*/  FMUL.FTZ R0, R74, c[0x0][0x2ec] ;  /* 0x0000bb004a007a20 */ /* 0x002fcc0000410000 */
[----:B------:R1:W1:Y:S02]  /*2980*/  MUFU.TANH R154, R0 ;  /* 0x00000000009a7308 */ /* 0x0002640000002400 */
[----:B-1----:R-:W-:Y:S02]  /*2990*/  FMUL.FTZ R0, R75, c[0x0][0x2ec] ;  /* 0x0000bb004b007a20 */ /* 0x002fe40000410000 */
[----:B------:R-:W-:Y:S01]  /*29a0*/  HMMA.16816.F32 R72, R28, R42, R112 ;  /* 0x0000002a1c48723c */ /* 0x000fe20000001870 */
[----:B------:R-:W-:Y:S03]  /*29b0*/  LDSM.16.M88.4 R40, [R217+0x1000] ;  /* 0x00100000d928783b */ /* 0x000fe60000000200 */
[----:B------:R1:W1:Y:S02]  /*29c0*/  MUFU.TANH R197, R0 ;  /* 0x0000000000c57308 */ /* 0x0002640000002400 */
[----:B-1----:R-:W-:-:S06]  /*29d0*/  FMUL.FTZ R0, R76, c[0x0][0x2ec] ;  /* 0x0000bb004c007a20 */ /* 0x002fcc0000410000 */
[----:B------:R1:W1:Y:S11]  /*29e0*/  MUFU.TANH R195, R0 ;  /* 0x0000000000c37308 */ /* 0x0002760000002400 */
[----:B------:R-:W-:Y:S01]  /*29f0*/  @!UPT UIADD3 URZ, URZ, URZ, URZ ;  /* 0x0000003f3f3ff290 */ /* 0x000fe2000fffe03f */
[----:B------:R-:W-:Y:S01]  /*2a00*/  HMMA.16816.F32 R72, R20, R62, R72 ;  /* 0x0000003e1448723c */ /* 0x000fe20000001848 */
[----:B-1----:R-:W-:-:S04]  /*2a10*/  FMUL.FTZ R0, R77, c[0x0][0x2ec] ;  /* 0x0000bb004d007a20 */ /* 0x002fc80000410000 */
[----:B------:R1:W-:Y:S02]  /*2a20*/  MUFU.TANH R199, R0 ;  /* 0x0000000000c77308 */ /* 0x0003e40000002400 */
[----:B-1----:R-:W-:-:S06]  /*2a30*/  FMUL.FTZ R0, R78, c[0x0][0x2ec] ;  /* 0x0000bb004e007a20 */ /* 0x002fcc0000410000 */
[----:B------:R1:W-:Y:S02]  /*2a40*/  MUFU.TANH R187, R0 ;  /* 0x0000000000bb7308 */ /* 0x0003e40000002400 */
[----:B-1----:R-:W-:Y:S02]  /*2a50*/  FMUL.FTZ R0, R79, c[0x0][0x2ec] ;  /* 0x0000bb004f007a20 */ /* 0x002fe40000410000 */
[----:B------:R-:W-:Y:S01]  /*2a60*/  HMMA.16816.F32 R76, R24, R62, R48 ;  /* 0x0000003e184c723c */ /* 0x000fe20000001830 */
[----:B------:R-:W1:Y:S03]  /*2a70*/  LDSM.16.M88.4 R48, [R218+0x6000] ;  /* 0x00600000da30783b */ /* 0x000e660000000200 */
[----:B------:R2:W-:Y:S04]  /*2a80*/  MUFU.TANH R198, R0 ;  /* 0x0000000000c67308 */ /* 0x0005e80000002400 */
[----:B------:R-:W-:Y:S01]  /*2a90*/  HMMA.16816.F32 R60, R32, R56, R120 ;  /* 0x00000038203c723c */ /* 0x000fe20000001878 */
[----:B--2---:R-:W-:-:S04]  /*2aa0*/  FMUL.FTZ R0, R80, c[0x0][0x2ec] ;  /* 0x0000bb0050007a20 */ /* 0x004fc80000410000 */
[----:B------:R2:W1:Y:S02]  /*2ab0*/  MUFU.TANH R155, R0 ;  /* 0x00000000009b7308 */ /* 0x0004640000002400 */
[----:B--2---:R-:W-:Y:S01]  /*2ac0*/  FMUL.FTZ R0, R81, c[0x0][0x2ec] ;  /* 0x0000bb0051007a20 */ /* 0x004fe20000410000 */
[----:B-1----:R-:W-:Y:S05]  /*2ad0*/  HMMA.16816.F32 R88, R8, R48, R52 ;  /* 0x000000300858723c */ /* 0x002fea0000001834 */
[----:B------:R1:W-:Y:S03]  /*2ae0*/  MUFU.TANH R194, R0 ;  /* 0x0000000000c27308 */ /* 0x0003e60000002400 */
[----:B------:R-:W-:Y:S08]  /*2af0*/  HMMA.16816.F32 R52, R32, R58, R116 ;  /* 0x0000003a2034723c */ /* 0x000ff00000001874 */
[----:B------:R-:W-:Y:S01]  /*2b00*/  HMMA.16816.F32 R84, R36, R48, R68 ;  /* 0x000000302454723c */ /* 0x000fe20000001844 */
[----:B-1----:R-:W-:-:S04]  /*2b10*/  FMUL.FTZ R0, R82, c[0x0][0x2ec] ;  /* 0x0000bb0052007a20 */ /* 0x002fc80000410000 */
[----:B------:R1:W2:Y:S03]  /*2b20*/  MUFU.TANH R175, R0 ;  /* 0x0000000000af7308 */ /* 0x0002a60000002400 */
[----:B------:R-:W-:Y:S01]  /*2b30*/  HMMA.16816.F32 R68, R28, R58, R128 ;  /* 0x0000003a1c44723c */ /* 0x000fe20000001880 */
[----:B------:R-:W2:Y:S07]  /*2b40*/  LDSM.16.M88.4 R56, [R223+0x2000] ;  /* 0x00200000df38783b */ /* 0x000eae0000000200 */
[----:B------:R-:W-:Y:S01]  /*2b50*/  HMMA.16816.F32 R52, R24, R42, R52 ;  /* 0x0000002a1834723c */ /* 0x000fe20000001834 */
[----:B-1----:R-:W-:-:S07]  /*2b60*/  FMUL.FTZ R0, R83, c[0x0][0x2ec] ;  /* 0x0000bb0053007a20 */ /* 0x002fce0000410000 */
[----:B------:R-:W-:Y:S01]  /*2b70*/  HMMA.16816.F32 R80, R24, R40, R60 ;  /* 0x000000281850723c */ /* 0x000fe2000000183c */
[----:B------:R1:W-:Y:S07]  /*2b80*/  MUFU.TANH R185, R0 ;  /* 0x0000000000b97308 */ /* 0x0003ee0000002400 */
[-C--:B------:R-:W-:Y:S08]  /*2b90*/  HMMA.16816.F32 R60, R12, R66.reuse, RZ ;  /* 0x000000420c3c723c */ /* 0x080ff000000018ff */
[----:B------:R-:W-:Y:S01]  /*2ba0*/  HMMA.16816.F32 R64, R16, R66, RZ ;  /* 0x000000421040723c */ /* 0x000fe200000018ff */
[----:B-1----:R-:W-:-:S04]  /*2bb0*/  FMUL.FTZ R0, R76, c[0x0][0x2ec] ;  /* 0x0000bb004c007a20 */ /* 0x002fc80000410000 */
[----:B------:R1:W-:Y:S03]  /*2bc0*/  MUFU.TANH R176, R0 ;  /* 0x0000000000b07308 */ /* 0x0003e60000002400 */
[----:B--2---:R-:W-:Y:S08]  /*2bd0*/  HMMA.16816.F32 R84, R32, R56, R84 ;  /* 0x000000382054723c */ /* 0x004ff00000001854 */
[----:B------:R-:W-:Y:S01]  /*2be0*/  HMMA.16816.F32 R116, R8, R50, R60 ;  /* 0x000000320874723c */ /* 0x000fe2000000183c */
[----:B-1----:R-:W-:-:S04]  /*2bf0*/  FMUL.FTZ R0, R77, c[0x0][0x2ec] ;  /* 0x0000bb004d007a20 */ /* 0x002fc80000410000 */
[----:B------:R1:W-:Y:S03]  /*2c00*/  MUFU.TANH R188, R0 ;  /* 0x0000000000bc7308 */ /* 0x0003e60000002400 */
[----:B------:R-:W-:Y:S01]  /*2c10*/  HMMA.16816.F32 R108, R36, R50, R64 ;  /* 0x00000032246c723c */ /* 0x000fe20000001840 */
[----:B------:R-:W-:Y:S07]  /*2c20*/  LDSM.16.M88.4 R48, [R217+0x1800] ;  /* 0x00180000d930783b */ /* 0x000fee0000000200 */
[----:B------:R-:W-:Y:S01]  /*2c30*/  HMMA.16816.F32 R64, R20, R42, R68 ;  /* 0x0000002a1440723c */ /* 0x000fe20000001844 */
[----:B-1----:R-:W-:-:S07]  /*2c40*/  FMUL.FTZ R0, R78, c[0x0][0x2ec] ;  /* 0x0000bb004e007a20 */ /* 0x002fce0000410000 */
[----:B------:R-:W-:Y:S01]  /*2c50*/  HMMA.16816.F32 R88, R28, R56, R88 ;  /* 0x000000381c58723c */ /* 0x000fe20000001858 */
[----:B------:R1:W2:Y:S02]  /*2c60*/  MUFU.TANH R179, R0 ;  /* 0x0000000000b37308 */ /* 0x0002a40000002400 */
[----:B-1----:R-:W-:-:S05]  /*2c70*/  FMUL.FTZ R0, R79, c[0x0][0x2ec] ;  /* 0x0000bb004f007a20 */ /* 0x002fca0000410000 */
[----:B------:R-:W-:Y:S01]  /*2c80*/  HMMA.16816.F32 R76, R20, R40, R44 ;  /* 0x00000028144c723c */ /* 0x000fe2000000182c */
[----:B------:R-:W1:Y:S01]  /*2c90*/  LDSM.16.M88.4 R44, [R223+0x1800] ;  /* 0x00180000df2c783b */ /* 0x000e620000000200 */
[----:B------:R2:W-:Y:S03]  /*2ca0*/  MUFU.TANH R183, R0 ;  /* 0x0000000000b77308 */ /* 0x0005e60000002400 */
[----:B------:R-:W3:Y:S01]  /*2cb0*/  LDSM.16.M88.4 R40, [R212+0x7000] ;  /* 0x00700000d428783b */ /* 0x000ee20000000200 */
[----:B--2---:R-:W-:-:S04]  /*2cc0*/  FMUL.FTZ R0, R72, c[0x0][0x2ec] ;  /* 0x0000bb0048007a20 */ /* 0x004fc80000410000 */
[----:B------:R2:W1:Y:S02]  /*2cd0*/  MUFU.TANH R173, R0 ;  /* 0x0000000000ad7308 */ /* 0x0004640000002400 */
[----:B--2---:R-:W-:Y:S01]  /*2ce0*/  FMUL.FTZ R0, R73, c[0x0][0x2ec] ;  /* 0x0000bb0049007a20 */ /* 0x004fe20000410000 */
[----:B-1----:R-:W-:Y:S05]  /*2cf0*/  HMMA.16816.F32 R60, R32, R44, R104 ;  /* 0x0000002c203c723c */ /* 0x002fea0000001868 */
[----:B------:R1:W-:Y:S03]  /*2d00*/  MUFU.TANH R174, R0 ;  /* 0x0000000000ae7308 */ /* 0x0003e60000002400 */
[C---:B---3--:R-:W-:Y:S08]  /*2d10*/  HMMA.16816.F32 R120, R16.reuse, R40, RZ ;  /* 0x000000281078723c */ /* 0x048ff000000018ff */
[----:B------:R-:W-:Y:S01]  /*2d20*/  HMMA.16816.F32 R132, R16, R42, RZ ;  /* 0x0000002a1084723c */ /* 0x000fe200000018ff */
[----:B-1----:R-:W-:-:S04]  /*2d30*/  FMUL.FTZ R0, R74, c[0x0][0x2ec] ;  /* 0x0000bb004a007a20 */ /* 0x002fc80000410000 */
[----:B------:R1:W2:Y:S03]  /*2d40*/  MUFU.TANH R146, R0 ;  /* 0x0000000000927308 */ /* 0x0002a60000002400 */
[----:B------:R-:W-:Y:S01]  /*2d50*/  HMMA.16816.F32 R68, R24, R48, R60 ;  /* 0x000000301844723c */ /* 0x000fe2000000183c */
[----:B-1----:R-:W-:-:S07]  /*2d60*/  FMUL.FTZ R0, R75, c[0x0][0x2ec] ;  /* 0x0000bb004b007a20 */ /* 0x002fce0000410000 */
[----:B------:R-:W-:Y:S01]  /*2d70*/  HMMA.16816.F32 R72, R32, R46, R92 ;  /* 0x0000002e2048723c */ /* 0x000fe2000000185c */
[----:B------:R1:W-:Y:S02]  /*2d80*/  MUFU.TANH R170, R0 ;  /* 0x0000000000aa7308 */ /* 0x0003e40000002400 */
[----:B-1----:R-:W-:-:S06]  /*2d90*/  FMUL.FTZ R0, R80, c[0x0][0x2ec] ;  /* 0x0000bb0050007a20 */ /* 0x002fcc0000410000 */
[----:B------:R1:W-:Y:S02]  /*2da0*/  MUFU.TANH R152, R0 ;  /* 0x0000000000987308 */ /* 0x0003e40000002400 */
[----:B-1----:R-:W-:-:S06]  /*2db0*/  FMUL.FTZ R0, R81, c[0x0][0x2ec] ;  /* 0x0000bb0051007a20 */ /* 0x002fcc0000410000 */
[----:B------:R1:W-:Y:S02]  /*2dc0*/  MUFU.TANH R171, R0 ;  /* 0x0000000000ab7308 */ /* 0x0003e40000002400 */
[----:B-1----:R-:W-:-:S06]  /*2dd0*/  FMUL.FTZ R0, R82, c[0x0][0x2ec] ;  /* 0x0000bb0052007a20 */ /* 0x002fcc0000410000 */
[----:B------:R1:W3:Y:S02]  /*2de0*/  MUFU.TANH R149, R0 ;  /* 0x0000000000957308 */ /* 0x0002e40000002400 */
[----:B-1----:R-:W-:Y:S02]  /*2df0*/  FMUL.FTZ R0, R83, c[0x0][0x2ec] ;  /* 0x0000bb0053007a20 */ /* 0x002fe40000410000 */
[----:B------:R-:W-:Y:S04]  /*2e00*/  HMMA.16816.F32 R80, R28, R44, R100 ;  /* 0x0000002c1c50723c */ /* 0x000fe80000001864 */
[----:B------:R1:W-:Y:S04]  /*2e10*/  MUFU.TANH R148, R0 ;  /* 0x0000000000947308 */ /* 0x0003e80000002400 */
[----:B------:R-:W-:Y:S01]  /*2e20*/  HMMA.16816.F32 R100, R12, R42, RZ ;  /* 0x0000002a0c64723c */ /* 0x000fe200000018ff */
[----:B-1----:R-:W-:-:S04]  /*2e30*/  FMUL.FTZ R0, R76, c[0x0][0x2ec] ;  /* 0x0000bb004c007a20 */ /* 0x002fc80000410000 */
[----:B------:R1:W1:Y:S11]  /*2e40*/  MUFU.TANH R151, R0 ;  /* 0x0000000000977308 */ /* 0x0002760000002400 */
[----:B------:R-:W-:Y:S01]  /*2e50*/  HMMA.16816.F32 R60, R20, R48, R80 ;  /* 0x00000030143c723c */ /* 0x000fe20000001850 */
[----:B-1----:R-:W-:-:S04]  /*2e60*/  FMUL.FTZ R0, R77, c[0x0][0x2ec] ;  /* 0x0000bb004d007a20 */ /* 0x002fc80000410000 */
[----:B------:R1:W-:Y:S02]  /*2e70*/  MUFU.TANH R147, R0 ;  /* 0x0000000000937308 */ /* 0x0003e40000002400 */
[----:B-1----:R-:W-:-:S06]  /*2e80*/  FMUL.FTZ R0, R78, c[0x0][0x2ec] ;  /* 0x0000bb004e007a20 */ /* 0x002fcc0000410000 */
[----:B------:R1:W1:Y:S02]  /*2e90*/  MUFU.TANH R153, R0 ;  /* 0x0000000000997308 */ /* 0x0002640000002400 */
[----:B-1----:R-:W-:Y:S02]  /*2ea0*/  FMUL.FTZ R0, R79, c[0x0][0x2ec] ;  /* 0x0000bb004f007a20 */ /* 0x002fe40000410000 */
[----:B------:R-:W-:Y:S01]  /*2eb0*/  HMMA.16816.F32 R76, R28, R46, R96 ;  /* 0x0000002e1c4c723c */ /* 0x000fe20000001860 */
[----:B------:R-:W1:Y:S03]  /*2ec0*/  LDSM.16.M88.4 R44, [R212+0x6800] ;  /* 0x00680000d42c783b */ /* 0x000e660000000200 */
[----:B------:R2:W1:Y:S04]  /*2ed0*/  MUFU.TANH R150, R0 ;  /* 0x0000000000967308 */ /* 0x0004680000002400 */
[----:B------:R-:W-:Y:S01]  /*2ee0*/  HMMA.16816.F32 R96, R12, R40, RZ ;  /* 0x000000280c60723c */ /* 0x000fe200000018ff */
[----:B------:R-:W-:Y:S01]  /*2ef0*/  LDSM.16.M88.4 R40, [R218+0x6800] ;  /* 0x00680000da28783b */ /* 0x000fe20000000200 */
[----:B--2---:R-:W-:-:S04]  /*2f00*/  FMUL.FTZ R0, R52, c[0x0][0x2ec] ;  /* 0x0000bb0034007a20 */ /* 0x004fc80000410000 */
[----:B------:R2:W1:Y:S10]  /*2f10*/  MUFU.TANH R144, R0 ;  /* 0x0000000000907308 */ /* 0x0004740000002400 */
[----:B------:R-:W-:Y:S01]  /*2f20*/  HMMA.16816.F32 R76, R20, R50, R76 ;  /* 0x00000032144c723c */ /* 0x000fe2000000184c */
[----:B--2---:R-:W-:-:S07]  /*2f30*/  FMUL.FTZ R0, R53, c[0x0][0x2ec] ;  /* 0x0000bb0035007a20 */ /* 0x004fce0000410000 */
[-C--:B-1----:R-:W-:Y:S01]  /*2f40*/  HMMA.16816.F32 R80, R12, R46.reuse, RZ ;  /* 0x0000002e0c50723c */ /* 0x082fe200000018ff */
[----:B------:R1:W-:Y:S07]  /*2f50*/  MUFU.TANH R169, R0 ;  /* 0x0000000000a97308 */ /* 0x0003ee0000002400 */
[----:B------:R-:W-:Y:S01]  /*2f60*/  HMMA.16816.F32 R112, R16, R46, RZ ;  /* 0x0000002e1070723c */ /* 0x000fe200000018ff */
[----:B-1----:R-:W-:-:S04]  /*2f70*/  FMUL.FTZ R0, R54, c[0x0][0x2ec] ;  /* 0x0000bb0036007a20 */ /* 0x002fc80000410000 */
[----:B------:R1:W2:Y:S02]  /*2f80*/  MUFU.TANH R166, R0 ;  /* 0x0000000000a67308 */ /* 0x0002a40000002400 */
[----:B-1----:R-:W-:Y:S02]  /*2f90*/  FMUL.FTZ R0, R55, c[0x0][0x2ec] ;  /* 0x0000bb0037007a20 */ /* 0x002fe40000410000 */
[----:B------:R-:W1:Y:S04]  /*2fa0*/  LDSM.16.M88.4 R52, [R212+0x7800] ;  /* 0x00780000d434783b */ /* 0x000e680000000200 */
[----:B------:R2:W-:Y:S02]  /*2fb0*/  MUFU.TANH R167, R0 ;  /* 0x0000000000a77308 */ /* 0x0005e40000002400 */
[----:B--2---:R-:W-:-:S06]  /*2fc0*/  FMUL.FTZ R0, R64, c[0x0][0x2ec] ;  /* 0x0000bb0040007a20 */ /* 0x004fcc0000410000 */
[----:B------:R2:W1:Y:S02]  /*2fd0*/  MUFU.TANH R143, R0 ;  /* 0x00000000008f7308 */ /* 0x0004640000002400 */
[----:B--2---:R-:W-:Y:S01]  /*2fe0*/  FMUL.FTZ R0, R65, c[0x0][0x2ec] ;  /* 0x0000bb0041007a20 */ /* 0x004fe20000410000 */
[C---:B-1----:R-:W-:Y:S05]  /*2ff0*/  HMMA.16816.F32 R92, R12.reuse, R52, RZ ;  /* 0x000000340c5c723c */ /* 0x042fea00000018ff */
[----:B------:R1:W-:Y:S03]  /*3000*/  MUFU.TANH R165, R0 ;  /* 0x0000000000a57308 */ /* 0x0003e60000002400 */
[----:B------:R-:W-:Y:S08]  /*3010*/  HMMA.16816.F32 R104, R12, R54, RZ ;  /* 0x000000360c68723c */ /* 0x000ff000000018ff */
[----:B------:R-:W-:Y:S01]  /*3020*/  HMMA.16816.F32 R124, R16, R52, RZ ;  /* 0x00000034107c723c */ /* 0x000fe200000018ff */
[----:B-1----:R-:W-:-:S04]  /*3030*/  FMUL.FTZ R0, R66, c[0x0][0x2ec] ;  /* 0x0000bb0042007a20 */ /* 0x002fc80000410000 */
[----:B------:R1:W2:Y:S03]  /*3040*/  MUFU.TANH R145, R0 ;  /* 0x0000000000917308 */ /* 0x0002a60000002400 */
[----:B------:R-:W-:Y:S01]  /*3050*/  HMMA.16816.F32 R136, R16, R54, RZ ;  /* 0x000000361088723c */ /* 0x000fe200000018ff */
[----:B-1----:R-:W-:-:S07]  /*3060*/  FMUL.FTZ R0, R67, c[0x0][0x2ec] ;  /* 0x0000bb0043007a20 */ /* 0x002fce0000410000 */
[----:B------:R-:W-:Y:S01]  /*3070*/  HMMA.16816.F32 R64, R24, R50, R72 ;  /* 0x000000321840723c */ /* 0x000fe20000001848 */
[----:B------:R-:W1:Y:S01]  /*3080*/  LDSM.16.M88.4 R48, [R217+0x2000] ;  /* 0x00200000d930783b */ /* 0x000e620000000200 */
[----:B------:R2:W1:Y:S06]  /*3090*/  MUFU.TANH R142, R0 ;  /* 0x00000000008e7308 */ /* 0x00046c0000002400 */
[----:B------:R-:W-:Y:S08]  /*30a0*/  HMMA.16816.F32 R72, R12, R44, RZ ;  /* 0x0000002c0c48723c */ /* 0x000ff000000018ff */
[----:B------:R-:W-:Y:S01]  /*30b0*/  HMMA.16816.F32 R12, R28, R58, R116 ;  /* 0x0000003a1c0c723c */ /* 0x000fe20000001874 */
[----:B--2---:R-:W-:-:S04]  /*30c0*/  FMUL.FTZ R0, R68, c[0x0][0x2ec] ;  /* 0x0000bb0044007a20 */ /* 0x004fc80000410000 */
[----:B------:R2:W1:Y:S03]  /*30d0*/  MUFU.TANH R191, R0 ;  /* 0x0000000000bf7308 */ /* 0x0004660000002400 */
[----:B------:R-:W-:Y:S01]  /*30e0*/  HMMA.16816.F32 R56, R32, R58, R108 ;  /* 0x0000003a2038723c */ /* 0x000fe2000000186c */
[----:B--2---:R-:W-:-:S04]  /*30f0*/  FMUL.FTZ R0, R69, c[0x0][0x2ec] ;  /* 0x0000bb0045007a20 */ /* 0x004fc80000410000 */
[----:B------:R2:W-:Y:S02]  /*3100*/  MUFU.TANH R189, R0 ;  /* 0x0000000000bd7308 */ /* 0x0005e40000002400 */
[----:B--2---:R-:W-:-:S06]  /*3110*/  FMUL.FTZ R0, R70, c[0x0][0x2ec] ;  /* 0x0000bb0046007a20 */ /* 0x004fcc0000410000 */
[----:B------:R2:W1:Y:S02]  /*3120*/  MUFU.TANH R193, R0 ;  /* 0x0000000000c17308 */ /* 0x0004640000002400 */
[----:B--2---:R-:W-:Y:S02]  /*3130*/  FMUL.FTZ R0, R71, c[0x0][0x2ec] ;  /* 0x0000bb0047007a20 */ /* 0x004fe40000410000 */
[----:B------:R-:W-:Y:S04]  /*3140*/  HMMA.16816.F32 R68, R16, R44, RZ ;  /* 0x0000002c1044723c */ /* 0x000fe800000018ff */
[----:B------:R2:W2:Y:S04]  /*3150*/  MUFU.TANH R182, R0 ;  /* 0x0000000000b67308 */ /* 0x0004a80000002400 */
[-C--:B-1----:R-:W-:Y:S01]  /*3160*/  HMMA.16816.F32 R44, R24, R48.reuse, R84 ;  /* 0x00000030182c723c */ /* 0x082fe20000001854 */
[----:B------:R-:W1:Y:S07]  /*3170*/  LDSM.16.M88.4 R84, [R218+0x7800] ;  /* 0x00780000da54783b */ /* 0x000e6e0000000200 */
[----:B------:R-:W-:Y:S01]  /*3180*/  HMMA.16816.F32 R16, R20, R48, R88 ;  /* 0x000000301410723c */ /* 0x000fe20000001858 */
[----:B--2---:R-:W-:-:S04]  /*3190*/  FMUL.FTZ R0, R60, c[0x0][0x2ec] ;  /* 0x0000bb003c007a20 */ /* 0x004fc80000410000 */
[----:B------:R2:W-:Y:S03]  /*31a0*/  MUFU.TANH R192, R0 ;  /* 0x0000000000c07308 */ /* 0x0005e60000002400 */
[----:B------:R-:W-:Y:S08]  /*31b0*/  HMMA.16816.F32 R52, R36, R40, R68 ;  /* 0x000000282434723c */ /* 0x000ff00000001844 */
[----:B------:R-:W-:Y:S01]  /*31c0*/  HMMA.16816.F32 R68, R8, R42, R80 ;  /* 0x0000002a0844723c */ /* 0x000fe20000001850 */
[----:B--2---:R-:W-:-:S04]  /*31d0*/  FMUL.FTZ R0, R61, c[0x0][0x2ec] ;  /* 0x0000bb003d007a20 */ /* 0x004fc80000410000 */
[----:B------:R2:W2:Y:S03]  /*31e0*/  MUFU.TANH R184, R0 ;  /* 0x0000000000b87308 */ /* 0x0004a60000002400 */
[C---:B-1----:R-:W-:Y:S08]  /*31f0*/  HMMA.16816.F32 R92, R8.reuse, R84, R92 ;  /* 0x00000054085c723c */ /* 0x042ff0000000185c */
[----:B------:R-:W-:Y:S01]  /*3200*/  HMMA.16816.F32 R104, R8, R86, R104 ;  /* 0x000000560868723c */ /* 0x000fe20000001868 */
[----:B--2---:R-:W-:-:S04]  /*3210*/  FMUL.FTZ R0, R62, c[0x0][0x2ec] ;  /* 0x0000bb003e007a20 */ /* 0x004fc80000410000 */
[----:B------:R1:W-:Y:S02]  /*3220*/  MUFU.TANH R196, R0 ;  /* 0x0000000000c47308 */ /* 0x0003e40000002400 */
[----:B-1----:R-:W-:Y:S02]  /*3230*/  FMUL.FTZ R0, R63, c[0x0][0x2ec] ;  /* 0x0000bb003f007a20 */ /* 0x002fe40000410000 */
[----:B------:R-:W-:Y:S04]  /*3240*/  HMMA.16816.F32 R60, R8, R40, R72 ;  /* 0x00000028083c723c */ /* 0x000fe80000001848 */
[----:B------:R1:W2:Y:S04]  /*3250*/  MUFU.TANH R190, R0 ;  /* 0x0000000000be7308 */ /* 0x0002a80000002400 */
        /* <DEDUP_REMOVED lines=8> */
[-C--:B------:R-:W-:Y:S01]  /*32e0*/  HMMA.16816.F32 R64, R20, R50.reuse, R12 ;  /* 0x000000321440723c */ /* 0x080fe2000000180c */
[----:B------:R-:W1:Y:S03]  /*32f0*/  LDSM.16.M88.4 R12, [R223+0x2800] ;  /* 0x00280000df0c783b */ /* 0x000e660000000200 */
[----:B------:R2:W-:Y:S04]  /*3300*/  MUFU.TANH R164, R0 ;  /* 0x0000000000a47308 */ /* 0x0005e80000002400 */
[----:B------:R-:W-:Y:S01]  /*3310*/  HMMA.16816.F32 R48, R24, R50, R56 ;  /* 0x000000321830723c */ /* 0x000fe20000001838 */
[----:B--2---:R-:W-:-:S04]  /*3320*/  FMUL.FTZ R0, R76, c[0x0][0x2ec] ;  /* 0x0000bb004c007a20 */ /* 0x004fc80000410000 */
[----:B------:R2:W1:Y:S11]  /*3330*/  MUFU.TANH R180, R0 ;  /* 0x0000000000b47308 */ /* 0x0004760000002400 */
[----:B------:R-:W-:Y:S08]  /*3340*/  @!UPT UIADD3 URZ, URZ, URZ, URZ ;  /* 0x0000003f3f3ff290 */ /* 0x000ff0000fffe03f */
[----:B------:R-:W-:-:S04]  /*3350*/  FMUL.FTZ R3, R48, c[0x0][0x2ec] ;  /* 0x0000bb0030037a20 */ /* 0x000fc80000410000 */
[----:B------:R3:W-:Y:S01]  /*3360*/  MUFU.TANH R209, R3 ;  /* 0x0000000300d17308 */ /* 0x0007e20000002400 */
[----:B--2---:R-:W-:Y:S01]  /*3370*/  FMUL.FTZ R0, R77, c[0x0][0x2ec] ;  /* 0x0000bb004d007a20 */ /* 0x004fe20000410000 */
[C---:B-1----:R-:W-:Y:S06]  /*3380*/  HMMA.16816.F32 R52, R32.reuse, R12, R52 ;  /* 0x0000000c2034723c */ /* 0x042fec0000001834 */
[----:B------:R1:W-:Y:S02]  /*3390*/  MUFU.TANH R168, R0 ;  /* 0x0000000000a87308 */ /* 0x0003e40000002400 */
[----:B------:R-:W-:Y:S01]  /*33a0*/  HMMA.16816.F32 R40, R32, R14, R40 ;  /* 0x0000000e2028723c */ /* 0x000fe20000001828 */
[----:B---3--:R-:W-:-:S05]  /*33b0*/  FMUL.FTZ R3, R49, c[0x0][0x2ec] ;  /* 0x0000bb0031037a20 */ /* 0x008fca0000410000 */
[----:B------:R-:W-:Y:S01]  /*33c0*/  MUFU.TANH R205, R3 ;  /* 0x0000000300cd7308 */ /* 0x000fe20000002400 */
[----:B-1----:R-:W-:-:S07]  /*33d0*/  FMUL.FTZ R0, R78, c[0x0][0x2ec] ;  /* 0x0000bb004e007a20 */ /* 0x002fce0000410000 */
[----:B------:R1:W2:Y:S02]  /*33e0*/  MUFU.TANH R186, R0 ;  /* 0x0000000000ba7308 */ /* 0x0002a40000002400 */
[----:B-1----:R-:W-:Y:S02]  /*33f0*/  FMUL.FTZ R0, R79, c[0x0][0x2ec] ;  /* 0x0000bb004f007a20 */ /* 0x002fe40000410000 */
[----:B------:R-:W1:Y:S04]  /*3400*/  LDSM.16.M88.4 R76, [R218+0x7000] ;  /* 0x00700000da4c783b */ /* 0x000e680000000200 */
[----:B------:R3:W-:Y:S02]  /*3410*/  MUFU.TANH R177, R0 ;  /* 0x0000000000b17308 */ /* 0x0007e40000002400 */
[----:B---3--:R-:W-:-:S06]  /*3420*/  FMUL.FTZ R0, R44, c[0x0][0x2ec] ;  /* 0x0000bb002c007a20 */ /* 0x008fcc0000410000 */
[----:B------:R3:W-:Y:S02]  /*3430*/  MUFU.TANH R236, R0 ;  /* 0x0000000000ec7308 */ /* 0x0007e40000002400 */
[----:B---3--:R-:W-:Y:S01]  /*3440*/  FMUL.FTZ R0, R45, c[0x0][0x2ec] ;  /* 0x0000bb002d007a20 */ /* 0x008fe20000410000 */
[C---:B-1----:R-:W-:Y:S05]  /*3450*/  HMMA.16816.F32 R96, R8.reuse, R76, R96 ;  /* 0x0000004c0860723c */ /* 0x042fea0000001860 */
[----:B------:R1:W-:Y:S03]  /*3460*/  MUFU.TANH R211, R0 ;  /* 0x0000000000d37308 */ /* 0x0003e60000002400 */
[----:B------:R-:W-:Y:S07]  /*3470*/  HMMA.16816.F32 R100, R8, R78, R100 ;  /* 0x0000004e0864723c */ /* 0x000fee0000001864 */
[----:B------:R-:W-:-:S02]  /*3480*/  IMAD.SHL.U32 R8, R160, 0x2, RZ ;  /* 0x00000002a0087824 */ /* 0x000fc400078e00ff */
[----:B------:R-:W-:Y:S02]  /*3490*/  FMUL.FTZ R10, R65, c[0x0][0x2ec] ;  /* 0x0000bb00410a7a20 */ /* 0x000fe40000410000 */
[----:B-1----:R-:W-:Y:S01]  /*34a0*/  FMUL.FTZ R0, R46, c[0x0][0x2ec] ;  /* 0x0000bb002e007a20 */ /* 0x002fe20000410000 */
[----:B------:R-:W-:Y:S01]  /*34b0*/  LOP3.LUT R8, R8, 0x6, RZ, 0xc0, !PT ;  /* 0x0000000608087812 */ /* 0x000fe200078ec0ff */
[----:B------:R-:W-:Y:S08]  /*34c0*/  MUFU.TANH R163, R10 ;  /* 0x0000000a00a37308 */ /* 0x000ff00000002400 */
[----:B------:R1:W3:Y:S02]  /*34d0*/  MUFU.TANH R233, R0 ;  /* 0x0000000000e97308 */ /* 0x0002e40000002400 */
[----:B-1----:R-:W-:-:S02]  /*34e0*/  FMUL.FTZ R0, R47, c[0x0][0x2ec] ;  /* 0x0000bb002f007a20 */ /* 0x002fc40000410000 */
[----:B------:R-:W1:Y:S04]  /*34f0*/  LDSM.16.M88.4 R44, [R217+0x2800] ;  /* 0x00280000d92c783b */ /* 0x000e680000000200 */
[----:B------:R2:W-:Y:S02]  /*3500*/  MUFU.TANH R232, R0 ;  /* 0x0000000000e87308 */ /* 0x0005e40000002400 */
[----:B--2---:R-:W-:-:S06]  /*3510*/  FMUL.FTZ R0, R16, c[0x0][0x2ec] ;  /* 0x0000bb0010007a20 */ /* 0x004fcc0000410000 */
[----:B------:R2:W1:Y:S02]  /*3520*/  MUFU.TANH R239, R0 ;  /* 0x0000000000ef7308 */ /* 0x0004640000002400 */
[----:B--2---:R-:W-:Y:S01]  /*3530*/  FMUL.FTZ R0, R17, c[0x0][0x2ec] ;  /* 0x0000bb0011007a20 */ /* 0x004fe20000410000 */
[----:B-1----:R-:W-:Y:S05]  /*3540*/  HMMA.16816.F32 R52, R24, R44, R52 ;  /* 0x0000002c1834723c */ /* 0x002fea0000001834 */
[----:B------:R1:W-:Y:S02]  /*3550*/  MUFU.TANH R238, R0 ;  /* 0x0000000000ee7308 */ /* 0x0003e40000002400 */
[----:B-1----:R-:W-:-:S06]  /*3560*/  FMUL.FTZ R0, R18, c[0x0][0x2ec] ;  /* 0x0000bb0012007a20 */ /* 0x002fcc0000410000 */
[----:B------:R1:W2:Y:S02]  /*3570*/  MUFU.TANH R242, R0 ;  /* 0x0000000000f27308 */ /* 0x0002a40000002400 */
[----:B-1----:R-:W-:Y:S02]  /*3580*/  FMUL.FTZ R0, R19, c[0x0][0x2ec] ;  /* 0x0000bb0013007a20 */ /* 0x002fe40000410000 */
[----:B------:R-:W-:Y:S04]  /*3590*/  HMMA.16816.F32 R16, R28, R12, R60 ;  /* 0x0000000c1c10723c */ /* 0x000fe8000000183c */
[----:B------:R1:W1:Y:S03]  /*35a0*/  MUFU.TANH R243, R0 ;  /* 0x0000000000f37308 */ /* 0x0002660000002400 */
[----:B------:R-:W-:Y:S01]  /*35b0*/  FMUL.FTZ R12, R66, c[0x0][0x2ec] ;  /* 0x0000bb00420c7a20 */ /* 0x000fe20000410000 */
[----:B------:R-:W-:Y:S01]  /*35c0*/  HMMA.16816.F32 R60, R36, R78, R132 ;  /* 0x0000004e243c723c */ /* 0x000fe20000001884 */
[----:B-1----:R-:W-:Y:S01]  /*35d0*/  LOP3.LUT R0, R6, 0xffffffe0, RZ, 0xc0, !PT ;  /* 0xffffffe006007812 */ /* 0x002fe200078ec0ff */
[----:B------:R-:W-:-:S04]  /*35e0*/  FMUL.FTZ R6, R51, c[0x0][0x2ec] ;  /* 0x0000bb0033067a20 */ /* 0x000fc80000410000 */
[----:B------:R-:W-:-:S10]  /*35f0*/  IMAD.IADD R0, R160, 0x1, -R0 ;  /* 0x00000001a0007824 */ /* 0x000fd400078e0a00 */
[----:B------:R-:W-:Y:S01]  /*3600*/  HMMA.16816.F32 R56, R20, R44, R16 ;  /* 0x0000002c1438723c */ /* 0x000fe20000001810 */
[----:B------:R1:W1:Y:S01]  /*3610*/  MUFU.TANH R206, R6 ;  /* 0x0000000600ce7308 */ /* 0x0002620000002400 */
[----:B------:R-:W-:-:S04]  /*3620*/  SHF.R.S32.HI R5, RZ, 0x1f, R0 ;  /* 0x0000001fff057819 */ /* 0x000fc80000011400 */
[----:B------:R-:W-:Y:S01]  /*3630*/  LEA.HI R3, R5, R0, RZ, 0x2 ;  /* 0x0000000005037211 */ /* 0x000fe200078f10ff */
[----:B------:R-:W-:Y:S01]  /*3640*/  FMUL.FTZ R0, R50, c[0x0][0x2ec] ;  /* 0x0000bb0032007a20 */ /* 0x000fe20000410000 */
[----:B------:R-:W-:Y:S01]  /*3650*/  HMMA.16816.F32 R16, R28, R14, R68 ;  /* 0x0000000e1c10723c */ /* 0x000fe20000001844 */
[----:B------:R-:W-:Y:S01]  /*3660*/  IMAD.U32 R5, RZ, RZ, UR15 ;  /* 0x0000000fff057e24 */ /* 0x000fe2000f8e00ff */
[----:B------:R-:W-:Y:S01]  /*3670*/  SHF.R.S32.HI R161, RZ, 0x2, R3 ;  /* 0x00000002ffa17819 */ /* 0x000fe20000011403 */
[----:B------:R2:W2:Y:S01]  /*3680*/  MUFU.TANH R208, R0 ;  /* 0x0000000000d07308 */ /* 0x0004a20000002400 */
[----:B------:R-:W-:-:S03]  /*3690*/  IMAD.U32 R3, RZ, RZ, UR18 ;  /* 0x00000012ff037e24 */ /* 0x000fc6000f8e00ff */
[----:B------:R3:W-:Y:S01]  /*36a0*/  STL [R1+0xcc], R161 ;  /* 0x0000cca101007387 */ /* 0x0007e20000100800 */
[----:B------:R-:W-:Y:S01]  /*36b0*/  IMAD R3, R3, 0x80, R8 ;  /* 0x0000008003037824 */ /* 0x000fe200078e0208 */
[----:B------:R-:W-:Y:S01]  /*36c0*/  HMMA.16816.F32 R48, R36, R76, R120 ;  /* 0x0000004c2430723c */ /* 0x000fe20000001878 */
[----:B-1----:R-:W-:-:S04]  /*36d0*/  FMUL.FTZ R6, R64, c[0x0][0x2ec] ;  /* 0x0000bb0040067a20 */ /* 0x002fc80000410000 */
[----:B------:R1:W1:Y:S01]  /*36e0*/  MUFU.TANH R162, R6 ;  /* 0x0000000600a27308 */ /* 0x0002620000002400 */
[----:B--2---:R-:W-:-:S04]  /*36f0*/  LEA R0, R141, UR12, 0x4 ;  /* 0x0000000c8d007c11 */ /* 0x004fc8000f8e20ff */
[----:B------:R-:W-:-:S04]  /*3700*/  IADD3 R0, R0, 0x1, R161 ;  /* 0x0000000100007810 */ /* 0x000fc80007ffe0a1 */
[----:B------:R-:W-:Y:S01]  /*3710*/  IADD3 R5, R0, UR13, -R5 ;  /* 0x0000000d00057c10 */ /* 0x000fe2000fffe805 */
[----:B------:R-:W-:Y:S01]  /*3720*/  IMAD.IADD R0, R7, 0x1, R140 ;  /* 0x0000000107007824 */ /* 0x000fe200078e028c */
[----:B------:R-:W-:Y:S02]  /*3730*/  IADD3 R7, R3, 0x1, RZ ;  /* 0x0000000103077810 */ /* 0x000fe40007ffe0ff */
[----:B------:R-:W-:Y:S01]  /*3740*/  IADD3 R5, R5, c[0x0][0x2e8], RZ ;  /* 0x0000ba0005057a10 */ /* 0x000fe20007ffe0ff */
[----:B---3--:R2:W3:Y:S01]  /*3750*/  MUFU.TANH R161, R12 ;  /* 0x0000000c00a17308 */ /* 0x0084e20000002400 */
[----:B-1----:R-:W-:Y:S02]  /*3760*/  IADD3 R6, R3, 0x8, RZ ;  /* 0x0000000803067810 */ /* 0x002fe40007ffe0ff */
[C---:B------:R-:W-:Y:S02]  /*3770*/  IMNMX R9, R5.reuse, UR13, PT ;  /* 0x0000000d05097c17 */ /* 0x040fe4000b800200 */
[----:B------:R-:W-:-:S02]  /*3780*/  IADD3 R8, R5, 0x8, RZ ;  /* 0x0000000805087810 */ /* 0x000fc40007ffe0ff */
[C---:B------:R-:W-:Y:S02]  /*3790*/  IADD3 R11, R5.reuse, 0x40, RZ ;  /* 0x00000040050b7810 */ /* 0x040fe40007ffe0ff */
[----:B------:R-:W-:Y:S02]  /*37a0*/  IADD3 R5, R5, 0x48, RZ ;  /* 0x0000004805057810 */ /* 0x000fe40007ffe0ff */
[----:B------:R-:W-:Y:S02]  /*37b0*/  IMNMX R8, R8, UR13, PT ;  /* 0x0000000d08087c17 */ /* 0x000fe4000b800200 */
[----:B------:R-:W-:Y:S02]  /*37c0*/  IMNMX R11, R11, UR13, PT ;  /* 0x0000000d0b0b7c17 */ /* 0x000fe4000b800200 */
[----:B------:R-:W-:Y:S01]  /*37d0*/  IMNMX R10, R5, UR13, PT ;  /* 0x0000000d050a7c17 */ /* 0x000fe2000b800200 */
[----:B--2---:R-:W1:Y:S01]  /*37e0*/  LDSM.16.M88.4 R12, [R223+0x3000] ;  /* 0x00300000df0c783b */ /* 0x004e620000000200 */
[----:B------:R-:W-:Y:S01]  /*37f0*/  ISETP.GE.AND P3, PT, R7, R9, PT ;  /* 0x000000090700720c */ /* 0x000fe20003f66270 */
[----:B------:R-:W-:Y:S01]  /*3800*/  FMUL.FTZ R5, R67, c[0x0][0x2ec] ;  /* 0x0000bb0043057a20 */ /* 0x000fe20000410000 */
[----:B------:R-:W-:-:S02]  /*3810*/  ISETP.GE.AND P1, PT, R7, R8, PT ;  /* 0x000000080700720c */ /* 0x000fc40003f26270 */
[C---:B------:R-:W-:Y:S01]  /*3820*/  ISETP.GE.AND P0, PT, R7.reuse, R11, PT ;  /* 0x0000000b0700720c */ /* 0x040fe20003f06270 */
[----:B------:R-:W2:Y:S01]  /*3830*/  MUFU.TANH R160, R5 ;  /* 0x0000000500a07308 */ /* 0x000ea20000002400 */
[----:B------:R-:W-:Y:S01]  /*3840*/  ISETP.GE.AND P4, PT, R7, R10, PT ;  /* 0x0000000a0700720c */ /* 0x000fe20003f86270 */
[----:B------:R-:W-:Y:S01]  /*3850*/  FMUL.FTZ R7, R52, c[0x0][0x2ec] ;  /* 0x0000bb0034077a20 */ /* 0x000fe20000410000 */
[----:B------:R-:W-:Y:S02]  /*3860*/  FSEL R82, R207, -INF , !P3 ;  /* 0xff800000cf527808 */ /* 0x000fe40005800000 */
[----:B------:R-:W-:Y:S02]  /*3870*/  FSEL R111, R158, -INF , !P1 ;  /* 0xff8000009e6f7808 */ /* 0x000fe40004800000 */
[C---:B------:R-:W-:Y:S01]  /*3880*/  ISETP.GE.AND P2, PT, R6.reuse, R9, PT ;  /* 0x000000090600720c */ /* 0x040fe20003f46270 */
[----:B------:R2:W-:Y:S01]  /*3890*/  MUFU.TANH R158, R7 ;  /* 0x00000007009e7308 */ /* 0x0005e20000002400 */
[----:B------:R-:W-:-:S02]  /*38a0*/  ISETP.GE.AND P6, PT, R6, R8, PT ;  /* 0x000000080600720c */ /* 0x000fc40003fc6270 */
[C---:B------:R-:W-:Y:S02]  /*38b0*/  ISETP.GE.AND P5, PT, R6.reuse, R11, PT ;  /* 0x0000000b0600720c */ /* 0x040fe40003fa6270 */
[----:B------:R-:W-:Y:S02]  /*38c0*/  ISETP.GE.AND P3, PT, R6, R10, PT ;  /* 0x0000000a0600720c */ /* 0x000fe40003f66270 */
[----:B------:R-:W-:Y:S02]  /*38d0*/  IADD3 R6, R3, 0x9, RZ ;  /* 0x0000000903067810 */ /* 0x000fe40007ffe0ff */
[----:B----4-:R-:W-:Y:S02]  /*38e0*/  FSEL R115, R204, -INF , !P0 ;  /* 0xff800000cc737808 */ /* 0x010fe40004000000 */
[----:B-----5:R-:W-:Y:S02]  /*38f0*/  FSEL R128, R202, -INF , !P4 ;  /* 0xff800000ca807808 */ /* 0x020fe40006000000 */
[----:B------:R-:W-:-:S02]  /*3900*/  FSEL R88, R159, -INF , !P2 ;  /* 0xff8000009f587808 */ /* 0x000fc40005000000 */
[C---:B------:R-:W-:Y:S01]  /*3910*/  ISETP.GE.AND P1, PT, R6.reuse, R9, PT ;  /* 0x000000090600720c */ /* 0x040fe20003f26270 */
[----:B--2---:R-:W-:Y:S01]  /*3920*/  FMUL.FTZ R7, R53, c[0x0][0x2ec] ;  /* 0x0000bb0035077a20 */ /* 0x004fe20000410000 */
[C---:B------:R-:W-:Y:S02]  /*3930*/  ISETP.GE.AND P0, PT, R6.reuse, R8, PT ;  /* 0x000000080600720c */ /* 0x040fe40003f06270 */
[C---:B------:R-:W-:Y:S01]  /*3940*/  ISETP.GE.AND P4, PT, R6.reuse, R11, PT ;  /* 0x0000000b0600720c */ /* 0x040fe20003f86270 */
[----:B------:R2:W4:Y:S01]  /*3950*/  MUFU.TANH R159, R7 ;  /* 0x00000007009f7308 */ /* 0x0005220000002400 */
[----:B------:R-:W-:Y:S01]  /*3960*/  ISETP.GE.AND P2, PT, R6, R10, PT ;  /* 0x0000000a0600720c */ /* 0x000fe20003f46270 */
[----:B------:R-:W-:Y:S01]  /*3970*/  FMUL.FTZ R6, R54, c[0x0][0x2ec] ;  /* 0x0000bb0036067a20 */ /* 0x000fe20000410000 */
[----:B------:R-:W-:Y:S02]  /*3980*/  IADD3 R5, R3, 0x10, RZ ;  /* 0x0000001003057810 */ /* 0x000fe40007ffe0ff */
[----:B------:R-:W-:-:S02]  /*3990*/  FSEL R114, R157, -INF , !P6 ;  /* 0xff8000009d727808 */ /* 0x000fc40007000000 */
[----:B------:R-:W-:Y:S01]  /*39a0*/  ISETP.GE.AND P6, PT, R5, R9, PT ;  /* 0x000000090500720c */ /* 0x000fe20003fc6270 */
[----:B------:R5:W-:Y:S01]  /*39b0*/  MUFU.TANH R157, R6 ;  /* 0x00000006009d7308 */ /* 0x000be20000002400 */
[----:B------:R-:W-:Y:S02]  /*39c0*/  FSEL R116, R156, -INF , !P5 ;  /* 0xff8000009c747808 */ /* 0x000fe40006800000 */
[----:B------:R-:W-:Y:S02]  /*39d0*/  FSEL R130, R154, -INF , !P3 ;  /* 0xff8000009a827808 */ /* 0x000fe40005800000 */
[----:B------:R-:W-:Y:S02]  /*39e0*/  FSEL R110, R201, -INF , !P0 ;  /* 0xff800000c96e7808 */ /* 0x000fe40004000000 */
[----:B------:R-:W-:Y:S01]  /*39f0*/  FSEL R113, R200, -INF , !P4 ;  /* 0xff800000c8717808 */ /* 0x000fe20006000000 */
[----:B--2---:R-:W-:Y:S01]  /*3a00*/  FMUL.FTZ R7, R55, c[0x0][0x2ec] ;  /* 0x0000bb0037077a20 */ /* 0x004fe20000410000 */
[----:B------:R-:W-:Y:S01]  /*3a10*/  FSEL R129, R197, -INF , !P2 ;  /* 0xff800000c5817808 */ /* 0x000fe20005000000 */
[----:B------:R-:W-:Y:S01]  /*3a20*/  HMMA.16816.F32 R52, R24, R46, R40 ;  /* 0x0000002e1834723c */ /* 0x000fe20000001828 */
[----:B------:R-:W2:Y:S01]  /*3a30*/  LDSM.16.M88.4 R40, [R217+0x3000] ;  /* 0x00300000d928783b */ /* 0x000ea20000000200 */
[----:B------:R-:W-:Y:S01]  /*3a40*/  FSEL R81, R195, -INF , !P6 ;  /* 0xff800000c3517808 */ /* 0x000fe20007000000 */
[----:B------:R1:W1:Y:S01]  /*3a50*/  MUFU.TANH R156, R7 ;  /* 0x00000007009c7308 */ /* 0x0002620000002400 */
[----:B------:R-:W-:-:S02]  /*3a60*/  ISETP.GE.AND P3, PT, R5, R11, PT ;  /* 0x0000000b0500720c */ /* 0x000fc40003f66270 */
[----:B-----5:R-:W-:Y:S02]  /*3a70*/  IADD3 R6, R3, 0x11, RZ ;  /* 0x0000001103067810 */ /* 0x020fe40007ffe0ff */
[----:B------:R-:W-:Y:S02]  /*3a80*/  FSEL R112, R155, -INF , !P3 ;  /* 0xff8000009b707808 */ /* 0x000fe40005800000 */
[C---:B------:R-:W-:Y:S02]  /*3a90*/  ISETP.GE.AND P0, PT, R6.reuse, R9, PT ;  /* 0x000000090600720c */ /* 0x040fe40003f06270 */
[C---:B------:R-:W-:Y:S02]  /*3aa0*/  ISETP.GE.AND P4, PT, R6.reuse, R8, PT ;  /* 0x000000080600720c */ /* 0x040fe40003f86270 */
[C---:B------:R-:W-:Y:S02]  /*3ab0*/  ISETP.GE.AND P2, PT, R6.reuse, R11, PT ;  /* 0x0000000b0600720c */ /* 0x040fe40003f46270 */
[----:B------:R-:W-:Y:S01]  /*3ac0*/  ISETP.GE.AND P6, PT, R6, R10, PT ;  /* 0x0000000a0600720c */ /* 0x000fe20003fc6270 */
[----:B------:R-:W-:Y:S01]  /*3ad0*/  FMUL.FTZ R6, R57, c[0x0][0x2ec] ;  /* 0x0000bb0039067a20 */ /* 0x000fe20000410000 */
[----:B------:R-:W-:Y:S01]  /*3ae0*/  FSEL R83, R203, -INF , !P1 ;  /* 0xff800000cb537808 */ /* 0x000fe20004800000 */
[----:B-1----:R-:W-:Y:S01]  /*3af0*/  FMUL.FTZ R7, R56, c[0x0][0x2ec] ;  /* 0x0000bb0038077a20 */ /* 0x002fe20000410000 */
[C---:B------:R-:W-:Y:S01]  /*3b00*/  ISETP.GE.AND P5, PT, R5.reuse, R8, PT ;  /* 0x000000080500720c */ /* 0x040fe20003fa6270 */
[----:B------:R1:W-:Y:S01]  /*3b10*/  MUFU.TANH R155, R6 ;  /* 0x00000006009b7308 */ /* 0x0003e20000002400 */
[----:B------:R-:W-:-:S02]  /*3b20*/  ISETP.GE.AND P1, PT, R5, R10, PT ;  /* 0x0000000a0500720c */ /* 0x000fc40003f26270 */
[----:B------:R-:W-:Y:S02]  /*3b30*/  IADD3 R5, R3, 0x18, RZ ;  /* 0x0000001803057810 */ /* 0x000fe40007ffe0ff */
[----:B------:R-:W-:Y:S02]  /*3b40*/  FSEL R109, R187, -INF , !P5 ;  /* 0xff800000bb6d7808 */ /* 0x000fe40006800000 */
[----:B------:R-:W-:Y:S01]  /*3b50*/  FSEL R117, R175, -INF , !P1 ;  /* 0xff800000af757808 */ /* 0x000fe20004800000 */
[----:B------:R5:W2:Y:S01]  /*3b60*/  MUFU.TANH R154, R7 ;  /* 0x00000007009a7308 */ /* 0x000aa20000002400 */
[----:B------:R-:W-:Y:S02]  /*3b70*/  FSEL R80, R199, -INF , !P0 ;  /* 0xff800000c7507808 */ /* 0x000fe40004000000 */
[C---:B------:R-:W-:Y:S02]  /*3b80*/  ISETP.GE.AND P5, PT, R5.reuse, R9, PT ;  /* 0x000000090500720c */ /* 0x040fe40003fa6270 */
[----:B------:R-:W-:-:S02]  /*3b90*/  ISETP.GE.AND P3, PT, R5, R8, PT ;  /* 0x000000080500720c */ /* 0x000fc40003f66270 */
[----:B------:R-:W-:Y:S01]  /*3ba0*/  ISETP.GE.AND P1, PT, R5, R11, PT ;  /* 0x0000000b0500720c */ /* 0x000fe20003f26270 */
[----:B-1----:R-:W-:Y:S01]  /*3bb0*/  FMUL.FTZ R6, R59, c[0x0][0x2ec] ;  /* 0x0000bb003b067a20 */ /* 0x002fe20000410000 */
[----:B------:R-:W-:Y:S02]  /*3bc0*/  ISETP.GE.AND P0, PT, R5, R10, PT ;  /* 0x0000000a0500720c */ /* 0x000fe40003f06270 */
[----:B------:R-:W-:Y:S01]  /*3bd0*/  IADD3 R5, R3, 0x19, RZ ;  /* 0x0000001903057810 */ /* 0x000fe20007ffe0ff */
[----:B------:R1:W-:Y:S01]  /*3be0*/  MUFU.TANH R140, R6 ;  /* 0x00000006008c7308 */ /* 0x0003e20000002400 */
[----:B------:R-:W-:Y:S02]  /*3bf0*/  FSEL R89, R198, -INF , !P4 ;  /* 0xff800000c6597808 */ /* 0x000fe40006000000 */
[----:B------:R-:W-:Y:S01]  /*3c00*/  ISETP.GE.AND P4, PT, R5, R9, PT ;  /* 0x000000090500720c */ /* 0x000fe20003f86270 */
[----:B-----5:R-:W-:Y:S01]  /*3c10*/  FMUL.FTZ R7, R58, c[0x0][0x2ec] ;  /* 0x0000bb003a077a20 */ /* 0x020fe20000410000 */
[----:B------:R-:W-:Y:S01]  /*3c20*/  FSEL R77, R179, -INF , !P3 ;  /* 0xff800000b34d7808 */ /* 0x000fe20005800000 */
[----:B------:R-:W-:Y:S01]  /*3c30*/  HMMA.16816.F32 R56, R20, R46, R16 ;  /* 0x0000002e1438723c */ /* 0x000fe20000001810 */
[----:B------:R-:W-:Y:S01]  /*3c40*/  FSEL R90, R173, -INF , !P1 ;  /* 0xff800000ad5a7808 */ /* 0x000fe20004800000 */
[----:B------:R5:W2:Y:S01]  /*3c50*/  MUFU.TANH R123, R7 ;  /* 0x00000007007b7308 */ /* 0x000aa20000002400 */
[----:B------:R-:W-:-:S02]  /*3c60*/  FSEL R119, R146, -INF , !P0 ;  /* 0xff80000092777808 */ /* 0x000fc40004000000 */
[----:B------:R-:W-:Y:S02]  /*3c70*/  FSEL R71, R188, -INF , !P4 ;  /* 0xff800000bc477808 */ /* 0x000fe40006000000 */
[----:B------:R-:W-:Y:S01]  /*3c80*/  FSEL R108, R194, -INF , !P2 ;  /* 0xff800000c26c7808 */ /* 0x000fe20005000000 */
[-C--:B------:R-:W-:Y:S01]  /*3c90*/  HMMA.16816.F32 R16, R32, R12.reuse, R48 ;  /* 0x0000000c2010723c */ /* 0x080fe20000001830 */
[----:B------:R-:W-:Y:S02]  /*3ca0*/  FSEL R120, R185, -INF , !P6 ;  /* 0xff800000b9787808 */ /* 0x000fe40007000000 */
[----:B-1----:R-:W-:Y:S02]  /*3cb0*/  IADD3 R6, R3, 0x20, RZ ;  /* 0x0000002003067810 */ /* 0x002fe40007ffe0ff */
[----:B------:R-:W-:Y:S02]  /*3cc0*/  FSEL R75, R176, -INF , !P5 ;  /* 0xff800000b04b7808 */ /* 0x000fe40006800000 */
[C---:B------:R-:W-:Y:S01]  /*3cd0*/  ISETP.GE.AND P3, PT, R6.reuse, R9, PT ;  /* 0x000000090600720c */ /* 0x040fe20003f66270 */
[----:B------:R-:W-:Y:S01]  /*3ce0*/  HMMA.16816.F32 R44, R28, R12, R96 ;  /* 0x0000000c1c2c723c */ /* 0x000fe20000001860 */
[----:B------:R-:W-:Y:S01]  /*3cf0*/  ISETP.GE.AND P1, PT, R6, R8, PT ;  /* 0x000000080600720c */ /* 0x000fe20003f26270 */
[----:B-----5:R-:W-:Y:S01]  /*3d00*/  FMUL.FTZ R7, R52, c[0x0][0x2ec] ;  /* 0x0000bb0034077a20 */ /* 0x020fe20000410000 */
[----:B------:R-:W-:-:S02]  /*3d10*/  ISETP.GE.AND P0, PT, R6, R11, PT ;  /* 0x0000000b0600720c */ /* 0x000fc40003f06270 */
[----:B------:R-:W-:Y:S01]  /*3d20*/  ISETP.GE.AND P4, PT, R6, R10, PT ;  /* 0x0000000a0600720c */ /* 0x000fe20003f86270 */
[----:B------:R1:W5:Y:S01]  /*3d30*/  MUFU.TANH R122, R7 ;  /* 0x00000007007a7308 */ /* 0x0003620000002400 */
[----:B------:R-:W-:Y:S01]  /*3d40*/  FMUL.FTZ R6, R54, c[0x0][0x2ec] ;  /* 0x0000bb0036067a20 */ /* 0x000fe20000410000 */
[C---:B------:R-:W-:Y:S01]  /*3d50*/  HMMA.16816.F32 R48, R36.reuse, R84, R124 ;  /* 0x000000542430723c */ /* 0x040fe2000000187c */
[C---:B------:R-:W-:Y:S02]  /*3d60*/  ISETP.GE.AND P2, PT, R5.reuse, R8, PT ;  /* 0x000000080500720c */ /* 0x040fe40003f46270 */
[C---:B------:R-:W-:Y:S02]  /*3d70*/  ISETP.GE.AND P6, PT, R5.reuse, R11, PT ;  /* 0x0000000b0500720c */ /* 0x040fe40003fc6270 */
[----:B------:R-:W-:Y:S01]  /*3d80*/  ISETP.GE.AND P5, PT, R5, R10, PT ;  /* 0x0000000a0500720c */ /* 0x000fe20003fa6270 */
[----:B------:R3:W3:Y:S01]  /*3d90*/  MUFU.TANH R121, R6 ;  /* 0x0000000600797308 */ /* 0x0006e20000002400 */
[----:B------:R-:W-:Y:S01]  /*3da0*/  IADD3 R5, R3, 0x21, RZ ;  /* 0x0000002103057810 */ /* 0x000fe20007ffe0ff */
[----:B------:R-:W-:Y:S01]  /*3db0*/  HMMA.16816.F32 R36, R36, R86, R136 ;  /* 0x000000562424723c */ /* 0x000fe20000001888 */
[----:B------:R-:W-:-:S02]  /*3dc0*/  FSEL R76, R183, -INF , !P2 ;  /* 0xff800000b74c7808 */ /* 0x000fc40005000000 */
[----:B------:R-:W-:Y:S02]  /*3dd0*/  ISETP.GE.AND P2, PT, R5, R9, PT ;  /* 0x000000090500720c */ /* 0x000fe40003f46270 */
[----:B------:R-:W-:Y:S01]  /*3de0*/  FSEL R149, R149, -INF , !P1 ;  /* 0xff80000095957808 */ /* 0x000fe20004800000 */
[----:B-1----:R-:W-:Y:S01]  /*3df0*/  FMUL.FTZ R7, R53, c[0x0][0x2ec] ;  /* 0x0000bb0035077a20 */ /* 0x002fe20000410000 */
[----:B------:R-:W-:Y:S01]  /*3e00*/  FSEL R151, R151, -INF , !P0 ;  /* 0xff80000097977808 */ /* 0x000fe20004000000 */
[----:B--2---:R-:W-:Y:S01]  /*3e10*/  HMMA.16816.F32 R64, R20, R40, R44 ;  /* 0x000000281440723c */ /* 0x004fe2000000182c */
[----:B------:R-:W-:Y:S01]  /*3e20*/  LDSM.16.M88.4 R44, [R217+0x3800] ;  /* 0x00380000d92c783b */ /* 0x000fe20000000200 */
[----:B------:R1:W-:Y:S01]  /*3e30*/  MUFU.TANH R131, R7 ;  /* 0x0000000700837308 */ /* 0x0003e20000002400 */
[----:B------:R-:W-:Y:S02]  /*3e40*/  FSEL R153, R153, -INF , !P4 ;  /* 0xff80000099997808 */ /* 0x000fe40006000000 */
[----:B------:R-:W-:-:S02]  /*3e50*/  FSEL R146, R171, -INF , !P2 ;  /* 0xff800000ab927808 */ /* 0x000fc40005000000 */
[----:B---3--:R-:W-:Y:S02]  /*3e60*/  IADD3 R6, R3, 0x28, RZ ;  /* 0x0000002803067810 */ /* 0x008fe40007ffe0ff */
[----:B------:R-:W-:Y:S02]  /*3e70*/  FSEL R91, R174, -INF , !P6 ;  /* 0xff800000ae5b7808 */ /* 0x000fe40007000000 */
[C---:B------:R-:W-:Y:S02]  /*3e80*/  ISETP.GE.AND P1, PT, R6.reuse, R9, PT ;  /* 0x000000090600720c */ /* 0x040fe40003f26270 */
[C---:B------:R-:W-:Y:S02]  /*3e90*/  ISETP.GE.AND P0, PT, R6.reuse, R8, PT ;  /* 0x000000080600720c */ /* 0x040fe40003f06270 */
[C---:B------:R-:W-:Y:S02]  /*3ea0*/  ISETP.GE.AND P4, PT, R6.reuse, R11, PT ;  /* 0x0000000b0600720c */ /* 0x040fe40003f86270 */
[----:B------:R-:W-:Y:S01]  /*3eb0*/  ISETP.GE.AND P2, PT, R6, R10, PT ;  /* 0x0000000a0600720c */ /* 0x000fe20003f46270 */
[----:B-1----:R-:W-:Y:S01]  /*3ec0*/  FMUL.FTZ R7, R55, c[0x0][0x2ec] ;  /* 0x0000bb0037077a20 */ /* 0x002fe20000410000 */
[----:B------:R-:W-:Y:S01]  /*3ed0*/  FSEL R118, R170, -INF , !P5 ;  /* 0xff800000aa767808 */ /* 0x000fe20006800000 */
[----:B------:R-:W-:Y:S01]  /*3ee0*/  HMMA.16816.F32 R52, R24, R40, R16 ;  /* 0x000000281834723c */ /* 0x000fe20000001810 */
[----:B------:R-:W1:Y:S01]  /*3ef0*/  LDSM.16.M88.4 R16, [R223+0x3800] ;  /* 0x00380000df10783b */ /* 0x000e620000000200 */
[----:B------:R-:W-:Y:S01]  /*3f00*/  FMUL.FTZ R6, R57, c[0x0][0x2ec] ;  /* 0x0000bb0039067a20 */ /* 0x000fe20000410000 */
[----:B------:R-:W-:Y:S01]  /*3f10*/  FSEL R152, R152, -INF , !P3 ;  /* 0xff80000098987808 */ /* 0x000fe20005800000 */
[----:B------:R2:W-:Y:S01]  /*3f20*/  MUFU.TANH R98, R7 ;  /* 0x0000000700627308 */ /* 0x0005e20000002400 */
[----:B------:R-:W-:Y:S01]  /*3f30*/  ISETP.GE.AND P6, PT, R5, R8, PT ;  /* 0x000000080500720c */ /* 0x000fe20003fc6270 */
[----:B------:R-:W-:-:S04]  /*3f40*/  DEPBAR.LE SB0, 0x0 ;  /* 0x000080000000791a */ /* 0x000fc80000000000 */
[C---:B------:R-:W-:Y:S02]  /*3f50*/  ISETP.GE.AND P5, PT, R5.reuse, R11, PT ;  /* 0x0000000b0500720c */ /* 0x040fe40003fa6270 */
[----:B------:R-:W-:Y:S01]  /*3f60*/  ISETP.GE.AND P3, PT, R5, R10, PT ;  /* 0x0000000a0500720c */ /* 0x000fe20003f66270 */
[----:B------:R3:W-:Y:S01]  /*3f70*/  MUFU.TANH R97, R6 ;  /* 0x0000000600617308 */ /* 0x0007e20000002400 */
[----:B------:R-:W-:Y:S02]  /*3f80*/  IADD3 R5, R3, 0x29, RZ ;  /* 0x0000002903057810 */ /* 0x000fe40007ffe0ff */
[----:B------:R-:W-:Y:S02]  /*3f90*/  FSEL R148, R148, -INF , !P6 ;  /* 0xff80000094947808 */ /* 0x000fe40007000000 */
[----:B------:R-:W-:Y:S01]  /*3fa0*/  FSEL R147, R147, -INF , !P5 ;  /* 0xff80000093937808 */ /* 0x000fe20006800000 */
[----:B--2---:R-:W-:Y:S01]  /*3fb0*/  FMUL.FTZ R7, R56, c[0x0][0x2ec] ;  /* 0x0000bb0038077a20 */ /* 0x004fe20000410000 */
[----:B------:R-:W-:-:S02]  /*3fc0*/  FSEL R150, R150, -INF , !P3 ;  /* 0xff80000096967808 */ /* 0x000fc40005800000 */
[----:B------:R-:W-:Y:S01]  /*3fd0*/  FSEL R144, R144, -INF , !P1 ;  /* 0xff80000090907808 */ /* 0x000fe20004800000 */
[----:B------:R2:W1:Y:S01]  /*3fe0*/  MUFU.TANH R96, R7 ;  /* 0x0000000700607308 */ /* 0x0004620000002400 */
[C---:B------:R-:W-:Y:S02]  /*3ff0*/  ISETP.GE.AND P6, PT, R5.reuse, R9, PT ;  /* 0x000000090500720c */ /* 0x040fe40003fc6270 */
[C---:B------:R-:W-:Y:S01]  /*4000*/  ISETP.GE.AND P5, PT, R5.reuse, R8, PT ;  /* 0x000000080500720c */ /* 0x040fe20003fa6270 */
[----:B---3--:R-:W-:Y:S01]  /*4010*/  FMUL.FTZ R6, R58, c[0x0][0x2ec] ;  /* 0x0000bb003a067a20 */ /* 0x008fe20000410000 */
[C---:B------:R-:W-:Y:S02]  /*4020*/  ISETP.GE.AND P3, PT, R5.reuse, R11, PT ;  /* 0x0000000b0500720c */ /* 0x040fe40003f66270 */
[----:B------:R-:W-:Y:S01]  /*4030*/  ISETP.GE.AND P1, PT, R5, R10, PT ;  /* 0x0000000a0500720c */ /* 0x000fe20003f26270 */
[----:B------:R3:W3:Y:S01]  /*4040*/  MUFU.TANH R74, R6 ;  /* 0x00000006004a7308 */ /* 0x0006e20000002400 */
[----:B------:R-:W-:-:S02]  /*4050*/  IADD3 R5, R3, 0x30, RZ ;  /* 0x0000003003057810 */ /* 0x000fc40007ffe0ff */
[----:B------:R-:W-:Y:S02]  /*4060*/  FSEL R141, R166, -INF , !P0 ;  /* 0xff800000a68d7808 */ /* 0x000fe40004000000 */
[----:B------:R-:W-:Y:S01]  /*4070*/  ISETP.GE.AND P0, PT, R5, R9, PT ;  /* 0x000000090500720c */ /* 0x000fe20003f06270 */
[----:B--2---:R-:W-:Y:S01]  /*4080*/  FMUL.FTZ R7, R52, c[0x0][0x2ec] ;  /* 0x0000bb0034077a20 */ /* 0x004fe20000410000 */
[-C--:B-1----:R-:W-:Y:S01]  /*4090*/  HMMA.16816.F32 R48, R32, R16.reuse, R48 ;  /* 0x000000102030723c */ /* 0x082fe20000001830 */
[----:B------:R-:W-:Y:S02]  /*40a0*/  FSEL R143, R143, -INF , !P4 ;  /* 0xff8000008f8f7808 */ /* 0x000fe40006000000 */
[----:B------:R1:W-:Y:S01]  /*40b0*/  MUFU.TANH R73, R7 ;  /* 0x0000000700497308 */ /* 0x0003e20000002400 */
[----:B------:R-:W-:Y:S02]  /*40c0*/  FSEL R145, R145, -INF , !P2 ;  /* 0xff80000091917808 */ /* 0x000fe40005000000 */
[----:B------:R-:W-:Y:S01]  /*40d0*/  FSEL R127, R169, -INF , !P6 ;  /* 0xff800000a97f7808 */ /* 0x000fe20007000000 */
[----:B---3--:R-:W-:Y:S01]  /*40e0*/  FMUL.FTZ R6, R59, c[0x0][0x2ec] ;  /* 0x0000bb003b067a20 */ /* 0x008fe20000410000 */
[----:B------:R-:W-:Y:S01]  /*40f0*/  FSEL R124, R167, -INF , !P5 ;  /* 0xff800000a77c7808 */ /* 0x000fe20006800000 */
[----:B------:R-:W-:Y:S01]  /*4100*/  HMMA.16816.F32 R56, R28, R16, R92 ;  /* 0x000000101c38723c */ /* 0x000fe2000000185c */
[----:B------:R-:W-:Y:S01]  /*4110*/  FSEL R125, R165, -INF , !P3 ;  /* 0xff800000a57d7808 */ /* 0x000fe20005800000 */
[----:B------:R2:W3:Y:S01]  /*4120*/  MUFU.TANH R85, R6 ;  /* 0x0000000600557308 */ /* 0x0004e20000002400 */
[----:B------:R-:W-:-:S02]  /*4130*/  FSEL R142, R142, -INF , !P1 ;  /* 0xff8000008e8e7808 */ /* 0x000fc40004800000 */
[----:B------:R-:W-:Y:S01]  /*4140*/  FSEL R191, R191, -INF , !P0 ;  /* 0xff800000bfbf7808 */ /* 0x000fe20004000000 */
[----:B------:R-:W-:Y:S01]  /*4150*/  BAR.SYNC.DEFER_BLOCKING 0x0 ;  /* 0x0000000000007b1d */ /* 0x000fe20000010000 */
[----:B------:R-:W-:Y:S01]  /*4160*/  ISETP.GE.AND P4, PT, R5, R8, PT ;  /* 0x000000080500720c */ /* 0x000fe20003f86270 */
[----:B-1----:R-:W-:Y:S01]  /*4170*/  FMUL.FTZ R7, R53, c[0x0][0x2ec] ;  /* 0x0000bb0035077a20 */ /* 0x002fe20000410000 */
[C---:B------:R-:W-:Y:S02]  /*4180*/  ISETP.GE.AND P2, PT, R5.reuse, R11, PT ;  /* 0x0000000b0500720c */ /* 0x040fe40003f46270 */
[----:B------:R-:W-:Y:S01]  /*4190*/  ISETP.GE.AND P6, PT, R5, R10, PT ;  /* 0x0000000a0500720c */ /* 0x000fe20003fc6270 */
[----:B------:R1:W-:Y:S01]  /*41a0*/  MUFU.TANH R84, R7 ;  /* 0x0000000700547308 */ /* 0x0003e20000002400 */
[----:B------:R-:W-:Y:S02]  /*41b0*/  IADD3 R5, R3, 0x38, RZ ;  /* 0x0000003803057810 */ /* 0x000fe40007ffe0ff */
[----:B------:R-:W-:-:S02]  /*41c0*/  FSEL R193, R193, -INF , !P4 ;  /* 0xff800000c1c17808 */ /* 0x000fc40006000000 */
[----:B--2---:R-:W-:Y:S02]  /*41d0*/  IADD3 R6, R3, 0x31, RZ ;  /* 0x0000003103067810 */ /* 0x004fe40007ffe0ff */
[-C--:B------:R-:W-:Y:S02]  /*41e0*/  ISETP.GE.AND P4, PT, R5, R9.reuse, PT ;  /* 0x000000090500720c */ /* 0x080fe40003f86270 */
[C---:B------:R-:W-:Y:S02]  /*41f0*/  ISETP.GE.AND P5, PT, R6.reuse, R9, PT ;  /* 0x000000090600720c */ /* 0x040fe40003fa6270 */
[C---:B------:R-:W-:Y:S01]  /*4200*/  ISETP.GE.AND P3, PT, R6.reuse, R8, PT ;  /* 0x000000080600720c */ /* 0x040fe20003f66270 */
[-C--:B------:R-:W-:Y:S01]  /*4210*/  HMMA.16816.F32 R56, R20, R44.reuse, R56 ;  /* 0x0000002c1438723c */ /* 0x080fe20000001838 */
[C---:B------:R-:W-:Y:S02]  /*4220*/  ISETP.GE.AND P1, PT, R6.reuse, R11, PT ;  /* 0x0000000b0600720c */ /* 0x040fe40003f26270 */
[----:B------:R-:W-:Y:S01]  /*4230*/  ISETP.GE.AND P0, PT, R6, R10, PT ;  /* 0x0000000a0600720c */ /* 0x000fe20003f06270 */
[----:B------:R-:W-:Y:S01]  /*4240*/  FMUL.FTZ R6, R54, c[0x0][0x2ec] ;  /* 0x0000bb0036067a20 */ /* 0x000fe20000410000 */
[----:B------:R-:W-:Y:S01]  /*4250*/  FSEL R182, R182, -INF , !P3 ;  /* 0xff800000b6b67808 */ /* 0x000fe20005800000 */
[----:B-1----:R-:W-:Y:S01]  /*4260*/  FMUL.FTZ R7, R55, c[0x0][0x2ec] ;  /* 0x0000bb0037077a20 */ /* 0x002fe20000410000 */
[----:B------:R-:W-:Y:S01]  /*4270*/  FSEL R184, R184, -INF , !P1 ;  /* 0xff800000b8b87808 */ /* 0x000fe20004800000 */
[----:B------:R-:W-:Y:S01]  /*4280*/  HMMA.16816.F32 R52, R24, R44, R48 ;  /* 0x0000002c1834723c */ /* 0x000fe20000001830 */
[----:B------:R1:W2:Y:S01]  /*4290*/  MUFU.TANH R70, R6 ;  /* 0x0000000600467308 */ /* 0x0002a20000002400 */
[----:B------:R-:W-:-:S02]  /*42a0*/  FSEL R190, R190, -INF , !P0 ;  /* 0xff800000bebe7808 */ /* 0x000fc40004000000 */
[----:B------:R-:W-:Y:S02]  /*42b0*/  FSEL R178, R178, -INF , !P4 ;  /* 0xff800000b2b27808 */ /* 0x000fe40006000000 */
[----:B------:R-:W-:Y:S02]  /*42c0*/  FSEL R192, R192, -INF , !P2 ;  /* 0xff800000c0c07808 */ /* 0x000fe40005000000 */
[-C--:B------:R-:W-:Y:S01]  /*42d0*/  HMMA.16816.F32 R48, R28, R14.reuse, R100 ;  /* 0x0000000e1c30723c */ /* 0x080fe20000001864 */
[----:B------:R-:W-:Y:S01]  /*42e0*/  FSEL R196, R196, -INF , !P6 ;  /* 0xff800000c4c47808 */ /* 0x000fe20007000000 */
[----:B------:R2:W-:Y:S01]  /*42f0*/  MUFU.TANH R72, R7 ;  /* 0x0000000700487308 */ /* 0x0005e20000002400 */
[----:B------:R-:W-:Y:S02]  /*4300*/  FSEL R189, R189, -INF , !P5 ;  /* 0xff800000bdbd7808 */ /* 0x000fe40006800000 */
[C---:B------:R-:W-:Y:S02]  /*4310*/  ISETP.GE.AND P2, PT, R5.reuse, R8, PT ;  /* 0x000000080500720c */ /* 0x040fe40003f46270 */
[----:B------:R-:W-:Y:S01]  /*4320*/  ISETP.GE.AND P6, PT, R5, R11, PT ;  /* 0x0000000b0500720c */ /* 0x000fe20003fc6270 */
[----:B------:R-:W-:Y:S01]  /*4330*/  HMMA.16816.F32 R12, R32, R14, R60 ;  /* 0x0000000e200c723c */ /* 0x000fe2000000183c */
[----:B-1----:R-:W-:-:S02]  /*4340*/  IADD3 R6, R3, 0x39, RZ ;  /* 0x0000003903067810 */ /* 0x002fc40007ffe0ff */
[----:B------:R-:W-:Y:S02]  /*4350*/  ISETP.GE.AND P5, PT, R5, R10, PT ;  /* 0x0000000a0500720c */ /* 0x000fe40003fa6270 */
[C---:B------:R-:W-:Y:S02]  /*4360*/  ISETP.GE.AND P3, PT, R6.reuse, R9, PT ;  /* 0x000000090600720c */ /* 0x040fe40003f66270 */
[C---:B------:R-:W-:Y:S01]  /*4370*/  ISETP.GE.AND P1, PT, R6.reuse, R8, PT ;  /* 0x000000080600720c */ /* 0x040fe20003f26270 */
[----:B------:R-:W-:Y:S01]  /*4380*/  HMMA.16816.F32 R28, R28, R18, R104 ;  /* 0x000000121c1c723c */ /* 0x000fe20000001868 */
[----:B------:R-:W-:Y:S01]  /*4390*/  ISETP.GE.AND P0, PT, R6, R11, PT ;  /* 0x0000000b0600720c */ /* 0x000fe20003f06270 */
[----:B--2---:R-:W-:Y:S01]  /*43a0*/  FMUL.FTZ R7, R64, c[0x0][0x2ec] ;  /* 0x0000bb0040077a20 */ /* 0x004fe20000410000 */
[----:B------:R-:W-:Y:S01]  /*43b0*/  ISETP.GE.AND P4, PT, R6, R10, PT ;  /* 0x0000000a0600720c */ /* 0x000fe20003f86270 */
[----:B------:R-:W-:Y:S01]  /*43c0*/  FMUL.FTZ R6, R65, c[0x0][0x2ec] ;  /* 0x0000bb0041067a20 */ /* 0x000fe20000410000 */
[----:B------:R-:W-:Y:S01]  /*43d0*/  IADD3 R5, R3, 0x40, RZ ;  /* 0x0000004003057810 */ /* 0x000fe20007ffe0ff */
[----:B------:R1:W2:Y:S01]  /*43e0*/  MUFU.TANH R68, R7 ;  /* 0x0000000700447308 */ /* 0x0002a20000002400 */
[----:B------:R-:W-:Y:S01]  /*43f0*/  FSEL R181, R181, -INF , !P2 ;  /* 0xff800000b5b57808 */ /* 0x000fe20005000000 */
[----:B------:R-:W-:Y:S01]  /*4400*/  HMMA.16816.F32 R48, R20, R42, R48 ;  /* 0x0000002a1430723c */ /* 0x000fe20000001830 */
[----:B------:R-:W-:-:S02]  /*4410*/  FSEL R180, R180, -INF , !P6 ;  /* 0xff800000b4b47808 */ /* 0x000fc40007000000 */
[----:B------:R-:W-:Y:S02]  /*4420*/  FSEL R186, R186, -INF , !P5 ;  /* 0xff800000baba7808 */ /* 0x000fe40006800000 */
[----:B------:R-:W-:Y:S01]  /*4430*/  FSEL R172, R172, -INF , !P3 ;  /* 0xff800000acac7808 */ /* 0x000fe20005800000 */
[----:B------:R2:W-:Y:S01]  /*4440*/  MUFU.TANH R69, R6 ;  /* 0x0000000600457308 */ /* 0x0005e20000002400 */
[C---:B------:R-:W-:Y:S01]  /*4450*/  ISETP.GE.AND P2, PT, R5.reuse, R9, PT ;  /* 0x000000090500720c */ /* 0x040fe20003f46270 */
[----:B------:R-:W-:Y:S01]  /*4460*/  HMMA.16816.F32 R40, R24, R42, R12 ;  /* 0x0000002a1828723c */ /* 0x000fe2000000180c */
[C---:B------:R-:W-:Y:S02]  /*4470*/  ISETP.GE.AND P6, PT, R5.reuse, R8, PT ;  /* 0x000000080500720c */ /* 0x040fe40003fc6270 */
[C---:B------:R-:W-:Y:S02]  /*4480*/  ISETP.GE.AND P5, PT, R5.reuse, R11, PT ;  /* 0x0000000b0500720c */ /* 0x040fe40003fa6270 */
[----:B------:R-:W-:Y:S01]  /*4490*/  ISETP.GE.AND P3, PT, R5, R10, PT ;  /* 0x0000000a0500720c */ /* 0x000fe20003f66270 */
[----:B-1----:R-:W-:Y:S01]  /*44a0*/  FMUL.FTZ R7, R52, c[0x0][0x2ec] ;  /* 0x0000bb0034077a20 */ /* 0x002fe20000410000 */
[----:B------:R-:W-:Y:S01]  /*44b0*/  IADD3 R5, R3, 0x41, RZ ;  /* 0x0000004103057810 */ /* 0x000fe20007ffe0ff */
[----:B------:R-:W-:Y:S01]  /*44c0*/  HMMA.16816.F32 R32, R32, R18, R36 ;  /* 0x000000122020723c */ /* 0x000fe20000001824 */
[----:B------:R-:W-:Y:S01]  /*44d0*/  FSEL R135, R164, -INF , !P1 ;  /* 0xff800000a4877808 */ /* 0x000fe20004800000 */
[----:B------:R1:W-:Y:S01]  /*44e0*/  MUFU.TANH R65, R7 ;  /* 0x0000000700417308 */ /* 0x0003e20000002400 */
[----:B------:R-:W-:-:S02]  /*44f0*/  ISETP.GE.AND P1, PT, R5, R9, PT ;  /* 0x000000090500720c */ /* 0x000fc40003f26270 */
[----:B------:R-:W-:Y:S01]  /*4500*/  FSEL R233, R233, -INF , !P6 ;  /* 0xff800000e9e97808 */ /* 0x000fe20007000000 */
[----:B--2---:R-:W-:Y:S01]  /*4510*/  FMUL.FTZ R6, R66, c[0x0][0x2ec] ;  /* 0x0000bb0042067a20 */ /* 0x004fe20000410000 */
[----:B------:R-:W-:Y:S01]  /*4520*/  FSEL R239, R239, -INF , !P5 ;  /* 0xff800000efef7808 */ /* 0x000fe20006800000 */
[----:B------:R-:W-:Y:S01]  /*4530*/  FMUL.FTZ R50, R50, c[0x0][0x2ec] ;  /* 0x0000bb0032327a20 */ /* 0x000fe20000410000 */
[----:B------:R-:W-:Y:S01]  /*4540*/  FSEL R242, R242, -INF , !P3 ;  /* 0xff800000f2f27808 */ /* 0x000fe20005800000 */
[----:B------:R2:W2:Y:S01]  /*4550*/  MUFU.TANH R64, R6 ;  /* 0x0000000600407308 */ /* 0x0004a20000002400 */
[----:B------:R-:W-:Y:S01]  /*4560*/  FSEL R211, R211, -INF , !P1 ;  /* 0xff800000d3d37808 */ /* 0x000fe20004800000 */
[-C--:B------:R-:W-:Y:S01]  /*4570*/  HMMA.16816.F32 R20, R20, R46.reuse, R28 ;  /* 0x0000002e1414723c */ /* 0x080fe2000000181c */
[----:B------:R-:W-:Y:S02]  /*4580*/  FSEL R168, R168, -INF , !P0 ;  /* 0xff800000a8a87808 */ /* 0x000fe40004000000 */
[----:B------:R-:W-:Y:S01]  /*4590*/  FSEL R177, R177, -INF , !P4 ;  /* 0xff800000b1b17808 */ /* 0x000fe20006000000 */
[----:B------:R-:W-:Y:S01]  /*45a0*/  FMUL.FTZ R40, R40, c[0x0][0x2ec] ;  /* 0x0000bb0028287a20 */ /* 0x000fe20000410000 */
[----:B------:R-:W-:Y:S01]  /*45b0*/  FSEL R236, R236, -INF , !P2 ;  /* 0xff800000ecec7808 */ /* 0x000fe20005000000 */
[----:B-1----:R-:W-:Y:S01]  /*45c0*/  FMUL.FTZ R7, R53, c[0x0][0x2ec] ;  /* 0x0000bb0035077a20 */ /* 0x002fe20000410000 */
[----:B------:R-:W-:Y:S01]  /*45d0*/  ISETP.GE.AND P0, PT, R5, R8, PT ;  /* 0x000000080500720c */ /* 0x000fe20003f06270 */
[----:B------:R-:W-:Y:S01]  /*45e0*/  FMUL.FTZ R41, R41, c[0x0][0x2ec] ;  /* 0x0000bb0029297a20 */ /* 0x000fe20000410000 */
[C---:B------:R-:W-:Y:S01]  /*45f0*/  ISETP.GE.AND P4, PT, R5.reuse, R11, PT ;  /* 0x0000000b0500720c */ /* 0x040fe20003f86270 */
[----:B------:R-:W-:Y:S01]  /*4600*/  FMUL.FTZ R42, R42, c[0x0][0x2ec] ;  /* 0x0000bb002a2a7a20 */ /* 0x000fe20000410000 */
[----:B------:R-:W-:Y:S01]  /*4610*/  ISETP.GE.AND P2, PT, R5, R10, PT ;  /* 0x0000000a0500720c */ /* 0x000fe20003f46270 */
[----:B------:R-:W-:Y:S01]  /*4620*/  FMUL.FTZ R12, R43, c[0x0][0x2ec] ;  /* 0x0000bb002b0c7a20 */ /* 0x000fe20000410000 */
[----:B------:R-:W-:Y:S01]  /*4630*/  IADD3 R5, R3, 0x49, RZ ;  /* 0x0000004903057810 */ /* 0x000fe20007ffe0ff */
[----:B--2---:R-:W-:Y:S01]  /*4640*/  FMUL.FTZ R6, R67, c[0x0][0x2ec] ;  /* 0x0000bb0043067a20 */ /* 0x004fe20000410000 */
[----:B------:R-:W-:Y:S01]  /*4650*/  FSEL R232, R232, -INF , !P0 ;  /* 0xff800000e8e87808 */ /* 0x000fe20004000000 */
[----:B------:R1:W-:Y:S01]  /*4660*/  MUFU.TANH R53, R7 ;  /* 0x0000000700357308 */ /* 0x0003e20000002400 */
[----:B------:R-:W-:Y:S01]  /*4670*/  FSEL R238, R238, -INF , !P4 ;  /* 0xff800000eeee7808 */ /* 0x000fe20006000000 */
[----:B------:R-:W-:Y:S01]  /*4680*/  HMMA.16816.F32 R24, R24, R46, R32 ;  /* 0x0000002e1818723c */ /* 0x000fe20000001820 */
[----:B------:R-:W-:-:S02]  /*4690*/  FSEL R243, R243, -INF , !P2 ;  /* 0xff800000f3f37808 */ /* 0x000fc40005000000 */
[C---:B------:R-:W-:Y:S02]  /*46a0*/  ISETP.GE.AND P0, PT, R5.reuse, R9, PT ;  /* 0x000000090500720c */ /* 0x040fe40003f06270 */
[C---:B------:R-:W-:Y:S01]  /*46b0*/  ISETP.GE.AND P4, PT, R5.reuse, R8, PT ;  /* 0x000000080500720c */ /* 0x040fe20003f86270 */
[----:B------:R2:W2:Y:S01]  /*46c0*/  MUFU.TANH R66, R6 ;  /* 0x0000000600427308 */ /* 0x0004a20000002400 */
[----:B------:R-:W-:Y:S01]  /*46d0*/  ISETP.GE.AND P2, PT, R5, R11, PT ;  /* 0x0000000b0500720c */ /* 0x000fe20003f46270 */
[----:B------:R-:W-:Y:S01]  /*46e0*/  FMUL.FTZ R20, R20, c[0x0][0x2ec] ;  /* 0x0000bb0014147a20 */ /* 0x000fe20000410000 */
[----:B------:R-:W-:Y:S01]  /*46f0*/  FSEL R205, R205, -INF , !P0 ;  /* 0xff800000cdcd7808 */ /* 0x000fe20004000000 */
[----:B------:R-:W-:Y:S01]  /*4700*/  FMUL.FTZ R21, R21, c[0x0][0x2ec] ;  /* 0x0000bb0015157a20 */ /* 0x000fe20000410000 */
[----:B------:R-:W-:Y:S01]  /*4710*/  FSEL R206, R206, -INF , !P4 ;  /* 0xff800000cece7808 */ /* 0x000fe20006000000 */
[----:B------:R-:W-:Y:S01]  /*4720*/  FMUL.FTZ R23, R23, c[0x0][0x2ec] ;  /* 0x0000bb0017177a20 */ /* 0x000fe20000410000 */
[----:B------:R-:W-:Y:S01]  /*4730*/  FSEL R234, R163, -INF , !P2 ;  /* 0xff800000a3ea7808 */ /* 0x000fe20005000000 */
[----:B------:R-:W3:Y:S01]  /*4740*/  MUFU.TANH R40, R40 ;  /* 0x0000002800287308 */ /* 0x000ee20000002400 */
[----:B-1----:R-:W-:Y:S01]  /*4750*/  FMUL.FTZ R7, R55, c[0x0][0x2ec] ;  /* 0x0000bb0037077a20 */ /* 0x002fe20000410000 */
[----:B--2---:R-:W-:-:S06]  /*4760*/  IADD3 R6, R3, 0x48, RZ ;  /* 0x0000004803067810 */ /* 0x004fcc0007ffe0ff */
[----:B------:R1:W-:Y:S02]  /*4770*/  MUFU.TANH R45, R7 ;  /* 0x00000007002d7308 */ /* 0x0003e40000002400 */
[----:B------:R-:W-:Y:S01]  /*4780*/  FMUL.FTZ R24, R24, c[0x0][0x2ec] ;  /* 0x0000bb0018187a20 */ /* 0x000fe20000410000 */
[----:B------:R-:W-:Y:S01]  /*4790*/  ISETP.GE.AND P6, PT, R6, R9, PT ;  /* 0x000000090600720c */ /* 0x000fe20003fc6270 */
[----:B------:R-:W-:Y:S01]  /*47a0*/  FMUL.FTZ R26, R26, c[0x0][0x2ec] ;  /* 0x0000bb001a1a7a20 */ /* 0x000fe20000410000 */
[C---:B------:R-:W-:Y:S01]  /*47b0*/  ISETP.GE.AND P5, PT, R6.reuse, R8, PT ;  /* 0x000000080600720c */ /* 0x040fe20003fa6270 */
[----:B------:R-:W-:Y:S01]  /*47c0*/  FMUL.FTZ R25, R25, c[0x0][0x2ec] ;  /* 0x0000bb0019197a20 */ /* 0x000fe20000410000 */
[C---:B------:R-:W-:Y:S01]  /*47d0*/  ISETP.GE.AND P3, PT, R6.reuse, R11, PT ;  /* 0x0000000b0600720c */ /* 0x040fe20003f66270 */
[----:B------:R-:W-:Y:S01]  /*47e0*/  MUFU.TANH R50, R50 ;  /* 0x0000003200327308 */ /* 0x000fe20000002400 */
[----:B------:R-:W-:Y:S01]  /*47f0*/  ISETP.GE.AND P1, PT, R6, R10, PT ;  /* 0x0000000a0600720c */ /* 0x000fe20003f26270 */
[----:B------:R-:W-:Y:S01]  /*4800*/  FMUL.FTZ R6, R54, c[0x0][0x2ec] ;  /* 0x0000bb0036067a20 */ /* 0x000fe20000410000 */
[----:B------:R-:W-:Y:S01]  /*4810*/  FSEL R209, R209, -INF , !P6 ;  /* 0xff800000d1d17808 */ /* 0x000fe20007000000 */
[----:B------:R-:W-:Y:S01]  /*4820*/  FMUL.FTZ R27, R27, c[0x0][0x2ec] ;  /* 0x0000bb001b1b7a20 */ /* 0x000fe20000410000 */
[----:B------:R-:W-:-:S02]  /*4830*/  FSEL R208, R208, -INF , !P5 ;  /* 0xff800000d0d07808 */ /* 0x000fc40006800000 */
[----:B------:R-:W-:Y:S01]  /*4840*/  ISETP.GE.AND P6, PT, R5, R10, PT ;  /* 0x0000000a0500720c */ /* 0x000fe20003fc6270 */
[----:B------:R2:W-:Y:S01]  /*4850*/  MUFU.TANH R52, R6 ;  /* 0x0000000600347308 */ /* 0x0005e20000002400 */
[----:B------:R-:W-:Y:S01]  /*4860*/  IADD3 R5, R3, 0x51, RZ ;  /* 0x0000005103057810 */ /* 0x000fe20007ffe0ff */
[----:B-1----:R-:W-:Y:S01]  /*4870*/  FMUL.FTZ R7, R56, c[0x0][0x2ec] ;  /* 0x0000bb0038077a20 */ /* 0x002fe20000410000 */
[----:B------:R-:W-:Y:S02]  /*4880*/  FSEL R237, R162, -INF , !P3 ;  /* 0xff800000a2ed7808 */ /* 0x000fe40005800000 */
[----:B------:R-:W-:Y:S02]  /*4890*/  FSEL R241, R161, -INF , !P1 ;  /* 0xff800000a1f17808 */ /* 0x000fe40004800000 */
[----:B------:R-:W-:Y:S01]  /*48a0*/  FSEL R240, R160, -INF , !P6 ;  /* 0xff800000a0f07808 */ /* 0x000fe20007000000 */
[----:B------:R-:W-:Y:S01]  /*48b0*/  MUFU.TANH R41, R41 ;  /* 0x0000002900297308 */ /* 0x000fe20000002400 */
[----:B------:R-:W-:-:S02]  /*48c0*/  ISETP.GE.AND P4, PT, R5, R9, PT ;  /* 0x000000090500720c */ /* 0x000fc40003f86270 */
[C---:B------:R-:W-:Y:S02]  /*48d0*/  ISETP.GE.AND P2, PT, R5.reuse, R8, PT ;  /* 0x000000080500720c */ /* 0x040fe40003f46270 */
[----:B------:R-:W-:Y:S02]  /*48e0*/  ISETP.GE.AND P6, PT, R5, R11, PT ;  /* 0x0000000b0500720c */ /* 0x000fe40003fc6270 */
[----:B----4-:R-:W-:Y:S01]  /*48f0*/  FSEL R137, R159, -INF , !P4 ;  /* 0xff8000009f897808 */ /* 0x010fe20006000000 */
[----:B------:R-:W1:Y:S01]  /*4900*/  MUFU.TANH R42, R42 ;  /* 0x0000002a002a7308 */ /* 0x000e620000002400 */
[----:B--2---:R-:W-:Y:S02]  /*4910*/  IADD3 R6, R3, 0x50, RZ ;  /* 0x0000005003067810 */ /* 0x004fe40007ffe0ff */
[----:B------:R-:W-:Y:S02]  /*4920*/  FSEL R200, R156, -INF , !P2 ;  /* 0xff8000009cc87808 */ /* 0x000fe40005000000 */
[----:B------:R-:W-:-:S02]  /*4930*/  ISETP.GE.AND P5, PT, R6, R9, PT ;  /* 0x000000090600720c */ /* 0x000fc40003fa6270 */
[----:B------:R-:W-:Y:S01]  /*4940*/  ISETP.GE.AND P3, PT, R6, R8, PT ;  /* 0x000000080600720c */ /* 0x000fe20003f66270 */
[----:B------:R-:W-:Y:S01]  /*4950*/  MUFU.TANH R12, R12 ;  /* 0x0000000c000c7308 */ /* 0x000fe20000002400 */
[----:B------:R-:W-:Y:S02]  /*4960*/  FSEL R202, R158, -INF , !P5 ;  /* 0xff8000009eca7808 */ /* 0x000fe40006800000 */
[C---:B------:R-:W-:Y:S02]  /*4970*/  ISETP.GE.AND P1, PT, R6.reuse, R11, PT ;  /* 0x0000000b0600720c */ /* 0x040fe40003f26270 */
[-C--:B------:R-:W-:Y:S01]  /*4980*/  ISETP.GE.AND P0, PT, R6, R10.reuse, PT ;  /* 0x0000000a0600720c */ /* 0x080fe20003f06270 */
[----:B------:R-:W-:Y:S01]  /*4990*/  FMUL.FTZ R6, R57, c[0x0][0x2ec] ;  /* 0x0000bb0039067a20 */ /* 0x000fe20000410000 */
[----:B------:R-:W-:Y:S01]  /*49a0*/  ISETP.GE.AND P5, PT, R5, R10, PT ;  /* 0x0000000a0500720c */ /* 0x000fe20003fa6270 */
[----:B------:R2:W-:Y:S01]  /*49b0*/  MUFU.TANH R44, R7 ;  /* 0x00000007002c7308 */ /* 0x0005e20000002400 */
[----:B------:R-:W-:-:S02]  /*49c0*/  IADD3 R5, R3, 0x58, RZ ;  /* 0x0000005803057810 */ /* 0x000fc40007ffe0ff */
[----:B------:R-:W-:Y:S02]  /*49d0*/  FSEL R201, R157, -INF , !P3 ;  /* 0xff8000009dc97808 */ /* 0x000fe40005800000 */
[----:B------:R-:W-:Y:S02]  /*49e0*/  FSEL R207, R154, -INF , !P1 ;  /* 0xff8000009acf7808 */ /* 0x000fe40004800000 */
[----:B------:R-:W-:Y:S01]  /*49f0*/  FSEL R235, R123, -INF , !P0 ;  /* 0xff8000007beb7808 */ /* 0x000fe20004000000 */
[----:B------:R4:W-:Y:S01]  /*4a00*/  MUFU.TANH R17, R6 ;  /* 0x0000000600117308 */ /* 0x0009e20000002400 */
[C---:B------:R-:W-:Y:S02]  /*4a10*/  ISETP.GE.AND P3, PT, R5.reuse, R9, PT ;  /* 0x000000090500720c */ /* 0x040fe40003f66270 */
[C---:B------:R-:W-:Y:S02]  /*4a20*/  ISETP.GE.AND P1, PT, R5.reuse, R8, PT ;  /* 0x000000080500720c */ /* 0x040fe40003f26270 */
[----:B------:R-:W-:-:S02]  /*4a30*/  ISETP.GE.AND P0, PT, R5, R11, PT ;  /* 0x0000000b0500720c */ /* 0x000fc40003f06270 */
[----:B------:R-:W-:Y:S01]  /*4a40*/  ISETP.GE.AND P4, PT, R5, R10, PT ;  /* 0x0000000a0500720c */ /* 0x000fe20003f86270 */
[----:B--2---:R-:W-:Y:S01]  /*4a50*/  FMUL.FTZ R7, R59, c[0x0][0x2ec] ;  /* 0x0000bb003b077a20 */ /* 0x004fe20000410000 */
[----:B------:R-:W-:Y:S01]  /*4a60*/  IADD3 R5, R3, 0x59, RZ ;  /* 0x0000005903057810 */ /* 0x000fe20007ffe0ff */
[----:B------:R-:W-:Y:S01]  /*4a70*/  MUFU.TANH R24, R24 ;  /* 0x0000001800187308 */ /* 0x000fe20000002400 */
[----:B------:R-:W-:Y:S02]  /*4a80*/  FSEL R203, R155, -INF , !P6 ;  /* 0xff8000009bcb7808 */ /* 0x000fe40007000000 */
[----:B------:R-:W-:Y:S02]  /*4a90*/  FSEL R210, R140, -INF , !P5 ;  /* 0xff8000008cd27808 */ /* 0x000fe40006800000 */
[----:B-----5:R-:W-:Y:S01]  /*4aa0*/  FSEL R136, R122, -INF , !P3 ;  /* 0xff8000007a887808 */ /* 0x020fe20005800000 */
[----:B----4-:R-:W-:Y:S01]  /*4ab0*/  FMUL.FTZ R6, R58, c[0x0][0x2ec] ;  /* 0x0000bb003a067a20 */ /* 0x010fe20000410000 */
[C---:B------:R-:W-:Y:S01]  /*4ac0*/  ISETP.GE.AND P2, PT, R5.reuse, R9, PT ;  /* 0x000000090500720c */ /* 0x040fe20003f46270 */
[----:B------:R2:W-:Y:S01]  /*4ad0*/  MUFU.TANH R15, R7 ;  /* 0x00000007000f7308 */ /* 0x0005e20000002400 */
[----:B------:R-:W-:-:S02]  /*4ae0*/  ISETP.GE.AND P6, PT, R5, R8, PT ;  /* 0x000000080500720c */ /* 0x000fc40003fc6270 */
[C---:B------:R-:W-:Y:S02]  /*4af0*/  ISETP.GE.AND P5, PT, R5.reuse, R11, PT ;  /* 0x0000000b0500720c */ /* 0x040fe40003fa6270 */
[----:B------:R-:W-:Y:S02]  /*4b00*/  ISETP.GE.AND P3, PT, R5, R10, PT ;  /* 0x0000000a0500720c */ /* 0x000fe40003f66270 */
[----:B------:R-:W-:Y:S01]  /*4b10*/  IADD3 R5, R3, 0x60, RZ ;  /* 0x0000006003057810 */ /* 0x000fe20007ffe0ff */
[----:B------:R4:W-:Y:S01]  /*4b20*/  MUFU.TANH R16, R6 ;  /* 0x0000000600107308 */ /* 0x0009e20000002400 */
[----:B------:R-:W-:Y:S02]  /*4b30*/  FSEL R197, R121, -INF , !P1 ;  /* 0xff80000079c57808 */ /* 0x000fe40004800000 */
[----:B------:R-:W-:Y:S02]  /*4b40*/  FSEL R198, R96, -INF , !P0 ;  /* 0xff80000060c67808 */ /* 0x000fe40004000000 */
[----:B------:R-:W-:-:S02]  /*4b50*/  FSEL R204, R74, -INF , !P4 ;  /* 0xff8000004acc7808 */ /* 0x000fc40006000000 */
[----:B------:R-:W-:Y:S01]  /*4b60*/  FSEL R188, R131, -INF , !P2 ;  /* 0xff80000083bc7808 */ /* 0x000fe20005000000 */
[----:B--2---:R-:W-:Y:S01]  /*4b70*/  FMUL.FTZ R7, R51, c[0x0][0x2ec] ;  /* 0x0000bb0033077a20 */ /* 0x004fe20000410000 */
[C---:B------:R-:W-:Y:S01]  /*4b80*/  ISETP.GE.AND P1, PT, R5.reuse, R9, PT ;  /* 0x000000090500720c */ /* 0x040fe20003f26270 */
[----:B------:R-:W-:Y:S01]  /*4b90*/  MUFU.TANH R20, R20 ;  /* 0x0000001400147308 */ /* 0x000fe20000002400 */
[C---:B------:R-:W-:Y:S02]  /*4ba0*/  ISETP.GE.AND P0, PT, R5.reuse, R8, PT ;  /* 0x000000080500720c */ /* 0x040fe40003f06270 */
[C---:B------:R-:W-:Y:S02]  /*4bb0*/  ISETP.GE.AND P4, PT, R5.reuse, R11, PT ;  /* 0x0000000b0500720c */ /* 0x040fe40003f86270 */
[----:B------:R-:W-:Y:S01]  /*4bc0*/  ISETP.GE.AND P2, PT, R5, R10, PT ;  /* 0x0000000a0500720c */ /* 0x000fe20003f46270 */
[----:B----4-:R-:W-:Y:S01]  /*4bd0*/  FMUL.FTZ R6, R48, c[0x0][0x2ec] ;  /* 0x0000bb0030067a20 */ /* 0x010fe20000410000 */
[----:B------:R-:W-:Y:S01]  /*4be0*/  IADD3 R5, R3, 0x61, RZ ;  /* 0x0000006103057810 */ /* 0x000fe20007ffe0ff */
[----:B------:R-:W-:Y:S01]  /*4bf0*/  MUFU.TANH R7, R7 ;  /* 0x0000000700077308 */ /* 0x000fe20000002400 */
[----:B------:R-:W-:-:S02]  /*4c00*/  FSEL R187, R98, -INF , !P6 ;  /* 0xff80000062bb7808 */ /* 0x000fc40007000000 */
[----:B------:R-:W-:Y:S02]  /*4c10*/  FSEL R194, R97, -INF , !P5 ;  /* 0xff80000061c27808 */ /* 0x000fe40006800000 */
[----:B---3--:R-:W-:Y:S02]  /*4c20*/  FSEL R199, R85, -INF , !P3 ;  /* 0xff80000055c77808 */ /* 0x008fe40005800000 */
[----:B------:R-:W-:Y:S01]  /*4c30*/  FSEL R170, R73, -INF , !P1 ;  /* 0xff80000049aa7808 */ /* 0x000fe20004800000 */
[----:B------:R2:W3:Y:S01]  /*4c40*/  MUFU.TANH R14, R6 ;  /* 0x00000006000e7308 */ /* 0x0004e20000002400 */
[C---:B------:R-:W-:Y:S02]  /*4c50*/  ISETP.GE.AND P6, PT, R5.reuse, R9, PT ;  /* 0x000000090500720c */ /* 0x040fe40003fc6270 */
[C---:B------:R-:W-:Y:S02]  /*4c60*/  ISETP.GE.AND P5, PT, R5.reuse, R8, PT ;  /* 0x000000080500720c */ /* 0x040fe40003fa6270 */
[----:B------:R-:W-:-:S02]  /*4c70*/  ISETP.GE.AND P3, PT, R5, R11, PT ;  /* 0x0000000b0500720c */ /* 0x000fc40003f66270 */
[----:B------:R-:W-:Y:S01]  /*4c80*/  ISETP.GE.AND P1, PT, R5, R10, PT ;  /* 0x0000000a0500720c */ /* 0x000fe20003f26270 */
[----:B------:R-:W-:Y:S01]  /*4c90*/  MUFU.TANH R26, R26 ;  /* 0x0000001a001a7308 */ /* 0x000fe20000002400 */
[----:B------:R-:W-:Y:S02]  /*4ca0*/  IADD3 R5, R3, 0x68, RZ ;  /* 0x0000006803057810 */ /* 0x000fe40007ffe0ff */
[----:B------:R-:W-:Y:S02]  /*4cb0*/  FSEL R175, R70, -INF , !P0 ;  /* 0xff80000046af7808 */ /* 0x000fe40004000000 */
[----:B------:R-:W-:Y:S02]  /*4cc0*/  ISETP.GE.AND P0, PT, R5, R9, PT ;  /* 0x000000090500720c */ /* 0x000fe40003f06270 */
[----:B------:R-:W-:Y:S01]  /*4cd0*/  FSEL R183, R68, -INF , !P4 ;  /* 0xff80000044b77808 */ /* 0x000fe20006000000 */
[----:B--2---:R-:W-:Y:S01]  /*4ce0*/  FMUL.FTZ R6, R49, c[0x0][0x2ec] ;  /* 0x0000bb0031067a20 */ /* 0x004fe20000410000 */
[----:B------:R-:W-:Y:S01]  /*4cf0*/  FSEL R195, R64, -INF , !P2 ;  /* 0xff80000040c37808 */ /* 0x000fe20005000000 */
[----:B------:R-:W-:Y:S01]  /*4d00*/  MUFU.TANH R21, R21 ;  /* 0x0000001500157308 */ /* 0x000fe20000002400 */
[----:B------:R-:W-:-:S02]  /*4d10*/  FSEL R163, R84, -INF , !P6 ;  /* 0xff80000054a37808 */ /* 0x000fc40007000000 */
[----:B------:R-:W-:Y:S02]  /*4d20*/  FSEL R169, R72, -INF , !P5 ;  /* 0xff80000048a97808 */ /* 0x000fe40006800000 */
[----:B------:R-:W-:Y:S02]  /*4d30*/  FSEL R174, R69, -INF , !P3 ;  /* 0xff80000045ae7808 */ /* 0x000fe40005800000 */
[----:B------:R-:W-:Y:S01]  /*4d40*/  FSEL R185, R66, -INF , !P1 ;  /* 0xff80000042b97808 */ /* 0x000fe20004800000 */
[----:B------:R2:W4:Y:S01]  /*4d50*/  MUFU.TANH R13, R6 ;  /* 0x00000006000d7308 */ /* 0x0005220000002400 */
[----:B------:R-:W-:Y:S02]  /*4d60*/  FSEL R159, R40, -INF , !P0 ;  /* 0xff800000289f7808 */ /* 0x000fe40004000000 */
[C---:B------:R-:W-:Y:S02]  /*4d70*/  ISETP.GE.AND P4, PT, R5.reuse, R8, PT ;  /* 0x000000080500720c */ /* 0x040fe40003f86270 */
[----:B------:R-:W-:-:S02]  /*4d80*/  ISETP.GE.AND P2, PT, R5, R11, PT ;  /* 0x0000000b0500720c */ /* 0x000fc40003f46270 */
[----:B------:R-:W-:Y:S01]  /*4d90*/  ISETP.GE.AND P6, PT, R5, R10, PT ;  /* 0x0000000a0500720c */ /* 0x000fe20003fc6270 */
[----:B------:R-:W-:Y:S01]  /*4da0*/  MUFU.TANH R25, R25 ;  /* 0x0000001900197308 */ /* 0x000fe20000002400 */
[C---:B------:R-:W-:Y:S02]  /*4db0*/  IADD3 R5, R3.reuse, 0x70, RZ ;  /* 0x0000007003057810 */ /* 0x040fe40007ffe0ff */
[----:B-1----:R-:W-:Y:S02]  /*4dc0*/  FSEL R165, R42, -INF , !P4 ;  /* 0xff8000002aa57808 */ /* 0x002fe40006000000 */
[----:B---3--:R-:W-:Y:S02]  /*4dd0*/  FSEL R171, R14, -INF , !P2 ;  /* 0xff8000000eab7808 */ /* 0x008fe40005000000 */
[----:B------:R-:W-:Y:S01]  /*4de0*/  FSEL R179, R50, -INF , !P6 ;  /* 0xff80000032b37808 */ /* 0x000fe20007000000 */
[----:B------:R-:W-:Y:S01]  /*4df0*/  MUFU.TANH R27, R27 ;  /* 0x0000001b001b7308 */ /* 0x000fe20000002400 */
[----:B--2---:R-:W-:-:S02]  /*4e00*/  IADD3 R6, R3, 0x69, RZ ;  /* 0x0000006903067810 */ /* 0x004fc40007ffe0ff */
[-C--:B------:R-:W-:Y:S02]  /*4e10*/  ISETP.GE.AND P4, PT, R5, R9.reuse, PT ;  /* 0x000000090500720c */ /* 0x080fe40003f86270 */
[C---:B------:R-:W-:Y:S02]  /*4e20*/  ISETP.GE.AND P5, PT, R6.reuse, R9, PT ;  /* 0x000000090600720c */ /* 0x040fe40003fa6270 */
[C---:B------:R-:W-:Y:S02]  /*4e30*/  ISETP.GE.AND P3, PT, R6.reuse, R8, PT ;  /* 0x000000080600720c */ /* 0x040fe40003f66270 */
[C---:B------:R-:W-:Y:S02]  /*4e40*/  ISETP.GE.AND P1, PT, R6.reuse, R11, PT ;  /* 0x0000000b0600720c */ /* 0x040fe40003f26270 */
[----:B------:R-:W-:Y:S02]  /*4e50*/  ISETP.GE.AND P0, PT, R6, R10, PT ;  /* 0x0000000a0600720c */ /* 0x000fe40003f06270 */
[----:B------:R-:W-:-:S02]  /*4e60*/  IADD3 R6, R3, 0x71, RZ ;  /* 0x0000007103067810 */ /* 0x000fc40007ffe0ff */
[----:B------:R-:W-:Y:S02]  /*4e70*/  FSEL R154, R41, -INF , !P5 ;  /* 0xff800000299a7808 */ /* 0x000fe40006800000 */
[----:B------:R-:W-:Y:S02]  /*4e80*/  FSEL R160, R12, -INF , !P3 ;  /* 0xff8000000ca07808 */ /* 0x000fe40005800000 */
[C---:B------:R-:W-:Y:S02]  /*4e90*/  ISETP.GE.AND P2, PT, R5.reuse, R8, PT ;  /* 0x000000080500720c */ /* 0x040fe40003f46270 */
[C---:B------:R-:W-:Y:S02]  /*4ea0*/  ISETP.GE.AND P6, PT, R5.reuse, R11, PT ;  /* 0x0000000b0500720c */ /* 0x040fe40003fc6270 */
[----:B------:R-:W-:Y:S02]  /*4eb0*/  ISETP.GE.AND P5, PT, R5, R10, PT ;  /* 0x0000000a0500720c */ /* 0x000fe40003fa6270 */
[----:B------:R-:W-:-:S02]  /*4ec0*/  ISETP.GE.AND P3, PT, R6, R9, PT ;  /* 0x000000090600720c */ /* 0x000fc40003f66270 */
[----:B------:R-:W-:Y:S02]  /*4ed0*/  IADD3 R5, R3, 0x78, RZ ;  /* 0x0000007803057810 */ /* 0x000fe40007ffe0ff */
[----:B------:R-:W-:Y:S02]  /*4ee0*/  FSEL R155, R52, -INF , !P2 ;  /* 0xff800000349b7808 */ /* 0x000fe40005000000 */
[----:B------:R-:W-:Y:S02]  /*4ef0*/  FSEL R161, R44, -INF , !P6 ;  /* 0xff8000002ca17808 */ /* 0x000fe40007000000 */
[----:B------:R-:W-:Y:S02]  /*4f00*/  FSEL R173, R16, -INF , !P5 ;  /* 0xff80000010ad7808 */ /* 0x000fe40006800000 */
[----:B------:R-:W-:Y:S02]  /*4f10*/  FSEL R133, R53, -INF , !P3 ;  /* 0xff80000035857808 */ /* 0x000fe40005800000 */
[----:B------:R-:W-:-:S02]  /*4f20*/  ISETP.GE.AND P2, PT, R5, R9, PT ;  /* 0x000000090500720c */ /* 0x000fc40003f46270 */
[C---:B------:R-:W-:Y:S02]  /*4f30*/  ISETP.GE.AND P6, PT, R5.reuse, R8, PT ;  /* 0x000000080500720c */ /* 0x040fe40003fc6270 */
[CC--:B------:R-:W-:Y:S02]  /*4f40*/  ISETP.GE.AND P5, PT, R5.reuse, R11.reuse, PT ;  /* 0x0000000b0500720c */ /* 0x0c0fe40003fa6270 */
[----:B------:R-:W-:Y:S01]  /*4f50*/  ISETP.GE.AND P3, PT, R5, R10, PT ;  /* 0x0000000a0500720c */ /* 0x000fe20003f66270 */
[----:B------:R-:W-:Y:S01]  /*4f60*/  FMUL.FTZ R5, R22, c[0x0][0x2ec] ;  /* 0x0000bb0016057a20 */ /* 0x000fe20000410000 */
[----:B------:R-:W-:Y:S02]  /*4f70*/  FSEL R176, R7, -INF , !P0 ;  /* 0xff80000007b07808 */ /* 0x000fe40004000000 */
[----:B------:R-:W-:Y:S02]  /*4f80*/  ISETP.GE.AND P0, PT, R6, R11, PT ;  /* 0x0000000b0600720c */ /* 0x000fe40003f06270 */
[----:B----4-:R-:W-:Y:S01]  /*4f90*/  FSEL R166, R13, -INF , !P1 ;  /* 0xff8000000da67808 */ /* 0x010fe20004800000 */
[----:B------:R-:W1:Y:S01]  /*4fa0*/  MUFU.TANH R5, R5 ;  /* 0x0000000500057308 */ /* 0x000e620000002400 */
[----:B------:R-:W-:-:S02]  /*4fb0*/  FSEL R156, R17, -INF , !P0 ;  /* 0xff800000119c7808 */ /* 0x000fc40004000000 */
[-C--:B------:R-:W-:Y:S02]  /*4fc0*/  ISETP.GE.AND P0, PT, R3, R8.reuse, PT ;  /* 0x000000080300720c */ /* 0x080fe40003f06270 */
[----:B------:R-:W-:Y:S02]  /*4fd0*/  FSEL R134, R65, -INF , !P4 ;  /* 0xff80000041867808 */ /* 0x000fe40006000000 */
[C---:B------:R-:W-:Y:S02]  /*4fe0*/  ISETP.GE.AND P1, PT, R6.reuse, R8, PT ;  /* 0x000000080600720c */ /* 0x040fe40003f26270 */
[----:B------:R-:W-:Y:S02]  /*4ff0*/  ISETP.GE.AND P4, PT, R6, R10, PT ;  /* 0x0000000a0600720c */ /* 0x000fe40003f86270 */
[----:B------:R-:W-:Y:S02]  /*5000*/  FSEL R140, R45, -INF , !P1 ;  /* 0xff8000002d8c7808 */ /* 0x000fe40004800000 */
[----:B------:R-:W-:-:S02]  /*5010*/  FSEL R167, R15, -INF , !P4 ;  /* 0xff8000000fa77808 */ /* 0x000fc40006000000 */
[----:B------:R-:W-:Y:S02]  /*5020*/  FSEL R132, R24, -INF , !P2 ;  /* 0xff80000018847808 */ /* 0x000fe40005000000 */
[----:B-1----:R-:W-:Y:S02]  /*5030*/  FSEL R164, R5, -INF , !P3 ;  /* 0xff80000005a47808 */ /* 0x002fe40005800000 */
[----:B------:R1:W2:Y:S01]  /*5040*/  MUFU.TANH R5, R23 ;  /* 0x0000001700057308 */ /* 0x0002a20000002400 */
[C---:B------:R-:W-:Y:S02]  /*5050*/  ISETP.GE.AND P1, PT, R3.reuse, R9, PT ;  /* 0x000000090300720c */ /* 0x040fe40003f26270 */
[C---:B------:R-:W-:Y:S02]  /*5060*/  ISETP.GE.AND P4, PT, R3.reuse, R11, PT ;  /* 0x0000000b0300720c */ /* 0x040fe40003f86270 */
[C---:B------:R-:W-:Y:S02]  /*5070*/  ISETP.GE.AND P2, PT, R3.reuse, R10, PT ;  /* 0x0000000a0300720c */ /* 0x040fe40003f46270 */
[----:B------:R-:W-:-:S02]  /*5080*/  IADD3 R3, R3, 0x79, RZ ;  /* 0x0000007903037810 */ /* 0x000fc40007ffe0ff */
[----:B------:R-:W-:Y:S02]  /*5090*/  FSEL R139, R26, -INF , !P6 ;  /* 0xff8000001a8b7808 */ /* 0x000fe40007000000 */
[----:B------:R-:W-:Y:S02]  /*50a0*/  FSEL R157, R20, -INF , !P5 ;  /* 0xff800000149d7808 */ /* 0x000fe40006800000 */
[----:B------:R-:W-:Y:S02]  /*50b0*/  FSEL R22, R216, -INF , !P1 ;  /* 0xff800000d8167808 */ /* 0x000fe40004800000 */
[----:B------:R-:W-:Y:S02]  /*50c0*/  ISETP.GE.AND P6, PT, R3, R9, PT ;  /* 0x000000090300720c */ /* 0x000fe40003fc6270 */
[----:B-1----:R-:W-:Y:S02]  /*50d0*/  FSEL R23, R215, -INF , !P0 ;  /* 0xff800000d7177808 */ /* 0x002fe40004000000 */
[----:B------:R-:W-:-:S02]  /*50e0*/  PLOP3.LUT P0, PT, PT, PT, UP0, 0x80, 0x0 ;  /* 0x000000000000781c */ /* 0x000fc40003f0f008 */
[C---:B------:R-:W-:Y:S02]  /*50f0*/  ISETP.GE.AND P5, PT, R3.reuse, R8, PT ;  /* 0x000000080300720c */ /* 0x040fe40003fa6270 */
[C---:B------:R-:W-:Y:S02]  /*5100*/  ISETP.GE.AND P3, PT, R3.reuse, R11, PT ;  /* 0x0000000b0300720c */ /* 0x040fe40003f66270 */
[----:B------:R-:W-:Y:S02]  /*5110*/  ISETP.GE.AND P1, PT, R3, R10, PT ;  /* 0x0000000a0300720c */ /* 0x000fe40003f26270 */
[----:B------:R-:W-:Y:S02]  /*5120*/  FSEL R24, R214, -INF , !P4 ;  /* 0xff800000d6187808 */ /* 0x000fe40006000000 */
[----:B------:R-:W-:Y:S02]  /*5130*/  FSEL R26, R213, -INF , !P2 ;  /* 0xff800000d51a7808 */ /* 0x000fe40005000000 */
[----:B------:R-:W-:-:S02]  /*5140*/  FSEL R126, R25, -INF , !P6 ;  /* 0xff800000197e7808 */ /* 0x000fc40007000000 */
[----:B------:R-:W-:Y:S02]  /*5150*/  FSEL R131, R27, -INF , !P5 ;  /* 0xff8000001b837808 */ /* 0x000fe40006800000 */
[----:B------:R-:W-:Y:S02]  /*5160*/  FSEL R158, R21, -INF , !P3 ;  /* 0xff800000159e7808 */ /* 0x000fe40005800000 */
[----:B--2---:R-:W-:Y:S01]  /*5170*/  FSEL R162, R5, -INF , !P1 ;  /* 0xff80000005a27808 */ /* 0x004fe20004800000 */
[----:B------:R-:W-:Y:S05]  /*5180*/  @!P0 BRA `(.L_x_69) ;  /* 0x0000026000008947 */ /* 0x000fea0003800000 */
[----:B------:R-:W-:Y:S01]  /*5190*/  UIADD3 UR7, UR8, -0x2, URZ ;  /* 0xfffffffe08077890 */ /* 0x000fe2000fffe03f */
[----:B------:R-:W-:-:S03]  /*51a0*/  IMAD.U32 R3, RZ, RZ, UR6 ;  /* 0x00000006ff037e24 */ /* 0x000fc6000f8e00ff */
[----:B------:R-:W-:Y:S02]  /*51b0*/  USHF.R.S32.HI UR5, URZ, 0x1f, UR7 ;  /* 0x0000001f3f057899 */ /* 0x000fe40008011407 */
[----:B------:R-:W-:Y:S01]  /*51c0*/  UIMAD UR20, UR20, UR7, URZ ;  /* 0x00000007141472a4 */ /* 0x000fe2000f8e023f */
[----:B------:R-:W-:Y:S01]  /*51d0*/  IMAD.U32 R6, RZ, RZ, UR7 ;  /* 0x00000007ff067e24 */ /* 0x000fe2000f8e00ff */
[----:B------:R-:W-:Y:S01]  /*51e0*/  USHF.L.U32 UR7, UR6, 0x5, URZ ;  /* 0x0000000506077899 */ /* 0x000fe2000800063f */
[----:B------:R-:W-:Y:S01]  /*51f0*/  SHF.L.U64.HI R3, R3, 0x5, R244 ;  /* 0x0000000503037819 */ /* 0x000fe200000102f4 */
[----:B------:R-:W-:Y:S01]  /*5200*/  UIMAD UR5, UR5, UR21, UR20 ;  /* 0x00000015050572a4 */ /* 0x000fe2000f8e0214 */
[----:B------:R-:W-:-:S05]  /*5210*/  IMAD.WIDE.U32 R6, R6, UR21, R246 ;  /* 0x0000001506067c25 */ /* 0x000fca000f8e00f6 */
[----:B------:R-:W-:Y:S02]  /*5220*/  IADD3 R5, R7, UR5, RZ ;  /* 0x0000000507057c10 */ /* 0x000fe4000fffe0ff */
[----:B------:R-:W-:-:S04]  /*5230*/  LEA R12, P1, R6, c[0x0][0x168], 0x1 ;  /* 0x00005a00060c7a11 */ /* 0x000fc800078208ff */
        /* <DEDUP_REMOVED lines=27> */
.L_x_69:
[----:B------:R-:W-:Y:S01]  /*53f0*/  FMNMX.FTZ R3, R22, R82, !PT ;  /* 0x0000005216037209 */ /* 0x000fe20007810000 */
[----:B------:R-:W-:Y:S01]  /*5400*/  STL [R1+0x110], R228 ;  /* 0x000110e401007387 */ /* 0x000fe20000100800 */
[----:B------:R-:W-:Y:S02]  /*5410*/  IMAD.SHL.U32 R213, R0, 0x2, RZ ;  /* 0x0000000200d57824 */ /* 0x000fe400078e00ff */
[----:B------:R-:W-:Y:S01]  /*5420*/  FMNMX.FTZ R3, R88, R3, !PT ;  /* 0x0000000358037209 */ /* 0x000fe20007810000 */
[----:B------:R-:W-:Y:S02]  /*5430*/  STL [R1+0x10c], R227 ;  /* 0x00010ce301007387 */ /* 0x000fe40000100800 */
[----:B------:R-:W-:-:S02]  /*5440*/  LEA R216, R2, R213, 0x1 ;  /* 0x000000d502d87211 */ /* 0x000fc400078e08ff */
[----:B------:R-:W-:Y:S01]  /*5450*/  FMNMX.FTZ R3, R83, R3, !PT ;  /* 0x0000000353037209 */ /* 0x000fe20007810000 */
[----:B------:R-:W-:Y:S01]  /*5460*/  STL [R1+0x108], R226 ;  /* 0x000108e201007387 */ /* 0x000fe20000100800 */
[----:B------:R-:W-:Y:S02]  /*5470*/  LEA R214, R4, R213, 0x1 ;  /* 0x000000d504d67211 */ /* 0x000fe400078e08ff */
[----:B------:R-:W-:Y:S01]  /*5480*/  FMNMX.FTZ R3, R81, R3, !PT ;  /* 0x0000000351037209 */ /* 0x000fe20007810000 */
[----:B------:R-:W-:Y:S02]  /*5490*/  STL [R1+0x104], R225 ;  /* 0x000104e101007387 */ /* 0x000fe40000100800 */
[----:B------:R-:W-:Y:S01]  /*54a0*/  IMAD R215, R2, 0x2, R214 ;  /* 0x0000000202d77824 */ /* 0x000fe200078e02d6 */
        /* <DEDUP_REMOVED lines=132> */
[----:B------:R1:W3:Y:S01]  /*5cf0*/  MUFU.EX2 R13, R6 ;  /* 0x00000006000d7308 */ /* 0x0002e20000000800 */
[----:B------:R-:W-:Y:S01]  /*5d00*/  FMNMX.FTZ R3, R240, R3, !PT ;  /* 0x00000003f0037209 */ /* 0x000fe20007810000 */
[--C-:B------:R-:W-:Y:S01]  /*5d10*/  FFMA.FTZ R5, R88, c[0x0][0x23c], -R7.reuse ;  /* 0x00008f0058057a23 */ /* 0x100fe20000010807 */
[----:B------:R-:W-:Y:S01]  /*5d20*/  FMNMX.FTZ R72, R161, R72, !PT ;  /* 0x00000048a1487209 */ /* 0x000fe20007810000 */
[--C-:B------:R-:W-:Y:S01]  /*5d30*/  FFMA.FTZ R137, R137, c[0x0][0x23c], -R7.reuse ;  /* 0x00008f0089897a23 */ /* 0x100fe20000010807 */
[----:B--2---:R-:W-:Y:S01]  /*5d40*/  FMNMX.FTZ R73, R73, R12, !PT ;  /* 0x0000000c49497209 */ /* 0x004fe20007810000 */
[----:B------:R-:W-:Y:S01]  /*5d50*/  FFMA.FTZ R136, R136, c[0x0][0x23c], -R7 ;  /* 0x00008f0088887a23 */ /* 0x000fe20000010807 */
[----:B------:R-:W-:Y:S01]  /*5d60*/  FMNMX.FTZ R3, R235, R3, !PT ;  /* 0x00000003eb037209 */ /* 0x000fe20007810000 */
[----:B------:R2:W-:Y:S01]  /*5d70*/  MUFU.EX2 R228, R5 ;  /* 0x0000000500e47308 */ /* 0x0005e20000000800 */
[----:B------:R-:W-:-:S02]  /*5d80*/  FMNMX.FTZ R72, R156, R72, !PT ;  /* 0x000000489c487209 */ /* 0x000fc40007810000 */
[----:B------:R-:W-:Y:S02]  /*5d90*/  FMNMX.FTZ R3, R210, R3, !PT ;  /* 0x00000003d2037209 */ /* 0x000fe40007810000 */
[----:B------:R-:W-:Y:S01]  /*5da0*/  FMNMX.FTZ R72, R157, R72, !PT ;  /* 0x000000489d487209 */ /* 0x000fe20007810000 */
[----:B-1----:R-:W-:-:S03]  /*5db0*/  FFMA.FTZ R6, R82, c[0x0][0x23c], -R7 ;  /* 0x00008f0052067a23 */ /* 0x002fc60000010807 */
[----:B------:R-:W-:Y:S01]  /*5dc0*/  FMNMX.FTZ R72, R158, R72, !PT ;  /* 0x000000489e487209 */ /* 0x000fe20007810000 */
[----:B------:R1:W-:Y:S04]  /*5dd0*/  MUFU.EX2 R221, R2 ;  /* 0x0000000200dd7308 */ /* 0x0003e80000000800 */
[----:B------:R-:W4:Y:S01]  /*5de0*/  SHFL.BFLY PT, R12, R72, 0x2, 0x1f ;  /* 0x0c401f00480c7f89 */ /* 0x000f2200000e0000 */
[----:B--2---:R-:W-:-:S03]  /*5df0*/  FFMA.FTZ R5, R83, c[0x0][0x23c], -R7 ;  /* 0x00008f0053057a23 */ /* 0x004fc60000010807 */
[----:B------:R2:W-:Y:S08]  /*5e00*/  MUFU.EX2 R248, R6 ;  /* 0x0000000600f87308 */ /* 0x0005f00000000800 */
[----:B------:R3:W-:Y:S01]  /*5e10*/  MUFU.EX2 R224, R5 ;  /* 0x0000000500e07308 */ /* 0x0007e20000000800 */
[----:B-1----:R-:W-:Y:S01]  /*5e20*/  FFMA.FTZ R2, R146, c[0x0][0x23c], -R7 ;  /* 0x00008f0092027a23 */ /* 0x002fe20000010807 */
[----:B--2---:R-:W1:Y:S01]  /*5e30*/  SHFL.BFLY PT, R6, R73, 0x1, 0x1f ;  /* 0x0c201f0049067f89 */ /* 0x004e6200000e0000 */
[----:B----4-:R-:W-:-:S02]  /*5e40*/  FMNMX.FTZ R72, R72, R12, !PT ;  /* 0x0000000c48487209 */ /* 0x010fc40007810000 */
[----:B---3--:R-:W-:Y:S01]  /*5e50*/  FMNMX.FTZ R5, R204, R3, !PT ;  /* 0x00000003cc057209 */ /* 0x008fe20007810000 */
[----:B------:R-:W-:Y:S02]  /*5e60*/  FFMA.FTZ R3, R81, c[0x0][0x23c], -R7 ;  /* 0x00008f0051037a23 */ /* 0x000fe40000010807 */
[----:B------:R-:W2:Y:S01]  /*5e70*/  SHFL.BFLY PT, R12, R72, 0x1, 0x1f ;  /* 0x0c201f00480c7f89 */ /* 0x000ea200000e0000 */
[----:B------:R-:W-:Y:S01]  /*5e80*/  FMNMX.FTZ R5, R199, R5, !PT ;  /* 0x00000005c7057209 */ /* 0x000fe20007810000 */
[----:B------:R3:W-:Y:S03]  /*5e90*/  MUFU.EX2 R220, R3 ;  /* 0x0000000300dc7308 */ /* 0x0007e60000000800 */
[----:B------:R-:W-:-:S04]  /*5ea0*/  FMNMX.FTZ R5, R195, R5, !PT ;  /* 0x00000005c3057209 */ /* 0x000fc80007810000 */
[----:B------:R-:W-:-:S04]  /*5eb0*/  FMNMX.FTZ R5, R185, R5, !PT ;  /* 0x00000005b9057209 */ /* 0x000fc80007810000 */
[----:B------:R-:W-:Y:S02]  /*5ec0*/  FMNMX.FTZ R5, R179, R5, !PT ;  /* 0x00000005b3057209 */ /* 0x000fe40007810000 */
[----:B-1----:R-:W-:Y:S02]  /*5ed0*/  FMNMX.FTZ R73, R73, R6, !PT ;  /* 0x0000000649497209 */ /* 0x002fe40007810000 */
[----:B------:R-:W-:Y:S01]  /*5ee0*/  FMNMX.FTZ R5, R176, R5, !PT ;  /* 0x00000005b0057209 */ /* 0x000fe20007810000 */
[----:B---3--:R-:W-:Y:S01]  /*5ef0*/  FFMA.FTZ R3, R80, c[0x0][0x23c], -R7 ;  /* 0x00008f0050037a23 */ /* 0x008fe20000010807 */
[C---:B------:R-:W-:Y:S01]  /*5f00*/  FSETP.NEU.FTZ.AND P1, PT, R73.reuse, -INF , PT ;  /* 0xff8000004900780b */ /* 0x040fe20003f3d000 */
[----:B------:R-:W-:Y:S01]  /*5f10*/  FMUL.FTZ R6, R73, c[0x0][0x23c] ;  /* 0x00008f0049067a20 */ /* 0x000fe20000410000 */
[----:B------:R-:W-:Y:S01]  /*5f20*/  FMNMX.FTZ R5, R173, R5, !PT ;  /* 0x00000005ad057209 */ /* 0x000fe20007810000 */
[----:B------:R1:W3:Y:S01]  /*5f30*/  MUFU.EX2 R212, R3 ;  /* 0x0000000300d47308 */ /* 0x0002e20000000800 */
[----:B--2---:R-:W-:-:S02]  /*5f40*/  FMNMX.FTZ R72, R72, R12, !PT ;  /* 0x0000000c48487209 */ /* 0x004fc40007810000 */
[----:B------:R-:W-:Y:S02]  /*5f50*/  FSEL R6, R6, RZ, P1 ;  /* 0x000000ff06067208 */ /* 0x000fe40000800000 */
[----:B------:R-:W-:-:S03]  /*5f60*/  FSETP.NEU.FTZ.AND P1, PT, R72, -INF , PT ;  /* 0xff8000004800780b */ /* 0x000fc60003f3d000 */
[----:B------:R-:W-:-:S04]  /*5f70*/  FFMA.FTZ R12, R77, c[0x0][0x23c], -R6 ;  /* 0x00008f004d0c7a23 */ /* 0x000fc80000010806 */
[----:B------:R2:W-:Y:S01]  /*5f80*/  MUFU.EX2 R252, R12 ;  /* 0x0000000c00fc7308 */ /* 0x0005e20000000800 */
[----:B-1----:R-:W-:Y:S01]  /*5f90*/  FFMA.FTZ R3, R75, c[0x0][0x23c], -R7 ;  /* 0x00008f004b037a23 */ /* 0x002fe20000010807 */
[----:B------:R-:W-:Y:S02]  /*5fa0*/  MOV R75, R13 ;  /* 0x0000000d004b7202 */ /* 0x000fe40000000f00 */
[----:B---3--:R-:W-:-:S04]  /*5fb0*/  F2FP.PACK_AB R16, R212, R220 ;  /* 0x000000dcd410723e */ /* 0x008fc800000000ff */
        /* <DEDUP_REMOVED lines=8> */
[----:B---3--:R-:W-:Y:S02]  /*6040*/  F2FP.PACK_AB R18, R69, R8 ;  /* 0x000000084512723e */ /* 0x008fe400000000ff */
[----:B------:R-:W-:Y:S01]  /*6050*/  FMNMX.FTZ R3, R164, R3, !PT ;  /* 0x00000003a4037209 */ /* 0x000fe20007810000 */
[----:B------:R1:W-:Y:S03]  /*6060*/  MUFU.EX2 R247, R5 ;  /* 0x0000000500f77308 */ /* 0x0003e60000000800 */
        /* <DEDUP_REMOVED lines=15> */
[----:B-1----:R-:W-:-:S06]  /*6160*/  FFMA.FTZ R5, R89, c[0x0][0x23c], -R6 ;  /* 0x00008f0059057a23 */ /* 0x002fcc0000010806 */
[----:B------:R1:W2:Y:S02]  /*6170*/  MUFU.EX2 R11, R5 ;  /* 0x00000005000b7308 */ /* 0x0002a40000000800 */
[----:B-1----:R-:W-:Y:S01]  /*6180*/  FMUL.FTZ R5, R72, c[0x0][0x23c] ;  /* 0x00008f0048057a20 */ /* 0x002fe20000410000 */
[----:B--2---:R-:W-:-:S04]  /*6190*/  F2FP.PACK_AB R17, R11, R219 ;  /* 0x000000db0b11723e */ /* 0x004fc800000000ff */
[----:B------:R-:W-:Y:S02]  /*61a0*/  FSEL R5, R5, RZ, P1 ;  /* 0x000000ff05057208 */ /* 0x000fe40000800000 */
[----:B------:R-:W-:-:S03]  /*61b0*/  FSETP.NEU.FTZ.AND P1, PT, R3, -INF , PT ;  /* 0xff8000000300780b */ /* 0x000fc60003f3d000 */
[--C-:B------:R-:W-:Y:S01]  /*61c0*/  FFMA.FTZ R12, R24, c[0x0][0x23c], -R5.reuse ;  /* 0x00008f00180c7a23 */ /* 0x100fe20000010805 */
[----:B------:R-:W-:Y:S01]  /*61d0*/  F2FP.PACK_AB R24, R248, R75 ;  /* 0x0000004bf818723e */ /* 0x000fe200000000ff */
[--C-:B------:R-:W-:Y:S02]  /*61e0*/  FFMA.FTZ R13, R108, c[0x0][0x23c], -R5.reuse ;  /* 0x00008f006c0d7a23 */ /* 0x100fe40000010805 */
[----:B------:R1:W-:Y:S01]  /*61f0*/  MUFU.EX2 R245, R12 ;  /* 0x0000000c00f57308 */ /* 0x0003e20000000800 */
[--C-:B------:R-:W-:Y:S02]  /*6200*/  FFMA.FTZ R156, R156, c[0x0][0x23c], -R5.reuse ;  /* 0x00008f009c9c7a23 */ /* 0x100fe40000010805 */
[--C-:B------:R-:W-:Y:S02]  /*6210*/  FFMA.FTZ R157, R157, c[0x0][0x23c], -R5.reuse ;  /* 0x00008f009d9d7a23 */ /* 0x100fe40000010805 */
[----:B------:R-:W-:-:S03]  /*6220*/  FFMA.FTZ R158, R158, c[0x0][0x23c], -R5 ;  /* 0x00008f009e9e7a23 */ /* 0x000fc60000010805 */
[----:B------:R-:W-:Y:S01]  /*6230*/  MUFU.EX2 R10, R13 ;  /* 0x0000000d000a7308 */ /* 0x000fe20000000800 */
[----:B-1----:R-:W-:-:S07]  /*6240*/  FFMA.FTZ R12, R115, c[0x0][0x23c], -R5 ;  /* 0x00008f00730c7a23 */ /* 0x002fce0000010805 */
[----:B------:R1:W2:Y:S02]  /*6250*/  MUFU.EX2 R244, R12 ;  /* 0x0000000c00f47308 */ /* 0x0002a40000000800 */
[----:B-1----:R-:W-:Y:S01]  /*6260*/  FFMA.FTZ R12, R116, c[0x0][0x23c], -R5 ;  /* 0x00008f00740c7a23 */ /* 0x002fe20000010805 */
[----:B--2---:R-:W-:-:S05]  /*6270*/  F2FP.PACK_AB R20, R244, R245 ;  /* 0x000000f5f414723e */ /* 0x004fca00000000ff */
[----:B------:R1:W-:Y:S02]  /*6280*/  MUFU.EX2 R226, R12 ;  /* 0x0000000c00e27308 */ /* 0x0003e40000000800 */
        /* <DEDUP_REMOVED lines=10> */
[----:B------:R-:W-:-:S05]  /*6330*/  FFMA.FTZ R162, R162, c[0x0][0x23c], -R0 ;  /* 0x00008f00a2a27a23 */ /* 0x000fca0000010800 */
[----:B------:R-:W-:Y:S01]  /*6340*/  MUFU.EX2 R249, R4 ;  /* 0x0000000400f97308 */ /* 0x000fe20000000800 */
[----:B-1----:R-:W-:Y:S01]  /*6350*/  FFMA.FTZ R12, R26, c[0x0][0x23c], -R0 ;  /* 0x00008f001a0c7a23 */ /* 0x002fe20000010800 */
[----:B------:R-:W-:-:S06]  /*6360*/  F2FP.PACK_AB R26, R224, R228 ;  /* 0x000000e4e01a723e */ /* 0x000fcc00000000ff */
[----:B------:R1:W-:Y:S01]  /*6370*/  MUFU.EX2 R4, R2 ;  /* 0x0000000200047308 */ /* 0x0003e20000000800 */
[C---:B------:R-:W-:Y:S07]  /*6380*/  HMMA.16816.F32 R64, R24.reuse, R40, RZ ;  /* 0x000000281840723c */ /* 0x040fee00000018ff */
[----:B------:R2:W3:Y:S01]  /*6390*/  MUFU.EX2 R9, R12 ;  /* 0x0000000c00097308 */ /* 0x0004e20000000800 */
[----:B------:R-:W-:Y:S01]  /*63a0*/  HMMA.16816.F32 R44, R24, R28, RZ ;  /* 0x0000001c182c723c */ /* 0x000fe200000018ff */
[----:B-1----:R-:W-:-:S07]  /*63b0*/  FFMA.FTZ R2, R144, c[0x0][0x23c], -R7 ;  /* 0x00008f0090027a23 */ /* 0x002fce0000010807 */
[----:B------:R-:W-:Y:S01]  /*63c0*/  HMMA.16816.F32 R76, R24, R48, RZ ;  /* 0x00000030184c723c */ /* 0x000fe200000018ff */
[----:B--2---:R-:W-:-:S04]  /*63d0*/  FFMA.FTZ R12, R128, c[0x0][0x23c], -R0 ;  /* 0x00008f00800c7a23 */ /* 0x004fc80000010800 */
[----:B------:R1:W2:Y:S03]  /*63e0*/  MUFU.EX2 R128, R12 ;  /* 0x0000000c00807308 */ /* 0x0002a60000000800 */
[----:B------:R-:W-:Y:S08]  /*63f0*/  HMMA.16816.F32 R80, R16, R52, R64 ;  /* 0x000000341050723c */ /* 0x000ff00000001840 */
[----:B------:R-:W-:Y:S01]  /*6400*/  HMMA.16816.F32 R64, R24, R36, RZ ;  /* 0x000000241840723c */ /* 0x000fe200000018ff */
[----:B-1----:R-:W-:-:S02]  /*6410*/  FFMA.FTZ R12, R130, c[0x0][0x23c], -R0 ;  /* 0x00008f00820c7a23 */ /* 0x002fc40000010800 */
[----:B---3--:R-:W-:-:S05]  /*6420*/  IMAD.MOV.U32 R130, RZ, RZ, R9 ;  /* 0x000000ffff827224 */ /* 0x008fca00078e0009 */
[----:B------:R-:W-:Y:S01]  /*6430*/  HMMA.16816.F32 R104, R16, R56, R44 ;  /* 0x000000381068723c */ /* 0x000fe2000000182c */
[----:B------:R1:W-:Y:S01]  /*6440*/  MUFU.EX2 R84, R12 ;  /* 0x0000000c00547308 */ /* 0x0003e20000000800 */
[----:B------:R-:W3:Y:S01]  /*6450*/  LDSM.16.MT88.4 R44, [R214+0x8800] ;  /* 0x00880000d62c783b */ /* 0x000ee20000004200 */
[----:B--2---:R-:W-:Y:S01]  /*6460*/  F2FP.PACK_AB R21, R128, R130 ;  /* 0x000000828015723e */ /* 0x004fe200000000ff */
[----:B-1----:R-:W-:-:S05]  /*6470*/  FFMA.FTZ R12, R129, c[0x0][0x23c], -R0 ;  /* 0x00008f00810c7a23 */ /* 0x002fca0000010800 */
[----:B------:R1:W2:Y:S02]  /*6480*/  MUFU.EX2 R250, R12 ;  /* 0x0000000c00fa7308 */ /* 0x0002a40000000800 */
[----:B-1----:R-:W-:Y:S01]  /*6490*/  FFMA.FTZ R12, R91, c[0x0][0x23c], -R5 ;  /* 0x00008f005b0c7a23 */ /* 0x002fe20000010805 */
[----:B--2---:R-:W-:-:S05]  /*64a0*/  F2FP.PACK_AB R23, R250, R84 ;  /* 0x00000054fa17723e */ /* 0x004fca00000000ff */
[----:B------:R1:W2:Y:S01]  /*64b0*/  MUFU.EX2 R9, R12 ;  /* 0x0000000c00097308 */ /* 0x0002a20000000800 */
[----:B---3--:R-:W-:Y:S08]  /*64c0*/  HMMA.16816.F32 R112, R16, R44, R76 ;  /* 0x0000002c1070723c */ /* 0x008ff0000000184c */
[----:B------:R-:W-:Y:S01]  /*64d0*/  HMMA.16816.F32 R32, R20, R28, RZ ;  /* 0x0000001c1420723c */ /* 0x000fe200000018ff */
[----:B-1----:R-:W-:-:S07]  /*64e0*/  FFMA.FTZ R12, R117, c[0x0][0x23c], -R0 ;  /* 0x00008f00750c7a23 */ /* 0x002fce0000010800 */
[----:B------:R-:W-:Y:S01]  /*64f0*/  HMMA.16816.F32 R60, R20, R40, RZ ;  /* 0x00000028143c723c */ /* 0x000fe200000018ff */
[----:B--2---:R-:W-:Y:S01]  /*6500*/  F2FP.PACK_AB R14, R9, R225 ;  /* 0x000000e1090e723e */ /* 0x004fe200000000ff */
[----:B------:R1:W-:Y:S02]  /*6510*/  MUFU.EX2 R217, R12 ;  /* 0x0000000c00d97308 */ /* 0x0003e40000000800 */
[----:B-1----:R-:W-:-:S06]  /*6520*/  FFMA.FTZ R12, R120, c[0x0][0x23c], -R0 ;  /* 0x00008f00780c7a23 */ /* 0x002fcc0000010800 */
        /* <DEDUP_REMOVED lines=11> */
[----:B------:R-:W-:Y:S01]  /*65e0*/  IMAD.MOV.U32 R53, RZ, RZ, R252 ;  /* 0x000000ffff357224 */ /* 0x000fe200078e00fc */
[C---:B------:R-:W-:Y:S01]  /*65f0*/  HMMA.16816.F32 R60, R20.reuse, R36, RZ ;  /* 0x00000024143c723c */ /* 0x040fe200000018ff */
[----:B------:R2:W-:Y:S06]  /*6600*/  MUFU.EX2 R36, R2 ;  /* 0x0000000200247308 */ /* 0x0005ec0000000800 */
[----:B------:R-:W-:Y:S01]  /*6610*/  MOV R37, R84 ;  /* 0x0000005400257202 */ /* 0x000fe20000000f00 */
[----:B------:R-:W-:Y:S03]  /*6620*/  HMMA.16816.F32 R68, R20, R48, RZ ;  /* 0x000000301444723c */ /* 0x000fe600000018ff */
[----:B------:R-:W-:Y:S01]  /*6630*/  MOV R152, R37 ;  /* 0x0000002500987202 */ /* 0x000fe20000000f00 */
[----:B--2---:R-:W-:-:S04]  /*6640*/  FFMA.FTZ R2, R127, c[0x0][0x23c], -R7 ;  /* 0x00008f007f027a23 */ /* 0x004fc80000010807 */
[----:B------:R2:W3:Y:S08]  /*6650*/  MUFU.EX2 R52, R2 ;  /* 0x0000000200347308 */ /* 0x0004f00000000800 */
[----:B-1----:R-:W-:Y:S08]  /*6660*/  HMMA.16816.F32 R116, R12, R32, R60 ;  /* 0x000000200c74723c */ /* 0x002ff0000000183c */
[----:B------:R-:W-:Y:S01]  /*6670*/  HMMA.16816.F32 R60, R20, R30, RZ ;  /* 0x0000001e143c723c */ /* 0x000fe200000018ff */
[----:B--2---:R-:W-:-:S07]  /*6680*/  FFMA.FTZ R2, R149, c[0x0][0x23c], -R6 ;  /* 0x00008f0095027a23 */ /* 0x004fce0000010806 */
[----:B------:R-:W-:Y:S01]  /*6690*/  HMMA.16816.F32 R120, R16, R32, R64 ;  /* 0x000000201078723c */ /* 0x000fe20000001840 */
[----:B------:R1:W-:Y:S07]  /*66a0*/  MUFU.EX2 R129, R2 ;  /* 0x0000000200817308 */ /* 0x0003ee0000000800 */
[----:B------:R-:W-:Y:S08]  /*66b0*/  HMMA.16816.F32 R64, R20, R42, RZ ;  /* 0x0000002a1440723c */ /* 0x000ff000000018ff */
[----:B------:R-:W-:Y:S01]  /*66c0*/  HMMA.16816.F32 R84, R12, R58, R60 ;  /* 0x0000003a0c54723c */ /* 0x000fe2000000183c */
[----:B-1----:R-:W-:Y:S01]  /*66d0*/  FFMA.FTZ R2, R148, c[0x0][0x23c], -R6 ;  /* 0x00008f0094027a23 */ /* 0x002fe20000010806 */
[----:B---3--:R-:W-:-:S02]  /*66e0*/  MOV R148, R52 ;  /* 0x0000003400947202 */ /* 0x008fc40000000f00 */
[----:B------:R-:W-:Y:S02]  /*66f0*/  MOV R52, R251 ;  /* 0x000000fb00347202 */ /* 0x000fe40000000f00 */
[----:B------:R1:W2:Y:S02]  /*6700*/  MUFU.EX2 R251, R2 ;  /* 0x0000000200fb7308 */ /* 0x0002a40000000800 */
[C---:B------:R-:W-:Y:S08]  /*6710*/  HMMA.16816.F32 R60, R20.reuse, R50, RZ ;  /* 0x00000032143c723c */ /* 0x040ff000000018ff */
[----:B------:R-:W-:Y:S01]  /*6720*/  HMMA.16816.F32 R20, R20, R38, RZ ;  /* 0x000000261414723c */ /* 0x000fe200000018ff */
[----:B-1----:R-:W-:-:S07]  /*6730*/  FFMA.FTZ R2, R141, c[0x0][0x23c], -R6 ;  /* 0x00008f008d027a23 */ /* 0x002fce0000010806 */
[C---:B------:R-:W-:Y:S01]  /*6740*/  HMMA.16816.F32 R108, R12.reuse, R44, R68 ;  /* 0x0000002c0c6c723c */ /* 0x040fe20000001844 */
[----:B------:R1:W-:Y:S07]  /*6750*/  MUFU.EX2 R144, R2 ;  /* 0x0000000200907308 */ /* 0x0003ee0000000800 */
[C---:B------:R-:W-:Y:S08]  /*6760*/  HMMA.16816.F32 R64, R12.reuse, R54, R64 ;  /* 0x000000360c40723c */ /* 0x040ff00000001840 */
[----:B------:R-:W-:Y:S01]  /*6770*/  HMMA.16816.F32 R88, R12, R46, R60 ;  /* 0x0000002e0c58723c */ /* 0x000fe2000000183c */
[----:B-1----:R-:W-:-:S07]  /*6780*/  FFMA.FTZ R2, R124, c[0x0][0x23c], -R6 ;  /* 0x00008f007c027a23 */ /* 0x002fce0000010806 */
[----:B------:R-:W-:Y:S01]  /*6790*/  HMMA.16816.F32 R96, R12, R34, R20 ;  /* 0x000000220c60723c */ /* 0x000fe20000001814 */
[----:B------:R1:W-:Y:S01]  /*67a0*/  MUFU.EX2 R12, R2 ;  /* 0x00000002000c7308 */ /* 0x0003e20000000800 */
[----:B------:R-:W3:Y:S06]  /*67b0*/  LDSM.16.MT88.4 R20, [R213+0x9000] ;  /* 0x00900000d514783b */ /* 0x000eec0000004200 */
[C---:B------:R-:W-:Y:S08]  /*67c0*/  HMMA.16816.F32 R40, R24.reuse, R42, RZ ;  /* 0x0000002a1828723c */ /* 0x040ff000000018ff */
[----:B------:R-:W-:Y:S01]  /*67d0*/  HMMA.16816.F32 R28, R24, R30, RZ ;  /* 0x0000001e181c723c */ /* 0x000fe200000018ff */
[----:B-1----:R-:W-:-:S02]  /*67e0*/  FFMA.FTZ R2, R151, c[0x0][0x23c], -R5 ;  /* 0x00008f0097027a23 */ /* 0x002fc40000010805 */
[----:B------:R-:W-:Y:S02]  /*67f0*/  IMAD.MOV.U32 R151, RZ, RZ, R56 ;  /* 0x000000ffff977224 */ /* 0x000fe400078e0038 */
[----:B------:R1:W-:Y:S03]  /*6800*/  MUFU.EX2 R127, R2 ;  /* 0x00000002007f7308 */ /* 0x0003e60000000800 */
[C---:B------:R-:W-:Y:S08]  /*6810*/  HMMA.16816.F32 R48, R24.reuse, R50, RZ ;  /* 0x000000321830723c */ /* 0x040ff000000018ff */
[----:B------:R-:W-:Y:S01]  /*6820*/  HMMA.16816.F32 R24, R24, R38, RZ ;  /* 0x000000261818723c */ /* 0x000fe200000018ff */
[----:B-1----:R-:W-:-:S07]  /*6830*/  FFMA.FTZ R2, R147, c[0x0][0x23c], -R5 ;  /* 0x00008f0093027a23 */ /* 0x002fce0000010805 */
[C---:B------:R-:W-:Y:S01]  /*6840*/  HMMA.16816.F32 R40, R16.reuse, R54, R40 ;  /* 0x000000361028723c */ /* 0x040fe20000001828 */
[----:B------:R1:W-:Y:S07]  /*6850*/  MUFU.EX2 R252, R2 ;  /* 0x0000000200fc7308 */ /* 0x0003ee0000000800 */
[C---:B------:R-:W-:Y:S08]  /*6860*/  HMMA.16816.F32 R28, R16.reuse, R58, R28 ;  /* 0x0000003a101c723c */ /* 0x040ff0000000181c */
[----:B------:R-:W-:Y:S01]  /*6870*/  HMMA.16816.F32 R48, R16, R46, R48 ;  /* 0x0000002e1030723c */ /* 0x000fe20000001830 */
[----:B-1----:R-:W-:-:S04]  /*6880*/  FFMA.FTZ R2, R143, c[0x0][0x23c], -R5 ;  /* 0x00008f008f027a23 */ /* 0x002fc80000010805 */
[----:B------:R1:W-:Y:S03]  /*6890*/  MUFU.EX2 R146, R2 ;  /* 0x0000000200927308 */ /* 0x0003e60000000800 */
[----:B------:R-:W-:Y:S07]  /*68a0*/  HMMA.16816.F32 R24, R16, R34, R24 ;  /* 0x000000221018723c */ /* 0x000fee0000001818 */
[----:B--2---:R-:W-:Y:S01]  /*68b0*/  F2FP.PACK_AB R17, R251, R129 ;  /* 0x00000081fb11723e */ /* 0x004fe200000000ff */
[----:B-1----:R-:W-:Y:S01]  /*68c0*/  FFMA.FTZ R2, R125, c[0x0][0x23c], -R5 ;  /* 0x00008f007d027a23 */ /* 0x002fe20000010805 */
[----:B------:R-:W-:-:S03]  /*68d0*/  MOV R125, R4 ;  /* 0x00000004007d7202 */ /* 0x000fc60000000f00 */
[----:B------:R1:W2:Y:S01]  /*68e0*/  MUFU.EX2 R4, R2 ;  /* 0x0000000200047308 */ /* 0x0002a20000000800 */
[----:B------:R-:W-:Y:S01]  /*68f0*/  F2FP.PACK_AB R16, R125, R221 ;  /* 0x000000dd7d10723e */ /* 0x000fe200000000ff */
[----:B-1----:R-:W-:Y:S01]  /*6900*/  FFMA.FTZ R2, R153, c[0x0][0x23c], -R0 ;  /* 0x00008f0099027a23 */ /* 0x002fe20000010800 */
[----:B--2---:R-:W-:Y:S02]  /*6910*/  F2FP.PACK_AB R14, R4, R146 ;  /* 0x00000092040e723e */ /* 0x004fe400000000ff */
[----:B------:R-:W-:-:S03]  /*6920*/  MOV R153, R57 ;  /* 0x0000003900997202 */ /* 0x000fc60000000f00 */
[----:B------:R1:W-:Y:S02]  /*6930*/  MUFU.EX2 R124, R2 ;  /* 0x00000002007c7308 */ /* 0x0003e40000000800 */
[----:B-1----:R-:W-:Y:S01]  /*6940*/  FFMA.FTZ R2, R150, c[0x0][0x23c], -R0 ;  /* 0x00008f0096027a23 */ /* 0x002fe20000010800 */
[----:B------:R-:W-:-:S05]  /*6950*/  MOV R150, R138 ;  /* 0x0000008a00967202 */ /* 0x000fca0000000f00 */
[----:B------:R1:W2:Y:S02]  /*6960*/  MUFU.EX2 R149, R2 ;  /* 0x0000000200957308 */ /* 0x0002a40000000800 */
[----:B-1----:R-:W-:Y:S01]  /*6970*/  FFMA.FTZ R2, R145, c[0x0][0x23c], -R0 ;  /* 0x00008f0091027a23 */ /* 0x002fe20000010800 */
[----:B--2---:R-:W-:Y:S01]  /*6980*/  F2FP.PACK_AB R13, R149, R124 ;  /* 0x0000007c950d723e */ /* 0x004fe200000000ff */
[----:B------:R-:W-:-:S04]  /*6990*/  IMAD.MOV.U32 R145, RZ, RZ, R36 ;  /* 0x000000ffff917224 */ /* 0x000fc800078e0024 */
[----:B------:R1:W-:Y:S01]  /*69a0*/  MUFU.EX2 R143, R2 ;  /* 0x00000002008f7308 */ /* 0x0003e20000000800 */
[----:B------:R-:W-:Y:S01]  /*69b0*/  F2FP.PACK_AB R18, R148, R145 ;  /* 0x000000919412723e */ /* 0x000fe200000000ff */
[----:B-1----:R-:W-:Y:S01]  /*69c0*/  FFMA.FTZ R2, R142, c[0x0][0x23c], -R0 ;  /* 0x00008f008e027a23 */ /* 0x002fe20000010800 */
[----:B------:R-:W-:Y:S02]  /*69d0*/  MOV R142, R12 ;  /* 0x0000000c008e7202 */ /* 0x000fe40000000f00 */
[----:B------:R-:W-:-:S03]  /*69e0*/  F2FP.PACK_AB R12, R252, R127 ;  /* 0x0000007ffc0c723e */ /* 0x000fc600000000ff */
[----:B------:R-:W1:Y:S01]  /*69f0*/  MUFU.EX2 R138, R2 ;  /* 0x00000002008a7308 */ /* 0x000e620000000800 */
[----:B------:R-:W-:-:S07]  /*6a00*/  F2FP.PACK_AB R19, R142, R144 ;  /* 0x000000908e13723e */ /* 0x000fce00000000ff */
[----:B---3--:R-:W-:Y:S01]  /*6a10*/  HMMA.16816.F32 R76, R16, R20, R80 ;  /* 0x00000014104c723c */ /* 0x008fe20000001850 */
[----:B-1----:R-:W-:Y:S01]  /*6a20*/  F2FP.PACK_AB R15, R138, R143 ;  /* 0x0000008f8a0f723e */ /* 0x002fe200000000ff */
[----:B------:R-:W-:-:S04]  /*6a30*/  FFMA.FTZ R2, R191, c[0x0][0x23c], -R7 ;  /* 0x00008f00bf027a23 */ /* 0x000fc80000010807 */
[----:B------:R1:W-:Y:S02]  /*6a40*/  MUFU.EX2 R147, R2 ;  /* 0x0000000200937308 */ /* 0x0003e40000000800 */
[C---:B------:R-:W-:Y:S07]  /*6a50*/  HMMA.16816.F32 R80, R12.reuse, R20, R92 ;  /* 0x000000140c50723c */ /* 0x040fee000000185c */
[----:B------:R-:W-:Y:S01]  /*6a60*/  IMAD.MOV.U32 R95, RZ, RZ, R52 ;  /* 0x000000ffff5f7224 */ /* 0x000fe200078e0034 */
[----:B------:R-:W-:Y:S01]  /*6a70*/  MOV R93, R53 ;  /* 0x00000035005d7202 */ /* 0x000fe20000000f00 */
[----:B------:R-:W-:Y:S01]  /*6a80*/  HMMA.16816.F32 R68, R12, R22, R64 ;  /* 0x000000160c44723c */ /* 0x000fe20000001840 */
[----:B------:R-:W-:Y:S01]  /*6a90*/  MOV R94, R225 ;  /* 0x000000e1005e7202 */ /* 0x000fe20000000f00 */
[----:B-1----:R-:W-:-:S06]  /*6aa0*/  FFMA.FTZ R2, R189, c[0x0][0x23c], -R7 ;  /* 0x00008f00bd027a23 */ /* 0x002fcc0000010807 */
[----:B------:R-:W-:Y:S01]  /*6ab0*/  HMMA.16816.F32 R52, R16, R22, R40 ;  /* 0x000000161034723c */ /* 0x000fe20000001828 */
[----:B------:R-:W1:Y:S01]  /*6ac0*/  LDSM.16.MT88.4 R20, [R216+0x9000] ;  /* 0x00900000d814783b */ /* 0x000e620000004200 */
[----:B------:R2:W-:Y:S02]  /*6ad0*/  MUFU.EX2 R225, R2 ;  /* 0x0000000200e17308 */ /* 0x0005e40000000800 */
[----:B--2---:R-:W-:-:S06]  /*6ae0*/  FFMA.FTZ R2, R178, c[0x0][0x23c], -R7 ;  /* 0x00008f00b2027a23 */ /* 0x004fcc0000010807 */
[----:B------:R2:W3:Y:S02]  /*6af0*/  MUFU.EX2 R92, R2 ;  /* 0x00000002005c7308 */ /* 0x0004e40000000800 */
[--C-:B--2---:R-:W-:Y:S02]  /*6b00*/  FFMA.FTZ R2, R172, c[0x0][0x23c], -R7.reuse ;  /* 0x00008f00ac027a23 */ /* 0x104fe40000010807 */
[----:B------:R-:W-:Y:S01]  /*6b10*/  FFMA.FTZ R172, R126, c[0x0][0x23c], -R7 ;  /* 0x00008f007eac7a23 */ /* 0x000fe20000010807 */
[-C--:B-1----:R-:W-:Y:S03]  /*6b20*/  HMMA.16816.F32 R64, R16, R20.reuse, R104 ;  /* 0x000000141040723c */ /* 0x082fe60000001868 */
[----:B------:R1:W2:Y:S04]  /*6b30*/  MUFU.EX2 R141, R2 ;  /* 0x00000002008d7308 */ /* 0x0002a80000000800 */
[----:B------:R-:W-:Y:S01]  /*6b40*/  MOV R107, R93 ;  /* 0x0000005d006b7202 */ /* 0x000fe20000000f00 */
[----:B------:R-:W-:Y:S01]  /*6b50*/  HMMA.16816.F32 R60, R12, R20, R100 ;  /* 0x000000140c3c723c */ /* 0x000fe20000001864 */
[----:B------:R-:W-:-:S07]  /*6b60*/  MOV R93, R148 ;  /* 0x00000094005d7202 */ /* 0x000fce0000000f00 */
[-C--:B------:R-:W-:Y:S01]  /*6b70*/  HMMA.16816.F32 R56, R12, R22.reuse, R84 ;  /* 0x000000160c38723c */ /* 0x080fe20000001854 */
[----:B-1----:R-:W-:Y:S02]  /*6b80*/  FFMA.FTZ R2, R193, c[0x0][0x23c], -R6 ;  /* 0x00008f00c1027a23 */ /* 0x002fe40000010806 */
[----:B---3--:R-:W-:Y:S01]  /*6b90*/  IMAD.MOV.U32 R193, RZ, RZ, R92 ;  /* 0x000000ffffc17224 */ /* 0x008fe200078e005c */
[----:B------:R-:W-:Y:S01]  /*6ba0*/  MOV R92, R94 ;  /* 0x0000005e005c7202 */ /* 0x000fe20000000f00 */
[----:B------:R1:W-:Y:S01]  /*6bb0*/  MUFU.EX2 R148, R2 ;  /* 0x0000000200947308 */ /* 0x0003e20000000800 */
[----:B------:R-:W-:Y:S01]  /*6bc0*/  IMAD.MOV.U32 R94, RZ, RZ, R142 ;  /* 0x000000ffff5e7224 */ /* 0x000fe200078e008e */
[----:B------:R-:W-:Y:S01]  /*6bd0*/  MOV R142, R75 ;  /* 0x0000004b008e7202 */ /* 0x000fe20000000f00 */
[----:B------:R-:W-:Y:S01]  /*6be0*/  HMMA.16816.F32 R32, R16, R22, R28 ;  /* 0x000000161020723c */ /* 0x000fe2000000181c */
[----:B------:R-:W3:Y:S01]  /*6bf0*/  LDSM.16.MT88.4 R20, [R214+0x9000] ;  /* 0x00900000d614783b */ /* 0x000ee20000004200 */
[----:B-1----:R-:W-:Y:S01]  /*6c00*/  FFMA.FTZ R2, R182, c[0x0][0x23c], -R6 ;  /* 0x00008f00b6027a23 */ /* 0x002fe20000010806 */
[----:B------:R-:W-:-:S05]  /*6c10*/  MOV R182, R94 ;  /* 0x0000005e00b67202 */ /* 0x000fca0000000f00 */
[-C--:B---3--:R-:W-:Y:S08]  /*6c20*/  HMMA.16816.F32 R44, R16, R20.reuse, R112 ;  /* 0x00000014102c723c */ /* 0x088ff00000001870 */
[C---:B------:R-:W-:Y:S08]  /*6c30*/  HMMA.16816.F32 R40, R12.reuse, R20, R108 ;  /* 0x000000140c28723c */ /* 0x040ff0000000186c */
[-C--:B------:R-:W-:Y:S08]  /*6c40*/  HMMA.16816.F32 R36, R12, R22.reuse, R88 ;  /* 0x000000160c24723c */ /* 0x080ff00000001858 */
[----:B------:R-:W-:Y:S01]  /*6c50*/  HMMA.16816.F32 R48, R16, R22, R48 ;  /* 0x000000161030723c */ /* 0x000fe20000001830 */
[----:B------:R-:W1:Y:S07]  /*6c60*/  LDSM.16.MT88.4 R20, [R215+0x9000] ;  /* 0x00900000d714783b */ /* 0x000e6e0000004200 */
[C---:B-1----:R-:W-:Y:S08]  /*6c70*/  HMMA.16816.F32 R88, R12.reuse, R20, R116 ;  /* 0x000000140c58723c */ /* 0x042ff00000001874 */
[----:B------:R-:W-:Y:S01]  /*6c80*/  HMMA.16816.F32 R84, R12, R22, R96 ;  /* 0x000000160c54723c */ /* 0x000fe20000001860 */
[----:B------:R1:W-:Y:S07]  /*6c90*/  MUFU.EX2 R13, R2 ;  /* 0x00000002000d7308 */ /* 0x0003ee0000000800 */
[C---:B------:R-:W-:Y:S07]  /*6ca0*/  HMMA.16816.F32 R28, R16.reuse, R20, R120 ;  /* 0x00000014101c723c */ /* 0x040fee0000001878 */
[----:B------:R-:W-:Y:S01]  /*6cb0*/  IMAD.MOV.U32 R122, RZ, RZ, R107 ;  /* 0x000000ffff7a7224 */ /* 0x000fe200078e006b */
[----:B------:R-:W-:Y:S01]  /*6cc0*/  HMMA.16816.F32 R24, R16, R22, R24 ;  /* 0x000000161018723c */ /* 0x000fe20000001818 */
[----:B-1----:R-:W-:Y:S01]  /*6cd0*/  FFMA.FTZ R2, R181, c[0x0][0x23c], -R6 ;  /* 0x00008f00b5027a23 */ /* 0x002fe20000010806 */
[----:B------:R-:W1:Y:S01]  /*6ce0*/  LDSM.16.MT88.4 R20, [R213+0x9800] ;  /* 0x00980000d514783b */ /* 0x000e620000004200 */
[----:B------:R-:W-:Y:S01]  /*6cf0*/  MOV R123, R92 ;  /* 0x0000005c007b7202 */ /* 0x000fe20000000f00 */
[----:B------:R-:W-:Y:S01]  /*6d00*/  IMAD.MOV.U32 R121, RZ, RZ, R152 ;  /* 0x000000ffff797224 */ /* 0x000fe200078e0098 */
[----:B------:R3:W4:Y:S01]  /*6d10*/  MUFU.EX2 R12, R2 ;  /* 0x00000002000c7308 */ /* 0x0007220000000800 */
[----:B------:R-:W-:Y:S01]  /*6d20*/  MOV R181, R93 ;  /* 0x0000005d00b57202 */ /* 0x000fe20000000f00 */
[--C-:B------:R-:W-:Y:S01]  /*6d30*/  FFMA.FTZ R152, R169, c[0x0][0x23c], -R6.reuse ;  /* 0x00008f00a9987a23 */ /* 0x100fe20000010806 */
[----:B------:R-:W-:Y:S01]  /*6d40*/  F2FP.PACK_AB R16, R225, R147 ;  /* 0x00000093e110723e */ /* 0x000fe200000000ff */
[--C-:B------:R-:W-:Y:S01]  /*6d50*/  FFMA.FTZ R169, R155, c[0x0][0x23c], -R6.reuse ;  /* 0x00008f009ba97a23 */ /* 0x100fe20000010806 */
[----:B--2---:R-:W-:Y:S01]  /*6d60*/  F2FP.PACK_AB R18, R141, R193 ;  /* 0x000000c18d12723e */ /* 0x004fe200000000ff */
[----:B------:R-:W-:Y:S01]  /*6d70*/  FFMA.FTZ R155, R161, c[0x0][0x23c], -R5 ;  /* 0x00008f00a19b7a23 */ /* 0x000fe20000010805 */
[----:B------:R-:W-:Y:S01]  /*6d80*/  MOV R120, R151 ;  /* 0x0000009700787202 */ /* 0x000fe20000000f00 */
[----:B------:R-:W-:-:S02]  /*6d90*/  FFMA.FTZ R151, R175, c[0x0][0x23c], -R6 ;  /* 0x00008f00af977a23 */ /* 0x000fc40000010806 */
[----:B------:R-:W-:Y:S02]  /*6da0*/  FFMA.FTZ R175, R140, c[0x0][0x23c], -R6 ;  /* 0x00008f008caf7a23 */ /* 0x000fe40000010806 */
[----:B------:R-:W-:Y:S02]  /*6db0*/  FFMA.FTZ R140, R174, c[0x0][0x23c], -R5 ;  /* 0x00008f00ae8c7a23 */ /* 0x000fe40000010805 */
[----:B------:R-:W-:Y:S01]  /*6dc0*/  FFMA.FTZ R161, R164, c[0x0][0x23c], -R0 ;  /* 0x00008f00a4a17a23 */ /* 0x000fe20000010800 */
[----:B------:R-:W-:Y:S01]  /*6dd0*/  MOV R164, R120 ;  /* 0x0000007800a47202 */ /* 0x000fe20000000f00 */
[--C-:B---3--:R-:W-:Y:S02]  /*6de0*/  FFMA.FTZ R2, R135, c[0x0][0x23c], -R6.reuse ;  /* 0x00008f0087027a23 */ /* 0x108fe40000010806 */
[----:B------:R-:W-:Y:S02]  /*6df0*/  FFMA.FTZ R135, R188, c[0x0][0x23c], -R7 ;  /* 0x00008f00bc877a23 */ /* 0x000fe40000010807 */
[----:B------:R2:W3:Y:S01]  /*6e00*/  MUFU.EX2 R96, R2 ;  /* 0x0000000200607308 */ /* 0x0004e20000000800 */
[----:B------:R-:W-:-:S02]  /*6e10*/  FFMA.FTZ R188, R131, c[0x0][0x23c], -R6 ;  /* 0x00008f0083bc7a23 */ /* 0x000fc40000010806 */
[----:B--2---:R-:W-:Y:S02]  /*6e20*/  FFMA.FTZ R2, R192, c[0x0][0x23c], -R5 ;  /* 0x00008f00c0027a23 */ /* 0x004fe40000010805 */
[----:B----4-:R-:W-:-:S03]  /*6e30*/  IMAD.MOV.U32 R192, RZ, RZ, R12 ;  /* 0x000000ffffc07224 */ /* 0x010fc600078e000c */
[----:B------:R2:W-:Y:S02]  /*6e40*/  MUFU.EX2 R191, R2 ;  /* 0x0000000200bf7308 */ /* 0x0005e40000000800 */
[----:B---3--:R-:W-:Y:S01]  /*6e50*/  F2FP.PACK_AB R19, R96, R192 ;  /* 0x000000c06013723e */ /* 0x008fe200000000ff */
[----:B--2---:R-:W-:Y:S02]  /*6e60*/  FFMA.FTZ R2, R184, c[0x0][0x23c], -R5 ;  /* 0x00008f00b8027a23 */ /* 0x004fe40000010805 */
[----:B------:R-:W-:-:S03]  /*6e70*/  IMAD.MOV.U32 R184, RZ, RZ, R95 ;  /* 0x000000ffffb87224 */ /* 0x000fc600078e005f */
[----:B------:R2:W3:Y:S02]  /*6e80*/  MUFU.EX2 R14, R2 ;  /* 0x00000002000e7308 */ /* 0x0004e40000000800 */
[----:B--2---:R-:W-:Y:S02]  /*6e90*/  FFMA.FTZ R2, R180, c[0x0][0x23c], -R5 ;  /* 0x00008f00b4027a23 */ /* 0x004fe40000010805 */
[----:B------:R-:W-:-:S04]  /*6ea0*/  IMAD.MOV.U32 R180, RZ, RZ, R149 ;  /* 0x000000ffffb47224 */ /* 0x000fc800078e0095 */
[----:B------:R2:W4:Y:S01]  /*6eb0*/  MUFU.EX2 R12, R2 ;  /* 0x00000002000c7308 */ /* 0x0005220000000800 */
[----:B------:R-:W-:Y:S02]  /*6ec0*/  FFMA.FTZ R149, R159, c[0x0][0x23c], -R7 ;  /* 0x00008f009f957a23 */ /* 0x000fe40000010807 */
[----:B------:R-:W-:Y:S02]  /*6ed0*/  FFMA.FTZ R159, R173, c[0x0][0x23c], -R0 ;  /* 0x00008f00ad9f7a23 */ /* 0x000fe40000010800 */
[----:B--2---:R-:W-:Y:S02]  /*6ee0*/  FFMA.FTZ R2, R168, c[0x0][0x23c], -R5 ;  /* 0x00008f00a8027a23 */ /* 0x004fe40000010805 */
[----:B------:R-:W-:Y:S02]  /*6ef0*/  FFMA.FTZ R168, R133, c[0x0][0x23c], -R7 ;  /* 0x00008f0085a87a23 */ /* 0x000fe40000010807 */
[----:B------:R2:W-:Y:S01]  /*6f00*/  MUFU.EX2 R75, R2 ;  /* 0x00000002004b7308 */ /* 0x0005e20000000800 */
[----:B------:R-:W-:-:S02]  /*6f10*/  FFMA.FTZ R133, R200, c[0x0][0x23c], -R6 ;  /* 0x00008f00c8857a23 */ /* 0x000fc40000010806 */
[----:B--2---:R-:W-:Y:S01]  /*6f20*/  FFMA.FTZ R2, R196, c[0x0][0x23c], -R0 ;  /* 0x00008f00c4027a23 */ /* 0x004fe20000010800 */
[----:B---3--:R-:W-:-:S04]  /*6f30*/  MOV R196, R14 ;  /* 0x0000000e00c47202 */ /* 0x008fc80000000f00 */
[----:B------:R2:W-:Y:S02]  /*6f40*/  MUFU.EX2 R189, R2 ;  /* 0x0000000200bd7308 */ /* 0x0005e40000000800 */
[----:B--2---:R-:W-:Y:S01]  /*6f50*/  FFMA.FTZ R2, R190, c[0x0][0x23c], -R0 ;  /* 0x00008f00be027a23 */ /* 0x004fe20000010800 */
[----:B------:R-:W-:-:S05]  /*6f60*/  MOV R190, R13 ;  /* 0x0000000d00be7202 */ /* 0x000fca0000000f00 */
[----:B------:R2:W3:Y:S01]  /*6f70*/  MUFU.EX2 R178, R2 ;  /* 0x0000000200b27308 */ /* 0x0004e20000000800 */
[----:B------:R-:W-:-:S07]  /*6f80*/  F2FP.PACK_AB R17, R190, R148 ;  /* 0x00000094be11723e */ /* 0x000fce00000000ff */
[----:B-1----:R-:W-:Y:S01]  /*6f90*/  HMMA.16816.F32 R112, R16, R20, R76 ;  /* 0x000000141070723c */ /* 0x002fe2000000184c */
[----:B--2---:R-:W-:Y:S01]  /*6fa0*/  FFMA.FTZ R2, R186, c[0x0][0x23c], -R0 ;  /* 0x00008f00ba027a23 */ /* 0x004fe20000010800 */
[----:B----4-:R-:W-:-:S06]  /*6fb0*/  MOV R186, R12 ;  /* 0x0000000c00ba7202 */ /* 0x010fcc0000000f00 */
[----:B------:R-:W-:Y:S01]  /*6fc0*/  HMMA.16816.F32 R100, R16, R22, R52 ;  /* 0x000000161064723c */ /* 0x000fe20000001834 */
[----:B---3--:R-:W-:Y:S01]  /*6fd0*/  F2FP.PACK_AB R13, R178, R189 ;  /* 0x000000bdb20d723e */ /* 0x008fe200000000ff */
[----:B------:R1:W2:Y:S01]  /*6fe0*/  MUFU.EX2 R12, R2 ;  /* 0x00000002000c7308 */ /* 0x0002a20000000800 */
[----:B------:R-:W-:Y:S01]  /*6ff0*/  F2FP.PACK_AB R14, R75, R186 ;  /* 0x000000ba4b0e723e */ /* 0x000fe200000000ff */
[----:B-1----:R-:W-:Y:S02]  /*7000*/  FFMA.FTZ R2, R177, c[0x0][0x23c], -R0 ;  /* 0x00008f00b1027a23 */ /* 0x002fe40000010800 */
[----:B--2---:R-:W-:Y:S01]  /*7010*/  IMAD.MOV.U32 R177, RZ, RZ, R12 ;  /* 0x000000ffffb17224 */ /* 0x004fe200078e000c */
[----:B------:R-:W-:-:S03]  /*7020*/  F2FP.PACK_AB R12, R196, R191 ;  /* 0x000000bfc40c723e */ /* 0x000fc600000000ff */
[----:B------:R-:W1:Y:S02]  /*7030*/  MUFU.EX2 R2, R2 ;  /* 0x0000000200027308 */ /* 0x000e640000000800 */
[----:B-1----:R-:W-:-:S07]  /*7040*/  F2FP.PACK_AB R15, R2, R177 ;  /* 0x000000b1020f723e */ /* 0x002fce00000000ff */
[C---:B------:R-:W-:Y:S08]  /*7050*/  HMMA.16816.F32 R108, R12.reuse, R20, R80 ;  /* 0x000000140c6c723c */ /* 0x040ff00000001850 */
[----:B------:R-:W-:Y:S01]  /*7060*/  HMMA.16816.F32 R104, R12, R22, R68 ;  /* 0x000000160c68723c */ /* 0x000fe20000001844 */
[----:B------:R-:W1:Y:S07]  /*7070*/  LDSM.16.MT88.4 R20, [R216+0x9800] ;  /* 0x00980000d814783b */ /* 0x000e6e0000004200 */
[-C--:B-1----:R-:W-:Y:S07]  /*7080*/  HMMA.16816.F32 R92, R16, R20.reuse, R64 ;  /* 0x00000014105c723c */ /* 0x082fee0000001840 */
[----:B------:R-:W-:Y:S01]  /*7090*/  MOV R65, R123 ;  /* 0x0000007b00417202 */ /* 0x000fe20000000f00 */
[C---:B------:R-:W-:Y:S01]  /*70a0*/  HMMA.16816.F32 R80, R12.reuse, R20, R60 ;  /* 0x000000140c50723c */ /* 0x040fe2000000183c */
[----:B------:R-:W-:Y:S01]  /*70b0*/  MOV R123, R251 ;  /* 0x000000fb007b7202 */ /* 0x000fe20000000f00 */
[----:B------:R-:W-:Y:S01]  /*70c0*/  IMAD.MOV.U32 R66, RZ, RZ, R150 ;  /* 0x000000ffff427224 */ /* 0x000fe200078e0096 */
[----:B------:R-:W-:Y:S01]  /*70d0*/  MOV R64, R122 ;  /* 0x0000007a00407202 */ /* 0x000fe20000000f00 */
[--C-:B------:R-:W-:Y:S01]  /*70e0*/  FFMA.FTZ R150, R154, c[0x0][0x23c], -R7.reuse ;  /* 0x00008f009a967a23 */ /* 0x100fe20000010807 */
[----:B------:R-:W-:Y:S01]  /*70f0*/  MOV R122, R252 ;  /* 0x000000fc007a7202 */ /* 0x000fe20000000f00 */
[----:B------:R-:W-:Y:S01]  /*7100*/  FFMA.FTZ R154, R160, c[0x0][0x23c], -R6 ;  /* 0x00008f00a09a7a23 */ /* 0x000fe20000010806 */
[----:B------:R-:W-:Y:S01]  /*7110*/  MOV R63, R96 ;  /* 0x00000060003f7202 */ /* 0x000fe20000000f00 */
[-C--:B------:R-:W-:Y:S01]  /*7120*/  HMMA.16816.F32 R52, R12, R22.reuse, R56 ;  /* 0x000000160c34723c */ /* 0x080fe20000001838 */
[----:B------:R-:W-:Y:S01]  /*7130*/  MOV R61, R2 ;  /* 0x00000002003d7202 */ /* 0x000fe20000000f00 */
[--C-:B------:R-:W-:Y:S01]  /*7140*/  FFMA.FTZ R2, R236, c[0x0][0x23c], -R7.reuse ;  /* 0x00008f00ec027a23 */ /* 0x100fe20000010807 */
[----:B------:R-:W-:Y:S01]  /*7150*/  MOV R60, R75 ;  /* 0x0000004b003c7202 */ /* 0x000fe20000000f00 */
[----:B------:R-:W-:Y:S01]  /*7160*/  IMAD.MOV.U32 R62, RZ, RZ, R4 ;  /* 0x000000ffff3e7224 */ /* 0x000fe200078e0004 */
[----:B------:R-:W-:Y:S01]  /*7170*/  MOV R67, R153 ;  /* 0x0000009900437202 */ /* 0x000fe20000000f00 */
[----:B------:R-:W-:Y:S01]  /*7180*/  FFMA.FTZ R75, R187, c[0x0][0x23c], -R6 ;  /* 0x00008f00bb4b7a23 */ /* 0x000fe20000010806 */
[----:B------:R-:W-:Y:S01]  /*7190*/  MOV R57, R249 ;  /* 0x000000f900397202 */ /* 0x000fe20000000f00 */
[----:B------:R-:W-:Y:S01]  /*71a0*/  HMMA.16816.F32 R76, R16, R22, R32 ;  /* 0x00000016104c723c */ /* 0x000fe20000001820 */
[----:B------:R-:W1:Y:S01]  /*71b0*/  LDSM.16.MT88.4 R20, [R214+0x9800] ;  /* 0x00980000d614783b */ /* 0x000e620000004200 */
[----:B------:R-:W-:Y:S01]  /*71c0*/  IMAD.MOV.U32 R56, RZ, RZ, R148 ;  /* 0x000000ffff387224 */ /* 0x000fe200078e0094 */
[----:B------:R-:W-:Y:S01]  /*71d0*/  MOV R58, R147 ;  /* 0x00000093003a7202 */ /* 0x000fe20000000f00 */
[----:B------:R-:W-:Y:S01]  /*71e0*/  IMAD.MOV.U32 R59, RZ, RZ, R138 ;  /* 0x000000ffff3b7224 */ /* 0x000fe200078e008a */
[----:B------:R-:W-:Y:S01]  /*71f0*/  MOV R200, R123 ;  /* 0x0000007b00c87202 */ /* 0x000fe20000000f00 */
[----:B------:R-:W-:-:S02]  /*7200*/  FFMA.FTZ R147, R170, c[0x0][0x23c], -R7 ;  /* 0x00008f00aa937a23 */ /* 0x000fc40000010807 */
[--C-:B------:R-:W-:Y:S02]  /*7210*/  FFMA.FTZ R148, R163, c[0x0][0x23c], -R7.reuse ;  /* 0x00008f00a3947a23 */ /* 0x100fe40000010807 */
[--C-:B------:R-:W-:Y:S02]  /*7220*/  FFMA.FTZ R163, R134, c[0x0][0x23c], -R7.reuse ;  /* 0x00008f0086a37a23 */ /* 0x100fe40000010807 */
[--C-:B------:R-:W-:Y:S02]  /*7230*/  FFMA.FTZ R170, R132, c[0x0][0x23c], -R7.reuse ;  /* 0x00008f0084aa7a23 */ /* 0x100fe40000010807 */
[----:B------:R-:W-:Y:S02]  /*7240*/  FFMA.FTZ R138, R202, c[0x0][0x23c], -R7 ;  /* 0x00008f00ca8a7a23 */ /* 0x000fe40000010807 */
[--C-:B------:R-:W-:Y:S02]  /*7250*/  FFMA.FTZ R134, R201, c[0x0][0x23c], -R6.reuse ;  /* 0x00008f00c9867a23 */ /* 0x100fe40000010806 */
[----:B------:R-:W-:-:S02]  /*7260*/  FFMA.FTZ R132, R197, c[0x0][0x23c], -R6 ;  /* 0x00008f00c5847a23 */ /* 0x000fc40000010806 */
[----:B------:R-:W-:Y:S02]  /*7270*/  FFMA.FTZ R153, R165, c[0x0][0x23c], -R6 ;  /* 0x00008f00a5997a23 */ /* 0x000fe40000010806 */
[----:B------:R-:W-:Y:S01]  /*7280*/  FFMA.FTZ R160, R167, c[0x0][0x23c], -R0 ;  /* 0x00008f00a7a07a23 */ /* 0x000fe20000010800 */
[----:B------:R-:W-:Y:S01]  /*7290*/  MOV R167, R67 ;  /* 0x0000004300a77202 */ /* 0x000fe20000000f00 */
[----:B------:R-:W-:Y:S02]  /*72a0*/  IMAD.MOV.U32 R173, RZ, RZ, R66 ;  /* 0x000000ffffad7224 */ /* 0x000fe400078e0042 */
[----:B------:R-:W-:Y:S01]  /*72b0*/  IMAD.MOV.U32 R201, RZ, RZ, R125 ;  /* 0x000000ffffc97224 */ /* 0x000fe200078e007d */
[-C--:B-1----:R-:W-:Y:S08]  /*72c0*/  HMMA.16816.F32 R116, R16, R20.reuse, R44 ;  /* 0x000000141074723c */ /* 0x082ff0000000182c */
[C---:B------:R-:W-:Y:S08]  /*72d0*/  HMMA.16816.F32 R44, R12.reuse, R20, R40 ;  /* 0x000000140c2c723c */ /* 0x040ff00000001828 */
[-C--:B------:R-:W-:Y:S08]  /*72e0*/  HMMA.16816.F32 R40, R12, R22.reuse, R36 ;  /* 0x000000160c28723c */ /* 0x080ff00000001824 */
[----:B------:R-:W-:Y:S01]  /*72f0*/  HMMA.16816.F32 R96, R16, R22, R48 ;  /* 0x000000161060723c */ /* 0x000fe20000001830 */
[----:B------:R-:W1:Y:S07]  /*7300*/  LDSM.16.MT88.4 R20, [R215+0x9800] ;  /* 0x00980000d714783b */ /* 0x000e6e0000004200 */
[-C--:B-1----:R-:W-:Y:S01]  /*7310*/  HMMA.16816.F32 R36, R12, R20.reuse, R88 ;  /* 0x000000140c24723c */ /* 0x082fe20000001858 */
[----:B------:R1:W-:Y:S06]  /*7320*/  MUFU.EX2 R88, R2 ;  /* 0x0000000200587308 */ /* 0x0003ec0000000800 */
[----:B------:R-:W-:Y:S01]  /*7330*/  MOV R89, R142 ;  /* 0x0000008e00597202 */ /* 0x000fe20000000f00 */
[----:B------:R-:W-:Y:S01]  /*7340*/  HMMA.16816.F32 R68, R16, R20, R28 ;  /* 0x000000141044723c */ /* 0x000fe2000000181c */
[----:B------:R-:W-:Y:S01]  /*7350*/  MOV R90, R141 ;  /* 0x0000008d005a7202 */ /* 0x000fe20000000f00 */
[----:B------:R-:W-:Y:S01]  /*7360*/  FFMA.FTZ R141, R183, c[0x0][0x23c], -R5 ;  /* 0x00008f00b78d7a23 */ /* 0x000fe20000010805 */
[----:B------:R-:W-:Y:S01]  /*7370*/  MOV R91, R63 ;  /* 0x0000003f005b7202 */ /* 0x000fe20000000f00 */
[----:B------:R-:W-:-:S02]  /*7380*/  IMAD.MOV.U32 R63, RZ, RZ, R184 ;  /* 0x000000ffff3f7224 */ /* 0x000fc400078e00b8 */
[----:B------:R-:W-:Y:S01]  /*7390*/  FFMA.FTZ R184, R139, c[0x0][0x23c], -R6 ;  /* 0x00008f008bb87a23 */ /* 0x000fe20000010806 */
[----:B------:R-:W-:Y:S01]  /*73a0*/  MOV R31, R250 ;  /* 0x000000fa001f7202 */ /* 0x000fe20000000f00 */
[-C--:B------:R-:W-:Y:S01]  /*73b0*/  HMMA.16816.F32 R48, R16, R22.reuse, R24 ;  /* 0x000000161030723c */ /* 0x080fe20000001818 */
[----:B-1----:R-:W-:Y:S01]  /*73c0*/  FFMA.FTZ R2, R211, c[0x0][0x23c], -R7 ;  /* 0x00008f00d3027a23 */ /* 0x002fe20000010807 */
[----:B------:R-:W1:Y:S01]  /*73d0*/  LDSM.16.MT88.4 R16, [R213+0xa000] ;  /* 0x00a00000d510783b */ /* 0x000e620000004200 */
[--C-:B------:R-:W-:Y:S01]  /*73e0*/  FFMA.FTZ R30, R207, c[0x0][0x23c], -R5.reuse ;  /* 0x00008f00cf1e7a23 */ /* 0x100fe20000010805 */
[----:B------:R-:W-:Y:S01]  /*73f0*/  MOV R20, R91 ;  /* 0x0000005b00147202 */ /* 0x000fe20000000f00 */
[----:B------:R2:W-:Y:S01]  /*7400*/  MUFU.EX2 R4, R2 ;  /* 0x0000000200047308 */ /* 0x0005e20000000800 */
[--C-:B------:R-:W-:Y:S01]  /*7410*/  FFMA.FTZ R29, R203, c[0x0][0x23c], -R5.reuse ;  /* 0x00008f00cb1d7a23 */ /* 0x100fe20000010805 */
[----:B------:R-:W-:Y:S01]  /*7420*/  MOV R91, R59 ;  /* 0x0000003b005b7202 */ /* 0x000fe20000000f00 */
[----:B------:R-:W-:Y:S01]  /*7430*/  FFMA.FTZ R25, R210, c[0x0][0x23c], -R0 ;  /* 0x00008f00d2197a23 */ /* 0x000fe20000010800 */
[----:B------:R-:W-:Y:S01]  /*7440*/  HMMA.16816.F32 R32, R12, R22, R84 ;  /* 0x000000160c20723c */ /* 0x000fe20000001854 */
[--C-:B------:R-:W-:Y:S01]  /*7450*/  FFMA.FTZ R27, R194, c[0x0][0x23c], -R5.reuse ;  /* 0x00008f00c21b7a23 */ /* 0x100fe20000010805 */
[----:B------:R-:W-:Y:S01]  /*7460*/  MOV R59, R180 ;  /* 0x000000b4003b7202 */ /* 0x000fe20000000f00 */
[--C-:B------:R-:W-:Y:S01]  /*7470*/  FFMA.FTZ R139, R171, c[0x0][0x23c], -R5.reuse ;  /* 0x00008f00ab8b7a23 */ /* 0x100fe20000010805 */
[----:B------:R-:W-:Y:S01]  /*7480*/  MOV R197, R20 ;  /* 0x0000001400c57202 */ /* 0x000fe20000000f00 */
[----:B------:R-:W-:Y:S01]  /*7490*/  FFMA.FTZ R142, R166, c[0x0][0x23c], -R5 ;  /* 0x00008f00a68e7a23 */ /* 0x000fe20000010805 */
[----:B------:R-:W-:Y:S01]  /*74a0*/  MOV R174, R91 ;  /* 0x0000005b00ae7202 */ /* 0x000fe20000000f00 */
[----:B------:R-:W-:Y:S01]  /*74b0*/  IMAD.MOV.U32 R86, RZ, RZ, R89 ;  /* 0x000000ffff567224 */ /* 0x000fe200078e0059 */
[----:B------:R-:W-:Y:S01]  /*74c0*/  MOV R87, R90 ;  /* 0x0000005a00577202 */ /* 0x000fe20000000f00 */
[----:B------:R-:W-:Y:S01]  /*74d0*/  IMAD.MOV.U32 R90, RZ, RZ, R58 ;  /* 0x000000ffff5a7224 */ /* 0x000fe200078e003a */
[----:B------:R-:W-:Y:S01]  /*74e0*/  MOV R89, R57 ;  /* 0x0000003900597202 */ /* 0x000fe20000000f00 */
[----:B------:R-:W-:Y:S01]  /*74f0*/  IMAD.MOV.U32 R57, RZ, RZ, R61 ;  /* 0x000000ffff397224 */ /* 0x000fe200078e003d */
[----:B------:R-:W-:Y:S01]  /*7500*/  MOV R58, R62 ;  /* 0x0000003e003a7202 */ /* 0x000fe20000000f00 */
[----:B--2---:R-:W-:Y:S01]  /*7510*/  FFMA.FTZ R2, R209, c[0x0][0x23c], -R7 ;  /* 0x00008f00d1027a23 */ /* 0x004fe20000010807 */
[----:B------:R-:W-:Y:S01]  /*7520*/  MOV R61, R144 ;  /* 0x00000090003d7202 */ /* 0x000fe20000000f00 */
[----:B------:R-:W-:Y:S01]  /*7530*/  IMAD.MOV.U32 R180, RZ, RZ, R143 ;  /* 0x000000ffffb47224 */ /* 0x000fe200078e008f */
[----:B------:R-:W-:Y:S01]  /*7540*/  MOV R62, R146 ;  /* 0x00000092003e7202 */ /* 0x000fe20000000f00 */
[----:B------:R2:W-:Y:S01]  /*7550*/  MUFU.EX2 R21, R2 ;  /* 0x0000000200157308 */ /* 0x0005e20000000800 */
[--C-:B------:R-:W-:Y:S01]  /*7560*/  FFMA.FTZ R26, R235, c[0x0][0x23c], -R0.reuse ;  /* 0x00008f00eb1a7a23 */ /* 0x100fe20000010800 */
[----:B------:R-:W-:Y:S01]  /*7570*/  MOV R183, R61 ;  /* 0x0000003d00b77202 */ /* 0x000fe20000000f00 */
[--C-:B------:R-:W-:Y:S01]  /*7580*/  FFMA.FTZ R24, R204, c[0x0][0x23c], -R0.reuse ;  /* 0x00008f00cc187a23 */ /* 0x100fe20000010800 */
[----:B------:R-:W-:Y:S01]  /*7590*/  MOV R165, R62 ;  /* 0x0000003e00a57202 */ /* 0x000fe20000000f00 */
        /* <DEDUP_REMOVED lines=9> */
[----:B------:R-:W-:Y:S01]  /*7630*/  MUFU.EX2 R209, R27 ;  /* 0x0000001b00d17308 */ /* 0x000fe20000000800 */
[----:B------:R-:W-:-:S02]  /*7640*/  FADD.FTZ R84, R245, R244 ;  /* 0x000000f4f5547221 */ /* 0x000fc40000010000 */
[----:B--2---:R-:W-:-:S05]  /*7650*/  FFMA.FTZ R2, R205, c[0x0][0x23c], -R7 ;  /* 0x00008f00cd027a23 */ /* 0x004fca0000010807 */
[----:B------:R2:W-:Y:S08]  /*7660*/  MUFU.EX2 R28, R2 ;  /* 0x00000002001c7308 */ /* 0x0005f00000000800 */
[----:B------:R-:W-:Y:S01]  /*7670*/  MUFU.EX2 R202, R26 ;  /* 0x0000001a00ca7308 */ /* 0x000fe20000000800 */
[----:B--2---:R-:W-:-:S07]  /*7680*/  FFMA.FTZ R2, R233, c[0x0][0x23c], -R6 ;  /* 0x00008f00e9027a23 */ /* 0x004fce0000010806 */
[----:B------:R-:W-:Y:S08]  /*7690*/  MUFU.EX2 R204, R25 ;  /* 0x0000001900cc7308 */ /* 0x000ff00000000800 */
[----:B------:R2:W-:Y:S08]  /*76a0*/  MUFU.EX2 R250, R2 ;  /* 0x0000000200fa7308 */ /* 0x0005f00000000800 */
[----:B------:R-:W-:Y:S01]  /*76b0*/  MUFU.EX2 R205, R30 ;  /* 0x0000001e00cd7308 */ /* 0x000fe20000000800 */
[----:B--2---:R-:W-:-:S07]  /*76c0*/  FFMA.FTZ R2, R232, c[0x0][0x23c], -R6 ;  /* 0x00008f00e8027a23 */ /* 0x004fce0000010806 */
[----:B------:R-:W-:Y:S08]  /*76d0*/  MUFU.EX2 R207, R29 ;  /* 0x0000001d00cf7308 */ /* 0x000ff00000000800 */
[----:B------:R2:W3:Y:S02]  /*76e0*/  MUFU.EX2 R251, R2 ;  /* 0x0000000200fb7308 */ /* 0x0004e40000000800 */
[----:B--2---:R-:W-:Y:S01]  /*76f0*/  FFMA.FTZ R2, R208, c[0x0][0x23c], -R6 ;  /* 0x00008f00d0027a23 */ /* 0x004fe20000010806 */
[----:B---3--:R-:W-:-:S05]  /*7700*/  F2FP.PACK_AB R13, R251, R250 ;  /* 0x000000fafb0d723e */ /* 0x008fca00000000ff */
[----:B------:R2:W-:Y:S02]  /*7710*/  MUFU.EX2 R252, R2 ;  /* 0x0000000200fc7308 */ /* 0x0005e40000000800 */
[----:B--2---:R-:W-:Y:S01]  /*7720*/  FFMA.FTZ R2, R206, c[0x0][0x23c], -R6 ;  /* 0x00008f00ce027a23 */ /* 0x004fe20000010806 */
[----:B------:R-:W-:Y:S01]  /*7730*/  MOV R206, R87 ;  /* 0x0000005700ce7202 */ /* 0x000fe20000000f00 */
[----:B------:R-:W-:-:S04]  /*7740*/  IMAD.MOV.U32 R87, RZ, RZ, R129 ;  /* 0x000000ffff577224 */ /* 0x000fc800078e0081 */
[----:B------:R2:W3:Y:S02]  /*7750*/  MUFU.EX2 R249, R2 ;  /* 0x0000000200f97308 */ /* 0x0004e40000000800 */
[----:B--2---:R-:W-:Y:S01]  /*7760*/  FFMA.FTZ R2, R239, c[0x0][0x23c], -R5 ;  /* 0x00008f00ef027a23 */ /* 0x004fe20000010805 */
[----:B---3--:R-:W-:-:S05]  /*7770*/  F2FP.PACK_AB R15, R249, R252 ;  /* 0x000000fcf90f723e */ /* 0x008fca00000000ff */
[----:B------:R2:W-:Y:S02]  /*7780*/  MUFU.EX2 R239, R2 ;  /* 0x0000000200ef7308 */ /* 0x0005e40000000800 */
[----:B--2---:R-:W-:-:S06]  /*7790*/  FFMA.FTZ R2, R238, c[0x0][0x23c], -R5 ;  /* 0x00008f00ee027a23 */ /* 0x004fcc0000010805 */
[----:B------:R2:W-:Y:S02]  /*77a0*/  MUFU.EX2 R238, R2 ;  /* 0x0000000200ee7308 */ /* 0x0005e40000000800 */
[--C-:B--2---:R-:W-:Y:S01]  /*77b0*/  FFMA.FTZ R2, R237, c[0x0][0x23c], -R5.reuse ;  /* 0x00008f00ed027a23 */ /* 0x104fe20000010805 */
[----:B------:R-:W-:Y:S01]  /*77c0*/  MOV R237, R28 ;  /* 0x0000001c00ed7202 */ /* 0x000fe20000000f00 */
[----:B------:R-:W-:Y:S01]  /*77d0*/  FFMA.FTZ R28, R198, c[0x0][0x23c], -R5 ;  /* 0x00008f00c61c7a23 */ /* 0x000fe20000010805 */
[----:B------:R-:W-:-:S03]  /*77e0*/  MOV R198, R89 ;  /* 0x0000005900c67202 */ /* 0x000fc60000000f00 */
[----:B------:R2:W-:Y:S08]  /*77f0*/  MUFU.EX2 R236, R2 ;  /* 0x0000000200ec7308 */ /* 0x0005f00000000800 */
[----:B------:R-:W-:Y:S01]  /*7800*/  MUFU.EX2 R208, R28 ;  /* 0x0000001c00d07308 */ /* 0x000fe20000000800 */
[----:B--2---:R-:W-:-:S07]  /*7810*/  FFMA.FTZ R2, R234, c[0x0][0x23c], -R5 ;  /* 0x00008f00ea027a23 */ /* 0x004fce0000010805 */
[----:B------:R2:W3:Y:S02]  /*7820*/  MUFU.EX2 R234, R2 ;  /* 0x0000000200ea7308 */ /* 0x0004e40000000800 */
[----:B--2---:R-:W-:Y:S01]  /*7830*/  FFMA.FTZ R2, R242, c[0x0][0x23c], -R0 ;  /* 0x00008f00f2027a23 */ /* 0x004fe20000010800 */
[----:B---3--:R-:W-:Y:S01]  /*7840*/  F2FP.PACK_AB R6, R234, R236 ;  /* 0x000000ecea06723e */ /* 0x008fe200000000ff */
[----:B------:R-:W-:-:S04]  /*7850*/  IMAD.MOV.U32 R242, RZ, RZ, R21 ;  /* 0x000000fffff27224 */ /* 0x000fc800078e0015 */
[----:B------:R2:W-:Y:S01]  /*7860*/  MUFU.EX2 R232, R2 ;  /* 0x0000000200e87308 */ /* 0x0005e20000000800 */
[----:B------:R-:W-:Y:S01]  /*7870*/  IMAD.MOV.U32 R21, RZ, RZ, R31 ;  /* 0x000000ffff157224 */ /* 0x000fe200078e001f */
[----:B------:R-:W-:Y:S01]  /*7880*/  F2FP.PACK_AB R14, R237, R242 ;  /* 0x000000f2ed0e723e */ /* 0x000fe200000000ff */
[--C-:B------:R-:W-:Y:S01]  /*7890*/  FFMA.FTZ R31, R199, c[0x0][0x23c], -R0.reuse ;  /* 0x00008f00c71f7a23 */ /* 0x100fe20000010800 */
[----:B------:R-:W-:Y:S01]  /*78a0*/  MOV R199, R59 ;  /* 0x0000003b00c77202 */ /* 0x000fe20000000f00 */
[----:B------:R-:W-:Y:S02]  /*78b0*/  IMAD.MOV.U32 R187, RZ, RZ, R21 ;  /* 0x000000ffffbb7224 */ /* 0x000fe400078e0015 */
[----:B------:R-:W3:Y:S01]  /*78c0*/  LDSM.16.MT88.4 R20, [R214+0xa000] ;  /* 0x00a00000d614783b */ /* 0x000ee20000004200 */
[--C-:B--2---:R-:W-:Y:S01]  /*78d0*/  FFMA.FTZ R2, R243, c[0x0][0x23c], -R0.reuse ;  /* 0x00008f00f3027a23 */ /* 0x104fe20000010800 */
[----:B------:R-:W-:Y:S01]  /*78e0*/  MOV R243, R4 ;  /* 0x0000000400f37202 */ /* 0x000fe20000000f00 */
[----:B------:R-:W-:Y:S01]  /*78f0*/  FFMA.FTZ R4, R241, c[0x0][0x23c], -R0 ;  /* 0x00008f00f1047a23 */ /* 0x000fe20000010800 */
[----:B------:R-:W-:Y:S01]  /*7900*/  MOV R241, R88 ;  /* 0x0000005800f17202 */ /* 0x000fe20000000f00 */
[----:B------:R2:W4:Y:S01]  /*7910*/  MUFU.EX2 R233, R2 ;  /* 0x0000000200e97308 */ /* 0x0005220000000800 */
[----:B------:R-:W-:-:S02]  /*7920*/  MOV R88, R56 ;  /* 0x0000003800587202 */ /* 0x000fc40000000f00 */
[----:B------:R-:W-:Y:S02]  /*7930*/  F2FP.PACK_AB R12, R243, R241 ;  /* 0x000000f1f30c723e */ /* 0x000fe400000000ff */
[----:B------:R-:W-:Y:S01]  /*7940*/  MOV R56, R60 ;  /* 0x0000003c00387202 */ /* 0x000fe20000000f00 */
[----:B------:R-:W-:Y:S01]  /*7950*/  IMAD.MOV.U32 R60, RZ, RZ, R145 ;  /* 0x000000ffff3c7224 */ /* 0x000fe200078e0091 */
[----:B------:R-:W-:Y:S01]  /*7960*/  MOV R203, R88 ;  /* 0x0000005800cb7202 */ /* 0x000fe20000000f00 */
[----:B------:R1:W-:Y:S01]  /*7970*/  MUFU.EX2 R211, R4 ;  /* 0x0000000400d37308 */ /* 0x0003e20000000800 */
[----:B------:R-:W-:Y:S01]  /*7980*/  FFMA.FTZ R145, R179, c[0x0][0x23c], -R0 ;  /* 0x00008f00b3917a23 */ /* 0x000fe20000010800 */
[----:B------:R-:W-:Y:S01]  /*7990*/  MOV R179, R64 ;  /* 0x0000004000b37202 */ /* 0x000fe20000000f00 */
[----:B------:R-:W-:Y:S01]  /*79a0*/  IMAD.MOV.U32 R166, RZ, RZ, R60 ;  /* 0x000000ffffa67224 */ /* 0x000fe200078e003c */
[----:B------:R-:W-:Y:S01]  /*79b0*/  MOV R171, R56 ;  /* 0x0000003800ab7202 */ /* 0x000fe20000000f00 */
[----:B--2---:R-:W-:Y:S01]  /*79c0*/  FFMA.FTZ R2, R240, c[0x0][0x23c], -R0 ;  /* 0x00008f00f0027a23 */ /* 0x004fe20000010800 */
[----:B----4-:R-:W-:Y:S01]  /*79d0*/  F2FP.PACK_AB R5, R233, R232 ;  /* 0x000000e8e905723e */ /* 0x010fe200000000ff */
[----:B------:R-:W-:Y:S01]  /*79e0*/  FADD.FTZ R0, R86, R248 ;  /* 0x000000f856007221 */ /* 0x000fe20000010000 */
[----:B------:R-:W-:Y:S01]  /*79f0*/  MOV R86, R127 ;  /* 0x0000007f00567202 */ /* 0x000fe20000000f00 */
[----:B------:R-:W2:Y:S01]  /*7a00*/  MUFU.EX2 R210, R2 ;  /* 0x0000000200d27308 */ /* 0x000ea20000000800 */
[----:B-1----:R-:W-:Y:S01]  /*7a10*/  HMMA.16816.F32 R124, R12, R18, R100 ;  /* 0x000000120c7c723c */ /* 0x002fe20000001864 */
[----:B------:R-:W-:Y:S01]  /*7a20*/  IMAD.MOV.U32 R240, RZ, RZ, R57 ;  /* 0x000000fffff07224 */ /* 0x000fe200078e0039 */
[----:B------:R-:W-:Y:S01]  /*7a30*/  F2FP.PACK_AB R4, R238, R239 ;  /* 0x000000efee04723e */ /* 0x000fe200000000ff */
[----:B------:R-:W-:-:S02]  /*7a40*/  IMAD.MOV.U32 R248, RZ, RZ, R121 ;  /* 0x000000fffff87224 */ /* 0x000fc400078e0079 */
[----:B------:R-:W-:-:S03]  /*7a50*/  FADD.FTZ R0, R228, R0 ;  /* 0x00000000e4007221 */ /* 0x000fc60000010000 */
[----:B---3--:R-:W-:Y:S01]  /*7a60*/  HMMA.16816.F32 R100, R12, R20, R116 ;  /* 0x000000140c64723c */ /* 0x008fe20000001874 */
[----:B--2---:R-:W-:Y:S01]  /*7a70*/  F2FP.PACK_AB R7, R210, R211 ;  /* 0x000000d3d207723e */ /* 0x004fe200000000ff */
[----:B------:R-:W-:Y:S01]  /*7a80*/  FADD.FTZ R2, R247, R246 ;  /* 0x000000f6f7027221 */ /* 0x000fe20000010000 */
[----:B------:R-:W-:-:S05]  /*7a90*/  MOV R246, R130 ;  /* 0x0000008200f67202 */ /* 0x000fca0000000f00 */
[C---:B------:R-:W-:Y:S01]  /*7aa0*/  HMMA.16816.F32 R96, R12.reuse, R22, R96 ;  /* 0x000000160c60723c */ /* 0x040fe20000001860 */
[----:B------:R-:W-:Y:S01]  /*7ab0*/  MOV R247, R128 ;  /* 0x0000008000f77202 */ /* 0x000fe20000000f00 */
[----:B------:R-:W-:Y:S01]  /*7ac0*/  IMAD.MOV.U32 R244, RZ, RZ, R248 ;  /* 0x000000fffff47224 */ /* 0x000fe200078e00f8 */
[----:B------:R-:W-:Y:S01]  /*7ad0*/  MUFU.EX2 R134, R134 ;  /* 0x0000008600867308 */ /* 0x000fe20000000800 */
[----:B------:R1:W5:Y:S04]  /*7ae0*/  LDL.LU R228, [R1+0x110] ;  /* 0x0001100001e47983 */ /* 0x0003680000300800 */
[-C--:B------:R-:W-:Y:S08]  /*7af0*/  HMMA.16816.F32 R128, R12, R16.reuse, R112 ;  /* 0x000000100c80723c */ /* 0x080ff00000001870 */
[C---:B------:R-:W-:Y:S08]  /*7b00*/  HMMA.16816.F32 R64, R4.reuse, R16, R108 ;  /* 0x000000100440723c */ /* 0x040ff0000000186c */
[C---:B------:R-:W-:Y:S01]  /*7b10*/  HMMA.16816.F32 R60, R4.reuse, R18, R104 ;  /* 0x00000012043c723c */ /* 0x040fe20000001868 */
[----:B------:R-:W2:Y:S07]  /*7b20*/  LDSM.16.MT88.4 R16, [R216+0xa000] ;  /* 0x00a00000d810783b */ /* 0x000eae0000004200 */
[C---:B------:R-:W-:Y:S08]  /*7b30*/  HMMA.16816.F32 R44, R4.reuse, R20, R44 ;  /* 0x00000014042c723c */ /* 0x040ff0000000182c */
[----:B------:R-:W-:Y:S01]  /*7b40*/  HMMA.16816.F32 R40, R4, R22, R40 ;  /* 0x000000160428723c */ /* 0x000fe20000001828 */
[----:B------:R-:W-:Y:S07]  /*7b50*/  LDSM.16.MT88.4 R20, [R216+0xa800] ;  /* 0x00a80000d814783b */ /* 0x000fee0000004200 */
[-C--:B--2---:R-:W-:Y:S08]  /*7b60*/  HMMA.16816.F32 R120, R12, R16.reuse, R92 ;  /* 0x000000100c78723c */ /* 0x084ff0000000185c */
[C---:B------:R-:W-:Y:S08]  /*7b70*/  HMMA.16816.F32 R56, R4.reuse, R16, R80 ;  /* 0x000000100438723c */ /* 0x040ff00000001850 */
[-C--:B------:R-:W-:Y:S08]  /*7b80*/  HMMA.16816.F32 R52, R4, R18.reuse, R52 ;  /* 0x000000120434723c */ /* 0x080ff00000001834 */
[----:B------:R-:W-:Y:S01]  /*7b90*/  HMMA.16816.F32 R112, R12, R18, R76 ;  /* 0x000000120c70723c */ /* 0x000fe2000000184c */
[----:B------:R-:W2:Y:S01]  /*7ba0*/  LDSM.16.MT88.4 R16, [R215+0xa000] ;  /* 0x00a00000d710783b */ /* 0x000ea20000004200 */
[----:B------:R-:W-:Y:S06]  /*7bb0*/  MUFU.EX2 R118, R138 ;  /* 0x0000008a00767308 */ /* 0x000fec0000000800 */
[C---:B--2---:R-:W-:Y:S08]  /*7bc0*/  HMMA.16816.F32 R36, R4.reuse, R16, R36 ;  /* 0x000000100424723c */ /* 0x044ff00000001824 */
[----:B------:R-:W-:Y:S07]  /*7bd0*/  HMMA.16816.F32 R32, R4, R18, R32 ;  /* 0x000000120420723c */ /* 0x000fee0000001820 */
[----:B------:R-:W-:Y:S01]  /*7be0*/  FADD.FTZ R5, R246, R247 ;  /* 0x000000f7f6057221 */ /* 0x000fe20000010000 */
[----:B------:R-:W-:Y:S01]  /*7bf0*/  MOV R247, R164 ;  /* 0x000000a400f77202 */ /* 0x000fe20000000f00 */
[----:B------:R-:W-:Y:S01]  /*7c00*/  HMMA.16816.F32 R88, R12, R16, R68 ;  /* 0x000000100c58723c */ /* 0x000fe20000001844 */
[----:B------:R-:W-:Y:S01]  /*7c10*/  MOV R164, R176 ;  /* 0x000000b000a47202 */ /* 0x000fe20000000f00 */
[----:B------:R-:W-:Y:S01]  /*7c20*/  IMAD.MOV.U32 R176, RZ, RZ, R198 ;  /* 0x000000ffffb07224 */ /* 0x000fe200078e00c6 */
[----:B------:R-:W-:-:S02]  /*7c30*/  MOV R198, R203 ;  /* 0x000000cb00c67202 */ /* 0x000fc40000000f00 */
[----:B------:R2:W-:Y:S03]  /*7c40*/  MUFU.EX2 R203, R24 ;  /* 0x0000001800cb7308 */ /* 0x0005e60000000800 */
[----:B------:R-:W-:Y:S01]  /*7c50*/  HMMA.16816.F32 R48, R12, R18, R48 ;  /* 0x000000120c30723c */ /* 0x000fe20000001830 */
[----:B------:R-:W-:Y:S04]  /*7c60*/  LDSM.16.MT88.4 R16, [R214+0xa800] ;  /* 0x00a80000d610783b */ /* 0x000fe80000004200 */
[----:B------:R-:W-:Y:S04]  /*7c70*/  LDSM.16.MT88.4 R12, [R215+0xa800] ;  /* 0x00a80000d70c783b */ /* 0x000fe80000004200 */
[----:B--2---:R-:W2:Y:S01]  /*7c80*/  LDSM.16.MT88.4 R24, [R213+0xa800] ;  /* 0x00a80000d518783b */ /* 0x004ea20000004200 */
[----:B------:R-:W-:-:S02]  /*7c90*/  MOV R246, R167 ;  /* 0x000000a700f67202 */ /* 0x000fc40000000f00 */
[----:B------:R-:W-:Y:S02]  /*7ca0*/  MOV R167, R179 ;  /* 0x000000b300a77202 */ /* 0x000fe40000000f00 */
[----:B------:R-:W-:Y:S02]  /*7cb0*/  MOV R179, R187 ;  /* 0x000000bb00b37202 */ /* 0x000fe40000000f00 */
[----:B------:R-:W-:Y:S02]  /*7cc0*/  MOV R187, R206 ;  /* 0x000000ce00bb7202 */ /* 0x000fe40000000f00 */
[----:B------:R3:W4:Y:S01]  /*7cd0*/  MUFU.EX2 R206, R31 ;  /* 0x0000001f00ce7308 */ /* 0x0007220000000800 */
[----:B------:R-:W-:Y:S02]  /*7ce0*/  FADD.FTZ R29, R244, R5 ;  /* 0x00000005f41d7221 */ /* 0x000fe40000010000 */
[----:B------:R-:W-:Y:S01]  /*7cf0*/  IMAD.MOV.U32 R244, RZ, RZ, R246 ;  /* 0x000000fffff47224 */ /* 0x000fe200078e00f6 */
[----:B------:R-:W-:Y:S01]  /*7d00*/  MOV R246, R176 ;  /* 0x000000b000f67202 */ /* 0x000fe20000000f00 */
[----:B------:R-:W-:Y:S01]  /*7d10*/  FADD.FTZ R4, R226, R84 ;  /* 0x00000054e2047221 */ /* 0x000fe20000010000 */
[----:B------:R-:W-:-:S02]  /*7d20*/  MOV R176, R201 ;  /* 0x000000c900b07202 */ /* 0x000fc40000000f00 */
[----:B------:R-:W-:Y:S01]  /*7d30*/  MUFU.EX2 R201, R135 ;  /* 0x0000008700c97308 */ /* 0x000fe20000000800 */
[----:B------:R-:W-:Y:S01]  /*7d40*/  FADD.FTZ R28, R222, R4 ;  /* 0x00000004de1c7221 */ /* 0x000fe20000010000 */
[----:B------:R-:W-:Y:S01]  /*7d50*/  F2FP.PACK_AB R4, R207, R205 ;  /* 0x000000cdcf04723e */ /* 0x000fe200000000ff */
[----:B------:R-:W-:Y:S01]  /*7d60*/  IMAD.MOV.U32 R248, RZ, RZ, R173 ;  /* 0x000000fffff87224 */ /* 0x000fe200078e00ad */
[----:B------:R-:W-:Y:S01]  /*7d70*/  F2FP.PACK_AB R5, R204, R202 ;  /* 0x000000cacc05723e */ /* 0x000fe200000000ff */
[----:B---3--:R-:W-:Y:S01]  /*7d80*/  IMAD.MOV.U32 R31, RZ, RZ, R179 ;  /* 0x000000ffff1f7224 */ /* 0x008fe200078e00b3 */
[----:B------:R-:W-:Y:S02]  /*7d90*/  MOV R179, R200 ;  /* 0x000000c800b37202 */ /* 0x000fe40000000f00 */
[----:B------:R-:W-:Y:S01]  /*7da0*/  MUFU.EX2 R119, R137 ;  /* 0x0000008900777308 */ /* 0x000fe20000000800 */
[----:B------:R-:W-:Y:S01]  /*7db0*/  F2FP.PACK_AB R6, R209, R208 ;  /* 0x000000d0d106723e */ /* 0x000fe200000000ff */
[----:B------:R-:W-:Y:S01]  /*7dc0*/  IMAD.MOV.U32 R173, RZ, RZ, R195 ;  /* 0x000000ffffad7224 */ /* 0x000fe200078e00c3 */
[----:B----4-:R-:W-:-:S05]  /*7dd0*/  F2FP.PACK_AB R7, R206, R203 ;  /* 0x000000cbce07723e */ /* 0x010fca00000000ff */
[----:B------:R-:W-:Y:S01]  /*7de0*/  MUFU.EX2 R200, R136 ;  /* 0x0000008800c87308 */ /* 0x000fe20000000800 */
[----:B------:R-:W-:-:S07]  /*7df0*/  FADD.FTZ R0, R224, R0 ;  /* 0x00000000e0007221 */ /* 0x000fce0000010000 */
[----:B------:R-:W3:Y:S08]  /*7e00*/  MUFU.EX2 R133, R133 ;  /* 0x0000008500857308 */ /* 0x000ef00000000800 */
[----:B------:R-:W-:Y:S08]  /*7e10*/  MUFU.EX2 R132, R132 ;  /* 0x0000008400847308 */ /* 0x000ff00000000800 */
[----:B------:R-:W4:Y:S01]  /*7e20*/  MUFU.EX2 R135, R75 ;  /* 0x0000004b00877308 */ /* 0x000f220000000800 */
[----:B------:R-:W-:Y:S01]  /*7e30*/  MOV R117, R164 ;  /* 0x000000a400757202 */ /* 0x000fe20000000f00 */
[----:B------:R-:W-:Y:S01]  /*7e40*/  IMAD.MOV.U32 R116, RZ, RZ, R167 ;  /* 0x000000ffff747224 */ /* 0x000fe200078e00a7 */
[----:B------:R-:W-:Y:S01]  /*7e50*/  MOV R30, R173 ;  /* 0x000000ad001e7202 */ /* 0x000fe20000000f00 */
[----:B------:R-:W-:Y:S01]  /*7e60*/  IMAD.MOV.U32 R173, RZ, RZ, R85 ;  /* 0x000000ffffad7224 */ /* 0x000fe200078e0055 */
[----:B------:R-:W-:Y:S01]  /*7e70*/  MOV R167, R86 ;  /* 0x0000005600a77202 */ /* 0x000fe20000000f00 */
[----:B------:R-:W-:Y:S01]  /*7e80*/  HMMA.16816.F32 R92, R4, R20, R56 ;  /* 0x00000014045c723c */ /* 0x000fe20000001838 */
[----:B------:R-:W-:-:S07]  /*7e90*/  MOV R164, R87 ;  /* 0x0000005700a47202 */ /* 0x000fce0000000f00 */
[C---:B--2---:R-:W-:Y:S08]  /*7ea0*/  HMMA.16816.F32 R108, R4.reuse, R24, R64 ;  /* 0x00000018046c723c */ /* 0x044ff00000001840 */
[C---:B------:R-:W-:Y:S08]  /*7eb0*/  HMMA.16816.F32 R104, R4.reuse, R26, R60 ;  /* 0x0000001a0468723c */ /* 0x040ff0000000183c */
[C---:B------:R-:W-:Y:S08]  /*7ec0*/  HMMA.16816.F32 R84, R4.reuse, R22, R52 ;  /* 0x000000160454723c */ /* 0x040ff00000001834 */
[C---:B------:R-:W-:Y:S08]  /*7ed0*/  HMMA.16816.F32 R80, R4.reuse, R16, R44 ;  /* 0x000000100450723c */ /* 0x040ff0000000182c */
[C---:B------:R-:W-:Y:S08]  /*7ee0*/  HMMA.16816.F32 R76, R4.reuse, R18, R40 ;  /* 0x00000012044c723c */ /* 0x040ff00000001828 */
[C---:B------:R-:W-:Y:S08]  /*7ef0*/  HMMA.16816.F32 R68, R4.reuse, R12, R36 ;  /* 0x0000000c0444723c */ /* 0x040ff00000001824 */
[----:B------:R-:W-:Y:S07]  /*7f00*/  HMMA.16816.F32 R56, R4, R14, R32 ;  /* 0x0000000e0438723c */ /* 0x000fee0000001820 */
[----:B------:R-:W-:-:S02]  /*7f10*/  FADD.FTZ R5, R31, R29 ;  /* 0x0000001d1f057221 */ /* 0x000fc40000010000 */
[----:B------:R-:W-:Y:S01]  /*7f20*/  FADD.FTZ R4, R220, R0 ;  /* 0x00000000dc047221 */ /* 0x000fe20000010000 */
[----:B------:R-:W-:Y:S01]  /*7f30*/  MOV R31, R30 ;  /* 0x0000001e001f7202 */ /* 0x000fe20000000f00 */
[----:B------:R-:W-:Y:S01]  /*7f40*/  FADD.FTZ R30, R217, R5 ;  /* 0x00000005d91e7221 */ /* 0x000fe20000010000 */
[----:B---3--:R-:W-:Y:S01]  /*7f50*/  F2FP.PACK_AB R5, R133, R134 ;  /* 0x000000868505723e */ /* 0x008fe200000000ff */
[----:B------:R-:W-:Y:S01]  /*7f60*/  FADD.FTZ R29, R212, R4 ;  /* 0x00000004d41d7221 */ /* 0x000fe20000010000 */
[----:B------:R-:W-:Y:S02]  /*7f70*/  F2FP.PACK_AB R4, R119, R118 ;  /* 0x000000767704723e */ /* 0x000fe400000000ff */
[----:B------:R-:W-:Y:S02]  /*7f80*/  F2FP.PACK_AB R6, R201, R200 ;  /* 0x000000c8c906723e */ /* 0x000fe400000000ff */
[----:B----4-:R-:W-:-:S07]  /*7f90*/  F2FP.PACK_AB R7, R135, R132 ;  /* 0x000000848707723e */ /* 0x010fce00000000ff */
[C---:B------:R-:W-:Y:S08]  /*7fa0*/  HMMA.16816.F32 R64, R4.reuse, R24, R128 ;  /* 0x000000180440723c */ /* 0x040ff00000001880 */
[C---:B------:R-:W-:Y:S01]  /*7fb0*/  HMMA.16816.F32 R52, R4.reuse, R26, R124 ;  /* 0x0000001a0434723c */ /* 0x040fe2000000187c */
[----:B------:R-:W2:Y:S07]  /*7fc0*/  LDSM.16.MT88.4 R24, [R213+0xb000] ;  /* 0x00b00000d518783b */ /* 0x000eae0000004200 */
[C---:B------:R-:W-:Y:S08]  /*7fd0*/  HMMA.16816.F32 R44, R4.reuse, R20, R120 ;  /* 0x00000014042c723c */ /* 0x040ff00000001878 */
[C---:B------:R-:W-:Y:S01]  /*7fe0*/  HMMA.16816.F32 R40, R4.reuse, R22, R112 ;  /* 0x000000160428723c */ /* 0x040fe20000001870 */
[----:B------:R-:W3:Y:S07]  /*7ff0*/  LDSM.16.MT88.4 R20, [R216+0xb000] ;  /* 0x00b00000d814783b */ /* 0x000eee0000004200 */
[C---:B------:R-:W-:Y:S08]  /*8000*/  HMMA.16816.F32 R32, R4.reuse, R16, R100 ;  /* 0x000000100420723c */ /* 0x040ff00000001864 */
[C---:B------:R-:W-:Y:S01]  /*8010*/  HMMA.16816.F32 R36, R4.reuse, R18, R96 ;  /* 0x000000120424723c */ /* 0x040fe20000001860 */
[----:B------:R-:W4:Y:S07]  /*8020*/  LDSM.16.MT88.4 R16, [R214+0xb000] ;  /* 0x00b00000d610783b */ /* 0x000f2e0000004200 */
[C---:B------:R-:W-:Y:S08]  /*8030*/  HMMA.16816.F32 R60, R4.reuse, R12, R88 ;  /* 0x0000000c043c723c */ /* 0x040ff00000001858 */
[----:B------:R-:W-:Y:S01]  /*8040*/  HMMA.16816.F32 R48, R4, R14, R48 ;  /* 0x0000000e0430723c */ /* 0x000fe20000001830 */
[----:B------:R-:W1:Y:S01]  /*8050*/  LDSM.16.MT88.4 R12, [R215+0xb000] ;  /* 0x00b00000d70c783b */ /* 0x000e620000004200 */
[----:B------:R-:W-:Y:S01]  /*8060*/  FADD.FTZ R2, R227, R2 ;  /* 0x00000002e3027221 */ /* 0x000fe20000010000 */
[----:B------:R-:W-:Y:S01]  /*8070*/  MOV R138, R117 ;  /* 0x00000075008a7202 */ /* 0x000fe20000000f00 */
[----:B------:R-:W-:Y:S01]  /*8080*/  IMAD.MOV.U32 R137, RZ, RZ, R116 ;  /* 0x000000ffff897224 */ /* 0x000fe200078e0074 */
[----:B------:R-:W-:Y:S01]  /*8090*/  MUFU.EX2 R114, R141 ;  /* 0x0000008d00727308 */ /* 0x000fe20000000800 */
[----:B------:R-:W-:Y:S01]  /*80a0*/  FADD.FTZ R2, R223, R2 ;  /* 0x00000002df027221 */ /* 0x000fe20000010000 */
[----:B------:R-:W-:Y:S01]  /*80b0*/  MOV R245, R248 ;  /* 0x000000f800f57202 */ /* 0x000fe20000000f00 */
[----:B------:R-:W-:Y:S01]  /*80c0*/  FADD.FTZ R0, R218, R28 ;  /* 0x0000001cda007221 */ /* 0x000fe20000010000 */
[----:B------:R-:W-:Y:S01]  /*80d0*/  MOV R136, R31 ;  /* 0x0000001f00887202 */ /* 0x000fe20000000f00 */
[----:B------:R-:W-:Y:S01]  /*80e0*/  FADD.FTZ R2, R219, R2 ;  /* 0x00000002db027221 */ /* 0x000fe20000010000 */
[----:B------:R-:W-:-:S02]  /*80f0*/  MOV R195, R199 ;  /* 0x000000c700c37202 */ /* 0x000fc40000000f00 */
[----:B------:R-:W-:Y:S01]  /*8100*/  MUFU.EX2 R115, R142 ;  /* 0x0000008e00737308 */ /* 0x000fe20000000800 */
[----:B------:R-:W-:Y:S01]  /*8110*/  FADD.FTZ R28, R11, R2 ;  /* 0x000000020b1c7221 */ /* 0x000fe20000010000 */
[----:B------:R-:W-:-:S06]  /*8120*/  MOV R130, R178 ;  /* 0x000000b200827202 */ /* 0x000fcc0000000f00 */
[----:B------:R-:W-:Y:S08]  /*8130*/  MUFU.EX2 R113, R143 ;  /* 0x0000008f00717308 */ /* 0x000ff00000000800 */
[----:B------:R-:W-:Y:S08]  /*8140*/  MUFU.EX2 R112, R144 ;  /* 0x0000009000707308 */ /* 0x000ff00000000800 */
[----:B------:R-:W-:Y:S08]  /*8150*/  MUFU.EX2 R102, R145 ;  /* 0x0000009100667308 */ /* 0x000ff00000000800 */
[----:B------:R-:W1:Y:S01]  /*8160*/  MUFU.EX2 R103, R146 ;  /* 0x0000009200677308 */ /* 0x000e620000000800 */
[----:B------:R-:W-:Y:S01]  /*8170*/  FADD.FTZ R5, R8, R29 ;  /* 0x0000001d08057221 */ /* 0x000fe20000010000 */
[----:B------:R-:W-:Y:S01]  /*8180*/  MOV R131, R193 ;  /* 0x000000c100837202 */ /* 0x000fe20000000f00 */
[----:B------:R2:W5:Y:S05]  /*8190*/  LDL.LU R227, [R1+0x10c] ;  /* 0x00010c0001e37983 */ /* 0x00056a0000300800 */
[----:B------:R-:W-:Y:S08]  /*81a0*/  MUFU.EX2 R116, R140 ;  /* 0x0000008c00747308 */ /* 0x000ff00000000800 */
[----:B------:R-:W2:Y:S01]  /*81b0*/  MUFU.EX2 R117, R139 ;  /* 0x0000008b00757308 */ /* 0x000ea20000000800 */
[----:B------:R-:W-:Y:S01]  /*81c0*/  MOV R31, R245 ;  /* 0x000000f5001f7202 */ /* 0x000fe20000000f00 */
[----:B------:R-:W-:-:S02]  /*81d0*/  FADD.FTZ R2, R10, R0 ;  /* 0x000000000a027221 */ /* 0x000fc40000010000 */
[----:B------:R-:W-:Y:S01]  /*81e0*/  FADD.FTZ R4, R137, R28 ;  /* 0x0000001c89047221 */ /* 0x000fe20000010000 */
[----:B-1----:R-:W-:Y:S01]  /*81f0*/  F2FP.PACK_AB R7, R103, R102 ;  /* 0x000000666707723e */ /* 0x002fe200000000ff */
[----:B------:R-:W-:Y:S01]  /*8200*/  IMAD.MOV.U32 R245, RZ, RZ, R244 ;  /* 0x000000fffff57224 */ /* 0x000fe200078e00f4 */
[----:B------:R-:W-:Y:S01]  /*8210*/  MOV R244, R247 ;  /* 0x000000f700f47202 */ /* 0x000fe20000000f00 */
[----:B------:R-:W-:Y:S01]  /*8220*/  FADD.FTZ R0, R136, R30 ;  /* 0x0000001e88007221 */ /* 0x000fe20000010000 */
[----:B------:R-:W-:Y:S01]  /*8230*/  MUFU.EX2 R101, R147 ;  /* 0x0000009300657308 */ /* 0x000fe20000000800 */
[----:B------:R-:W-:-:S07]  /*8240*/  IMAD.MOV.U32 R248, RZ, RZ, R221 ;  /* 0x000000fffff87224 */ /* 0x000fce00078e00dd */
[----:B------:R-:W-:Y:S01]  /*8250*/  MUFU.EX2 R100, R148 ;  /* 0x0000009400647308 */ /* 0x000fe20000000800 */
[----:B------:R-:W-:Y:S01]  /*8260*/  FADD.FTZ R0, R31, R0 ;  /* 0x000000001f007221 */ /* 0x000fe20000010000 */
[----:B--2---:R-:W-:Y:S01]  /*8270*/  F2FP.PACK_AB R6, R115, R117 ;  /* 0x000000757306723e */ /* 0x004fe200000000ff */
[----:B------:R-:W-:Y:S01]  /*8280*/  FADD.FTZ R31, R245, R5 ;  /* 0x00000005f51f7221 */ /* 0x000fe20000010000 */
[----:B------:R-:W-:Y:S01]  /*8290*/  F2FP.PACK_AB R5, R112, R113 ;  /* 0x000000717005723e */ /* 0x000fe200000000ff */
[----:B------:R-:W-:-:S03]  /*82a0*/  FADD.FTZ R30, R244, R4 ;  /* 0x00000004f41e7221 */ /* 0x000fc60000010000 */
[----:B------:R-:W-:Y:S01]  /*82b0*/  MUFU.EX2 R99, R149 ;  /* 0x0000009500637308 */ /* 0x000fe20000000800 */
[----:B------:R-:W-:Y:S01]  /*82c0*/  F2FP.PACK_AB R4, R116, R114 ;  /* 0x000000727404723e */ /* 0x000fe200000000ff */
[----:B------:R-:W-:Y:S01]  /*82d0*/  FADD.FTZ R2, R138, R2 ;  /* 0x000000028a027221 */ /* 0x000fe20000010000 */
[----:B------:R-:W-:-:S05]  /*82e0*/  MOV R247, R9 ;  /* 0x0000000900f77202 */ /* 0x000fca0000000f00 */
[----:B------:R-:W-:Y:S08]  /*82f0*/  MUFU.EX2 R98, R150 ;  /* 0x0000009600627308 */ /* 0x000ff00000000800 */
[----:B------:R1:W-:Y:S08]  /*8300*/  MUFU.EX2 R97, R151 ;  /* 0x0000009700617308 */ /* 0x0003f00000000800 */
[----:B------:R-:W2:Y:S08]  /*8310*/  MUFU.EX2 R96, R152 ;  /* 0x0000009800607308 */ /* 0x000eb00000000800 */
[----:B------:R-:W-:Y:S08]  /*8320*/  MUFU.EX2 R91, R153 ;  /* 0x00000099005b7308 */ /* 0x000ff00000000800 */
[----:B------:R-:W1:Y:S01]  /*8330*/  MUFU.EX2 R90, R154 ;  /* 0x0000009a005a7308 */ /* 0x000e620000000800 */
[----:B------:R-:W-:Y:S01]  /*8340*/  FADD.FTZ R29, R247, R2 ;  /* 0x00000002f71d7221 */ /* 0x000fe20000010000 */
[C---:B------:R-:W-:Y:S01]  /*8350*/  HMMA.16816.F32 R108, R4.reuse, R24, R108 ;  /* 0x00000018046c723c */ /* 0x040fe2000000186c */
[----:B------:R-:W-:Y:S01]  /*8360*/  FADD.FTZ R28, R246, R0 ;  /* 0x00000000f61c7221 */ /* 0x000fe20000010000 */
[----:B------:R-:W-:Y:S01]  /*8370*/  MOV R199, R235 ;  /* 0x000000eb00c77202 */ /* 0x000fe20000000f00 */
[----:B------:R-:W-:Y:S01]  /*8380*/  FADD.FTZ R2, R164, R30 ;  /* 0x0000001ea4027221 */ /* 0x000fe20000010000 */
[----:B------:R-:W-:Y:S01]  /*8390*/  MOV R244, R186 ;  /* 0x000000ba00f47202 */ /* 0x000fe20000000f00 */
[----:B------:R-:W-:Y:S01]  /*83a0*/  FADD.FTZ R0, R167, R29 ;  /* 0x0000001da7007221 */ /* 0x000fe20000010000 */
[----:B------:R-:W-:Y:S01]  /*83b0*/  MUFU.EX2 R89, R155 ;  /* 0x0000009b00597308 */ /* 0x000fe20000000800 */
[----:B------:R1:W5:Y:S01]  /*83c0*/  LDL.LU R226, [R1+0x108] ;  /* 0x0001080001e27983 */ /* 0x0003620000300800 */
[----:B------:R-:W-:Y:S01]  /*83d0*/  HMMA.16816.F32 R104, R4, R26, R104 ;  /* 0x0000001a0468723c */ /* 0x000fe20000001868 */
[----:B------:R-:W-:-:S07]  /*83e0*/  FADD.FTZ R29, R179, R2 ;  /* 0x00000002b31d7221 */ /* 0x000fce0000010000 */
[C---:B---3--:R-:W-:Y:S01]  /*83f0*/  HMMA.16816.F32 R92, R4.reuse, R20, R92 ;  /* 0x00000014045c723c */ /* 0x048fe2000000185c */
[----:B------:R-:W-:Y:S01]  /*8400*/  FADD.FTZ R2, R185, R0 ;  /* 0x00000000b9027221 */ /* 0x000fe20000010000 */
[----:B------:R-:W-:Y:S06]  /*8410*/  MUFU.EX2 R88, R156 ;  /* 0x0000009c00587308 */ /* 0x000fec0000000800 */
[C---:B------:R-:W-:Y:S08]  /*8420*/  HMMA.16816.F32 R84, R4.reuse, R22, R84 ;  /* 0x000000160454723c */ /* 0x040ff00000001854 */
[C---:B----4-:R-:W-:Y:S08]  /*8430*/  HMMA.16816.F32 R80, R4.reuse, R16, R80 ;  /* 0x000000100450723c */ /* 0x050ff00000001850 */
[C---:B------:R-:W-:Y:S08]  /*8440*/  HMMA.16816.F32 R76, R4.reuse, R18, R76 ;  /* 0x00000012044c723c */ /* 0x040ff0000000184c */
[C---:B------:R-:W-:Y:S08]  /*8450*/  HMMA.16816.F32 R68, R4.reuse, R12, R68 ;  /* 0x0000000c0444723c */ /* 0x040ff00000001844 */
[----:B------:R-:W-:Y:S01]  /*8460*/  HMMA.16816.F32 R56, R4, R14, R56 ;  /* 0x0000000e0438723c */ /* 0x000fe20000001838 */
[----:B------:R-:W-:Y:S01]  /*8470*/  IMAD.MOV.U32 R245, RZ, RZ, R192 ;  /* 0x000000fffff57224 */ /* 0x000fe200078e00c0 */
[----:B------:R-:W-:Y:S01]  /*8480*/  MUFU.EX2 R75, R157 ;  /* 0x0000009d004b7308 */ /* 0x000fe20000000800 */
[----:B-1----:R-:W1:Y:S04]  /*8490*/  LDSM.16.MT88.4 R148, [R213+0xb800] ;  /* 0x00b80000d594783b */ /* 0x002e680000004200 */
[----:B------:R-:W-:Y:S01]  /*84a0*/  FADD.FTZ R4, R248, R31 ;  /* 0x0000001ff8047221 */ /* 0x000fe20000010000 */
[----:B--2---:R-:W-:-:S02]  /*84b0*/  F2FP.PACK_AB R5, R96, R97 ;  /* 0x000000616005723e */ /* 0x004fc400000000ff */
[----:B------:R-:W-:Y:S01]  /*84c0*/  F2FP.PACK_AB R6, R98, R99 ;  /* 0x000000636206723e */ /* 0x000fe200000000ff */
[----:B------:R-:W-:Y:S01]  /*84d0*/  FADD.FTZ R30, R176, R4 ;  /* 0x00000004b01e7221 */ /* 0x000fe20000010000 */
[----:B------:R-:W-:Y:S01]  /*84e0*/  F2FP.PACK_AB R4, R100, R101 ;  /* 0x000000656404723e */ /* 0x000fe200000000ff */
[----:B------:R-:W-:Y:S01]  /*84f0*/  IMAD.MOV.U32 R176, RZ, RZ, R165 ;  /* 0x000000ffffb07224 */ /* 0x000fe200078e00a5 */
[----:B------:R-:W-:Y:S01]  /*8500*/  F2FP.PACK_AB R7, R90, R91 ;  /* 0x0000005b5a07723e */ /* 0x000fe200000000ff */
        /* <DEDUP_REMOVED lines=8> */
[----:B------:R-:W-:Y:S01]  /*8590*/  HMMA.16816.F32 R64, R4, R24, R64 ;  /* 0x000000180440723c */ /* 0x000fe20000001840 */
[----:B------:R-:W-:Y:S01]  /*85a0*/  MOV R185, R181 ;  /* 0x000000b500b97202 */ /* 0x000fe20000000f00 */
[----:B------:R-:W-:Y:S01]  /*85b0*/  FADD.FTZ R0, R246, R28 ;  /* 0x0000001cf6007221 */ /* 0x000fe20000010000 */
[----:B------:R-:W-:Y:S01]  /*85c0*/  MOV R247, R177 ;  /* 0x000000b100f77202 */ /* 0x000fe20000000f00 */
[----:B------:R-:W-:Y:S01]  /*85d0*/  IMAD.MOV.U32 R195, RZ, RZ, R182 ;  /* 0x000000ffffc37224 */ /* 0x000fe200078e00b6 */
[----:B------:R-:W2:Y:S01]  /*85e0*/  LDSM.16.MT88.4 R164, [R216+0xb800] ;  /* 0x00b80000d8a4783b */ /* 0x000ea20000004200 */
[----:B------:R-:W-:-:S02]  /*85f0*/  FADD.FTZ R2, R199, R2 ;  /* 0x00000002c7027221 */ /* 0x000fc40000010000 */
[----:B------:R-:W-:Y:S01]  /*8600*/  HMMA.16816.F32 R52, R4, R26, R52 ;  /* 0x0000001a0434723c */ /* 0x000fe20000001834 */
[----:B------:R-:W-:Y:S01]  /*8610*/  MOV R199, R171 ;  /* 0x000000ab00c77202 */ /* 0x000fe20000000f00 */
[----:B------:R-:W-:Y:S01]  /*8620*/  FADD.FTZ R0, R179, R0 ;  /* 0x00000000b3007221 */ /* 0x000fe20000010000 */
[----:B------:R-:W-:-:S05]  /*8630*/  MOV R174, R194 ;  /* 0x000000c200ae7202 */ /* 0x000fca0000000f00 */
[----:B------:R-:W-:Y:S01]  /*8640*/  HMMA.16816.F32 R44, R4, R20, R44 ;  /* 0x00000014042c723c */ /* 0x000fe2000000182c */
[----:B------:R-:W-:-:S07]  /*8650*/  IMAD.MOV.U32 R194, RZ, RZ, R197 ;  /* 0x000000ffffc27224 */ /* 0x000fce00078e00c5 */
[C---:B------:R-:W-:Y:S08]  /*8660*/  HMMA.16816.F32 R40, R4.reuse, R22, R40 ;  /* 0x000000160428723c */ /* 0x040ff00000001828 */
[C---:B------:R-:W-:Y:S08]  /*8670*/  HMMA.16816.F32 R32, R4.reuse, R16, R32 ;  /* 0x000000100420723c */ /* 0x040ff00000001820 */
[C---:B------:R-:W-:Y:S08]  /*8680*/  HMMA.16816.F32 R36, R4.reuse, R18, R36 ;  /* 0x000000120424723c */ /* 0x040ff00000001824 */
[C---:B------:R-:W-:Y:S08]  /*8690*/  HMMA.16816.F32 R60, R4.reuse, R12, R60 ;  /* 0x0000000c043c723c */ /* 0x040ff0000000183c */
[----:B------:R-:W-:Y:S01]  /*86a0*/  HMMA.16816.F32 R48, R4, R14, R48 ;  /* 0x0000000e0430723c */ /* 0x000fe20000001830 */
[----:B------:R-:W-:Y:S01]  /*86b0*/  MOV R197, R225 ;  /* 0x000000e100c57202 */ /* 0x000fe20000000f00 */
[----:B------:R-:W-:Y:S01]  /*86c0*/  FADD.FTZ R0, R199, R0 ;  /* 0x00000000c7007221 */ /* 0x000fe20000010000 */
[----:B------:R-:W-:Y:S01]  /*86d0*/  MUFU.EX2 R25, R161 ;  /* 0x000000a100197308 */ /* 0x000fe20000000800 */
[----:B------:R-:W-:Y:S01]  /*86e0*/  FADD.FTZ R2, R191, R2 ;  /* 0x00000002bf027221 */ /* 0x000fe20000010000 */
[----:B------:R-:W3:Y:S02]  /*86f0*/  LDSM.16.MT88.4 R180, [R214+0xb800] ;  /* 0x00b80000d6b4783b */ /* 0x000ee40000004200 */
[----:B------:R-:W-:-:S02]  /*8700*/  FADD.FTZ R5, R248, R30 ;  /* 0x0000001ef8057221 */ /* 0x000fc40000010000 */
[----:B------:R-:W-:Y:S01]  /*8710*/  FADD.FTZ R4, R173, R29 ;  /* 0x0000001dad047221 */ /* 0x000fe20000010000 */
[----:B------:R-:W4:Y:S01]  /*8720*/  LDSM.16.MT88.4 R16, [R215+0xb800] ;  /* 0x00b80000d710783b */ /* 0x000f220000004200 */
[----:B------:R-:W-:Y:S02]  /*8730*/  FADD.FTZ R5, R185, R5 ;  /* 0x00000005b9057221 */ /* 0x000fe40000010000 */
[----:B------:R-:W-:Y:S02]  /*8740*/  FADD.FTZ R4, R195, R4 ;  /* 0x00000004c3047221 */ /* 0x000fe40000010000 */
[----:B------:R-:W-:Y:S01]  /*8750*/  IMAD.MOV.U32 R246, RZ, RZ, R187 ;  /* 0x000000fffff67224 */ /* 0x000fe200078e00bb */
[----:B------:R-:W1:Y:S01]  /*8760*/  MUFU.EX2 R23, R163 ;  /* 0x000000a300177308 */ /* 0x000e620000000800 */
[----:B------:R-:W-:Y:S01]  /*8770*/  FADD.FTZ R5, R174, R5 ;  /* 0x00000005ae057221 */ /* 0x000fe20000010000 */
[----:B------:R1:W5:Y:S01]  /*8780*/  LDL.LU R225, [R1+0x104] ;  /* 0x0001040001e17983 */ /* 0x0003620000300800 */
[----:B------:R-:W-:-:S02]  /*8790*/  FADD.FTZ R4, R198, R4 ;  /* 0x00000004c6047221 */ /* 0x000fc40000010000 */
[----:B------:R-:W-:Y:S02]  /*87a0*/  FADD.FTZ R0, R189, R0 ;  /* 0x00000000bd007221 */ /* 0x000fe40000010000 */
        /* <DEDUP_REMOVED lines=76> */
[----:B------:R-:W2:Y:S01]  /*8c70*/  MUFU.EX2 R20, R172 ;  /* 0x000000ac00147308 */ /* 0x000ea20000000800 */
[----:B------:R-:W-:Y:S02]  /*8c80*/  FADD.FTZ R2, R117, R2 ;  /* 0x0000000275027221 */ /* 0x000fe40000010000 */
[----:B------:R-:W-:Y:S02]  /*8c90*/  FADD.FTZ R5, R98, R5 ;  /* 0x0000000562057221 */ /* 0x000fe40000010000 */
[----:B------:R-:W-:Y:S02]  /*8ca0*/  FADD.FTZ R4, R90, R4 ;  /* 0x000000045a047221 */ /* 0x000fe40000010000 */
[----:B------:R-:W-:Y:S01]  /*8cb0*/  FADD.FTZ R0, R103, R0 ;  /* 0x0000000067007221 */ /* 0x000fe20000010000 */
[----:B------:R-:W2:Y:S01]  /*8cc0*/  MUFU.EX2 R12, R188 ;  /* 0x000000bc000c7308 */ /* 0x000ea20000000800 */
[----:B------:R-:W-:-:S02]  /*8cd0*/  FADD.FTZ R2, R115, R2 ;  /* 0x0000000273027221 */ /* 0x000fc40000010000 */
[----:B-1----:R-:W-:Y:S02]  /*8ce0*/  FADD.FTZ R5, R23, R5 ;  /* 0x0000000517057221 */ /* 0x002fe40000010000 */
[----:B------:R-:W-:-:S03]  /*8cf0*/  FADD.FTZ R4, R15, R4 ;  /* 0x000000040f047221 */ /* 0x000fc60000010000 */
        /* <DEDUP_REMOVED lines=37> */
[----:B----4-:R-:W-:Y:S08]  /*8f50*/  HMMA.16816.F32 R184, R192, R16, R68 ;  /* 0x00000010c0b8723c */ /* 0x010ff00000001844 */
[C---:B------:R-:W-:Y:S08]  /*8f60*/  HMMA.16816.F32 R148, R196.reuse, R150, R52 ;  /* 0x00000096c494723c */ /* 0x040ff00000001834 */
[C---:B------:R-:W-:Y:S08]  /*8f70*/  HMMA.16816.F32 R164, R196.reuse, R166, R40 ;  /* 0x000000a6c4a4723c */ /* 0x040ff00000001828 */
[C---:B------:R-:W-:Y:S08]  /*8f80*/  HMMA.16816.F32 R180, R196.reuse, R182, R36 ;  /* 0x000000b6c4b4723c */ /* 0x040ff00000001824 */
[----:B------:R-:W-:Y:S08]  /*8f90*/  HMMA.16816.F32 R188, R196, R16, R60 ;  /* 0x00000010c4bc723c */ /* 0x000ff0000000183c */
[-C--:B------:R-:W-:Y:S08]  /*8fa0*/  HMMA.16816.F32 R192, R192, R18.reuse, R56 ;  /* 0x00000012c0c0723c */ /* 0x080ff00000001838 */
[----:B------:R-:W-:Y:S01]  /*8fb0*/  HMMA.16816.F32 R196, R196, R18, R48 ;  /* 0x00000012c4c4723c */ /* 0x000fe20000001830 */
[----:B------:R-:W-:Y:S11]  /*8fc0*/  @!P0 BRA `(.L_x_70) ;  /* 0x00008b6000008947 */ /* 0x000ff60003800000 */
[----:B-1----:R-:W2:Y:S01]  /*8fd0*/  LDL.64 R242, [R1+0xa8] ;  /* 0x0000a80001f27983 */ /* 0x002ea20000100a00 */
[----:B------:R-:W-:Y:S01]  /*8fe0*/  UIADD3 UR6, UR8, -0x2, URZ ;  /* 0xfffffffe08067890 */ /* 0x000fe2000fffe03f */
[----:B------:R-:W-:Y:S01]  /*8ff0*/  IMAD.MOV.U32 R237, RZ, RZ, c[0x0][0x1a4] ;  /* 0x00006900ffed7624 */ /* 0x000fe200078e00ff */
[----:B------:R-:W-:-:S04]  /*9000*/  DEPBAR.LE SB0, 0x0 ;  /* 0x000080000000791a */ /* 0x000fc80000000000 */
[----:B------:R-:W-:Y:S01]  /*9010*/  USHF.R.S32.HI UR5, URZ, 0x1f, UR6 ;  /* 0x0000001f3f057899 */ /* 0x000fe20008011406 */
[----:B------:R-:W-:Y:S01]  /*9020*/  IMAD.U32 R4, RZ, RZ, UR6 ;  /* 0x00000006ff047e24 */ /* 0x000fe2000f8e00ff */
[----:B------:R-:W-:Y:S01]  /*9030*/  UIMAD UR7, UR11, UR6, URZ ;  /* 0x000000060b0772a4 */ /* 0x000fe2000f8e023f */
[----:B------:R-:W-:Y:S01]  /*9040*/  IMAD.U32 R0, RZ, RZ, UR4 ;  /* 0x00000004ff007e24 */ /* 0x000fe2000f8e00ff */
[----:B------:R-:W-:Y:S01]  /*9050*/  USHF.L.U32 UR6, UR4, 0x5, URZ ;  /* 0x0000000504067899 */ /* 0x000fe2000800063f */
[----:B------:R-:W-:Y:S01]  /*9060*/  STL [R1+0xfc], R143 ;  /* 0x0000fc8f01007387 */ /* 0x000fe20000100800 */
[----:B------:R-:W-:Y:S02]  /*9070*/  UIMAD UR5, UR5, UR14, UR7 ;  /* 0x0000000e050572a4 */ /* 0x000fe4000f8e0207 */
[----:B------:R-:W-:Y:S01]  /*9080*/  SHF.L.U64.HI R0, R0, 0x5, R237 ;  /* 0x0000000500007819 */ /* 0x000fe200000102ed */
[----:B------:R-:W-:Y:S01]  /*9090*/  STL [R1+0xf8], R142 ;  /* 0x0000f88e01007387 */ /* 0x000fe20000100800 */
[----:B------:R-:W-:-:S03]  /*90a0*/  UIADD3 UR18, UR8, -0x2, URZ ;  /* 0xfffffffe08127890 */ /* 0x000fc6000fffe03f */
        /* <DEDUP_REMOVED lines=10> */
[----:B------:R-:W-:Y:S01]  /*9150*/  BAR.SYNC.DEFER_BLOCKING 0x0 ;  /* 0x0000000000007b1d */ /* 0x000fe20000010000 */
[----:B--2---:R-:W-:-:S05]  /*9160*/  IMAD.WIDE.U32 R4, R4, UR14, R242 ;  /* 0x0000000e04047c25 */ /* 0x004fca000f8e00f2 */
        /* <DEDUP_REMOVED lines=28> */
[----:B-----5:R-:W-:Y:S04]  /*9330*/  LDSM.16.M88.4 R60, [R212+0x5800] ;  /* 0x00580000d43c783b */ /* 0x020fe80000000200 */
[----:B----4-:R-:W2:Y:S04]  /*9340*/  LDSM.16.M88.4 R12, [R219+0x2000] ;  /* 0x00200000db0c783b */ /* 0x010ea80000000200 */
[----:B------:R-:W-:Y:S04]  /*9350*/  LDSM.16.M88.4 R28, [R218+0x5800] ;  /* 0x00580000da1c783b */ /* 0x000fe80000000200 */
[----:B------:R-:W4:Y:S04]  /*9360*/  LDSM.16.M88.4 R56, [R212+0x6000] ;  /* 0x00600000d438783b */ /* 0x000f280000000200 */
[----:B------:R-:W3:Y:S04]  /*9370*/  LDSM.16.M88.4 R48, [R212+0x7000] ;  /* 0x00700000d430783b */ /* 0x000ee80000000200 */
[----:B------:R-:W-:Y:S04]  /*9380*/  LDSM.16.M88.4 R76, [R212+0x4000] ;  /* 0x00400000d44c783b */ /* 0x000fe80000000200 */
[----:B-1----:R-:W1:Y:S04]  /*9390*/  LDSM.16.M88.4 R4, [R222+0x2000] ;  /* 0x00200000de04783b */ /* 0x002e680000000200 */
[----:B------:R-:W1:Y:S04]  /*93a0*/  LDSM.16.M88.4 R68, [R212+0x4800] ;  /* 0x00480000d444783b */ /* 0x000e680000000200 */
[----:B------:R-:W1:Y:S04]  /*93b0*/  LDSM.16.M88.4 R64, [R212+0x5000] ;  /* 0x00500000d440783b */ /* 0x000e680000000200 */
[----:B------:R-:W1:Y:S04]  /*93c0*/  LDSM.16.M88.4 R52, [R212+0x6800] ;  /* 0x00680000d434783b */ /* 0x000e680000000200 */
[----:B------:R-:W1:Y:S01]  /*93d0*/  LDSM.16.M88.4 R44, [R212+0x7800] ;  /* 0x00780000d42c783b */ /* 0x000e620000000200 */
[C---:B--2---:R-:W-:Y:S03]  /*93e0*/  HMMA.16816.F32 R108, R12.reuse, R60, RZ ;  /* 0x0000003c0c6c723c */ /* 0x044fe600000018ff */
[----:B------:R-:W2:Y:S04]  /*93f0*/  LDSM.16.M88.4 R24, [R218+0x6000] ;  /* 0x00600000da18783b */ /* 0x000ea80000000200 */
[----:B------:R-:W-:Y:S01]  /*9400*/  LDSM.16.M88.4 R84, [R218+0x7000] ;  /* 0x00700000da54783b */ /* 0x000fe20000000200 */
[C---:B----4-:R-:W-:Y:S03]  /*9410*/  HMMA.16816.F32 R104, R12.reuse, R56, RZ ;  /* 0x000000380c68723c */ /* 0x050fe600000018ff */
[----:B------:R-:W4:Y:S04]  /*9420*/  LDSM.16.M88.4 R80, [R218+0x7800] ;  /* 0x00780000da50783b */ /* 0x000f280000000200 */
[----:B------:R-:W2:Y:S01]  /*9430*/  LDSM.16.M88.4 R20, [R218+0x6800] ;  /* 0x00680000da14783b */ /* 0x000ea20000000200 */
[----:B---3--:R-:W-:Y:S03]  /*9440*/  HMMA.16816.F32 R96, R12, R48, RZ ;  /* 0x000000300c60723c */ /* 0x008fe600000018ff */
[----:B------:R-:W3:Y:S04]  /*9450*/  LDSM.16.M88.4 R36, [R218+0x4800] ;  /* 0x00480000da24783b */ /* 0x000ee80000000200 */
[----:B------:R-:W2:Y:S01]  /*9460*/  LDSM.16.M88.4 R32, [R218+0x5000] ;  /* 0x00500000da20783b */ /* 0x000ea20000000200 */
[----:B-1----:R-:W-:Y:S03]  /*9470*/  HMMA.16816.F32 R72, R4, R28, R108 ;  /* 0x0000001c0448723c */ /* 0x002fe6000000186c */
[----:B------:R-:W1:Y:S04]  /*9480*/  LDSM.16.M88.4 R40, [R218+0x4000] ;  /* 0x00400000da28783b */ /* 0x000e680000000200 */
[----:B------:R-:W1:Y:S01]  /*9490*/  LDSM.16.M88.4 R16, [R219] ;  /* 0x00000000db10783b */ /* 0x000e620000000200 */
[C---:B------:R-:W-:Y:S03]  /*94a0*/  HMMA.16816.F32 R120, R12.reuse, R76, RZ ;  /* 0x0000004c0c78723c */ /* 0x040fe600000018ff */
[----:B------:R-:W0:Y:S05]  /*94b0*/  LDGDEPBAR ;  /* 0x00000000000079af */ /* 0x000e2a0000000000 */
[C---:B------:R-:W-:Y:S08]  /*94c0*/  HMMA.16816.F32 R116, R12.reuse, R68, RZ ;  /* 0x000000440c74723c */ /* 0x040ff000000018ff */
[----:B------:R-:W-:Y:S01]  /*94d0*/  HMMA.16816.F32 R112, R12, R64, RZ ;  /* 0x000000400c70723c */ /* 0x000fe200000018ff */
[----:B------:R-:W-:-:S02]  /*94e0*/  IMAD.MOV.U32 R3, RZ, RZ, R74 ;  /* 0x000000ffff037224 */ /* 0x000fc400078e004a */
[----:B------:R-:W-:Y:S02]  /*94f0*/  IMAD.MOV.U32 R2, RZ, RZ, R75 ;  /* 0x000000ffff027224 */ /* 0x000fe400078e004b */
[----:B------:R-:W-:-:S03]  /*9500*/  IMAD.MOV.U32 R0, RZ, RZ, R72 ;  /* 0x000000ffff007224 */ /* 0x000fc600078e0048 */
        /* <DEDUP_REMOVED lines=9> */
[----:B------:R-:W-:Y:S07]  /*95a0*/  HMMA.16816.F32 R88, R12, R46, RZ ;  /* 0x0000002e0c58723c */ /* 0x000fee00000018ff */
[----:B------:R-:W-:Y:S01]  /*95b0*/  IMAD.MOV.U32 R12, RZ, RZ, R73 ;  /* 0x000000ffff0c7224 */ /* 0x000fe200078e0049 */
[C---:B--2---:R-:W-:Y:S07]  /*95c0*/  HMMA.16816.F32 R244, R4.reuse, R24, R104 ;  /* 0x0000001804f4723c */ /* 0x044fee0000001868 */
[----:B------:R-:W-:Y:S01]  /*95d0*/  MOV R104, R12 ;  /* 0x0000000c00687202 */ /* 0x000fe20000000f00 */
[----:B----4-:R-:W-:Y:S01]  /*95e0*/  HMMA.16816.F32 R248, R4, R80, R92 ;  /* 0x0000005004f8723c */ /* 0x010fe2000000185c */
[----:B------:R-:W-:-:S02]  /*95f0*/  IMAD.MOV.U32 R105, RZ, RZ, R3 ;  /* 0x000000ffff697224 */ /* 0x000fc400078e0003 */
[----:B------:R-:W-:Y:S02]  /*9600*/  IMAD.MOV.U32 R106, RZ, RZ, R2 ;  /* 0x000000ffff6a7224 */ /* 0x000fe400078e0002 */
[----:B------:R-:W-:-:S03]  /*9610*/  IMAD.MOV.U32 R107, RZ, RZ, R0 ;  /* 0x000000ffff6b7224 */ /* 0x000fc600078e0000 */
[C---:B------:R-:W-:Y:S08]  /*9620*/  HMMA.16816.F32 R12, R4.reuse, R84, R96 ;  /* 0x00000054040c723c */ /* 0x040ff00000001860 */
[C---:B------:R-:W-:Y:S08]  /*9630*/  HMMA.16816.F32 R92, R4.reuse, R22, R128 ;  /* 0x00000016045c723c */ /* 0x040ff00000001880 */
[C---:B---3--:R-:W-:Y:S08]  /*9640*/  HMMA.16816.F32 R240, R4.reuse, R36, R116 ;  /* 0x0000002404f0723c */ /* 0x048ff00000001874 */
[----:B------:R-:W-:Y:S01]  /*9650*/  IMAD.MOV.U32 R252, RZ, RZ, R12 ;  /* 0x000000fffffc7224 */ /* 0x000fe200078e000c */
[----:B------:R-:W-:Y:S01]  /*9660*/  HMMA.16816.F32 R116, R4, R34, R204 ;  /* 0x000000220474723c */ /* 0x000fe200000018cc */
[----:B------:R-:W-:-:S02]  /*9670*/  IMAD.MOV.U32 R75, RZ, RZ, R13 ;  /* 0x000000ffff4b7224 */ /* 0x000fc400078e000d */
[----:B------:R-:W-:Y:S02]  /*9680*/  IMAD.MOV.U32 R74, RZ, RZ, R14 ;  /* 0x000000ffff4a7224 */ /* 0x000fe400078e000e */
[----:B------:R-:W-:Y:S02]  /*9690*/  IMAD.MOV.U32 R73, RZ, RZ, R15 ;  /* 0x000000ffff497224 */ /* 0x000fe400078e000f */
[----:B------:R-:W2:Y:S01]  /*96a0*/  LDSM.16.M88.4 R12, [R222] ;  /* 0x00000000de0c783b */ /* 0x000ea20000000200 */
[----:B------:R-:W-:Y:S01]  /*96b0*/  HMMA.16816.F32 R204, R4, R30, R200 ;  /* 0x0000001e04cc723c */ /* 0x000fe200000018c8 */
[----:B------:R-:W-:Y:S01]  /*96c0*/  IMAD.MOV.U32 R72, RZ, RZ, R92 ;  /* 0x000000ffff487224 */ /* 0x000fe200078e005c */
[----:B------:R-:W-:Y:S01]  /*96d0*/  MOV R2, R94 ;  /* 0x0000005e00027202 */ /* 0x000fe20000000f00 */
[----:B------:R-:W-:Y:S02]  /*96e0*/  IMAD.MOV.U32 R3, RZ, RZ, R93 ;  /* 0x000000ffff037224 */ /* 0x000fe400078e005d */
[----:B------:R-:W-:-:S03]  /*96f0*/  IMAD.MOV.U32 R0, RZ, RZ, R95 ;  /* 0x000000ffff007224 */ /* 0x000fc600078e005f */
[C---:B-1----:R-:W-:Y:S08]  /*9700*/  HMMA.16816.F32 R236, R4.reuse, R40, R120 ;  /* 0x0000002804ec723c */ /* 0x042ff00000001878 */
[C---:B------:R-:W-:Y:S08]  /*9710*/  HMMA.16816.F32 R112, R4.reuse, R32, R112 ;  /* 0x000000200470723c */ /* 0x040ff00000001870 */
[C---:B------:R-:W-:Y:S08]  /*9720*/  HMMA.16816.F32 R140, R4.reuse, R20, R100 ;  /* 0x00000014048c723c */ /* 0x040ff00000001864 */
[C---:B------:R-:W-:Y:S08]  /*9730*/  HMMA.16816.F32 R232, R4.reuse, R42, R232 ;  /* 0x0000002a04e8723c */ /* 0x040ff000000018e8 */
[C---:B------:R-:W-:Y:S08]  /*9740*/  HMMA.16816.F32 R108, R4.reuse, R38, R208 ;  /* 0x00000026046c723c */ /* 0x040ff000000018d0 */
[C---:B------:R-:W-:Y:S08]  /*9750*/  HMMA.16816.F32 R96, R4.reuse, R26, R132 ;  /* 0x0000001a0460723c */ /* 0x040ff00000001884 */
[C---:B------:R-:W-:Y:S07]  /*9760*/  HMMA.16816.F32 R136, R4.reuse, R86, R124 ;  /* 0x000000560488723c */ /* 0x040fee000000187c */
[----:B------:R-:W-:Y:S01]  /*9770*/  IMAD.MOV.U32 R125, RZ, RZ, R104 ;  /* 0x000000ffff7d7224 */ /* 0x000fe200078e0068 */
[----:B------:R-:W-:Y:S01]  /*9780*/  HMMA.16816.F32 R200, R4, R82, R88 ;  /* 0x0000005204c8723c */ /* 0x000fe20000001858 */
[----:B------:R-:W-:-:S02]  /*9790*/  IMAD.MOV.U32 R126, RZ, RZ, R105 ;  /* 0x000000ffff7e7224 */ /* 0x000fc400078e0069 */
[----:B------:R-:W-:Y:S02]  /*97a0*/  IMAD.MOV.U32 R127, RZ, RZ, R106 ;  /* 0x000000ffff7f7224 */ /* 0x000fe400078e006a */
[----:B------:R-:W-:-:S03]  /*97b0*/  IMAD.MOV.U32 R124, RZ, RZ, R107 ;  /* 0x000000ffff7c7224 */ /* 0x000fc600078e006b */
[C---:B------:R-:W-:Y:S01]  /*97c0*/  HMMA.16816.F32 R4, R16.reuse, R56, RZ ;  /* 0x000000381004723c */ /* 0x040fe200000018ff */
[----:B------:R-:W-:Y:S02]  /*97d0*/  IMAD.MOV.U32 R123, RZ, RZ, R96 ;  /* 0x000000ffff7b7224 */ /* 0x000fe400078e0060 */
[----:B------:R-:W-:Y:S02]  /*97e0*/  IMAD.MOV.U32 R122, RZ, RZ, R97 ;  /* 0x000000ffff7a7224 */ /* 0x000fe400078e0061 */
[----:B------:R-:W-:Y:S02]  /*97f0*/  IMAD.MOV.U32 R121, RZ, RZ, R98 ;  /* 0x000000ffff797224 */ /* 0x000fe400078e0062 */
[----:B------:R-:W-:Y:S01]  /*9800*/  IMAD.MOV.U32 R120, RZ, RZ, R99 ;  /* 0x000000ffff787224 */ /* 0x000fe200078e0063 */
[C---:B------:R-:W-:Y:S08]  /*9810*/  HMMA.16816.F32 R92, R16.reuse, R64, RZ ;  /* 0x00000040105c723c */ /* 0x040ff000000018ff */
[----:B------:R-:W-:Y:S08]  /*9820*/  HMMA.16816.F32 R88, R16, R60, RZ ;  /* 0x0000003c1058723c */ /* 0x000ff000000018ff */
[----:B--2---:R-:W-:Y:S08]  /*9830*/  HMMA.16816.F32 R132, R12, R24, R4 ;  /* 0x000000180c84723c */ /* 0x004ff00000001804 */
[----:B------:R-:W-:Y:S08]  /*9840*/  HMMA.16816.F32 R4, R16, R44, RZ ;  /* 0x0000002c1004723c */ /* 0x000ff000000018ff */
[C---:B------:R-:W-:Y:S08]  /*9850*/  HMMA.16816.F32 R104, R12.reuse, R32, R92 ;  /* 0x000000200c68723c */ /* 0x040ff0000000185c */
[----:B------:R-:W-:Y:S08]  /*9860*/  HMMA.16816.F32 R128, R12, R28, R88 ;  /* 0x0000001c0c80723c */ /* 0x000ff00000001858 */
[C---:B------:R-:W-:Y:S08]  /*9870*/  HMMA.16816.F32 R92, R16.reuse, R62, RZ ;  /* 0x0000003e105c723c */ /* 0x040ff000000018ff */
[C---:B------:R-:W-:Y:S08]  /*9880*/  HMMA.16816.F32 R88, R16.reuse, R66, RZ ;  /* 0x000000421058723c */ /* 0x040ff000000018ff */
[C---:B------:R-:W-:Y:S08]  /*9890*/  HMMA.16816.F32 R60, R16.reuse, R52, RZ ;  /* 0x00000034103c723c */ /* 0x040ff000000018ff */
[C---:B------:R-:W-:Y:S08]  /*98a0*/  HMMA.16816.F32 R64, R16.reuse, R58, RZ ;  /* 0x0000003a1040723c */ /* 0x040ff000000018ff */
[----:B------:R-:W-:Y:S08]  /*98b0*/  HMMA.16816.F32 R56, R16, R48, RZ ;  /* 0x000000301038723c */ /* 0x000ff000000018ff */
[----:B------:R-:W-:Y:S08]  /*98c0*/  HMMA.16816.F32 R4, R12, R80, R4 ;  /* 0x000000500c04723c */ /* 0x000ff00000001804 */
[C---:B------:R-:W-:Y:S08]  /*98d0*/  HMMA.16816.F32 R100, R16.reuse, R76, RZ ;  /* 0x0000004c1064723c */ /* 0x040ff000000018ff */
[C---:B------:R-:W-:Y:S08]  /*98e0*/  HMMA.16816.F32 R76, R16.reuse, R78, RZ ;  /* 0x0000004e104c723c */ /* 0x040ff000000018ff */
[----:B------:R-:W-:Y:S08]  /*98f0*/  HMMA.16816.F32 R52, R16, R54, RZ ;  /* 0x000000361034723c */ /* 0x000ff000000018ff */
[----:B------:R-:W-:Y:S07]  /*9900*/  HMMA.16816.F32 R208, R12, R20, R60 ;  /* 0x000000140cd0723c */ /* 0x000fee000000183c */
[----:B------:R-:W-:Y:S01]  /*9910*/  IMAD.MOV.U32 R60, RZ, RZ, R123 ;  /* 0x000000ffff3c7224 */ /* 0x000fe200078e007b */
[----:B------:R-:W-:Y:S01]  /*9920*/  HMMA.16816.F32 R96, R16, R68, RZ ;  /* 0x000000441060723c */ /* 0x000fe200000018ff */
[----:B------:R-:W-:-:S02]  /*9930*/  IMAD.MOV.U32 R61, RZ, RZ, R122 ;  /* 0x000000ffff3d7224 */ /* 0x000fc400078e007a */
[----:B------:R-:W-:Y:S02]  /*9940*/  IMAD.MOV.U32 R62, RZ, RZ, R121 ;  /* 0x000000ffff3e7224 */ /* 0x000fe400078e0079 */
[----:B------:R-:W-:-:S03]  /*9950*/  IMAD.MOV.U32 R63, RZ, RZ, R120 ;  /* 0x000000ffff3f7224 */ /* 0x000fc600078e0078 */
[C---:B------:R-:W-:Y:S07]  /*9960*/  HMMA.16816.F32 R120, R12.reuse, R84, R56 ;  /* 0x000000540c78723c */ /* 0x040fee0000001838 */
[----:B------:R-:W-:Y:S01]  /*9970*/  IMAD.MOV.U32 R56, RZ, RZ, R72 ;  /* 0x000000ffff387224 */ /* 0x000fe200078e0048 */
[----:B------:R-:W-:Y:S01]  /*9980*/  MOV R72, R4 ;  /* 0x0000000400487202 */ /* 0x000fe20000000f00 */
[----:B------:R-:W-:Y:S01]  /*9990*/  IMAD.MOV.U32 R57, RZ, RZ, R3 ;  /* 0x000000ffff397224 */ /* 0x000fe200078e0003 */
[----:B------:R-:W-:Y:S01]  /*99a0*/  HMMA.16816.F32 R92, R12, R30, R92 ;  /* 0x0000001e0c5c723c */ /* 0x000fe2000000185c */
[----:B------:R-:W-:Y:S01]  /*99b0*/  IMAD.MOV.U32 R58, RZ, RZ, R2 ;  /* 0x000000ffff3a7224 */ /* 0x000fe200078e0002 */
[----:B------:R-:W-:Y:S01]  /*99c0*/  LDSM.16.M88.4 R28, [R223] ;  /* 0x00000000df1c783b */ /* 0x000fe20000000200 */
[----:B------:R-:W-:-:S02]  /*99d0*/  IMAD.MOV.U32 R59, RZ, RZ, R0 ;  /* 0x000000ffff3b7224 */ /* 0x000fc400078e0000 */
[----:B------:R-:W-:Y:S02]  /*99e0*/  IMAD.MOV.U32 R3, RZ, RZ, R5 ;  /* 0x000000ffff037224 */ /* 0x000fe400078e0005 */
[----:B------:R-:W-:Y:S01]  /*99f0*/  IMAD.MOV.U32 R2, RZ, RZ, R6 ;  /* 0x000000ffff027224 */ /* 0x000fe200078e0006 */
[----:B------:R-:W-:Y:S01]  /*9a00*/  HMMA.16816.F32 R100, R12, R40, R100 ;  /* 0x000000280c64723c */ /* 0x000fe20000001864 */
[----:B------:R-:W-:Y:S02]  /*9a10*/  IMAD.MOV.U32 R0, RZ, RZ, R7 ;  /* 0x000000ffff007224 */ /* 0x000fe400078e0007 */
[----:B------:R-:W1:Y:S05]  /*9a20*/  LDSM.16.M88.4 R4, [R220+0x2000] ;  /* 0x00200000dc04783b */ /* 0x000e6a0000000200 */
[C---:B------:R-:W-:Y:S08]  /*9a30*/  HMMA.16816.F32 R68, R16.reuse, R70, RZ ;  /* 0x000000461044723c */ /* 0x040ff000000018ff */
[C---:B------:R-:W-:Y:S08]  /*9a40*/  HMMA.16816.F32 R48, R16.reuse, R50, RZ ;  /* 0x000000321030723c */ /* 0x040ff000000018ff */
[----:B------:R-:W-:Y:S01]  /*9a50*/  HMMA.16816.F32 R44, R16, R46, RZ ;  /* 0x0000002e102c723c */ /* 0x000fe200000018ff */
[----:B------:R-:W2:Y:S07]  /*9a60*/  LDSM.16.M88.4 R16, [R220] ;  /* 0x00000000dc10783b */ /* 0x000eae0000000200 */
[C---:B------:R-:W-:Y:S08]  /*9a70*/  HMMA.16816.F32 R40, R12.reuse, R42, R76 ;  /* 0x0000002a0c28723c */ /* 0x040ff0000000184c */
[C---:B------:R-:W-:Y:S01]  /*9a80*/  HMMA.16816.F32 R76, R12.reuse, R26, R64 ;  /* 0x0000001a0c4c723c */ /* 0x040fe20000001840 */
[----:B------:R-:W3:Y:S07]  /*9a90*/  LDSM.16.M88.4 R24, [R230] ;  /* 0x00000000e618783b */ /* 0x000eee0000000200 */
[C---:B------:R-:W-:Y:S01]  /*9aa0*/  HMMA.16816.F32 R52, R12.reuse, R22, R52 ;  /* 0x000000160c34723c */ /* 0x040fe20000001834 */
[----:B------:R-:W4:Y:S07]  /*9ab0*/  LDSM.16.M88.4 R20, [R229] ;  /* 0x00000000e514783b */ /* 0x000f2e0000000200 */
[C---:B------:R-:W-:Y:S08]  /*9ac0*/  HMMA.16816.F32 R96, R12.reuse, R36, R96 ;  /* 0x000000240c60723c */ /* 0x040ff00000001860 */
[C---:B------:R-:W-:Y:S07]  /*9ad0*/  HMMA.16816.F32 R32, R12.reuse, R34, R88 ;  /* 0x000000220c20723c */ /* 0x040fee0000001858 */
[----:B------:R-:W-:Y:S01]  /*9ae0*/  IMAD.MOV.U32 R88, RZ, RZ, R60 ;  /* 0x000000ffff587224 */ /* 0x000fe200078e003c */
[----:B------:R-:W-:Y:S01]  /*9af0*/  HMMA.16816.F32 R36, R12, R38, R68 ;  /* 0x000000260c24723c */ /* 0x000fe20000001844 */
[----:B------:R-:W-:-:S02]  /*9b00*/  IMAD.MOV.U32 R89, RZ, RZ, R61 ;  /* 0x000000ffff597224 */ /* 0x000fc400078e003d */
[----:B------:R-:W-:Y:S02]  /*9b10*/  IMAD.MOV.U32 R90, RZ, RZ, R62 ;  /* 0x000000ffff5a7224 */ /* 0x000fe400078e003e */
[----:B------:R-:W-:-:S03]  /*9b20*/  IMAD.MOV.U32 R91, RZ, RZ, R63 ;  /* 0x000000ffff5b7224 */ /* 0x000fc600078e003f */
[----:B-1----:R-:W-:Y:S07]  /*9b30*/  HMMA.16816.F32 R68, R4, R28, R236 ;  /* 0x0000001c0444723c */ /* 0x002fee00000018ec */
[----:B------:R-:W-:Y:S01]  /*9b40*/  IMAD.MOV.U32 R236, RZ, RZ, R56 ;  /* 0x000000ffffec7224 */ /* 0x000fe200078e0038 */
[----:B------:R-:W-:Y:S01]  /*9b50*/  HMMA.16816.F32 R84, R12, R86, R48 ;  /* 0x000000560c54723c */ /* 0x000fe20000001830 */
[----:B------:R-:W-:Y:S02]  /*9b60*/  IMAD.MOV.U32 R237, RZ, RZ, R57 ;  /* 0x000000ffffed7224 */ /* 0x000fe400078e0039 */
[----:B------:R-:W-:-:S02]  /*9b70*/  IMAD.MOV.U32 R238, RZ, RZ, R58 ;  /* 0x000000ffffee7224 */ /* 0x000fc400078e003a */
[----:B------:R-:W-:-:S03]  /*9b80*/  IMAD.MOV.U32 R239, RZ, RZ, R59 ;  /* 0x000000ffffef7224 */ /* 0x000fc600078e003b */
[----:B--2---:R-:W-:Y:S08]  /*9b90*/  HMMA.16816.F32 R56, R16, R30, R40 ;  /* 0x0000001e1038723c */ /* 0x004ff00000001828 */
[----:B---3--:R-:W-:Y:S08]  /*9ba0*/  HMMA.16816.F32 R40, R4, R26, R108 ;  /* 0x0000001a0428723c */ /* 0x008ff0000000186c */
[----:B------:R-:W-:Y:S08]  /*9bb0*/  HMMA.16816.F32 R48, R16, R24, R96 ;  /* 0x000000181030723c */ /* 0x000ff00000001860 */
[-C--:B----4-:R-:W-:Y:S08]  /*9bc0*/  HMMA.16816.F32 R108, R4, R20.reuse, R112 ;  /* 0x00000014046c723c */ /* 0x090ff00000001870 */
[----:B------:R-:W-:Y:S08]  /*9bd0*/  HMMA.16816.F32 R96, R16, R20, R104 ;  /* 0x000000141060723c */ /* 0x000ff00000001868 */
[-C--:B------:R-:W-:Y:S08]  /*9be0*/  HMMA.16816.F32 R116, R4, R22.reuse, R116 ;  /* 0x000000160474723c */ /* 0x080ff00000001874 */
[----:B------:R-:W-:Y:S01]  /*9bf0*/  HMMA.16816.F32 R112, R16, R22, R32 ;  /* 0x000000161070723c */ /* 0x000fe20000001820 */
[----:B------:R-:W1:Y:S04]  /*9c00*/  LDSM.16.M88.4 R20, [R226] ;  /* 0x00000000e214783b */ /* 0x000e680000000200 */
[----:B------:R-:W-:Y:S03]  /*9c10*/  LDSM.16.M88.4 R32, [R224] ;  /* 0x00000000e020783b */ /* 0x000fe60000000200 */
[----:B------:R-:W-:Y:S01]  /*9c20*/  HMMA.16816.F32 R80, R12, R82, R44 ;  /* 0x000000520c50723c */ /* 0x000fe2000000182c */
[----:B------:R-:W2:Y:S07]  /*9c30*/  LDSM.16.M88.4 R12, [R225] ;  /* 0x00000000e10c783b */ /* 0x000eae0000000200 */
[----:B------:R-:W-:Y:S07]  /*9c40*/  HMMA.16816.F32 R64, R16, R28, R100 ;  /* 0x0000001c1040723c */ /* 0x000fee0000001864 */
[----:B------:R-:W-:Y:S01]  /*9c50*/  IMAD.MOV.U32 R100, RZ, RZ, R252 ;  /* 0x000000ffff647224 */ /* 0x000fe200078e00fc */
[----:B------:R-:W-:Y:S01]  /*9c60*/  HMMA.16816.F32 R60, R4, R30, R232 ;  /* 0x0000001e043c723c */ /* 0x000fe200000018e8 */
[----:B------:R-:W3:Y:S01]  /*9c70*/  LDSM.16.M88.4 R28, [R228] ;  /* 0x00000000e41c783b */ /* 0x000ee20000000200 */
[----:B------:R-:W-:Y:S01]  /*9c80*/  MOV R101, R75 ;  /* 0x0000004b00657202 */ /* 0x000fe20000000f00 */
[----:B------:R-:W-:-:S02]  /*9c90*/  IMAD.MOV.U32 R102, RZ, RZ, R74 ;  /* 0x000000ffff667224 */ /* 0x000fc400078e004a */
[----:B------:R-:W-:-:S03]  /*9ca0*/  IMAD.MOV.U32 R103, RZ, RZ, R73 ;  /* 0x000000ffff677224 */ /* 0x000fc600078e0049 */
[----:B------:R-:W-:Y:S08]  /*9cb0*/  HMMA.16816.F32 R44, R4, R24, R240 ;  /* 0x00000018042c723c */ /* 0x000ff000000018f0 */
[----:B------:R-:W-:Y:S01]  /*9cc0*/  HMMA.16816.F32 R36, R16, R26, R36 ;  /* 0x0000001a1024723c */ /* 0x000fe20000001824 */
[----:B------:R-:W4:Y:S07]  /*9cd0*/  LDSM.16.M88.4 R24, [R227] ;  /* 0x00000000e318783b */ /* 0x000f2e0000000200 */
[C---:B-1----:R-:W-:Y:S08]  /*9ce0*/  HMMA.16816.F32 R104, R4.reuse, R20, R140 ;  /* 0x000000140468723c */ /* 0x042ff0000000188c */
[C---:B--2---:R-:W-:Y:S08]  /*9cf0*/  HMMA.16816.F32 R100, R4.reuse, R12, R100 ;  /* 0x0000000c0464723c */ /* 0x044ff00000001864 */
[C---:B------:R-:W-:Y:S08]  /*9d00*/  HMMA.16816.F32 R248, R4.reuse, R32, R248 ;  /* 0x0000002004f8723c */ /* 0x040ff000000018f8 */
[----:B------:R-:W-:Y:S01]  /*9d10*/  IMAD.MOV.U32 R143, RZ, RZ, R105 ;  /* 0x000000ffff8f7224 */ /* 0x000fe200078e0069 */
[----:B---3--:R-:W-:Y:S01]  /*9d20*/  HMMA.16816.F32 R124, R4, R28, R124 ;  /* 0x0000001c047c723c */ /* 0x008fe2000000187c */
[----:B------:R-:W-:-:S02]  /*9d30*/  IMAD.MOV.U32 R142, RZ, RZ, R106 ;  /* 0x000000ffff8e7224 */ /* 0x000fc400078e006a */
[----:B------:R-:W-:Y:S02]  /*9d40*/  IMAD.MOV.U32 R140, RZ, RZ, R107 ;  /* 0x000000ffff8c7224 */ /* 0x000fe400078e006b */
[----:B------:R-:W-:Y:S02]  /*9d50*/  IMAD.MOV.U32 R74, RZ, RZ, R104 ;  /* 0x000000ffff4a7224 */ /* 0x000fe400078e0068 */
[----:B------:R-:W-:Y:S01]  /*9d60*/  IMAD.MOV.U32 R107, RZ, RZ, R100 ;  /* 0x000000ffff6b7224 */ /* 0x000fe200078e0064 */
[----:B----4-:R-:W-:Y:S01]  /*9d70*/  HMMA.16816.F32 R244, R4, R24, R244 ;  /* 0x0000001804f4723c */ /* 0x010fe200000018f4 */
[----:B------:R-:W-:Y:S02]  /*9d80*/  IMAD.MOV.U32 R106, RZ, RZ, R101 ;  /* 0x000000ffff6a7224 */ /* 0x000fe400078e0065 */
[----:B------:R-:W-:Y:S02]  /*9d90*/  IMAD.MOV.U32 R105, RZ, RZ, R102 ;  /* 0x000000ffff697224 */ /* 0x000fe400078e0066 */
[----:B------:R-:W-:-:S03]  /*9da0*/  IMAD.MOV.U32 R104, RZ, RZ, R103 ;  /* 0x000000ffff687224 */ /* 0x000fc600078e0067 */
[C---:B------:R-:W-:Y:S08]  /*9db0*/  HMMA.16816.F32 R204, R4.reuse, R30, R204 ;  /* 0x0000001e04cc723c */ /* 0x040ff000000018cc */
[C---:B------:R-:W-:Y:S08]  /*9dc0*/  HMMA.16816.F32 R100, R4.reuse, R26, R88 ;  /* 0x0000001a0464723c */ /* 0x040ff00000001858 */
[C---:B------:R-:W-:Y:S08]  /*9dd0*/  HMMA.16816.F32 R232, R4.reuse, R22, R236 ;  /* 0x0000001604e8723c */ /* 0x040ff000000018ec */
[C---:B------:R-:W-:Y:S08]  /*9de0*/  HMMA.16816.F32 R136, R4.reuse, R14, R136 ;  /* 0x0000000e0488723c */ /* 0x040ff00000001888 */
[----:B------:R-:W-:Y:S01]  /*9df0*/  HMMA.16816.F32 R240, R4, R34, R200 ;  /* 0x0000002204f0723c */ /* 0x000fe200000018c8 */
[----:B------:R-:W-:Y:S01]  /*9e00*/  IMAD.MOV.U32 R91, RZ, RZ, R100 ;  /* 0x000000ffff5b7224 */ /* 0x000fe200078e0064 */
[----:B------:R-:W-:Y:S01]  /*9e10*/  MOV R89, R102 ;  /* 0x0000006600597202 */ /* 0x000fe20000000f00 */
[----:B------:R-:W-:-:S02]  /*9e20*/  IMAD.MOV.U32 R90, RZ, RZ, R101 ;  /* 0x000000ffff5a7224 */ /* 0x000fc400078e0065 */
[----:B------:R-:W-:-:S03]  /*9e30*/  IMAD.MOV.U32 R88, RZ, RZ, R103 ;  /* 0x000000ffff587224 */ /* 0x000fc600078e0067 */
[C---:B------:R-:W-:Y:S01]  /*9e40*/  HMMA.16816.F32 R4, R16.reuse, R12, R120 ;  /* 0x0000000c1004723c */ /* 0x040fe20000001878 */
[----:B------:R-:W-:Y:S02]  /*9e50*/  IMAD.MOV.U32 R103, RZ, RZ, R232 ;  /* 0x000000ffff677224 */ /* 0x000fe400078e00e8 */
[----:B------:R-:W-:Y:S02]  /*9e60*/  IMAD.MOV.U32 R102, RZ, RZ, R233 ;  /* 0x000000ffff667224 */ /* 0x000fe400078e00e9 */
[----:B------:R-:W-:Y:S02]  /*9e70*/  IMAD.MOV.U32 R101, RZ, RZ, R234 ;  /* 0x000000ffff657224 */ /* 0x000fe400078e00ea */
[----:B------:R-:W-:Y:S01]  /*9e80*/  IMAD.MOV.U32 R100, RZ, RZ, R235 ;  /* 0x000000ffff647224 */ /* 0x000fe200078e00eb */
[C---:B------:R-:W-:Y:S07]  /*9e90*/  HMMA.16816.F32 R200, R16.reuse, R30, R92 ;  /* 0x0000001e10c8723c */ /* 0x040fee000000185c */
[----:B------:R-:W-:Y:S01]  /*9ea0*/  IMAD.MOV.U32 R92, RZ, RZ, R72 ;  /* 0x000000ffff5c7224 */ /* 0x000fe200078e0048 */
[----:B------:R-:W-:Y:S01]  /*9eb0*/  HMMA.16816.F32 R232, R16, R24, R132 ;  /* 0x0000001810e8723c */ /* 0x000fe20000001884 */
[----:B------:R-:W-:-:S02]  /*9ec0*/  IMAD.MOV.U32 R93, RZ, RZ, R3 ;  /* 0x000000ffff5d7224 */ /* 0x000fc400078e0003 */
[----:B------:R-:W-:Y:S02]  /*9ed0*/  IMAD.MOV.U32 R95, RZ, RZ, R0 ;  /* 0x000000ffff5f7224 */ /* 0x000fe400078e0000 */
[----:B------:R-:W-:-:S03]  /*9ee0*/  IMAD.MOV.U32 R94, RZ, RZ, R2 ;  /* 0x000000ffff5e7224 */ /* 0x000fc600078e0002 */
[----:B------:R-:W-:Y:S01]  /*9ef0*/  IMAD.MOV.U32 R73, RZ, RZ, R6 ;  /* 0x000000ffff497224 */ /* 0x000fe200078e0006 */
[----:B------:R-:W-:Y:S01]  /*9f00*/  MOV R0, R7 ;  /* 0x0000000700007202 */ /* 0x000fe20000000f00 */
[----:B------:R-:W-:Y:S01]  /*9f10*/  IMAD.MOV.U32 R72, RZ, RZ, R5 ;  /* 0x000000ffff487224 */ /* 0x000fe200078e0005 */
[C---:B------:R-:W-:Y:S01]  /*9f20*/  HMMA.16816.F32 R132, R16.reuse, R26, R76 ;  /* 0x0000001a1084723c */ /* 0x040fe2000000184c */
[----:B------:R-:W-:Y:S01]  /*9f30*/  IMAD.MOV.U32 R3, RZ, RZ, R4 ;  /* 0x000000ffff037224 */ /* 0x000fe200078e0004 */
[----:B------:R-:W-:Y:S06]  /*9f40*/  LDSM.16.M88.4 R24, [R217+0x800] ;  /* 0x00080000d918783b */ /* 0x000fec0000000200 */
[C---:B------:R-:W-:Y:S01]  /*9f50*/  HMMA.16816.F32 R4, R16.reuse, R14, R84 ;  /* 0x0000000e1004723c */ /* 0x040fe20000001854 */
[----:B------:R-:W-:Y:S07]  /*9f60*/  LDSM.16.M88.4 R12, [R221] ;  /* 0x00000000dd0c783b */ /* 0x000fee0000000200 */
[C---:B------:R-:W-:Y:S01]  /*9f70*/  HMMA.16816.F32 R236, R16.reuse, R28, R128 ;  /* 0x0000001c10ec723c */ /* 0x040fe20000001880 */
[----:B------:R-:W1:Y:S07]  /*9f80*/  LDSM.16.M88.4 R28, [R217] ;  /* 0x00000000d91c783b */ /* 0x000e6e0000000200 */
[C---:B------:R-:W-:Y:S08]  /*9f90*/  HMMA.16816.F32 R208, R16.reuse, R20, R208 ;  /* 0x0000001410d0723c */ /* 0x040ff000000018d0 */
[----:B------:R-:W-:Y:S01]  /*9fa0*/  IMAD.MOV.U32 R79, RZ, RZ, R5 ;  /* 0x000000ffff4f7224 */ /* 0x000fe200078e0005 */
[----:B------:R-:W-:Y:S01]  /*9fb0*/  HMMA.16816.F32 R128, R16, R22, R52 ;  /* 0x000000161080723c */ /* 0x000fe20000001834 */
[----:B------:R-:W-:Y:S01]  /*9fc0*/  IMAD.MOV.U32 R78, RZ, RZ, R6 ;  /* 0x000000ffff4e7224 */ /* 0x000fe200078e0006 */
[----:B------:R-:W-:Y:S01]  /*9fd0*/  LDSM.16.M88.4 R20, [R217+0x1000] ;  /* 0x00100000d914783b */ /* 0x000fe20000000200 */
[----:B------:R-:W-:-:S02]  /*9fe0*/  IMAD.MOV.U32 R77, RZ, RZ, R4 ;  /* 0x000000ffff4d7224 */ /* 0x000fc400078e0004 */
[----:B------:R-:W-:Y:S02]  /*9ff0*/  IMAD.MOV.U32 R76, RZ, RZ, R7 ;  /* 0x000000ffff4c7224 */ /* 0x000fe400078e0007 */
[----:B------:R-:W2:Y:S01]  /*a000*/  LDSM.16.M88.4 R4, [R221+0x2000] ;  /* 0x00200000dd04783b */ /* 0x000ea20000000200 */
[C---:B------:R-:W-:Y:S07]  /*a010*/  HMMA.16816.F32 R52, R16.reuse, R32, R92 ;  /* 0x000000201034723c */ /* 0x040fee000000185c */
[----:B------:R-:W-:Y:S01]  /*a020*/  IMAD.MOV.U32 R32, RZ, RZ, R101 ;  /* 0x000000ffff207224 */ /* 0x000fe200078e0065 */
[----:B------:R-:W-:Y:S01]  /*a030*/  HMMA.16816.F32 R16, R16, R34, R80 ;  /* 0x000000221010723c */ /* 0x000fe20000001850 */
[----:B------:R-:W-:-:S06]  /*a040*/  IMAD.MOV.U32 R33, RZ, RZ, R100 ;  /* 0x000000ffff217224 */ /* 0x000fcc00078e0064 */
[----:B------:R-:W-:Y:S01]  /*a050*/  IMAD.MOV.U32 R34, RZ, RZ, R103 ;  /* 0x000000ffff227224 */ /* 0x000fe200078e0067 */
[----:B-1----:R-:W-:Y:S01]  /*a060*/  HMMA.16816.F32 R92, R12, R30, R56 ;  /* 0x0000001e0c5c723c */ /* 0x002fe20000001838 */
[----:B------:R-:W-:-:S07]  /*a070*/  IMAD.MOV.U32 R35, RZ, RZ, R102 ;  /* 0x000000ffff237224 */ /* 0x000fce00078e0066 */
[----:B------:R-:W-:Y:S02]  /*a080*/  IMAD.MOV.U32 R141, RZ, RZ, R52 ;  /* 0x000000ffff8d7224 */ /* 0x000fe400078e0034 */
[----:B------:R-:W-:Y:S02]  /*a090*/  IMAD.MOV.U32 R252, RZ, RZ, R53 ;  /* 0x000000fffffc7224 */ /* 0x000fe400078e0035 */
[----:B------:R-:W-:Y:S02]  /*a0a0*/  IMAD.MOV.U32 R75, RZ, RZ, R54 ;  /* 0x000000ffff4b7224 */ /* 0x000fe400078e0036 */
[----:B------:R-:W-:Y:S02]  /*a0b0*/  IMAD.MOV.U32 R2, RZ, RZ, R55 ;  /* 0x000000ffff027224 */ /* 0x000fe400078e0037 */
[----:B------:R-:W-:Y:S01]  /*a0c0*/  IMAD.MOV.U32 R53, RZ, RZ, R143 ;  /* 0x000000ffff357224 */ /* 0x000fe200078e008f */
[----:B------:R-:W-:Y:S01]  /*a0d0*/  MOV R143, R19 ;  /* 0x00000013008f7202 */ /* 0x000fe20000000f00 */
[----:B------:R-:W-:-:S02]  /*a0e0*/  IMAD.MOV.U32 R54, RZ, RZ, R142 ;  /* 0x000000ffff367224 */ /* 0x000fc400078e008e */
[----:B------:R-:W-:Y:S02]  /*a0f0*/  IMAD.MOV.U32 R55, RZ, RZ, R140 ;  /* 0x000000ffff377224 */ /* 0x000fe400078e008c */
[----:B------:R-:W-:Y:S01]  /*a100*/  IMAD.MOV.U32 R52, RZ, RZ, R74 ;  /* 0x000000ffff347224 */ /* 0x000fe200078e004a */
[C---:B--2---:R-:W-:Y:S01]  /*a110*/  HMMA.16816.F32 R120, R4.reuse, R28, R68 ;  /* 0x0000001c0478723c */ /* 0x044fe20000001844 */
[----:B------:R-:W-:Y:S02]  /*a120*/  IMAD.MOV.U32 R142, RZ, RZ, R18 ;  /* 0x000000ffff8e7224 */ /* 0x000fe400078e0012 */
[----:B------:R-:W-:Y:S02]  /*a130*/  IMAD.MOV.U32 R140, RZ, RZ, R17 ;  /* 0x000000ffff8c7224 */ /* 0x000fe400078e0011 */
[----:B------:R-:W-:Y:S02]  /*a140*/  IMAD.MOV.U32 R74, RZ, RZ, R16 ;  /* 0x000000ffff4a7224 */ /* 0x000fe400078e0010 */
[----:B------:R-:W-:Y:S01]  /*a150*/  IMAD.MOV.U32 R16, RZ, RZ, R107 ;  /* 0x000000ffff107224 */ /* 0x000fe200078e006b */
[----:B------:R-:W-:Y:S01]  /*a160*/  MOV R71, R78 ;  /* 0x0000004e00477202 */ /* 0x000fe20000000f00 */
        /* <DEDUP_REMOVED lines=8> */
[----:B------:R-:W-:Y:S02]  /*a1f0*/  IMAD.MOV.U32 R29, RZ, RZ, R90 ;  /* 0x000000ffff1d7224 */ /* 0x000fe400078e005a */
[----:B------:R-:W-:-:S02]  /*a200*/  IMAD.MOV.U32 R67, RZ, RZ, R77 ;  /* 0x000000ffff437224 */ /* 0x000fc400078e004d */
[----:B------:R-:W-:Y:S02]  /*a210*/  IMAD.MOV.U32 R64, RZ, RZ, R76 ;  /* 0x000000ffff407224 */ /* 0x000fe400078e004c */
[----:B------:R-:W-:Y:S01]  /*a220*/  IMAD.MOV.U32 R65, RZ, RZ, R89 ;  /* 0x000000ffff417224 */ /* 0x000fe200078e0059 */
[C---:B------:R-:W-:Y:S01]  /*a230*/  HMMA.16816.F32 R76, R12.reuse, R26, R36 ;  /* 0x0000001a0c4c723c */ /* 0x040fe20000001824 */
[----:B------:R-:W-:Y:S01]  /*a240*/  IMAD.MOV.U32 R66, RZ, RZ, R88 ;  /* 0x000000ffff427224 */ /* 0x000fe200078e0058 */
[----:B------:R-:W-:Y:S01]  /*a250*/  MOV R108, R52 ;  /* 0x00000034006c7202 */ /* 0x000fe20000000f00 */
[----:B------:R-:W-:Y:S02]  /*a260*/  IMAD.MOV.U32 R109, RZ, RZ, R53 ;  /* 0x000000ffff6d7224 */ /* 0x000fe400078e0035 */
[----:B------:R-:W-:Y:S02]  /*a270*/  IMAD.MOV.U32 R110, RZ, RZ, R54 ;  /* 0x000000ffff6e7224 */ /* 0x000fe400078e0036 */
[----:B------:R-:W-:Y:S01]  /*a280*/  IMAD.MOV.U32 R38, RZ, RZ, R70 ;  /* 0x000000ffff267224 */ /* 0x000fe200078e0046 */
[----:B------:R-:W-:Y:S01]  /*a290*/  HMMA.16816.F32 R88, R12, R24, R48 ;  /* 0x000000180c58723c */ /* 0x000fe20000001830 */
[----:B------:R-:W-:-:S02]  /*a2a0*/  IMAD.MOV.U32 R39, RZ, RZ, R71 ;  /* 0x000000ffff277224 */ /* 0x000fc400078e0047 */
[----:B------:R-:W-:-:S05]  /*a2b0*/  IMAD.MOV.U32 R111, RZ, RZ, R55 ;  /* 0x000000ffff6f7224 */ /* 0x000fca00078e0037 */
[----:B------:R-:W-:Y:S07]  /*a2c0*/  HMMA.16816.F32 R68, R12, R20, R96 ;  /* 0x000000140c44723c */ /* 0x000fee0000001860 */
[----:B------:R-:W-:Y:S01]  /*a2d0*/  IMAD.MOV.U32 R96, RZ, RZ, R28 ;  /* 0x000000ffff607224 */ /* 0x000fe200078e001c */
[----:B------:R-:W-:Y:S01]  /*a2e0*/  HMMA.16816.F32 R84, R4, R24, R44 ;  /* 0x000000180454723c */ /* 0x000fe2000000182c */
[----:B------:R-:W-:Y:S02]  /*a2f0*/  IMAD.MOV.U32 R97, RZ, RZ, R29 ;  /* 0x000000ffff617224 */ /* 0x000fe400078e001d */
[----:B------:R-:W1:Y:S01]  /*a300*/  LDSM.16.M88.4 R28, [R217+0x1800] ;  /* 0x00180000d91c783b */ /* 0x000e620000000200 */
[----:B------:R-:W-:-:S02]  /*a310*/  IMAD.MOV.U32 R98, RZ, RZ, R65 ;  /* 0x000000ffff627224 */ /* 0x000fc400078e0041 */
[----:B------:R-:W-:Y:S01]  /*a320*/  IMAD.MOV.U32 R99, RZ, RZ, R66 ;  /* 0x000000ffff637224 */ /* 0x000fe200078e0042 */
[----:B------:R-:W-:Y:S01]  /*a330*/  MOV R66, R143 ;  /* 0x0000008f00427202 */ /* 0x000fe20000000f00 */
[----:B------:R-:W-:Y:S01]  /*a340*/  HMMA.16816.F32 R80, R4, R26, R40 ;  /* 0x0000001a0450723c */ /* 0x000fe20000001828 */
[----:B------:R-:W2:Y:S01]  /*a350*/  LDSM.16.M88.4 R24, [R217+0x2000] ;  /* 0x00200000d918783b */ /* 0x000ea20000000200 */
[----:B------:R-:W-:Y:S02]  /*a360*/  IMAD.MOV.U32 R65, RZ, RZ, R67 ;  /* 0x000000ffff417224 */ /* 0x000fe400078e0043 */
[----:B------:R-:W-:-:S04]  /*a370*/  IMAD.MOV.U32 R67, RZ, RZ, R142 ;  /* 0x000000ffff437224 */ /* 0x000fc800078e008e */
[-C--:B------:R-:W-:Y:S07]  /*a380*/  HMMA.16816.F32 R52, R4, R22.reuse, R116 ;  /* 0x000000160434723c */ /* 0x080fee0000001874 */
[----:B------:R-:W-:Y:S01]  /*a390*/  IMAD.MOV.U32 R116, RZ, RZ, R16 ;  /* 0x000000ffff747224 */ /* 0x000fe200078e0010 */
[----:B------:R-:W-:Y:S01]  /*a3a0*/  HMMA.16816.F32 R48, R12, R22, R112 ;  /* 0x000000160c30723c */ /* 0x000fe20000001870 */
[----:B------:R-:W-:Y:S01]  /*a3b0*/  IMAD.MOV.U32 R117, RZ, RZ, R17 ;  /* 0x000000ffff757224 */ /* 0x000fe200078e0011 */
[----:B------:R-:W3:Y:S01]  /*a3c0*/  LDSM.16.M88.4 R20, [R217+0x2800] ;  /* 0x00280000d914783b */ /* 0x000ee20000000200 */
[----:B------:R-:W-:-:S02]  /*a3d0*/  IMAD.MOV.U32 R118, RZ, RZ, R18 ;  /* 0x000000ffff767224 */ /* 0x000fc400078e0012 */
[----:B------:R-:W-:Y:S02]  /*a3e0*/  IMAD.MOV.U32 R119, RZ, RZ, R19 ;  /* 0x000000ffff777224 */ /* 0x000fe400078e0013 */
[----:B------:R-:W-:Y:S01]  /*a3f0*/  IMAD.MOV.U32 R112, RZ, RZ, R34 ;  /* 0x000000ffff707224 */ /* 0x000fe200078e0022 */
[----:B------:R-:W4:Y:S01]  /*a400*/  LDSM.16.M88.4 R16, [R217+0x3000] ;  /* 0x00300000d910783b */ /* 0x000f220000000200 */
[----:B------:R-:W-:Y:S02]  /*a410*/  IMAD.MOV.U32 R113, RZ, RZ, R35 ;  /* 0x000000ffff717224 */ /* 0x000fe400078e0023 */
[----:B------:R-:W-:Y:S02]  /*a420*/  IMAD.MOV.U32 R114, RZ, RZ, R32 ;  /* 0x000000ffff727224 */ /* 0x000fe400078e0020 */
[----:B------:R-:W-:Y:S02]  /*a430*/  IMAD.MOV.U32 R115, RZ, RZ, R33 ;  /* 0x000000ffff737224 */ /* 0x000fe400078e0021 */
[----:B------:R-:W4:Y:S01]  /*a440*/  LDSM.16.M88.4 R32, [R217+0x3800] ;  /* 0x00380000d920783b */ /* 0x000f220000000200 */
[----:B------:R-:W-:Y:S01]  /*a450*/  UISETP.NE.AND UP0, UPT, UR8, 0x2, UPT ;  /* 0x000000020800788c */ /* 0x000fe2000bf05270 */
[----:B------:R-:W-:-:S04]  /*a460*/  DEPBAR.LE SB0, 0x0 ;  /* 0x000080000000791a */ /* 0x000fc80000000000 */
[C---:B-1----:R-:W-:Y:S08]  /*a470*/  HMMA.16816.F32 R44, R4.reuse, R28, R124 ;  /* 0x0000001c042c723c */ /* 0x042ff0000000187c */
[C---:B--2---:R-:W-:Y:S08]  /*a480*/  HMMA.16816.F32 R56, R4.reuse, R24, R244 ;  /* 0x000000180438723c */ /* 0x044ff000000018f4 */
[C---:B------:R-:W-:Y:S07]  /*a490*/  HMMA.16816.F32 R40, R4.reuse, R30, R204 ;  /* 0x0000001e0428723c */ /* 0x040fee00000018cc */
[----:B------:R-:W-:Y:S01]  /*a4a0*/  IMAD.MOV.U32 R205, RZ, RZ, R74 ;  /* 0x000000ffffcd7224 */ /* 0x000fe200078e004a */
[----:B------:R-:W-:Y:S01]  /*a4b0*/  HMMA.16816.F32 R96, R4, R26, R96 ;  /* 0x0000001a0460723c */ /* 0x000fe20000001860 */
[----:B------:R-:W-:-:S02]  /*a4c0*/  IMAD.MOV.U32 R206, RZ, RZ, R39 ;  /* 0x000000ffffce7224 */ /* 0x000fc400078e0027 */
[----:B------:R-:W-:Y:S02]  /*a4d0*/  IMAD.MOV.U32 R207, RZ, RZ, R64 ;  /* 0x000000ffffcf7224 */ /* 0x000fe400078e0040 */
[----:B------:R-:W-:-:S03]  /*a4e0*/  IMAD.MOV.U32 R204, RZ, RZ, R140 ;  /* 0x000000ffffcc7224 */ /* 0x000fc600078e008c */
[C---:B---3--:R-:W-:Y:S08]  /*a4f0*/  HMMA.16816.F32 R108, R4.reuse, R20, R108 ;  /* 0x00000014046c723c */ /* 0x048ff0000000186c */
[C---:B------:R-:W-:Y:S08]  /*a500*/  HMMA.16816.F32 R112, R4.reuse, R22, R112 ;  /* 0x000000160470723c */ /* 0x040ff00000001870 */
[C---:B----4-:R-:W-:Y:S07]  /*a510*/  HMMA.16816.F32 R124, R4.reuse, R16, R116 ;  /* 0x00000010047c723c */ /* 0x050fee0000001874 */
[----:B------:R-:W-:Y:S01]  /*a520*/  IMAD.MOV.U32 R116, RZ, RZ, R73 ;  /* 0x000000ffff747224 */ /* 0x000fe200078e0049 */
[----:B------:R-:W-:Y:S01]  /*a530*/  HMMA.16816.F32 R136, R4, R18, R136 ;  /* 0x000000120488723c */ /* 0x000fe20000001888 */
[----:B------:R-:W-:-:S02]  /*a540*/  IMAD.MOV.U32 R117, RZ, RZ, R72 ;  /* 0x000000ffff757224 */ /* 0x000fc400078e0048 */
[----:B------:R-:W-:Y:S02]  /*a550*/  IMAD.MOV.U32 R118, RZ, RZ, R3 ;  /* 0x000000ffff767224 */ /* 0x000fe400078e0003 */
[----:B------:R-:W-:-:S03]  /*a560*/  IMAD.MOV.U32 R119, RZ, RZ, R141 ;  /* 0x000000ffff777224 */ /* 0x000fc600078e008d */
[C---:B------:R-:W-:Y:S07]  /*a570*/  HMMA.16816.F32 R244, R4.reuse, R32, R248 ;  /* 0x0000002004f4723c */ /* 0x040fee00000018f8 */
[----:B------:R-:W-:Y:S01]  /*a580*/  IMAD.MOV.U32 R250, RZ, RZ, R38 ;  /* 0x000000fffffa7224 */ /* 0x000fe200078e0026 */
[----:B------:R-:W-:Y:S08]  /*a590*/  HMMA.16816.F32 R4, R4, R34, R240 ;  /* 0x000000220404723c */ /* 0x000ff000000018f0 */
[----:B------:R-:W-:Y:S01]  /*a5a0*/  HMMA.16816.F32 R36, R12, R28, R236 ;  /* 0x0000001c0c24723c */ /* 0x000fe200000018ec */
[----:B------:R-:W-:-:S02]  /*a5b0*/  IMAD.MOV.U32 R140, RZ, RZ, R139 ;  /* 0x000000ffff8c7224 */ /* 0x000fc400078e008b */
[----:B------:R-:W-:Y:S02]  /*a5c0*/  IMAD.MOV.U32 R142, RZ, RZ, R137 ;  /* 0x000000ffff8e7224 */ /* 0x000fe400078e0089 */
[----:B------:R-:W-:Y:S02]  /*a5d0*/  IMAD.MOV.U32 R143, RZ, RZ, R136 ;  /* 0x000000ffff8f7224 */ /* 0x000fe400078e0088 */
[----:B------:R-:W-:Y:S01]  /*a5e0*/  IMAD.MOV.U32 R236, RZ, RZ, R65 ;  /* 0x000000ffffec7224 */ /* 0x000fe200078e0041 */
[----:B------:R-:W-:Y:S01]  /*a5f0*/  MOV R136, R247 ;  /* 0x000000f700887202 */ /* 0x000fe20000000f00 */
        /* <DEDUP_REMOVED lines=10> */
[C---:B------:R-:W-:Y:S07]  /*a6a0*/  HMMA.16816.F32 R4, R12.reuse, R24, R232 ;  /* 0x000000180c04723c */ /* 0x040fee00000018e8 */
[----:B------:R-:W-:Y:S01]  /*a6b0*/  IMAD.MOV.U32 R232, RZ, RZ, R66 ;  /* 0x000000ffffe87224 */ /* 0x000fe200078e0042 */
[----:B------:R-:W-:Y:S07]  /*a6c0*/  HMMA.16816.F32 R24, R12, R26, R132 ;  /* 0x0000001a0c18723c */ /* 0x000fee0000001884 */
[----:B------:R-:W-:-:S02]  /*a6d0*/  IMAD.MOV.U32 R133, RZ, RZ, R67 ;  /* 0x000000ffff857224 */ /* 0x000fc400078e0043 */
[----:B------:R-:W-:Y:S07]  /*a6e0*/  HMMA.16816.F32 R64, R12, R20, R208 ;  /* 0x000000140c40723c */ /* 0x000fee00000018d0 */
[----:B------:R-:W-:Y:S01]  /*a6f0*/  IMAD.MOV.U32 R209, RZ, RZ, R0 ;  /* 0x000000ffffd17224 */ /* 0x000fe200078e0000 */
[----:B------:R-:W-:Y:S01]  /*a700*/  MOV R211, R204 ;  /* 0x000000cc00d37202 */ /* 0x000fe20000000f00 */
[----:B------:R-:W-:Y:S02]  /*a710*/  FMUL.FTZ R0, R104, c[0x0][0x2ec] ;  /* 0x0000bb0068007a20 */ /* 0x000fe40000410000 */
[----:B------:R-:W-:-:S02]  /*a720*/  IMAD.MOV.U32 R208, RZ, RZ, R116 ;  /* 0x000000ffffd07224 */ /* 0x000fc400078e0074 */
[----:B------:R1:W-:Y:S01]  /*a730*/  MUFU.TANH R116, R0 ;  /* 0x0000000000747308 */ /* 0x0003e20000002400 */
[----:B------:R-:W-:Y:S02]  /*a740*/  IMAD.MOV.U32 R210, RZ, RZ, R205 ;  /* 0x000000ffffd27224 */ /* 0x000fe400078e00cd */
[----:B-1----:R-:W-:-:S05]  /*a750*/  FMUL.FTZ R0, R105, c[0x0][0x2ec] ;  /* 0x0000bb0069007a20 */ /* 0x002fca0000410000 */
[----:B------:R1:W-:Y:S02]  /*a760*/  MUFU.TANH R105, R0 ;  /* 0x0000000000697308 */ /* 0x0003e40000002400 */
[----:B-1----:R-:W-:-:S06]  /*a770*/  FMUL.FTZ R0, R106, c[0x0][0x2ec] ;  /* 0x0000bb006a007a20 */ /* 0x002fcc0000410000 */
[----:B------:R1:W-:Y:S02]  /*a780*/  MUFU.TANH R134, R0 ;  /* 0x0000000000867308 */ /* 0x0003e40000002400 */
[----:B-1----:R-:W-:-:S06]  /*a790*/  FMUL.FTZ R0, R107, c[0x0][0x2ec] ;  /* 0x0000bb006b007a20 */ /* 0x002fcc0000410000 */
[----:B------:R1:W-:Y:S02]  /*a7a0*/  MUFU.TANH R132, R0 ;  /* 0x0000000000847308 */ /* 0x0003e40000002400 */
[----:B-1----:R-:W-:Y:S02]  /*a7b0*/  FMUL.FTZ R0, R120, c[0x0][0x2ec] ;  /* 0x0000bb0078007a20 */ /* 0x002fe40000410000 */
[----:B------:R-:W-:-:S04]  /*a7c0*/  IMAD.MOV.U32 R120, RZ, RZ, R117 ;  /* 0x000000ffff787224 */ /* 0x000fc800078e0075 */
[----:B------:R1:W-:Y:S02]  /*a7d0*/  MUFU.TANH R241, R0 ;  /* 0x0000000000f17308 */ /* 0x0003e40000002400 */
[----:B-1----:R-:W-:Y:S02]  /*a7e0*/  FMUL.FTZ R0, R121, c[0x0][0x2ec] ;  /* 0x0000bb0079007a20 */ /* 0x002fe40000410000 */
[----:B------:R-:W-:-:S04]  /*a7f0*/  IMAD.MOV.U32 R121, RZ, RZ, R118 ;  /* 0x000000ffff797224 */ /* 0x000fc800078e0076 */
        /* <DEDUP_REMOVED lines=22> */
[----:B------:R1:W2:Y:S02]  /*a960*/  MUFU.TANH R92, R0 ;  /* 0x00000000005c7308 */ /* 0x0002a40000002400 */
[----:B-1----:R-:W-:-:S06]  /*a970*/  FMUL.FTZ R0, R89, c[0x0][0x2ec] ;  /* 0x0000bb0059007a20 */ /* 0x002fcc0000410000 */
[----:B------:R1:W3:Y:S02]  /*a980*/  MUFU.TANH R88, R0 ;  /* 0x0000000000587308 */ /* 0x0002e40000002400 */
        /* <DEDUP_REMOVED lines=13> */
[----:B------:R1:W4:Y:S02]  /*aa60*/  MUFU.TANH R84, R0 ;  /* 0x0000000000547308 */ /* 0x0003240000002400 */
        /* <DEDUP_REMOVED lines=41> */
[----:B------:R1:W-:Y:S03]  /*ad00*/  MUFU.TANH R86, R0 ;  /* 0x0000000000567308 */ /* 0x0003e60000002400 */
[----:B------:R-:W-:Y:S01]  /*ad10*/  HMMA.16816.F32 R48, R12, R18, R48 ;  /* 0x000000120c30723c */ /* 0x000fe20000001830 */
[----:B-1----:R-:W-:Y:S02]  /*ad20*/  FMUL.FTZ R0, R52, c[0x0][0x2ec] ;  /* 0x0000bb0034007a20 */ /* 0x002fe40000410000 */
[----:B------:R-:W-:Y:S02]  /*ad30*/  IMAD.MOV.U32 R52, RZ, RZ, R121 ;  /* 0x000000ffff347224 */ /* 0x000fe400078e0079 */
[----:B------:R1:W-:Y:S01]  /*ad40*/  MUFU.TANH R135, R0 ;  /* 0x0000000000877308 */ /* 0x0003e20000002400 */
[----:B------:R-:W-:Y:S02]  /*ad50*/  IMAD.MOV.U32 R121, RZ, RZ, R210 ;  /* 0x000000ffff797224 */ /* 0x000fe400078e00d2 */
[----:B-1----:R-:W-:-:S02]  /*ad60*/  FMUL.FTZ R0, R53, c[0x0][0x2ec] ;  /* 0x0000bb0035007a20 */ /* 0x002fc40000410000 */
[----:B------:R-:W-:-:S03]  /*ad70*/  IMAD.MOV.U32 R53, RZ, RZ, R120 ;  /* 0x000000ffff357224 */ /* 0x000fc600078e0078 */
[----:B------:R1:W-:Y:S01]  /*ad80*/  MUFU.TANH R200, R0 ;  /* 0x0000000000c87308 */ /* 0x0003e20000002400 */
[----:B------:R-:W-:Y:S02]  /*ad90*/  IMAD.MOV.U32 R120, RZ, RZ, R211 ;  /* 0x000000ffff787224 */ /* 0x000fe400078e00d3 */
[----:B-1----:R-:W-:Y:S02]  /*ada0*/  FMUL.FTZ R0, R54, c[0x0][0x2ec] ;  /* 0x0000bb0036007a20 */ /* 0x002fe40000410000 */
[----:B------:R-:W-:-:S03]  /*adb0*/  IMAD.MOV.U32 R54, RZ, RZ, R208 ;  /* 0x000000ffff367224 */ /* 0x000fc600078e00d0 */
[----:B------:R1:W-:Y:S01]  /*adc0*/  MUFU.TANH R234, R0 ;  /* 0x0000000000ea7308 */ /* 0x0003e20000002400 */
[----:B------:R-:W-:Y:S02]  /*add0*/  IMAD.MOV.U32 R208, RZ, RZ, R133 ;  /* 0x000000ffffd07224 */ /* 0x000fe400078e0085 */
[----:B-1----:R-:W-:Y:S02]  /*ade0*/  FMUL.FTZ R0, R55, c[0x0][0x2ec] ;  /* 0x0000bb0037007a20 */ /* 0x002fe40000410000 */
[----:B------:R-:W-:Y:S01]  /*adf0*/  IMAD.MOV.U32 R55, RZ, RZ, R209 ;  /* 0x000000ffff377224 */ /* 0x000fe200078e00d1 */
[----:B------:R-:W-:Y:S02]  /*ae00*/  MOV R209, R232 ;  /* 0x000000e800d17202 */ /* 0x000fe40000000f00 */
[----:B------:R1:W-:Y:S04]  /*ae10*/  MUFU.TANH R232, R0 ;  /* 0x0000000000e87308 */ /* 0x0003e80000002400 */
[----:B------:R-:W-:Y:S01]  /*ae20*/  HMMA.16816.F32 R52, R12, R16, R52 ;  /* 0x000000100c34723c */ /* 0x000fe20000001834 */
[----:B-1----:R-:W-:-:S04]  /*ae30*/  FMUL.FTZ R0, R36, c[0x0][0x2ec] ;  /* 0x0000bb0024007a20 */ /* 0x002fc80000410000 */
[----:B------:R1:W-:Y:S11]  /*ae40*/  MUFU.TANH R63, R0 ;  /* 0x00000000003f7308 */ /* 0x0003f60000002400 */
[----:B------:R-:W-:Y:S08]  /*ae50*/  @!UPT UIADD3 URZ, URZ, URZ, URZ ;  /* 0x0000003f3f3ff290 */ /* 0x000ff0000fffe03f */
[----:B------:R-:W-:Y:S02]  /*ae60*/  FMUL.FTZ R55, R55, c[0x0][0x2ec] ;  /* 0x0000bb0037377a20 */ /* 0x000fe40000410000 */
[----:B-1----:R-:W-:-:S04]  /*ae70*/  FMUL.FTZ R0, R37, c[0x0][0x2ec] ;  /* 0x0000bb0025007a20 */ /* 0x002fc80000410000 */
[----:B------:R1:W1:Y:S02]  /*ae80*/  MUFU.TANH R77, R0 ;  /* 0x00000000004d7308 */ /* 0x0002640000002400 */
        /* <DEDUP_REMOVED lines=15> */
[----:B------:R1:W-:Y:S01]  /*af80*/  MUFU.TANH R210, R0 ;  /* 0x0000000000d27308 */ /* 0x0003e20000002400 */
[----:B------:R-:W-:Y:S02]  /*af90*/  FMUL.FTZ R2, R26, c[0x0][0x2ec] ;  /* 0x0000bb001a027a20 */ /* 0x000fe40000410000 */
[----:B------:R-:W-:Y:S05]  /*afa0*/  HMMA.16816.F32 R44, R12, R32, R44 ;  /* 0x000000200c2c723c */ /* 0x000fea000000182c */
[----:B------:R2:W-:Y:S01]  /*afb0*/  MUFU.TANH R75, R2 ;  /* 0x00000002004b7308 */ /* 0x0005e20000002400 */
[----:B-1----:R-:W-:Y:S02]  /*afc0*/  FMUL.FTZ R0, R28, c[0x0][0x2ec] ;  /* 0x0000bb001c007a20 */ /* 0x002fe40000410000 */
[----:B------:R-:W-:-:S05]  /*afd0*/  IMAD.MOV.U32 R28, RZ, RZ, R121 ;  /* 0x000000ffff1c7224 */ /* 0x000fca00078e0079 */
[----:B------:R1:W-:Y:S01]  /*afe0*/  MUFU.TANH R76, R0 ;  /* 0x00000000004c7308 */ /* 0x0003e20000002400 */
[----:B--2---:R-:W-:-:S07]  /*aff0*/  FMUL.FTZ R2, R27, c[0x0][0x2ec] ;  /* 0x0000bb001b027a20 */ /* 0x004fce0000410000 */
[----:B------:R2:W-:Y:S01]  /*b000*/  MUFU.TANH R69, R2 ;  /* 0x0000000200457308 */ /* 0x0005e20000002400 */
[----:B-1----:R-:W-:Y:S02]  /*b010*/  FMUL.FTZ R0, R29, c[0x0][0x2ec] ;  /* 0x0000bb001d007a20 */ /* 0x002fe40000410000 */
[----:B------:R-:W-:-:S05]  /*b020*/  IMAD.MOV.U32 R29, RZ, RZ, R120 ;  /* 0x000000ffff1d7224 */ /* 0x000fca00078e0078 */
[----:B------:R1:W1:Y:S01]  /*b030*/  MUFU.TANH R62, R0 ;  /* 0x00000000003e7308 */ /* 0x0002620000002400 */
[----:B--2---:R-:W-:-:S07]  /*b040*/  FMUL.FTZ R2, R96, c[0x0][0x2ec] ;  /* 0x0000bb0060027a20 */ /* 0x004fce0000410000 */
[----:B------:R2:W-:Y:S01]  /*b050*/  MUFU.TANH R103, R2 ;  /* 0x0000000200677308 */ /* 0x0005e20000002400 */
[----:B-1----:R-:W-:Y:S02]  /*b060*/  FMUL.FTZ R0, R30, c[0x0][0x2ec] ;  /* 0x0000bb001e007a20 */ /* 0x002fe40000410000 */
[----:B------:R-:W-:-:S05]  /*b070*/  IMAD.MOV.U32 R30, RZ, RZ, R208 ;  /* 0x000000ffff1e7224 */ /* 0x000fca00078e00d0 */
[----:B------:R1:W-:Y:S01]  /*b080*/  MUFU.TANH R82, R0 ;  /* 0x0000000000527308 */ /* 0x0003e20000002400 */
[----:B--2---:R-:W-:-:S07]  /*b090*/  FMUL.FTZ R2, R97, c[0x0][0x2ec] ;  /* 0x0000bb0061027a20 */ /* 0x004fce0000410000 */
[----:B------:R-:W-:Y:S01]  /*b0a0*/  MUFU.TANH R101, R2 ;  /* 0x0000000200657308 */ /* 0x000fe20000002400 */
[----:B-1----:R-:W-:Y:S02]  /*b0b0*/  FMUL.FTZ R0, R31, c[0x0][0x2ec] ;  /* 0x0000bb001f007a20 */ /* 0x002fe40000410000 */
[----:B------:R-:W-:-:S05]  /*b0c0*/  IMAD.MOV.U32 R31, RZ, RZ, R209 ;  /* 0x000000ffff1f7224 */ /* 0x000fca00078e00d1 */
        /* <DEDUP_REMOVED lines=9> */
[----:B------:R1:W-:Y:S02]  /*b160*/  MUFU.TANH R208, R0 ;  /* 0x0000000000d07308 */ /* 0x0003e40000002400 */
[----:B-1----:R-:W-:-:S02]  /*b170*/  FMUL.FTZ R0, R4, c[0x0][0x2ec] ;  /* 0x0000bb0004007a20 */ /* 0x002fc40000410000 */
[----:B------:R-:W1:Y:S04]  /*b180*/  S2R R4, SR_TID.X ;  /* 0x0000000000047919 */ /* 0x000e680000002100 */
[----:B------:R2:W-:Y:S11]  /*b190*/  MUFU.TANH R71, R0 ;  /* 0x0000000000477308 */ /* 0x0005f60000002400 */
[----:B------:R-:W-:Y:S01]  /*b1a0*/  @!UPT UIADD3 URZ, URZ, URZ, URZ ;  /* 0x0000003f3f3ff290 */ /* 0x000fe2000fffe03f */
[----:B------:R-:W-:Y:S02]  /*b1b0*/  FMUL.FTZ R42, R42, c[0x0][0x2ec] ;  /* 0x0000bb002a2a7a20 */ /* 0x000fe40000410000 */
[----:B--2---:R-:W-:Y:S02]  /*b1c0*/  FMUL.FTZ R0, R5, c[0x0][0x2ec] ;  /* 0x0000bb0005007a20 */ /* 0x004fe40000410000 */
[----:B------:R-:W-:Y:S02]  /*b1d0*/  FMUL.FTZ R5, R65, c[0x0][0x2ec] ;  /* 0x0000bb0041057a20 */ /* 0x000fe40000410000 */
[----:B------:R2:W-:Y:S01]  /*b1e0*/  MUFU.TANH R70, R0 ;  /* 0x0000000000467308 */ /* 0x0005e20000002400 */
[----:B-1----:R-:W-:-:S04]  /*b1f0*/  SHF.L.U32 R4, R4, 0x1, RZ ;  /* 0x0000000104047819 */ /* 0x002fc800000006ff */
[----:B------:R-:W-:-:S03]  /*b200*/  LOP3.LUT R4, R4, 0x6, RZ, 0xc0, !PT ;  /* 0x0000000604047812 */ /* 0x000fc600078ec0ff */
[----:B------:R-:W-:Y:S01]  /*b210*/  MUFU.TANH R5, R5 ;  /* 0x0000000500057308 */ /* 0x000fe20000002400 */
[----:B--2---:R-:W-:Y:S02]  /*b220*/  FMUL.FTZ R0, R6, c[0x0][0x2ec] ;  /* 0x0000bb0006007a20 */ /* 0x004fe40000410000 */
[----:B------:R-:W-:-:S05]  /*b230*/  FMUL.FTZ R6, R67, c[0x0][0x2ec] ;  /* 0x0000bb0043067a20 */ /* 0x000fca0000410000 */
[----:B------:R1:W-:Y:S02]  /*b240*/  MUFU.TANH R80, R0 ;  /* 0x0000000000507308 */ /* 0x0003e40000002400 */
[----:B-1----:R-:W-:Y:S02]  /*b250*/  FMUL.FTZ R0, R7, c[0x0][0x2ec] ;  /* 0x0000bb0007007a20 */ /* 0x002fe40000410000 */
[----:B------:R-:W-:-:S04]  /*b260*/  FMUL.FTZ R7, R64, c[0x0][0x2ec] ;  /* 0x0000bb0040077a20 */ /* 0x000fc80000410000 */
        /* <DEDUP_REMOVED lines=15> */
[----:B-1----:R-:W-:-:S04]  /*b360*/  IMAD.U32 R0, RZ, RZ, UR18 ;  /* 0x00000012ff007e24 */ /* 0x002fc8000f8e00ff */
[----:B------:R-:W-:Y:S02]  /*b370*/  IMAD R0, R0, 0x80, R4 ;  /* 0x0000008000007824 */ /* 0x000fe400078e0204 */
[----:B------:R-:W-:-:S03]  /*b380*/  FMUL.FTZ R4, R66, c[0x0][0x2ec] ;  /* 0x0000bb0042047a20 */ /* 0x000fc60000410000 */
[C---:B------:R-:W-:Y:S01]  /*b390*/  IADD3 R34, R0.reuse, 0x10, RZ ;  /* 0x0000001000227810 */ /* 0x040fe20007ffe0ff */
[----:B------:R1:W-:Y:S01]  /*b3a0*/  MUFU.TANH R65, R4 ;  /* 0x0000000400417308 */ /* 0x0003e20000002400 */
[----:B------:R-:W-:Y:S02]  /*b3b0*/  IADD3 R32, R0, 0x18, RZ ;  /* 0x0000001800207810 */ /* 0x000fe40007ffe0ff */
[-C--:B------:R-:W-:Y:S02]  /*b3c0*/  ISETP.GE.AND P3, PT, R34, R9.reuse, PT ;  /* 0x000000092200720c */ /* 0x080fe40003f66270 */
[-C--:B------:R-:W-:Y:S02]  /*b3d0*/  ISETP.GE.AND P4, PT, R32, R9.reuse, PT ;  /* 0x000000092000720c */ /* 0x080fe40003f86270 */
[----:B------:R-:W-:Y:S01]  /*b3e0*/  FSEL R2, R92, -INF , !P3 ;  /* 0xff8000005c027808 */ /* 0x000fe20005800000 */
[----:B------:R-:W-:Y:S01]  /*b3f0*/  IMAD.MOV.U32 R92, RZ, RZ, R249 ;  /* 0x000000ffff5c7224 */ /* 0x000fe200078e00f9 */
[----:B------:R-:W-:-:S02]  /*b400*/  ISETP.GE.AND P2, PT, R0, R9, PT ;  /* 0x000000090000720c */ /* 0x000fc40003f46270 */
[----:B------:R-:W-:Y:S01]  /*b410*/  IADD3 R31, R0, 0x19, RZ ;  /* 0x00000019001f7810 */ /* 0x000fe20007ffe0ff */
[----:B------:R4:W-:Y:S01]  /*b420*/  STL [R1+0x64], R2 ;  /* 0x0000640201007387 */ /* 0x0009e20000100800 */
[----:B------:R-:W-:Y:S02]  /*b430*/  FSEL R56, R116, -INF , !P2 ;  /* 0xff80000074387808 */ /* 0x000fe40005000000 */
[-C--:B------:R-:W-:Y:S01]  /*b440*/  ISETP.GE.AND P2, PT, R31, R9.reuse, PT ;  /* 0x000000091f00720c */ /* 0x080fe20003f46270 */
[----:B-1----:R-:W-:Y:S01]  /*b450*/  FMUL.FTZ R4, R52, c[0x0][0x2ec] ;  /* 0x0000bb0034047a20 */ /* 0x002fe20000410000 */
[C---:B------:R-:W-:Y:S02]  /*b460*/  IADD3 R33, R0.reuse, 0x11, RZ ;  /* 0x0000001100217810 */ /* 0x040fe40007ffe0ff */
[----:B------:R-:W-:Y:S01]  /*b470*/  IADD3 R26, R0, 0x30, RZ ;  /* 0x00000030001a7810 */ /* 0x000fe20007ffe0ff */
[----:B------:R1:W-:Y:S01]  /*b480*/  MUFU.TANH R57, R4 ;  /* 0x0000000400397308 */ /* 0x0003e20000002400 */
[----:B------:R-:W-:-:S02]  /*b490*/  ISETP.GE.AND P5, PT, R33, R9, PT ;  /* 0x000000092100720c */ /* 0x000fc40003fa6270 */
[----:B------:R-:W-:Y:S02]  /*b4a0*/  IADD3 R37, R0, 0x1, RZ ;  /* 0x0000000100257810 */ /* 0x000fe40007ffe0ff */
[----:B---3--:R-:W-:Y:S02]  /*b4b0*/  FSEL R96, R88, -INF , !P5 ;  /* 0xff80000058607808 */ /* 0x008fe40006800000 */
[----:B------:R-:W-:Y:S02]  /*b4c0*/  ISETP.GE.AND P5, PT, R26, R9, PT ;  /* 0x000000091a00720c */ /* 0x000fe40003fa6270 */
[C---:B------:R-:W-:Y:S02]  /*b4d0*/  IADD3 R25, R0.reuse, 0x31, RZ ;  /* 0x0000003100197810 */ /* 0x040fe40007ffe0ff */
[C---:B------:R-:W-:Y:S02]  /*b4e0*/  IADD3 R24, R0.reuse, 0x38, RZ ;  /* 0x0000003800187810 */ /* 0x040fe40007ffe0ff */
[----:B------:R-:W-:-:S02]  /*b4f0*/  IADD3 R36, R0, 0x8, RZ ;  /* 0x0000000800247810 */ /* 0x000fc40007ffe0ff */
[-C--:B------:R-:W-:Y:S02]  /*b500*/  ISETP.GE.AND P1, PT, R37, R9.reuse, PT ;  /* 0x000000092500720c */ /* 0x080fe40003f26270 */
[----:B----4-:R-:W-:Y:S01]  /*b510*/  FSEL R2, R84, -INF , !P4 ;  /* 0xff80000054027808 */ /* 0x010fe20006000000 */
[----:B------:R-:W-:Y:S01]  /*b520*/  IMAD.MOV.U32 R84, RZ, RZ, R248 ;  /* 0x000000ffff547224 */ /* 0x000fe200078e00f8 */
[----:B------:R-:W-:Y:S02]  /*b530*/  IADD3 R30, R0, 0x20, RZ ;  /* 0x00000020001e7810 */ /* 0x000fe40007ffe0ff */
[-C--:B------:R-:W-:Y:S01]  /*b540*/  ISETP.GE.AND P4, PT, R25, R9.reuse, PT ;  /* 0x000000091900720c */ /* 0x080fe20003f86270 */
[----:B------:R2:W-:Y:S01]  /*b550*/  STL [R1+0x60], R2 ;  /* 0x0000600201007387 */ /* 0x0005e20000100800 */
[----:B------:R-:W-:Y:S02]  /*b560*/  ISETP.GE.AND P0, PT, R36, R9, PT ;  /* 0x000000092400720c */ /* 0x000fe40003f06270 */
[----:B------:R-:W-:-:S02]  /*b570*/  FSEL R59, R105, -INF , !P1 ;  /* 0xff800000693b7808 */ /* 0x000fc40004800000 */
[----:B------:R-:W-:Y:S02]  /*b580*/  IADD3 R29, R0, 0x21, RZ ;  /* 0x00000021001d7810 */ /* 0x000fe40007ffe0ff */
[-C--:B------:R-:W-:Y:S02]  /*b590*/  ISETP.GE.AND P1, PT, R30, R9.reuse, PT ;  /* 0x000000091e00720c */ /* 0x080fe40003f26270 */
[----:B------:R-:W-:Y:S02]  /*b5a0*/  IADD3 R35, R0, 0x9, RZ ;  /* 0x0000000900237810 */ /* 0x000fe40007ffe0ff */
[----:B-1----:R-:W-:Y:S01]  /*b5b0*/  FSEL R4, R77, -INF , !P4 ;  /* 0xff8000004d047808 */ /* 0x002fe20006000000 */
[----:B------:R-:W-:Y:S01]  /*b5c0*/  IMAD.MOV.U32 R77, RZ, RZ, R243 ;  /* 0x000000ffff4d7224 */ /* 0x000fe200078e00f3 */
[----:B------:R-:W-:Y:S02]  /*b5d0*/  FSEL R60, R104, -INF , !P0 ;  /* 0xff800000683c7808 */ /* 0x000fe40004000000 */
[----:B------:R-:W-:-:S02]  /*b5e0*/  ISETP.GE.AND P0, PT, R29, R9, PT ;  /* 0x000000091d00720c */ /* 0x000fc40003f06270 */
[----:B------:R-:W-:Y:S02]  /*b5f0*/  FSEL R122, R22, -INF , !P1 ;  /* 0xff800000167a7808 */ /* 0x000fe40004800000 */
[-C--:B------:R-:W-:Y:S02]  /*b600*/  ISETP.GE.AND P6, PT, R35, R9.reuse, PT ;  /* 0x000000092300720c */ /* 0x080fe40003fc6270 */
[C---:B------:R-:W-:Y:S02]  /*b610*/  IADD3 R22, R0.reuse, 0x40, RZ ;  /* 0x0000004000167810 */ /* 0x040fe40007ffe0ff */
[----:B------:R-:W-:Y:S02]  /*b620*/  IADD3 R28, R0, 0x28, RZ ;  /* 0x00000028001c7810 */ /* 0x000fe40007ffe0ff */
[----:B--2---:R-:W-:Y:S02]  /*b630*/  FSEL R2, R23, -INF , !P2 ;  /* 0xff80000017027808 */ /* 0x004fe40005000000 */
[----:B------:R-:W-:-:S02]  /*b640*/  ISETP.GE.AND P2, PT, R24, R9, PT ;  /* 0x000000091800720c */ /* 0x000fc40003f46270 */
[----:B------:R-:W-:Y:S01]  /*b650*/  IADD3 R23, R0, 0x39, RZ ;  /* 0x0000003900177810 */ /* 0x000fe20007ffe0ff */
[----:B------:R1:W-:Y:S01]  /*b660*/  STL [R1+0x5c], R2 ;  /* 0x00005c0201007387 */ /* 0x0003e20000100800 */
[----:B------:R-:W-:Y:S02]  /*b670*/  FSEL R121, R21, -INF , !P0 ;  /* 0xff80000015797808 */ /* 0x000fe40004000000 */
[-C--:B------:R-:W-:Y:S02]  /*b680*/  ISETP.GE.AND P1, PT, R23, R9.reuse, PT ;  /* 0x000000091700720c */ /* 0x080fe40003f26270 */
[----:B------:R-:W-:Y:S01]  /*b690*/  FSEL R61, R93, -INF , !P6 ;  /* 0xff8000005d3d7808 */ /* 0x000fe20007000000 */
[----:B------:R-:W-:Y:S01]  /*b6a0*/  IMAD.MOV.U32 R93, RZ, RZ, R245 ;  /* 0x000000ffff5d7224 */ /* 0x000fe200078e00f5 */
[-C--:B------:R-:W-:Y:S02]  /*b6b0*/  ISETP.GE.AND P0, PT, R22, R9.reuse, PT ;  /* 0x000000091600720c */ /* 0x080fe40003f06270 */
[----:B------:R-:W-:-:S02]  /*b6c0*/  ISETP.GE.AND P6, PT, R28, R9, PT ;  /* 0x000000091c00720c */ /* 0x000fc40003fc6270 */
[C---:B------:R-:W-:Y:S02]  /*b6d0*/  IADD3 R27, R0.reuse, 0x29, RZ ;  /* 0x00000029001b7810 */ /* 0x040fe40007ffe0ff */
[----:B------:R-:W-:Y:S02]  /*b6e0*/  IADD3 R21, R0, 0x41, RZ ;  /* 0x0000004100157810 */ /* 0x000fe40007ffe0ff */
[----:B------:R-:W-:Y:S02]  /*b6f0*/  FSEL R6, R62, -INF , !P1 ;  /* 0xff8000003e067808 */ /* 0x000fe40004800000 */
[----:B------:R-:W-:Y:S01]  /*b700*/  FSEL R120, R78, -INF , !P6 ;  /* 0xff8000004e787808 */ /* 0x000fe20007000000 */
[----:B------:R-:W-:Y:S01]  /*b710*/  IMAD.MOV.U32 R78, RZ, RZ, R244 ;  /* 0x000000ffff4e7224 */ /* 0x000fe200078e00f4 */
[-C--:B------:R-:W-:Y:S02]  /*b720*/  ISETP.GE.AND P3, PT, R27, R9.reuse, PT ;  /* 0x000000091b00720c */ /* 0x080fe40003f66270 */
[----:B------:R-:W-:-:S02]  /*b730*/  ISETP.GE.AND P6, PT, R21, R9, PT ;  /* 0x000000091500720c */ /* 0x000fc40003fc6270 */
[----:B------:R-:W-:Y:S01]  /*b740*/  FSEL R119, R20, -INF , !P3 ;  /* 0xff80000014777808 */ /* 0x000fe20005800000 */
[----:B-1----:R-:W-:Y:S01]  /*b750*/  FMUL.FTZ R2, R128, c[0x0][0x2ec] ;  /* 0x0000bb0080027a20 */ /* 0x002fe20000410000 */
[C---:B------:R-:W-:Y:S01]  /*b760*/  IADD3 R20, R0.reuse, 0x48, RZ ;  /* 0x0000004800147810 */ /* 0x040fe20007ffe0ff */
[----:B------:R-:W-:Y:S01]  /*b770*/  IMAD.MOV.U32 R128, RZ, RZ, R247 ;  /* 0x000000ffff807224 */ /* 0x000fe200078e00f7 */
[----:B------:R-:W-:Y:S01]  /*b780*/  IADD3 R19, R0, 0x49, RZ ;  /* 0x0000004900137810 */ /* 0x000fe20007ffe0ff */
[----:B------:R1:W2:Y:S01]  /*b790*/  MUFU.TANH R58, R2 ;  /* 0x00000002003a7308 */ /* 0x0002a20000002400 */
[----:B------:R-:W-:Y:S02]  /*b7a0*/  ISETP.GE.AND P3, PT, R20, R9, PT ;  /* 0x000000091400720c */ /* 0x000fe40003f66270 */
[C---:B------:R-:W-:Y:S02]  /*b7b0*/  IADD3 R18, R0.reuse, 0x50, RZ ;  /* 0x0000005000127810 */ /* 0x040fe40007ffe0ff */
[----:B------:R-:W-:-:S02]  /*b7c0*/  IADD3 R17, R0, 0x51, RZ ;  /* 0x0000005100117810 */ /* 0x000fc40007ffe0ff */
[-C--:B------:R-:W-:Y:S02]  /*b7d0*/  ISETP.GE.AND P4, PT, R18, R9.reuse, PT ;  /* 0x000000091200720c */ /* 0x080fe40003f86270 */
[C---:B------:R-:W-:Y:S02]  /*b7e0*/  IADD3 R16, R0.reuse, 0x58, RZ ;  /* 0x0000005800107810 */ /* 0x040fe40007ffe0ff */
[C---:B------:R-:W-:Y:S02]  /*b7f0*/  IADD3 R15, R0.reuse, 0x59, RZ ;  /* 0x00000059000f7810 */ /* 0x040fe40007ffe0ff */
[----:B------:R-:W-:Y:S01]  /*b800*/  IADD3 R14, R0, 0x60, RZ ;  /* 0x00000060000e7810 */ /* 0x000fe20007ffe0ff */
[----:B------:R-:W-:Y:S01]  /*b810*/  BAR.SYNC.DEFER_BLOCKING 0x0 ;  /* 0x0000000000007b1d */ /* 0x000fe20000010000 */
[----:B------:R-:W-:Y:S01]  /*b820*/  ISETP.GE.AND P1, PT, R16, R9, PT ;  /* 0x000000091000720c */ /* 0x000fe20003f26270 */
[----:B-1----:R-:W-:Y:S01]  /*b830*/  FMUL.FTZ R2, R129, c[0x0][0x2ec] ;  /* 0x0000bb0081027a20 */ /* 0x002fe20000410000 */
[C---:B------:R-:W-:Y:S01]  /*b840*/  IADD3 R13, R0.reuse, 0x61, RZ ;  /* 0x00000061000d7810 */ /* 0x040fe20007ffe0ff */
[----:B------:R-:W-:Y:S01]  /*b850*/  IMAD.MOV.U32 R129, RZ, RZ, R246 ;  /* 0x000000ffff817224 */ /* 0x000fe200078e00f6 */
[C---:B------:R-:W-:Y:S01]  /*b860*/  IADD3 R12, R0.reuse, 0x68, RZ ;  /* 0x00000068000c7810 */ /* 0x040fe20007ffe0ff */
[----:B------:R1:W-:Y:S01]  /*b870*/  MUFU.TANH R52, R2 ;  /* 0x0000000200347308 */ /* 0x0003e20000002400 */
[----:B------:R-:W-:-:S02]  /*b880*/  IADD3 R7, R0, 0x69, RZ ;  /* 0x0000006900077810 */ /* 0x000fc40007ffe0ff */
[----:B--2---:R-:W-:Y:S02]  /*b890*/  FSEL R58, R58, -INF , !P1 ;  /* 0xff8000003a3a7808 */ /* 0x004fe40004800000 */
[----:B-1----:R-:W-:Y:S02]  /*b8a0*/  FSEL R2, R63, -INF , !P5 ;  /* 0xff8000003f027808 */ /* 0x002fe40006800000 */
[----:B------:R-:W-:-:S03]  /*b8b0*/  ISETP.GE.AND P5, PT, R19, R9, PT ;  /* 0x000000091300720c */ /* 0x000fc60003fa6270 */
[----:B------:R1:W-:Y:S04]  /*b8c0*/  STL [R1+0x58], R2 ;  /* 0x0000580201007387 */ /* 0x0003e80000100800 */
[----:B------:R2:W-:Y:S01]  /*b8d0*/  STL [R1+0x54], R4 ;  /* 0x0000540401007387 */ /* 0x0005e20000100800 */
[----:B-1----:R-:W-:Y:S02]  /*b8e0*/  FMUL.FTZ R2, R53, c[0x0][0x2ec] ;  /* 0x0000bb0035027a20 */ /* 0x002fe40000410000 */
[----:B------:R-:W-:Y:S02]  /*b8f0*/  FMUL.FTZ R53, R50, c[0x0][0x2ec] ;  /* 0x0000bb0032357a20 */ /* 0x000fe40000410000 */
[----:B------:R1:W3:Y:S01]  /*b900*/  MUFU.TANH R63, R2 ;  /* 0x00000002003f7308 */ /* 0x0002e20000002400 */
[----:B--2---:R-:W-:-:S02]  /*b910*/  FMUL.FTZ R4, R49, c[0x0][0x2ec] ;  /* 0x0000bb0031047a20 */ /* 0x004fc40000410000 */
[----:B------:R-:W-:-:S05]  /*b920*/  FMUL.FTZ R50, R47, c[0x0][0x2ec] ;  /* 0x0000bb002f327a20 */ /* 0x000fca0000410000 */
[----:B------:R2:W4:Y:S01]  /*b930*/  MUFU.TANH R49, R4 ;  /* 0x0000000400317308 */ /* 0x0005220000002400 */
[----:B-1----:R-:W-:-:S07]  /*b940*/  FSEL R2, R76, -INF , !P2 ;  /* 0xff8000004c027808 */ /* 0x002fce0005000000 */
[----:B------:R-:W-:Y:S01]  /*b950*/  MUFU.TANH R50, R50 ;  /* 0x0000003200327308 */ /* 0x000fe20000002400 */
[----:B------:R-:W-:Y:S01]  /*b960*/  ISETP.GE.AND P2, PT, R17, R9, PT ;  /* 0x000000091100720c */ /* 0x000fe20003f46270 */
[----:B------:R-:W-:Y:S01]  /*b970*/  IMAD.MOV.U32 R76, RZ, RZ, R242 ;  /* 0x000000ffff4c7224 */ /* 0x000fe200078e00f2 */
[----:B------:R1:W-:Y:S01]  /*b980*/  STL [R1+0x50], R2 ;  /* 0x0000500201007387 */ /* 0x0003e20000100800 */
[----:B--2---:R-:W-:-:S03]  /*b990*/  FSEL R4, R39, -INF , !P3 ;  /* 0xff80000027047808 */ /* 0x004fc60005800000 */
[----:B------:R2:W-:Y:S01]  /*b9a0*/  STL [R1+0x4c], R6 ;  /* 0x00004c0601007387 */ /* 0x0005e20000100800 */
[----:B------:R-:W-:-:S04]  /*b9b0*/  ISETP.GE.AND P3, PT, R13, R9, PT ;  /* 0x000000090d00720c */ /* 0x000fc80003f66270 */
[----:B---3--:R-:W-:Y:S02]  /*b9c0*/  FSEL R63, R63, -INF , !P3 ;  /* 0xff8000003f3f7808 */ /* 0x008fe40005800000 */
[----:B------:R-:W-:Y:S01]  /*b9d0*/  ISETP.GE.AND P3, PT, R0, R8, PT ;  /* 0x000000080000720c */ /* 0x000fe20003f66270 */
[----:B-1----:R-:W-:Y:S02]  /*b9e0*/  FMUL.FTZ R2, R48, c[0x0][0x2ec] ;  /* 0x0000bb0030027a20 */ /* 0x002fe40000410000 */
[----:B------:R-:W-:Y:S02]  /*b9f0*/  FMUL.FTZ R48, R54, c[0x0][0x2ec] ;  /* 0x0000bb0036307a20 */ /* 0x000fe40000410000 */
[----:B------:R1:W3:Y:S01]  /*ba00*/  MUFU.TANH R62, R2 ;  /* 0x00000002003e7308 */ /* 0x0002e20000002400 */
[----:B--2---:R-:W-:Y:S02]  /*ba10*/  FSEL R6, R38, -INF , !P4 ;  /* 0xff80000026067808 */ /* 0x004fe40006000000 */
[----:B------:R-:W-:-:S04]  /*ba20*/  ISETP.GE.AND P4, PT, R7, R9, PT ;  /* 0x000000090700720c */ /* 0x000fc80003f86270 */
[----:B----4-:R-:W-:Y:S02]  /*ba30*/  FSEL R105, R49, -INF , !P4 ;  /* 0xff80000031697808 */ /* 0x010fe40006000000 */
[----:B------:R-:W-:Y:S02]  /*ba40*/  ISETP.GE.AND P4, PT, R36, R8, PT ;  /* 0x000000082400720c */ /* 0x000fe40003f86270 */
[----:B-1----:R-:W-:Y:S02]  /*ba50*/  FSEL R2, R71, -INF , !P0 ;  /* 0xff80000047027808 */ /* 0x002fe40004000000 */
[----:B------:R-:W-:Y:S02]  /*ba60*/  ISETP.GE.AND P0, PT, R15, R9, PT ;  /* 0x000000090f00720c */ /* 0x000fe40003f06270 */
[----:B------:R-:W-:Y:S01]  /*ba70*/  FSEL R71, R5, -INF , !P2 ;  /* 0xff80000005477808 */ /* 0x000fe20005000000 */
[----:B------:R1:W-:Y:S01]  /*ba80*/  STL [R1+0x48], R2 ;  /* 0x0000480201007387 */ /* 0x0003e20000100800 */
[----:B------:R-:W-:-:S02]  /*ba90*/  IADD3 R5, R0, 0x71, RZ ;  /* 0x0000007100057810 */ /* 0x000fc40007ffe0ff */
[----:B------:R-:W-:Y:S01]  /*baa0*/  FSEL R97, R52, -INF , !P0 ;  /* 0xff80000034617808 */ /* 0x000fe20004000000 */
[----:B------:R-:W-:Y:S01]  /*bab0*/  FMUL.FTZ R52, R51, c[0x0][0x2ec] ;  /* 0x0000bb0033347a20 */ /* 0x000fe20000410000 */
[-C--:B------:R-:W-:Y:S01]  /*bac0*/  ISETP.GE.AND P1, PT, R5, R9.reuse, PT ;  /* 0x000000090500720c */ /* 0x080fe20003f26270 */
[----:B------:R-:W-:Y:S01]  /*bad0*/  FMUL.FTZ R51, R46, c[0x0][0x2ec] ;  /* 0x0000bb002e337a20 */ /* 0x000fe20000410000 */
[----:B------:R-:W-:Y:S02]  /*bae0*/  FSEL R46, R107, -INF , !P4 ;  /* 0xff8000006b2e7808 */ /* 0x000fe40006000000 */
[----:B------:R-:W-:Y:S02]  /*baf0*/  ISETP.GE.AND P4, PT, R29, R8, PT ;  /* 0x000000081d00720c */ /* 0x000fe40003f86270 */
[----:B-1----:R-:W-:Y:S02]  /*bb00*/  FSEL R2, R70, -INF , !P6 ;  /* 0xff80000046027808 */ /* 0x002fe40007000000 */
[----:B------:R-:W-:-:S03]  /*bb10*/  ISETP.GE.AND P6, PT, R14, R9, PT ;  /* 0x000000090e00720c */ /* 0x000fc60003fc6270 */
[----:B------:R1:W-:Y:S04]  /*bb20*/  STL [R1+0x44], R2 ;  /* 0x0000440201007387 */ /* 0x0003e80000100800 */
[----:B------:R2:W-:Y:S01]  /*bb30*/  STL [R1+0x40], R4 ;  /* 0x0000400401007387 */ /* 0x0005e20000100800 */
[----:B-1----:R-:W-:-:S04]  /*bb40*/  FMUL.FTZ R2, R44, c[0x0][0x2ec] ;  /* 0x0000bb002c027a20 */ /* 0x002fc80000410000 */
[----:B------:R1:W-:Y:S01]  /*bb50*/  MUFU.TANH R39, R2 ;  /* 0x0000000200277308 */ /* 0x0003e20000002400 */
[----:B--2---:R-:W-:Y:S01]  /*bb60*/  FMUL.FTZ R4, R40, c[0x0][0x2ec] ;  /* 0x0000bb0028047a20 */ /* 0x004fe20000410000 */
[----:B------:R-:W-:-:S06]  /*bb70*/  FSEL R40, R57, -INF , !P6 ;  /* 0xff80000039287808 */ /* 0x000fcc0007000000 */
[----:B------:R2:W4:Y:S01]  /*bb80*/  MUFU.TANH R44, R4 ;  /* 0x00000004002c7308 */ /* 0x0005220000002400 */
[----:B-1----:R-:W-:Y:S02]  /*bb90*/  FSEL R2, R68, -INF , !P5 ;  /* 0xff80000044027808 */ /* 0x002fe40006800000 */
[----:B------:R-:W-:-:S03]  /*bba0*/  ISETP.GE.AND P5, PT, R12, R9, PT ;  /* 0x000000090c00720c */ /* 0x000fc60003fa6270 */
[----:B------:R1:W-:Y:S01]  /*bbb0*/  STL [R1+0x3c], R2 ;  /* 0x00003c0201007387 */ /* 0x0003e20000100800 */
[----:B---3--:R-:W-:Y:S02]  /*bbc0*/  FSEL R62, R62, -INF , !P5 ;  /* 0xff8000003e3e7808 */ /* 0x008fe40006800000 */
[----:B--2---:R-:W-:Y:S01]  /*bbd0*/  IADD3 R4, R0, 0x78, RZ ;  /* 0x0000007800047810 */ /* 0x004fe20007ffe0ff */
[----:B------:R2:W-:Y:S01]  /*bbe0*/  STL [R1+0x38], R6 ;  /* 0x0000380601007387 */ /* 0x0005e20000100800 */
[----:B------:R-:W-:Y:S02]  /*bbf0*/  ISETP.GE.AND P5, PT, R37, R8, PT ;  /* 0x000000082500720c */ /* 0x000fe40003fa6270 */
[----:B------:R-:W-:Y:S01]  /*bc00*/  ISETP.GE.AND P0, PT, R4, R9, PT ;  /* 0x000000090400720c */ /* 0x000fe20003f06270 */
[----:B------:R3:W-:Y:S03]  /*bc10*/  STL [R1+0x28], R40 ;  /* 0x0000282801007387 */ /* 0x0007e60000100800 */
[----:B----4-:R-:W-:-:S02]  /*bc20*/  FSEL R252, R44, -INF , !P0 ;  /* 0xff8000002cfc7808 */ /* 0x010fc40004000000 */
[-C--:B------:R-:W-:Y:S01]  /*bc30*/  ISETP.GE.AND P0, PT, R33, R8.reuse, PT ;  /* 0x000000082100720c */ /* 0x080fe20003f06270 */
[----:B------:R4:W-:Y:S03]  /*bc40*/  MUFU.TANH R44, R55 ;  /* 0x00000037002c7308 */ /* 0x0009e60000002400 */
[----:B------:R-:W-:Y:S02]  /*bc50*/  FSEL R118, R118, -INF , !P0 ;  /* 0xff80000076767808 */ /* 0x000fe40004000000 */
[----:B------:R-:W-:-:S04]  /*bc60*/  ISETP.GE.AND P0, PT, R26, R8, PT ;  /* 0x000000081a00720c */ /* 0x000fc80003f06270 */
[----:B------:R-:W-:Y:S01]  /*bc70*/  FSEL R67, R85, -INF , !P0 ;  /* 0xff80000055437808 */ /* 0x000fe20004000000 */
[----:B-1----:R-:W-:Y:S01]  /*bc80*/  FMUL.FTZ R2, R45, c[0x0][0x2ec] ;  /* 0x0000bb002d027a20 */ /* 0x002fe20000410000 */
[-C--:B------:R-:W-:Y:S02]  /*bc90*/  ISETP.GE.AND P0, PT, R19, R8.reuse, PT ;  /* 0x000000081300720c */ /* 0x080fe40003f06270 */
[----:B------:R-:W-:Y:S01]  /*bca0*/  FSEL R45, R132, -INF , !P5 ;  /* 0xff800000842d7808 */ /* 0x000fe20006800000 */
[----:B------:R1:W1:Y:S01]  /*bcb0*/  MUFU.TANH R38, R2 ;  /* 0x0000000200267308 */ /* 0x0002620000002400 */
[----:B--2---:R-:W-:Y:S02]  /*bcc0*/  IADD3 R6, R0, 0x70, RZ ;  /* 0x0000007000067810 */ /* 0x004fe40007ffe0ff */
[----:B------:R-:W-:Y:S01]  /*bcd0*/  ISETP.GE.AND P5, PT, R30, R8, PT ;  /* 0x000000081e00720c */ /* 0x000fe20003fa6270 */
[----:B---3--:R-:W-:Y:S01]  /*bce0*/  FMUL.FTZ R40, R130, c[0x0][0x2ec] ;  /* 0x0000bb0082287a20 */ /* 0x008fe20000410000 */
[----:B------:R-:W-:Y:S01]  /*bcf0*/  ISETP.GE.AND P2, PT, R6, R9, PT ;  /* 0x000000090600720c */ /* 0x000fe20003f46270 */
[----:B------:R-:W-:Y:S01]  /*bd00*/  IMAD.MOV.U32 R130, RZ, RZ, R241 ;  /* 0x000000ffff827224 */ /* 0x000fe200078e00f1 */
[----:B----4-:R-:W-:-:S02]  /*bd10*/  FSEL R55, R69, -INF , !P0 ;  /* 0xff80000045377808 */ /* 0x010fc40004000000 */
[----:B------:R-:W-:Y:S01]  /*bd20*/  FSEL R104, R39, -INF , !P2 ;  /* 0xff80000027687808 */ /* 0x000fe20005000000 */
[----:B------:R-:W-:Y:S01]  /*bd30*/  MUFU.TANH R40, R40 ;  /* 0x0000002800287308 */ /* 0x000fe20000002400 */
[-C--:B------:R-:W-:Y:S02]  /*bd40*/  ISETP.GE.AND P2, PT, R35, R8.reuse, PT ;  /* 0x000000082300720c */ /* 0x080fe40003f46270 */
[----:B------:R-:W-:Y:S02]  /*bd50*/  ISETP.GE.AND P0, PT, R12, R8, PT ;  /* 0x000000080c00720c */ /* 0x000fe40003f06270 */
[----:B------:R-:W-:Y:S02]  /*bd60*/  FSEL R49, R106, -INF , !P2 ;  /* 0xff8000006a317808 */ /* 0x000fe40005000000 */
[----:B-1----:R-:W-:Y:S02]  /*bd70*/  IADD3 R2, R0, 0x79, RZ ;  /* 0x0000007900027810 */ /* 0x002fe40007ffe0ff */
[----:B------:R-:W-:-:S02]  /*bd80*/  FSEL R88, R38, -INF , !P1 ;  /* 0xff80000026587808 */ /* 0x000fc40004800000 */
[----:B------:R-:W-:Y:S01]  /*bd90*/  ISETP.GE.AND P6, PT, R2, R9, PT ;  /* 0x000000090200720c */ /* 0x000fe20003fc6270 */
[----:B------:R-:W-:Y:S01]  /*bda0*/  FMUL.FTZ R9, R41, c[0x0][0x2ec] ;  /* 0x0000bb0029097a20 */ /* 0x000fe20000410000 */
[-C--:B------:R-:W-:Y:S01]  /*bdb0*/  ISETP.GE.AND P1, PT, R34, R8.reuse, PT ;  /* 0x000000082200720c */ /* 0x080fe20003f26270 */
[----:B------:R-:W-:Y:S01]  /*bdc0*/  FMUL.FTZ R41, R131, c[0x0][0x2ec] ;  /* 0x0000bb0083297a20 */ /* 0x000fe20000410000 */
[-C--:B------:R-:W-:Y:S02]  /*bdd0*/  ISETP.GE.AND P2, PT, R28, R8.reuse, PT ;  /* 0x000000081c00720c */ /* 0x080fe40003f46270 */
[----:B------:R-:W-:Y:S01]  /*bde0*/  FSEL R116, R94, -INF , !P1 ;  /* 0xff8000005e747808 */ /* 0x000fe20004800000 */
[----:B------:R-:W1:Y:S01]  /*bdf0*/  MUFU.TANH R9, R9 ;  /* 0x0000000900097308 */ /* 0x000e620000002400 */
[----:B------:R-:W-:Y:S02]  /*be00*/  ISETP.GE.AND P1, PT, R27, R8, PT ;  /* 0x000000081b00720c */ /* 0x000fe40003f26270 */
[----:B------:R-:W-:-:S02]  /*be10*/  FSEL R70, R87, -INF , !P2 ;  /* 0xff80000057467808 */ /* 0x000fc40005000000 */
[-C--:B------:R-:W-:Y:S02]  /*be20*/  ISETP.GE.AND P2, PT, R21, R8.reuse, PT ;  /* 0x000000081500720c */ /* 0x080fe40003f46270 */
[----:B------:R-:W-:Y:S01]  /*be30*/  FSEL R47, R86, -INF , !P1 ;  /* 0xff800000562f7808 */ /* 0x000fe20004800000 */
[----:B------:R-:W-:Y:S01]  /*be40*/  MUFU.TANH R39, R41 ;  /* 0x0000002900277308 */ /* 0x000fe20000002400 */
[-C--:B------:R-:W-:Y:S02]  /*be50*/  ISETP.GE.AND P1, PT, R20, R8.reuse, PT ;  /* 0x000000081400720c */ /* 0x080fe40003f26270 */
[----:B------:R-:W-:Y:S01]  /*be60*/  FSEL R38, R134, -INF , !P3 ;  /* 0xff80000086267808 */ /* 0x000fe20005800000 */
[----:B------:R2:W-:Y:S01]  /*be70*/  STL [R1+0x10], R47 ;  /* 0x0000102f01007387 */ /* 0x0005e20000100800 */
[----:B------:R-:W-:Y:S02]  /*be80*/  ISETP.GE.AND P3, PT, R31, R8, PT ;  /* 0x000000081f00720c */ /* 0x000fe40003f66270 */
[----:B------:R-:W-:Y:S01]  /*be90*/  FSEL R54, R75, -INF , !P1 ;  /* 0xff8000004b367808 */ /* 0x000fe20004800000 */
[----:B------:R3:W-:Y:S01]  /*bea0*/  MUFU.TANH R41, R53 ;  /* 0x0000003500297308 */ /* 0x0007e20000002400 */
[----:B-1----:R-:W-:-:S02]  /*beb0*/  FSEL R250, R9, -INF , !P6 ;  /* 0xff80000009fa7808 */ /* 0x002fc40007000000 */
[-C--:B------:R-:W-:Y:S02]  /*bec0*/  ISETP.GE.AND P6, PT, R32, R8.reuse, PT ;  /* 0x000000082000720c */ /* 0x080fe40003fc6270 */
[----:B------:R-:W-:Y:S02]  /*bed0*/  ISETP.GE.AND P1, PT, R13, R8, PT ;  /* 0x000000080d00720c */ /* 0x000fe40003f26270 */
[----:B------:R-:W-:Y:S01]  /*bee0*/  FSEL R117, R117, -INF , !P6 ;  /* 0xff80000075757808 */ /* 0x000fe20007000000 */
[----:B------:R-:W1:Y:S01]  /*bef0*/  MUFU.TANH R9, R48 ;  /* 0x0000003000097308 */ /* 0x000e620000002400 */
[----:B------:R-:W-:Y:S02]  /*bf00*/  FSEL R251, R251, -INF , !P3 ;  /* 0xff800000fbfb7808 */ /* 0x000fe40005800000 */
[----:B------:R-:W-:Y:S02]  /*bf10*/  FSEL R107, R90, -INF , !P5 ;  /* 0xff8000005a6b7808 */ /* 0x000fe40006800000 */
[----:B------:R-:W-:-:S02]  /*bf20*/  FSEL R106, R89, -INF , !P4 ;  /* 0xff800000596a7808 */ /* 0x000fc40006000000 */
[-C--:B------:R-:W-:Y:S01]  /*bf30*/  ISETP.GE.AND P6, PT, R25, R8.reuse, PT ;  /* 0x000000081900720c */ /* 0x080fe20003fc6270 */
[----:B------:R-:W-:Y:S01]  /*bf40*/  MUFU.TANH R48, R52 ;  /* 0x0000003400307308 */ /* 0x000fe20000002400 */
[----:B---3--:R-:W-:Y:S02]  /*bf50*/  FSEL R53, R79, -INF , !P2 ;  /* 0xff8000004f357808 */ /* 0x008fe40005000000 */
[-C--:B------:R-:W-:Y:S02]  /*bf60*/  ISETP.GE.AND P2, PT, R14, R8.reuse, PT ;  /* 0x000000080e00720c */ /* 0x080fe40003f46270 */
[-C--:B------:R-:W-:Y:S02]  /*bf70*/  ISETP.GE.AND P3, PT, R24, R8.reuse, PT ;  /* 0x000000081800720c */ /* 0x080fe40003f66270 */
[-C--:B------:R-:W-:Y:S01]  /*bf80*/  ISETP.GE.AND P5, PT, R23, R8.reuse, PT ;  /* 0x000000081700720c */ /* 0x080fe20003fa6270 */
[----:B--2---:R-:W2:Y:S01]  /*bf90*/  MUFU.TANH R47, R51 ;  /* 0x00000033002f7308 */ /* 0x004ea20000002400 */
[----:B-1----:R-:W-:Y:S01]  /*bfa0*/  FSEL R247, R9, -INF , !P2 ;  /* 0xff80000009f77808 */ /* 0x002fe20005000000 */
[----:B------:R-:W-:Y:S01]  /*bfb0*/  FMUL.FTZ R9, R43, c[0x0][0x2ec] ;  /* 0x0000bb002b097a20 */ /* 0x000fe20000410000 */
[----:B------:R-:W-:-:S02]  /*bfc0*/  ISETP.GE.AND P4, PT, R22, R8, PT ;  /* 0x000000081600720c */ /* 0x000fc40003f86270 */
[----:B------:R-:W-:Y:S02]  /*bfd0*/  FSEL R246, R44, -INF , !P1 ;  /* 0xff8000002cf67808 */ /* 0x000fe40004800000 */
[----:B------:R-:W-:Y:S02]  /*bfe0*/  FSEL R245, R41, -INF , !P0 ;  /* 0xff80000029f57808 */ /* 0x000fe40004000000 */
[C---:B------:R-:W-:Y:S02]  /*bff0*/  ISETP.GE.AND P1, PT, R0.reuse, R11, PT ;  /* 0x0000000b0000720c */ /* 0x040fe40003f26270 */
[----:B------:R-:W-:Y:S02]  /*c000*/  ISETP.GE.AND P0, PT, R0, R10, PT ;  /* 0x0000000a0000720c */ /* 0x000fe40003f06270 */
[----:B------:R1:W3:Y:S01]  /*c010*/  MUFU.TANH R0, R9 ;  /* 0x0000000900007308 */ /* 0x0002e20000002400 */
[----:B------:R-:W-:Y:S02]  /*c020*/  FSEL R66, R83, -INF , !P6 ;  /* 0xff80000053427808 */ /* 0x000fe40007000000 */
[----:B------:R-:W-:-:S02]  /*c030*/  FSEL R68, R82, -INF , !P3 ;  /* 0xff80000052447808 */ /* 0x000fc40005800000 */
[----:B------:R-:W-:Y:S02]  /*c040*/  FSEL R81, R81, -INF , !P5 ;  /* 0xff80000051517808 */ /* 0x000fe40006800000 */
[----:B------:R-:W-:Y:S02]  /*c050*/  FSEL R80, R80, -INF , !P4 ;  /* 0xff80000050507808 */ /* 0x000fe40006000000 */
[-C--:B------:R-:W-:Y:S02]  /*c060*/  ISETP.GE.AND P6, PT, R18, R8.reuse, PT ;  /* 0x000000081200720c */ /* 0x080fe40003fc6270 */
[-C--:B------:R-:W-:Y:S02]  /*c070*/  ISETP.GE.AND P3, PT, R17, R8.reuse, PT ;  /* 0x000000081100720c */ /* 0x080fe40003f66270 */
[-C--:B------:R-:W-:Y:S02]  /*c080*/  ISETP.GE.AND P5, PT, R16, R8.reuse, PT ;  /* 0x000000081000720c */ /* 0x080fe40003fa6270 */
[----:B------:R-:W-:Y:S01]  /*c090*/  ISETP.GE.AND P4, PT, R15, R8, PT ;  /* 0x000000080f00720c */ /* 0x000fe20003f86270 */
[----:B-1----:R-:W-:Y:S01]  /*c0a0*/  FMUL.FTZ R9, R98, c[0x0][0x2ec] ;  /* 0x0000bb0062097a20 */ /* 0x002fe20000410000 */
[----:B------:R-:W-:-:S02]  /*c0b0*/  FSEL R83, R65, -INF , !P6 ;  /* 0xff80000041537808 */ /* 0x000fc40007000000 */
[----:B------:R-:W-:Y:S02]  /*c0c0*/  FSEL R57, R64, -INF , !P3 ;  /* 0xff80000040397808 */ /* 0x000fe40005800000 */
[----:B------:R-:W-:Y:S02]  /*c0d0*/  FSEL R249, R40, -INF , !P5 ;  /* 0xff80000028f97808 */ /* 0x000fe40006800000 */
[----:B------:R-:W-:Y:S02]  /*c0e0*/  FSEL R248, R39, -INF , !P4 ;  /* 0xff80000027f87808 */ /* 0x000fe40006000000 */
[-C--:B------:R-:W-:Y:S02]  /*c0f0*/  ISETP.GE.AND P6, PT, R7, R8.reuse, PT ;  /* 0x000000080700720c */ /* 0x080fe40003fc6270 */
[-C--:B------:R-:W-:Y:S02]  /*c100*/  ISETP.GE.AND P3, PT, R6, R8.reuse, PT ;  /* 0x000000080600720c */ /* 0x080fe40003f66270 */
[----:B------:R-:W-:-:S02]  /*c110*/  ISETP.GE.AND P5, PT, R5, R8, PT ;  /* 0x000000080500720c */ /* 0x000fc40003fa6270 */
[-C--:B------:R-:W-:Y:S02]  /*c120*/  ISETP.GE.AND P4, PT, R4, R8.reuse, PT ;  /* 0x000000080400720c */ /* 0x080fe40003f86270 */
[----:B------:R-:W-:Y:S02]  /*c130*/  ISETP.GE.AND P2, PT, R2, R8, PT ;  /* 0x000000080200720c */ /* 0x000fe40003f46270 */
[----:B------:R-:W1:Y:S01]  /*c140*/  MUFU.TANH R8, R42 ;  /* 0x0000002a00087308 */ /* 0x000e620000002400 */
[----:B--2---:R-:W-:Y:S02]  /*c150*/  FSEL R243, R47, -INF , !P3 ;  /* 0xff8000002ff37808 */ /* 0x004fe40005800000 */
[----:B---3--:R-:W-:Y:S01]  /*c160*/  FSEL R236, R0, -INF , !P2 ;  /* 0xff80000000ec7808 */ /* 0x008fe20005000000 */
[----:B------:R-:W-:Y:S01]  /*c170*/  FMUL.FTZ R0, R109, c[0x0][0x2ec] ;  /* 0x0000bb006d007a20 */ /* 0x000fe20000410000 */
[----:B------:R-:W-:Y:S02]  /*c180*/  FSEL R244, R48, -INF , !P6 ;  /* 0xff80000030f47808 */ /* 0x000fe40007000000 */
[----:B------:R-:W-:Y:S01]  /*c190*/  ISETP.GE.AND P6, PT, R37, R11, PT ;  /* 0x0000000b2500720c */ /* 0x000fe20003fc6270 */
[----:B------:R2:W3:Y:S01]  /*c1a0*/  MUFU.TANH R47, R9 ;  /* 0x00000009002f7308 */ /* 0x0004e20000002400 */
[----:B------:R-:W-:-:S02]  /*c1b0*/  FSEL R242, R50, -INF , !P5 ;  /* 0xff80000032f27808 */ /* 0x000fc40006800000 */
[-C--:B------:R-:W-:Y:S02]  /*c1c0*/  ISETP.GE.AND P5, PT, R36, R11.reuse, PT ;  /* 0x0000000b2400720c */ /* 0x080fe40003fa6270 */
[-C--:B------:R-:W-:Y:S02]  /*c1d0*/  ISETP.GE.AND P3, PT, R37, R10.reuse, PT ;  /* 0x0000000a2500720c */ /* 0x080fe40003f66270 */
[----:B------:R-:W-:Y:S01]  /*c1e0*/  ISETP.GE.AND P2, PT, R35, R11, PT ;  /* 0x0000000b2300720c */ /* 0x000fe20003f46270 */
[----:B------:R4:W-:Y:S01]  /*c1f0*/  MUFU.TANH R42, R0 ;  /* 0x00000000002a7308 */ /* 0x0009e20000002400 */
[----:B-1----:R-:W-:Y:S01]  /*c200*/  FSEL R241, R8, -INF , !P4 ;  /* 0xff80000008f17808 */ /* 0x002fe20006000000 */
[----:B------:R-:W-:Y:S01]  /*c210*/  FMUL.FTZ R8, R108, c[0x0][0x2ec] ;  /* 0x0000bb006c087a20 */ /* 0x000fe20000410000 */
[----:B------:R-:W-:Y:S02]  /*c220*/  ISETP.GE.AND P4, PT, R36, R10, PT ;  /* 0x0000000a2400720c */ /* 0x000fe40003f86270 */
[----:B------:R-:W-:-:S02]  /*c230*/  FSEL R36, R130, -INF , !P1 ;  /* 0xff80000082247808 */ /* 0x000fc40004800000 */
[-C--:B------:R-:W-:Y:S01]  /*c240*/  ISETP.GE.AND P1, PT, R35, R10.reuse, PT ;  /* 0x0000000a2300720c */ /* 0x080fe20003f26270 */
[----:B--2---:R-:W-:Y:S01]  /*c250*/  FMUL.FTZ R9, R99, c[0x0][0x2ec] ;  /* 0x0000bb0063097a20 */ /* 0x004fe20000410000 */
[----:B------:R-:W-:Y:S01]  /*c260*/  FSEL R35, R76, -INF , !P0 ;  /* 0xff8000004c237808 */ /* 0x000fe20004000000 */
[----:B------:R-:W-:Y:S01]  /*c270*/  MUFU.TANH R43, R8 ;  /* 0x00000008002b7308 */ /* 0x000fe20000002400 */
[----:B------:R-:W-:Y:S02]  /*c280*/  FSEL R37, R77, -INF , !P6 ;  /* 0xff8000004d257808 */ /* 0x000fe40007000000 */
[C---:B------:R-:W-:Y:S02]  /*c290*/  ISETP.GE.AND P0, PT, R34.reuse, R11, PT ;  /* 0x0000000b2200720c */ /* 0x040fe40003f06270 */
[----:B------:R-:W-:Y:S01]  /*c2a0*/  ISETP.GE.AND P6, PT, R34, R10, PT ;  /* 0x0000000a2200720c */ /* 0x000fe20003fc6270 */
[----:B----4-:R-:W-:Y:S01]  /*c2b0*/  FMUL.FTZ R0, R110, c[0x0][0x2ec] ;  /* 0x0000bb006e007a20 */ /* 0x010fe20000410000 */
[----:B------:R-:W-:Y:S01]  /*c2c0*/  FSEL R39, R78, -INF , !P3 ;  /* 0xff8000004e277808 */ /* 0x000fe20005800000 */
[----:B------:R-:W-:Y:S01]  /*c2d0*/  MUFU.TANH R44, R9 ;  /* 0x00000009002c7308 */ /* 0x000fe20000002400 */
[----:B------:R-:W-:-:S02]  /*c2e0*/  FSEL R34, R129, -INF , !P5 ;  /* 0xff80000081227808 */ /* 0x000fc40006800000 */
[CC--:B------:R-:W-:Y:S02]  /*c2f0*/  ISETP.GE.AND P3, PT, R33.reuse, R11.reuse, PT ;  /* 0x0000000b2100720c */ /* 0x0c0fe40003f66270 */
[-C--:B------:R-:W-:Y:S02]  /*c300*/  ISETP.GE.AND P5, PT, R33, R10.reuse, PT ;  /* 0x0000000a2100720c */ /* 0x080fe40003fa6270 */
[----:B------:R-:W-:Y:S01]  /*c310*/  FSEL R40, R128, -INF , !P4 ;  /* 0xff80000080287808 */ /* 0x000fe20006000000 */
[----:B------:R1:W2:Y:S01]  /*c320*/  MUFU.TANH R9, R0 ;  /* 0x0000000000097308 */ /* 0x0002a20000002400 */
[----:B------:R-:W-:Y:S02]  /*c330*/  FSEL R33, R84, -INF , !P2 ;  /* 0xff80000054217808 */ /* 0x000fe40005000000 */
[C---:B------:R-:W-:Y:S02]  /*c340*/  ISETP.GE.AND P4, PT, R32.reuse, R11, PT ;  /* 0x0000000b2000720c */ /* 0x040fe40003f86270 */
[----:B------:R-:W-:-:S02]  /*c350*/  ISETP.GE.AND P2, PT, R32, R10, PT ;  /* 0x0000000a2000720c */ /* 0x000fc40003f46270 */
[----:B------:R-:W-:Y:S02]  /*c360*/  FSEL R32, R92, -INF , !P1 ;  /* 0xff8000005c207808 */ /* 0x000fe40004800000 */
[----:B------:R-:W-:Y:S02]  /*c370*/  FSEL R205, R205, -INF , !P0 ;  /* 0xff800000cdcd7808 */ /* 0x000fe40004000000 */
[C---:B------:R-:W-:Y:S02]  /*c380*/  ISETP.GE.AND P1, PT, R31.reuse, R11, PT ;  /* 0x0000000b1f00720c */ /* 0x040fe40003f26270 */
[----:B------:R-:W-:Y:S02]  /*c390*/  ISETP.GE.AND P0, PT, R31, R10, PT ;  /* 0x0000000a1f00720c */ /* 0x000fe40003f06270 */
[----:B------:R-:W-:Y:S01]  /*c3a0*/  FSEL R240, R240, -INF , !P6 ;  /* 0xff800000f0f07808 */ /* 0x000fe20007000000 */
[----:B-1----:R-:W-:Y:S01]  /*c3b0*/  FMUL.FTZ R0, R111, c[0x0][0x2ec] ;  /* 0x0000bb006f007a20 */ /* 0x002fe20000410000 */
[----:B------:R-:W-:-:S02]  /*c3c0*/  FSEL R204, R204, -INF , !P3 ;  /* 0xff800000cccc7808 */ /* 0x000fc40005800000 */
[CC--:B------:R-:W-:Y:S01]  /*c3d0*/  ISETP.GE.AND P6, PT, R30.reuse, R11.reuse, PT ;  /* 0x0000000b1e00720c */ /* 0x0c0fe20003fc6270 */
[----:B------:R1:W-:Y:S01]  /*c3e0*/  MUFU.TANH R41, R0 ;  /* 0x0000000000297308 */ /* 0x0003e20000002400 */
[-C--:B------:R-:W-:Y:S02]  /*c3f0*/  ISETP.GE.AND P3, PT, R30, R10.reuse, PT ;  /* 0x0000000a1e00720c */ /* 0x080fe40003f66270 */
[----:B------:R-:W-:Y:S02]  /*c400*/  FSEL R235, R235, -INF , !P2 ;  /* 0xff800000ebeb7808 */ /* 0x000fe40005000000 */
[----:B------:R-:W-:Y:S02]  /*c410*/  FSEL R131, R93, -INF , !P1 ;  /* 0xff8000005d837808 */ /* 0x000fe40004800000 */
[C---:B------:R-:W-:Y:S02]  /*c420*/  ISETP.GE.AND P2, PT, R28.reuse, R11, PT ;  /* 0x0000000b1c00720c */ /* 0x040fe40003f46270 */
[----:B------:R-:W-:-:S02]  /*c430*/  ISETP.GE.AND P1, PT, R28, R10, PT ;  /* 0x0000000a1c00720c */ /* 0x000fc40003f26270 */
[----:B------:R-:W-:Y:S02]  /*c440*/  FSEL R238, R238, -INF , !P5 ;  /* 0xff800000eeee7808 */ /* 0x000fe40006800000 */
[----:B------:R-:W-:Y:S02]  /*c450*/  FSEL R132, R203, -INF , !P4 ;  /* 0xff800000cb847808 */ /* 0x000fe40006000000 */
[C---:B------:R-:W-:Y:S01]  /*c460*/  ISETP.GE.AND P5, PT, R29.reuse, R11, PT ;  /* 0x0000000b1d00720c */ /* 0x040fe20003fa6270 */
[----:B-1----:R-:W-:Y:S01]  /*c470*/  FMUL.FTZ R0, R112, c[0x0][0x2ec] ;  /* 0x0000bb0070007a20 */ /* 0x002fe20000410000 */
[----:B------:R-:W-:Y:S02]  /*c480*/  ISETP.GE.AND P4, PT, R29, R10, PT ;  /* 0x0000000a1d00720c */ /* 0x000fe40003f86270 */
[----:B------:R-:W-:Y:S01]  /*c490*/  FSEL R233, R233, -INF , !P0 ;  /* 0xff800000e9e97808 */ /* 0x000fe20004000000 */
[----:B------:R1:W-:Y:S01]  /*c4a0*/  MUFU.TANH R31, R0 ;  /* 0x00000000001f7308 */ /* 0x0003e20000002400 */
[----:B------:R-:W-:-:S02]  /*c4b0*/  FSEL R29, R201, -INF , !P6 ;  /* 0xff800000c91d7808 */ /* 0x000fc40007000000 */
[CC--:B------:R-:W-:Y:S02]  /*c4c0*/  ISETP.GE.AND P0, PT, R27.reuse, R11.reuse, PT ;  /* 0x0000000b1b00720c */ /* 0x0c0fe40003f06270 */
[-C--:B------:R-:W-:Y:S02]  /*c4d0*/  ISETP.GE.AND P6, PT, R27, R10.reuse, PT ;  /* 0x0000000a1b00720c */ /* 0x080fe40003fc6270 */
[----:B------:R-:W-:Y:S02]  /*c4e0*/  FSEL R239, R239, -INF , !P3 ;  /* 0xff800000efef7808 */ /* 0x000fe40005800000 */
[----:B------:R-:W-:Y:S02]  /*c4f0*/  FSEL R130, R202, -INF , !P5 ;  /* 0xff800000ca827808 */ /* 0x000fe40006800000 */
[C---:B------:R-:W-:Y:S02]  /*c500*/  ISETP.GE.AND P3, PT, R26.reuse, R11, PT ;  /* 0x0000000b1a00720c */ /* 0x040fe40003f66270 */
[----:B------:R-:W-:-:S02]  /*c510*/  ISETP.GE.AND P5, PT, R26, R10, PT ;  /* 0x0000000a1a00720c */ /* 0x000fc40003fa6270 */
[----:B------:R-:W-:Y:S01]  /*c520*/  FSEL R237, R237, -INF , !P4 ;  /* 0xff800000eded7808 */ /* 0x000fe20006000000 */
[----:B-1----:R-:W-:Y:S01]  /*c530*/  FMUL.FTZ R0, R113, c[0x0][0x2ec] ;  /* 0x0000bb0071007a20 */ /* 0x002fe20000410000 */
[----:B------:R-:W-:Y:S02]  /*c540*/  FSEL R129, R135, -INF , !P2 ;  /* 0xff80000087817808 */ /* 0x000fe40005000000 */
[C---:B------:R-:W-:Y:S01]  /*c550*/  ISETP.GE.AND P4, PT, R25.reuse, R11, PT ;  /* 0x0000000b1900720c */ /* 0x040fe20003f86270 */
[----:B------:R1:W-:Y:S01]  /*c560*/  MUFU.TANH R30, R0 ;  /* 0x00000000001e7308 */ /* 0x0003e20000002400 */
[----:B------:R-:W-:Y:S02]  /*c570*/  ISETP.GE.AND P2, PT, R25, R10, PT ;  /* 0x0000000a1900720c */ /* 0x000fe40003f46270 */
[----:B------:R-:W-:Y:S02]  /*c580*/  FSEL R234, R234, -INF , !P1 ;  /* 0xff800000eaea7808 */ /* 0x000fe40004800000 */
[----:B------:R-:W-:-:S02]  /*c590*/  FSEL R128, R200, -INF , !P0 ;  /* 0xff800000c8807808 */ /* 0x000fc40004000000 */
[C---:B------:R-:W-:Y:S02]  /*c5a0*/  ISETP.GE.AND P1, PT, R24.reuse, R11, PT ;  /* 0x0000000b1800720c */ /* 0x040fe40003f26270 */
[----:B------:R-:W-:Y:S01]  /*c5b0*/  ISETP.GE.AND P0, PT, R24, R10, PT ;  /* 0x0000000a1800720c */ /* 0x000fe20003f06270 */
[----:B-1----:R-:W-:-:S04]  /*c5c0*/  FMUL.FTZ R0, R114, c[0x0][0x2ec] ;  /* 0x0000bb0072007a20 */ /* 0x002fc80000410000 */
[----:B------:R1:W4:Y:S02]  /*c5d0*/  MUFU.TANH R8, R0 ;  /* 0x0000000000087308 */ /* 0x0003240000002400 */
[----:B-1----:R-:W-:-:S06]  /*c5e0*/  FMUL.FTZ R0, R115, c[0x0][0x2ec] ;  /* 0x0000bb0073007a20 */ /* 0x002fcc0000410000 */
[----:B------:R1:W1:Y:S02]  /*c5f0*/  MUFU.TANH R28, R0 ;  /* 0x00000000001c7308 */ /* 0x0002640000002400 */
[----:B-1----:R-:W-:-:S06]  /*c600*/  FMUL.FTZ R0, R124, c[0x0][0x2ec] ;  /* 0x0000bb007c007a20 */ /* 0x002fcc0000410000 */
[----:B------:R1:W1:Y:S02]  /*c610*/  MUFU.TANH R27, R0 ;  /* 0x00000000001b7308 */ /* 0x0002640000002400 */
[----:B-1----:R-:W-:-:S06]  /*c620*/  FMUL.FTZ R0, R125, c[0x0][0x2ec] ;  /* 0x0000bb007d007a20 */ /* 0x002fcc0000410000 */
[----:B------:R1:W-:Y:S01]  /*c630*/  MUFU.TANH R26, R0 ;  /* 0x00000000001a7308 */ /* 0x0003e20000002400 */
[----:B------:R-:W-:Y:S02]  /*c640*/  FSEL R232, R232, -INF , !P6 ;  /* 0xff800000e8e87808 */ /* 0x000fe40007000000 */
[----:B------:R-:W-:Y:S01]  /*c650*/  ISETP.GE.AND P6, PT, R23, R11, PT ;  /* 0x0000000b1700720c */ /* 0x000fe20003fc6270 */
[----:B-1----:R-:W-:-:S04]  /*c660*/  FMUL.FTZ R0, R126, c[0x0][0x2ec] ;  /* 0x0000bb007e007a20 */ /* 0x002fc80000410000 */
[----:B------:R1:W1:Y:S01]  /*c670*/  MUFU.TANH R25, R0 ;  /* 0x0000000000197308 */ /* 0x0002620000002400 */
[----:B------:R-:W-:Y:S02]  /*c680*/  FSEL R126, R123, -INF , !P3 ;  /* 0xff8000007b7e7808 */ /* 0x000fe40005800000 */
[----:B------:R-:W-:Y:S01]  /*c690*/  ISETP.GE.AND P3, PT, R23, R10, PT ;  /* 0x0000000a1700720c */ /* 0x000fe20003f66270 */
[----:B-1----:R-:W-:-:S04]  /*c6a0*/  FMUL.FTZ R0, R127, c[0x0][0x2ec] ;  /* 0x0000bb007f007a20 */ /* 0x002fc80000410000 */
[----:B------:R1:W-:Y:S01]  /*c6b0*/  MUFU.TANH R24, R0 ;  /* 0x0000000000187308 */ /* 0x0003e20000002400 */
[----:B------:R-:W-:Y:S02]  /*c6c0*/  FSEL R211, R211, -INF , !P5 ;  /* 0xff800000d3d37808 */ /* 0x000fe40006800000 */
[----:B------:R-:W-:Y:S02]  /*c6d0*/  FSEL R127, R133, -INF , !P4 ;  /* 0xff800000857f7808 */ /* 0x000fe40006000000 */
[C---:B------:R-:W-:Y:S02]  /*c6e0*/  ISETP.GE.AND P5, PT, R22.reuse, R11, PT ;  /* 0x0000000b1600720c */ /* 0x040fe40003fa6270 */
[----:B------:R-:W-:Y:S01]  /*c6f0*/  ISETP.GE.AND P4, PT, R22, R10, PT ;  /* 0x0000000a1600720c */ /* 0x000fe20003f86270 */
[----:B-1----:R-:W-:Y:S01]  /*c700*/  FMUL.FTZ R0, R143, c[0x0][0x2ec] ;  /* 0x0000bb008f007a20 */ /* 0x002fe20000410000 */
[----:B------:R-:W-:Y:S01]  /*c710*/  FSEL R210, R210, -INF , !P2 ;  /* 0xff800000d2d27808 */ /* 0x000fe20005000000 */
[----:B------:R1:W5:Y:S02]  /*c720*/  LDL.LU R143, [R1+0xfc] ;  /* 0x0000fc00018f7983 */ /* 0x0003640000300800 */
[----:B------:R2:W-:Y:S01]  /*c730*/  MUFU.TANH R23, R0 ;  /* 0x0000000000177308 */ /* 0x0005e20000002400 */
[----:B------:R-:W-:-:S02]  /*c740*/  FSEL R125, R100, -INF , !P1 ;  /* 0xff800000647d7808 */ /* 0x000fc40004800000 */
[CC--:B------:R-:W-:Y:S02]  /*c750*/  ISETP.GE.AND P2, PT, R21.reuse, R11.reuse, PT ;  /* 0x0000000b1500720c */ /* 0x0c0fe40003f46270 */
[----:B------:R-:W-:Y:S01]  /*c760*/  ISETP.GE.AND P1, PT, R21, R10, PT ;  /* 0x0000000a1500720c */ /* 0x000fe20003f26270 */
[----:B--2---:R-:W-:Y:S01]  /*c770*/  FMUL.FTZ R0, R142, c[0x0][0x2ec] ;  /* 0x0000bb008e007a20 */ /* 0x004fe20000410000 */
[----:B------:R-:W-:Y:S01]  /*c780*/  FSEL R209, R209, -INF , !P0 ;  /* 0xff800000d1d17808 */ /* 0x000fe20004000000 */
[----:B------:R1:W5:Y:S02]  /*c790*/  LDL.LU R142, [R1+0xf8] ;  /* 0x0000f800018e7983 */ /* 0x0003640000300800 */
[----:B------:R2:W-:Y:S01]  /*c7a0*/  MUFU.TANH R22, R0 ;  /* 0x0000000000167308 */ /* 0x0005e20000002400 */
[----:B------:R-:W-:Y:S02]  /*c7b0*/  FSEL R111, R102, -INF , !P6 ;  /* 0xff800000666f7808 */ /* 0x000fe40007000000 */
[----:B------:R-:W-:-:S02]  /*c7c0*/  ISETP.GE.AND P0, PT, R20, R11, PT ;  /* 0x0000000b1400720c */ /* 0x000fc40003f06270 */
[-C--:B------:R-:W-:Y:S01]  /*c7d0*/  ISETP.GE.AND P6, PT, R20, R10.reuse, PT ;  /* 0x0000000a1400720c */ /* 0x080fe20003fc6270 */
[----:B--2---:R-:W-:Y:S01]  /*c7e0*/  FMUL.FTZ R0, R141, c[0x0][0x2ec] ;  /* 0x0000bb008d007a20 */ /* 0x004fe20000410000 */
[----:B------:R-:W-:Y:S01]  /*c7f0*/  FSEL R208, R208, -INF , !P3 ;  /* 0xff800000d0d07808 */ /* 0x000fe20005800000 */
[----:B------:R1:W5:Y:S02]  /*c800*/  LDL.LU R141, [R1+0xf4] ;  /* 0x0000f400018d7983 */ /* 0x0003640000300800 */
[----:B------:R2:W-:Y:S01]  /*c810*/  MUFU.TANH R21, R0 ;  /* 0x0000000000157308 */ /* 0x0005e20000002400 */
[----:B------:R-:W-:Y:S02]  /*c820*/  FSEL R110, R95, -INF , !P5 ;  /* 0xff8000005f6e7808 */ /* 0x000fe40006800000 */
[C---:B------:R-:W-:Y:S02]  /*c830*/  ISETP.GE.AND P3, PT, R19.reuse, R11, PT ;  /* 0x0000000b1300720c */ /* 0x040fe40003f66270 */
[----:B------:R-:W-:Y:S01]  /*c840*/  ISETP.GE.AND P5, PT, R19, R10, PT ;  /* 0x0000000a1300720c */ /* 0x000fe20003fa6270 */
[----:B--2---:R-:W-:Y:S01]  /*c850*/  FMUL.FTZ R0, R140, c[0x0][0x2ec] ;  /* 0x0000bb008c007a20 */ /* 0x004fe20000410000 */
[----:B------:R-:W-:Y:S01]  /*c860*/  FSEL R206, R206, -INF , !P1 ;  /* 0xff800000cece7808 */ /* 0x000fe20004800000 */
[----:B------:R1:W5:Y:S02]  /*c870*/  LDL.LU R140, [R1+0xf0] ;  /* 0x0000f000018c7983 */ /* 0x0003640000300800 */
[----:B------:R2:W-:Y:S01]  /*c880*/  MUFU.TANH R20, R0 ;  /* 0x0000000000147308 */ /* 0x0005e20000002400 */
[----:B------:R-:W-:-:S02]  /*c890*/  FSEL R103, R103, -INF , !P0 ;  /* 0xff80000067677808 */ /* 0x000fc40004000000 */
[CC--:B------:R-:W-:Y:S02]  /*c8a0*/  ISETP.GE.AND P1, PT, R17.reuse, R11.reuse, PT ;  /* 0x0000000b1100720c */ /* 0x0c0fe40003f26270 */
[----:B------:R-:W-:Y:S01]  /*c8b0*/  ISETP.GE.AND P0, PT, R17, R10, PT ;  /* 0x0000000a1100720c */ /* 0x000fe20003f06270 */
[----:B--2---:R-:W-:Y:S01]  /*c8c0*/  FMUL.FTZ R0, R139, c[0x0][0x2ec] ;  /* 0x0000bb008b007a20 */ /* 0x004fe20000410000 */
[----:B---3--:R-:W-:Y:S01]  /*c8d0*/  FSEL R203, R47, -INF , !P6 ;  /* 0xff8000002fcb7808 */ /* 0x008fe20007000000 */
[----:B------:R1:W5:Y:S01]  /*c8e0*/  LDL.LU R139, [R1+0xec] ;  /* 0x0000ec00018b7983 */ /* 0x0003620000300800 */
[----:B------:R-:W-:Y:S01]  /*c8f0*/  FSEL R108, R91, -INF , !P2 ;  /* 0xff8000005b6c7808 */ /* 0x000fe20005000000 */
[----:B------:R2:W-:Y:S01]  /*c900*/  MUFU.TANH R19, R0 ;  /* 0x0000000000137308 */ /* 0x0005e20000002400 */
[----:B------:R-:W-:Y:S02]  /*c910*/  FSEL R101, R101, -INF , !P3 ;  /* 0xff80000065657808 */ /* 0x000fe40005800000 */
[----:B------:R-:W-:-:S02]  /*c920*/  ISETP.GE.AND P6, PT, R16, R11, PT ;  /* 0x0000000b1000720c */ /* 0x000fc40003fc6270 */
[-C--:B------:R-:W-:Y:S02]  /*c930*/  ISETP.GE.AND P3, PT, R16, R10.reuse, PT ;  /* 0x0000000a1000720c */ /* 0x080fe40003f66270 */
[C---:B------:R-:W-:Y:S02]  /*c940*/  ISETP.GE.AND P2, PT, R18.reuse, R10, PT ;  /* 0x0000000a1200720c */ /* 0x040fe40003f46270 */
[----:B------:R-:W-:Y:S02]  /*c950*/  FSEL R207, R207, -INF , !P4 ;  /* 0xff800000cfcf7808 */ /* 0x000fe40006000000 */
[----:B------:R-:W-:Y:S01]  /*c960*/  ISETP.GE.AND P4, PT, R18, R11, PT ;  /* 0x0000000b1200720c */ /* 0x000fe20003f86270 */
[----:B--2---:R-:W-:Y:S01]  /*c970*/  FMUL.FTZ R0, R138, c[0x0][0x2ec] ;  /* 0x0000bb008a007a20 */ /* 0x004fe20000410000 */
[----:B------:R-:W-:Y:S01]  /*c980*/  FSEL R201, R9, -INF , !P2 ;  /* 0xff80000009c97808 */ /* 0x000fe20005000000 */
[----:B------:R1:W5:Y:S02]  /*c990*/  LDL.LU R138, [R1+0xe8] ;  /* 0x0000e800018a7983 */ /* 0x0003640000300800 */
[----:B------:R2:W-:Y:S01]  /*c9a0*/  MUFU.TANH R17, R0 ;  /* 0x0000000000117308 */ /* 0x0005e20000002400 */
[----:B------:R-:W-:-:S02]  /*c9b0*/  FSEL R95, R43, -INF , !P4 ;  /* 0xff8000002b5f7808 */ /* 0x000fc40006000000 */
[----:B------:R-:W-:Y:S01]  /*c9c0*/  ISETP.GE.AND P4, PT, R15, R10, PT ;  /* 0x0000000a0f00720c */ /* 0x000fe20003f86270 */
[----:B--2---:R-:W-:Y:S01]  /*c9d0*/  FMUL.FTZ R0, R137, c[0x0][0x2ec] ;  /* 0x0000bb0089007a20 */ /* 0x004fe20000410000 */
[-C--:B------:R-:W-:Y:S01]  /*c9e0*/  ISETP.GE.AND P2, PT, R14, R11.reuse, PT ;  /* 0x0000000b0e00720c */ /* 0x080fe20003f46270 */
[----:B------:R1:W5:Y:S01]  /*c9f0*/  LDL.LU R137, [R1+0xe4] ;  /* 0x0000e40001897983 */ /* 0x0003620000300800 */
[----:B------:R-:W-:Y:S01]  /*ca00*/  FSEL R202, R44, -INF , !P5 ;  /* 0xff8000002cca7808 */ /* 0x000fe20006800000 */
[----:B------:R2:W3:Y:S01]  /*ca10*/  MUFU.TANH R16, R0 ;  /* 0x0000000000107308 */ /* 0x0004e20000002400 */
[----:B----4-:R-:W-:Y:S02]  /*ca20*/  FSEL R102, R8, -INF , !P3 ;  /* 0xff80000008667808 */ /* 0x010fe40005800000 */
[----:B------:R-:W-:Y:S01]  /*ca30*/  ISETP.GE.AND P5, PT, R15, R11, PT ;  /* 0x0000000b0f00720c */ /* 0x000fe20003fa6270 */
[----:B--2---:R-:W-:Y:S01]  /*ca40*/  FMUL.FTZ R0, R136, c[0x0][0x2ec] ;  /* 0x0000bb0088007a20 */ /* 0x004fe20000410000 */
[----:B------:R-:W-:Y:S01]  /*ca50*/  FSEL R93, R42, -INF , !P1 ;  /* 0xff8000002a5d7808 */ /* 0x000fe20004800000 */
[----:B------:R1:W5:Y:S01]  /*ca60*/  LDL.LU R136, [R1+0xe0] ;  /* 0x0000e00001887983 */ /* 0x0003620000300800 */
[----:B------:R-:W-:Y:S01]  /*ca70*/  FSEL R109, R41, -INF , !P0 ;  /* 0xff800000296d7808 */ /* 0x000fe20004000000 */
[----:B------:R2:W-:Y:S01]  /*ca80*/  MUFU.TANH R9, R0 ;  /* 0x0000000000097308 */ /* 0x0005e20000002400 */
[----:B------:R-:W-:-:S02]  /*ca90*/  FSEL R100, R28, -INF , !P4 ;  /* 0xff8000001c647808 */ /* 0x000fc40006000000 */
[----:B------:R-:W-:Y:S02]  /*caa0*/  FSEL R78, R27, -INF , !P2 ;  /* 0xff8000001b4e7808 */ /* 0x000fe40005000000 */
[-C--:B------:R-:W-:Y:S02]  /*cab0*/  ISETP.GE.AND P1, PT, R14, R10.reuse, PT ;  /* 0x0000000a0e00720c */ /* 0x080fe40003f26270 */
[-C--:B------:R-:W-:Y:S02]  /*cac0*/  ISETP.GE.AND P0, PT, R13, R11.reuse, PT ;  /* 0x0000000b0d00720c */ /* 0x080fe40003f06270 */
[----:B------:R-:W-:Y:S01]  /*cad0*/  FSEL R87, R31, -INF , !P6 ;  /* 0xff8000001f577808 */ /* 0x000fe20007000000 */
[----:B--2---:R-:W-:Y:S01]  /*cae0*/  FMUL.FTZ R0, R74, c[0x0][0x2ec] ;  /* 0x0000bb004a007a20 */ /* 0x004fe20000410000 */
[C---:B------:R-:W-:Y:S01]  /*caf0*/  ISETP.GE.AND P4, PT, R7.reuse, R11, PT ;  /* 0x0000000b0700720c */ /* 0x040fe20003f86270 */
[----:B------:R1:W5:Y:S01]  /*cb00*/  LDL.LU R74, [R1+0xdc] ;  /* 0x0000dc00014a7983 */ /* 0x0003620000300800 */
[----:B------:R-:W-:Y:S01]  /*cb10*/  ISETP.GE.AND P2, PT, R7, R10, PT ;  /* 0x0000000a0700720c */ /* 0x000fe20003f46270 */
[----:B------:R2:W4:Y:S01]  /*cb20*/  MUFU.TANH R8, R0 ;  /* 0x0000000000087308 */ /* 0x0005220000002400 */
[----:B------:R-:W-:-:S02]  /*cb30*/  FSEL R84, R30, -INF , !P5 ;  /* 0xff8000001e547808 */ /* 0x000fc40006800000 */
[----:B------:R-:W-:Y:S02]  /*cb40*/  FSEL R94, R25, -INF , !P1 ;  /* 0xff800000195e7808 */ /* 0x000fe40004800000 */
[----:B------:R-:W-:Y:S02]  /*cb50*/  FSEL R30, R26, -INF , !P0 ;  /* 0xff8000001a1e7808 */ /* 0x000fe40004000000 */
[C---:B------:R-:W-:Y:S02]  /*cb60*/  ISETP.GE.AND P1, PT, R6.reuse, R11, PT ;  /* 0x0000000b0600720c */ /* 0x040fe40003f26270 */
[-C--:B------:R-:W-:Y:S01]  /*cb70*/  ISETP.GE.AND P6, PT, R13, R10.reuse, PT ;  /* 0x0000000a0d00720c */ /* 0x080fe20003fc6270 */
[----:B--2---:R-:W-:Y:S01]  /*cb80*/  FMUL.FTZ R0, R73, c[0x0][0x2ec] ;  /* 0x0000bb0049007a20 */ /* 0x004fe20000410000 */
[----:B------:R-:W-:Y:S01]  /*cb90*/  ISETP.GE.AND P0, PT, R6, R10, PT ;  /* 0x0000000a0600720c */ /* 0x000fe20003f06270 */
[----:B------:R1:W5:Y:S02]  /*cba0*/  LDL.LU R73, [R1+0xd8] ;  /* 0x0000d80001497983 */ /* 0x0003640000300800 */
[----:B------:R2:W1:Y:S02]  /*cbb0*/  MUFU.TANH R7, R0 ;  /* 0x0000000000077308 */ /* 0x0004640000002400 */
[----:B--2---:R-:W-:-:S02]  /*cbc0*/  FMUL.FTZ R0, R72, c[0x0][0x2ec] ;  /* 0x0000bb0048007a20 */ /* 0x004fc40000410000 */
[----:B------:R2:W5:Y:S04]  /*cbd0*/  LDL.LU R72, [R1+0xd4] ;  /* 0x0000d40001487983 */ /* 0x0005680000300800 */
[----:B------:R1:W1:Y:S02]  /*cbe0*/  MUFU.TANH R6, R0 ;  /* 0x0000000000067308 */ /* 0x0002640000002400 */
[----:B-1----:R-:W-:Y:S02]  /*cbf0*/  FMUL.FTZ R0, R3, c[0x0][0x2ec] ;  /* 0x0000bb0003007a20 */ /* 0x002fe40000410000 */
[----:B------:R2:W5:Y:S01]  /*cc00*/  LDL.LU R3, [R1+0xd0] ;  /* 0x0000d00001037983 */ /* 0x0005620000300800 */
[----:B---3--:R-:W-:Y:S02]  /*cc10*/  FSEL R79, R16, -INF , !P0 ;  /* 0xff800000104f7808 */ /* 0x008fe40004000000 */
[----:B------:R-:W-:Y:S01]  /*cc20*/  PLOP3.LUT P0, PT, PT, PT, UP0, 0x80, 0x0 ;  /* 0x000000000000781c */ /* 0x000fe20003f0f008 */
[----:B------:R-:W1:Y:S01]  /*cc30*/  MUFU.TANH R0, R0 ;  /* 0x0000000000007308 */ /* 0x000e620000002400 */
[----:B------:R-:W-:-:S02]  /*cc40*/  ISETP.GE.AND P3, PT, R12, R11, PT ;  /* 0x0000000b0c00720c */ /* 0x000fc40003f66270 */
[----:B------:R-:W-:Y:S02]  /*cc50*/  ISETP.GE.AND P5, PT, R12, R10, PT ;  /* 0x0000000a0c00720c */ /* 0x000fe40003fa6270 */
[----:B------:R-:W-:Y:S02]  /*cc60*/  FSEL R92, R24, -INF , !P6 ;  /* 0xff800000185c7808 */ /* 0x000fe40007000000 */
[----:B------:R-:W-:Y:S02]  /*cc70*/  FSEL R25, R23, -INF , !P3 ;  /* 0xff80000017197808 */ /* 0x000fe40005800000 */
[----:B------:R-:W-:Y:S02]  /*cc80*/  FSEL R85, R21, -INF , !P5 ;  /* 0xff80000015557808 */ /* 0x000fe40006800000 */
[----:B------:R-:W-:Y:S02]  /*cc90*/  FSEL R24, R22, -INF , !P4 ;  /* 0xff80000016187808 */ /* 0x000fe40006000000 */
[----:B------:R-:W-:-:S02]  /*cca0*/  FSEL R86, R20, -INF , !P2 ;  /* 0xff80000014567808 */ /* 0x000fc40005000000 */
[----:B------:R-:W-:Y:S02]  /*ccb0*/  FSEL R23, R19, -INF , !P1 ;  /* 0xff80000013177808 */ /* 0x000fe40004800000 */
[CC--:B------:R-:W-:Y:S02]  /*ccc0*/  ISETP.GE.AND P6, PT, R5.reuse, R11.reuse, PT ;  /* 0x0000000b0500720c */ /* 0x0c0fe40003fc6270 */
[-C--:B------:R-:W-:Y:S02]  /*ccd0*/  ISETP.GE.AND P3, PT, R5, R10.reuse, PT ;  /* 0x0000000a0500720c */ /* 0x080fe40003f66270 */
[-C--:B------:R-:W-:Y:S02]  /*cce0*/  ISETP.GE.AND P5, PT, R4, R11.reuse, PT ;  /* 0x0000000b0400720c */ /* 0x080fe40003fa6270 */
[----:B------:R-:W-:Y:S02]  /*ccf0*/  ISETP.GE.AND P4, PT, R2, R11, PT ;  /* 0x0000000b0200720c */ /* 0x000fe40003f86270 */
[----:B------:R-:W-:-:S02]  /*cd00*/  ISETP.GE.AND P2, PT, R4, R10, PT ;  /* 0x0000000a0400720c */ /* 0x000fc40003f46270 */
[----:B------:R-:W-:Y:S02]  /*cd10*/  ISETP.GE.AND P1, PT, R2, R10, PT ;  /* 0x0000000a0200720c */ /* 0x000fe40003f26270 */
[----:B------:R-:W-:Y:S02]  /*cd20*/  FSEL R22, R17, -INF , !P6 ;  /* 0xff80000011167808 */ /* 0x000fe40007000000 */
[----:B----4-:R-:W-:Y:S02]  /*cd30*/  FSEL R21, R8, -INF , !P5 ;  /* 0xff80000008157808 */ /* 0x010fe40006800000 */
[----:B------:R-:W-:Y:S02]  /*cd40*/  FSEL R20, R7, -INF , !P4 ;  /* 0xff80000007147808 */ /* 0x000fe40006000000 */
[----:B------:R-:W-:Y:S02]  /*cd50*/  FSEL R77, R9, -INF , !P3 ;  /* 0xff800000094d7808 */ /* 0x000fe40005800000 */
[----:B------:R-:W-:-:S02]  /*cd60*/  FSEL R76, R6, -INF , !P2 ;  /* 0xff800000064c7808 */ /* 0x000fc40005000000 */
[----:B-1----:R-:W-:Y:S01]  /*cd70*/  FSEL R75, R0, -INF , !P1 ;  /* 0xff800000004b7808 */ /* 0x002fe20004800000 */
[----:B------:R-:W-:Y:S05]  /*cd80*/  @!P0 BRA `(.L_x_71) ;  /* 0x000002c000008947 */ /* 0x000fea0003800000 */
[----:B--2---:R-:W2:Y:S04]  /*cd90*/  LDL.64 R98, [R1+0x90] ;  /* 0x0000900001627983 */ /* 0x004ea80000100a00 */
[----:B------:R-:W3:Y:S01]  /*cda0*/  LDL.64 R64, [R1+0x88] ;  /* 0x0000880001407983 */ /* 0x000ee20000100a00 */
[----:B------:R-:W-:Y:S02]  /*cdb0*/  UIADD3 UR7, UR8, -0x3, URZ ;  /* 0xfffffffd08077890 */ /* 0x000fe4000fffe03f */
[----:B------:R-:W-:Y:S02]  /*cdc0*/  ULDC.64 UR4, c[0x0][0x198] ;  /* 0x0000660000047ab9 */ /* 0x000fe40000000a00 */
[----:B------:R-:W-:-:S02]  /*cdd0*/  USHF.R.S32.HI UR6, URZ, 0x1f, UR7 ;  /* 0x0000001f3f067899 */ /* 0x000fc40008011407 */
        /* <DEDUP_REMOVED lines=39> */
.L_x_71:
[----:B--2---:R-:W2:Y:S04]  /*d050*/  LDL.LU R7, [R1+0x50] ;  /* 0x0000500001077983 */ /* 0x004ea80000300800 */
[----:B------:R-:W3:Y:S04]  /*d060*/  LDL.LU R6, [R1+0x44] ;  /* 0x0000440001067983 */ /* 0x000ee80000300800 */
[----:B-1----:R-:W4:Y:S04]  /*d070*/  LDL.LU R5, [R1+0x40] ;  /* 0x0000400001057983 */ /* 0x002f280000300800 */
[----:B------:R-:W2:Y:S04]  /*d080*/  LDL.LU R4, [R1+0x3c] ;  /* 0x00003c0001047983 */ /* 0x000ea80000300800 */
[----:B------:R-:W2:Y:S04]  /*d090*/  LDL.LU R2, [R1+0x38] ;  /* 0x0000380001027983 */ /* 0x000ea80000300800 */
[----:B------:R-:W3:Y:S04]  /*d0a0*/  LDL.LU R10, [R1+0x58] ;  /* 0x00005800010a7983 */ /* 0x000ee80000300800 */
[----:B------:R-:W4:Y:S04]  /*d0b0*/  LDL.LU R9, [R1+0x4c] ;  /* 0x00004c0001097983 */ /* 0x000f280000300800 */
[----:B------:R-:W4:Y:S04]  /*d0c0*/  LDL.LU R0, [R1+0x48] ;  /* 0x0000480001007983 */ /* 0x000f280000300800 */
[----:B------:R-:W4:Y:S04]  /*d0d0*/  LDL R8, [R1+0x64] ;  /* 0x0000640001087983 */ /* 0x000f280000100800 */
[----:B------:R1:W-:Y:S04]  /*d0e0*/  STL [R1+0xf0], R224 ;  /* 0x0000f0e001007387 */ /* 0x0003e80000100800 */
[----:B-1----:R-:W4:Y:S04]  /*d0f0*/  LDL.LU R224, [R1+0x60] ;  /* 0x0000600001e07983 */ /* 0x002f280000300800 */
[----:B------:R1:W-:Y:S04]  /*d100*/  STL [R1+0xec], R223 ;  /* 0x0000ecdf01007387 */ /* 0x0003e80000100800 */
[----:B-1----:R-:W4:Y:S04]  /*d110*/  LDL.LU R223, [R1+0x5c] ;  /* 0x00005c0001df7983 */ /* 0x002f280000300800 */
[----:B------:R1:W-:Y:S04]  /*d120*/  STL [R1+0xe8], R222 ;  /* 0x0000e8de01007387 */ /* 0x0003e80000100800 */
[----:B-1----:R-:W4:Y:S04]  /*d130*/  LDL.LU R222, [R1+0x28] ;  /* 0x0000280001de7983 */ /* 0x002f280000300800 */
[----:B------:R1:W-:Y:S04]  /*d140*/  STL [R1+0xe4], R221 ;  /* 0x0000e4dd01007387 */ /* 0x0003e80000100800 */
[----:B-1----:R-:W4:Y:S04]  /*d150*/  LDL.LU R221, [R1+0x54] ;  /* 0x0000540001dd7983 */ /* 0x002f280000300800 */
[----:B------:R-:W4:Y:S04]  /*d160*/  LDL.LU R31, [R1+0x10] ;  /* 0x00001000011f7983 */ /* 0x000f280000300800 */
[----:B------:R-:W-:Y:S04]  /*d170*/  STL [R1+0xe0], R220 ;  /* 0x0000e0dc01007387 */ /* 0x000fe80000100800 */
[----:B------:R-:W-:Y:S04]  /*d180*/  STL [R1+0xdc], R219 ;  /* 0x0000dcdb01007387 */ /* 0x000fe80000100800 */
[----:B------:R-:W-:Y:S04]  /*d190*/  STL [R1+0xd8], R218 ;  /* 0x0000d8da01007387 */ /* 0x000fe80000100800 */
[----:B------:R-:W-:Y:S04]  /*d1a0*/  STL [R1+0xd4], R217 ;  /* 0x0000d4d901007387 */ /* 0x000fe80000100800 */
[----:B------:R-:W-:Y:S04]  /*d1b0*/  STL [R1+0xd0], R212 ;  /* 0x0000d0d401007387 */ /* 0x000fe80000100800 */
[----:B------:R-:W4:Y:S01]  /*d1c0*/  LDL.LU R11, [R1+0x68] ;  /* 0x00006800010b7983 */ /* 0x000f220000300800 */
[----:B------:R-:W-:-:S02]  /*d1d0*/  IMAD.MOV.U32 R48, RZ, RZ, R70 ;  /* 0x000000ffff307224 */ /* 0x000fc400078e0046 */
[----:B------:R-:W-:Y:S01]  /*d1e0*/  IMAD.MOV.U32 R51, RZ, RZ, R67 ;  /* 0x000000ffff337224 */ /* 0x000fe200078e0043 */
[----:B------:R-:W-:Y:S02]  /*d1f0*/  MOV R98, R66 ;  /* 0x0000004200627202 */ /* 0x000fe40000000f00 */
[----:B------:R-:W-:Y:S02]  /*d200*/  MOV R50, R68 ;  /* 0x0000004400327202 */ /* 0x000fe40000000f00 */
[----:B------:R-:W-:Y:S02]  /*d210*/  MOV R91, R71 ;  /* 0x00000047005b7202 */ /* 0x000fe40000000f00 */
[----:B--2---:R-:W-:Y:S02]  /*d220*/  MOV R47, R2 ;  /* 0x00000002002f7202 */ /* 0x004fe40000000f00 */
[----:B------:R-:W-:Y:S02]  /*d230*/  MOV R44, R4 ;  /* 0x00000004002c7202 */ /* 0x000fe40000000f00 */
[----:B---3--:R-:W-:-:S02]  /*d240*/  MOV R41, R10 ;  /* 0x0000000a00297202 */ /* 0x008fc40000000f00 */
[----:B------:R-:W-:Y:S02]  /*d250*/  MOV R99, R7 ;  /* 0x0000000700637202 */ /* 0x000fe40000000f00 */
[----:B----4-:R-:W-:Y:S01]  /*d260*/  MOV R42, R9 ;  /* 0x00000009002a7202 */ /* 0x010fe20000000f00 */
[----:B------:R-:W-:Y:S01]  /*d270*/  IMAD.MOV.U32 R43, RZ, RZ, R0 ;  /* 0x000000ffff2b7224 */ /* 0x000fe200078e0000 */
[----:B-----5:R-:W-:-:S04]  /*d280*/  FMNMX.FTZ R0, R74, R56, !PT ;  /* 0x000000384a007209 */ /* 0x020fc80007810000 */
[----:B------:R-:W-:-:S04]  /*d290*/  FMNMX.FTZ R0, R59, R0, !PT ;  /* 0x000000003b007209 */ /* 0x000fc80007810000 */
[----:B------:R-:W-:-:S04]  /*d2a0*/  FMNMX.FTZ R0, R60, R0, !PT ;  /* 0x000000003c007209 */ /* 0x000fc80007810000 */
[----:B------:R-:W-:-:S04]  /*d2b0*/  FMNMX.FTZ R0, R61, R0, !PT ;  /* 0x000000003d007209 */ /* 0x000fc80007810000 */
[----:B------:R-:W-:-:S04]  /*d2c0*/  FMNMX.FTZ R0, R8, R0, !PT ;  /* 0x0000000008007209 */ /* 0x000fc80007810000 */
[----:B------:R-:W-:-:S04]  /*d2d0*/  FMNMX.FTZ R0, R96, R0, !PT ;  /* 0x0000000060007209 */ /* 0x000fc80007810000 */
[----:B------:R-:W-:Y:S02]  /*d2e0*/  FMNMX.FTZ R2, R224, R0, !PT ;  /* 0x00000000e0027209 */ /* 0x000fe40007810000 */
        /* <DEDUP_REMOVED lines=22> */
[----:B------:R-:W-:Y:S01]  /*d450*/  MOV R89, R6 ;  /* 0x0000000600597202 */ /* 0x000fe20000000f00 */
[----:B------:R-:W-:Y:S01]  /*d460*/  IMAD.MOV.U32 R90, RZ, RZ, R5 ;  /* 0x000000ffff5a7224 */ /* 0x000fe200078e0005 */
        /* <DEDUP_REMOVED lines=61> */
[----:B------:R-:W1:Y:S01]  /*d840*/  SHFL.BFLY PT, R7, R0, 0x2, 0x1f ;  /* 0x0c401f0000077f89 */ /* 0x000e6200000e0000 */
        /* <DEDUP_REMOVED lines=18> */
[----:B-1----:R-:W-:Y:S02]  /*d970*/  FMNMX.FTZ R0, R0, R7, !PT ;  /* 0x0000000700007209 */ /* 0x002fe40007810000 */
[----:B------:R-:W-:Y:S02]  /*d980*/  FMNMX.FTZ R4, R203, R4, !PT ;  /* 0x00000004cb047209 */ /* 0x000fe40007810000 */
[----:B------:R-:W-:Y:S01]  /*d990*/  FMNMX.FTZ R5, R25, R6, !PT ;  /* 0x0000000619057209 */ /* 0x000fe20007810000 */
[----:B------:R-:W1:Y:S01]  /*d9a0*/  SHFL.BFLY PT, R7, R0, 0x1, 0x1f ;  /* 0x0c201f0000077f89 */ /* 0x000e6200000e0000 */
[----:B------:R-:W-:-:S03]  /*d9b0*/  FMNMX.FTZ R4, R202, R4, !PT ;  /* 0x00000004ca047209 */ /* 0x000fc60007810000 */
[----:B------:R-:W2:Y:S01]  /*d9c0*/  SHFL.BFLY PT, R6, R2, 0x2, 0x1f ;  /* 0x0c401f0002067f89 */ /* 0x000ea200000e0000 */
        /* <DEDUP_REMOVED lines=11> */
[----:B--2---:R-:W-:-:S02]  /*da80*/  FMNMX.FTZ R2, R2, R6, !PT ;  /* 0x0000000602027209 */ /* 0x004fc40007810000 */
[----:B------:R-:W-:Y:S01]  /*da90*/  FMNMX.FTZ R0, R92, R4, !PT ;  /* 0x000000045c007209 */ /* 0x000fe20007810000 */
[----:B------:R-:W1:Y:S03]  /*daa0*/  SHFL.BFLY PT, R6, R5, 0x2, 0x1f ;  /* 0x0c401f0005067f89 */ /* 0x000e6600000e0000 */
[----:B------:R-:W-:Y:S01]  /*dab0*/  FMNMX.FTZ R0, R85, R0, !PT ;  /* 0x0000000055007209 */ /* 0x000fe20007810000 */
[----:B------:R-:W2:Y:S03]  /*dac0*/  SHFL.BFLY PT, R7, R2, 0x1, 0x1f ;  /* 0x0c201f0002077f89 */ /* 0x000ea600000e0000 */
        /* <DEDUP_REMOVED lines=10> */
[----:B--2---:R-:W-:Y:S01]  /*db70*/  FMNMX.FTZ R135, R2, R7, !PT ;  /* 0x0000000702877209 */ /* 0x004fe20007810000 */
[----:B------:R-:W-:Y:S01]  /*db80*/  FFMA.FTZ R2, R59, c[0x0][0x23c], -R4 ;  /* 0x00008f003b027a23 */ /* 0x000fe20000010804 */
[----:B------:R-:W-:Y:S01]  /*db90*/  SHFL.BFLY PT, R7, R0, 0x2, 0x1f ;  /* 0x0c401f0000077f89 */ /* 0x000fe200000e0000 */
[----:B------:R1:W-:Y:S03]  /*dba0*/  MUFU.EX2 R12, R5 ;  /* 0x00000005000c7308 */ /* 0x0003e60000000800 */
[----:B------:R-:W2:Y:S01]  /*dbb0*/  SHFL.BFLY PT, R8, R6, 0x1, 0x1f ;  /* 0x0c201f0006087f89 */ /* 0x000ea200000e0000 */
[----:B------:R-:W-:-:S04]  /*dbc0*/  FSETP.NEU.FTZ.AND P2, PT, R135, -INF , PT ;  /* 0xff8000008700780b */ /* 0x000fc80003f5d000 */
[----:B------:R3:W-:Y:S01]  /*dbd0*/  MUFU.EX2 R219, R2 ;  /* 0x0000000200db7308 */ /* 0x0007e20000000800 */
[----:B-1----:R-:W-:-:S07]  /*dbe0*/  FFMA.FTZ R5, R60, c[0x0][0x23c], -R4 ;  /* 0x00008f003c057a23 */ /* 0x002fce0000010804 */
[----:B------:R1:W-:Y:S01]  /*dbf0*/  MUFU.EX2 R10, R5 ;  /* 0x00000005000a7308 */ /* 0x0003e20000000800 */
[----:B---3--:R-:W-:-:S05]  /*dc00*/  FMUL.FTZ R2, R135, c[0x0][0x23c] ;  /* 0x00008f0087027a20 */ /* 0x008fca0000410000 */
[----:B------:R-:W-:Y:S01]  /*dc10*/  FSEL R2, R2, RZ, P2 ;  /* 0x000000ff02027208 */ /* 0x000fe20001000000 */
[----:B-1----:R-:W-:-:S04]  /*dc20*/  FFMA.FTZ R5, R61, c[0x0][0x23c], -R4 ;  /* 0x00008f003d057a23 */ /* 0x002fc80000010804 */
[----:B------:R1:W-:Y:S01]  /*dc30*/  MUFU.EX2 R217, R5 ;  /* 0x0000000500d97308 */ /* 0x0003e20000000800 */
[----:B--2---:R-:W-:Y:S01]  /*dc40*/  FMNMX.FTZ R134, R6, R8, !PT ;  /* 0x0000000806867209 */ /* 0x004fe20007810000 */
[----:B-1----:R-:W-:-:S06]  /*dc50*/  FFMA.FTZ R5, R38, c[0x0][0x23c], -R2 ;  /* 0x00008f0026057a23 */ /* 0x002fcc0000010802 */
[----:B------:R1:W-:Y:S01]  /*dc60*/  MUFU.EX2 R13, R5 ;  /* 0x00000005000d7308 */ /* 0x0003e20000000800 */
[----:B------:R-:W-:Y:S01]  /*dc70*/  FSETP.NEU.FTZ.AND P1, PT, R134, -INF , PT ;  /* 0xff8000008600780b */ /* 0x000fe20003f3d000 */
[----:B-1----:R-:W-:-:S06]  /*dc80*/  FFMA.FTZ R5, R45, c[0x0][0x23c], -R2 ;  /* 0x00008f002d057a23 */ /* 0x002fcc0000010802 */
[----:B------:R1:W-:Y:S01]  /*dc90*/  MUFU.EX2 R9, R5 ;  /* 0x0000000500097308 */ /* 0x0003e20000000800 */
[--C-:B------:R-:W-:Y:S01]  /*dca0*/  FFMA.FTZ R6, R49, c[0x0][0x23c], -R2.reuse ;  /* 0x00008f0031067a23 */ /* 0x100fe20000010802 */
[----:B-1----:R-:W-:Y:S01]  /*dcb0*/  FMNMX.FTZ R5, R0, R7, !PT ;  /* 0x0000000700057209 */ /* 0x002fe20007810000 */
[----:B------:R-:W-:-:S05]  /*dcc0*/  FFMA.FTZ R0, R46, c[0x0][0x23c], -R2 ;  /* 0x00008f002e007a23 */ /* 0x000fca0000010802 */
[----:B------:R1:W-:Y:S01]  /*dcd0*/  MUFU.EX2 R14, R0 ;  /* 0x00000000000e7308 */ /* 0x0003e20000000800 */
[----:B------:R-:W-:Y:S01]  /*dce0*/  FSEL R7, R200, RZ, P0 ;  /* 0x000000ffc8077208 */ /* 0x000fe20000000000 */
[----:B-1----:R-:W-:-:S06]  /*dcf0*/  FMUL.FTZ R0, R134, c[0x0][0x23c] ;  /* 0x00008f0086007a20 */ /* 0x002fcc0000410000 */
[----:B------:R1:W-:Y:S01]  /*dd00*/  MUFU.EX2 R212, R6 ;  /* 0x0000000600d47308 */ /* 0x0003e20000000800 */
[----:B------:R-:W-:Y:S01]  /*dd10*/  FSEL R0, R0, RZ, P1 ;  /* 0x000000ff00007208 */ /* 0x000fe20000800000 */
[----:B------:R-:W-:-:S04]  /*dd20*/  FADD.FTZ R7, R74, -R7 ;  /* 0x800000074a077221 */ /* 0x000fc80000010000 */
[----:B-1----:R-:W-:-:S04]  /*dd30*/  FFMA.FTZ R6, R36, c[0x0][0x23c], -R0 ;  /* 0x00008f0024067a23 */ /* 0x002fc80000010800 */
[----:B------:R1:W-:Y:S02]  /*dd40*/  MUFU.EX2 R124, R6 ;  /* 0x00000006007c7308 */ /* 0x0003e40000000800 */
[----:B-1----:R-:W-:-:S06]  /*dd50*/  FFMA.FTZ R6, R37, c[0x0][0x23c], -R0 ;  /* 0x00008f0025067a23 */ /* 0x002fcc0000010800 */
[----:B------:R1:W-:Y:S02]  /*dd60*/  MUFU.EX2 R16, R6 ;  /* 0x0000000600107308 */ /* 0x0003e40000000800 */
[----:B-1----:R-:W-:-:S06]  /*dd70*/  FMUL.FTZ R6, R7, c[0x0][0x23c] ;  /* 0x00008f0007067a20 */ /* 0x002fcc0000410000 */
[----:B------:R-:W1:Y:S02]  /*dd80*/  MUFU.EX2 R6, R6 ;  /* 0x0000000600067308 */ /* 0x000e640000000800 */
[----:B-1----:R-:W-:Y:S02]  /*dd90*/  FFMA.FTZ R220, R11, R6, R12 ;  /* 0x000000060bdc7223 */ /* 0x002fe4000001000c */
[----:B------:R-:W2:Y:S04]  /*dda0*/  LDL.LU R11, [R1+0x6c] ;  /* 0x00006c00010b7983 */ /* 0x000ea80000300800 */
[----:B------:R-:W1:Y:S01]  /*ddb0*/  SHFL.BFLY PT, R8, R5, 0x1, 0x1f ;  /* 0x0c201f0005087f89 */ /* 0x000e6200000e0000 */
[----:B------:R-:W-:-:S04]  /*ddc0*/  FFMA.FTZ R7, R34, c[0x0][0x23c], -R0 ;  /* 0x00008f0022077a23 */ /* 0x000fc80000010800 */
[----:B------:R3:W-:Y:S01]  /*ddd0*/  MUFU.EX2 R218, R7 ;  /* 0x0000000700da7308 */ /* 0x0007e20000000800 */
[----:B-1----:R-:W-:-:S04]  /*dde0*/  FMNMX.FTZ R133, R5, R8, !PT ;  /* 0x0000000805857209 */ /* 0x002fc80007810000 */
[C---:B------:R-:W-:Y:S01]  /*ddf0*/  FSETP.NEU.FTZ.AND P0, PT, R133.reuse, -INF , PT ;  /* 0xff8000008500780b */ /* 0x040fe20003f1d000 */
[----:B------:R-:W-:-:S05]  /*de00*/  FMUL.FTZ R5, R133, c[0x0][0x23c] ;  /* 0x00008f0085057a20 */ /* 0x000fca0000410000 */
[----:B------:R-:W-:-:S05]  /*de10*/  FSEL R5, R5, RZ, P0 ;  /* 0x000000ff05057208 */ /* 0x000fca0000000000 */
[----:B---3--:R-:W-:-:S04]  /*de20*/  FFMA.FTZ R7, R35, c[0x0][0x23c], -R5 ;  /* 0x00008f0023077a23 */ /* 0x008fc80000010805 */
[----:B------:R1:W-:Y:S01]  /*de30*/  MUFU.EX2 R123, R7 ;  /* 0x00000007007b7308 */ /* 0x0003e20000000800 */
[-C--:B------:R-:W-:Y:S01]  /*de40*/  FMUL.FTZ R69, R189, R6.reuse ;  /* 0x00000006bd457220 */ /* 0x080fe20000410000 */
[----:B------:R-:W-:Y:S01]  /*de50*/  MOV R189, R9 ;  /* 0x0000000900bd7202 */ /* 0x000fe20000000f00 */
[----:B------:R-:W-:Y:S02]  /*de60*/  FFMA.FTZ R8, R33, c[0x0][0x23c], -R0 ;  /* 0x00008f0021087a23 */ /* 0x000fe40000010800 */
[-C--:B------:R-:W-:Y:S02]  /*de70*/  FMUL.FTZ R140, R140, R6.reuse ;  /* 0x000000068c8c7220 */ /* 0x080fe40000410000 */
[-C--:B------:R-:W-:Y:S02]  /*de80*/  FMUL.FTZ R141, R141, R6.reuse ;  /* 0x000000068d8d7220 */ /* 0x080fe40000410000 */
[-C--:B------:R-:W-:Y:S01]  /*de90*/  FMUL.FTZ R148, R148, R6.reuse ;  /* 0x0000000694947220 */ /* 0x080fe20000410000 */
[----:B-1----:R-:W-:Y:S01]  /*dea0*/  FSEL R7, R135, RZ, P2 ;  /* 0x000000ff87077208 */ /* 0x002fe20001000000 */
[----:B------:R-:W-:-:S02]  /*deb0*/  FMUL.FTZ R149, R149, R6 ;  /* 0x0000000695957220 */ /* 0x000fc40000410000 */
[-C--:B------:R-:W-:Y:S02]  /*dec0*/  FMUL.FTZ R156, R156, R6.reuse ;  /* 0x000000069c9c7220 */ /* 0x080fe40000410000 */
[----:B------:R-:W-:Y:S01]  /*ded0*/  FADD.FTZ R9, R73, -R7 ;  /* 0x8000000749097221 */ /* 0x000fe20000010000 */
[----:B------:R-:W-:Y:S01]  /*dee0*/  FSEL R7, R134, RZ, P1 ;  /* 0x000000ff86077208 */ /* 0x000fe20000800000 */
        /* <DEDUP_REMOVED lines=10> */
[----:B------:R-:W-:Y:S01]  /*df90*/  FFMA.FTZ R6, R39, c[0x0][0x23c], -R5 ;  /* 0x00008f0027067a23 */ /* 0x000fe20000010805 */
[----:B------:R1:W-:Y:S08]  /*dfa0*/  MUFU.EX2 R26, R8 ;  /* 0x00000008001a7308 */ /* 0x0003f00000000800 */
[----:B------:R3:W-:Y:S01]  /*dfb0*/  MUFU.EX2 R15, R6 ;  /* 0x00000006000f7308 */ /* 0x0007e20000000800 */
[----:B-1----:R-:W-:-:S02]  /*dfc0*/  FADD.FTZ R8, R72, -R7 ;  /* 0x8000000748087221 */ /* 0x002fc40000010000 */
[----:B------:R-:W-:Y:S02]  /*dfd0*/  IMAD.MOV.U32 R72, RZ, RZ, R16 ;  /* 0x000000ffff487224 */ /* 0x000fe400078e0010 */
[----:B------:R-:W1:Y:S01]  /*dfe0*/  LDSM.16.MT88.4 R16, [R213+0x8000] ;  /* 0x00800000d510783b */ /* 0x000e620000004200 */
[----:B---3--:R-:W-:Y:S01]  /*dff0*/  FFMA.FTZ R6, R40, c[0x0][0x23c], -R5 ;  /* 0x00008f0028067a23 */ /* 0x008fe20000010805 */
[----:B------:R-:W-:-:S03]  /*e000*/  FSEL R7, R133, RZ, P0 ;  /* 0x000000ff85077208 */ /* 0x000fc60000000000 */
[----:B------:R3:W-:Y:S02]  /*e010*/  MUFU.EX2 R28, R6 ;  /* 0x00000006001c7308 */ /* 0x0007e40000000800 */
[----:B------:R-:W-:Y:S02]  /*e020*/  FADD.FTZ R3, R3, -R7 ;  /* 0x8000000703037221 */ /* 0x000fe40000010000 */
[----:B------:R-:W-:Y:S02]  /*e030*/  FMUL.FTZ R7, R8, c[0x0][0x23c] ;  /* 0x00008f0008077a20 */ /* 0x000fe40000410000 */
[----:B------:R-:W-:Y:S02]  /*e040*/  FMUL.FTZ R3, R3, c[0x0][0x23c] ;  /* 0x00008f0003037a20 */ /* 0x000fe40000410000 */
[----:B---3--:R-:W-:Y:S02]  /*e050*/  FMUL.FTZ R6, R9, c[0x0][0x23c] ;  /* 0x00008f0009067a20 */ /* 0x008fe40000410000 */
[----:B------:R-:W-:-:S04]  /*e060*/  FFMA.FTZ R8, R32, c[0x0][0x23c], -R5 ;  /* 0x00008f0020087a23 */ /* 0x000fc80000010805 */
[----:B------:R-:W3:Y:S08]  /*e070*/  MUFU.EX2 R6, R6 ;  /* 0x0000000600067308 */ /* 0x000ef00000000800 */
[----:B------:R-:W4:Y:S08]  /*e080*/  MUFU.EX2 R7, R7 ;  /* 0x0000000700077308 */ /* 0x000f300000000800 */
[----:B------:R-:W1:Y:S08]  /*e090*/  MUFU.EX2 R3, R3 ;  /* 0x0000000300037308 */ /* 0x000e700000000800 */
[----:B------:R1:W1:Y:S01]  /*e0a0*/  MUFU.EX2 R27, R8 ;  /* 0x00000008001b7308 */ /* 0x0002620000000800 */
[----:B---3--:R-:W-:-:S02]  /*e0b0*/  FMUL.FTZ R142, R142, R6 ;  /* 0x000000068e8e7220 */ /* 0x008fc40000410000 */
        /* <DEDUP_REMOVED lines=14> */
[----:B------:R-:W-:Y:S01]  /*e1a0*/  FMUL.FTZ R67, R199, R6 ;  /* 0x00000006c7437220 */ /* 0x000fe20000410000 */
[----:B------:R-:W-:Y:S02]  /*e1b0*/  MOV R191, R14 ;  /* 0x0000000e00bf7202 */ /* 0x000fe40000000f00 */
[----:B------:R-:W-:Y:S02]  /*e1c0*/  MOV R190, R15 ;  /* 0x0000000f00be7202 */ /* 0x000fe40000000f00 */
[----:B------:R-:W-:Y:S02]  /*e1d0*/  F2FP.PACK_AB R12, R219, R12 ;  /* 0x0000000cdb0c723e */ /* 0x000fe400000000ff */
[----:B------:R-:W-:Y:S01]  /*e1e0*/  F2FP.PACK_AB R15, R212, R191 ;  /* 0x000000bfd40f723e */ /* 0x000fe200000000ff */
[-C--:B----4-:R-:W-:Y:S01]  /*e1f0*/  FMUL.FTZ R136, R136, R7.reuse ;  /* 0x0000000788887220 */ /* 0x090fe20000410000 */
[----:B-1----:R-:W-:Y:S01]  /*e200*/  F2FP.PACK_AB R8, R72, R124 ;  /* 0x0000007c4808723e */ /* 0x002fe200000000ff */
[----:B------:R-:W-:Y:S01]  /*e210*/  FMUL.FTZ R137, R137, R7 ;  /* 0x0000000789897220 */ /* 0x000fe20000410000 */
[----:B------:R-:W-:Y:S01]  /*e220*/  F2FP.PACK_AB R9, R190, R123 ;  /* 0x0000007bbe09723e */ /* 0x000fe200000000ff */
[----:B------:R-:W-:-:S02]  /*e230*/  FMUL.FTZ R138, R138, R3 ;  /* 0x000000038a8a7220 */ /* 0x000fc40000410000 */
[----:B------:R-:W-:Y:S02]  /*e240*/  FMUL.FTZ R139, R139, R3 ;  /* 0x000000038b8b7220 */ /* 0x000fe40000410000 */
[-C--:B------:R-:W-:Y:S02]  /*e250*/  FMUL.FTZ R144, R144, R7.reuse ;  /* 0x0000000790907220 */ /* 0x080fe40000410000 */
[----:B------:R-:W-:Y:S02]  /*e260*/  FMUL.FTZ R145, R145, R7 ;  /* 0x0000000791917220 */ /* 0x000fe40000410000 */
[-C--:B------:R-:W-:Y:S02]  /*e270*/  FMUL.FTZ R146, R146, R3.reuse ;  /* 0x0000000392927220 */ /* 0x080fe40000410000 */
[----:B------:R-:W-:Y:S01]  /*e280*/  FMUL.FTZ R147, R147, R3 ;  /* 0x0000000393937220 */ /* 0x000fe20000410000 */
[----:B------:R-:W-:Y:S01]  /*e290*/  MOV R60, R58 ;  /* 0x0000003a003c7202 */ /* 0x000fe20000000f00 */
[----:B------:R-:W-:-:S02]  /*e2a0*/  FMUL.FTZ R152, R152, R7 ;  /* 0x0000000798987220 */ /* 0x000fc40000410000 */
[----:B------:R-:W-:Y:S02]  /*e2b0*/  FMUL.FTZ R153, R153, R7 ;  /* 0x0000000799997220 */ /* 0x000fe40000410000 */
[-C--:B------:R-:W-:Y:S02]  /*e2c0*/  FMUL.FTZ R154, R154, R3.reuse ;  /* 0x000000039a9a7220 */ /* 0x080fe40000410000 */
[----:B------:R-:W-:Y:S02]  /*e2d0*/  FMUL.FTZ R155, R155, R3 ;  /* 0x000000039b9b7220 */ /* 0x000fe40000410000 */
[-C--:B------:R-:W-:Y:S02]  /*e2e0*/  FMUL.FTZ R160, R160, R7.reuse ;  /* 0x00000007a0a07220 */ /* 0x080fe40000410000 */
[----:B------:R-:W-:Y:S02]  /*e2f0*/  FMUL.FTZ R161, R161, R7 ;  /* 0x00000007a1a17220 */ /* 0x000fe40000410000 */
[----:B------:R-:W-:-:S02]  /*e300*/  FMUL.FTZ R162, R162, R3 ;  /* 0x00000003a2a27220 */ /* 0x000fc40000410000 */
[----:B------:R-:W-:Y:S01]  /*e310*/  FMUL.FTZ R163, R163, R3 ;  /* 0x00000003a3a37220 */ /* 0x000fe20000410000 */
[----:B------:R-:W-:Y:S01]  /*e320*/  MOV R73, R88 ;  /* 0x0000005800497202 */ /* 0x000fe20000000f00 */
[----:B--2---:R-:W-:Y:S02]  /*e330*/  FFMA.FTZ R188, R11, R6, R13 ;  /* 0x000000060bbc7223 */ /* 0x004fe4000001000d */
[----:B------:R-:W-:Y:S01]  /*e340*/  IMAD.MOV.U32 R6, RZ, RZ, R10 ;  /* 0x000000ffff067224 */ /* 0x000fe200078e000a */
[----:B------:R-:W-:Y:S02]  /*e350*/  F2FP.PACK_AB R13, R189, R13 ;  /* 0x0000000dbd0d723e */ /* 0x000fe400000000ff */
[----:B------:R-:W-:Y:S02]  /*e360*/  F2FP.PACK_AB R10, R26, R218 ;  /* 0x000000da1a0a723e */ /* 0x000fe400000000ff */
[----:B------:R-:W-:Y:S02]  /*e370*/  F2FP.PACK_AB R14, R217, R6 ;  /* 0x00000006d90e723e */ /* 0x000fe400000000ff */
[----:B------:R-:W-:-:S05]  /*e380*/  F2FP.PACK_AB R11, R27, R28 ;  /* 0x0000001c1b0b723e */ /* 0x000fca00000000ff */
[-C--:B------:R-:W-:Y:S07]  /*e390*/  HMMA.16816.F32 R112, R12, R16.reuse, R140 ;  /* 0x000000100c70723c */ /* 0x080fee000000188c */
[----:B------:R-:W-:Y:S02]  /*e3a0*/  MOV R140, R57 ;  /* 0x00000039008c7202 */ /* 0x000fe40000000f00 */
[----:B------:R-:W-:Y:S07]  /*e3b0*/  HMMA.16816.F32 R56, R8, R16, R136 ;  /* 0x000000100838723c */ /* 0x000fee0000001888 */
[----:B------:R-:W-:Y:S01]  /*e3c0*/  MOV R138, R55 ;  /* 0x00000037008a7202 */ /* 0x000fe20000000f00 */
[----:B------:R-:W-:Y:S01]  /*e3d0*/  IMAD.MOV.U32 R136, RZ, RZ, R53 ;  /* 0x000000ffff887224 */ /* 0x000fe200078e0035 */
[----:B------:R-:W-:Y:S01]  /*e3e0*/  MOV R137, R54 ;  /* 0x0000003600897202 */ /* 0x000fe20000000f00 */
[-C--:B------:R-:W-:Y:S08]  /*e3f0*/  HMMA.16816.F32 R148, R12, R18.reuse, R148 ;  /* 0x000000120c94723c */ /* 0x080ff00000001894 */
[----:B------:R-:W-:Y:S01]  /*e400*/  HMMA.16816.F32 R52, R8, R18, R144 ;  /* 0x000000120834723c */ /* 0x000fe20000001890 */
[----:B------:R-:W1:Y:S01]  /*e410*/  LDSM.16.MT88.4 R16, [R216+0x8000] ;  /* 0x00800000d810783b */ /* 0x000e620000004200 */
[----:B------:R-:W-:Y:S01]  /*e420*/  IMAD.MOV.U32 R139, RZ, RZ, R83 ;  /* 0x000000ffff8b7224 */ /* 0x000fe200078e0053 */
[----:B------:R-:W-:-:S02]  /*e430*/  MOV R141, R81 ;  /* 0x00000051008d7202 */ /* 0x000fc40000000f00 */
[----:B------:R-:W-:Y:S02]  /*e440*/  MOV R142, R50 ;  /* 0x00000032008e7202 */ /* 0x000fe40000000f00 */
[----:B------:R-:W-:Y:S01]  /*e450*/  MOV R147, R80 ;  /* 0x0000005000937202 */ /* 0x000fe20000000f00 */
[----:B------:R-:W-:Y:S01]  /*e460*/  IMAD.MOV.U32 R144, RZ, RZ, R51 ;  /* 0x000000ffff907224 */ /* 0x000fe200078e0033 */
[----:B-1----:R-:W-:Y:S07]  /*e470*/  HMMA.16816.F32 R80, R12, R16, R156 ;  /* 0x000000100c50723c */ /* 0x002fee000000189c */
[----:B------:R-:W-:-:S02]  /*e480*/  MOV R158, R48 ;  /* 0x00000030009e7202 */ /* 0x000fc40000000f00 */
[C---:B------:R-:W-:Y:S07]  /*e490*/  HMMA.16816.F32 R48, R8.reuse, R16, R152 ;  /* 0x000000100830723c */ /* 0x040fee0000001898 */
[----:B------:R-:W-:Y:S01]  /*e4a0*/  IMAD.MOV.U32 R154, RZ, RZ, R47 ;  /* 0x000000ffff9a7224 */ /* 0x000fe200078e002f */
[----:B------:R-:W-:Y:S02]  /*e4b0*/  MOV R153, R44 ;  /* 0x0000002c00997202 */ /* 0x000fe40000000f00 */
[----:B------:R-:W-:Y:S01]  /*e4c0*/  HMMA.16816.F32 R44, R8, R18, R160 ;  /* 0x00000012082c723c */ /* 0x000fe200000018a0 */
[----:B------:R-:W-:-:S06]  /*e4d0*/  MOV R155, R91 ;  /* 0x0000005b009b7202 */ /* 0x000fcc0000000f00 */
[----:B------:R-:W-:Y:S01]  /*e4e0*/  MOV R163, R90 ;  /* 0x0000005a00a37202 */ /* 0x000fe20000000f00 */
[----:B------:R-:W-:Y:S02]  /*e4f0*/  IMAD.MOV.U32 R162, RZ, RZ, R89 ;  /* 0x000000ffffa27224 */ /* 0x000fe400078e0059 */
[----:B------:R-:W-:Y:S01]  /*e500*/  HMMA.16816.F32 R88, R12, R18, R164 ;  /* 0x000000120c58723c */ /* 0x000fe200000018a4 */
[----:B------:R-:W2:Y:S04]  /*e510*/  LDL.LU R167, [R1+0x74] ;  /* 0x0000740001a77983 */ /* 0x000ea80000300800 */
[----:B------:R-:W1:Y:S01]  /*e520*/  LDSM.16.MT88.4 R16, [R214+0x8000] ;  /* 0x00800000d610783b */ /* 0x000e620000004200 */
[----:B--2---:R-:W-:-:S03]  /*e530*/  FFMA.FTZ R124, R167, R7, R124 ;  /* 0x00000007a77c7223 */ /* 0x004fc6000001007c */
[----:B------:R-:W2:Y:S01]  /*e540*/  LDL.LU R167, [R1+0x70] ;  /* 0x0000700001a77983 */ /* 0x000ea20000300800 */
[-C--:B------:R-:W-:Y:S02]  /*e550*/  FMUL.FTZ R168, R168, R7.reuse ;  /* 0x00000007a8a87220 */ /* 0x080fe40000410000 */
[----:B------:R-:W-:Y:S02]  /*e560*/  FMUL.FTZ R169, R169, R7 ;  /* 0x00000007a9a97220 */ /* 0x000fe40000410000 */
[-C--:B------:R-:W-:Y:S02]  /*e570*/  FMUL.FTZ R170, R170, R3.reuse ;  /* 0x00000003aaaa7220 */ /* 0x080fe40000410000 */
[----:B------:R-:W-:Y:S02]  /*e580*/  FMUL.FTZ R171, R171, R3 ;  /* 0x00000003abab7220 */ /* 0x000fe40000410000 */
[-C--:B------:R-:W-:Y:S02]  /*e590*/  FMUL.FTZ R176, R176, R7.reuse ;  /* 0x00000007b0b07220 */ /* 0x080fe40000410000 */
[----:B------:R-:W-:-:S02]  /*e5a0*/  FMUL.FTZ R177, R177, R7 ;  /* 0x00000007b1b17220 */ /* 0x000fc40000410000 */
[-C--:B------:R-:W-:Y:S02]  /*e5b0*/  FMUL.FTZ R178, R178, R3.reuse ;  /* 0x00000003b2b27220 */ /* 0x080fe40000410000 */
        /* <DEDUP_REMOVED lines=12> */
[----:B------:R-:W-:-:S05]  /*e680*/  MOV R199, R97 ;  /* 0x0000006100c77202 */ /* 0x000fca0000000f00 */
[-C--:B------:R-:W-:Y:S08]  /*e690*/  HMMA.16816.F32 R96, R12, R16.reuse, R172 ;  /* 0x000000100c60723c */ /* 0x080ff000000018ac */
[----:B------:R-:W-:Y:S01]  /*e6a0*/  HMMA.16816.F32 R40, R8, R16, R168 ;  /* 0x000000100828723c */ /* 0x000fe200000018a8 */
[----:B--2---:R-:W-:Y:S02]  /*e6b0*/  FFMA.FTZ R123, R167, R3, R123 ;  /* 0x00000003a77b7223 */ /* 0x004fe4000001007b */
[----:B------:R-:W2:Y:S05]  /*e6c0*/  LDL.LU R167, [R1+0x64] ;  /* 0x0000640001a77983 */ /* 0x000eaa0000300800 */
[----:B------:R-:W-:Y:S01]  /*e6d0*/  HMMA.16816.F32 R104, R12, R18, R180 ;  /* 0x000000120c68723c */ /* 0x000fe200000018b4 */
[----:B------:R-:W1:Y:S01]  /*e6e0*/  LDSM.16.MT88.4 R16, [R215+0x8000] ;  /* 0x00800000d710783b */ /* 0x000e620000004200 */
[----:B------:R-:W-:-:S02]  /*e6f0*/  FMUL.FTZ R184, R184, R7 ;  /* 0x00000007b8b87220 */ /* 0x000fc40000410000 */
[-C--:B------:R-:W-:Y:S02]  /*e700*/  FMUL.FTZ R185, R185, R7.reuse ;  /* 0x00000007b9b97220 */ /* 0x080fe40000410000 */
[-C--:B------:R-:W-:Y:S02]  /*e710*/  FMUL.FTZ R192, R192, R7.reuse ;  /* 0x00000007c0c07220 */ /* 0x080fe40000410000 */
[----:B------:R-:W-:Y:S02]  /*e720*/  FMUL.FTZ R193, R193, R7 ;  /* 0x00000007c1c17220 */ /* 0x000fe40000410000 */
        /* <DEDUP_REMOVED lines=8> */
[-C--:B------:R-:W-:Y:S01]  /*e7b0*/  FMUL.FTZ R186, R186, R3.reuse ;  /* 0x00000003baba7220 */ /* 0x080fe20000410000 */
[----:B------:R-:W-:Y:S01]  /*e7c0*/  MOV R155, R156 ;  /* 0x0000009c009b7202 */ /* 0x000fe20000000f00 */
[----:B------:R-:W-:-:S02]  /*e7d0*/  FMUL.FTZ R187, R187, R3 ;  /* 0x00000003bbbb7220 */ /* 0x000fc40000410000 */
[-C--:B------:R-:W-:Y:S02]  /*e7e0*/  FMUL.FTZ R194, R194, R3.reuse ;  /* 0x00000003c2c27220 */ /* 0x080fe40000410000 */
[----:B------:R-:W-:Y:S02]  /*e7f0*/  FMUL.FTZ R195, R195, R3 ;  /* 0x00000003c3c37220 */ /* 0x000fe40000410000 */
[----:B------:R-:W-:Y:S01]  /*e800*/  IMAD.MOV.U32 R156, RZ, RZ, R157 ;  /* 0x000000ffff9c7224 */ /* 0x000fe200078e009d */
[----:B------:R-:W-:Y:S02]  /*e810*/  MOV R157, R158 ;  /* 0x0000009e009d7202 */ /* 0x000fe40000000f00 */
[----:B------:R-:W-:Y:S01]  /*e820*/  MOV R158, R159 ;  /* 0x0000009f009e7202 */ /* 0x000fe20000000f00 */
[----:B------:R-:W-:Y:S01]  /*e830*/  IMAD.MOV.U32 R159, RZ, RZ, R147 ;  /* 0x000000ffff9f7224 */ /* 0x000fe200078e0093 */
[----:B------:R-:W-:Y:S02]  /*e840*/  MOV R147, R136 ;  /* 0x0000008800937202 */ /* 0x000fe40000000f00 */
[----:B------:R-:W-:Y:S01]  /*e850*/  MOV R136, R137 ;  /* 0x0000008900887202 */ /* 0x000fe20000000f00 */
[----:B------:R-:W-:Y:S01]  /*e860*/  IMAD.MOV.U32 R137, RZ, RZ, R138 ;  /* 0x000000ffff897224 */ /* 0x000fe200078e008a */
[----:B------:R-:W-:-:S02]  /*e870*/  MOV R196, R63 ;  /* 0x0000003f00c47202 */ /* 0x000fc40000000f00 */
[----:B------:R-:W-:Y:S02]  /*e880*/  MOV R197, R62 ;  /* 0x0000003e00c57202 */ /* 0x000fe40000000f00 */
[----:B------:R-:W-:Y:S01]  /*e890*/  MOV R138, R139 ;  /* 0x0000008b008a7202 */ /* 0x000fe20000000f00 */
[----:B-1----:R-:W-:Y:S01]  /*e8a0*/  HMMA.16816.F32 R60, R8, R16, R184 ;  /* 0x00000010083c723c */ /* 0x002fe200000018b8 */
[----:B------:R-:W-:Y:S01]  /*e8b0*/  MOV R139, R140 ;  /* 0x0000008c008b7202 */ /* 0x000fe20000000f00 */
[----:B------:R-:W-:Y:S02]  /*e8c0*/  IMAD.MOV.U32 R140, RZ, RZ, R6 ;  /* 0x000000ffff8c7224 */ /* 0x000fe400078e0006 */
[----:B------:R-:W-:-:S04]  /*e8d0*/  FFMA.FTZ R6, R224, c[0x0][0x23c], -R4 ;  /* 0x00008f00e0067a23 */ /* 0x000fc80000010804 */
[----:B------:R-:W-:Y:S01]  /*e8e0*/  HMMA.16816.F32 R32, R8, R18, R192 ;  /* 0x000000120820723c */ /* 0x000fe200000018c0 */
[----:B------:R1:W-:Y:S01]  /*e8f0*/  MUFU.EX2 R186, R6 ;  /* 0x0000000600ba7308 */ /* 0x0003e20000000800 */
[----:B------:R-:W-:-:S06]  /*e900*/  FFMA.FTZ R3, R223, c[0x0][0x23c], -R4 ;  /* 0x00008f00df037a23 */ /* 0x000fcc0000010804 */
[C---:B------:R-:W-:Y:S08]  /*e910*/  HMMA.16816.F32 R68, R12.reuse, R16, R68 ;  /* 0x000000100c44723c */ /* 0x040ff00000001844 */
[----:B------:R-:W-:Y:S01]  /*e920*/  HMMA.16816.F32 R64, R12, R18, R64 ;  /* 0x000000120c40723c */ /* 0x000fe20000001840 */
[----:B-1----:R-:W-:Y:S01]  /*e930*/  FFMA.FTZ R6, R118, c[0x0][0x23c], -R2 ;  /* 0x00008f0076067a23 */ /* 0x002fe20000010802 */
[----:B------:R1:W-:Y:S01]  /*e940*/  MUFU.EX2 R13, R7 ;  /* 0x00000007000d7308 */ /* 0x0003e20000000800 */
[----:B------:R-:W-:-:S02]  /*e950*/  FFMA.FTZ R9, R73, c[0x0][0x23c], -R4 ;  /* 0x00008f0049097a23 */ /* 0x000fc40000010804 */
[--C-:B------:R-:W-:Y:S02]  /*e960*/  FFMA.FTZ R122, R122, c[0x0][0x23c], -R4.reuse ;  /* 0x00008f007a7a7a23 */ /* 0x100fe40000010804 */
[--C-:B------:R-:W-:Y:S02]  /*e970*/  FFMA.FTZ R121, R121, c[0x0][0x23c], -R4.reuse ;  /* 0x00008f0079797a23 */ /* 0x100fe40000010804 */
[--C-:B------:R-:W-:Y:S01]  /*e980*/  FFMA.FTZ R120, R120, c[0x0][0x23c], -R4.reuse ;  /* 0x00008f0078787a23 */ /* 0x100fe20000010804 */
[----:B------:R-:W-:Y:S01]  /*e990*/  MUFU.EX2 R12, R6 ;  /* 0x00000006000c7308 */ /* 0x000fe20000000800 */
[--C-:B------:R-:W-:Y:S02]  /*e9a0*/  FFMA.FTZ R119, R119, c[0x0][0x23c], -R4.reuse ;  /* 0x00008f0077777a23 */ /* 0x100fe40000010804 */
[--C-:B------:R-:W-:Y:S02]  /*e9b0*/  FFMA.FTZ R152, R152, c[0x0][0x23c], -R4.reuse ;  /* 0x00008f0098987a23 */ /* 0x100fe40000010804 */
[----:B------:R-:W-:-:S02]  /*e9c0*/  FFMA.FTZ R146, R146, c[0x0][0x23c], -R4 ;  /* 0x00008f0092927a23 */ /* 0x000fc40000010804 */
[----:B------:R-:W-:Y:S01]  /*e9d0*/  FFMA.FTZ R145, R145, c[0x0][0x23c], -R4 ;  /* 0x00008f0091917a23 */ /* 0x000fe20000010804 */
[----:B------:R3:W4:Y:S01]  /*e9e0*/  MUFU.EX2 R11, R3 ;  /* 0x00000003000b7308 */ /* 0x0007220000000800 */
[----:B-1----:R-:W-:Y:S02]  /*e9f0*/  FFMA.FTZ R7, R116, c[0x0][0x23c], -R2 ;  /* 0x00008f0074077a23 */ /* 0x002fe40000010802 */
[--C-:B------:R-:W-:Y:S02]  /*ea00*/  FFMA.FTZ R196, R196, c[0x0][0x23c], -R4.reuse ;  /* 0x00008f00c4c47a23 */ /* 0x100fe40000010804 */
[--C-:B------:R-:W-:Y:S02]  /*ea10*/  FFMA.FTZ R197, R197, c[0x0][0x23c], -R4.reuse ;  /* 0x00008f00c5c57a23 */ /* 0x100fe40000010804 */
[--C-:B------:R-:W-:Y:S02]  /*ea20*/  FFMA.FTZ R198, R198, c[0x0][0x23c], -R4.reuse ;  /* 0x00008f00c6c67a23 */ /* 0x100fe40000010804 */
[--C-:B------:R-:W-:Y:S01]  /*ea30*/  FFMA.FTZ R74, R74, c[0x0][0x23c], -R4.reuse ;  /* 0x00008f004a4a7a23 */ /* 0x100fe20000010804 */
[----:B------:R-:W-:Y:S01]  /*ea40*/  MOV R168, R27 ;  /* 0x0000001b00a87202 */ /* 0x000fe20000000f00 */
[----:B------:R-:W-:Y:S01]  /*ea50*/  FFMA.FTZ R73, R250, c[0x0][0x23c], -R4 ;  /* 0x00008f00fa497a23 */ /* 0x000fe20000010804 */
[----:B------:R-:W-:Y:S01]  /*ea60*/  MOV R187, R26 ;  /* 0x0000001a00bb7202 */ /* 0x000fe20000000f00 */
[----:B------:R-:W-:Y:S01]  /*ea70*/  IMAD.MOV.U32 R169, RZ, RZ, R28 ;  /* 0x000000ffffa97224 */ /* 0x000fe200078e001c */
[----:B------:R-:W-:Y:S01]  /*ea80*/  MOV R175, R189 ;  /* 0x000000bd00af7202 */ /* 0x000fe20000000f00 */
        /* <DEDUP_REMOVED lines=17> */
[--C-:B---3--:R-:W-:Y:S01]  /*eba0*/  FFMA.FTZ R3, R251, c[0x0][0x23c], -R2.reuse ;  /* 0x00008f00fb037a23 */ /* 0x108fe20000010802 */
[----:B------:R-:W-:Y:S01]  /*ebb0*/  LDSM.16.MT88.4 R16, [R214+0x8800] ;  /* 0x00880000d610783b */ /* 0x000fe20000004200 */
[--C-:B------:R-:W-:Y:S02]  /*ebc0*/  FFMA.FTZ R118, R155, c[0x0][0x23c], -R2.reuse ;  /* 0x00008f009b767a23 */ /* 0x100fe40000010802 */
[--C-:B------:R-:W-:Y:S01]  /*ebd0*/  FFMA.FTZ R116, R157, c[0x0][0x23c], -R2.reuse ;  /* 0x00008f009d747a23 */ /* 0x100fe20000010802 */
[----:B------:R1:W5:Y:S01]  /*ebe0*/  LDL.LU R224, [R1+0xf0] ;  /* 0x0000f00001e07983 */ /* 0x0003620000300800 */
[----:B------:R-:W-:-:S02]  /*ebf0*/  FFMA.FTZ R176, R138, c[0x0][0x23c], -R2 ;  /* 0x00008f008ab07a23 */ /* 0x000fc40000010802 */
[----:B------:R-:W-:Y:S02]  /*ec00*/  FFMA.FTZ R177, R139, c[0x0][0x23c], -R2 ;  /* 0x00008f008bb17a23 */ /* 0x000fe40000010802 */
        /* <DEDUP_REMOVED lines=9> */
[----:B------:R-:W-:Y:S02]  /*eca0*/  FFMA.FTZ R193, R20, c[0x0][0x23c], -R0 ;  /* 0x00008f0014c17a23 */ /* 0x000fe40000010800 */
[----:B------:R-:W-:-:S02]  /*ecb0*/  FFMA.FTZ R206, R206, c[0x0][0x23c], -R5 ;  /* 0x00008f00cece7a23 */ /* 0x000fc40000010805 */
[--C-:B------:R-:W-:Y:S02]  /*ecc0*/  FFMA.FTZ R203, R203, c[0x0][0x23c], -R5.reuse ;  /* 0x00008f00cbcb7a23 */ /* 0x100fe40000010805 */
[--C-:B------:R-:W-:Y:S02]  /*ecd0*/  FFMA.FTZ R202, R202, c[0x0][0x23c], -R5.reuse ;  /* 0x00008f00caca7a23 */ /* 0x100fe40000010805 */
[--C-:B------:R-:W-:Y:S02]  /*ece0*/  FFMA.FTZ R201, R201, c[0x0][0x23c], -R5.reuse ;  /* 0x00008f00c9c97a23 */ /* 0x100fe40000010805 */
[--C-:B------:R-:W-:Y:S02]  /*ecf0*/  FFMA.FTZ R185, R79, c[0x0][0x23c], -R5.reuse ;  /* 0x00008f004fb97a23 */ /* 0x100fe40000010805 */
[----:B------:R-:W-:Y:S02]  /*ed00*/  FFMA.FTZ R194, R75, c[0x0][0x23c], -R5 ;  /* 0x00008f004bc27a23 */ /* 0x000fe40000010805 */
[----:B--2---:R-:W-:Y:S01]  /*ed10*/  FFMA.FTZ R8, R167, c[0x0][0x23c], -R4 ;  /* 0x00008f00a7087a23 */ /* 0x004fe20000010804 */
[----:B------:R-:W-:Y:S01]  /*ed20*/  MOV R167, R160 ;  /* 0x000000a000a77202 */ /* 0x000fe20000000f00 */
[----:B------:R-:W-:Y:S01]  /*ed30*/  FFMA.FTZ R251, R241, c[0x0][0x23c], -R2 ;  /* 0x00008f00f1fb7a23 */ /* 0x000fe20000010802 */
[----:B------:R-:W-:Y:S01]  /*ed40*/  MOV R160, R161 ;  /* 0x000000a100a07202 */ /* 0x000fe20000000f00 */
[----:B------:R-:W-:Y:S01]  /*ed50*/  IMAD.MOV.U32 R161, RZ, RZ, R162 ;  /* 0x000000ffffa17224 */ /* 0x000fe200078e00a2 */
        /* <DEDUP_REMOVED lines=11> */
[----:B------:R-:W-:Y:S01]  /*ee10*/  FFMA.FTZ R25, R239, c[0x0][0x23c], -R5 ;  /* 0x00008f00ef197a23 */ /* 0x000fe20000010805 */
[----:B------:R-:W-:Y:S01]  /*ee20*/  MOV R161, R162 ;  /* 0x000000a200a17202 */ /* 0x000fe20000000f00 */
[----:B------:R-:W-:Y:S01]  /*ee30*/  IMAD.MOV.U32 R162, RZ, RZ, R163 ;  /* 0x000000ffffa27224 */ /* 0x000fe200078e00a3 */
[----:B------:R-:W-:Y:S01]  /*ee40*/  MOV R163, R153 ;  /* 0x0000009900a37202 */ /* 0x000fe20000000f00 */
[----:B------:R-:W-:Y:S01]  /*ee50*/  MUFU.EX2 R120, R120 ;  /* 0x0000007800787308 */ /* 0x000fe20000000800 */
[----:B------:R-:W-:Y:S01]  /*ee60*/  MOV R199, R222 ;  /* 0x000000de00c77202 */ /* 0x000fe20000000f00 */
[----:B------:R1:W5:Y:S01]  /*ee70*/  LDL.LU R223, [R1+0xec] ;  /* 0x0000ec0001df7983 */ /* 0x0003620000300800 */
[----:B------:R-:W-:Y:S01]  /*ee80*/  MOV R153, R154 ;  /* 0x0000009a00997202 */ /* 0x000fe20000000f00 */
[----:B------:R-:W-:-:S02]  /*ee90*/  IMAD.MOV.U32 R154, RZ, RZ, R147 ;  /* 0x000000ffff9a7224 */ /* 0x000fc400078e0093 */
[--C-:B------:R-:W-:Y:S02]  /*eea0*/  FFMA.FTZ R147, R221, c[0x0][0x23c], -R4.reuse ;  /* 0x00008f00dd937a23 */ /* 0x100fe40000010804 */
[----:B------:R2:W-:Y:S01]  /*eeb0*/  MUFU.EX2 R10, R8 ;  /* 0x00000008000a7308 */ /* 0x0005e20000000800 */
[--C-:B------:R-:W-:Y:S02]  /*eec0*/  FFMA.FTZ R167, R167, c[0x0][0x23c], -R4.reuse ;  /* 0x00008f00a7a77a23 */ /* 0x100fe40000010804 */
[----:B------:R-:W-:Y:S02]  /*eed0*/  FFMA.FTZ R166, R166, c[0x0][0x23c], -R4 ;  /* 0x00008f00a6a67a23 */ /* 0x000fe40000010804 */
[--C-:B------:R-:W-:Y:S02]  /*eee0*/  FFMA.FTZ R130, R127, c[0x0][0x23c], -R0.reuse ;  /* 0x00008f007f827a23 */ /* 0x100fe40000010800 */
[--C-:B------:R-:W-:Y:S02]  /*eef0*/  FFMA.FTZ R129, R125, c[0x0][0x23c], -R0.reuse ;  /* 0x00008f007d817a23 */ /* 0x100fe40000010800 */
[----:B------:R-:W-:-:S02]  /*ef00*/  FFMA.FTZ R128, R111, c[0x0][0x23c], -R0 ;  /* 0x00008f006f807a23 */ /* 0x000fc40000010800 */
[--C-:B------:R-:W-:Y:S02]  /*ef10*/  FFMA.FTZ R138, R110, c[0x0][0x23c], -R0.reuse ;  /* 0x00008f006e8a7a23 */ /* 0x100fe40000010800 */
[----:B------:R-:W-:Y:S01]  /*ef20*/  FFMA.FTZ R139, R103, c[0x0][0x23c], -R0 ;  /* 0x00008f00678b7a23 */ /* 0x000fe20000010800 */
[----:B------:R-:W-:Y:S01]  /*ef30*/  MUFU.EX2 R183, R6 ;  /* 0x0000000600b77308 */ /* 0x000fe20000000800 */
[--C-:B------:R-:W-:Y:S02]  /*ef40*/  FFMA.FTZ R165, R160, c[0x0][0x23c], -R4.reuse ;  /* 0x00008f00a0a57a23 */ /* 0x100fe40000010804 */
[----:B------:R-:W-:Y:S01]  /*ef50*/  FFMA.FTZ R30, R232, c[0x0][0x23c], -R5 ;  /* 0x00008f00e81e7a23 */ /* 0x000fe20000010805 */
[----:B------:R-:W-:Y:S01]  /*ef60*/  MOV R87, R175 ;  /* 0x000000af00577202 */ /* 0x000fe20000000f00 */
[--C-:B------:R-:W-:Y:S01]  /*ef70*/  FFMA.FTZ R164, R161, c[0x0][0x23c], -R4.reuse ;  /* 0x00008f00a1a47a23 */ /* 0x100fe20000010804 */
[----:B------:R1:W5:Y:S01]  /*ef80*/  LDL.LU R222, [R1+0xe8] ;  /* 0x0000e80001de7983 */ /* 0x0003620000300800 */
[----:B------:R-:W-:-:S02]  /*ef90*/  FFMA.FTZ R178, R162, c[0x0][0x23c], -R4 ;  /* 0x00008f00a2b27a23 */ /* 0x000fc40000010804 */
[--C-:B------:R-:W-:Y:S02]  /*efa0*/  FFMA.FTZ R179, R163, c[0x0][0x23c], -R4.reuse ;  /* 0x00008f00a3b37a23 */ /* 0x100fe40000010804 */
[--C-:B------:R-:W-:Y:S02]  /*efb0*/  FFMA.FTZ R180, R153, c[0x0][0x23c], -R4.reuse ;  /* 0x00008f0099b47a23 */ /* 0x100fe40000010804 */
[--C-:B------:R-:W-:Y:S02]  /*efc0*/  FFMA.FTZ R181, R154, c[0x0][0x23c], -R4.reuse ;  /* 0x00008f009ab57a23 */ /* 0x100fe40000010804 */
[--C-:B------:R-:W-:Y:S02]  /*efd0*/  FFMA.FTZ R195, R199, c[0x0][0x23c], -R4.reuse ;  /* 0x00008f00c7c37a23 */ /* 0x100fe40000010804 */
[----:B--2---:R-:W-:Y:S02]  /*efe0*/  FFMA.FTZ R8, R252, c[0x0][0x23c], -R4 ;  /* 0x00008f00fc087a23 */ /* 0x004fe40000010804 */
[----:B------:R-:W-:-:S02]  /*eff0*/  FFMA.FTZ R160, R137, c[0x0][0x23c], -R2 ;  /* 0x00008f0089a07a23 */ /* 0x000fc40000010802 */
[----:B------:R-:W-:Y:S01]  /*f000*/  FFMA.FTZ R127, R210, c[0x0][0x23c], -R5 ;  /* 0x00008f00d27f7a23 */ /* 0x000fe20000010805 */
[----:B----4-:R-:W-:Y:S01]  /*f010*/  MOV R232, R11 ;  /* 0x0000000b00e87202 */ /* 0x010fe20000000f00 */
        /* <DEDUP_REMOVED lines=10> */
[----:B------:R-:W-:Y:S01]  /*f0c0*/  FFMA.FTZ R252, R236, c[0x0][0x23c], -R2 ;  /* 0x00008f00ecfc7a23 */ /* 0x000fe20000010802 */
[----:B------:R-:W-:Y:S01]  /*f0d0*/  MOV R110, R168 ;  /* 0x000000a8006e7202 */ /* 0x000fe20000000f00 */
[--C-:B------:R-:W-:Y:S01]  /*f0e0*/  FFMA.FTZ R2, R131, c[0x0][0x23c], -R0.reuse ;  /* 0x00008f0083027a23 */ /* 0x100fe20000010800 */
[----:B------:R1:W5:Y:S01]  /*f0f0*/  LDL.LU R221, [R1+0xe4] ;  /* 0x0000e40001dd7983 */ /* 0x0003620000300800 */
[----:B------:R-:W-:-:S02]  /*f100*/  FFMA.FTZ R137, R108, c[0x0][0x23c], -R0 ;  /* 0x00008f006c897a23 */ /* 0x000fc40000010800 */
[--C-:B------:R-:W-:Y:S01]  /*f110*/  FFMA.FTZ R140, R101, c[0x0][0x23c], -R0.reuse ;  /* 0x00008f00658c7a23 */ /* 0x100fe20000010800 */
[----:B------:R3:W4:Y:S01]  /*f120*/  MUFU.EX2 R7, R3 ;  /* 0x0000000300077308 */ /* 0x0007220000000800 */
[--C-:B------:R-:W-:Y:S02]  /*f130*/  FFMA.FTZ R154, R95, c[0x0][0x23c], -R0.reuse ;  /* 0x00008f005f9a7a23 */ /* 0x100fe40000010800 */
[--C-:B------:R-:W-:Y:S02]  /*f140*/  FFMA.FTZ R159, R84, c[0x0][0x23c], -R0.reuse ;  /* 0x00008f00549f7a23 */ /* 0x100fe40000010800 */
[----:B------:R-:W-:Y:S01]  /*f150*/  FFMA.FTZ R190, R22, c[0x0][0x23c], -R0 ;  /* 0x00008f0016be7a23 */ /* 0x000fe20000010800 */
[----:B------:R-:W-:Y:S01]  /*f160*/  MOV R101, R12 ;  /* 0x0000000c00657202 */ /* 0x000fe20000000f00 */
[----:B------:R-:W-:Y:S02]  /*f170*/  IMAD.MOV.U32 R153, RZ, RZ, R72 ;  /* 0x000000ffff997224 */ /* 0x000fe400078e0048 */
[--C-:B--2---:R-:W-:Y:S01]  /*f180*/  FFMA.FTZ R4, R204, c[0x0][0x23c], -R0.reuse ;  /* 0x00008f00cc047a23 */ /* 0x104fe20000010800 */
[----:B------:R2:W-:Y:S01]  /*f190*/  MUFU.EX2 R219, R2 ;  /* 0x0000000200db7308 */ /* 0x0005e20000000800 */
[----:B------:R-:W-:Y:S01]  /*f1a0*/  FFMA.FTZ R136, R207, c[0x0][0x23c], -R5 ;  /* 0x00008f00cf887a23 */ /* 0x000fe20000010805 */
[----:B------:R-:W-:Y:S01]  /*f1b0*/  LDSM.16.MT88.4 R20, [R216+0x8800] ;  /* 0x00880000d814783b */ /* 0x000fe20000004200 */
[----:B---3--:R-:W-:-:S02]  /*f1c0*/  FFMA.FTZ R3, R132, c[0x0][0x23c], -R0 ;  /* 0x00008f0084037a23 */ /* 0x008fc40000010800 */
[----:B------:R-:W-:Y:S02]  /*f1d0*/  FFMA.FTZ R0, R240, c[0x0][0x23c], -R5 ;  /* 0x00008f00f0007a23 */ /* 0x000fe40000010805 */
[----:B------:R-:W-:Y:S02]  /*f1e0*/  IMAD.MOV.U32 R240, RZ, RZ, R13 ;  /* 0x000000fffff07224 */ /* 0x000fe400078e000d */
[----:B------:R-:W3:Y:S01]  /*f1f0*/  LDSM.16.MT88.4 R12, [R213+0x8800] ;  /* 0x00880000d50c783b */ /* 0x000ee20000004200 */
[----:B------:R1:W1:Y:S01]  /*f200*/  MUFU.EX2 R72, R4 ;  /* 0x0000000400487308 */ /* 0x0002620000000800 */
[----:B--2---:R-:W-:Y:S01]  /*f210*/  FFMA.FTZ R2, R233, c[0x0][0x23c], -R5 ;  /* 0x00008f00e9027a23 */ /* 0x004fe20000010805 */
[----:B------:R-:W-:-:S06]  /*f220*/  MOV R233, R218 ;  /* 0x000000da00e97202 */ /* 0x000fcc0000000f00 */
[----:B------:R2:W2:Y:S01]  /*f230*/  MUFU.EX2 R250, R3 ;  /* 0x0000000300fa7308 */ /* 0x0004a20000000800 */
[----:B-1----:R-:W-:-:S07]  /*f240*/  FFMA.FTZ R4, R238, c[0x0][0x23c], -R5 ;  /* 0x00008f00ee047a23 */ /* 0x002fce0000010805 */
[----:B------:R1:W-:Y:S01]  /*f250*/  MUFU.EX2 R182, R0 ;  /* 0x0000000000b67308 */ /* 0x0003e20000000800 */
[----:B--2---:R-:W-:-:S07]  /*f260*/  FFMA.FTZ R3, R235, c[0x0][0x23c], -R5 ;  /* 0x00008f00eb037a23 */ /* 0x004fce0000010805 */
[----:B------:R2:W-:Y:S08]  /*f270*/  MUFU.EX2 R205, R4 ;  /* 0x0000000400cd7308 */ /* 0x0005f00000000800 */
[----:B------:R-:W-:Y:S08]  /*f280*/  MUFU.EX2 R204, R3 ;  /* 0x0000000300cc7308 */ /* 0x000ff00000000800 */
[----:B------:R-:W2:Y:S01]  /*f290*/  MUFU.EX2 R218, R2 ;  /* 0x0000000200da7308 */ /* 0x000ea20000000800 */
[----:B----4-:R-:W-:Y:S01]  /*f2a0*/  IMAD.MOV.U32 R210, RZ, RZ, R7 ;  /* 0x000000ffffd27224 */ /* 0x010fe200078e0007 */
[----:B------:R-:W-:Y:S01]  /*f2b0*/  MOV R207, R10 ;  /* 0x0000000a00cf7202 */ /* 0x000fe20000000f00 */
[----:B------:R-:W-:Y:S01]  /*f2c0*/  IMAD.MOV.U32 R103, RZ, RZ, R173 ;  /* 0x000000ffff677224 */ /* 0x000fe200078e00ad */
[----:B------:R-:W-:Y:S01]  /*f2d0*/  MOV R108, R169 ;  /* 0x000000a9006c7202 */ /* 0x000fe20000000f00 */
[----:B------:R-:W-:Y:S01]  /*f2e0*/  IMAD.MOV.U32 R235, RZ, RZ, R191 ;  /* 0x000000ffffeb7224 */ /* 0x000fe200078e00bf */
[----:B------:R-:W-:Y:S01]  /*f2f0*/  MOV R84, R153 ;  /* 0x0000009900547202 */ /* 0x000fe20000000f00 */
[--C-:B------:R-:W-:Y:S01]  /*f300*/  FFMA.FTZ R24, R237, c[0x0][0x23c], -R5.reuse ;  /* 0x00008f00ed187a23 */ /* 0x100fe20000010805 */
[----:B------:R-:W-:Y:S01]  /*f310*/  MOV R78, R156 ;  /* 0x0000009c004e7202 */ /* 0x000fe20000000f00 */
[--C-:B-1----:R-:W-:Y:S01]  /*f320*/  FFMA.FTZ R0, R234, c[0x0][0x23c], -R5.reuse ;  /* 0x00008f00ea007a23 */ /* 0x102fe20000010805 */
[----:B------:R-:W-:Y:S01]  /*f330*/  MOV R238, R158 ;  /* 0x0000009e00ee7202 */ /* 0x000fe20000000f00 */
[--C-:B------:R-:W-:Y:S01]  /*f340*/  FFMA.FTZ R125, R211, c[0x0][0x23c], -R5.reuse ;  /* 0x00008f00d37d7a23 */ /* 0x100fe20000010805 */
[----:B------:R-:W-:Y:S01]  /*f350*/  F2FP.PACK_AB R10, R232, R186 ;  /* 0x000000bae80a723e */ /* 0x000fe200000000ff */
[--C-:B------:R-:W-:Y:S01]  /*f360*/  FFMA.FTZ R131, R209, c[0x0][0x23c], -R5.reuse ;  /* 0x00008f00d1837a23 */ /* 0x100fe20000010805 */
[----:B------:R-:W-:Y:S01]  /*f370*/  F2FP.PACK_AB R11, R210, R184 ;  /* 0x000000b8d20b723e */ /* 0x000fe200000000ff */
[----:B------:R-:W-:Y:S01]  /*f380*/  FFMA.FTZ R132, R208, c[0x0][0x23c], -R5 ;  /* 0x00008f00d0847a23 */ /* 0x000fe20000010805 */
[----:B--2---:R-:W-:Y:S01]  /*f390*/  F2FP.PACK_AB R4, R72, R183 ;  /* 0x000000b74804723e */ /* 0x004fe200000000ff */
[----:B------:R-:W-:Y:S01]  /*f3a0*/  IMAD.MOV.U32 R236, RZ, RZ, R9 ;  /* 0x000000ffffec7224 */ /* 0x000fe200078e0009 */
[----:B------:R-:W-:Y:S01]  /*f3b0*/  F2FP.PACK_AB R9, R101, R199 ;  /* 0x000000c76509723e */ /* 0x000fe200000000ff */
[----:B------:R-:W-:Y:S01]  /*f3c0*/  IMAD.MOV.U32 R241, RZ, RZ, R8 ;  /* 0x000000fffff17224 */ /* 0x000fe200078e0008 */
[----:B------:R-:W-:Y:S01]  /*f3d0*/  F2FP.PACK_AB R8, R240, R207 ;  /* 0x000000cff008723e */ /* 0x000fe200000000ff */
[--C-:B------:R-:W-:Y:S01]  /*f3e0*/  FFMA.FTZ R153, R109, c[0x0][0x23c], -R5.reuse ;  /* 0x00008f006d997a23 */ /* 0x100fe20000010805 */
[----:B------:R-:W-:Y:S01]  /*f3f0*/  F2FP.PACK_AB R6, R219, R250 ;  /* 0x000000fadb06723e */ /* 0x000fe200000000ff */
[--C-:B------:R-:W-:Y:S01]  /*f400*/  FFMA.FTZ R156, R102, c[0x0][0x23c], -R5.reuse ;  /* 0x00008f00669c7a23 */ /* 0x100fe20000010805 */
[----:B------:R-:W-:Y:S01]  /*f410*/  F2FP.PACK_AB R7, R218, R204 ;  /* 0x000000ccda07723e */ /* 0x000fe200000000ff */
[----:B------:R-:W-:-:S02]  /*f420*/  FFMA.FTZ R158, R100, c[0x0][0x23c], -R5 ;  /* 0x00008f00649e7a23 */ /* 0x000fc40000010805 */
[--C-:B------:R-:W-:Y:S02]  /*f430*/  FFMA.FTZ R168, R94, c[0x0][0x23c], -R5.reuse ;  /* 0x00008f005ea87a23 */ /* 0x100fe40000010805 */
[--C-:B------:R-:W-:Y:S02]  /*f440*/  FFMA.FTZ R169, R92, c[0x0][0x23c], -R5.reuse ;  /* 0x00008f005ca97a23 */ /* 0x100fe40000010805 */
[--C-:B------:R-:W-:Y:S02]  /*f450*/  FFMA.FTZ R173, R85, c[0x0][0x23c], -R5.reuse ;  /* 0x00008f0055ad7a23 */ /* 0x100fe40000010805 */
[--C-:B------:R-:W-:Y:S02]  /*f460*/  FFMA.FTZ R175, R86, c[0x0][0x23c], -R5.reuse ;  /* 0x00008f0056af7a23 */ /* 0x100fe40000010805 */
[--C-:B------:R-:W-:Y:S02]  /*f470*/  FFMA.FTZ R187, R77, c[0x0][0x23c], -R5.reuse ;  /* 0x00008f004dbb7a23 */ /* 0x100fe40000010805 */
[----:B------:R-:W-:Y:S01]  /*f480*/  FFMA.FTZ R191, R76, c[0x0][0x23c], -R5 ;  /* 0x00008f004cbf7a23 */ /* 0x000fe20000010805 */
[----:B------:R-:W-:Y:S01]  /*f490*/  F2FP.PACK_AB R5, R205, R182 ;  /* 0x000000b6cd05723e */ /* 0x000fe200000000ff */
[-C--:B---3--:R-:W-:Y:S08]  /*f4a0*/  HMMA.16816.F32 R112, R8, R12.reuse, R112 ;  /* 0x0000000c0870723c */ /* 0x088ff00000001870 */
        /* <DEDUP_REMOVED lines=9> */
[----:B------:R-:W-:Y:S06]  /*f540*/  MUFU.EX2 R208, R25 ;  /* 0x0000001900d07308 */ /* 0x000fec0000000800 */
[C---:B------:R-:W-:Y:S02]  /*f550*/  HMMA.16816.F32 R40, R4.reuse, R16, R40 ;  /* 0x000000100428723c */ /* 0x040fe40000001828 */
[----:B------:R-:W-:Y:S06]  /*f560*/  MUFU.EX2 R209, R29 ;  /* 0x0000001d00d17308 */ /* 0x000fec0000000800 */
[C---:B------:R-:W-:Y:S02]  /*f570*/  HMMA.16816.F32 R36, R4.reuse, R18, R36 ;  /* 0x000000120424723c */ /* 0x040fe40000001824 */
[----:B------:R-:W-:Y:S06]  /*f580*/  MUFU.EX2 R211, R26 ;  /* 0x0000001a00d37308 */ /* 0x000fec0000000800 */
[C---:B-1----:R-:W-:Y:S02]  /*f590*/  HMMA.16816.F32 R60, R4.reuse, R12, R60 ;  /* 0x0000000c043c723c */ /* 0x042fe4000000183c */
[----:B------:R-:W-:Y:S06]  /*f5a0*/  MUFU.EX2 R25, R0 ;  /* 0x0000000000197308 */ /* 0x000fec0000000800 */
[----:B------:R-:W-:Y:S02]  /*f5b0*/  HMMA.16816.F32 R32, R4, R14, R32 ;  /* 0x0000000e0420723c */ /* 0x000fe40000001820 */
[----:B------:R-:W1:Y:S06]  /*f5c0*/  MUFU.EX2 R4, R27 ;  /* 0x0000001b00047308 */ /* 0x000e6c0000000800 */
[C---:B------:R-:W-:Y:S07]  /*f5d0*/  HMMA.16816.F32 R92, R8.reuse, R12, R68 ;  /* 0x0000000c085c723c */ /* 0x040fee0000001844 */
[----:B------:R-:W-:Y:S01]  /*f5e0*/  MOV R68, R78 ;  /* 0x0000004e00447202 */ /* 0x000fe20000000f00 */
[----:B------:R-:W-:Y:S01]  /*f5f0*/  HMMA.16816.F32 R96, R8, R16, R96 ;  /* 0x000000100860723c */ /* 0x000fe20000001860 */
[----:B------:R-:W-:-:S02]  /*f600*/  IMAD.MOV.U32 R70, RZ, RZ, R235 ;  /* 0x000000ffff467224 */ /* 0x000fc400078e00eb */
[----:B------:R-:W3:Y:S05]  /*f610*/  MUFU.EX2 R235, R28 ;  /* 0x0000001c00eb7308 */ /* 0x000eea0000000800 */
[C---:B------:R-:W-:Y:S01]  /*f620*/  HMMA.16816.F32 R76, R8.reuse, R14, R64 ;  /* 0x0000000e084c723c */ /* 0x040fe20000001840 */
[----:B------:R-:W-:Y:S01]  /*f630*/  IMAD.MOV.U32 R234, RZ, RZ, R108 ;  /* 0x000000ffffea7224 */ /* 0x000fe200078e006c */
[----:B------:R-:W-:Y:S01]  /*f640*/  MOV R237, R110 ;  /* 0x0000006e00ed7202 */ /* 0x000fe20000000f00 */
[----:B------:R-:W-:Y:S04]  /*f650*/  LDSM.16.MT88.4 R12, [R214+0x9000] ;  /* 0x00900000d60c783b */ /* 0x000fe80000004200 */
[----:B------:R-:W-:Y:S01]  /*f660*/  MOV R67, R220 ;  /* 0x000000dc00437202 */ /* 0x000fe20000000f00 */
[----:B------:R-:W-:Y:S01]  /*f670*/  HMMA.16816.F32 R104, R8, R18, R104 ;  /* 0x000000120868723c */ /* 0x000fe20000001868 */
[----:B------:R1:W4:Y:S01]  /*f680*/  MUFU.EX2 R220, R24 ;  /* 0x0000001800dc7308 */ /* 0x0003220000000800 */
[----:B------:R-:W2:Y:S07]  /*f690*/  LDSM.16.MT88.4 R16, [R216+0x9000] ;  /* 0x00900000d810783b */ /* 0x000eae0000004200 */
[----:B------:R-:W4:Y:S01]  /*f6a0*/  MUFU.EX2 R8, R30 ;  /* 0x0000001e00087308 */ /* 0x000f220000000800 */
[----:B-1----:R-:W-:-:S02]  /*f6b0*/  MOV R24, R4 ;  /* 0x0000000400187202 */ /* 0x002fc40000000f00 */
[----:B---3--:R-:W-:Y:S02]  /*f6c0*/  F2FP.PACK_AB R4, R235, R209 ;  /* 0x000000d1eb04723e */ /* 0x008fe400000000ff */
[----:B----4-:R-:W-:Y:S02]  /*f6d0*/  F2FP.PACK_AB R5, R220, R208 ;  /* 0x000000d0dc05723e */ /* 0x010fe400000000ff */
[----:B------:R-:W-:Y:S02]  /*f6e0*/  F2FP.PACK_AB R6, R211, R24 ;  /* 0x00000018d306723e */ /* 0x000fe400000000ff */
[----:B------:R-:W-:Y:S02]  /*f6f0*/  F2FP.PACK_AB R7, R8, R25 ;  /* 0x000000190807723e */ /* 0x000fe400000000ff */
[----:B------:R-:W-:-:S05]  /*f700*/  MOV R239, R111 ;  /* 0x0000006f00ef7202 */ /* 0x000fca0000000f00 */
[----:B--2---:R-:W-:Y:S07]  /*f710*/  HMMA.16816.F32 R108, R4, R20, R56 ;  /* 0x00000014046c723c */ /* 0x004fee0000001838 */
[----:B------:R-:W-:Y:S02]  /*f720*/  MOV R57, R8 ;  /* 0x0000000800397202 */ /* 0x000fe40000000f00 */
[----:B------:R-:W1:Y:S01]  /*f730*/  LDSM.16.MT88.4 R8, [R215+0x9000] ;  /* 0x00900000d708783b */ /* 0x000e620000004200 */
        /* <DEDUP_REMOVED lines=9> */
[----:B------:R-:W-:Y:S01]  /*f7d0*/  MUFU.EX2 R186, R122 ;  /* 0x0000007a00ba7308 */ /* 0x000fe20000000800 */
[----:B------:R-:W-:Y:S01]  /*f7e0*/  MOV R27, R212 ;  /* 0x000000d4001b7202 */ /* 0x000fe20000000f00 */
[----:B------:R-:W-:Y:S01]  /*f7f0*/  IMAD.MOV.U32 R66, RZ, RZ, R103 ;  /* 0x000000ffff427224 */ /* 0x000fe200078e0067 */
[----:B------:R-:W-:-:S05]  /*f800*/  MOV R69, R238 ;  /* 0x000000ee00457202 */ /* 0x000fca0000000f00 */
[----:B------:R-:W-:Y:S01]  /*f810*/  MUFU.EX2 R217, R121 ;  /* 0x0000007900d97308 */ /* 0x000fe20000000800 */
[----:B------:R-:W-:Y:S02]  /*f820*/  MOV R65, R101 ;  /* 0x0000006500417202 */ /* 0x000fe40000000f00 */
[----:B------:R-:W-:-:S05]  /*f830*/  MOV R238, R73 ;  /* 0x0000004900ee7202 */ /* 0x000fca0000000f00 */
[----:B------:R-:W-:Y:S01]  /*f840*/  MUFU.EX2 R234, R119 ;  /* 0x0000007700ea7308 */ /* 0x000fe20000000800 */
[----:B------:R-:W-:Y:S01]  /*f850*/  MOV R30, R72 ;  /* 0x00000048001e7202 */ /* 0x000fe20000000f00 */
[C---:B------:R-:W-:Y:S06]  /*f860*/  HMMA.16816.F32 R100, R4.reuse, R22, R52 ;  /* 0x000000160464723c */ /* 0x040fec0000001834 */
[----:B------:R-:W-:Y:S01]  /*f870*/  MUFU.EX2 R184, R118 ;  /* 0x0000007600b87308 */ /* 0x000fe20000000800 */
[----:B------:R-:W-:Y:S01]  /*f880*/  MOV R52, R66 ;  /* 0x0000004200347202 */ /* 0x000fe20000000f00 */
[----:B------:R-:W-:Y:S06]  /*f890*/  HMMA.16816.F32 R72, R4, R18, R44 ;  /* 0x000000120448723c */ /* 0x000fec000000182c */
[----:B------:R-:W2:Y:S01]  /*f8a0*/  MUFU.EX2 R212, R117 ;  /* 0x0000007500d47308 */ /* 0x000ea20000000800 */
[----:B------:R-:W-:-:S07]  /*f8b0*/  MOV R46, R67 ;  /* 0x00000043002e7202 */ /* 0x000fce0000000f00 */
[----:B------:R3:W-:Y:S08]  /*f8c0*/  MUFU.EX2 R237, R116 ;  /* 0x0000007400ed7308 */ /* 0x0007f00000000800 */
[----:B------:R-:W4:Y:S01]  /*f8d0*/  MUFU.EX2 R233, R31 ;  /* 0x0000001f00e97308 */ /* 0x000f220000000800 */
[----:B------:R-:W-:Y:S01]  /*f8e0*/  IMAD.MOV.U32 R2, RZ, RZ, R84 ;  /* 0x000000ffff027224 */ /* 0x000fe200078e0054 */
[----:B------:R-:W-:Y:S01]  /*f8f0*/  MOV R3, R87 ;  /* 0x0000005700037202 */ /* 0x000fe20000000f00 */
[----:B------:R-:W-:Y:S01]  /*f900*/  IMAD.MOV.U32 R47, RZ, RZ, R65 ;  /* 0x000000ffff2f7224 */ /* 0x000fe200078e0041 */
[----:B------:R-:W-:Y:S01]  /*f910*/  HMMA.16816.F32 R84, R4, R16, R48 ;  /* 0x000000100454723c */ /* 0x000fe20000001830 */
[----:B------:R-:W-:Y:S01]  /*f920*/  IMAD.MOV.U32 R0, RZ, RZ, R68 ;  /* 0x000000ffff007224 */ /* 0x000fe200078e0044 */
[----:B------:R-:W-:Y:S01]  /*f930*/  MOV R53, R69 ;  /* 0x0000004500357202 */ /* 0x000fe20000000f00 */
[----:B------:R-:W-:Y:S01]  /*f940*/  IMAD.MOV.U32 R55, RZ, RZ, R71 ;  /* 0x000000ffff377224 */ /* 0x000fe200078e0047 */
[----:B------:R-:W-:-:S04]  /*f950*/  MOV R54, R70 ;  /* 0x0000004600367202 */ /* 0x000fc80000000f00 */
[C---:B------:R-:W-:Y:S08]  /*f960*/  HMMA.16816.F32 R68, R4.reuse, R12, R40 ;  /* 0x0000000c0444723c */ /* 0x040ff00000001828 */
[C---:B------:R-:W-:Y:S08]  /*f970*/  HMMA.16816.F32 R64, R4.reuse, R14, R36 ;  /* 0x0000000e0440723c */ /* 0x040ff00000001824 */
[C---:B-1----:R-:W-:Y:S08]  /*f980*/  HMMA.16816.F32 R60, R4.reuse, R8, R60 ;  /* 0x00000008043c723c */ /* 0x042ff0000000183c */
[----:B------:R-:W-:Y:S07]  /*f990*/  HMMA.16816.F32 R48, R4, R10, R32 ;  /* 0x0000000a0430723c */ /* 0x000fee0000001820 */
[----:B------:R-:W-:Y:S01]  /*f9a0*/  FADD.FTZ R4, R52, R46 ;  /* 0x0000002e34047221 */ /* 0x000fe20000010000 */
[----:B--2---:R-:W-:-:S02]  /*f9b0*/  F2FP.PACK_AB R5, R212, R184 ;  /* 0x000000b8d405723e */ /* 0x004fc400000000ff */
[----:B------:R-:W-:Y:S01]  /*f9c0*/  F2FP.PACK_AB R6, R234, R120 ;  /* 0x00000078ea06723e */ /* 0x000fe200000000ff */
[----:B---3--:R-:W-:Y:S01]  /*f9d0*/  FADD.FTZ R116, R53, R4 ;  /* 0x0000000435747221 */ /* 0x008fe20000010000 */
[----:B------:R-:W-:Y:S02]  /*f9e0*/  F2FP.PACK_AB R4, R217, R186 ;  /* 0x000000bad904723e */ /* 0x000fe400000000ff */
[----:B----4-:R-:W-:Y:S01]  /*f9f0*/  F2FP.PACK_AB R7, R233, R237 ;  /* 0x000000ede907723e */ /* 0x010fe200000000ff */
[----:B------:R-:W-:Y:S02]  /*fa00*/  FADD.FTZ R3, R3, R188 ;  /* 0x000000bc03037221 */ /* 0x000fe40000010000 */
[----:B------:R-:W-:Y:S02]  /*fa10*/  FADD.FTZ R2, R2, R124 ;  /* 0x0000007c02027221 */ /* 0x000fe40000010000 */
[----:B------:R-:W-:Y:S02]  /*fa20*/  FADD.FTZ R3, R54, R3 ;  /* 0x0000000336037221 */ /* 0x000fe40000010000 */
[----:B------:R-:W-:-:S02]  /*fa30*/  FADD.FTZ R2, R55, R2 ;  /* 0x0000000237027221 */ /* 0x000fc40000010000 */
[C---:B------:R-:W-:Y:S07]  /*fa40*/  HMMA.16816.F32 R52, R4.reuse, R22, R148 ;  /* 0x000000160434723c */ /* 0x040fee0000001894 */
[----:B------:R-:W-:Y:S01]  /*fa50*/  MOV R151, R47 ;  /* 0x0000002f00977202 */ /* 0x000fe20000000f00 */
[----:B------:R-:W-:Y:S01]  /*fa60*/  HMMA.16816.F32 R36, R4, R18, R88 ;  /* 0x000000120424723c */ /* 0x000fe20000001858 */
[----:B------:R-:W-:-:S06]  /*fa70*/  FADD.FTZ R0, R0, R123 ;  /* 0x0000007b00007221 */ /* 0x000fcc0000010000 */
[----:B------:R-:W-:Y:S01]  /*fa80*/  IMAD.MOV.U32 R91, RZ, RZ, R24 ;  /* 0x000000ffff5b7224 */ /* 0x000fe200078e0018 */
[----:B------:R-:W-:Y:S01]  /*fa90*/  HMMA.16816.F32 R44, R4, R10, R76 ;  /* 0x0000000a042c723c */ /* 0x000fe2000000184c */
[----:B------:R-:W-:-:S06]  /*faa0*/  MOV R90, R25 ;  /* 0x00000019005a7202 */ /* 0x000fcc0000000f00 */
[----:B------:R-:W-:Y:S02]  /*fab0*/  MOV R78, R26 ;  /* 0x0000001a004e7202 */ /* 0x000fe40000000f00 */
[----:B------:R-:W-:Y:S02]  /*fac0*/  MOV R79, R27 ;  /* 0x0000001b004f7202 */ /* 0x000fe40000000f00 */
[----:B------:R-:W1:Y:S01]  /*fad0*/  LDSM.16.MT88.4 R24, [R215+0x9800] ;  /* 0x00980000d718783b */ /* 0x000e620000004200 */
[C---:B------:R-:W-:Y:S01]  /*fae0*/  HMMA.16816.F32 R40, R4.reuse, R16, R80 ;  /* 0x000000100428723c */ /* 0x040fe20000001850 */
[----:B------:R-:W-:Y:S01]  /*faf0*/  FADD.FTZ R0, R56, R0 ;  /* 0x0000000038007221 */ /* 0x000fe20000010000 */
[----:B------:R-:W-:Y:S01]  /*fb00*/  MOV R119, R57 ;  /* 0x0000003900777202 */ /* 0x000fe20000000f00 */
[----:B------:R-:W-:Y:S01]  /*fb10*/  IMAD.MOV.U32 R117, RZ, RZ, R59 ;  /* 0x000000ffff757224 */ /* 0x000fe200078e003b */
[----:B------:R-:W-:Y:S01]  /*fb20*/  MOV R118, R58 ;  /* 0x0000003a00767202 */ /* 0x000fe20000000f00 */
[----:B------:R2:W-:Y:S01]  /*fb30*/  MUFU.EX2 R149, R130 ;  /* 0x0000008200957308 */ /* 0x0005e20000000800 */
[----:B------:R-:W3:Y:S01]  /*fb40*/  LDSM.16.MT88.4 R16, [R213+0x9800] ;  /* 0x00980000d510783b */ /* 0x000ee20000004200 */
[----:B------:R-:W-:Y:S01]  /*fb50*/  MOV R83, R30 ;  /* 0x0000001e00537202 */ /* 0x000fe20000000f00 */
[C---:B------:R-:W-:Y:S05]  /*fb60*/  HMMA.16816.F32 R56, R4.reuse, R20, R112 ;  /* 0x000000140438723c */ /* 0x040fea0000001870 */
[----:B------:R4:W-:Y:S03]  /*fb70*/  MUFU.EX2 R80, R129 ;  /* 0x0000008100507308 */ /* 0x0009e60000000800 */
[----:B------:R-:W-:Y:S01]  /*fb80*/  HMMA.16816.F32 R32, R4, R12, R96 ;  /* 0x0000000c0420723c */ /* 0x000fe20000001860 */
[----:B--2---:R-:W-:-:S07]  /*fb90*/  MOV R130, R28 ;  /* 0x0000001c00827202 */ /* 0x004fce0000000f00 */
[----:B------:R-:W-:Y:S01]  /*fba0*/  HMMA.16816.F32 R20, R4, R14, R104 ;  /* 0x0000000e0414723c */ /* 0x000fe20000001868 */
[----:B------:R-:W2:Y:S01]  /*fbb0*/  LDSM.16.MT88.4 R12, [R216+0x9800] ;  /* 0x00980000d80c783b */ /* 0x000ea20000004200 */
[----:B----4-:R-:W-:-:S06]  /*fbc0*/  MOV R129, R29 ;  /* 0x0000001d00817202 */ /* 0x010fcc0000000f00 */
[----:B------:R-:W-:Y:S01]  /*fbd0*/  HMMA.16816.F32 R28, R4, R8, R92 ;  /* 0x00000008041c723c */ /* 0x000fe2000000185c */
[----:B------:R-:W4:Y:S01]  /*fbe0*/  LDSM.16.MT88.4 R8, [R214+0x9800] ;  /* 0x00980000d608783b */ /* 0x000f220000004200 */
[----:B------:R1:W-:Y:S01]  /*fbf0*/  MUFU.EX2 R82, R128 ;  /* 0x0000008000527308 */ /* 0x0003e20000000800 */
[----:B------:R-:W-:-:S07]  /*fc00*/  MOV R89, R237 ;  /* 0x000000ed00597202 */ /* 0x000fce0000000f00 */
[----:B------:R-:W2:Y:S01]  /*fc10*/  MUFU.EX2 R237, R126 ;  /* 0x0000007e00ed7308 */ /* 0x000ea20000000800 */
[----:B-1----:R-:W-:-:S07]  /*fc20*/  IMAD.MOV.U32 R128, RZ, RZ, R239 ;  /* 0x000000ffff807224 */ /* 0x002fce00078e00ef */
[----:B------:R-:W-:Y:S08]  /*fc30*/  MUFU.EX2 R148, R127 ;  /* 0x0000007f00947308 */ /* 0x000ff00000000800 */
[----:B------:R-:W1:Y:S08]  /*fc40*/  MUFU.EX2 R239, R125 ;  /* 0x0000007d00ef7308 */ /* 0x000e700000000800 */
[----:B------:R-:W-:Y:S08]  /*fc50*/  MUFU.EX2 R81, R131 ;  /* 0x0000008300517308 */ /* 0x000ff00000000800 */
[----:B------:R-:W3:Y:S01]  /*fc60*/  MUFU.EX2 R150, R132 ;  /* 0x0000008400967308 */ /* 0x000ee20000000800 */
[----:B--2---:R-:W-:-:S02]  /*fc70*/  F2FP.PACK_AB R4, R149, R237 ;  /* 0x000000ed9504723e */ /* 0x004fc400000000ff */
[----:B-1----:R-:W-:Y:S02]  /*fc80*/  F2FP.PACK_AB R5, R148, R239 ;  /* 0x000000ef9405723e */ /* 0x002fe400000000ff */
[----:B------:R-:W-:-:S03]  /*fc90*/  F2FP.PACK_AB R6, R82, R80 ;  /* 0x000000505206723e */ /* 0x000fc600000000ff */
[----:B------:R-:W1:Y:S01]  /*fca0*/  MUFU.EX2 R76, R145 ;  /* 0x00000091004c7308 */ /* 0x000e620000000800 */
[----:B---3--:R-:W-:-:S07]  /*fcb0*/  F2FP.PACK_AB R7, R150, R81 ;  /* 0x000000519607723e */ /* 0x008fce00000000ff */
[----:B------:R-:W-:Y:S01]  /*fcc0*/  MUFU.EX2 R152, R152 ;  /* 0x0000009800987308 */ /* 0x000fe20000000800 */
[C---:B------:R-:W-:Y:S07]  /*fcd0*/  HMMA.16816.F32 R92, R4.reuse, R26, R48 ;  /* 0x0000001a045c723c */ /* 0x040fee0000001830 */
[----:B------:R-:W-:Y:S08]  /*fce0*/  MUFU.EX2 R147, R147 ;  /* 0x0000009300937308 */ /* 0x000ff00000000800 */
[----:B------:R-:W-:Y:S08]  /*fcf0*/  MUFU.EX2 R146, R146 ;  /* 0x0000009200927308 */ /* 0x000ff00000000800 */
[----:B------:R1:W-:Y:S08]  /*fd00*/  MUFU.EX2 R188, R144 ;  /* 0x0000009000bc7308 */ /* 0x0003f00000000800 */
[----:B------:R-:W2:Y:S08]  /*fd10*/  MUFU.EX2 R143, R143 ;  /* 0x0000008f008f7308 */ /* 0x000eb00000000800 */
[----:B------:R-:W-:Y:S08]  /*fd20*/  MUFU.EX2 R48, R142 ;  /* 0x0000008e00307308 */ /* 0x000ff00000000800 */
[----:B------:R-:W3:Y:S01]  /*fd30*/  MUFU.EX2 R145, R141 ;  /* 0x0000008d00917308 */ /* 0x000ee20000000800 */
[----:B------:R-:W-:Y:S01]  /*fd40*/  IMAD.MOV.U32 R88, RZ, RZ, R120 ;  /* 0x000000ffff587224 */ /* 0x000fe200078e0078 */
[----:B------:R-:W-:Y:S01]  /*fd50*/  HMMA.16816.F32 R124, R4, R16, R108 ;  /* 0x00000010047c723c */ /* 0x000fe2000000186c */
[----:B-1----:R-:W-:-:S07]  /*fd60*/  IMAD.MOV.U32 R144, RZ, RZ, R76 ;  /* 0x000000ffff907224 */ /* 0x002fce00078e004c */
[C---:B------:R-:W-:Y:S08]  /*fd70*/  HMMA.16816.F32 R120, R4.reuse, R18, R100 ;  /* 0x000000120478723c */ /* 0x040ff00000001864 */
[C---:B------:R-:W-:Y:S08]  /*fd80*/  HMMA.16816.F32 R112, R4.reuse, R12, R84 ;  /* 0x0000000c0470723c */ /* 0x040ff00000001854 */
[C---:B------:R-:W-:Y:S08]  /*fd90*/  HMMA.16816.F32 R108, R4.reuse, R14, R72 ;  /* 0x0000000e046c723c */ /* 0x040ff00000001848 */
[C---:B----4-:R-:W-:Y:S08]  /*fda0*/  HMMA.16816.F32 R104, R4.reuse, R8, R68 ;  /* 0x000000080468723c */ /* 0x050ff00000001844 */
[C---:B------:R-:W-:Y:S08]  /*fdb0*/  HMMA.16816.F32 R100, R4.reuse, R10, R64 ;  /* 0x0000000a0464723c */ /* 0x040ff00000001840 */
[----:B------:R-:W-:Y:S07]  /*fdc0*/  HMMA.16816.F32 R96, R4, R24, R60 ;  /* 0x000000180460723c */ /* 0x000fee000000183c */
[----:B------:R-:W-:Y:S01]  /*fdd0*/  FADD.FTZ R4, R78, R116 ;  /* 0x000000744e047221 */ /* 0x000fe20000010000 */
[----:B--2---:R-:W-:-:S02]  /*fde0*/  F2FP.PACK_AB R5, R143, R188 ;  /* 0x000000bc8f05723e */ /* 0x004fc400000000ff */
[----:B------:R-:W-:Y:S01]  /*fdf0*/  F2FP.PACK_AB R6, R144, R146 ;  /* 0x000000929006723e */ /* 0x000fe200000000ff */
[----:B------:R-:W-:Y:S01]  /*fe00*/  FADD.FTZ R132, R130, R4 ;  /* 0x0000000482847221 */ /* 0x000fe20000010000 */
[----:B------:R-:W-:Y:S02]  /*fe10*/  F2FP.PACK_AB R4, R147, R152 ;  /* 0x000000989304723e */ /* 0x000fe400000000ff */
[----:B---3--:R-:W-:Y:S01]  /*fe20*/  F2FP.PACK_AB R7, R145, R48 ;  /* 0x000000309107723e */ /* 0x008fe200000000ff */
[----:B------:R-:W-:Y:S02]  /*fe30*/  FADD.FTZ R2, R128, R2 ;  /* 0x0000000280027221 */ /* 0x000fe40000010000 */
[----:B------:R-:W-:-:S04]  /*fe40*/  FADD.FTZ R0, R129, R0 ;  /* 0x0000000081007221 */ /* 0x000fc80000010000 */
[C---:B------:R-:W-:Y:S01]  /*fe50*/  HMMA.16816.F32 R128, R4.reuse, R16, R56 ;  /* 0x000000100480723c */ /* 0x040fe20000001838 */
[----:B------:R-:W1:Y:S01]  /*fe60*/  MUFU.EX2 R16, R206 ;  /* 0x000000ce00107308 */ /* 0x000e620000000800 */
[----:B------:R-:W-:Y:S01]  /*fe70*/  FADD.FTZ R3, R79, R3 ;  /* 0x000000034f037221 */ /* 0x000fe20000010000 */
[----:B------:R-:W-:Y:S01]  /*fe80*/  MOV R77, R89 ;  /* 0x00000059004d7202 */ /* 0x000fe20000000f00 */
[----:B------:R-:W-:Y:S01]  /*fe90*/  IMAD.MOV.U32 R78, RZ, RZ, R90 ;  /* 0x000000ffff4e7224 */ /* 0x000fe200078e005a */
[----:B------:R-:W-:Y:S02]  /*fea0*/  MOV R76, R88 ;  /* 0x00000058004c7202 */ /* 0x000fe40000000f00 */
        /* <DEDUP_REMOVED lines=9> */
[----:B------:R-:W-:Y:S02]  /*ff40*/  MOV R72, R78 ;  /* 0x0000004e00487202 */ /* 0x000fe40000000f00 */
[----:B------:R-:W-:Y:S01]  /*ff50*/  MOV R73, R79 ;  /* 0x0000004f00497202 */ /* 0x000fe20000000f00 */
[----:B------:R-:W-:Y:S01]  /*ff60*/  IMAD.MOV.U32 R151, RZ, RZ, R119 ;  /* 0x000000ffff977224 */ /* 0x000fe200078e0077 */
[----:B------:R-:W-:Y:S01]  /*ff70*/  MOV R68, R117 ;  /* 0x0000007500447202 */ /* 0x000fe20000000f00 */
[C---:B------:R-:W-:Y:S01]  /*ff80*/  HMMA.16816.F32 R80, R4.reuse, R14, R36 ;  /* 0x0000000e0450723c */ /* 0x040fe20000001824 */
[----:B------:R-:W-:Y:S01]  /*ff90*/  MOV R69, R118 ;  /* 0x0000007600457202 */ /* 0x000fe20000000f00 */
[----:B------:R-:W2:Y:S06]  /*ffa0*/  LDSM.16.MT88.4 R12, [R213+0xa000] ;  /* 0x00a00000d50c783b */ /* 0x000eac0000004200 */
[C---:B------:R-:W-:Y:S01]  /*ffb0*/  HMMA.16816.F32 R76, R4.reuse, R24, R28 ;  /* 0x00000018044c723c */ /* 0x040fe2000000181c */
[----:B------:R1:W-:Y:S07]  /*ffc0*/  MUFU.EX2 R24, R203 ;  /* 0x000000cb00187308 */ /* 0x0003ee0000000800 */
[C---:B------:R-:W-:Y:S08]  /*ffd0*/  HMMA.16816.F32 R116, R4.reuse, R18, R52 ;  /* 0x000000120474723c */ /* 0x040ff00000001834 */
[----:B------:R-:W-:Y:S01]  /*ffe0*/  HMMA.16816.F32 R32, R4, R8, R32 ;  /* 0x000000080420723c */ /* 0x000fe20000001820 */
[----:B-1----:R-:W-:-:S02]  /*fff0*/  MOV R203, R16 ;  /* 0x0000001000cb7202 */ /* 0x002fc40000000f00 */
[----:B------:R-:W-:Y:S05]  /*10000*/  LDSM.16.MT88.4 R16, [R215+0xa000] ;  /* 0x00a00000d710783b */ /* 0x000fea0000004200 */
[C---:B------:R-:W-:Y:S01]  /*10010*/  HMMA.16816.F32 R84, R4.reuse, R10, R20 ;  /* 0x0000000a0454723c */ /* 0x040fe20000001814 */
[----:B------:R-:W1:Y:S04]  /*10020*/  LDSM.16.MT88.4 R8, [R216+0xa000] ;  /* 0x00a00000d808783b */ /* 0x000e680000004200 */
[----:B------:R-:W3:Y:S01]  /*10030*/  LDSM.16.MT88.4 R20, [R214+0xa000] ;  /* 0x00a00000d614783b */ /* 0x000ee20000004200 */
[----:B------:R-:W4:Y:S08]  /*10040*/  MUFU.EX2 R50, R139 ;  /* 0x0000008b00327308 */ /* 0x000f300000000800 */
[----:B------:R-:W1:Y:S08]  /*10050*/  MUFU.EX2 R51, R137 ;  /* 0x0000008900337308 */ /* 0x000e700000000800 */
[----:B------:R1:W1:Y:S08]  /*10060*/  MUFU.EX2 R49, R140 ;  /* 0x0000008c00317308 */ /* 0x0002700000000800 */
[----:B------:R-:W1:Y:S08]  /*10070*/  MUFU.EX2 R141, R138 ;  /* 0x0000008a008d7308 */ /* 0x000e700000000800 */
[----:B------:R-:W2:Y:S08]  /*10080*/  MUFU.EX2 R136, R136 ;  /* 0x0000008800887308 */ /* 0x000eb00000000800 */
[----:B------:R-:W2:Y:S01]  /*10090*/  MUFU.EX2 R202, R202 ;  /* 0x000000ca00ca7308 */ /* 0x000ea20000000800 */
[----:B----4-:R-:W-:Y:S01]  /*100a0*/  IMAD.MOV.U32 R25, RZ, RZ, R50 ;  /* 0x000000ffff197224 */ /* 0x010fe200078e0032 */
[----:B-1----:R-:W-:Y:S01]  /*100b0*/  MOV R140, R51 ;  /* 0x00000033008c7202 */ /* 0x002fe20000000f00 */
        /* <DEDUP_REMOVED lines=14> */
[----:B------:R-:W-:Y:S01]  /*101a0*/  MUFU.EX2 R237, R166 ;  /* 0x000000a600ed7308 */ /* 0x000fe20000000800 */
[----:B------:R-:W-:-:S02]  /*101b0*/  MOV R148, R236 ;  /* 0x000000ec00947202 */ /* 0x000fc40000000f00 */
[----:B------:R-:W-:Y:S02]  /*101c0*/  MOV R149, R211 ;  /* 0x000000d300957202 */ /* 0x000fe40000000f00 */
[----:B------:R-:W-:Y:S02]  /*101d0*/  F2FP.PACK_AB R4, R140, R141 ;  /* 0x0000008d8c04723e */ /* 0x000fe400000000ff */
[----:B--2---:R-:W-:Y:S01]  /*101e0*/  F2FP.PACK_AB R5, R203, R136 ;  /* 0x00000088cb05723e */ /* 0x004fe200000000ff */
[----:B------:R-:W-:Y:S01]  /*101f0*/  MUFU.EX2 R234, R167 ;  /* 0x000000a700ea7308 */ /* 0x000fe20000000800 */
[----:B------:R-:W-:Y:S02]  /*10200*/  F2FP.PACK_AB R6, R28, R25 ;  /* 0x000000191c06723e */ /* 0x000fe400000000ff */
[----:B------:R-:W-:-:S05]  /*10210*/  F2FP.PACK_AB R7, R202, R24 ;  /* 0x00000018ca07723e */ /* 0x000fca00000000ff */
[----:B------:R-:W-:Y:S01]  /*10220*/  MUFU.EX2 R239, R165 ;  /* 0x000000a500ef7308 */ /* 0x000fe20000000800 */
[----:B------:R-:W-:-:S07]  /*10230*/  MOV R27, R72 ;  /* 0x00000048001b7202 */ /* 0x000fce0000000f00 */
[----:B------:R-:W-:Y:S01]  /*10240*/  MUFU.EX2 R241, R164 ;  /* 0x000000a400f17308 */ /* 0x000fe20000000800 */
[----:B------:R-:W-:-:S07]  /*10250*/  IMAD.MOV.U32 R26, RZ, RZ, R73 ;  /* 0x000000ffff1a7224 */ /* 0x000fce00078e0049 */
[----:B------:R-:W-:Y:S01]  /*10260*/  MUFU.EX2 R211, R163 ;  /* 0x000000a300d37308 */ /* 0x000fe20000000800 */
[----:B------:R-:W-:-:S07]  /*10270*/  MOV R37, R74 ;  /* 0x0000004a00257202 */ /* 0x000fce0000000f00 */
[----:B------:R-:W1:Y:S01]  /*10280*/  MUFU.EX2 R233, R162 ;  /* 0x000000a200e97308 */ /* 0x000e620000000800 */
[----:B------:R-:W-:-:S07]  /*10290*/  MOV R38, R75 ;  /* 0x0000004b00267202 */ /* 0x000fce0000000f00 */
[----:B------:R-:W-:Y:S08]  /*102a0*/  MUFU.EX2 R236, R161 ;  /* 0x000000a100ec7308 */ /* 0x000ff00000000800 */
[----:B------:R-:W2:Y:S01]  /*102b0*/  MUFU.EX2 R238, R160 ;  /* 0x000000a000ee7308 */ /* 0x000ea20000000800 */
[----:B------:R-:W-:Y:S01]  /*102c0*/  FADD.FTZ R3, R199, R3 ;  /* 0x00000003c7037221 */ /* 0x000fe20000010000 */
[----:B------:R-:W-:Y:S01]  /*102d0*/  HMMA.16816.F32 R72, R4, R12, R124 ;  /* 0x0000000c0448723c */ /* 0x000fe2000000187c */
[----:B------:R-:W-:Y:S01]  /*102e0*/  IMAD.MOV.U32 R139, RZ, RZ, R146 ;  /* 0x000000ffff8b7224 */ /* 0x000fe200078e0092 */
[----:B------:R-:W-:Y:S01]  /*102f0*/  MOV R137, R48 ;  /* 0x0000003000897202 */ /* 0x000fe20000000f00 */
[----:B------:R-:W-:Y:S01]  /*10300*/  IMAD.MOV.U32 R199, RZ, RZ, R66 ;  /* 0x000000ffffc77224 */ /* 0x000fe200078e0042 */
[----:B------:R-:W-:-:S02]  /*10310*/  MOV R138, R65 ;  /* 0x00000041008a7202 */ /* 0x000fc40000000f00 */
[----:B------:R-:W-:Y:S01]  /*10320*/  MOV R146, R67 ;  /* 0x0000004300927202 */ /* 0x000fe20000000f00 */
[----:B------:R-:W-:Y:S01]  /*10330*/  IMAD.MOV.U32 R127, RZ, RZ, R68 ;  /* 0x000000ffff7f7224 */ /* 0x000fe200078e0044 */
[----:B------:R-:W-:Y:S01]  /*10340*/  MOV R36, R69 ;  /* 0x0000004500247202 */ /* 0x000fe20000000f00 */
[----:B------:R-:W-:Y:S01]  /*10350*/  IMAD.MOV.U32 R126, RZ, RZ, R71 ;  /* 0x000000ffff7e7224 */ /* 0x000fe200078e0047 */
[----:B------:R-:W-:Y:S01]  /*10360*/  MOV R125, R70 ;  /* 0x00000046007d7202 */ /* 0x000fe20000000f00 */
        /* <DEDUP_REMOVED lines=14> */
[----:B------:R1:W-:Y:S01]  /*10450*/  MUFU.EX2 R240, R154 ;  /* 0x0000009a00f07308 */ /* 0x0003e20000000800 */
[----:B------:R-:W-:Y:S01]  /*10460*/  FADD.FTZ R2, R126, R2 ;  /* 0x000000027e027221 */ /* 0x000fe20000010000 */
[----:B------:R-:W-:Y:S01]  /*10470*/  MOV R126, R27 ;  /* 0x0000001b007e7202 */ /* 0x000fe20000000f00 */
[----:B------:R-:W-:Y:S02]  /*10480*/  FADD.FTZ R3, R127, R3 ;  /* 0x000000037f037221 */ /* 0x000fe40000010000 */
[----:B------:R-:W-:Y:S01]  /*10490*/  HMMA.16816.F32 R92, R4, R12, R128 ;  /* 0x0000000c045c723c */ /* 0x000fe20000001880 */
[----:B------:R-:W-:Y:S01]  /*104a0*/  MOV R127, R26 ;  /* 0x0000001a007f7202 */ /* 0x000fe20000000f00 */
[----:B------:R-:W-:Y:S01]  /*104b0*/  IMAD.MOV.U32 R162, RZ, RZ, R28 ;  /* 0x000000ffffa27224 */ /* 0x000fe200078e001c */
[----:B------:R-:W-:-:S02]  /*104c0*/  MOV R124, R25 ;  /* 0x00000019007c7202 */ /* 0x000fc40000000f00 */
[----:B------:R-:W-:Y:S02]  /*104d0*/  MOV R163, R24 ;  /* 0x0000001800a37202 */ /* 0x000fe40000000f00 */
[----:B------:R-:W-:Y:S01]  /*104e0*/  MOV R160, R29 ;  /* 0x0000001d00a07202 */ /* 0x000fe20000000f00 */
[----:B------:R-:W-:Y:S01]  /*104f0*/  HMMA.16816.F32 R12, R4, R14, R116 ;  /* 0x0000000e040c723c */ /* 0x000fe20000001874 */
[----:B------:R-:W-:Y:S01]  /*10500*/  MOV R164, R31 ;  /* 0x0000001f00a47202 */ /* 0x000fe20000000f00 */
[----:B------:R-:W-:Y:S01]  /*10510*/  LDSM.16.MT88.4 R24, [R216+0xa800] ;  /* 0x00a80000d818783b */ /* 0x000fe20000004200 */
[----:B-1----:R-:W-:-:S03]  /*10520*/  IMAD.MOV.U32 R154, RZ, RZ, R30 ;  /* 0x000000ffff9a7224 */ /* 0x002fc600078e001e */
[----:B------:R-:W-:Y:S02]  /*10530*/  LDSM.16.MT88.4 R28, [R215+0xa800] ;  /* 0x00a80000d71c783b */ /* 0x000fe40000004200 */
[C---:B------:R-:W-:Y:S08]  /*10540*/  HMMA.16816.F32 R108, R4.reuse, R8, R88 ;  /* 0x00000008046c723c */ /* 0x040ff00000001858 */
[C---:B------:R-:W-:Y:S01]  /*10550*/  HMMA.16816.F32 R120, R4.reuse, R10, R80 ;  /* 0x0000000a0478723c */ /* 0x040fe20000001850 */
[----:B------:R-:W1:Y:S07]  /*10560*/  LDSM.16.MT88.4 R8, [R213+0xa800] ;  /* 0x00a80000d508783b */ /* 0x000e6e0000004200 */
[----:B------:R-:W-:Y:S01]  /*10570*/  HMMA.16816.F32 R116, R4, R20, R32 ;  /* 0x000000140474723c */ /* 0x000fe20000001820 */
[----:B------:R-:W2:Y:S01]  /*10580*/  LDSM.16.MT88.4 R32, [R214+0xa800] ;  /* 0x00a80000d620783b */ /* 0x000ea20000004200 */
[----:B------:R-:W-:-:S02]  /*10590*/  MOV R167, R182 ;  /* 0x000000b600a77202 */ /* 0x000fc40000000f00 */
[----:B------:R-:W-:Y:S01]  /*105a0*/  MOV R182, R183 ;  /* 0x000000b700b67202 */ /* 0x000fe20000000f00 */
[----:B------:R-:W-:Y:S01]  /*105b0*/  IMAD.MOV.U32 R183, RZ, RZ, R147 ;  /* 0x000000ffffb77224 */ /* 0x000fe200078e0093 */
        /* <DEDUP_REMOVED lines=8> */
[----:B------:R3:W4:Y:S01]  /*10640*/  MUFU.EX2 R235, R155 ;  /* 0x0000009b00eb7308 */ /* 0x0007220000000800 */
[----:B------:R-:W-:Y:S01]  /*10650*/  MOV R165, R206 ;  /* 0x000000ce00a57202 */ /* 0x000fe20000000f00 */
[----:B------:R-:W-:Y:S01]  /*10660*/  IMAD.MOV.U32 R250, RZ, RZ, R210 ;  /* 0x000000fffffa7224 */ /* 0x000fe200078e00d2 */
[----:B------:R-:W-:Y:S01]  /*10670*/  MOV R151, R207 ;  /* 0x000000cf00977202 */ /* 0x000fe20000000f00 */
[----:B------:R-:W-:-:S04]  /*10680*/  FADD.FTZ R0, R204, R0 ;  /* 0x00000000cc007221 */ /* 0x000fc80000010000 */
[----:B------:R-:W-:Y:S01]  /*10690*/  MUFU.EX2 R210, R159 ;  /* 0x0000009f00d27308 */ /* 0x000fe20000000800 */
[----:B---3--:R-:W-:-:S07]  /*106a0*/  MOV R155, R232 ;  /* 0x000000e8009b7202 */ /* 0x008fce0000000f00 */
[----:B------:R-:W-:Y:S08]  /*106b0*/  MUFU.EX2 R207, R201 ;  /* 0x000000c900cf7308 */ /* 0x000ff00000000800 */
[----:B------:R-:W-:Y:S08]  /*106c0*/  MUFU.EX2 R232, R157 ;  /* 0x0000009d00e87308 */ /* 0x000ff00000000800 */
[----:B------:R-:W3:Y:S08]  /*106d0*/  MUFU.EX2 R206, R153 ;  /* 0x0000009900ce7308 */ /* 0x000ef00000000800 */
[----:B------:R-:W-:Y:S08]  /*106e0*/  MUFU.EX2 R205, R156 ;  /* 0x0000009c00cd7308 */ /* 0x000ff00000000800 */
[----:B------:R-:W1:Y:S01]  /*106f0*/  MUFU.EX2 R204, R158 ;  /* 0x0000009e00cc7308 */ /* 0x000e620000000800 */
[----:B------:R-:W-:Y:S01]  /*10700*/  IMAD.MOV.U32 R125, RZ, RZ, R203 ;  /* 0x000000ffff7d7224 */ /* 0x000fe200078e00cb */
[----:B------:R-:W-:Y:S01]  /*10710*/  MOV R161, R202 ;  /* 0x000000ca00a17202 */ /* 0x000fe20000000f00 */
[C---:B------:R-:W-:Y:S01]  /*10720*/  HMMA.16816.F32 R112, R4.reuse, R22, R84 ;  /* 0x000000160470723c */ /* 0x040fe20000001854 */
[----:B------:R-:W2:Y:S04]  /*10730*/  LDSM.16.MT88.4 R20, [R213+0xb000] ;  /* 0x00b00000d514783b */ /* 0x000ea80000004200 */
[----:B------:R-:W-:Y:S03]  /*10740*/  MUFU.EX2 R203, R178 ;  /* 0x000000b200cb7308 */ /* 0x000fe60000000800 */
[C---:B------:R-:W-:Y:S05]  /*10750*/  HMMA.16816.F32 R104, R4.reuse, R16, R76 ;  /* 0x000000100468723c */ /* 0x040fea000000184c */
[----:B------:R-:W-:Y:S03]  /*10760*/  MUFU.EX2 R202, R179 ;  /* 0x000000b300ca7308 */ /* 0x000fe60000000800 */
[----:B------:R-:W-:Y:S01]  /*10770*/  HMMA.16816.F32 R96, R4, R18, R44 ;  /* 0x000000120460723c */ /* 0x000fe2000000182c */
[----:B------:R-:W2:Y:S04]  /*10780*/  LDSM.16.MT88.4 R16, [R216+0xb000] ;  /* 0x00b00000d810783b */ /* 0x000ea80000004200 */
[----:B------:R-:W-:Y:S02]  /*10790*/  MUFU.EX2 R201, R180 ;  /* 0x000000b400c97308 */ /* 0x000fe40000000800 */
[----:B----4-:R-:W-:-:S02]  /*107a0*/  F2FP.PACK_AB R4, R235, R240 ;  /* 0x000000f0eb04723e */ /* 0x010fc400000000ff */
[----:B---3--:R-:W-:Y:S02]  /*107b0*/  F2FP.PACK_AB R5, R206, R207 ;  /* 0x000000cfce05723e */ /* 0x008fe400000000ff */
[----:B------:R-:W-:Y:S02]  /*107c0*/  F2FP.PACK_AB R6, R210, R232 ;  /* 0x000000e8d206723e */ /* 0x000fe400000000ff */
        /* <DEDUP_REMOVED lines=19> */
[----:B---3--:R-:W-:-:S07]  /*10900*/  F2FP.PACK_AB R7, R248, R249 ;  /* 0x000000f9f807723e */ /* 0x008fce00000000ff */
[C---:B------:R-:W-:Y:S08]  /*10910*/  HMMA.16816.F32 R60, R4.reuse, R8, R92 ;  /* 0x00000008043c723c */ /* 0x040ff0000000185c */
[----:B------:R-:W-:Y:S01]  /*10920*/  HMMA.16816.F32 R56, R4, R10, R12 ;  /* 0x0000000a0438723c */ /* 0x000fe2000000180c */
[----:B------:R-:W1:Y:S04]  /*10930*/  LDSM.16.MT88.4 R12, [R214+0xb000] ;  /* 0x00b00000d60c783b */ /* 0x000e680000004200 */
[----:B------:R-:W2:Y:S01]  /*10940*/  LDSM.16.MT88.4 R8, [R215+0xb000] ;  /* 0x00b00000d708783b */ /* 0x000ea20000004200 */
[----:B------:R-:W-:Y:S01]  /*10950*/  MOV R157, R250 ;  /* 0x000000fa009d7202 */ /* 0x000fe20000000f00 */
[----:B------:R-:W-:Y:S01]  /*10960*/  IMAD.MOV.U32 R155, RZ, RZ, R160 ;  /* 0x000000ffff9b7224 */ /* 0x000fe200078e00a0 */
[----:B------:R-:W-:-:S02]  /*10970*/  MOV R250, R161 ;  /* 0x000000a100fa7202 */ /* 0x000fc40000000f00 */
[----:B------:R-:W-:Y:S01]  /*10980*/  MOV R160, R162 ;  /* 0x000000a200a07202 */ /* 0x000fe20000000f00 */
[----:B------:R-:W-:Y:S01]  /*10990*/  IMAD.MOV.U32 R162, RZ, RZ, R124 ;  /* 0x000000ffffa27224 */ /* 0x000fe200078e007c */
[----:B------:R-:W-:Y:S02]  /*109a0*/  MOV R161, R163 ;  /* 0x000000a300a17202 */ /* 0x000fe40000000f00 */
[----:B------:R-:W-:Y:S02]  /*109b0*/  MOV R163, R125 ;  /* 0x0000007d00a37202 */ /* 0x000fe40000000f00 */
[----:B------:R-:W-:Y:S01]  /*109c0*/  MOV R124, R126 ;  /* 0x0000007e007c7202 */ /* 0x000fe20000000f00 */
[----:B------:R-:W-:Y:S01]  /*109d0*/  IMAD.MOV.U32 R126, RZ, RZ, R37 ;  /* 0x000000ffff7e7224 */ /* 0x000fe200078e0025 */
[----:B------:R-:W-:Y:S01]  /*109e0*/  MOV R125, R127 ;  /* 0x0000007f007d7202 */ /* 0x000fe20000000f00 */
[----:B------:R-:W-:Y:S01]  /*109f0*/  FADD.FTZ R3, R157, R3 ;  /* 0x000000039d037221 */ /* 0x000fe20000010000 */
[----:B------:R-:W-:Y:S01]  /*10a00*/  MOV R157, R124 ;  /* 0x0000007c009d7202 */ /* 0x000fe20000000f00 */
[----:B------:R-:W-:Y:S01]  /*10a10*/  HMMA.16816.F32 R48, R4, R24, R108 ;  /* 0x000000180430723c */ /* 0x000fe2000000186c */
[----:B------:R-:W-:Y:S01]  /*10a20*/  MOV R153, R126 ;  /* 0x0000007e00997202 */ /* 0x000fe20000000f00 */
[----:B------:R-:W-:Y:S01]  /*10a30*/  IMAD.MOV.U32 R159, RZ, RZ, R125 ;  /* 0x000000ffff9f7224 */ /* 0x000fe200078e007d */
[----:B------:R-:W-:Y:S01]  /*10a40*/  MUFU.EX2 R129, R170 ;  /* 0x000000aa00817308 */ /* 0x000fe20000000800 */
[----:B------:R-:W-:-:S07]  /*10a50*/  MOV R37, R38 ;  /* 0x0000002600257202 */ /* 0x000fce0000000f00 */
[----:B------:R-:W3:Y:S01]  /*10a60*/  MUFU.EX2 R128, R171 ;  /* 0x000000ab00807308 */ /* 0x000ee20000000800 */
[----:B------:R-:W-:-:S07]  /*10a70*/  MOV R38, R220 ;  /* 0x000000dc00267202 */ /* 0x000fce0000000f00 */
[----:B------:R-:W-:Y:S08]  /*10a80*/  MUFU.EX2 R127, R172 ;  /* 0x000000ac007f7308 */ /* 0x000ff00000000800 */
[----:B------:R-:W-:Y:S08]  /*10a90*/  MUFU.EX2 R126, R174 ;  /* 0x000000ae007e7308 */ /* 0x000ff00000000800 */
[----:B------:R-:W-:Y:S08]  /*10aa0*/  MUFU.EX2 R125, R168 ;  /* 0x000000a8007d7308 */ /* 0x000ff00000000800 */
[----:B------:R-:W4:Y:S08]  /*10ab0*/  MUFU.EX2 R124, R169 ;  /* 0x000000a9007c7308 */ /* 0x000f300000000800 */
[----:B------:R-:W-:Y:S08]  /*10ac0*/  MUFU.EX2 R109, R173 ;  /* 0x000000ad006d7308 */ /* 0x000ff00000000800 */
[----:B------:R-:W1:Y:S01]  /*10ad0*/  MUFU.EX2 R108, R175 ;  /* 0x000000af006c7308 */ /* 0x000e620000000800 */
[----:B------:R-:W-:Y:S01]  /*10ae0*/  MOV R156, R37 ;  /* 0x00000025009c7202 */ /* 0x000fe20000000f00 */
[----:B------:R-:W-:Y:S01]  /*10af0*/  IMAD.MOV.U32 R178, RZ, RZ, R39 ;  /* 0x000000ffffb27224 */ /* 0x000fe200078e0027 */
[----:B------:R-:W-:Y:S01]  /*10b00*/  MOV R158, R38 ;  /* 0x00000026009e7202 */ /* 0x000fe20000000f00 */
[C---:B------:R-:W-:Y:S04]  /*10b10*/  HMMA.16816.F32 R64, R4.reuse, R28, R104 ;  /* 0x0000001c0440723c */ /* 0x040fe80000001868 */
[----:B------:R-:W-:Y:S04]  /*10b20*/  MUFU.EX2 R95, R197 ;  /* 0x000000c5005f7308 */ /* 0x000fe80000000800 */
[----:B------:R-:W-:Y:S04]  /*10b30*/  HMMA.16816.F32 R44, R4, R26, R120 ;  /* 0x0000001a042c723c */ /* 0x000fe80000001878 */
[----:B------:R-:W-:Y:S01]  /*10b40*/  MUFU.EX2 R94, R198 ;  /* 0x000000c6005e7308 */ /* 0x000fe20000000800 */
[----:B------:R-:W-:-:S07]  /*10b50*/  MOV R179, R217 ;  /* 0x000000d900b37202 */ /* 0x000fce0000000f00 */
[----:B------:R-:W-:Y:S01]  /*10b60*/  MUFU.EX2 R93, R247 ;  /* 0x000000f7005d7308 */ /* 0x000fe20000000800 */
[C---:B------:R-:W-:Y:S07]  /*10b70*/  HMMA.16816.F32 R36, R4.reuse, R32, R116 ;  /* 0x000000200424723c */ /* 0x040fee0000001874 */
[----:B------:R-:W1:Y:S01]  /*10b80*/  MUFU.EX2 R92, R246 ;  /* 0x000000f6005c7308 */ /* 0x000e620000000800 */
[C---:B------:R-:W-:Y:S07]  /*10b90*/  HMMA.16816.F32 R32, R4.reuse, R34, R112 ;  /* 0x000000220420723c */ /* 0x040fee0000001870 */
[----:B------:R-:W-:Y:S01]  /*10ba0*/  MUFU.EX2 R43, R245 ;  /* 0x000000f5002b7308 */ /* 0x000fe20000000800 */
[----:B------:R-:W-:Y:S07]  /*10bb0*/  HMMA.16816.F32 R28, R4, R30, R96 ;  /* 0x0000001e041c723c */ /* 0x000fee0000001860 */
[----:B------:R-:W-:Y:S01]  /*10bc0*/  MUFU.EX2 R42, R244 ;  /* 0x000000f4002a7308 */ /* 0x000fe20000000800 */
[----:B---3--:R-:W-:Y:S01]  /*10bd0*/  F2FP.PACK_AB R4, R128, R129 ;  /* 0x000000818004723e */ /* 0x008fe200000000ff */
[----:B------:R-:W-:Y:S01]  /*10be0*/  FADD.FTZ R0, R218, R0 ;  /* 0x00000000da007221 */ /* 0x000fe20000010000 */
[----:B----4-:R-:W-:Y:S01]  /*10bf0*/  F2FP.PACK_AB R5, R124, R125 ;  /* 0x0000007d7c05723e */ /* 0x010fe200000000ff */
[----:B------:R-:W-:Y:S01]  /*10c00*/  FADD.FTZ R2, R219, R2 ;  /* 0x00000002db027221 */ /* 0x000fe20000010000 */
[----:B------:R-:W-:Y:S01]  /*10c10*/  F2FP.PACK_AB R6, R126, R127 ;  /* 0x0000007f7e06723e */ /* 0x000fe200000000ff */
[----:B------:R-:W-:Y:S01]  /*10c20*/  FADD.FTZ R3, R184, R3 ;  /* 0x00000003b8037221 */ /* 0x000fe20000010000 */
[----:B------:R-:W-:Y:S01]  /*10c30*/  MOV R170, R182 ;  /* 0x000000b600aa7202 */ /* 0x000fe20000000f00 */
[----:B------:R-:W-:Y:S01]  /*10c40*/  MUFU.EX2 R97, R195 ;  /* 0x000000c300617308 */ /* 0x000fe20000000800 */
[----:B-1----:R-:W-:-:S02]  /*10c50*/  F2FP.PACK_AB R7, R108, R109 ;  /* 0x0000006d6c07723e */ /* 0x002fc400000000ff */
[----:B------:R-:W-:Y:S01]  /*10c60*/  MOV R176, R148 ;  /* 0x0000009400b07202 */ /* 0x000fe20000000f00 */
[----:B------:R-:W-:Y:S01]  /*10c70*/  IMAD.MOV.U32 R177, RZ, RZ, R183 ;  /* 0x000000ffffb17224 */ /* 0x000fe200078e00b7 */
[----:B------:R1:W5:Y:S03]  /*10c80*/  LDL.LU R220, [R1+0xe0] ;  /* 0x0000e00001dc7983 */ /* 0x0003660000300800 */
[----:B------:R-:W3:Y:S01]  /*10c90*/  MUFU.EX2 R96, R196 ;  /* 0x000000c400607308 */ /* 0x000ee20000000800 */
[----:B------:R-:W-:Y:S01]  /*10ca0*/  HMMA.16816.F32 R100, R4, R20, R100 ;  /* 0x000000140464723c */ /* 0x000fe20000001864 */
[----:B------:R-:W-:Y:S01]  /*10cb0*/  FADD.FTZ R0, R208, R0 ;  /* 0x00000000d0007221 */ /* 0x000fe20000010000 */
[----:B------:R-:W-:Y:S01]  /*10cc0*/  LDSM.16.MT88.4 R180, [R214+0xb800] ;  /* 0x00b80000d6b4783b */ /* 0x000fe20000004200 */
[----:B------:R-:W-:-:S05]  /*10cd0*/  FADD.FTZ R2, R209, R2 ;  /* 0x00000002d1027221 */ /* 0x000fca0000010000 */
[C---:B------:R-:W-:Y:S01]  /*10ce0*/  HMMA.16816.F32 R88, R4.reuse, R22, R88 ;  /* 0x000000160458723c */ /* 0x040fe20000001858 */
[----:B------:R-:W-:Y:S01]  /*10cf0*/  FADD.FTZ R3, R212, R3 ;  /* 0x00000003d4037221 */ /* 0x000fe20000010000 */
[----:B------:R-:W-:Y:S06]  /*10d00*/  MUFU.EX2 R41, R189 ;  /* 0x000000bd00297308 */ /* 0x000fec0000000800 */
[C---:B------:R-:W-:Y:S01]  /*10d10*/  HMMA.16816.F32 R84, R4.reuse, R16, R84 ;  /* 0x000000100454723c */ /* 0x040fe20000001854 */
[----:B------:R-:W-:Y:S01]  /*10d20*/  FADD.FTZ R0, R158, R0 ;  /* 0x000000009e007221 */ /* 0x000fe20000010000 */
[----:B------:R-:W-:Y:S06]  /*10d30*/  MUFU.EX2 R25, R185 ;  /* 0x000000b900197308 */ /* 0x000fec0000000800 */
[C---:B------:R-:W-:Y:S01]  /*10d40*/  HMMA.16816.F32 R80, R4.reuse, R18, R80 ;  /* 0x000000120450723c */ /* 0x040fe20000001850 */
[----:B------:R-:W-:Y:S01]  /*10d50*/  FADD.FTZ R2, R178, R2 ;  /* 0x00000002b2027221 */ /* 0x000fe20000010000 */
[----:B------:R-:W-:Y:S06]  /*10d60*/  MUFU.EX2 R27, R192 ;  /* 0x000000c0001b7308 */ /* 0x000fec0000000800 */
[C---:B------:R-:W-:Y:S08]  /*10d70*/  HMMA.16816.F32 R76, R4.reuse, R12, R76 ;  /* 0x0000000c044c723c */ /* 0x040ff0000000184c */
[C---:B------:R-:W-:Y:S08]  /*10d80*/  HMMA.16816.F32 R72, R4.reuse, R14, R72 ;  /* 0x0000000e0448723c */ /* 0x040ff00000001848 */
[C---:B--2---:R-:W-:Y:S08]  /*10d90*/  HMMA.16816.F32 R68, R4.reuse, R8, R68 ;  /* 0x000000080444723c */ /* 0x044ff00000001844 */
[----:B------:R-:W-:Y:S01]  /*10da0*/  HMMA.16816.F32 R52, R4, R10, R52 ;  /* 0x0000000a0434723c */ /* 0x000fe20000001834 */
[----:B------:R-:W-:Y:S01]  /*10db0*/  IMAD.MOV.U32 R119, RZ, RZ, R152 ;  /* 0x000000ffff777224 */ /* 0x000fe200078e0098 */
[----:B------:R-:W-:Y:S01]  /*10dc0*/  MUFU.EX2 R26, R193 ;  /* 0x000000c1001a7308 */ /* 0x000fe20000000800 */
[----:B------:R1:W5:Y:S04]  /*10dd0*/  LDL.LU R219, [R1+0xdc] ;  /* 0x0000dc0001db7983 */ /* 0x0003680000300800 */
[----:B------:R-:W-:Y:S01]  /*10de0*/  FADD.FTZ R4, R179, R40 ;  /* 0x00000028b3047221 */ /* 0x000fe20000010000 */
[----:B------:R-:W-:Y:S01]  /*10df0*/  F2FP.PACK_AB R5, R92, R93 ;  /* 0x0000005d5c05723e */ /* 0x000fe200000000ff */
[----:B------:R-:W-:Y:S01]  /*10e00*/  FADD.FTZ R3, R153, R3 ;  /* 0x0000000399037221 */ /* 0x000fe20000010000 */
[----:B------:R-:W-:Y:S01]  /*10e10*/  F2FP.PACK_AB R6, R94, R95 ;  /* 0x0000005f5e06723e */ /* 0x000fe200000000ff */
[----:B------:R-:W-:Y:S01]  /*10e20*/  FADD.FTZ R24, R156, R4 ;  /* 0x000000049c187221 */ /* 0x000fe20000010000 */
[----:B---3--:R-:W-:-:S02]  /*10e30*/  F2FP.PACK_AB R4, R96, R97 ;  /* 0x000000616004723e */ /* 0x008fc400000000ff */
[----:B------:R-:W-:Y:S01]  /*10e40*/  F2FP.PACK_AB R7, R42, R43 ;  /* 0x0000002b2a07723e */ /* 0x000fe200000000ff */
[----:B------:R-:W-:Y:S01]  /*10e50*/  FADD.FTZ R0, R157, R0 ;  /* 0x000000009d007221 */ /* 0x000fe20000010000 */
[----:B------:R-:W-:Y:S01]  /*10e60*/  MOV R157, R154 ;  /* 0x0000009a009d7202 */ /* 0x000fe20000000f00 */
[----:B------:R-:W-:Y:S01]  /*10e70*/  FADD.FTZ R2, R159, R2 ;  /* 0x000000029f027221 */ /* 0x000fe20000010000 */
[----:B------:R-:W-:Y:S01]  /*10e80*/  MOV R159, R164 ;  /* 0x000000a4009f7202 */ /* 0x000fe20000000f00 */
[----:B------:R-:W-:Y:S01]  /*10e90*/  IMAD.MOV.U32 R153, RZ, RZ, R165 ;  /* 0x000000ffff997224 */ /* 0x000fe200078e00a5 */
[----:B------:R-:W-:Y:S01]  /*10ea0*/  MOV R156, R166 ;  /* 0x000000a6009c7202 */ /* 0x000fe20000000f00 */
[C---:B------:R-:W-:Y:S01]  /*10eb0*/  HMMA.16816.F32 R60, R4.reuse, R20, R60 ;  /* 0x00000014043c723c */ /* 0x040fe2000000183c */
[----:B------:R-:W-:Y:S01]  /*10ec0*/  MOV R158, R167 ;  /* 0x000000a7009e7202 */ /* 0x000fe20000000f00 */
[----:B------:R-:W-:Y:S01]  /*10ed0*/  IMAD.MOV.U32 R178, RZ, RZ, R151 ;  /* 0x000000ffffb27224 */ /* 0x000fe200078e0097 */
[----:B------:R-:W-:Y:S01]  /*10ee0*/  MOV R179, R150 ;  /* 0x0000009600b37202 */ /* 0x000fe20000000f00 */
[----:B------:R-:W-:Y:S01]  /*10ef0*/  FADD.FTZ R2, R176, R2 ;  /* 0x00000002b0027221 */ /* 0x000fe20000010000 */
[----:B------:R-:W-:Y:S01]  /*10f00*/  MOV R186, R156 ;  /* 0x0000009c00ba7202 */ /* 0x000fe20000000f00 */
[----:B------:R1:W5:Y:S02]  /*10f10*/  LDL.LU R218, [R1+0xd8] ;  /* 0x0000d80001da7983 */ /* 0x0003640000300800 */
[----:B------:R-:W-:Y:S01]  /*10f20*/  HMMA.16816.F32 R56, R4, R22, R56 ;  /* 0x000000160438723c */ /* 0x000fe20000001838 */
[----:B------:R-:W-:Y:S01]  /*10f30*/  MOV R172, R153 ;  /* 0x0000009900ac7202 */ /* 0x000fe20000000f00 */
[----:B------:R-:W-:Y:S01]  /*10f40*/  IMAD.MOV.U32 R171, RZ, RZ, R159 ;  /* 0x000000ffffab7224 */ /* 0x000fe200078e009f */
[----:B------:R-:W-:-:S05]  /*10f50*/  MOV R184, R158 ;  /* 0x0000009e00b87202 */ /* 0x000fca0000000f00 */
[----:B------:R-:W-:Y:S01]  /*10f60*/  HMMA.16816.F32 R48, R4, R16, R48 ;  /* 0x000000100430723c */ /* 0x000fe20000001830 */
[----:B------:R-:W-:Y:S01]  /*10f70*/  FADD.FTZ R0, R179, R0 ;  /* 0x00000000b3007221 */ /* 0x000fe20000010000 */
[----:B------:R2:W3:Y:S01]  /*10f80*/  MUFU.EX2 R20, R178 ;  /* 0x000000b200147308 */ /* 0x0004e20000000800 */
[----:B------:R-:W-:-:S05]  /*10f90*/  MOV R176, R160 ;  /* 0x000000a000b07202 */ /* 0x000fca0000000f00 */
[----:B------:R-:W-:Y:S01]  /*10fa0*/  HMMA.16816.F32 R44, R4, R18, R44 ;  /* 0x00000012042c723c */ /* 0x000fe2000000182c */
[----:B------:R-:W-:Y:S01]  /*10fb0*/  MOV R158, R163 ;  /* 0x000000a3009e7202 */ /* 0x000fe20000000f00 */
[----:B------:R-:W-:-:S06]  /*10fc0*/  IMAD.MOV.U32 R179, RZ, RZ, R161 ;  /* 0x000000ffffb37224 */ /* 0x000fcc00078e00a1 */
[----:B------:R-:W-:Y:S01]  /*10fd0*/  HMMA.16816.F32 R36, R4, R12, R36 ;  /* 0x0000000c0424723c */ /* 0x000fe20000001824 */
[----:B------:R-:W-:Y:S01]  /*10fe0*/  MOV R156, R140 ;  /* 0x0000008c009c7202 */ /* 0x000fe20000000f00 */
[----:B------:R-:W-:-:S06]  /*10ff0*/  IMAD.MOV.U32 R159, RZ, RZ, R136 ;  /* 0x000000ffff9f7224 */ /* 0x000fcc00078e0088 */
[----:B------:R-:W-:Y:S01]  /*11000*/  HMMA.16816.F32 R32, R4, R14, R32 ;  /* 0x0000000e0420723c */ /* 0x000fe20000001820 */
[----:B--2---:R-:W-:-:S07]  /*11010*/  MOV R178, R162 ;  /* 0x000000a200b27202 */ /* 0x004fce0000000f00 */
[----:B------:R-:W-:Y:S01]  /*11020*/  HMMA.16816.F32 R64, R4, R8, R64 ;  /* 0x000000080440723c */ /* 0x000fe20000001840 */
[----:B------:R-:W-:-:S07]  /*11030*/  MOV R160, R137 ;  /* 0x0000008900a07202 */ /* 0x000fce0000000f00 */
[----:B------:R-:W-:Y:S01]  /*11040*/  HMMA.16816.F32 R28, R4, R10, R28 ;  /* 0x0000000a041c723c */ /* 0x000fe2000000181c */
[----:B------:R-:W-:Y:S01]  /*11050*/  FADD.FTZ R3, R177, R3 ;  /* 0x00000003b1037221 */ /* 0x000fe20000010000 */
[----:B------:R-:W-:Y:S01]  /*11060*/  MOV R161, R138 ;  /* 0x0000008a00a17202 */ /* 0x000fe20000000f00 */
[----:B------:R-:W-:Y:S01]  /*11070*/  MUFU.EX2 R40, R190 ;  /* 0x000000be00287308 */ /* 0x000fe20000000800 */
[----:B------:R-:W-:Y:S01]  /*11080*/  MOV R163, R144 ;  /* 0x0000009000a37202 */ /* 0x000fe20000000f00 */
[----:B------:R-:W-:Y:S02]  /*11090*/  LDSM.16.MT88.4 R164, [R216+0xb800] ;  /* 0x00b80000d8a4783b */ /* 0x000fe40000004200 */
[----:B------:R-:W-:Y:S01]  /*110a0*/  FADD.FTZ R4, R170, R24 ;  /* 0x00000018aa047221 */ /* 0x000fe20000010000 */
[----:B------:R-:W-:Y:S01]  /*110b0*/  MOV R170, R157 ;  /* 0x0000009d00aa7202 */ /* 0x000fe20000000f00 */
[----:B------:R-:W-:Y:S01]  /*110c0*/  LDSM.16.MT88.4 R12, [R215+0xb800] ;  /* 0x00b80000d70c783b */ /* 0x000fe20000004200 */
[----:B------:R-:W-:Y:S01]  /*110d0*/  MOV R157, R139 ;  /* 0x0000008b009d7202 */ /* 0x000fe20000000f00 */
[----:B------:R-:W-:Y:S01]  /*110e0*/  IMAD.MOV.U32 R162, RZ, RZ, R199 ;  /* 0x000000ffffa27224 */ /* 0x000fe200078e00c7 */
[----:B------:R-:W-:-:S02]  /*110f0*/  MOV R175, R186 ;  /* 0x000000ba00af7202 */ /* 0x000fc40000000f00 */
[----:B------:R-:W-:Y:S01]  /*11100*/  MOV R154, R149 ;  /* 0x00000095009a7202 */ /* 0x000fe20000000f00 */
[----:B------:R-:W-:Y:S01]  /*11110*/  MUFU.EX2 R21, R194 ;  /* 0x000000c200157308 */ /* 0x000fe20000000800 */
[----:B------:R-:W-:Y:S01]  /*11120*/  MOV R120, R172 ;  /* 0x000000ac00787202 */ /* 0x000fe20000000f00 */
[----:B------:R-:W-:Y:S01]  /*11130*/  IMAD.MOV.U32 R172, RZ, RZ, R157 ;  /* 0x000000ffffac7224 */ /* 0x000fe200078e009d */
[----:B------:R-:W-:Y:S01]  /*11140*/  MOV R177, R155 ;  /* 0x0000009b00b17202 */ /* 0x000fe20000000f00 */
[----:B------:R-:W-:Y:S01]  /*11150*/  FADD.FTZ R4, R119, R4 ;  /* 0x0000000477047221 */ /* 0x000fe20000010000 */
[----:B------:R-:W-:Y:S01]  /*11160*/  MOV R121, R171 ;  /* 0x000000ab00797202 */ /* 0x000fe20000000f00 */
[----:B------:R1:W5:Y:S01]  /*11170*/  LDL.LU R217, [R1+0xd4] ;  /* 0x0000d40001d97983 */ /* 0x0003620000300800 */
        /* <DEDUP_REMOVED lines=37> */
[----:B------:R-:W2:Y:S01]  /*113d0*/  MUFU.EX2 R16, R243 ;  /* 0x000000f300107308 */ /* 0x000ea20000000800 */
[----:B------:R-:W-:Y:S01]  /*113e0*/  FADD.FTZ R6, R119, R2 ;  /* 0x0000000277067221 */ /* 0x000fe20000010000 */
[----:B------:R-:W4:Y:S01]  /*113f0*/  LDSM.16.MT88.4 R148, [R213+0xb800] ;  /* 0x00b80000d594783b */ /* 0x000f220000004200 */
[----:B------:R-:W-:Y:S01]  /*11400*/  FADD.FTZ R5, R120, R0 ;  /* 0x0000000078057221 */ /* 0x000fe20000010000 */
[----:B------:R-:W-:Y:S01]  /*11410*/  MOV R123, R173 ;  /* 0x000000ad007b7202 */ /* 0x000fe20000000f00 */
        /* <DEDUP_REMOVED lines=36> */
[----:B------:R-:W1:Y:S01]  /*11660*/  MUFU.EX2 R19, R147 ;  /* 0x0000009300137308 */ /* 0x000e620000000800 */
[----:B------:R-:W-:Y:S02]  /*11670*/  FADD.FTZ R0, R125, R0 ;  /* 0x000000007d007221 */ /* 0x000fe40000010000 */
[----:B------:R-:W-:Y:S02]  /*11680*/  FADD.FTZ R5, R96, R5 ;  /* 0x0000000560057221 */ /* 0x000fe40000010000 */
[----:B------:R-:W-:-:S02]  /*11690*/  FADD.FTZ R4, R92, R4 ;  /* 0x000000045c047221 */ /* 0x000fc40000010000 */
[----:B------:R-:W-:Y:S01]  /*116a0*/  FADD.FTZ R2, R128, R2 ;  /* 0x0000000280027221 */ /* 0x000fe20000010000 */
[----:B------:R-:W1:Y:S01]  /*116b0*/  MUFU.EX2 R11, R242 ;  /* 0x000000f2000b7308 */ /* 0x000e620000000800 */
[----:B------:R-:W-:Y:S02]  /*116c0*/  FADD.FTZ R0, R124, R0 ;  /* 0x000000007c007221 */ /* 0x000fe40000010000 */
[----:B------:R-:W-:Y:S02]  /*116d0*/  FADD.FTZ R5, R95, R5 ;  /* 0x000000055f057221 */ /* 0x000fe40000010000 */
[----:B------:R-:W-:-:S03]  /*116e0*/  FADD.FTZ R4, R43, R4 ;  /* 0x000000042b047221 */ /* 0x000fc60000010000 */
[----:B------:R-:W1:Y:S01]  /*116f0*/  MUFU.EX2 R23, R187 ;  /* 0x000000bb00177308 */ /* 0x000e620000000800 */
[----:B------:R-:W-:Y:S02]  /*11700*/  FADD.FTZ R2, R127, R2 ;  /* 0x000000027f027221 */ /* 0x000fe40000010000 */
[----:B------:R-:W-:-:S05]  /*11710*/  FADD.FTZ R0, R109, R0 ;  /* 0x000000006d007221 */ /* 0x000fca0000010000 */
[----:B------:R-:W1:Y:S01]  /*11720*/  MUFU.EX2 R18, R154 ;  /* 0x0000009a00127308 */ /* 0x000e620000000800 */
[----:B------:R-:W-:Y:S02]  /*11730*/  FADD.FTZ R5, R94, R5 ;  /* 0x000000055e057221 */ /* 0x000fe40000010000 */
[----:B------:R-:W-:-:S05]  /*11740*/  FADD.FTZ R4, R42, R4 ;  /* 0x000000042a047221 */ /* 0x000fca0000010000 */
[----:B------:R-:W1:Y:S01]  /*11750*/  MUFU.EX2 R10, R251 ;  /* 0x000000fb000a7308 */ /* 0x000e620000000800 */
[----:B------:R-:W-:Y:S02]  /*11760*/  FADD.FTZ R2, R126, R2 ;  /* 0x000000027e027221 */ /* 0x000fe40000010000 */
[----:B------:R-:W-:-:S05]  /*11770*/  FADD.FTZ R0, R108, R0 ;  /* 0x000000006c007221 */ /* 0x000fca0000010000 */
[----:B------:R-:W1:Y:S01]  /*11780*/  MUFU.EX2 R22, R191 ;  /* 0x000000bf00167308 */ /* 0x000e620000000800 */
[----:B---3--:R-:W-:Y:S02]  /*11790*/  FADD.FTZ R5, R20, R5 ;  /* 0x0000000514057221 */ /* 0x008fe40000010000 */
[----:B--2---:R-:W-:-:S05]  /*117a0*/  FADD.FTZ R4, R16, R4 ;  /* 0x0000000410047221 */ /* 0x004fca0000010000 */
[----:B------:R-:W2:Y:S01]  /*117b0*/  MUFU.EX2 R17, R184 ;  /* 0x000000b800117308 */ /* 0x000ea20000000800 */
[----:B------:R-:W-:-:S07]  /*117c0*/  FADD.FTZ R2, R41, R2 ;  /* 0x0000000229027221 */ /* 0x000fce0000010000 */
[----:B------:R-:W3:Y:S01]  /*117d0*/  MUFU.EX2 R9, R252 ;  /* 0x000000fc00097308 */ /* 0x000ee20000000800 */
[----:B------:R-:W-:Y:S02]  /*117e0*/  FADD.FTZ R0, R25, R0 ;  /* 0x0000000019007221 */ /* 0x000fe40000010000 */
[----:B-1----:R-:W-:Y:S02]  /*117f0*/  FADD.FTZ R5, R19, R5 ;  /* 0x0000000513057221 */ /* 0x002fe40000010000 */
[----:B------:R-:W-:Y:S02]  /*11800*/  FADD.FTZ R4, R11, R4 ;  /* 0x000000040b047221 */ /* 0x000fe40000010000 */
[----:B------:R-:W-:Y:S02]  /*11810*/  FADD.FTZ R2, R40, R2 ;  /* 0x0000000228027221 */ /* 0x000fe40000010000 */
[----:B------:R-:W-:Y:S02]  /*11820*/  FADD.FTZ R0, R23, R0 ;  /* 0x0000000017007221 */ /* 0x000fe40000010000 */
[----:B------:R-:W-:-:S02]  /*11830*/  FADD.FTZ R5, R18, R5 ;  /* 0x0000000512057221 */ /* 0x000fc40000010000 */
[----:B------:R-:W-:Y:S02]  /*11840*/  FADD.FTZ R4, R10, R4 ;  /* 0x000000040a047221 */ /* 0x000fe40000010000 */
[----:B------:R-:W-:Y:S02]  /*11850*/  FADD.FTZ R2, R27, R2 ;  /* 0x000000021b027221 */ /* 0x000fe40000010000 */
[----:B------:R-:W-:Y:S02]  /*11860*/  FADD.FTZ R0, R22, R0 ;  /* 0x0000000016007221 */ /* 0x000fe40000010000 */
[----:B--2---:R-:W-:Y:S02]  /*11870*/  FADD.FTZ R5, R17, R5 ;  /* 0x0000000511057221 */ /* 0x004fe40000010000 */
[----:B---3--:R-:W-:Y:S02]  /*11880*/  FADD.FTZ R4, R9, R4 ;  /* 0x0000000409047221 */ /* 0x008fe40000010000 */
[----:B------:R-:W-:-:S02]  /*11890*/  FADD.FTZ R2, R26, R2 ;  /* 0x000000021a027221 */ /* 0x000fc40000010000 */
[----:B------:R-:W-:Y:S01]  /*118a0*/  FADD.FTZ R0, R21, R0 ;  /* 0x0000000015007221 */ /* 0x000fe20000010000 */
        /* <DEDUP_REMOVED lines=14> */
[----:B----4-:R-:W-:Y:S01]  /*11990*/  HMMA.16816.F32 R136, R192, R148, R100 ;  /* 0x00000094c088723c */ /* 0x010fe20000001864 */
[----:B------:R-:W-:Y:S01]  /*119a0*/  @UP0 UIADD3 UR8, UR8, -0x3, URZ ;  /* 0xfffffffd08080890 */ /* 0x000fe2000fffe03f */
[----:B------:R-:W-:-:S06]  /*119b0*/  MOV R3, R133 ;  /* 0x0000008500037202 */ /* 0x000fcc0000000f00 */
[----:B------:R-:W-:Y:S01]  /*119c0*/  HMMA.16816.F32 R144, R192, R150, R88 ;  /* 0x00000096c090723c */ /* 0x000fe20000001858 */
[----:B------:R-:W-:-:S07]  /*119d0*/  @P0 MOV R3, R133 ;  /* 0x0000008500030202 */ /* 0x000fce0000000f00 */
[C---:B------:R-:W-:Y:S08]  /*119e0*/  HMMA.16816.F32 R152, R192.reuse, R164, R84 ;  /* 0x000000a4c098723c */ /* 0x040ff00000001854 */
[C---:B------:R-:W-:Y:S08]  /*119f0*/  HMMA.16816.F32 R160, R192.reuse, R166, R80 ;  /* 0x000000a6c0a0723c */ /* 0x040ff00000001850 */
[C---:B------:R-:W-:Y:S08]  /*11a00*/  HMMA.16816.F32 R168, R192.reuse, R180, R76 ;  /* 0x000000b4c0a8723c */ /* 0x040ff0000000184c */
[----:B------:R-:W-:Y:S08]  /*11a10*/  HMMA.16816.F32 R176, R192, R182, R72 ;  /* 0x000000b6c0b0723c */ /* 0x000ff00000001848 */
[----:B------:R-:W-:Y:S01]  /*11a20*/  HMMA.16816.F32 R140, R196, R148, R60 ;  /* 0x00000094c48c723c */ /* 0x000fe2000000183c */
[--C-:B------:R-:W-:Y:S01]  /*11a30*/  IMAD.MOV.U32 R73, RZ, RZ, R135.reuse ;  /* 0x000000ffff497224 */ /* 0x100fe200078e0087 */
[----:B------:R-:W-:Y:S01]  /*11a40*/  MOV R74, R200 ;  /* 0x000000c8004a7202 */ /* 0x000fe20000000f00 */
[----:B------:R-:W-:Y:S01]  /*11a50*/  @P0 IMAD.MOV.U32 R73, RZ, RZ, R135 ;  /* 0x000000ffff490224 */ /* 0x000fe200078e0087 */
[----:B------:R-:W-:-:S04]  /*11a60*/  MOV R72, R134 ;  /* 0x0000008600487202 */ /* 0x000fc80000000f00 */
[----:B------:R-:W-:Y:S01]  /*11a70*/  HMMA.16816.F32 R156, R196, R164, R48 ;  /* 0x000000a4c49c723c */ /* 0x000fe20000001830 */
[----:B------:R-:W-:Y:S02]  /*11a80*/  @P0 MOV R74, R200 ;  /* 0x000000c8004a0202 */ /* 0x000fe40000000f00 */
[----:B------:R-:W-:-:S05]  /*11a90*/  @P0 MOV R72, R134 ;  /* 0x0000008600480202 */ /* 0x000fca0000000f00 */
        /* <DEDUP_REMOVED lines=9> */
.L_x_70:
[----:B-1----:R-:W-:-:S12]  /*11b30*/  UIADD3 UR8, UR18, -0x1, URZ ;  /* 0xffffffff12087890 */ /* 0x002fd8000fffe03f */
.L_x_72:
[----:B-1----:R-:W-:-:S13]  /*11b40*/  ISETP.LE.AND P0, PT, RZ, UR8, PT ;  /* 0x00000008ff007c0c */ /* 0x002fda000bf03270 */
        /* <DEDUP_REMOVED lines=10> */
[----:B------:R-:W-:-:S02]  /*11bf0*/  USHF.L.U32 UR6, UR6, 0x5, URZ ;  /* 0x0000000506067899 */ /* 0x000fc4000800063f */
[----:B------:R-:W-:Y:S02]  /*11c00*/  USHF.L.U64.HI UR12, UR4, 0x5, UR5 ;  /* 0x00000005040c7899 */ /* 0x000fe40008010205 */
[----:B------:R-:W-:Y:S01]  /*11c10*/  USHF.L.U32 UR13, UR4, 0x5, URZ ;  /* 0x00000005040d7899 */ /* 0x000fe2000800063f */
[----:B--2---:R-:W-:Y:S02]  /*11c20*/  MOV R3, R7 ;  /* 0x0000000700037202 */ /* 0x004fe40000000f00 */
[----:B---3--:R-:W-:-:S05]  /*11c30*/  MOV R2, R4 ;  /* 0x0000000400027202 */ /* 0x008fca0000000f00 */
[----:B------:R1:W-:Y:S01]  /*11c40*/  STL.64 [R1+0x78], R2 ;  /* 0x0000780201007387 */ /* 0x0003e20000100a00 */
[----:B------:R-:W-:Y:S05]  /*11c50*/  BRA `(.L_x_74) ;  /* 0x000002b000007947 */ /* 0x000fea0003800000 */
.L_x_76:
        /* <DEDUP_REMOVED lines=11> */
[----:B--2---:R-:W-:Y:S01]  /*11d10*/  IMAD.U32 R3, RZ, RZ, UR15 ;  /* 0x0000000fff037e24 */ /* 0x004fe2000f8e00ff */
[----:B------:R-:W-:Y:S04]  /*11d20*/  LEA R0, P1, R0, R2, 0x7 ;  /* 0x0000000200007211 */ /* 0x000fe800078238ff */
        /* <DEDUP_REMOVED lines=30> */
.L_x_74:
[----:B------:R-:W2:Y:S01]  /*11f10*/  LDL.64 R4, [R1+0x78] ;  /* 0x0000780001047983 */ /* 0x000ea20000100a00 */
[----:B------:R-:W-:Y:S04]  /*11f20*/  DEPBAR.LE SB0, 0x0 ;  /* 0x000080000000791a */ /* 0x000fe80000000000 */
[----:B-1----:R-:W-:Y:S01]  /*11f30*/  MOV R2, UR8 ;  /* 0x0000000800027c02 */ /* 0x002fe20008000f00 */
[----:B------:R-:W-:Y:S01]  /*11f40*/  BAR.SYNC.DEFER_BLOCKING 0x0 ;  /* 0x0000000000007b1d */ /* 0x000fe20000010000 */
[----:B------:R-:W-:Y:S02]  /*11f50*/  USHF.R.S32.HI UR5, URZ, 0x1f, UR8 ;  /* 0x0000001f3f057899 */ /* 0x000fe40008011408 */
[----:B------:R-:W-:Y:S04]  /*11f60*/  UIMAD UR4, UR11, UR8, URZ ;  /* 0x000000080b0472a4 */ /* 0x000fe8000f8e023f */
        /* <DEDUP_REMOVED lines=14> */
[----:B-----5:R-:W-:Y:S04]  /*12050*/  IADD3 R10, P0, R12, UR6, RZ ;  /* 0x000000060c0a7c10 */ /* 0x020fe8000ff1e0ff */
        /* <DEDUP_REMOVED lines=16> */
[----:B------:R-:W-:Y:S08]  /*12160*/  LDSM.16.M88.4 R128, [R219] ;  /* 0x00000000db80783b */ /* 0x000ff00000000200 */
[----:B------:R-:W2:Y:S08]  /*12170*/  LDSM.16.M88.4 R16, [R212+0x4000] ;  /* 0x00400000d410783b */ /* 0x000eb00000000200 */
[----:B------:R-:W4:Y:S08]  /*12180*/  LDSM.16.M88.4 R124, [R219+0x2000] ;  /* 0x00200000db7c783b */ /* 0x000f300000000200 */
[----:B------:R-:W1:Y:S08]  /*12190*/  LDSM.16.M88.4 R32, [R212+0x4800] ;  /* 0x00480000d420783b */ /* 0x000e700000000200 */
[----:B------:R-:W1:Y:S08]  /*121a0*/  LDSM.16.M88.4 R48, [R212+0x5000] ;  /* 0x00500000d430783b */ /* 0x000e700000000200 */
        /* <DEDUP_REMOVED lines=10> */
[----:B------:R-:W-:Y:S01]  /*12250*/  LDSM.16.M88.4 R204, [R222] ;  /* 0x00000000decc783b */ /* 0x000fe20000000200 */
[C---:B------:R-:W-:Y:S07]  /*12260*/  HMMA.16816.F32 R24, R124.reuse, R32, RZ ;  /* 0x000000207c18723c */ /* 0x040fee00000018ff */
[----:B------:R-:W1:Y:S01]  /*12270*/  LDSM.16.M88.4 R208, [R218+0x4000] ;  /* 0x00400000dad0783b */ /* 0x000e620000000200 */
[-C--:B------:R-:W-:Y:S07]  /*12280*/  HMMA.16816.F32 R28, R124, R34.reuse, RZ ;  /* 0x000000227c1c723c */ /* 0x080fee00000018ff */
[----:B------:R-:W0:Y:S01]  /*12290*/  LDGDEPBAR ;  /* 0x00000000000079af */ /* 0x000e220000000000 */
[C---:B------:R-:W-:Y:S08]  /*122a0*/  HMMA.16816.F32 R32, R128.reuse, R34, RZ ;  /* 0x000000228020723c */ /* 0x040ff000000018ff */
[-C--:B------:R-:W-:Y:S08]  /*122b0*/  HMMA.16816.F32 R36, R128, R48.reuse, RZ ;  /* 0x000000308024723c */ /* 0x080ff000000018ff */
        /* <DEDUP_REMOVED lines=22> */
[----:B------:R-:W-:Y:S01]  /*12420*/  HMMA.16816.F32 R128, R128, R202, RZ ;  /* 0x000000ca8080723c */ /* 0x000fe200000018ff */
[----:B------:R-:W2:Y:S07]  /*12430*/  LDSM.16.M88.4 R200, [R222+0x2000] ;  /* 0x00200000dec8783b */ /* 0x000eae0000000200 */
        /* <DEDUP_REMOVED lines=87> */
[----:B------:R-:W-:Y:S01]  /*129b0*/  FMUL.FTZ R4, R4, c[0x0][0x2ec] ;  /* 0x0000bb0004047a20 */ /* 0x000fe20000410000 */
[C---:B------:R-:W-:Y:S03]  /*129c0*/  HMMA.16816.F32 R16, R208.reuse, R202, R16 ;  /* 0x000000cad010723c */ /* 0x040fe60000001810 */
[----:B------:R-:W-:Y:S01]  /*129d0*/  MUFU.TANH R240, R4 ;  /* 0x0000000400f07308 */ /* 0x000fe20000002400 */
        /* <DEDUP_REMOVED lines=16> */
[----:B------:R1:W-:Y:S01]  /*12ae0*/  MUFU.TANH R247, R7 ;  /* 0x0000000700f77308 */ /* 0x0003e20000002400 */
[----:B------:R-:W-:Y:S09]  /*12af0*/  FMUL.FTZ R12, R12, c[0x0][0x2ec] ;  /* 0x0000bb000c0c7a20 */ /* 0x000ff20000410000 */
[----:B------:R-:W2:Y:S10]  /*12b00*/  MUFU.TANH R0, R13 ;  /* 0x0000000d00007308 */ /* 0x000eb40000002400 */
[----:B------:R-:W3:Y:S01]  /*12b10*/  MUFU.TANH R2, R14 ;  /* 0x0000000e00027308 */ /* 0x000ee20000002400 */
[----:B-1----:R-:W1:Y:S09]  /*12b20*/  LDSM.16.M88.4 R4, [R217+0x800] ;  /* 0x00080000d904783b */ /* 0x002e720000000200 */
[----:B------:R-:W-:Y:S01]  /*12b30*/  MUFU.TANH R236, R8 ;  /* 0x0000000800ec7308 */ /* 0x000fe20000002400 */
[----:B--2---:R2:W-:Y:S09]  /*12b40*/  STL [R1+0x8], R0 ;  /* 0x0000080001007387 */ /* 0x0045f20000100800 */
[----:B------:R-:W-:Y:S01]  /*12b50*/  MUFU.TANH R244, R9 ;  /* 0x0000000900f47308 */ /* 0x000fe20000002400 */
[----:B---3--:R3:W-:Y:S09]  /*12b60*/  STL [R1+0x4], R2 ;  /* 0x0000040201007387 */ /* 0x0087f20000100800 */
[----:B------:R-:W-:Y:S10]  /*12b70*/  MUFU.TANH R243, R10 ;  /* 0x0000000a00f37308 */ /* 0x000ff40000002400 */
[----:B--2---:R-:W2:Y:S01]  /*12b80*/  MUFU.TANH R0, R15 ;  /* 0x0000000f00007308 */ /* 0x004ea20000002400 */
[-C--:B-1----:R-:W-:Y:S09]  /*12b90*/  HMMA.16816.F32 R20, R208, R4.reuse, R20 ;  /* 0x00000004d014723c */ /* 0x082ff20000001814 */
[----:B------:R-:W-:Y:S01]  /*12ba0*/  MUFU.TANH R252, R11 ;  /* 0x0000000b00fc7308 */ /* 0x000fe20000002400 */
[C---:B------:R-:W-:Y:S09]  /*12bb0*/  HMMA.16816.F32 R24, R204.reuse, R4, R24 ;  /* 0x00000004cc18723c */ /* 0x040ff20000001818 */
[----:B------:R-:W-:Y:S01]  /*12bc0*/  MUFU.TANH R251, R12 ;  /* 0x0000000c00fb7308 */ /* 0x000fe20000002400 */
[-C--:B------:R-:W-:Y:S01]  /*12bd0*/  HMMA.16816.F32 R28, R204, R6.reuse, R28 ;  /* 0x00000006cc1c723c */ /* 0x080fe2000000181c */
[----:B--2---:R1:W-:Y:S03]  /*12be0*/  STL [R1], R0 ;  /* 0x0000000001007387 */ /* 0x0043e60000100800 */
        /* <DEDUP_REMOVED lines=8> */
[----:B------:R-:W-:Y:S02]  /*12c70*/  FMUL.FTZ R27, R27, c[0x0][0x2ec] ;  /* 0x0000bb001b1b7a20 */ /* 0x000fe40000410000 */
[----:B------:R-:W-:Y:S02]  /*12c80*/  FMUL.FTZ R23, R23, c[0x0][0x2ec] ;  /* 0x0000bb0017177a20 */ /* 0x000fe40000410000 */
[----:B------:R-:W-:Y:S02]  /*12c90*/  FMUL.FTZ R30, R30, c[0x0][0x2ec] ;  /* 0x0000bb001e1e7a20 */ /* 0x000fe40000410000 */
[----:B------:R-:W-:Y:S02]  /*12ca0*/  FMUL.FTZ R31, R31, c[0x0][0x2ec] ;  /* 0x0000bb001f1f7a20 */ /* 0x000fe40000410000 */
[----:B------:R-:W-:Y:S01]  /*12cb0*/  FMUL.FTZ R24, R24, c[0x0][0x2ec] ;  /* 0x0000bb0018187a20 */ /* 0x000fe20000410000 */
[----:B---3--:R-:W3:Y:S01]  /*12cc0*/  MUFU.TANH R2, R26 ;  /* 0x0000001a00027308 */ /* 0x008ee20000002400 */
[----:B------:R-:W-:Y:S02]  /*12cd0*/  FMUL.FTZ R25, R25, c[0x0][0x2ec] ;  /* 0x0000bb0019197a20 */ /* 0x000fe40000410000 */
[----:B------:R-:W-:Y:S02]  /*12ce0*/  FMUL.FTZ R28, R28, c[0x0][0x2ec] ;  /* 0x0000bb001c1c7a20 */ /* 0x000fe40000410000 */
[----:B------:R-:W-:Y:S02]  /*12cf0*/  FMUL.FTZ R29, R29, c[0x0][0x2ec] ;  /* 0x0000bb001d1d7a20 */ /* 0x000fe40000410000 */
[----:B------:R-:W-:Y:S02]  /*12d00*/  FMUL.FTZ R32, R32, c[0x0][0x2ec] ;  /* 0x0000bb0020207a20 */ /* 0x000fe40000410000 */
[----:B------:R-:W-:Y:S01]  /*12d10*/  FMUL.FTZ R33, R33, c[0x0][0x2ec] ;  /* 0x0000bb0021217a20 */ /* 0x000fe20000410000 */
[----:B-1----:R-:W1:Y:S01]  /*12d20*/  MUFU.TANH R0, R27 ;  /* 0x0000001b00007308 */ /* 0x002e620000002400 */
[----:B------:R-:W-:Y:S02]  /*12d30*/  FMUL.FTZ R34, R34, c[0x0][0x2ec] ;  /* 0x0000bb0022227a20 */ /* 0x000fe40000410000 */
[----:B------:R-:W-:Y:S07]  /*12d40*/  FMUL.FTZ R35, R35, c[0x0][0x2ec] ;  /* 0x0000bb0023237a20 */ /* 0x000fee0000410000 */
[----:B------:R-:W-:Y:S01]  /*12d50*/  MUFU.TANH R234, R17 ;  /* 0x0000001100ea7308 */ /* 0x000fe20000002400 */
[-C--:B--2---:R-:W-:Y:S01]  /*12d60*/  HMMA.16816.F32 R36, R208, R4.reuse, R36 ;  /* 0x00000004d024723c */ /* 0x084fe20000001824 */
[----:B---3--:R2:W-:Y:S07]  /*12d70*/  STL [R1+0x34], R2 ;  /* 0x0000340201007387 */ /* 0x0085ee0000100800 */
[C---:B------:R-:W-:Y:S01]  /*12d80*/  HMMA.16816.F32 R40, R204.reuse, R4, R40 ;  /* 0x00000004cc28723c */ /* 0x040fe20000001828 */
[----:B------:R-:W-:Y:S01]  /*12d90*/  MUFU.TANH R235, R18 ;  /* 0x0000001200eb7308 */ /* 0x000fe20000002400 */
[----:B-1----:R1:W-:Y:S06]  /*12da0*/  STL [R1+0x30], R0 ;  /* 0x0000300001007387 */ /* 0x0023ec0000100800 */
[-C--:B------:R-:W-:Y:S03]  /*12db0*/  HMMA.16816.F32 R44, R204, R6.reuse, R44 ;  /* 0x00000006cc2c723c */ /* 0x080fe6000000182c */
[----:B------:R-:W-:Y:S05]  /*12dc0*/  MUFU.TANH R203, R19 ;  /* 0x0000001300cb7308 */ /* 0x000fea0000002400 */
[C---:B------:R-:W-:Y:S01]  /*12dd0*/  HMMA.16816.F32 R48, R208.reuse, R6, R48 ;  /* 0x00000006d030723c */ /* 0x040fe20000001830 */
[----:B------:R-:W3:Y:S03]  /*12de0*/  LDSM.16.M88.4 R4, [R217+0x1800] ;  /* 0x00180000d904783b */ /* 0x000ee60000000200 */
[----:B------:R-:W-:Y:S01]  /*12df0*/  FMUL.FTZ R36, R36, c[0x0][0x2ec] ;  /* 0x0000bb0024247a20 */ /* 0x000fe20000410000 */
[----:B--2---:R-:W2:Y:S01]  /*12e00*/  MUFU.TANH R2, R30 ;  /* 0x0000001e00027308 */ /* 0x004ea20000002400 */
[----:B------:R-:W-:Y:S02]  /*12e10*/  FMUL.FTZ R37, R37, c[0x0][0x2ec] ;  /* 0x0000bb0025257a20 */ /* 0x000fe40000410000 */
[----:B------:R-:W-:Y:S04]  /*12e20*/  FMUL.FTZ R43, R43, c[0x0][0x2ec] ;  /* 0x0000bb002b2b7a20 */ /* 0x000fe80000410000 */
        /* <DEDUP_REMOVED lines=11> */
[----:B--2---:R-:W-:Y:S01]  /*12ee0*/  STL [R1+0x2c], R2 ;  /* 0x00002c0201007387 */ /* 0x004fe20000100800 */
[----:B------:R-:W-:Y:S02]  /*12ef0*/  FMUL.FTZ R49, R49, c[0x0][0x2ec] ;  /* 0x0000bb0031317a20 */ /* 0x000fe40000410000 */
[----:B------:R-:W-:Y:S02]  /*12f00*/  FMUL.FTZ R50, R50, c[0x0][0x2ec] ;  /* 0x0000bb0032327a20 */ /* 0x000fe40000410000 */
[----:B------:R-:W-:Y:S01]  /*12f10*/  FMUL.FTZ R51, R51, c[0x0][0x2ec] ;  /* 0x0000bb0033337a20 */ /* 0x000fe20000410000 */
[----:B------:R-:W-:Y:S01]  /*12f20*/  MUFU.TANH R200, R21 ;  /* 0x0000001500c87308 */ /* 0x000fe20000002400 */
[----:B------:R-:W-:Y:S01]  /*12f30*/  FMUL.FTZ R42, R42, c[0x0][0x2ec] ;  /* 0x0000bb002a2a7a20 */ /* 0x000fe20000410000 */
[----:B-1----:R1:W-:Y:S01]  /*12f40*/  STL [R1+0x28], R0 ;  /* 0x0000280001007387 */ /* 0x0023e20000100800 */
[-C--:B---3--:R-:W-:Y:S07]  /*12f50*/  HMMA.16816.F32 R52, R208, R4.reuse, R52 ;  /* 0x00000004d034723c */ /* 0x088fee0000001834 */
[----:B------:R-:W-:Y:S01]  /*12f60*/  MUFU.TANH R237, R23 ;  /* 0x0000001700ed7308 */ /* 0x000fe20000002400 */
[C---:B------:R-:W-:Y:S09]  /*12f70*/  HMMA.16816.F32 R56, R204.reuse, R4, R56 ;  /* 0x00000004cc38723c */ /* 0x040ff20000001838 */
[----:B------:R-:W-:Y:S01]  /*12f80*/  MUFU.TANH R242, R24 ;  /* 0x0000001800f27308 */ /* 0x000fe20000002400 */
[-C--:B------:R-:W-:Y:S09]  /*12f90*/  HMMA.16816.F32 R60, R204, R6.reuse, R60 ;  /* 0x00000006cc3c723c */ /* 0x080ff2000000183c */
[----:B-1----:R-:W1:Y:S01]  /*12fa0*/  MUFU.TANH R0, R43 ;  /* 0x0000002b00007308 */ /* 0x002e620000002400 */
[C---:B------:R-:W-:Y:S01]  /*12fb0*/  HMMA.16816.F32 R64, R208.reuse, R6, R64 ;  /* 0x00000006d040723c */ /* 0x040fe20000001840 */
[----:B------:R-:W2:Y:S03]  /*12fc0*/  LDSM.16.M88.4 R4, [R217+0x2000] ;  /* 0x00200000d904783b */ /* 0x000ea60000000200 */
        /* <DEDUP_REMOVED lines=8> */
[----:B------:R-:W3:Y:S01]  /*13050*/  MUFU.TANH R2, R58 ;  /* 0x0000003a00027308 */ /* 0x000ee20000002400 */
        /* <DEDUP_REMOVED lines=10> */
[----:B------:R-:W-:Y:S03]  /*13100*/  FMUL.FTZ R67, R67, c[0x0][0x2ec] ;  /* 0x0000bb0043437a20 */ /* 0x000fe60000410000 */
[----:B------:R-:W-:Y:S01]  /*13110*/  MUFU.TANH R29, R29 ;  /* 0x0000001d001d7308 */ /* 0x000fe20000002400 */
[-C--:B--2---:R-:W-:Y:S01]  /*13120*/  HMMA.16816.F32 R68, R208, R4.reuse, R68 ;  /* 0x00000004d044723c */ /* 0x084fe20000001844 */
[----:B---3--:R-:W-:Y:S08]  /*13130*/  STL [R1+0x1c], R2 ;  /* 0x00001c0201007387 */ /* 0x008ff00000100800 */
[----:B-1----:R-:W1:Y:S01]  /*13140*/  MUFU.TANH R0, R59 ;  /* 0x0000003b00007308 */ /* 0x002e620000002400 */
[C---:B------:R-:W-:Y:S08]  /*13150*/  HMMA.16816.F32 R72, R204.reuse, R4, R72 ;  /* 0x00000004cc48723c */ /* 0x040ff00000001848 */
[-C--:B------:R-:W-:Y:S01]  /*13160*/  HMMA.16816.F32 R76, R204, R6.reuse, R76 ;  /* 0x00000006cc4c723c */ /* 0x080fe2000000184c */
[----:B------:R-:W-:Y:S05]  /*13170*/  MUFU.TANH R32, R32 ;  /* 0x0000002000207308 */ /* 0x000fea0000002400 */
[----:B------:R-:W-:Y:S02]  /*13180*/  FMUL.FTZ R71, R71, c[0x0][0x2ec] ;  /* 0x0000bb0047477a20 */ /* 0x000fe40000410000 */
[C---:B------:R-:W-:Y:S01]  /*13190*/  HMMA.16816.F32 R80, R208.reuse, R6, R80 ;  /* 0x00000006d050723c */ /* 0x040fe20000001850 */
[----:B------:R-:W2:Y:S02]  /*131a0*/  LDSM.16.M88.4 R4, [R217+0x2800] ;  /* 0x00280000d904783b */ /* 0x000ea40000000200 */
[----:B------:R-:W-:Y:S01]  /*131b0*/  MUFU.TANH R22, R71 ;  /* 0x0000004700167308 */ /* 0x000fe20000002400 */
[----:B------:R-:W-:Y:S02]  /*131c0*/  FMUL.FTZ R70, R70, c[0x0][0x2ec] ;  /* 0x0000bb0046467a20 */ /* 0x000fe40000410000 */
[----:B------:R-:W-:Y:S02]  /*131d0*/  FMUL.FTZ R68, R68, c[0x0][0x2ec] ;  /* 0x0000bb0044447a20 */ /* 0x000fe40000410000 */
[----:B------:R-:W-:Y:S01]  /*131e0*/  FMUL.FTZ R75, R75, c[0x0][0x2ec] ;  /* 0x0000bb004b4b7a20 */ /* 0x000fe20000410000 */
[----:B-1----:R1:W-:Y:S03]  /*131f0*/  STL [R1+0x18], R0 ;  /* 0x0000180001007387 */ /* 0x0023e60000100800 */
        /* <DEDUP_REMOVED lines=14> */
[----:B------:R-:W-:Y:S01]  /*132e0*/  FMUL.FTZ R78, R78, c[0x0][0x2ec] ;  /* 0x0000bb004e4e7a20 */ /* 0x000fe20000410000 */
[-C--:B--2---:R-:W-:Y:S08]  /*132f0*/  HMMA.16816.F32 R84, R208, R4.reuse, R84 ;  /* 0x00000004d054723c */ /* 0x084ff00000001854 */
[----:B-1----:R-:W1:Y:S01]  /*13300*/  MUFU.TANH R0, R62 ;  /* 0x0000003e00007308 */ /* 0x002e620000002400 */
[C---:B------:R-:W-:Y:S09]  /*13310*/  HMMA.16816.F32 R88, R204.reuse, R4, R88 ;  /* 0x00000004cc58723c */ /* 0x040ff20000001858 */
[----:B------:R-:W-:Y:S01]  /*13320*/  MUFU.TANH R36, R36 ;  /* 0x0000002400247308 */ /* 0x000fe20000002400 */
[-C--:B------:R-:W-:Y:S09]  /*13330*/  HMMA.16816.F32 R92, R204, R6.reuse, R92 ;  /* 0x00000006cc5c723c */ /* 0x080ff2000000185c */
[----:B------:R-:W-:Y:S01]  /*13340*/  MUFU.TANH R37, R37 ;  /* 0x0000002500257308 */ /* 0x000fe20000002400 */
[C---:B------:R-:W-:Y:S01]  /*13350*/  HMMA.16816.F32 R96, R208.reuse, R6, R96 ;  /* 0x00000006d060723c */ /* 0x040fe20000001860 */
[----:B------:R-:W2:Y:S03]  /*13360*/  LDSM.16.M88.4 R4, [R217+0x3000] ;  /* 0x00300000d904783b */ /* 0x000ea60000000200 */
[----:B------:R-:W-:Y:S02]  /*13370*/  FMUL.FTZ R84, R84, c[0x0][0x2ec] ;  /* 0x0000bb0054547a20 */ /* 0x000fe40000410000 */
[----:B------:R-:W-:Y:S03]  /*13380*/  FMUL.FTZ R85, R85, c[0x0][0x2ec] ;  /* 0x0000bb0055557a20 */ /* 0x000fe60000410000 */
[----:B------:R-:W-:Y:S01]  /*13390*/  MUFU.TANH R38, R38 ;  /* 0x0000002600267308 */ /* 0x000fe20000002400 */
[----:B-1----:R1:W-:Y:S02]  /*133a0*/  STL [R1+0x14], R0 ;  /* 0x0000140001007387 */ /* 0x0023e40000100800 */
        /* <DEDUP_REMOVED lines=16> */
[----:B------:R-:W-:Y:S01]  /*134b0*/  FMUL.FTZ R99, R99, c[0x0][0x2ec] ;  /* 0x0000bb0063637a20 */ /* 0x000fe20000410000 */
[-C--:B--2---:R-:W-:Y:S08]  /*134c0*/  HMMA.16816.F32 R100, R208, R4.reuse, R100 ;  /* 0x00000004d064723c */ /* 0x084ff00000001864 */
[----:B------:R-:W-:Y:S01]  /*134d0*/  MUFU.TANH R41, R41 ;  /* 0x0000002900297308 */ /* 0x000fe20000002400 */
[C---:B------:R-:W-:Y:S08]  /*134e0*/  HMMA.16816.F32 R104, R204.reuse, R4, R104 ;  /* 0x00000004cc68723c */ /* 0x040ff00000001868 */
[-C--:B------:R-:W-:Y:S01]  /*134f0*/  HMMA.16816.F32 R108, R204, R6.reuse, R108 ;  /* 0x00000006cc6c723c */ /* 0x080fe2000000186c */
[----:B------:R-:W-:Y:S01]  /*13500*/  MUFU.TANH R30, R42 ;  /* 0x0000002a001e7308 */ /* 0x000fe20000002400 */
[----:B-1----:R1:W-:Y:S06]  /*13510*/  STL [R1+0x20], R0 ;  /* 0x0000200001007387 */ /* 0x0023ec0000100800 */
[C---:B------:R-:W-:Y:S01]  /*13520*/  HMMA.16816.F32 R112, R208.reuse, R6, R112 ;  /* 0x00000006d070723c */ /* 0x040fe20000001870 */
[----:B------:R-:W2:Y:S01]  /*13530*/  LDSM.16.M88.4 R4, [R217+0x3800] ;  /* 0x00380000d904783b */ /* 0x000ea20000000200 */
[----:B------:R-:W-:Y:S04]  /*13540*/  DEPBAR.LE SB0, 0x0 ;  /* 0x000080000000791a */ /* 0x000fe80000000000 */
[----:B------:R-:W-:Y:S01]  /*13550*/  MUFU.TANH R44, R44 ;  /* 0x0000002c002c7308 */ /* 0x000fe20000002400 */
[----:B------:R-:W-:Y:S02]  /*13560*/  FMUL.FTZ R100, R100, c[0x0][0x2ec] ;  /* 0x0000bb0064647a20 */ /* 0x000fe40000410000 */
[----:B------:R-:W-:Y:S03]  /*13570*/  BAR.SYNC.DEFER_BLOCKING 0x0 ;  /* 0x0000000000007b1d */ /* 0x000fe60000010000 */
        /* <DEDUP_REMOVED lines=14> */
[----:B------:R-:W3:Y:S01]  /*13660*/  MUFU.TANH R46, R46 ;  /* 0x0000002e002e7308 */ /* 0x000ee20000002400 */
[----:B------:R-:W-:Y:S02]  /*13670*/  FMUL.FTZ R107, R107, c[0x0][0x2ec] ;  /* 0x0000bb006b6b7a20 */ /* 0x000fe40000410000 */
[----:B------:R-:W-:Y:S01]  /*13680*/  FMUL.FTZ R110, R110, c[0x0][0x2ec] ;  /* 0x0000bb006e6e7a20 */ /* 0x000fe20000410000 */
[-C--:B--2---:R-:W-:Y:S06]  /*13690*/  HMMA.16816.F32 R116, R208, R4.reuse, R116 ;  /* 0x00000004d074723c */ /* 0x084fec0000001874 */
[----:B------:R-:W2:Y:S01]  /*136a0*/  MUFU.TANH R47, R47 ;  /* 0x0000002f002f7308 */ /* 0x000ea20000002400 */
[----:B------:R-:W-:Y:S01]  /*136b0*/  FMUL.FTZ R111, R111, c[0x0][0x2ec] ;  /* 0x0000bb006f6f7a20 */ /* 0x000fe20000410000 */
[C---:B------:R-:W-:Y:S01]  /*136c0*/  HMMA.16816.F32 R120, R204.reuse, R4, R120 ;  /* 0x00000004cc78723c */ /* 0x040fe20000001878 */
[----:B-1----:R1:W-:Y:S07]  /*136d0*/  STL [R1+0xc], R0 ;  /* 0x00000c0001007387 */ /* 0x0023ee0000100800 */
[----:B------:R-:W4:Y:S01]  /*136e0*/  MUFU.TANH R48, R48 ;  /* 0x0000003000307308 */ /* 0x000f220000002400 */
[-C--:B------:R-:W-:Y:S08]  /*136f0*/  HMMA.16816.F32 R124, R204, R6.reuse, R124 ;  /* 0x00000006cc7c723c */ /* 0x080ff0000000187c */
[----:B------:R-:W-:Y:S01]  /*13700*/  HMMA.16816.F32 R128, R208, R6, R128 ;  /* 0x00000006d080723c */ /* 0x000fe20000001880 */
[----:B------:R-:W1:Y:S03]  /*13710*/  MUFU.TANH R49, R49 ;  /* 0x0000003100317308 */ /* 0x000e660000002400 */
[----:B------:R-:W-:Y:S02]  /*13720*/  FMUL.FTZ R116, R116, c[0x0][0x2ec] ;  /* 0x0000bb0074747a20 */ /* 0x000fe40000410000 */
[----:B------:R-:W-:Y:S02]  /*13730*/  FMUL.FTZ R117, R117, c[0x0][0x2ec] ;  /* 0x0000bb0075757a20 */ /* 0x000fe40000410000 */
[----:B------:R-:W-:Y:S03]  /*13740*/  FMUL.FTZ R118, R118, c[0x0][0x2ec] ;  /* 0x0000bb0076767a20 */ /* 0x000fe60000410000 */
[----:B------:R-:W1:Y:S01]  /*13750*/  MUFU.TANH R50, R50 ;  /* 0x0000003200327308 */ /* 0x000e620000002400 */
[----:B------:R-:W-:Y:S02]  /*13760*/  FMUL.FTZ R119, R119, c[0x0][0x2ec] ;  /* 0x0000bb0077777a20 */ /* 0x000fe40000410000 */
[----:B------:R-:W-:Y:S02]  /*13770*/  FMUL.FTZ R120, R120, c[0x0][0x2ec] ;  /* 0x0000bb0078787a20 */ /* 0x000fe40000410000 */
[----:B------:R-:W-:Y:S02]  /*13780*/  FMUL.FTZ R121, R121, c[0x0][0x2ec] ;  /* 0x0000bb0079797a20 */ /* 0x000fe40000410000 */
[----:B------:R-:W-:Y:S02]  /*13790*/  FMUL.FTZ R124, R124, c[0x0][0x2ec] ;  /* 0x0000bb007c7c7a20 */ /* 0x000fe40000410000 */
[----:B------:R-:W-:Y:S01]  /*137a0*/  FMUL.FTZ R125, R125, c[0x0][0x2ec] ;  /* 0x0000bb007d7d7a20 */ /* 0x000fe20000410000 */
[----:B------:R-:W2:Y:S01]  /*137b0*/  MUFU.TANH R51, R51 ;  /* 0x0000003300337308 */ /* 0x000ea20000002400 */
        /* <DEDUP_REMOVED lines=8> */
[----:B-1----:R-:W-:Y:S05]  /*13840*/  FMUL.FTZ R0, R127, c[0x0][0x2ec] ;  /* 0x0000bb007f007a20 */ /* 0x002fea0000410000 */
        /* <DEDUP_REMOVED lines=74> */
.L_x_75:
[----:B------:R-:W2:Y:S01]  /*13cf0*/  LDL.LU R42, [R1+0x34] ;  /* 0x00003400012a7983 */ /* 0x000ea20000300800 */
[----:B---3--:R-:W-:Y:S01]  /*13d00*/  MOV R12, R63 ;  /* 0x0000003f000c7202 */ /* 0x008fe20000000f00 */
[----:B------:R-:W-:Y:S01]  /*13d10*/  IMAD.MOV.U32 R92, RZ, RZ, R30 ;  /* 0x000000ffff5c7224 */ /* 0x000fe200078e001e */
[----:B------:R-:W-:Y:S01]  /*13d20*/  MOV R63, R46 ;  /* 0x0000002e003f7202 */ /* 0x000fe20000000f00 */
[----:B------:R-:W3:Y:S01]  /*13d30*/  LDL.LU R43, [R1+0x30] ;  /* 0x00003000012b7983 */ /* 0x000ee20000300800 */
[----:B------:R-:W-:Y:S01]  /*13d40*/  FMNMX.FTZ R0, R240, R132, !PT ;  /* 0x00000084f0007209 */ /* 0x000fe20007810000 */
[----:B------:R-:W-:Y:S01]  /*13d50*/  UIADD3 UR8, UR8, -0x1, URZ ;  /* 0xffffffff08087890 */ /* 0x000fe2000fffe03f */
[----:B------:R-:W-:Y:S01]  /*13d60*/  MOV R13, R62 ;  /* 0x0000003e000d7202 */ /* 0x000fe20000000f00 */
[----:B------:R-:W4:Y:S01]  /*13d70*/  LDL.LU R58, [R1+0x2c] ;  /* 0x00002c00013a7983 */ /* 0x000f220000300800 */
[----:B------:R-:W-:Y:S02]  /*13d80*/  FMNMX.FTZ R2, R248, R0, !PT ;  /* 0x00000000f8027209 */ /* 0x000fe40007810000 */
[----:B------:R-:W-:Y:S01]  /*13d90*/  FMNMX.FTZ R0, R239, R133, !PT ;  /* 0x00000085ef007209 */ /* 0x000fe20007810000 */
[----:B------:R-:W2:Y:S01]  /*13da0*/  LDL.LU R59, [R1+0x28] ;  /* 0x00002800013b7983 */ /* 0x000ea20000300800 */
[----:B------:R-:W-:Y:S02]  /*13db0*/  FMNMX.FTZ R3, R202, R2, !PT ;  /* 0x00000002ca037209 */ /* 0x000fe40007810000 */
[----:B------:R-:W-:Y:S01]  /*13dc0*/  FMNMX.FTZ R2, R247, R0, !PT ;  /* 0x00000000f7027209 */ /* 0x000fe20007810000 */
[----:B------:R-:W2:Y:S01]  /*13dd0*/  LDL.LU R78, [R1+0x24] ;  /* 0x00002400014e7983 */ /* 0x000ea20000300800 */
[----:B------:R-:W-:Y:S02]  /*13de0*/  FMNMX.FTZ R4, R234, R3, !PT ;  /* 0x00000003ea047209 */ /* 0x000fe40007810000 */
[----:B------:R-:W-:Y:S01]  /*13df0*/  FMNMX.FTZ R0, R236, R134, !PT ;  /* 0x00000086ec007209 */ /* 0x000fe20007810000 */
[----:B------:R1:W-:Y:S01]  /*13e00*/  STL [R1+0xf0], R224 ;  /* 0x0000f0e001007387 */ /* 0x0003e20000100800 */
[----:B------:R-:W-:Y:S02]  /*13e10*/  FMNMX.FTZ R4, R201, R4, !PT ;  /* 0x00000004c9047209 */ /* 0x000fe40007810000 */
[----:B------:R-:W-:Y:S01]  /*13e20*/  FMNMX.FTZ R3, R235, R2, !PT ;  /* 0x00000002eb037209 */ /* 0x000fe20007810000 */
[----:B------:R-:W2:Y:S01]  /*13e30*/  LDL.LU R11, [R1+0x8] ;  /* 0x00000800010b7983 */ /* 0x000ea20000300800 */
[----:B------:R-:W-:Y:S02]  /*13e40*/  FMNMX.FTZ R2, R244, R0, !PT ;  /* 0x00000000f4027209 */ /* 0x000fe40007810000 */
[----:B------:R-:W-:Y:S01]  /*13e50*/  FMNMX.FTZ R4, R200, R4, !PT ;  /* 0x00000004c8047209 */ /* 0x000fe20007810000 */
[----:B------:R-:W3:Y:S01]  /*13e60*/  LDL.LU R46, [R1+0x4] ;  /* 0x00000400012e7983 */ /* 0x000ee20000300800 */
[----:B------:R-:W-:Y:S02]  /*13e70*/  FMNMX.FTZ R2, R251, R2, !PT ;  /* 0x00000002fb027209 */ /* 0x000fe40007810000 */
[----:B------:R-:W-:Y:S01]  /*13e80*/  FMNMX.FTZ R4, R32, R4, !PT ;  /* 0x0000000420047209 */ /* 0x000fe20007810000 */
[----:B------:R-:W4:Y:S01]  /*13e90*/  LDL.LU R88, [R1] ;  /* 0x0000000001587983 */ /* 0x000f220000300800 */
[----:B------:R-:W-:Y:S02]  /*13ea0*/  FMNMX.FTZ R3, R203, R3, !PT ;  /* 0x00000003cb037209 */ /* 0x000fe40007810000 */
[----:B------:R-:W-:Y:S01]  /*13eb0*/  FMNMX.FTZ R74, R33, R4, !PT ;  /* 0x00000004214a7209 */ /* 0x000fe20007810000 */
[----:B------:R1:W-:Y:S01]  /*13ec0*/  STL [R1+0xec], R223 ;  /* 0x0000ecdf01007387 */ /* 0x0003e20000100800 */
[----:B------:R-:W-:Y:S02]  /*13ed0*/  FMNMX.FTZ R3, R238, R3, !PT ;  /* 0x00000003ee037209 */ /* 0x000fe40007810000 */
[----:B------:R-:W-:Y:S02]  /*13ee0*/  FMNMX.FTZ R74, R36, R74, !PT ;  /* 0x0000004a244a7209 */ /* 0x000fe40007810000 */
[----:B------:R-:W-:Y:S02]  /*13ef0*/  FMNMX.FTZ R3, R237, R3, !PT ;  /* 0x00000003ed037209 */ /* 0x000fe40007810000 */
[----:B------:R-:W-:Y:S02]  /*13f00*/  FMNMX.FTZ R74, R37, R74, !PT ;  /* 0x0000004a254a7209 */ /* 0x000fe40007810000 */
[----:B------:R-:W-:Y:S01]  /*13f10*/  FMNMX.FTZ R3, R34, R3, !PT ;  /* 0x0000000322037209 */ /* 0x000fe20007810000 */
[----:B-1----:R-:W-:Y:S01]  /*13f20*/  IMAD.MOV.U32 R224, RZ, RZ, R60 ;  /* 0x000000ffffe07224 */ /* 0x002fe200078e003c */
[----:B------:R-:W-:Y:S02]  /*13f30*/  FMNMX.FTZ R74, R48, R74, !PT ;  /* 0x0000004a304a7209 */ /* 0x000fe40007810000 */
[----:B------:R-:W-:Y:S02]  /*13f40*/  FMNMX.FTZ R3, R35, R3, !PT ;  /* 0x0000000323037209 */ /* 0x000fe40007810000 */
[----:B------:R-:W-:Y:S02]  /*13f50*/  FMNMX.FTZ R74, R49, R74, !PT ;  /* 0x0000004a314a7209 */ /* 0x000fe40007810000 */
[----:B------:R-:W-:Y:S02]  /*13f60*/  FMNMX.FTZ R3, R38, R3, !PT ;  /* 0x0000000326037209 */ /* 0x000fe40007810000 */
[----:B------:R-:W-:Y:S02]  /*13f70*/  FMNMX.FTZ R74, R52, R74, !PT ;  /* 0x0000004a344a7209 */ /* 0x000fe40007810000 */
[----:B------:R-:W-:Y:S02]  /*13f80*/  FMNMX.FTZ R3, R39, R3, !PT ;  /* 0x0000000327037209 */ /* 0x000fe40007810000 */
[----:B------:R-:W-:Y:S01]  /*13f90*/  FMNMX.FTZ R74, R53, R74, !PT ;  /* 0x0000004a354a7209 */ /* 0x000fe20007810000 */
[----:B------:R-:W4:Y:S01]  /*13fa0*/  LDL.LU R223, [R1+0x1c] ;  /* 0x00001c0001df7983 */ /* 0x000f220000300800 */
[----:B------:R-:W-:Y:S02]  /*13fb0*/  FMNMX.FTZ R3, R50, R3, !PT ;  /* 0x0000000332037209 */ /* 0x000fe40007810000 */
[----:B------:R-:W-:Y:S01]  /*13fc0*/  FMNMX.FTZ R74, R64, R74, !PT ;  /* 0x0000004a404a7209 */ /* 0x000fe20007810000 */
[----:B------:R1:W-:Y:S01]  /*13fd0*/  STL [R1+0xe8], R222 ;  /* 0x0000e8de01007387 */ /* 0x0003e20000100800 */
        /* <DEDUP_REMOVED lines=12> */
[----:B-1----:R-:W4:Y:S01]  /*140a0*/  LDL.LU R222, [R1+0x18] ;  /* 0x0000180001de7983 */ /* 0x002f220000300800 */
        /* <DEDUP_REMOVED lines=18> */
[----:B------:R-:W-:Y:S01]  /*141d0*/  STL [R1+0xe0], R220 ;  /* 0x0000e0dc01007387 */ /* 0x000fe20000100800 */
[----:B------:R-:W-:Y:S02]  /*141e0*/  FMNMX.FTZ R3, R15, R3, !PT ;  /* 0x000000030f037209 */ /* 0x000fe40007810000 */
[----:B------:R-:W-:Y:S01]  /*141f0*/  FMNMX.FTZ R74, R117, R74, !PT ;  /* 0x0000004a754a7209 */ /* 0x000fe20007810000 */
[----:B------:R1:W-:Y:S01]  /*14200*/  STL [R1+0xdc], R219 ;  /* 0x0000dcdb01007387 */ /* 0x0003e20000100800 */
[----:B------:R-:W-:Y:S02]  /*14210*/  FMNMX.FTZ R3, R102, R3, !PT ;  /* 0x0000000366037209 */ /* 0x000fe40007810000 */
[----:B------:R-:W-:Y:S02]  /*14220*/  FMNMX.FTZ R74, R128, R74, !PT ;  /* 0x0000004a804a7209 */ /* 0x000fe40007810000 */
[----:B------:R-:W-:Y:S02]  /*14230*/  FMNMX.FTZ R3, R103, R3, !PT ;  /* 0x0000000367037209 */ /* 0x000fe40007810000 */
[----:B------:R-:W-:Y:S02]  /*14240*/  FMNMX.FTZ R74, R129, R74, !PT ;  /* 0x0000004a814a7209 */ /* 0x000fe40007810000 */
[----:B------:R-:W-:Y:S02]  /*14250*/  MOV R62, R47 ;  /* 0x0000002f003e7202 */ /* 0x000fe40000000f00 */
[----:B------:R-:W-:Y:S01]  /*14260*/  FMNMX.FTZ R3, R114, R3, !PT ;  /* 0x0000000372037209 */ /* 0x000fe20007810000 */
[----:B------:R-:W1:Y:S03]  /*14270*/  SHFL.BFLY PT, R6, R74, 0x2, 0x1f ;  /* 0x0c401f004a067f89 */ /* 0x000e6600000e0000 */
[----:B------:R-:W-:Y:S04]  /*14280*/  FMNMX.FTZ R3, R115, R3, !PT ;  /* 0x0000000373037209 */ /* 0x000fe80007810000 */
[----:B------:R-:W-:Y:S04]  /*14290*/  FMNMX.FTZ R3, R118, R3, !PT ;  /* 0x0000000376037209 */ /* 0x000fe80007810000 */
[----:B------:R-:W-:Y:S01]  /*142a0*/  FMNMX.FTZ R3, R119, R3, !PT ;  /* 0x0000000377037209 */ /* 0x000fe20007810000 */
[----:B-1----:R-:W4:Y:S03]  /*142b0*/  LDL.LU R219, [R1+0xc] ;  /* 0x00000c0001db7983 */ /* 0x002f260000300800 */
[----:B------:R-:W-:Y:S01]  /*142c0*/  FMNMX.FTZ R3, R130, R3, !PT ;  /* 0x0000000382037209 */ /* 0x000fe20007810000 */
[----:B------:R-:W-:Y:S03]  /*142d0*/  STL [R1+0xd8], R218 ;  /* 0x0000d8da01007387 */ /* 0x000fe60000100800 */
[----:B------:R-:W-:Y:S01]  /*142e0*/  FMNMX.FTZ R3, R131, R3, !PT ;  /* 0x0000000383037209 */ /* 0x000fe20007810000 */
[----:B------:R1:W-:Y:S04]  /*142f0*/  STL [R1+0xd4], R217 ;  /* 0x0000d4d901007387 */ /* 0x0003e80000100800 */
[----:B------:R-:W1:Y:S08]  /*14300*/  SHFL.BFLY PT, R73, R3, 0x2, 0x1f ;  /* 0x0c401f0003497f89 */ /* 0x000e7000000e0000 */
[----:B-1----:R-:W4:Y:S04]  /*14310*/  LDL.LU R217, [R1+0x20] ;  /* 0x0000200001d97983 */ /* 0x002f280000300800 */
[----:B------:R-:W-:Y:S01]  /*14320*/  STL [R1+0xd0], R212 ;  /* 0x0000d0d401007387 */ /* 0x000fe20000100800 */
[----:B------:R-:W-:Y:S02]  /*14330*/  FMNMX.FTZ R74, R74, R6, !PT ;  /* 0x000000064a4a7209 */ /* 0x000fe40007810000 */
[----:B------:R-:W-:Y:S03]  /*14340*/  FMNMX.FTZ R73, R3, R73, !PT ;  /* 0x0000004903497209 */ /* 0x000fe60007810000 */
[----:B------:R-:W1:Y:S08]  /*14350*/  SHFL.BFLY PT, R6, R74, 0x1, 0x1f ;  /* 0x0c201f004a067f89 */ /* 0x000e7000000e0000 */
[----:B------:R-:W1:Y:S02]  /*14360*/  SHFL.BFLY PT, R7, R73, 0x1, 0x1f ;  /* 0x0c201f0049077f89 */ /* 0x000e6400000e0000 */
[----:B-1----:R-:W-:Y:S04]  /*14370*/  FMNMX.FTZ R74, R74, R6, !PT ;  /* 0x000000064a4a7209 */ /* 0x002fe80007810000 */
[----:B------:R-:W-:Y:S02]  /*14380*/  FSETP.NEU.FTZ.AND P1, PT, R74, -INF , PT ;  /* 0xff8000004a00780b */ /* 0x000fe40003f3d000 */
[----:B------:R-:W-:Y:S02]  /*14390*/  FMNMX.FTZ R73, R73, R7, !PT ;  /* 0x0000000749497209 */ /* 0x000fe40007810000 */
[----:B--2---:R-:W-:Y:S04]  /*143a0*/  FMNMX.FTZ R2, R11, R2, !PT ;  /* 0x000000020b027209 */ /* 0x004fe80007810000 */
[----:B------:R-:W-:Y:S02]  /*143b0*/  FMNMX.FTZ R2, R242, R2, !PT ;  /* 0x00000002f2027209 */ /* 0x000fe40007810000 */
[----:B---3--:R-:W-:Y:S02]  /*143c0*/  FMNMX.FTZ R0, R46, R0, !PT ;  /* 0x000000002e007209 */ /* 0x008fe40007810000 */
[----:B------:R-:W-:Y:S02]  /*143d0*/  FMNMX.FTZ R2, R241, R2, !PT ;  /* 0x00000002f1027209 */ /* 0x000fe40007810000 */
[----:B----4-:R-:W-:Y:S02]  /*143e0*/  FMNMX.FTZ R0, R88, R0, !PT ;  /* 0x0000000058007209 */ /* 0x010fe40007810000 */
        /* <DEDUP_REMOVED lines=18> */
[----:B------:R-:W-:Y:S04]  /*14510*/  FMNMX.FTZ R2, R26, R2, !PT ;  /* 0x000000021a027209 */ /* 0x000fe80007810000 */
[----:B------:R-:W-:Y:S04]  /*14520*/  FMNMX.FTZ R2, R25, R2, !PT ;  /* 0x0000000219027209 */ /* 0x000fe80007810000 */
[----:B------:R-:W-:Y:S04]  /*14530*/  FMNMX.FTZ R2, R24, R2, !PT ;  /* 0x0000000218027209 */ /* 0x000fe80007810000 */
[----:B------:R-:W-:Y:S04]  /*14540*/  FMNMX.FTZ R2, R76, R2, !PT ;  /* 0x000000024c027209 */ /* 0x000fe80007810000 */
[----:B------:R-:W-:Y:S02]  /*14550*/  FMNMX.FTZ R2, R77, R2, !PT ;  /* 0x000000024d027209 */ /* 0x000fe40007810000 */
[----:B------:R-:W-:Y:S02]  /*14560*/  FMNMX.FTZ R0, R222, R0, !PT ;  /* 0x00000000de007209 */ /* 0x000fe40007810000 */
[----:B------:R-:W-:Y:S04]  /*14570*/  FMNMX.FTZ R2, R19, R2, !PT ;  /* 0x0000000213027209 */ /* 0x000fe80007810000 */
[----:B------:R-:W-:Y:S04]  /*14580*/  FMNMX.FTZ R2, R18, R2, !PT ;  /* 0x0000000212027209 */ /* 0x000fe80007810000 */
[----:B------:R-:W-:Y:S04]  /*14590*/  FMNMX.FTZ R2, R17, R2, !PT ;  /* 0x0000000211027209 */ /* 0x000fe80007810000 */
[----:B------:R-:W-:Y:S04]  /*145a0*/  FMNMX.FTZ R2, R16, R2, !PT ;  /* 0x0000000210027209 */ /* 0x000fe80007810000 */
[----:B------:R-:W-:Y:S04]  /*145b0*/  FMNMX.FTZ R2, R104, R2, !PT ;  /* 0x0000000268027209 */ /* 0x000fe80007810000 */
[----:B------:R-:W-:Y:S04]  /*145c0*/  FMNMX.FTZ R2, R105, R2, !PT ;  /* 0x0000000269027209 */ /* 0x000fe80007810000 */
        /* <DEDUP_REMOVED lines=8> */
[----:B------:R-:W-:Y:S05]  /*14650*/  FMNMX.FTZ R4, R125, R4, !PT ;  /* 0x000000047d047209 */ /* 0x000fea0007810000 */
[----:B------:R-:W1:Y:S02]  /*14660*/  SHFL.BFLY PT, R5, R4, 0x2, 0x1f ;  /* 0x0c401f0004057f89 */ /* 0x000e6400000e0000 */
[----:B-1----:R-:W-:Y:S01]  /*14670*/  FMNMX.FTZ R4, R4, R5, !PT ;  /* 0x0000000504047209 */ /* 0x002fe20007810000 */
[----:B------:R-:W-:Y:S05]  /*14680*/  FMUL.FTZ R5, R74, c[0x0][0x23c] ;  /* 0x00008f004a057a20 */ /* 0x000fea0000410000 */
[----:B------:R-:W1:Y:S01]  /*14690*/  SHFL.BFLY PT, R72, R4, 0x1, 0x1f ;  /* 0x0c201f0004487f89 */ /* 0x000e6200000e0000 */
[----:B------:R-:W-:Y:S02]  /*146a0*/  FSEL R5, R5, RZ, P1 ;  /* 0x000000ff05057208 */ /* 0x000fe40000800000 */
[----:B------:R-:W-:Y:S03]  /*146b0*/  FSETP.NEU.FTZ.AND P1, PT, R73, -INF , PT ;  /* 0xff8000004900780b */ /* 0x000fe60003f3d000 */
[--C-:B------:R-:W-:Y:S02]  /*146c0*/  FFMA.FTZ R6, R248, c[0x0][0x23c], -R5.reuse ;  /* 0x00008f00f8067a23 */ /* 0x100fe40000010805 */
[--C-:B------:R-:W-:Y:S02]  /*146d0*/  FFMA.FTZ R218, R116, c[0x0][0x23c], -R5.reuse ;  /* 0x00008f0074da7a23 */ /* 0x100fe40000010805 */
[----:B------:R-:W2:Y:S01]  /*146e0*/  MUFU.EX2 R93, R6 ;  /* 0x00000006005d7308 */ /* 0x000ea20000000800 */
[--C-:B------:R-:W-:Y:S02]  /*146f0*/  FFMA.FTZ R7, R234, c[0x0][0x23c], -R5.reuse ;  /* 0x00008f00ea077a23 */ /* 0x100fe40000010805 */
[--C-:B------:R-:W-:Y:S01]  /*14700*/  FFMA.FTZ R220, R117, c[0x0][0x23c], -R5.reuse ;  /* 0x00008f0075dc7a23 */ /* 0x100fe20000010805 */
[----:B------:R-:W-:Y:S01]  /*14710*/  FMNMX.FTZ R0, R217, R0, !PT ;  /* 0x00000000d9007209 */ /* 0x000fe20007810000 */
[--C-:B------:R-:W-:Y:S02]  /*14720*/  FFMA.FTZ R122, R201, c[0x0][0x23c], -R5.reuse ;  /* 0x00008f00c97a7a23 */ /* 0x100fe40000010805 */
[--C-:B------:R-:W-:Y:S01]  /*14730*/  FFMA.FTZ R201, R21, c[0x0][0x23c], -R5.reuse ;  /* 0x00008f0015c97a23 */ /* 0x100fe20000010805 */
[----:B------:R-:W-:Y:S01]  /*14740*/  FMNMX.FTZ R0, R61, R0, !PT ;  /* 0x000000003d007209 */ /* 0x000fe20007810000 */
[--C-:B------:R-:W-:Y:S01]  /*14750*/  FFMA.FTZ R127, R37, c[0x0][0x23c], -R5.reuse ;  /* 0x00008f00257f7a23 */ /* 0x100fe20000010805 */
[----:B------:R-:W-:Y:S01]  /*14760*/  MUFU.EX2 R47, R7 ;  /* 0x00000007002f7308 */ /* 0x000fe20000000800 */
[--C-:B------:R-:W-:Y:S01]  /*14770*/  FFMA.FTZ R126, R48, c[0x0][0x23c], -R5.reuse ;  /* 0x00008f00307e7a23 */ /* 0x100fe20000010805 */
[----:B------:R-:W-:Y:S01]  /*14780*/  FMNMX.FTZ R0, R12, R0, !PT ;  /* 0x000000000c007209 */ /* 0x000fe20007810000 */
[--C-:B------:R-:W-:Y:S01]  /*14790*/  FFMA.FTZ R204, R81, c[0x0][0x23c], -R5.reuse ;  /* 0x00008f0051cc7a23 */ /* 0x100fe20000010805 */
[----:B-1----:R-:W-:Y:S01]  /*147a0*/  FMNMX.FTZ R72, R4, R72, !PT ;  /* 0x0000004804487209 */ /* 0x002fe20007810000 */
[--C-:B------:R-:W-:Y:S01]  /*147b0*/  FFMA.FTZ R4, R240, c[0x0][0x23c], -R5.reuse ;  /* 0x00008f00f0047a23 */ /* 0x100fe20000010805 */
[----:B------:R-:W-:Y:S01]  /*147c0*/  FMNMX.FTZ R0, R31, R0, !PT ;  /* 0x000000001f007209 */ /* 0x000fe20007810000 */
[--C-:B------:R-:W-:Y:S01]  /*147d0*/  FFMA.FTZ R111, R200, c[0x0][0x23c], -R5.reuse ;  /* 0x00008f00c86f7a23 */ /* 0x100fe20000010805 */
[----:B------:R-:W-:Y:S01]  /*147e0*/  FSETP.NEU.FTZ.AND P2, PT, R72, -INF , PT ;  /* 0xff8000004800780b */ /* 0x000fe20003f5d000 */
[--C-:B------:R-:W-:Y:S01]  /*147f0*/  FFMA.FTZ R200, R52, c[0x0][0x23c], -R5.reuse ;  /* 0x00008f0034c87a23 */ /* 0x100fe20000010805 */
[----:B------:R1:W-:Y:S01]  /*14800*/  MUFU.EX2 R30, R4 ;  /* 0x00000004001e7308 */ /* 0x0003e20000000800 */
[----:B------:R-:W-:Y:S01]  /*14810*/  FMNMX.FTZ R0, R219, R0, !PT ;  /* 0x00000000db007209 */ /* 0x000fe20007810000 */
[--C-:B------:R-:W-:Y:S02]  /*14820*/  FFMA.FTZ R110, R32, c[0x0][0x23c], -R5.reuse ;  /* 0x00008f00206e7a23 */ /* 0x100fe40000010805 */
[--C-:B------:R-:W-:Y:S01]  /*14830*/  FFMA.FTZ R107, R33, c[0x0][0x23c], -R5.reuse ;  /* 0x00008f00216b7a23 */ /* 0x100fe20000010805 */
[----:B------:R-:W-:Y:S01]  /*14840*/  FMNMX.FTZ R0, R91, R0, !PT ;  /* 0x000000005b007209 */ /* 0x000fe20007810000 */
[--C-:B------:R-:W-:Y:S01]  /*14850*/  FFMA.FTZ R123, R49, c[0x0][0x23c], -R5.reuse ;  /* 0x00008f00317b7a23 */ /* 0x100fe20000010805 */
[----:B--2---:R-:W-:Y:S01]  /*14860*/  MOV R33, R93 ;  /* 0x0000005d00217202 */ /* 0x004fe20000000f00 */
[--C-:B------:R-:W-:Y:S01]  /*14870*/  FFMA.FTZ R208, R85, c[0x0][0x23c], -R5.reuse ;  /* 0x00008f0055d07a23 */ /* 0x100fe20000010805 */
[----:B------:R-:W-:Y:S01]  /*14880*/  FMNMX.FTZ R0, R79, R0, !PT ;  /* 0x000000004f007209 */ /* 0x000fe20007810000 */
[----:B------:R-:W-:Y:S01]  /*14890*/  MUFU.EX2 R122, R122 ;  /* 0x0000007a007a7308 */ /* 0x000fe20000000800 */
[--C-:B------:R-:W-:Y:S02]  /*148a0*/  FFMA.FTZ R211, R14, c[0x0][0x23c], -R5.reuse ;  /* 0x00008f000ed37a23 */ /* 0x100fe40000010805 */
[----:B------:R-:W-:Y:S01]  /*148b0*/  FMNMX.FTZ R0, R250, R0, !PT ;  /* 0x00000000fa007209 */ /* 0x000fe20007810000 */
[--C-:B------:R-:W-:Y:S02]  /*148c0*/  FFMA.FTZ R234, R97, c[0x0][0x23c], -R5.reuse ;  /* 0x00008f0061ea7a23 */ /* 0x100fe40000010805 */
[--C-:B------:R-:W-:Y:S01]  /*148d0*/  FFMA.FTZ R206, R84, c[0x0][0x23c], -R5.reuse ;  /* 0x00008f0054ce7a23 */ /* 0x100fe20000010805 */
[----:B------:R-:W-:Y:S01]  /*148e0*/  FMNMX.FTZ R0, R249, R0, !PT ;  /* 0x00000000f9007209 */ /* 0x000fe20007810000 */
[----:B------:R-:W-:Y:S01]  /*148f0*/  FFMA.FTZ R240, R101, c[0x0][0x23c], -R5 ;  /* 0x00008f0065f07a23 */ /* 0x000fe20000010805 */
[----:B------:R-:W-:Y:S01]  /*14900*/  MOV R84, R11 ;  /* 0x0000000b00547202 */ /* 0x000fe20000000f00 */
[----:B------:R-:W-:Y:S01]  /*14910*/  MUFU.EX2 R200, R200 ;  /* 0x000000c800c87308 */ /* 0x000fe20000000800 */
[----:B------:R-:W-:Y:S01]  /*14920*/  FMNMX.FTZ R0, R246, R0, !PT ;  /* 0x00000000f6007209 */ /* 0x000fe20007810000 */
[----:B------:R-:W-:Y:S02]  /*14930*/  IMAD.MOV.U32 R32, RZ, RZ, R91 ;  /* 0x000000ffff207224 */ /* 0x000fe400078e005b */
[----:B-1----:R-:W-:Y:S01]  /*14940*/  FMUL.FTZ R4, R73, c[0x0][0x23c] ;  /* 0x00008f0049047a20 */ /* 0x002fe20000410000 */
[----:B------:R-:W-:Y:S04]  /*14950*/  FMNMX.FTZ R0, R245, R0, !PT ;  /* 0x00000000f5007209 */ /* 0x000fe80007810000 */
[----:B------:R-:W-:Y:S01]  /*14960*/  FMNMX.FTZ R0, R233, R0, !PT ;  /* 0x00000000e9007209 */ /* 0x000fe20007810000 */
[----:B------:R-:W-:Y:S01]  /*14970*/  MUFU.EX2 R201, R201 ;  /* 0x000000c900c97308 */ /* 0x000fe20000000800 */
[----:B------:R-:W-:Y:S02]  /*14980*/  FSEL R4, R4, RZ, P1 ;  /* 0x000000ff04047208 */ /* 0x000fe40000800000 */
[----:B------:R-:W-:Y:S03]  /*14990*/  FMNMX.FTZ R0, R232, R0, !PT ;  /* 0x00000000e8007209 */ /* 0x000fe60007810000 */
[--C-:B------:R-:W-:Y:S01]  /*149a0*/  FFMA.FTZ R6, R239, c[0x0][0x23c], -R4.reuse ;  /* 0x00008f00ef067a23 */ /* 0x100fe20000010804 */
[----:B------:R-:W-:Y:S01]  /*149b0*/  FMNMX.FTZ R0, R71, R0, !PT ;  /* 0x0000000047007209 */ /* 0x000fe20007810000 */
[--C-:B------:R-:W-:Y:S02]  /*149c0*/  FFMA.FTZ R116, R23, c[0x0][0x23c], -R4.reuse ;  /* 0x00008f0017747a23 */ /* 0x100fe40000010804 */
[----:B------:R1:W-:Y:S01]  /*149d0*/  MUFU.EX2 R96, R6 ;  /* 0x0000000600607308 */ /* 0x0003e20000000800 */
[----:B------:R-:W-:Y:S01]  /*149e0*/  FMNMX.FTZ R0, R70, R0, !PT ;  /* 0x0000000046007209 */ /* 0x000fe20007810000 */
[--C-:B------:R-:W-:Y:S02]  /*149f0*/  FFMA.FTZ R9, R235, c[0x0][0x23c], -R4.reuse ;  /* 0x00008f00eb097a23 */ /* 0x100fe40000010804 */
[--C-:B------:R-:W-:Y:S02]  /*14a00*/  FFMA.FTZ R117, R22, c[0x0][0x23c], -R4.reuse ;  /* 0x00008f0016757a23 */ /* 0x100fe40000010804 */
[----:B------:R-:W2:Y:S01]  /*14a10*/  SHFL.BFLY PT, R2, R0, 0x2, 0x1f ;  /* 0x0c401f0000027f89 */ /* 0x000ea200000e0000 */
        /* <DEDUP_REMOVED lines=11> */
[--C-:B-1----:R-:W-:Y:S02]  /*14ad0*/  FFMA.FTZ R6, R247, c[0x0][0x23c], -R4.reuse ;  /* 0x00008f00f7067a23 */ /* 0x102fe40000010804 */
[--C-:B------:R-:W-:Y:S02]  /*14ae0*/  FFMA.FTZ R94, R39, c[0x0][0x23c], -R4.reuse ;  /* 0x00008f00275e7a23 */ /* 0x100fe40000010804 */
[----:B------:R-:W-:Y:S01]  /*14af0*/  FFMA.FTZ R93, R50, c[0x0][0x23c], -R4 ;  /* 0x00008f00325d7a23 */ /* 0x000fe20000010804 */
[----:B------:R-:W1:Y:S01]  /*14b00*/  MUFU.EX2 R90, R6 ;  /* 0x00000006005a7308 */ /* 0x000e620000000800 */
[----:B--2---:R-:W-:Y:S01]  /*14b10*/  FMNMX.FTZ R2, R0, R2, !PT ;  /* 0x0000000200027209 */ /* 0x004fe20007810000 */
[----:B------:R-:W-:Y:S02]  /*14b20*/  FADD.FTZ R0, -R74, R132 ;  /* 0x000000844a007221 */ /* 0x000fe40000010100 */
[--C-:B---3--:R-:W-:Y:S02]  /*14b30*/  FFMA.FTZ R9, R113, c[0x0][0x23c], -R5.reuse ;  /* 0x00008f0071097a23 */ /* 0x108fe40000010805 */
[----:B------:R-:W-:Y:S01]  /*14b40*/  FMUL.FTZ R0, R0, c[0x0][0x23c] ;  /* 0x00008f0000007a20 */ /* 0x000fe20000410000 */
[----:B------:R-:W2:Y:S01]  /*14b50*/  SHFL.BFLY PT, R3, R2, 0x1, 0x1f ;  /* 0x0c201f0002037f89 */ /* 0x000ea200000e0000 */
[--C-:B------:R-:W-:Y:S01]  /*14b60*/  FFMA.FTZ R100, R55, c[0x0][0x23c], -R4.reuse ;  /* 0x00008f0037647a23 */ /* 0x100fe20000010804 */
[----:B------:R-:W-:Y:S01]  /*14b70*/  MOV R39, R9 ;  /* 0x0000000900277202 */ /* 0x000fe20000000f00 */
[----:B------:R3:W-:Y:S01]  /*14b80*/  MUFU.EX2 R69, R0 ;  /* 0x0000000000457308 */ /* 0x0007e20000000800 */
[--C-:B------:R-:W-:Y:S01]  /*14b90*/  FFMA.FTZ R132, R36, c[0x0][0x23c], -R5.reuse ;  /* 0x00008f0024847a23 */ /* 0x100fe20000010805 */
[----:B------:R-:W-:Y:S01]  /*14ba0*/  MOV R36, R92 ;  /* 0x0000005c00247202 */ /* 0x000fe20000000f00 */
[--C-:B------:R-:W-:Y:S02]  /*14bb0*/  FFMA.FTZ R247, R112, c[0x0][0x23c], -R5.reuse ;  /* 0x00008f0070f77a23 */ /* 0x100fe40000010805 */
[--C-:B------:R-:W-:Y:S02]  /*14bc0*/  FFMA.FTZ R91, R238, c[0x0][0x23c], -R4.reuse ;  /* 0x00008f00ee5b7a23 */ /* 0x100fe40000010804 */
[--C-:B------:R-:W-:Y:S02]  /*14bd0*/  FFMA.FTZ R92, R51, c[0x0][0x23c], -R4.reuse ;  /* 0x00008f00335c7a23 */ /* 0x100fe40000010804 */
[--C-:B------:R-:W-:Y:S01]  /*14be0*/  FFMA.FTZ R101, R54, c[0x0][0x23c], -R4.reuse ;  /* 0x00008f0036657a23 */ /* 0x100fe20000010804 */
[----:B------:R-:W-:Y:S01]  /*14bf0*/  MUFU.EX2 R132, R132 ;  /* 0x0000008400847308 */ /* 0x000fe20000000800 */
[--C-:B------:R-:W-:Y:S01]  /*14c00*/  FFMA.FTZ R99, R66, c[0x0][0x23c], -R4.reuse ;  /* 0x00008f0042637a23 */ /* 0x100fe20000010804 */
[----:B------:R-:W-:Y:S01]  /*14c10*/  MOV R54, R79 ;  /* 0x0000004f00367202 */ /* 0x000fe20000000f00 */
[--C-:B------:R-:W-:Y:S01]  /*14c20*/  FFMA.FTZ R106, R67, c[0x0][0x23c], -R4.reuse ;  /* 0x00008f00436a7a23 */ /* 0x100fe20000010804 */
[----:B-1----:R-:W-:Y:S01]  /*14c30*/  MOV R37, R90 ;  /* 0x0000005a00257202 */ /* 0x002fe20000000f00 */
[--C-:B------:R-:W-:Y:S02]  /*14c40*/  FFMA.FTZ R6, R202, c[0x0][0x23c], -R5.reuse ;  /* 0x00008f00ca067a23 */ /* 0x100fe40000010805 */
[----:B------:R-:W-:Y:S02]  /*14c50*/  FFMA.FTZ R202, R20, c[0x0][0x23c], -R5 ;  /* 0x00008f0014ca7a23 */ /* 0x000fe40000010805 */
[----:B------:R-:W1:Y:S01]  /*14c60*/  LDSM.16.MT88.4 R20, [R213+0x8000] ;  /* 0x00800000d514783b */ /* 0x000e620000004200 */
[----:B------:R-:W4:Y:S01]  /*14c70*/  MUFU.EX2 R89, R6 ;  /* 0x0000000600597308 */ /* 0x000f220000000800 */
[----:B--2---:R-:W-:Y:S01]  /*14c80*/  FMNMX.FTZ R3, R2, R3, !PT ;  /* 0x0000000302037209 */ /* 0x004fe20007810000 */
[----:B------:R-:W-:Y:S02]  /*14c90*/  FFMA.FTZ R205, R86, c[0x0][0x23c], -R4 ;  /* 0x00008f0056cd7a23 */ /* 0x000fe40000010804 */
[----:B---3--:R-:W-:Y:S01]  /*14ca0*/  FADD.FTZ R0, -R73, R133 ;  /* 0x0000008549007221 */ /* 0x008fe20000010100 */
[C---:B------:R-:W-:Y:S01]  /*14cb0*/  FSETP.NEU.FTZ.AND P1, PT, R3.reuse, -INF , PT ;  /* 0xff8000000300780b */ /* 0x040fe20003f3d000 */
[----:B------:R-:W-:Y:S02]  /*14cc0*/  FMUL.FTZ R75, R3, c[0x0][0x23c] ;  /* 0x00008f00034b7a20 */ /* 0x000fe40000410000 */
[----:B------:R-:W-:Y:S02]  /*14cd0*/  FMUL.FTZ R0, R0, c[0x0][0x23c] ;  /* 0x00008f0000007a20 */ /* 0x000fe40000410000 */
[----:B------:R-:W-:Y:S01]  /*14ce0*/  MUFU.EX2 R202, R202 ;  /* 0x000000ca00ca7308 */ /* 0x000fe20000000800 */
[----:B------:R-:W-:Y:S01]  /*14cf0*/  FSEL R75, R75, RZ, P1 ;  /* 0x000000ff4b4b7208 */ /* 0x000fe20000800000 */
[----:B------:R-:W-:Y:S01]  /*14d00*/  IMAD.MOV.U32 R51, RZ, RZ, R32 ;  /* 0x000000ffff337224 */ /* 0x000fe200078e0020 */
[----:B------:R-:W-:Y:S01]  /*14d10*/  MOV R32, R78 ;  /* 0x0000004e00207202 */ /* 0x000fe20000000f00 */
[--C-:B------:R-:W-:Y:S01]  /*14d20*/  FFMA.FTZ R133, R65, c[0x0][0x23c], -R5.reuse ;  /* 0x00008f0041857a23 */ /* 0x100fe20000010805 */
[----:B------:R-:W-:Y:S01]  /*14d30*/  MOV R65, R46 ;  /* 0x0000002e00417202 */ /* 0x000fe20000000f00 */
[--C-:B------:R-:W-:Y:S02]  /*14d40*/  FFMA.FTZ R207, R87, c[0x0][0x23c], -R4.reuse ;  /* 0x00008f0057cf7a23 */ /* 0x100fe40000010804 */
[--C-:B------:R-:W-:Y:S02]  /*14d50*/  FFMA.FTZ R209, R98, c[0x0][0x23c], -R4.reuse ;  /* 0x00008f0062d17a23 */ /* 0x100fe40000010804 */
[----:B------:R2:W3:Y:S01]  /*14d60*/  MUFU.EX2 R68, R0 ;  /* 0x0000000000447308 */ /* 0x0004e20000000800 */
[--C-:B------:R-:W-:Y:S02]  /*14d70*/  FFMA.FTZ R248, R115, c[0x0][0x23c], -R4.reuse ;  /* 0x00008f0073f87a23 */ /* 0x100fe40000010804 */
[--C-:B------:R-:W-:Y:S01]  /*14d80*/  FFMA.FTZ R49, R131, c[0x0][0x23c], -R4.reuse ;  /* 0x00008f0083317a23 */ /* 0x100fe20000010804 */
[----:B----4-:R-:W-:Y:S01]  /*14d90*/  MOV R48, R89 ;  /* 0x0000005900307202 */ /* 0x010fe20000000f00 */
[----:B------:R-:W-:Y:S02]  /*14da0*/  FMUL.FTZ R6, R72, c[0x0][0x23c] ;  /* 0x00008f0048067a20 */ /* 0x000fe40000410000 */
[----:B------:R-:W-:Y:S02]  /*14db0*/  FFMA.FTZ R89, R34, c[0x0][0x23c], -R4 ;  /* 0x00008f0022597a23 */ /* 0x000fe40000010804 */
[----:B------:R-:W-:Y:S01]  /*14dc0*/  IMAD.MOV.U32 R55, RZ, RZ, R48 ;  /* 0x000000ffff377224 */ /* 0x000fe200078e0030 */
[----:B------:R4:W-:Y:S01]  /*14dd0*/  MUFU.EX2 R46, R8 ;  /* 0x00000008002e7308 */ /* 0x0009e20000000800 */
[----:B------:R-:W-:Y:S01]  /*14de0*/  FSEL R6, R6, RZ, P2 ;  /* 0x000000ff06067208 */ /* 0x000fe20001000000 */
[--C-:B------:R-:W-:Y:S01]  /*14df0*/  FFMA.FTZ R90, R237, c[0x0][0x23c], -R4.reuse ;  /* 0x00008f00ed5a7a23 */ /* 0x100fe20000010804 */
[----:B------:R-:W-:Y:S01]  /*14e00*/  MOV R48, R37 ;  /* 0x0000002500307202 */ /* 0x000fe20000000f00 */
[----:B------:R-:W-:Y:S01]  /*14e10*/  FFMA.FTZ R237, R103, c[0x0][0x23c], -R4 ;  /* 0x00008f0067ed7a23 */ /* 0x000fe20000010804 */
[----:B------:R-:W-:Y:S01]  /*14e20*/  MOV R37, R62 ;  /* 0x0000003e00257202 */ /* 0x000fe20000000f00 */
[--C-:B------:R-:W-:Y:S01]  /*14e30*/  FFMA.FTZ R7, R236, c[0x0][0x23c], -R6.reuse ;  /* 0x00008f00ec077a23 */ /* 0x100fe20000010806 */
[----:B------:R-:W-:Y:S01]  /*14e40*/  F2FP.PACK_AB R78, R47, R55 ;  /* 0x000000372f4e723e */ /* 0x000fe200000000ff */
[----:B------:R-:W-:Y:S02]  /*14e50*/  FFMA.FTZ R10, R244, c[0x0][0x23c], -R6 ;  /* 0x00008f00f40a7a23 */ /* 0x000fe40000010806 */
[----:B------:R1:W-:Y:S01]  /*14e60*/  MUFU.EX2 R244, R7 ;  /* 0x0000000700f47308 */ /* 0x0003e20000000800 */
[--C-:B------:R-:W-:Y:S02]  /*14e70*/  FFMA.FTZ R236, R102, c[0x0][0x23c], -R4.reuse ;  /* 0x00008f0066ec7a23 */ /* 0x100fe40000010804 */
[----:B------:R-:W-:Y:S02]  /*14e80*/  FFMA.FTZ R210, R15, c[0x0][0x23c], -R4 ;  /* 0x00008f000fd27a23 */ /* 0x000fe40000010804 */
[----:B--2---:R-:W-:Y:S02]  /*14e90*/  FADD.FTZ R0, -R72, R134 ;  /* 0x0000008648007221 */ /* 0x004fe40000010100 */
[----:B------:R-:W-:Y:S02]  /*14ea0*/  FFMA.FTZ R134, R64, c[0x0][0x23c], -R5 ;  /* 0x00008f0040867a23 */ /* 0x000fe40000010805 */
[----:B------:R-:W-:Y:S01]  /*14eb0*/  FMUL.FTZ R0, R0, c[0x0][0x23c] ;  /* 0x00008f0000007a20 */ /* 0x000fe20000410000 */
[----:B------:R2:W-:Y:S01]  /*14ec0*/  MUFU.EX2 R11, R10 ;  /* 0x0000000a000b7308 */ /* 0x0005e20000000800 */
[--C-:B------:R-:W-:Y:S02]  /*14ed0*/  FFMA.FTZ R85, R40, c[0x0][0x23c], -R6.reuse ;  /* 0x00008f0028557a23 */ /* 0x100fe40000010806 */
[--C-:B------:R-:W-:Y:S02]  /*14ee0*/  FFMA.FTZ R40, R120, c[0x0][0x23c], -R6.reuse ;  /* 0x00008f0078287a23 */ /* 0x100fe40000010806 */
[--C-:B----4-:R-:W-:Y:S02]  /*14ef0*/  FFMA.FTZ R8, R251, c[0x0][0x23c], -R6.reuse ;  /* 0x00008f00fb087a23 */ /* 0x110fe40000010806 */
[--C-:B------:R-:W-:Y:S01]  /*14f00*/  FFMA.FTZ R238, R104, c[0x0][0x23c], -R6.reuse ;  /* 0x00008f0068ee7a23 */ /* 0x100fe20000010806 */
[----:B------:R-:W-:Y:S01]  /*14f10*/  MOV R104, R48 ;  /* 0x0000003000687202 */ /* 0x000fe20000000f00 */
[----:B------:R-:W-:Y:S01]  /*14f20*/  FFMA.FTZ R62, R29, c[0x0][0x23c], -R6 ;  /* 0x00008f001d3e7a23 */ /* 0x000fe20000010806 */
[----:B------:R4:W-:Y:S01]  /*14f30*/  MUFU.EX2 R2, R0 ;  /* 0x0000000000027308 */ /* 0x0009e20000000800 */
[----:B------:R-:W-:Y:S01]  /*14f40*/  IMAD.MOV.U32 R64, RZ, RZ, R88 ;  /* 0x000000ffff407224 */ /* 0x000fe200078e0058 */
[----:B------:R-:W-:Y:S01]  /*14f50*/  MOV R48, R37 ;  /* 0x0000002500307202 */ /* 0x000fe20000000f00 */
[----:B------:R-:W-:Y:S02]  /*14f60*/  FFMA.FTZ R88, R35, c[0x0][0x23c], -R4 ;  /* 0x00008f0023587a23 */ /* 0x000fe40000010804 */
[----:B-1----:R-:W-:Y:S01]  /*14f70*/  FFMA.FTZ R7, R243, c[0x0][0x23c], -R75 ;  /* 0x00008f00f3077a23 */ /* 0x002fe2000001084b */
[----:B------:R-:W-:Y:S01]  /*14f80*/  MOV R35, R48 ;  /* 0x0000003000237202 */ /* 0x000fe20000000f00 */
[--C-:B------:R-:W-:Y:S02]  /*14f90*/  FFMA.FTZ R87, R44, c[0x0][0x23c], -R6.reuse ;  /* 0x00008f002c577a23 */ /* 0x100fe40000010806 */
[----:B------:R-:W-:Y:S01]  /*14fa0*/  FFMA.FTZ R86, R45, c[0x0][0x23c], -R6 ;  /* 0x00008f002d567a23 */ /* 0x000fe20000010806 */
[----:B------:R1:W-:Y:S01]  /*14fb0*/  MUFU.EX2 R235, R7 ;  /* 0x0000000700eb7308 */ /* 0x0003e20000000800 */
[----:B------:R-:W-:Y:S02]  /*14fc0*/  FFMA.FTZ R243, R114, c[0x0][0x23c], -R4 ;  /* 0x00008f0072f37a23 */ /* 0x000fe40000010804 */
[--C-:B------:R-:W-:Y:S01]  /*14fd0*/  FFMA.FTZ R97, R56, c[0x0][0x23c], -R6.reuse ;  /* 0x00008f0038617a23 */ /* 0x100fe20000010806 */
[----:B--2---:R-:W-:Y:S01]  /*14fe0*/  MOV R10, R60 ;  /* 0x0000003c000a7202 */ /* 0x004fe20000000f00 */
[--C-:B------:R-:W-:Y:S02]  /*14ff0*/  FFMA.FTZ R60, R241, c[0x0][0x23c], -R6.reuse ;  /* 0x00008f00f13c7a23 */ /* 0x100fe40000010806 */
[--C-:B------:R-:W-:Y:S02]  /*15000*/  FFMA.FTZ R241, R105, c[0x0][0x23c], -R6.reuse ;  /* 0x00008f0069f17a23 */ /* 0x100fe40000010806 */
[--C-:B------:R-:W-:Y:S01]  /*15010*/  FFMA.FTZ R98, R57, c[0x0][0x23c], -R6.reuse ;  /* 0x00008f0039627a23 */ /* 0x100fe20000010806 */
[----:B------:R-:W-:Y:S01]  /*15020*/  MUFU.EX2 R50, R8 ;  /* 0x0000000800327308 */ /* 0x000fe20000000800 */
[--C-:B------:R-:W-:Y:S02]  /*15030*/  FFMA.FTZ R103, R27, c[0x0][0x23c], -R6.reuse ;  /* 0x00008f001b677a23 */ /* 0x100fe40000010806 */
[----:B------:R-:W-:Y:S02]  /*15040*/  FFMA.FTZ R102, R26, c[0x0][0x23c], -R6 ;  /* 0x00008f001a667a23 */ /* 0x000fe40000010806 */
[----:B----4-:R-:W-:Y:S02]  /*15050*/  FADD.FTZ R0, -R3, R135 ;  /* 0x0000008703007221 */ /* 0x010fe40000010100 */
[--C-:B------:R-:W-:Y:S02]  /*15060*/  FFMA.FTZ R135, R53, c[0x0][0x23c], -R5.reuse ;  /* 0x00008f0035877a23 */ /* 0x100fe40000010805 */
[----:B------:R-:W-:Y:S01]  /*15070*/  FFMA.FTZ R53, R128, c[0x0][0x23c], -R5 ;  /* 0x00008f0080357a23 */ /* 0x000fe20000010805 */
[----:B------:R-:W-:Y:S01]  /*15080*/  MUFU.EX2 R204, R204 ;  /* 0x000000cc00cc7308 */ /* 0x000fe20000000800 */
[--C-:B------:R-:W-:Y:S02]  /*15090*/  FFMA.FTZ R5, R252, c[0x0][0x23c], -R75.reuse ;  /* 0x00008f00fc057a23 */ /* 0x100fe4000001084b */
[----:B------:R-:W-:Y:S02]  /*150a0*/  FFMA.FTZ R128, R83, c[0x0][0x23c], -R4 ;  /* 0x00008f0053807a23 */ /* 0x000fe40000010804 */
[--C-:B-1----:R-:W-:Y:S02]  /*150b0*/  FFMA.FTZ R7, R84, c[0x0][0x23c], -R6.reuse ;  /* 0x00008f0054077a23 */ /* 0x102fe40000010806 */
[--C-:B------:R-:W-:Y:S02]  /*150c0*/  FFMA.FTZ R84, R41, c[0x0][0x23c], -R6.reuse ;  /* 0x00008f0029547a23 */ /* 0x100fe40000010806 */
[--C-:B------:R-:W-:Y:S01]  /*150d0*/  FFMA.FTZ R114, R25, c[0x0][0x23c], -R6.reuse ;  /* 0x00008f0019727a23 */ /* 0x100fe20000010806 */
[----:B------:R1:W-:Y:S01]  /*150e0*/  MUFU.EX2 R252, R5 ;  /* 0x0000000500fc7308 */ /* 0x0003e20000000800 */
        /* <DEDUP_REMOVED lines=9> */
[----:B------:R-:W2:Y:S01]  /*15180*/  MUFU.EX2 R4, R4 ;  /* 0x0000000400047308 */ /* 0x000ea20000000800 */
[----:B------:R-:W-:Y:S02]  /*15190*/  FMUL.FTZ R0, R0, c[0x0][0x23c] ;  /* 0x00008f0000007a20 */ /* 0x000fe40000410000 */
[--C-:B------:R-:W-:Y:S01]  /*151a0*/  FFMA.FTZ R112, R77, c[0x0][0x23c], -R6.reuse ;  /* 0x00008f004d707a23 */ /* 0x100fe20000010806 */
[----:B------:R-:W-:Y:S01]  /*151b0*/  F2FP.PACK_AB R77, R104, R96 ;  /* 0x00000060684d723e */ /* 0x000fe200000000ff */
[--C-:B------:R-:W-:Y:S02]  /*151c0*/  FFMA.FTZ R118, R19, c[0x0][0x23c], -R6.reuse ;  /* 0x00008f0013767a23 */ /* 0x100fe40000010806 */
[----:B---3--:R-:W-:Y:S02]  /*151d0*/  FMUL.FTZ R19, R68, R151 ;  /* 0x0000009744137220 */ /* 0x008fe40000410000 */
[----:B------:R-:W-:Y:S01]  /*151e0*/  FFMA.FTZ R119, R18, c[0x0][0x23c], -R6 ;  /* 0x00008f0012777a23 */ /* 0x000fe20000010806 */
[----:B------:R3:W-:Y:S01]  /*151f0*/  MUFU.EX2 R14, R7 ;  /* 0x00000007000e7308 */ /* 0x0007e20000000800 */
[----:B------:R-:W-:Y:S02]  /*15200*/  FMUL.FTZ R18, R68, R150 ;  /* 0x0000009644127220 */ /* 0x000fe40000410000 */
[----:B------:R-:W-:Y:S02]  /*15210*/  IMAD.MOV.U32 R150, RZ, RZ, R52 ;  /* 0x000000ffff967224 */ /* 0x000fe400078e0034 */
[----:B-1----:R-:W-:Y:S02]  /*15220*/  FFMA.FTZ R5, R65, c[0x0][0x23c], -R75 ;  /* 0x00008f0041057a23 */ /* 0x002fe4000001084b */
[--C-:B------:R-:W-:Y:S02]  /*15230*/  FFMA.FTZ R130, R17, c[0x0][0x23c], -R6.reuse ;  /* 0x00008f0011827a23 */ /* 0x100fe40000010806 */
[--C-:B------:R-:W-:Y:S01]  /*15240*/  FFMA.FTZ R131, R16, c[0x0][0x23c], -R6.reuse ;  /* 0x00008f0010837a23 */ /* 0x100fe20000010806 */
[----:B------:R-:W1:Y:S01]  /*15250*/  MUFU.EX2 R0, R0 ;  /* 0x0000000000007308 */ /* 0x000e620000000800 */
[--C-:B------:R-:W-:Y:S02]  /*15260*/  FFMA.FTZ R251, R109, c[0x0][0x23c], -R6.reuse ;  /* 0x00008f006dfb7a23 */ /* 0x100fe40000010806 */
[----:B------:R-:W-:Y:S02]  /*15270*/  FFMA.FTZ R41, R121, c[0x0][0x23c], -R6 ;  /* 0x00008f0079297a23 */ /* 0x000fe40000010806 */
[----:B--2---:R-:W-:Y:S02]  /*15280*/  IMAD.MOV.U32 R105, RZ, RZ, R4 ;  /* 0x000000ffff697224 */ /* 0x004fe400078e0004 */
[----:B------:R-:W-:Y:S01]  /*15290*/  FMUL.FTZ R4, R69, R140 ;  /* 0x0000008c45047220 */ /* 0x000fe20000410000 */
[----:B------:R-:W-:Y:S01]  /*152a0*/  MOV R140, R10 ;  /* 0x0000000a008c7202 */ /* 0x000fe20000000f00 */
[--C-:B------:R-:W-:Y:S01]  /*152b0*/  FFMA.FTZ R44, R124, c[0x0][0x23c], -R6.reuse ;  /* 0x00008f007c2c7a23 */ /* 0x100fe20000010806 */
[----:B------:R-:W2:Y:S01]  /*152c0*/  MUFU.EX2 R5, R5 ;  /* 0x0000000500057308 */ /* 0x000ea20000000800 */
[----:B------:R-:W-:Y:S01]  /*152d0*/  IMAD.MOV.U32 R65, RZ, RZ, R33 ;  /* 0x000000ffff417224 */ /* 0x000fe200078e0021 */
[----:B------:R-:W-:Y:S01]  /*152e0*/  F2FP.PACK_AB R79, R46, R140 ;  /* 0x0000008c2e4f723e */ /* 0x000fe200000000ff */
[----:B------:R-:W-:Y:S02]  /*152f0*/  IMAD.MOV.U32 R33, RZ, RZ, R61 ;  /* 0x000000ffff217224 */ /* 0x000fe400078e003d */
[----:B---3--:R-:W-:Y:S02]  /*15300*/  FMUL.FTZ R7, R68, R143 ;  /* 0x0000008f44077220 */ /* 0x008fe40000410000 */
[----:B------:R-:W-:Y:S01]  /*15310*/  FFMA.FTZ R61, R242, c[0x0][0x23c], -R6 ;  /* 0x00008f00f23d7a23 */ /* 0x000fe20000010806 */
[----:B------:R-:W-:Y:S01]  /*15320*/  MOV R37, R33 ;  /* 0x0000002100257202 */ /* 0x000fe20000000f00 */
[----:B------:R-:W-:Y:S01]  /*15330*/  IMAD.MOV.U32 R33, RZ, RZ, R224 ;  /* 0x000000ffff217224 */ /* 0x000fe200078e00e0 */
[----:B------:R-:W-:Y:S01]  /*15340*/  MUFU.EX2 R121, R60 ;  /* 0x0000003c00797308 */ /* 0x000fe20000000800 */
[--C-:B------:R-:W-:Y:S02]  /*15350*/  FFMA.FTZ R224, R125, c[0x0][0x23c], -R6.reuse ;  /* 0x00008f007de07a23 */ /* 0x100fe40000010806 */
[----:B------:R-:W-:Y:S01]  /*15360*/  FFMA.FTZ R242, R108, c[0x0][0x23c], -R6 ;  /* 0x00008f006cf27a23 */ /* 0x000fe20000010806 */
[----:B------:R-:W-:Y:S01]  /*15370*/  MOV R108, R31 ;  /* 0x0000001f006c7202 */ /* 0x000fe20000000f00 */
[----:B------:R-:W-:Y:S02]  /*15380*/  FMUL.FTZ R6, R68, R142 ;  /* 0x0000008e44067220 */ /* 0x000fe40000410000 */
[----:B------:R-:W-:Y:S02]  /*15390*/  FMUL.FTZ R9, R2, R137 ;  /* 0x0000008902097220 */ /* 0x000fe40000410000 */
[----:B------:R-:W-:Y:S01]  /*153a0*/  IMAD.MOV.U32 R137, RZ, RZ, R11 ;  /* 0x000000ffff897224 */ /* 0x000fe200078e000b */
[----:B------:R-:W-:Y:S01]  /*153b0*/  MUFU.EX2 R125, R111 ;  /* 0x0000006f007d7308 */ /* 0x000fe20000000800 */
[----:B-1----:R-:W-:Y:S01]  /*153c0*/  FMUL.FTZ R11, R0, R139 ;  /* 0x0000008b000b7220 */ /* 0x002fe20000410000 */
[----:B------:R-:W-:Y:S01]  /*153d0*/  MOV R139, R14 ;  /* 0x0000000e008b7202 */ /* 0x000fe20000000f00 */
[----:B------:R-:W-:Y:S01]  /*153e0*/  FMUL.FTZ R8, R2, R136 ;  /* 0x0000008802087220 */ /* 0x000fe20000410000 */
[----:B--2---:R-:W-:Y:S01]  /*153f0*/  MOV R120, R5 ;  /* 0x0000000500787202 */ /* 0x004fe20000000f00 */
[----:B------:R-:W-:Y:S01]  /*15400*/  FMUL.FTZ R5, R69, R141 ;  /* 0x0000008d45057220 */ /* 0x000fe20000410000 */
[----:B------:R-:W-:Y:S01]  /*15410*/  F2FP.PACK_AB R64, R137, R244 ;  /* 0x000000f48940723e */ /* 0x000fe200000000ff */
[----:B------:R-:W-:Y:S01]  /*15420*/  IMAD.MOV.U32 R141, RZ, RZ, R65 ;  /* 0x000000ffff8d7224 */ /* 0x000fe200078e0041 */
[----:B------:R-:W-:Y:S01]  /*15430*/  F2FP.PACK_AB R65, R252, R235 ;  /* 0x000000ebfc41723e */ /* 0x000fe200000000ff */
[----:B------:R-:W-:Y:S01]  /*15440*/  FMUL.FTZ R10, R0, R138 ;  /* 0x0000008a000a7220 */ /* 0x000fe20000410000 */
[----:B------:R-:W-:Y:S01]  /*15450*/  MUFU.EX2 R136, R110 ;  /* 0x0000006e00887308 */ /* 0x000fe20000000800 */
[----:B------:R-:W-:Y:S01]  /*15460*/  F2FP.PACK_AB R66, R139, R50 ;  /* 0x000000328b42723e */ /* 0x000fe200000000ff */
[----:B------:R-:W-:Y:S01]  /*15470*/  IMAD.MOV.U32 R34, RZ, RZ, R37 ;  /* 0x000000ffff227224 */ /* 0x000fe200078e0025 */
[----:B------:R-:W-:Y:S01]  /*15480*/  F2FP.PACK_AB R76, R141, R30 ;  /* 0x0000001e8d4c723e */ /* 0x000fe200000000ff */
[C---:B------:R-:W-:Y:S01]  /*15490*/  FMUL.FTZ R12, R2.reuse, R144 ;  /* 0x00000090020c7220 */ /* 0x040fe20000410000 */
[----:B------:R-:W-:Y:S01]  /*154a0*/  MOV R37, R13 ;  /* 0x0000000d00257202 */ /* 0x000fe20000000f00 */
[----:B------:R-:W-:Y:S01]  /*154b0*/  FMUL.FTZ R13, R2, R145 ;  /* 0x00000091020d7220 */ /* 0x000fe20000410000 */
[----:B------:R-:W-:Y:S01]  /*154c0*/  F2FP.PACK_AB R67, R105, R120 ;  /* 0x000000786943723e */ /* 0x000fe200000000ff */
[C---:B------:R-:W-:Y:S01]  /*154d0*/  FMUL.FTZ R16, R69.reuse, R148 ;  /* 0x0000009445107220 */ /* 0x040fe20000410000 */
[----:B------:R-:W-:Y:S01]  /*154e0*/  MOV R148, R55 ;  /* 0x0000003700947202 */ /* 0x000fe20000000f00 */
[-C--:B------:R-:W-:Y:S01]  /*154f0*/  HMMA.16816.F32 R4, R76, R20.reuse, R4 ;  /* 0x000000144c04723c */ /* 0x080fe20000001804 */
[----:B------:R-:W-:Y:S01]  /*15500*/  MUFU.EX2 R111, R91 ;  /* 0x0000005b006f7308 */ /* 0x000fe20000000800 */
[C---:B------:R-:W-:Y:S01]  /*15510*/  FMUL.FTZ R17, R69.reuse, R149 ;  /* 0x0000009545117220 */ /* 0x040fe20000410000 */
[----:B------:R-:W-:Y:S01]  /*15520*/  MOV R149, R54 ;  /* 0x0000003600957202 */ /* 0x000fe20000000f00 */
[----:B------:R-:W-:Y:S01]  /*15530*/  IMAD.MOV.U32 R151, RZ, RZ, R51 ;  /* 0x000000ffff977224 */ /* 0x000fe200078e0033 */
[----:B------:R-:W-:Y:S01]  /*15540*/  MOV R51, R39 ;  /* 0x0000002700337202 */ /* 0x000fe20000000f00 */
[C---:B------:R-:W-:Y:S01]  /*15550*/  FMUL.FTZ R26, R0.reuse, R154 ;  /* 0x0000009a001a7220 */ /* 0x040fe20000410000 */
[----:B------:R-:W-:Y:S01]  /*15560*/  MOV R54, R38 ;  /* 0x0000002600367202 */ /* 0x000fe20000000f00 */
[C---:B------:R-:W-:Y:S01]  /*15570*/  HMMA.16816.F32 R8, R64.reuse, R20, R8 ;  /* 0x000000144008723c */ /* 0x040fe20000001808 */
[C---:B------:R-:W-:Y:S02]  /*15580*/  FMUL.FTZ R14, R0.reuse, R146 ;  /* 0x00000092000e7220 */ /* 0x040fe40000410000 */
[----:B------:R1:W-:Y:S01]  /*15590*/  MUFU.EX2 R109, R61 ;  /* 0x0000003d006d7308 */ /* 0x0003e20000000800 */
[----:B------:R-:W-:Y:S01]  /*155a0*/  FMUL.FTZ R15, R0, R147 ;  /* 0x00000093000f7220 */ /* 0x000fe20000410000 */
[----:B------:R-:W-:Y:S01]  /*155b0*/  MOV R154, R36 ;  /* 0x00000024009a7202 */ /* 0x000fe20000000f00 */
[----:B------:R-:W-:Y:S01]  /*155c0*/  FMUL.FTZ R24, R2, R152 ;  /* 0x0000009802187220 */ /* 0x000fe20000410000 */
[----:B------:R-:W-:Y:S01]  /*155d0*/  MOV R145, R49 ;  /* 0x0000003100917202 */ /* 0x000fe20000000f00 */
[C---:B------:R-:W-:Y:S01]  /*155e0*/  FMUL.FTZ R20, R69.reuse, R156 ;  /* 0x0000009c45147220 */ /* 0x040fe20000410000 */
[----:B------:R-:W-:Y:S02]  /*155f0*/  MOV R156, R34 ;  /* 0x00000022009c7202 */ /* 0x000fe40000000f00 */
[-C--:B------:R-:W-:Y:S01]  /*15600*/  HMMA.16816.F32 R12, R64, R22.reuse, R12 ;  /* 0x00000016400c723c */ /* 0x080fe2000000180c */
[C---:B------:R-:W-:Y:S01]  /*15610*/  FMUL.FTZ R21, R69.reuse, R157 ;  /* 0x0000009d45157220 */ /* 0x040fe20000410000 */
[----:B------:R-:W-:Y:S01]  /*15620*/  MUFU.EX2 R138, R89 ;  /* 0x00000059008a7308 */ /* 0x000fe20000000800 */
[C---:B------:R-:W-:Y:S01]  /*15630*/  FMUL.FTZ R34, R68.reuse, R166 ;  /* 0x000000a644227220 */ /* 0x040fe20000410000 */
[----:B------:R-:W-:Y:S01]  /*15640*/  MOV R166, R51 ;  /* 0x0000003300a67202 */ /* 0x000fe20000000f00 */
[----:B------:R-:W-:Y:S01]  /*15650*/  FMUL.FTZ R51, R68, R183 ;  /* 0x000000b744337220 */ /* 0x000fe20000410000 */
[----:B------:R-:W-:Y:S01]  /*15660*/  MOV R157, R40 ;  /* 0x00000028009d7202 */ /* 0x000fe20000000f00 */
[----:B------:R-:W-:Y:S01]  /*15670*/  FMUL.FTZ R25, R2, R153 ;  /* 0x0000009902197220 */ /* 0x000fe20000410000 */
[C---:B------:R-:W-:Y:S01]  /*15680*/  HMMA.16816.F32 R16, R76.reuse, R22, R16 ;  /* 0x000000164c10723c */ /* 0x040fe20000001810 */
[----:B------:R-:W-:Y:S03]  /*15690*/  FMUL.FTZ R27, R0, R155 ;  /* 0x0000009b001b7220 */ /* 0x000fe60000410000 */
[----:B------:R-:W-:Y:S01]  /*156a0*/  IMAD.MOV.U32 R152, RZ, RZ, R30 ;  /* 0x000000ffff987224 */ /* 0x000fe200078e001e */
[----:B------:R-:W-:Y:S01]  /*156b0*/  MOV R153, R33 ;  /* 0x0000002100997202 */ /* 0x000fe20000000f00 */
[----:B------:R-:W-:Y:S01]  /*156c0*/  FMUL.FTZ R28, R2, R160 ;  /* 0x000000a0021c7220 */ /* 0x000fe20000410000 */
[----:B------:R-:W-:Y:S01]  /*156d0*/  MOV R147, R47 ;  /* 0x0000002f00937202 */ /* 0x000fe20000000f00 */
[C---:B------:R-:W-:Y:S01]  /*156e0*/  FMUL.FTZ R23, R68.reuse, R159 ;  /* 0x0000009f44177220 */ /* 0x040fe20000410000 */
[----:B------:R-:W-:Y:S01]  /*156f0*/  MOV R159, R48 ;  /* 0x00000030009f7202 */ /* 0x000fe20000000f00 */
[----:B------:R-:W-:Y:S02]  /*15700*/  MUFU.EX2 R143, R107 ;  /* 0x0000006b008f7308 */ /* 0x000fe40000000800 */
[----:B------:R-:W-:Y:S01]  /*15710*/  IMAD.MOV.U32 R48, RZ, RZ, R37 ;  /* 0x000000ffff307224 */ /* 0x000fe200078e0025 */
[----:B------:R-:W-:Y:S01]  /*15720*/  MOV R155, R53 ;  /* 0x00000035009b7202 */ /* 0x000fe20000000f00 */
[----:B------:R-:W2:Y:S01]  /*15730*/  LDSM.16.MT88.4 R36, [R216+0x8000] ;  /* 0x00800000d824783b */ /* 0x000ea20000004200 */
[----:B------:R-:W-:Y:S02]  /*15740*/  FMUL.FTZ R22, R68, R158 ;  /* 0x0000009e44167220 */ /* 0x000fe40000410000 */
[----:B------:R-:W-:Y:S01]  /*15750*/  FMUL.FTZ R29, R2, R161 ;  /* 0x000000a1021d7220 */ /* 0x000fe20000410000 */
[----:B------:R-:W-:Y:S01]  /*15760*/  MOV R161, R80 ;  /* 0x0000005000a17202 */ /* 0x000fe20000000f00 */
[----:B------:R-:W-:Y:S01]  /*15770*/  IMAD.MOV.U32 R158, RZ, RZ, R35 ;  /* 0x000000ffff9e7224 */ /* 0x000fe200078e0023 */
[----:B------:R-:W-:Y:S01]  /*15780*/  MUFU.EX2 R142, R88 ;  /* 0x00000058008e7308 */ /* 0x000fe20000000800 */
[----:B------:R-:W-:Y:S01]  /*15790*/  FMUL.FTZ R35, R68, R167 ;  /* 0x000000a744237220 */ /* 0x000fe20000410000 */
[----:B------:R-:W-:Y:S01]  /*157a0*/  MOV R144, R48 ;  /* 0x0000003000907202 */ /* 0x000fe20000000f00 */
[----:B------:R-:W-:Y:S02]  /*157b0*/  IMAD.MOV.U32 R167, RZ, RZ, R54 ;  /* 0x000000ffffa77224 */ /* 0x000fe400078e0036 */
[----:B------:R-:W3:Y:S01]  /*157c0*/  LDSM.16.MT88.4 R52, [R214+0x8000] ;  /* 0x00800000d634783b */ /* 0x000ee20000004200 */
[C---:B------:R-:W-:Y:S02]  /*157d0*/  FMUL.FTZ R33, R69.reuse, R165 ;  /* 0x000000a545217220 */ /* 0x040fe40000410000 */
[----:B------:R-:W-:Y:S02]  /*157e0*/  FMUL.FTZ R40, R2, R168 ;  /* 0x000000a802287220 */ /* 0x000fe40000410000 */
[C---:B------:R-:W-:Y:S01]  /*157f0*/  FMUL.FTZ R48, R69.reuse, R180 ;  /* 0x000000b445307220 */ /* 0x040fe20000410000 */
[----:B------:R-:W-:Y:S01]  /*15800*/  MUFU.EX2 R124, R90 ;  /* 0x0000005a007c7308 */ /* 0x000fe20000000800 */
[----:B------:R-:W-:Y:S02]  /*15810*/  IMAD.MOV.U32 R165, RZ, RZ, R50 ;  /* 0x000000ffffa57224 */ /* 0x000fe400078e0032 */
[----:B------:R-:W-:Y:S02]  /*15820*/  FMUL.FTZ R50, R68, R182 ;  /* 0x000000b644327220 */ /* 0x000fe40000410000 */
[----:B------:R-:W-:Y:S02]  /*15830*/  IMAD.MOV.U32 R160, RZ, RZ, R41 ;  /* 0x000000ffffa07224 */ /* 0x000fe400078e0029 */
[C---:B------:R-:W-:Y:S02]  /*15840*/  FMUL.FTZ R41, R2.reuse, R169 ;  /* 0x000000a902297220 */ /* 0x040fe40000410000 */
[C---:B------:R-:W-:Y:S01]  /*15850*/  FMUL.FTZ R45, R2.reuse, R177 ;  /* 0x000000b1022d7220 */ /* 0x040fe20000410000 */
[----:B------:R-:W-:Y:S01]  /*15860*/  MUFU.EX2 R206, R206 ;  /* 0x000000ce00ce7308 */ /* 0x000fe20000000800 */
[C---:B------:R-:W-:Y:S02]  /*15870*/  FMUL.FTZ R49, R69.reuse, R181 ;  /* 0x000000b545317220 */ /* 0x040fe40000410000 */
[C---:B------:R-:W-:Y:S02]  /*15880*/  FMUL.FTZ R56, R2.reuse, R184 ;  /* 0x000000b802387220 */ /* 0x040fe40000410000 */
[C---:B------:R-:W-:Y:S02]  /*15890*/  FMUL.FTZ R57, R2.reuse, R185 ;  /* 0x000000b902397220 */ /* 0x040fe40000410000 */
[----:B-1----:R-:W-:Y:S02]  /*158a0*/  FMUL.FTZ R61, R2, R193 ;  /* 0x000000c1023d7220 */ /* 0x002fe40000410000 */
[C---:B------:R-:W-:Y:S01]  /*158b0*/  FMUL.FTZ R30, R0.reuse, R162 ;  /* 0x000000a2001e7220 */ /* 0x040fe20000410000 */
[----:B------:R-:W-:Y:S01]  /*158c0*/  MOV R162, R32 ;  /* 0x0000002000a27202 */ /* 0x000fe20000000f00 */
[----:B------:R-:W-:Y:S01]  /*158d0*/  FMUL.FTZ R32, R69, R164 ;  /* 0x000000a445207220 */ /* 0x000fe20000410000 */
[----:B------:R-:W-:Y:S01]  /*158e0*/  MOV R164, R81 ;  /* 0x0000005100a47202 */ /* 0x000fe20000000f00 */
[-C--:B--2---:R-:W-:Y:S01]  /*158f0*/  HMMA.16816.F32 R20, R76, R36.reuse, R20 ;  /* 0x000000244c14723c */ /* 0x084fe20000001814 */
[----:B------:R-:W1:Y:S01]  /*15900*/  LDSM.16.MT88.4 R80, [R215+0x8000] ;  /* 0x00800000d750783b */ /* 0x000e620000004200 */
[----:B------:R-:W-:Y:S01]  /*15910*/  FMUL.FTZ R31, R0, R163 ;  /* 0x000000a3001f7220 */ /* 0x000fe20000410000 */
[----:B------:R-:W-:Y:S01]  /*15920*/  MOV R163, R44 ;  /* 0x0000002c00a37202 */ /* 0x000fe20000000f00 */
[----:B------:R-:W-:Y:S01]  /*15930*/  FMUL.FTZ R44, R2, R176 ;  /* 0x000000b0022c7220 */ /* 0x000fe20000410000 */
[----:B------:R-:W-:Y:S01]  /*15940*/  MUFU.EX2 R208, R208 ;  /* 0x000000d000d07308 */ /* 0x000fe20000000800 */
[----:B------:R-:W-:Y:S02]  /*15950*/  FMUL.FTZ R47, R0, R179 ;  /* 0x000000b3002f7220 */ /* 0x000fe40000410000 */
[C---:B------:R-:W-:Y:S01]  /*15960*/  HMMA.16816.F32 R24, R64.reuse, R36, R24 ;  /* 0x000000244018723c */ /* 0x040fe20000001818 */
[--C-:B------:R-:W-:Y:S03]  /*15970*/  FFMA.FTZ R233, R233, c[0x0][0x23c], -R75.reuse ;  /* 0x00008f00e9e97a23 */ /* 0x100fe6000001084b */
[----:B------:R-:W-:Y:S02]  /*15980*/  FFMA.FTZ R232, R232, c[0x0][0x23c], -R75 ;  /* 0x00008f00e8e87a23 */ /* 0x000fe4000001084b */
[----:B------:R-:W-:Y:S01]  /*15990*/  IMAD.MOV.U32 R146, RZ, RZ, R46 ;  /* 0x000000ffff927224 */ /* 0x000fe200078e002e */
[----:B------:R-:W-:Y:S01]  /*159a0*/  MUFU.EX2 R205, R205 ;  /* 0x000000cd00cd7308 */ /* 0x000fe20000000800 */
[-C--:B------:R-:W-:Y:S01]  /*159b0*/  HMMA.16816.F32 R28, R64, R38.reuse, R28 ;  /* 0x00000026401c723c */ /* 0x080fe2000000181c */
[C---:B------:R-:W-:Y:S03]  /*159c0*/  FMUL.FTZ R37, R69.reuse, R173 ;  /* 0x000000ad45257220 */ /* 0x040fe60000410000 */
[----:B------:R-:W-:Y:S01]  /*159d0*/  FMUL.FTZ R36, R69, R172 ;  /* 0x000000ac45247220 */ /* 0x000fe20000410000 */
[----:B------:R-:W-:Y:S01]  /*159e0*/  MOV R173, R58 ;  /* 0x0000003a00ad7202 */ /* 0x000fe20000000f00 */
[----:B------:R-:W-:Y:S02]  /*159f0*/  FMUL.FTZ R58, R0, R186 ;  /* 0x000000ba003a7220 */ /* 0x000fe40000410000 */
[C---:B------:R-:W-:Y:S01]  /*15a00*/  HMMA.16816.F32 R32, R76.reuse, R38, R32 ;  /* 0x000000264c20723c */ /* 0x040fe20000001820 */
[----:B------:R-:W-:Y:S01]  /*15a10*/  IMAD.MOV.U32 R172, RZ, RZ, R59 ;  /* 0x000000ffffac7224 */ /* 0x000fe200078e003b */
[----:B------:R-:W-:Y:S02]  /*15a20*/  MUFU.EX2 R207, R207 ;  /* 0x000000cf00cf7308 */ /* 0x000fe40000000800 */
[----:B------:R-:W-:Y:S02]  /*15a30*/  IMAD.MOV.U32 R168, RZ, RZ, R173 ;  /* 0x000000ffffa87224 */ /* 0x000fe400078e00ad */
[----:B------:R-:W-:Y:S02]  /*15a40*/  IMAD.MOV.U32 R173, RZ, RZ, R162 ;  /* 0x000000ffffad7224 */ /* 0x000fe400078e00a2 */
[C---:B------:R-:W-:Y:S01]  /*15a50*/  FMUL.FTZ R39, R68.reuse, R175 ;  /* 0x000000af44277220 */ /* 0x040fe20000410000 */
[----:B------:R-:W-:Y:S03]  /*15a60*/  MOV R175, R42 ;  /* 0x0000002a00af7202 */ /* 0x000fe60000000f00 */
[----:B------:R-:W-:Y:S01]  /*15a70*/  FMUL.FTZ R38, R68, R174 ;  /* 0x000000ae44267220 */ /* 0x000fe20000410000 */
[----:B------:R-:W-:Y:S01]  /*15a80*/  MOV R174, R43 ;  /* 0x0000002b00ae7202 */ /* 0x000fe20000000f00 */
[----:B------:R-:W-:Y:S01]  /*15a90*/  FFMA.FTZ R60, R175, c[0x0][0x23c], -R75 ;  /* 0x00008f00af3c7a23 */ /* 0x000fe2000001084b */
[----:B------:R-:W-:Y:S01]  /*15aa0*/  MOV R175, R172 ;  /* 0x000000ac00af7202 */ /* 0x000fe20000000f00 */
[----:B------:R-:W-:Y:S01]  /*15ab0*/  IMAD.MOV.U32 R162, RZ, RZ, R151 ;  /* 0x000000ffffa27224 */ /* 0x000fe200078e0097 */
[----:B------:R-:W-:Y:S01]  /*15ac0*/  MOV R172, R159 ;  /* 0x0000009f00ac7202 */ /* 0x000fe20000000f00 */
[----:B------:R2:W-:Y:S01]  /*15ad0*/  MUFU.EX2 R110, R60 ;  /* 0x0000003c006e7308 */ /* 0x0005e20000000800 */
[-C--:B---3--:R-:W-:Y:S01]  /*15ae0*/  HMMA.16816.F32 R36, R76, R52.reuse, R36 ;  /* 0x000000344c24723c */ /* 0x088fe20000001824 */
[----:B------:R-:W-:Y:S01]  /*15af0*/  MOV R159, R149 ;  /* 0x00000095009f7202 */ /* 0x000fe20000000f00 */
[----:B------:R-:W-:Y:S01]  /*15b00*/  IMAD.MOV.U32 R151, RZ, RZ, R137 ;  /* 0x000000ffff977224 */ /* 0x000fe200078e0089 */
[----:B------:R-:W-:Y:S01]  /*15b10*/  MOV R149, R141 ;  /* 0x0000008d00957202 */ /* 0x000fe20000000f00 */
[C---:B------:R-:W-:Y:S02]  /*15b20*/  FMUL.FTZ R43, R0.reuse, R171 ;  /* 0x000000ab002b7220 */ /* 0x040fe40000410000 */
[C---:B------:R-:W-:Y:S02]  /*15b30*/  FMUL.FTZ R46, R0.reuse, R178 ;  /* 0x000000b2002e7220 */ /* 0x040fe40000410000 */
[C---:B------:R-:W-:Y:S01]  /*15b40*/  FMUL.FTZ R42, R0.reuse, R170 ;  /* 0x000000aa002a7220 */ /* 0x040fe20000410000 */
[----:B------:R3:W-:Y:S03]  /*15b50*/  MUFU.EX2 R137, R63 ;  /* 0x0000003f00897308 */ /* 0x0007e60000000800 */
[----:B------:R-:W-:Y:S03]  /*15b60*/  FMUL.FTZ R59, R0, R187 ;  /* 0x000000bb003b7220 */ /* 0x000fe60000410000 */
[C---:B------:R-:W-:Y:S04]  /*15b70*/  HMMA.16816.F32 R40, R64.reuse, R52, R40 ;  /* 0x000000344028723c */ /* 0x040fe80000001828 */
[----:B------:R4:W1:Y:S03]  /*15b80*/  MUFU.EX2 R141, R62 ;  /* 0x0000003e008d7308 */ /* 0x0008660000000800 */
[C---:B------:R-:W-:Y:S01]  /*15b90*/  FMUL.FTZ R52, R69.reuse, R188 ;  /* 0x000000bc45347220 */ /* 0x040fe20000410000 */
[-C--:B------:R-:W-:Y:S01]  /*15ba0*/  HMMA.16816.F32 R44, R64, R54.reuse, R44 ;  /* 0x00000036402c723c */ /* 0x080fe2000000182c */
[--C-:B--2---:R-:W-:Y:S03]  /*15bb0*/  FFMA.FTZ R60, R174, c[0x0][0x23c], -R75.reuse ;  /* 0x00008f00ae3c7a23 */ /* 0x104fe6000001084b */
[----:B------:R-:W-:Y:S01]  /*15bc0*/  MOV R174, R167 ;  /* 0x000000a700ae7202 */ /* 0x000fe20000000f00 */
[----:B------:R-:W-:Y:S01]  /*15bd0*/  FMUL.FTZ R53, R69, R189 ;  /* 0x000000bd45357220 */ /* 0x000fe20000410000 */
[----:B------:R-:W-:Y:S01]  /*15be0*/  MOV R167, R158 ;  /* 0x0000009e00a77202 */ /* 0x000fe20000000f00 */
[----:B------:R-:W-:Y:S01]  /*15bf0*/  MUFU.EX2 R187, R99 ;  /* 0x0000006300bb7308 */ /* 0x000fe20000000800 */
[C---:B------:R-:W-:Y:S01]  /*15c00*/  HMMA.16816.F32 R48, R76.reuse, R54, R48 ;  /* 0x000000364c30723c */ /* 0x040fe20000001830 */
[----:B------:R-:W-:Y:S03]  /*15c10*/  MOV R158, R148 ;  /* 0x00000094009e7202 */ /* 0x000fe60000000f00 */
[----:B------:R-:W-:Y:S01]  /*15c20*/  MOV R148, R120 ;  /* 0x0000007800947202 */ /* 0x000fe20000000f00 */
[----:B---3--:R-:W-:Y:S02]  /*15c30*/  FMUL.FTZ R63, R0, R195 ;  /* 0x000000c3003f7220 */ /* 0x008fe40000410000 */
[C---:B------:R-:W-:Y:S02]  /*15c40*/  FMUL.FTZ R54, R68.reuse, R190 ;  /* 0x000000be44367220 */ /* 0x040fe40000410000 */
[----:B------:R2:W3:Y:S03]  /*15c50*/  MUFU.EX2 R120, R60 ;  /* 0x0000003c00787308 */ /* 0x0004e60000000800 */
[----:B------:R-:W-:Y:S02]  /*15c60*/  FMUL.FTZ R55, R68, R191 ;  /* 0x000000bf44377220 */ /* 0x000fe40000410000 */
[----:B----4-:R-:W-:Y:S05]  /*15c70*/  FMUL.FTZ R62, R0, R194 ;  /* 0x000000c2003e7220 */ /* 0x010fea0000410000 */
[-C--:B-1----:R-:W-:Y:S01]  /*15c80*/  HMMA.16816.F32 R52, R76, R80.reuse, R52 ;  /* 0x000000504c34723c */ /* 0x082fe20000001834 */
[----:B------:R-:W-:Y:S07]  /*15c90*/  MUFU.EX2 R190, R106 ;  /* 0x0000006a00be7308 */ /* 0x000fee0000000800 */
[C---:B------:R-:W-:Y:S03]  /*15ca0*/  HMMA.16816.F32 R56, R64.reuse, R80, R56 ;  /* 0x000000504038723c */ /* 0x040fe60000001838 */
[----:B------:R-:W-:Y:S01]  /*15cb0*/  MUFU.EX2 R211, R211 ;  /* 0x000000d300d37308 */ /* 0x000fe20000000800 */
[----:B--2---:R-:W-:Y:S02]  /*15cc0*/  FFMA.FTZ R60, R168, c[0x0][0x23c], -R75 ;  /* 0x00008f00a83c7a23 */ /* 0x004fe4000001084b */
[----:B------:R-:W-:Y:S01]  /*15cd0*/  IMAD.MOV.U32 R168, RZ, RZ, R175 ;  /* 0x000000ffffa87224 */ /* 0x000fe200078e00af */
[----:B------:R-:W-:Y:S02]  /*15ce0*/  MOV R175, R174 ;  /* 0x000000ae00af7202 */ /* 0x000fe40000000f00 */
[----:B------:R-:W-:Y:S03]  /*15cf0*/  MOV R174, R173 ;  /* 0x000000ad00ae7202 */ /* 0x000fe60000000f00 */
[----:B------:R-:W-:Y:S01]  /*15d00*/  IMAD.MOV.U32 R173, RZ, RZ, R172 ;  /* 0x000000ffffad7224 */ /* 0x000fe200078e00ac */
[----:B------:R-:W-:Y:S01]  /*15d10*/  MOV R172, R167 ;  /* 0x000000a700ac7202 */ /* 0x000fe20000000f00 */
[----:B------:R-:W-:Y:S01]  /*15d20*/  MUFU.EX2 R234, R234 ;  /* 0x000000ea00ea7308 */ /* 0x000fe20000000800 */
        /* <DEDUP_REMOVED lines=12> */
[----:B------:R1:W-:Y:S01]  /*15df0*/  MUFU.EX2 R139, R60 ;  /* 0x0000003c008b7308 */ /* 0x0003e20000000800 */
[----:B------:R-:W-:Y:S01]  /*15e00*/  MOV R180, R175 ;  /* 0x000000af00b47202 */ /* 0x000fe20000000f00 */
[----:B------:R-:W-:Y:S01]  /*15e10*/  IMAD.MOV.U32 R171, RZ, RZ, R158 ;  /* 0x000000ffffab7224 */ /* 0x000fe200078e009e */
[----:B------:R-:W-:Y:S02]  /*15e20*/  MOV R169, R149 ;  /* 0x0000009500a97202 */ /* 0x000fe40000000f00 */
[----:B------:R-:W-:Y:S02]  /*15e30*/  MOV R178, R173 ;  /* 0x000000ad00b27202 */ /* 0x000fe40000000f00 */
[----:B------:R-:W-:Y:S02]  /*15e40*/  MOV R173, R147 ;  /* 0x0000009300ad7202 */ /* 0x000fe40000000f00 */
[----:B------:R-:W-:Y:S01]  /*15e50*/  MOV R177, R172 ;  /* 0x000000ac00b17202 */ /* 0x000fe20000000f00 */
[----:B------:R-:W-:Y:S01]  /*15e60*/  MUFU.EX2 R147, R94 ;  /* 0x0000005e00937308 */ /* 0x000fe20000000800 */
[----:B------:R-:W-:Y:S02]  /*15e70*/  MOV R181, R179 ;  /* 0x000000b300b57202 */ /* 0x000fe40000000f00 */
        /* <DEDUP_REMOVED lines=10> */
[--C-:B-1----:R-:W-:Y:S01]  /*15f20*/  FFMA.FTZ R60, R168, c[0x0][0x23c], -R75.reuse ;  /* 0x00008f00a83c7a23 */ /* 0x102fe2000001084b */
[----:B------:R-:W-:Y:S01]  /*15f30*/  MOV R150, R144 ;  /* 0x0000009000967202 */ /* 0x000fe20000000f00 */
[----:B------:R-:W-:Y:S01]  /*15f40*/  IMAD.MOV.U32 R168, RZ, RZ, R148 ;  /* 0x000000ffffa87224 */ /* 0x000fe200078e0094 */
[----:B------:R-:W-:Y:S01]  /*15f50*/  MOV R170, R151 ;  /* 0x0000009700aa7202 */ /* 0x000fe20000000f00 */
[----:B------:R1:W2:Y:S01]  /*15f60*/  MUFU.EX2 R140, R60 ;  /* 0x0000003c008c7308 */ /* 0x0002a20000000800 */
[----:B------:R-:W-:Y:S02]  /*15f70*/  MOV R176, R159 ;  /* 0x0000009f00b07202 */ /* 0x000fe40000000f00 */
[----:B------:R-:W-:Y:S02]  /*15f80*/  MOV R172, R146 ;  /* 0x0000009200ac7202 */ /* 0x000fe40000000f00 */
[----:B------:R-:W-:Y:S02]  /*15f90*/  MOV R177, R169 ;  /* 0x000000a900b17202 */ /* 0x000fe40000000f00 */
[----:B------:R-:W-:Y:S02]  /*15fa0*/  MOV R169, R167 ;  /* 0x000000a700a97202 */ /* 0x000fe40000000f00 */
[----:B------:R-:W-:Y:S01]  /*15fb0*/  MOV R183, R179 ;  /* 0x000000b300b77202 */ /* 0x000fe20000000f00 */
[----:B------:R-:W-:Y:S01]  /*15fc0*/  MUFU.EX2 R148, R127 ;  /* 0x0000007f00947308 */ /* 0x000fe20000000800 */
[----:B------:R-:W-:Y:S02]  /*15fd0*/  MOV R175, R162 ;  /* 0x000000a200af7202 */ /* 0x000fe40000000f00 */
[----:B------:R-:W-:Y:S02]  /*15fe0*/  MOV R189, R183 ;  /* 0x000000b700bd7202 */ /* 0x000fe40000000f00 */
[----:B------:R-:W-:Y:S02]  /*15ff0*/  MOV R162, R224 ;  /* 0x000000e000a27202 */ /* 0x000fe40000000f00 */
[----:B------:R4:W5:Y:S03]  /*16000*/  LDL.LU R224, [R1+0xf0] ;  /* 0x0000f00001e07983 */ /* 0x0009660000300800 */
[----:B------:R-:W-:Y:S01]  /*16010*/  MUFU.EX2 R127, R95 ;  /* 0x0000005f007f7308 */ /* 0x000fe20000000800 */
[----:B-1----:R-:W-:Y:S02]  /*16020*/  FFMA.FTZ R60, R180, c[0x0][0x23c], -R75 ;  /* 0x00008f00b43c7a23 */ /* 0x002fe4000001084b */
[----:B------:R-:W-:Y:S01]  /*16030*/  IMAD.MOV.U32 R180, RZ, RZ, R178 ;  /* 0x000000ffffb47224 */ /* 0x000fe200078e00b2 */
[----:B------:R-:W-:Y:S02]  /*16040*/  MOV R178, R176 ;  /* 0x000000b000b27202 */ /* 0x000fe40000000f00 */
[----:B------:R-:W-:Y:S04]  /*16050*/  MOV R176, R170 ;  /* 0x000000aa00b07202 */ /* 0x000fe80000000f00 */
[----:B------:R1:W-:Y:S01]  /*16060*/  MUFU.EX2 R144, R60 ;  /* 0x0000003c00907308 */ /* 0x0003e20000000800 */
[----:B------:R-:W-:Y:S01]  /*16070*/  IMAD.MOV.U32 R170, RZ, RZ, R168 ;  /* 0x000000ffffaa7224 */ /* 0x000fe200078e00a8 */
[----:B------:R-:W-:Y:S01]  /*16080*/  MOV R168, R172 ;  /* 0x000000ac00a87202 */ /* 0x000fe20000000f00 */
[----:B------:R-:W-:Y:S01]  /*16090*/  IMAD.MOV.U32 R188, RZ, RZ, R180 ;  /* 0x000000ffffbc7224 */ /* 0x000fe200078e00b4 */
[----:B------:R-:W-:Y:S01]  /*160a0*/  MOV R172, R166 ;  /* 0x000000a600ac7202 */ /* 0x000fe20000000f00 */
[----:B------:R-:W-:Y:S01]  /*160b0*/  IMAD.MOV.U32 R166, RZ, RZ, R164 ;  /* 0x000000ffffa67224 */ /* 0x000fe200078e00a4 */
        /* <DEDUP_REMOVED lines=12> */
[----:B------:R4:W5:Y:S01]  /*16180*/  LDL.LU R223, [R1+0xec] ;  /* 0x0000ec0001df7983 */ /* 0x0009620000300800 */
[----:B------:R-:W-:Y:S01]  /*16190*/  MOV R172, R155 ;  /* 0x0000009b00ac7202 */ /* 0x000fe20000000f00 */
[----:B------:R-:W-:Y:S01]  /*161a0*/  MUFU.EX2 R146, R84 ;  /* 0x0000005400927308 */ /* 0x000fe20000000800 */
[----:B------:R-:W-:Y:S01]  /*161b0*/  MOV R155, R222 ;  /* 0x000000de009b7202 */ /* 0x000fe20000000f00 */
[----:B------:R-:W-:Y:S01]  /*161c0*/  IMAD.MOV.U32 R167, RZ, RZ, R166 ;  /* 0x000000ffffa77224 */ /* 0x000fe200078e00a6 */
[----:B------:R4:W5:Y:S01]  /*161d0*/  LDL.LU R222, [R1+0xe8] ;  /* 0x0000e80001de7983 */ /* 0x0009620000300800 */
[----:B-1----:R-:W-:Y:S01]  /*161e0*/  FFMA.FTZ R60, R181, c[0x0][0x23c], -R75 ;  /* 0x00008f00b53c7a23 */ /* 0x002fe2000001084b */
[----:B------:R-:W-:Y:S02]  /*161f0*/  MOV R181, R176 ;  /* 0x000000b000b57202 */ /* 0x000fe40000000f00 */
[----:B------:R-:W-:Y:S02]  /*16200*/  MOV R176, R168 ;  /* 0x000000a800b07202 */ /* 0x000fe40000000f00 */
[----:B------:R-:W-:Y:S01]  /*16210*/  MOV R168, R165 ;  /* 0x000000a500a87202 */ /* 0x000fe20000000f00 */
[----:B------:R-:W-:Y:S01]  /*16220*/  IMAD.MOV.U32 R165, RZ, RZ, R160 ;  /* 0x000000ffffa57224 */ /* 0x000fe200078e00a0 */
[----:B------:R-:W-:Y:S01]  /*16230*/  MOV R160, R145 ;  /* 0x0000009100a07202 */ /* 0x000fe20000000f00 */
[----:B------:R-:W-:Y:S01]  /*16240*/  IMAD.MOV.U32 R183, RZ, RZ, R181 ;  /* 0x000000ffffb77224 */ /* 0x000fe200078e00b5 */
[----:B------:R1:W-:Y:S01]  /*16250*/  MUFU.EX2 R145, R60 ;  /* 0x0000003c00917308 */ /* 0x0003e20000000800 */
        /* <DEDUP_REMOVED lines=15> */
[----:B------:R4:W5:Y:S01]  /*16350*/  LDL.LU R221, [R1+0xe4] ;  /* 0x0000e40001dd7983 */ /* 0x0009620000300800 */
[----:B------:R-:W-:Y:S02]  /*16360*/  MOV R90, R152 ;  /* 0x00000098005a7202 */ /* 0x000fe40000000f00 */
[----:B------:R-:W-:Y:S02]  /*16370*/  MOV R178, R153 ;  /* 0x0000009900b27202 */ /* 0x000fe40000000f00 */
[----:B------:R-:W-:Y:S01]  /*16380*/  MOV R166, R157 ;  /* 0x0000009d00a67202 */ /* 0x000fe20000000f00 */
[----:B-1----:R-:W-:Y:S01]  /*16390*/  FFMA.FTZ R60, R188, c[0x0][0x23c], -R75 ;  /* 0x00008f00bc3c7a23 */ /* 0x002fe2000001084b */
[----:B------:R-:W-:Y:S01]  /*163a0*/  MOV R188, R180 ;  /* 0x000000b400bc7202 */ /* 0x000fe20000000f00 */
[----:B------:R-:W-:Y:S01]  /*163b0*/  MUFU.EX2 R123, R85 ;  /* 0x00000055007b7308 */ /* 0x000fe20000000800 */
        /* <DEDUP_REMOVED lines=9> */
[----:B------:R-:W-:Y:S02]  /*16450*/  MOV R185, R180 ;  /* 0x000000b400b97202 */ /* 0x000fe40000000f00 */
[----:B------:R-:W-:Y:S01]  /*16460*/  MOV R173, R160 ;  /* 0x000000a000ad7202 */ /* 0x000fe20000000f00 */
[----:B------:R1:W-:Y:S01]  /*16470*/  MUFU.EX2 R154, R60 ;  /* 0x0000003c009a7308 */ /* 0x0003e20000000800 */
[----:B------:R-:W-:Y:S01]  /*16480*/  MOV R180, R171 ;  /* 0x000000ab00b47202 */ /* 0x000fe20000000f00 */
[----:B------:R-:W-:Y:S01]  /*16490*/  IMAD.MOV.U32 R171, RZ, RZ, R220 ;  /* 0x000000ffffab7224 */ /* 0x000fe200078e00dc */
[----:B------:R-:W-:Y:S01]  /*164a0*/  MOV R181, R177 ;  /* 0x000000b100b57202 */ /* 0x000fe20000000f00 */
[----:B------:R4:W5:Y:S01]  /*164b0*/  LDL.LU R220, [R1+0xe0] ;  /* 0x0000e00001dc7983 */ /* 0x0009620000300800 */
[----:B------:R-:W-:Y:S01]  /*164c0*/  MOV R177, R176 ;  /* 0x000000b000b17202 */ /* 0x000fe20000000f00 */
[----:B------:R-:W-:Y:S04]  /*164d0*/  IMAD.MOV.U32 R176, RZ, RZ, R155 ;  /* 0x000000ffffb07224 */ /* 0x000fe800078e009b */
[----:B------:R-:W-:Y:S10]  /*164e0*/  MUFU.EX2 R188, R134 ;  /* 0x0000008600bc7308 */ /* 0x000ff40000000800 */
[----:B------:R-:W-:Y:S01]  /*164f0*/  MUFU.EX2 R149, R126 ;  /* 0x0000007e00957308 */ /* 0x000fe20000000800 */
[--C-:B-1----:R-:W-:Y:S09]  /*16500*/  FFMA.FTZ R60, R189, c[0x0][0x23c], -R75.reuse ;  /* 0x00008f00bd3c7a23 */ /* 0x102ff2000001084b */
[----:B------:R1:W-:Y:S10]  /*16510*/  MUFU.EX2 R156, R60 ;  /* 0x0000003c009c7308 */ /* 0x0003f40000000800 */
[----:B------:R-:W-:Y:S10]  /*16520*/  MUFU.EX2 R151, R93 ;  /* 0x0000005d00977308 */ /* 0x000ff40000000800 */
[----:B------:R2:W2:Y:S01]  /*16530*/  MUFU.EX2 R157, R86 ;  /* 0x00000056009d7308 */ /* 0x0004a20000000800 */
[----:B-1----:R-:W-:Y:S09]  /*16540*/  FMUL.FTZ R60, R2, R192 ;  /* 0x000000c0023c7220 */ /* 0x002ff20000410000 */
[----:B------:R-:W-:Y:S01]  /*16550*/  MUFU.EX2 R161, R135 ;  /* 0x0000008700a17308 */ /* 0x000fe20000000800 */
[-C--:B------:R-:W-:Y:S07]  /*16560*/  HMMA.16816.F32 R60, R64, R82.reuse, R60 ;  /* 0x00000052403c723c */ /* 0x080fee000000183c */
[C---:B------:R-:W-:Y:S02]  /*16570*/  FMUL.FTZ R66, R68.reuse, R198 ;  /* 0x000000c644427220 */ /* 0x040fe40000410000 */
[----:B------:R-:W-:Y:S01]  /*16580*/  FMUL.FTZ R67, R68, R199 ;  /* 0x000000c744437220 */ /* 0x000fe20000410000 */
[----:B------:R-:W-:Y:S02]  /*16590*/  MUFU.EX2 R155, R101 ;  /* 0x00000065009b7308 */ /* 0x000fe40000000800 */
[----:B------:R-:W-:Y:S01]  /*165a0*/  FMUL.FTZ R64, R69, R196 ;  /* 0x000000c445407220 */ /* 0x000fe20000410000 */
[----:B--2---:R-:W-:Y:S01]  /*165b0*/  F2FP.PACK_AB R86, R141, R137 ;  /* 0x000000898d56723e */ /* 0x004fe200000000ff */
[----:B------:R-:W-:Y:S06]  /*165c0*/  FMUL.FTZ R65, R69, R197 ;  /* 0x000000c545417220 */ /* 0x000fec0000410000 */
[----:B------:R-:W-:Y:S01]  /*165d0*/  MUFU.EX2 R189, R133 ;  /* 0x0000008500bd7308 */ /* 0x000fe20000000800 */
[----:B------:R-:W-:Y:S01]  /*165e0*/  HMMA.16816.F32 R64, R76, R82, R64 ;  /* 0x000000524c40723c */ /* 0x000fe20000001840 */
[----:B------:R-:W1:Y:S06]  /*165f0*/  LDSM.16.MT88.4 R80, [R213+0x8800] ;  /* 0x00880000d550783b */ /* 0x000e6c0000004200 */
[----:B------:R-:W-:Y:S01]  /*16600*/  FFMA.FTZ R76, R89, c[0x0][0x23c], -R75 ;  /* 0x00008f00594c7a23 */ /* 0x000fe2000001084b */
[----:B------:R-:W-:Y:S01]  /*16610*/  MOV R89, R107 ;  /* 0x0000006b00597202 */ /* 0x000fe20000000f00 */
[----:B------:R-:W-:Y:S03]  /*16620*/  MUFU.EX2 R160, R100 ;  /* 0x0000006400a07308 */ /* 0x000fe60000000800 */
[----:B------:R-:W-:Y:S02]  /*16630*/  MOV R107, R90 ;  /* 0x0000005a006b7202 */ /* 0x000fe40000000f00 */
[----:B------:R-:W-:Y:S01]  /*16640*/  MOV R90, R91 ;  /* 0x0000005b005a7202 */ /* 0x000fe20000000f00 */
[----:B------:R-:W-:Y:S01]  /*16650*/  IMAD.MOV.U32 R91, RZ, RZ, R186 ;  /* 0x000000ffff5b7224 */ /* 0x000fe200078e00ba */
[----:B------:R-:W-:Y:S02]  /*16660*/  MOV R186, R185 ;  /* 0x000000b900ba7202 */ /* 0x000fe40000000f00 */
[----:B------:R-:W-:Y:S01]  /*16670*/  MOV R185, R184 ;  /* 0x000000b800b97202 */ /* 0x000fe20000000f00 */
[----:B------:R2:W-:Y:S01]  /*16680*/  MUFU.EX2 R134, R76 ;  /* 0x0000004c00867308 */ /* 0x0005e20000000800 */
[----:B------:R-:W-:Y:S01]  /*16690*/  MOV R184, R191 ;  /* 0x000000bf00b87202 */ /* 0x000fe20000000f00 */
[----:B------:R-:W-:Y:S01]  /*166a0*/  IMAD.MOV.U32 R191, RZ, RZ, R183 ;  /* 0x000000ffffbf7224 */ /* 0x000fe200078e00b7 */
[----:B------:R-:W-:Y:S02]  /*166b0*/  MOV R183, R182 ;  /* 0x000000b600b77202 */ /* 0x000fe40000000f00 */
[----:B------:R-:W-:Y:S02]  /*166c0*/  MOV R182, R179 ;  /* 0x000000b300b67202 */ /* 0x000fe40000000f00 */
[----:B------:R-:W-:Y:S01]  /*166d0*/  MOV R179, R175 ;  /* 0x000000af00b37202 */ /* 0x000fe20000000f00 */
[----:B------:R-:W-:Y:S01]  /*166e0*/  IMAD.MOV.U32 R175, RZ, RZ, R174 ;  /* 0x000000ffffaf7224 */ /* 0x000fe200078e00ae */
[----:B------:R-:W-:Y:S01]  /*166f0*/  MOV R174, R219 ;  /* 0x000000db00ae7202 */ /* 0x000fe20000000f00 */
[----:B------:R-:W-:Y:S01]  /*16700*/  MUFU.EX2 R152, R97 ;  /* 0x0000006100987308 */ /* 0x000fe20000000800 */
[----:B------:R-:W-:Y:S01]  /*16710*/  MOV R95, R90 ;  /* 0x0000005a005f7202 */ /* 0x000fe20000000f00 */
[----:B------:R4:W5:Y:S01]  /*16720*/  LDL.LU R219, [R1+0xdc] ;  /* 0x0000dc0001db7983 */ /* 0x0009620000300800 */
        /* <DEDUP_REMOVED lines=14> */
[----:B------:R-:W-:Y:S01]  /*16810*/  MOV R179, R108 ;  /* 0x0000006c00b37202 */ /* 0x000fe20000000f00 */
[----:B------:R-:W-:Y:S01]  /*16820*/  IMAD.MOV.U32 R183, RZ, RZ, R175 ;  /* 0x000000ffffb77224 */ /* 0x000fe200078e00af */
[----:B------:R-:W-:Y:S02]  /*16830*/  MOV R92, R185 ;  /* 0x000000b9005c7202 */ /* 0x000fe40000000f00 */
[----:B------:R-:W-:Y:S01]  /*16840*/  MOV R185, R191 ;  /* 0x000000bf00b97202 */ /* 0x000fe20000000f00 */
[----:B------:R-:W-:Y:S01]  /*16850*/  IMAD.MOV.U32 R184, RZ, RZ, R183 ;  /* 0x000000ffffb87224 */ /* 0x000fe200078e00b7 */
[----:B------:R-:W-:Y:S02]  /*16860*/  MOV R191, R182 ;  /* 0x000000b600bf7202 */ /* 0x000fe40000000f00 */
[----:B------:R-:W-:Y:S01]  /*16870*/  MOV R182, R178 ;  /* 0x000000b200b67202 */ /* 0x000fe20000000f00 */
[----:B------:R-:W-:Y:S01]  /*16880*/  MUFU.EX2 R153, R98 ;  /* 0x0000006200997308 */ /* 0x000fe20000000800 */
[----:B------:R-:W-:Y:S02]  /*16890*/  MOV R178, R173 ;  /* 0x000000ad00b27202 */ /* 0x000fe40000000f00 */
[----:B------:R-:W-:Y:S02]  /*168a0*/  MOV R108, R218 ;  /* 0x000000da006c7202 */ /* 0x000fe40000000f00 */
[----:B------:R4:W5:Y:S01]  /*168b0*/  LDL.LU R218, [R1+0xd8] ;  /* 0x0000d80001da7983 */ /* 0x0009620000300800 */
[----:B------:R-:W-:Y:S01]  /*168c0*/  MOV R183, R179 ;  /* 0x000000b300b77202 */ /* 0x000fe20000000f00 */
[----:B------:R-:W-:Y:S01]  /*168d0*/  IMAD.MOV.U32 R179, RZ, RZ, R176 ;  /* 0x000000ffffb37224 */ /* 0x000fe200078e00b0 */
[----:B------:R-:W-:Y:S02]  /*168e0*/  MOV R176, R217 ;  /* 0x000000d900b07202 */ /* 0x000fe40000000f00 */
[----:B------:R4:W5:Y:S01]  /*168f0*/  LDL.LU R217, [R1+0xd4] ;  /* 0x0000d40001d97983 */ /* 0x0009620000300800 */
        /* <DEDUP_REMOVED lines=8> */
[----:B------:R-:W-:Y:S01]  /*16980*/  IMAD.MOV.U32 R171, RZ, RZ, R168 ;  /* 0x000000ffffab7224 */ /* 0x000fe200078e00a8 */
[----:B------:R-:W-:Y:S02]  /*16990*/  MOV R168, R212 ;  /* 0x000000d400a87202 */ /* 0x000fe40000000f00 */
[----:B------:R4:W5:Y:S01]  /*169a0*/  LDL.LU R212, [R1+0xd0] ;  /* 0x0000d00001d47983 */ /* 0x0009620000300800 */
[----:B------:R-:W-:Y:S02]  /*169b0*/  MOV R88, R186 ;  /* 0x000000ba00587202 */ /* 0x000fe40000000f00 */
[----:B------:R-:W-:Y:S01]  /*169c0*/  MOV R94, R89 ;  /* 0x00000059005e7202 */ /* 0x000fe20000000f00 */
[----:B------:R-:W4:Y:S01]  /*169d0*/  LDL.LU R77, [R1+0x68] ;  /* 0x00006800014d7983 */ /* 0x000f220000300800 */
[----:B------:R-:W-:Y:S01]  /*169e0*/  MOV R95, R88 ;  /* 0x00000058005f7202 */ /* 0x000fe20000000f00 */
[----:B------:R-:W-:Y:S01]  /*169f0*/  MUFU.EX2 R186, R102 ;  /* 0x0000006600ba7308 */ /* 0x000fe20000000800 */
[----:B------:R-:W-:Y:S02]  /*16a00*/  MOV R126, R90 ;  /* 0x0000005a007e7202 */ /* 0x000fe40000000f00 */
[----:B------:R-:W1:Y:S01]  /*16a10*/  LDSM.16.MT88.4 R88, [R216+0x8800] ;  /* 0x00880000d858783b */ /* 0x000e620000004200 */
[----:B------:R-:W-:Y:S02]  /*16a20*/  F2FP.PACK_AB R78, R143, R136 ;  /* 0x000000888f4e723e */ /* 0x000fe400000000ff */
[----:B------:R-:W-:Y:S02]  /*16a30*/  F2FP.PACK_AB R79, R142, R138 ;  /* 0x0000008a8e4f723e */ /* 0x000fe400000000ff */
[----:B------:R-:W-:Y:S02]  /*16a40*/  MOV R133, R182 ;  /* 0x000000b600857202 */ /* 0x000fe40000000f00 */
[----:B------:R-:W-:Y:S01]  /*16a50*/  MOV R106, R178 ;  /* 0x000000b2006a7202 */ /* 0x000fe20000000f00 */
[----:B------:R-:W-:Y:S01]  /*16a60*/  MUFU.EX2 R175, R103 ;  /* 0x0000006700af7308 */ /* 0x000fe20000000800 */
[----:B------:R-:W-:Y:S01]  /*16a70*/  MOV R193, R179 ;  /* 0x000000b300c17202 */ /* 0x000fe20000000f00 */
[----:B--2---:R-:W-:Y:S01]  /*16a80*/  FFMA.FTZ R76, R84, c[0x0][0x23c], -R75 ;  /* 0x00008f00544c7a23 */ /* 0x004fe2000001084b */
[----:B------:R-:W-:Y:S02]  /*16a90*/  MOV R84, R85 ;  /* 0x0000005500547202 */ /* 0x000fe40000000f00 */
[----:B------:R-:W-:Y:S01]  /*16aa0*/  MOV R85, R185 ;  /* 0x000000b900557202 */ /* 0x000fe20000000f00 */
[----:B------:R-:W-:Y:S01]  /*16ab0*/  IMAD.MOV.U32 R195, RZ, RZ, R193 ;  /* 0x000000ffffc37224 */ /* 0x000fe200078e00c1 */
[----:B------:R-:W-:Y:S01]  /*16ac0*/  MOV R99, R191 ;  /* 0x000000bf00637202 */ /* 0x000fe20000000f00 */
[----:B------:R-:W-:Y:S02]  /*16ad0*/  IMAD.MOV.U32 R135, RZ, RZ, R84 ;  /* 0x000000ffff877224 */ /* 0x000fe400078e0054 */
[----:B------:R2:W-:Y:S01]  /*16ae0*/  MUFU.EX2 R185, R76 ;  /* 0x0000004c00b97308 */ /* 0x0005e20000000800 */
[----:B------:R-:W-:Y:S01]  /*16af0*/  F2FP.PACK_AB R84, R121, R109 ;  /* 0x0000006d7954723e */ /* 0x000fe200000000ff */
[----:B------:R-:W-:Y:S01]  /*16b00*/  IMAD.MOV.U32 R191, RZ, RZ, R176 ;  /* 0x000000ffffbf7224 */ /* 0x000fe200078e00b0 */
[----:B------:R-:W-:Y:S01]  /*16b10*/  MOV R101, R85 ;  /* 0x0000005500657202 */ /* 0x000fe20000000f00 */
[----:B------:R-:W-:Y:S01]  /*16b20*/  FFMA.FTZ R99, R99, c[0x0][0x23c], -R75 ;  /* 0x00008f0063637a23 */ /* 0x000fe2000001084b */
[----:B---3--:R-:W-:Y:S02]  /*16b30*/  F2FP.PACK_AB R85, R120, R110 ;  /* 0x0000006e7855723e */ /* 0x008fe400000000ff */
[----:B------:R-:W-:Y:S01]  /*16b40*/  MOV R193, R101 ;  /* 0x0000006500c17202 */ /* 0x000fe20000000f00 */
[----:B------:R-:W-:Y:S01]  /*16b50*/  IMAD.MOV.U32 R101, RZ, RZ, R135 ;  /* 0x000000ffff657224 */ /* 0x000fe200078e0087 */
        /* <DEDUP_REMOVED lines=8> */
[----:B------:R-:W-:Y:S01]  /*16be0*/  MOV R98, R104 ;  /* 0x0000006800627202 */ /* 0x000fe20000000f00 */
[----:B------:R-:W-:Y:S01]  /*16bf0*/  FFMA.FTZ R104, R250, c[0x0][0x23c], -R75 ;  /* 0x00008f00fa687a23 */ /* 0x000fe2000001084b */
[----:B------:R-:W-:Y:S01]  /*16c00*/  MOV R100, R184 ;  /* 0x000000b800647202 */ /* 0x000fe20000000f00 */
[----:B--2---:R-:W2:Y:S01]  /*16c10*/  LDL.LU R76, [R1+0x6c] ;  /* 0x00006c00014c7983 */ /* 0x004ea20000300800 */
[----:B------:R-:W-:Y:S02]  /*16c20*/  MOV R194, R192 ;  /* 0x000000c000c27202 */ /* 0x000fe40000000f00 */
[----:B------:R-:W-:Y:S01]  /*16c30*/  MOV R192, R92 ;  /* 0x0000005c00c07202 */ /* 0x000fe20000000f00 */
[----:B------:R-:W-:Y:S01]  /*16c40*/  IMAD.MOV.U32 R92, RZ, RZ, R95 ;  /* 0x000000ffff5c7224 */ /* 0x000fe200078e005f */
[----:B------:R-:W-:Y:S01]  /*16c50*/  MOV R95, R180 ;  /* 0x000000b4005f7202 */ /* 0x000fe20000000f00 */
[----:B------:R-:W-:Y:S01]  /*16c60*/  MUFU.EX2 R184, R117 ;  /* 0x0000007500b87308 */ /* 0x000fe20000000800 */
[----:B------:R-:W-:Y:S09]  /*16c70*/  MOV R180, R170 ;  /* 0x000000aa00b47202 */ /* 0x000ff20000000f00 */
[----:B------:R-:W-:Y:S10]  /*16c80*/  MUFU.EX2 R179, R128 ;  /* 0x0000008000b37308 */ /* 0x000ff40000000800 */
        /* <DEDUP_REMOVED lines=23> */
[----:B----4-:R-:W-:Y:S01]  /*16e00*/  FFMA.FTZ R69, R69, R77, R87 ;  /* 0x0000004d45457223 */ /* 0x010fe20000010057 */
[----:B------:R-:W-:Y:S02]  /*16e10*/  F2FP.PACK_AB R77, R124, R111 ;  /* 0x0000006f7c4d723e */ /* 0x000fe400000000ff */
[----:B------:R-:W-:Y:S01]  /*16e20*/  F2FP.PACK_AB R87, R140, R139 ;  /* 0x0000008b8c57723e */ /* 0x000fe200000000ff */
[----:B--2---:R-:W-:Y:S01]  /*16e30*/  FFMA.FTZ R96, R68, R76, R96 ;  /* 0x0000004c44607223 */ /* 0x004fe20000010060 */
[----:B------:R-:W-:Y:S01]  /*16e40*/  F2FP.PACK_AB R76, R125, R122 ;  /* 0x0000007a7d4c723e */ /* 0x000fe200000000ff */
[----:B------:R-:W2:Y:S02]  /*16e50*/  LDL.LU R68, [R1+0x74] ;  /* 0x0000740001447983 */ /* 0x000ea40000300800 */
[----:B------:R-:W-:Y:S04]  /*16e60*/  FADD.FTZ R96, R98, R96 ;  /* 0x0000006062607221 */ /* 0x000fe80000010000 */
        /* <DEDUP_REMOVED lines=9> */
[----:B------:R-:W3:Y:S07]  /*16f00*/  LDSM.16.MT88.4 R88, [R215+0x8800] ;  /* 0x00880000d758783b */ /* 0x000eee0000004200 */
[-C--:B-1----:R-:W-:Y:S08]  /*16f10*/  HMMA.16816.F32 R36, R76, R80.reuse, R36 ;  /* 0x000000504c24723c */ /* 0x082ff00000001824 */
[C---:B------:R-:W-:Y:S08]  /*16f20*/  HMMA.16816.F32 R40, R84.reuse, R80, R40 ;  /* 0x000000505428723c */ /* 0x040ff00000001828 */
[-C--:B------:R-:W-:Y:S08]  /*16f30*/  HMMA.16816.F32 R44, R84, R82.reuse, R44 ;  /* 0x00000052542c723c */ /* 0x080ff0000000182c */
[C---:B------:R-:W-:Y:S01]  /*16f40*/  HMMA.16816.F32 R48, R76.reuse, R82, R48 ;  /* 0x000000524c30723c */ /* 0x040fe20000001830 */
[----:B------:R-:W1:Y:S07]  /*16f50*/  LDSM.16.MT88.4 R80, [R213+0x9000] ;  /* 0x00900000d550783b */ /* 0x000e6e0000004200 */
[-C--:B---3--:R-:W-:Y:S08]  /*16f60*/  HMMA.16816.F32 R52, R76, R88.reuse, R52 ;  /* 0x000000584c34723c */ /* 0x088ff00000001834 */
[C---:B------:R-:W-:Y:S08]  /*16f70*/  HMMA.16816.F32 R56, R84.reuse, R88, R56 ;  /* 0x000000585438723c */ /* 0x040ff00000001838 */
[-C--:B------:R-:W-:Y:S01]  /*16f80*/  HMMA.16816.F32 R60, R84, R90.reuse, R60 ;  /* 0x0000005a543c723c */ /* 0x080fe2000000183c */
[----:B------:R-:W-:Y:S07]  /*16f90*/  LDSM.16.MT88.4 R84, [R214+0x9000] ;  /* 0x00900000d654783b */ /* 0x000fee0000004200 */
[----:B------:R-:W-:Y:S01]  /*16fa0*/  HMMA.16816.F32 R64, R76, R90, R64 ;  /* 0x0000005a4c40723c */ /* 0x000fe20000001840 */
[----:B------:R-:W-:Y:S06]  /*16fb0*/  LDSM.16.MT88.4 R88, [R215+0x9000] ;  /* 0x00900000d758783b */ /* 0x000fec0000004200 */
[----:B------:R-:W-:Y:S02]  /*16fc0*/  F2FP.PACK_AB R78, R157, R150 ;  /* 0x000000969d4e723e */ /* 0x000fe400000000ff */
[----:B------:R-:W-:Y:S03]  /*16fd0*/  F2FP.PACK_AB R76, R146, R123 ;  /* 0x0000007b924c723e */ /* 0x000fe600000000ff */
[----:B------:R-:W-:Y:S02]  /*16fe0*/  F2FP.PACK_AB R77, R145, R144 ;  /* 0x00000090914d723e */ /* 0x000fe400000000ff */
[----:B------:R-:W-:Y:S01]  /*16ff0*/  F2FP.PACK_AB R79, R156, R154 ;  /* 0x0000009a9c4f723e */ /* 0x000fe200000000ff */
[----:B--2---:R-:W-:Y:S02]  /*17000*/  FFMA.FTZ R2, R2, R68, R244 ;  /* 0x0000004402027223 */ /* 0x004fe400000100f4 */
[----:B------:R-:W2:Y:S02]  /*17010*/  LDL.LU R68, [R1+0x70] ;  /* 0x0000700001447983 */ /* 0x000ea40000300800 */
[----:B--2---:R-:W-:Y:S02]  /*17020*/  FFMA.FTZ R68, R0, R68, R235 ;  /* 0x0000004400447223 */ /* 0x004fe400000100eb */
[--C-:B------:R-:W-:Y:S02]  /*17030*/  FFMA.FTZ R0, R133, c[0x0][0x23c], -R75.reuse ;  /* 0x00008f0085007a23 */ /* 0x100fe4000001084b */
[----:B------:R-:W-:Y:S01]  /*17040*/  FADD.FTZ R98, R252, R68 ;  /* 0x00000044fc627221 */ /* 0x000fe20000010000 */
[----:B------:R-:W-:Y:S01]  /*17050*/  F2FP.PACK_AB R68, R148, R132 ;  /* 0x000000849444723e */ /* 0x000fe200000000ff */
[----:B------:R2:W-:Y:S02]  /*17060*/  MUFU.EX2 R133, R0 ;  /* 0x0000000000857308 */ /* 0x0005e40000000800 */
[----:B--2---:R-:W-:Y:S01]  /*17070*/  FFMA.FTZ R0, R106, c[0x0][0x23c], -R75 ;  /* 0x00008f006a007a23 */ /* 0x004fe2000001084b */
[----:B------:R-:W-:Y:S02]  /*17080*/  MOV R106, R100 ;  /* 0x00000064006a7202 */ /* 0x000fe40000000f00 */
[----:B------:R-:W-:Y:S05]  /*17090*/  MOV R100, R93 ;  /* 0x0000005d00647202 */ /* 0x000fea0000000f00 */
[----:B------:R2:W-:Y:S01]  /*170a0*/  MUFU.EX2 R169, R0 ;  /* 0x0000000000a97308 */ /* 0x0005e20000000800 */
[----:B------:R-:W-:Y:S01]  /*170b0*/  MOV R93, R107 ;  /* 0x0000006b005d7202 */ /* 0x000fe20000000f00 */
[----:B------:R-:W-:Y:S08]  /*170c0*/  IMAD.MOV.U32 R107, RZ, RZ, R177 ;  /* 0x000000ffff6b7224 */ /* 0x000ff000078e00b1 */
[----:B------:R-:W-:Y:S10]  /*170d0*/  MUFU.EX2 R177, R112 ;  /* 0x0000007000b17308 */ /* 0x000ff40000000800 */
[----:B------:R-:W-:Y:S01]  /*170e0*/  MUFU.EX2 R112, R242 ;  /* 0x000000f200707308 */ /* 0x000fe20000000800 */
[--C-:B--2---:R-:W-:Y:S09]  /*170f0*/  FFMA.FTZ R0, R176, c[0x0][0x23c], -R75.reuse ;  /* 0x00008f00b0007a23 */ /* 0x104ff2000001084b */
[----:B------:R2:W-:Y:S02]  /*17100*/  MUFU.EX2 R176, R0 ;  /* 0x0000000000b07308 */ /* 0x0005e40000000800 */
[--C-:B--2---:R-:W-:Y:S01]  /*17110*/  FFMA.FTZ R0, R195, c[0x0][0x23c], -R75.reuse ;  /* 0x00008f00c3007a23 */ /* 0x104fe2000001084b */
[----:B------:R-:W-:Y:S01]  /*17120*/  MOV R195, R194 ;  /* 0x000000c200c37202 */ /* 0x000fe20000000f00 */
[----:B------:R-:W-:Y:S01]  /*17130*/  IMAD.MOV.U32 R194, RZ, RZ, R106 ;  /* 0x000000ffffc27224 */ /* 0x000fe200078e006a */
[----:B------:R-:W-:Y:S02]  /*17140*/  MOV R106, R193 ;  /* 0x000000c1006a7202 */ /* 0x000fe40000000f00 */
[----:B------:R-:W-:Y:S01]  /*17150*/  MOV R193, R192 ;  /* 0x000000c000c17202 */ /* 0x000fe20000000f00 */
[----:B------:R-:W-:Y:S01]  /*17160*/  FFMA.FTZ R102, R194, c[0x0][0x23c], -R75 ;  /* 0x00008f00c2667a23 */ /* 0x000fe2000001084b */
[----:B------:R-:W-:Y:S01]  /*17170*/  MOV R192, R100 ;  /* 0x0000006400c07202 */ /* 0x000fe20000000f00 */
[----:B------:R-:W-:Y:S01]  /*17180*/  IMAD.MOV.U32 R100, RZ, RZ, R135 ;  /* 0x000000ffff647224 */ /* 0x000fe200078e0087 */
[----:B------:R-:W-:Y:S01]  /*17190*/  MOV R199, R193 ;  /* 0x000000c100c77202 */ /* 0x000fe20000000f00 */
[----:B------:R2:W-:Y:S01]  /*171a0*/  MUFU.EX2 R135, R0 ;  /* 0x0000000000877308 */ /* 0x0005e20000000800 */
[----:B------:R-:W-:Y:S01]  /*171b0*/  IMAD.MOV.U32 R193, RZ, RZ, R92 ;  /* 0x000000ffffc17224 */ /* 0x000fe200078e005c */
        /* <DEDUP_REMOVED lines=20> */
[----:B------:R-:W-:Y:S01]  /*17300*/  F2FP.PACK_AB R70, R158, R149 ;  /* 0x000000959e46723e */ /* 0x000fe200000000ff */
[----:B------:R-:W-:Y:S01]  /*17310*/  FADD.FTZ R100, R100, R96 ;  /* 0x0000006064647221 */ /* 0x000fe20000010000 */
[----:B------:R-:W-:Y:S01]  /*17320*/  F2FP.PACK_AB R71, R159, R151 ;  /* 0x000000979f47723e */ /* 0x000fe200000000ff */
[----:B--2---:R-:W-:Y:S01]  /*17330*/  FADD.FTZ R0, R195, R69 ;  /* 0x00000045c3007221 */ /* 0x004fe20000010000 */
[----:B------:R-:W-:Y:S01]  /*17340*/  MOV R195, R192 ;  /* 0x000000c000c37202 */ /* 0x000fe20000000f00 */
[----:B------:R-:W-:Y:S01]  /*17350*/  MUFU.EX2 R118, R102 ;  /* 0x0000006600767308 */ /* 0x000fe20000000800 */
[----:B------:R-:W-:Y:S01]  /*17360*/  MOV R192, R94 ;  /* 0x0000005e00c07202 */ /* 0x000fe20000000f00 */
[----:B------:R-:W-:Y:S01]  /*17370*/  FADD.FTZ R101, R101, R0 ;  /* 0x0000000065657221 */ /* 0x000fe20000010000 */
[----:B------:R-:W2:Y:S01]  /*17380*/  LDSM.16.MT88.4 R92, [R216+0x9000] ;  /* 0x00900000d85c783b */ /* 0x000ea20000004200 */
[----:B------:R-:W-:Y:S01]  /*17390*/  F2FP.PACK_AB R69, R147, R127 ;  /* 0x0000007f9345723e */ /* 0x000fe200000000ff */
[----:B------:R-:W-:Y:S04]  /*173a0*/  FADD.FTZ R2, R199, R2 ;  /* 0x00000002c7027221 */ /* 0x000fe80000010000 */
[----:B------:R-:W-:Y:S01]  /*173b0*/  FADD.FTZ R96, R198, R2 ;  /* 0x00000002c6607221 */ /* 0x000fe20000010000 */
[----:B------:R-:W-:Y:S01]  /*173c0*/  MUFU.EX2 R102, R167 ;  /* 0x000000a700667308 */ /* 0x000fe20000000800 */
[-C--:B-1----:R-:W-:Y:S01]  /*173d0*/  HMMA.16816.F32 R4, R68, R80.reuse, R4 ;  /* 0x000000504404723c */ /* 0x082fe20000001804 */
[----:B------:R-:W-:Y:S01]  /*173e0*/  FADD.FTZ R2, R197, R101 ;  /* 0x00000065c5027221 */ /* 0x000fe20000010000 */
[----:B------:R-:W-:Y:S03]  /*173f0*/  MOV R198, R126 ;  /* 0x0000007e00c67202 */ /* 0x000fe60000000f00 */
[----:B------:R-:W-:Y:S02]  /*17400*/  FADD.FTZ R2, R122, R2 ;  /* 0x000000027a027221 */ /* 0x000fe40000010000 */
[----:B------:R-:W-:Y:S01]  /*17410*/  FADD.FTZ R0, R198, R98 ;  /* 0x00000062c6007221 */ /* 0x000fe20000010000 */
[C---:B------:R-:W-:Y:S01]  /*17420*/  HMMA.16816.F32 R8, R76.reuse, R80, R8 ;  /* 0x000000504c08723c */ /* 0x040fe20000001808 */
[----:B------:R-:W1:Y:S03]  /*17430*/  MUFU.EX2 R101, R166 ;  /* 0x000000a600657308 */ /* 0x000e660000000800 */
[----:B------:R-:W-:Y:S02]  /*17440*/  FADD.FTZ R2, R125, R2 ;  /* 0x000000027d027221 */ /* 0x000fe40000010000 */
[----:B------:R-:W-:Y:S02]  /*17450*/  FADD.FTZ R0, R194, R0 ;  /* 0x00000000c2007221 */ /* 0x000fe40000010000 */
[-C--:B------:R-:W-:Y:S01]  /*17460*/  HMMA.16816.F32 R12, R76, R82.reuse, R12 ;  /* 0x000000524c0c723c */ /* 0x080fe2000000180c */
[----:B------:R-:W-:Y:S02]  /*17470*/  FADD.FTZ R2, R136, R2 ;  /* 0x0000000288027221 */ /* 0x000fe40000010000 */
[----:B------:R-:W-:Y:S01]  /*17480*/  MUFU.EX2 R117, R103 ;  /* 0x0000006700757308 */ /* 0x000fe20000000800 */
[----:B------:R-:W-:Y:S02]  /*17490*/  FADD.FTZ R0, R110, R0 ;  /* 0x000000006e007221 */ /* 0x000fe40000010000 */
[----:B------:R-:W-:Y:S02]  /*174a0*/  FADD.FTZ R2, R143, R2 ;  /* 0x000000028f027221 */ /* 0x000fe40000010000 */
[C---:B------:R-:W-:Y:S01]  /*174b0*/  HMMA.16816.F32 R16, R68.reuse, R82, R16 ;  /* 0x000000524410723c */ /* 0x040fe20000001810 */
[----:B------:R-:W3:Y:S03]  /*174c0*/  LDSM.16.MT88.4 R80, [R213+0x9800] ;  /* 0x00980000d550783b */ /* 0x000ee60000004200 */
[----:B------:R-:W-:Y:S01]  /*174d0*/  FADD.FTZ R2, R132, R2 ;  /* 0x0000000284027221 */ /* 0x000fe20000010000 */
[----:B------:R-:W4:Y:S01]  /*174e0*/  MUFU.EX2 R103, R180 ;  /* 0x000000b400677308 */ /* 0x000f220000000800 */
[----:B------:R-:W-:Y:S01]  /*174f0*/  FADD.FTZ R0, R120, R0 ;  /* 0x0000000078007221 */ /* 0x000fe20000010000 */
[----:B------:R-:W-:Y:S01]  /*17500*/  MOV R132, R74 ;  /* 0x0000004a00847202 */ /* 0x000fe20000000f00 */
[-C--:B--2---:R-:W-:Y:S01]  /*17510*/  HMMA.16816.F32 R20, R68, R92.reuse, R20 ;  /* 0x0000005c4414723c */ /* 0x084fe20000001814 */
[----:B------:R-:W-:Y:S03]  /*17520*/  FADD.FTZ R2, R148, R2 ;  /* 0x0000000294027221 */ /* 0x000fe60000010000 */
[----:B-1----:R-:W-:Y:S01]  /*17530*/  F2FP.PACK_AB R199, R101, R102 ;  /* 0x0000006665c7723e */ /* 0x002fe200000000ff */
[----:B------:R-:W-:Y:S02]  /*17540*/  FADD.FTZ R0, R139, R0 ;  /* 0x000000008b007221 */ /* 0x000fe40000010000 */
[----:B------:R-:W-:Y:S01]  /*17550*/  MUFU.EX2 R115, R105 ;  /* 0x0000006900737308 */ /* 0x000fe20000000800 */
[C---:B------:R-:W-:Y:S01]  /*17560*/  HMMA.16816.F32 R24, R76.reuse, R92, R24 ;  /* 0x0000005c4c18723c */ /* 0x040fe20000001818 */
[----:B------:R-:W-:Y:S04]  /*17570*/  FADD.FTZ R0, R140, R0 ;  /* 0x000000008c007221 */ /* 0x000fe80000010000 */
[----:B------:R-:W-:Y:S03]  /*17580*/  FADD.FTZ R0, R144, R0 ;  /* 0x0000000090007221 */ /* 0x000fe60000010000 */
[-C--:B------:R-:W-:Y:S01]  /*17590*/  HMMA.16816.F32 R28, R76, R94.reuse, R28 ;  /* 0x0000005e4c1c723c */ /* 0x080fe2000000181c */
[----:B------:R-:W-:Y:S03]  /*175a0*/  MUFU.EX2 R105, R182 ;  /* 0x000000b600697308 */ /* 0x000fe60000000800 */
[----:B------:R-:W-:Y:S01]  /*175b0*/  FADD.FTZ R0, R145, R0 ;  /* 0x0000000091007221 */ /* 0x000fe20000010000 */
[----:B----4-:R-:W-:Y:S03]  /*175c0*/  F2FP.PACK_AB R198, R103, R104 ;  /* 0x0000006867c6723e */ /* 0x010fe600000000ff */
[C---:B------:R-:W-:Y:S01]  /*175d0*/  HMMA.16816.F32 R32, R68.reuse, R94, R32 ;  /* 0x0000005e4420723c */ /* 0x040fe20000001820 */
[----:B------:R-:W-:Y:S02]  /*175e0*/  LDSM.16.MT88.4 R92, [R214+0x9800] ;  /* 0x00980000d65c783b */ /* 0x000fe40000004200 */
[----:B------:R1:W-:Y:S01]  /*175f0*/  MUFU.EX2 R126, R97 ;  /* 0x00000061007e7308 */ /* 0x0003e20000000800 */
[----:B------:R-:W-:Y:S04]  /*17600*/  FADD.FTZ R0, R154, R0 ;  /* 0x000000009a007221 */ /* 0x000fe80000010000 */
[-C--:B------:R-:W-:Y:S01]  /*17610*/  HMMA.16816.F32 R36, R68, R84.reuse, R36 ;  /* 0x000000544424723c */ /* 0x080fe20000001824 */
[----:B------:R-:W-:Y:S04]  /*17620*/  FADD.FTZ R0, R156, R0 ;  /* 0x000000009c007221 */ /* 0x000fe80000010000 */
[----:B------:R-:W-:Y:S01]  /*17630*/  MUFU.EX2 R116, R193 ;  /* 0x000000c100747308 */ /* 0x000fe20000000800 */
[----:B------:R-:W-:Y:S02]  /*17640*/  FADD.FTZ R0, R134, R0 ;  /* 0x0000000086007221 */ /* 0x000fe40000010000 */
[C---:B------:R-:W-:Y:S04]  /*17650*/  HMMA.16816.F32 R40, R76.reuse, R84, R40 ;  /* 0x000000544c28723c */ /* 0x040fe80000001828 */
[----:B------:R-:W-:Y:S03]  /*17660*/  FADD.FTZ R0, R174, R0 ;  /* 0x00000000ae007221 */ /* 0x000fe60000010000 */
[----:B------:R-:W-:Y:S01]  /*17670*/  MUFU.EX2 R110, R107 ;  /* 0x0000006b006e7308 */ /* 0x000fe20000000800 */
[-C--:B------:R-:W-:Y:S01]  /*17680*/  HMMA.16816.F32 R44, R76, R86.reuse, R44 ;  /* 0x000000564c2c723c */ /* 0x080fe2000000182c */
[----:B------:R-:W-:Y:S04]  /*17690*/  FADD.FTZ R0, R173, R0 ;  /* 0x00000000ad007221 */ /* 0x000fe80000010000 */
[----:B------:R-:W-:Y:S03]  /*176a0*/  FADD.FTZ R0, R185, R0 ;  /* 0x00000000b9007221 */ /* 0x000fe60000010000 */
[C---:B------:R-:W-:Y:S01]  /*176b0*/  HMMA.16816.F32 R48, R68.reuse, R86, R48 ;  /* 0x000000564430723c */ /* 0x040fe20000001830 */
[----:B------:R-:W2:Y:S01]  /*176c0*/  LDSM.16.MT88.4 R84, [R216+0x9800] ;  /* 0x00980000d854783b */ /* 0x000ea20000004200 */
[----:B------:R-:W-:Y:S06]  /*176d0*/  MUFU.EX2 R107, R191 ;  /* 0x000000bf006b7308 */ /* 0x000fec0000000800 */
[-C--:B------:R-:W-:Y:S04]  /*176e0*/  HMMA.16816.F32 R52, R68, R88.reuse, R52 ;  /* 0x000000584434723c */ /* 0x080fe80000001834 */
[----:B------:R-:W-:Y:S04]  /*176f0*/  MUFU.EX2 R98, R233 ;  /* 0x000000e900627308 */ /* 0x000fe80000000800 */
[C---:B------:R-:W-:Y:S08]  /*17700*/  HMMA.16816.F32 R56, R76.reuse, R88, R56 ;  /* 0x000000584c38723c */ /* 0x040ff00000001838 */
[-C--:B------:R-:W-:Y:S07]  /*17710*/  HMMA.16816.F32 R60, R76, R90.reuse, R60 ;  /* 0x0000005a4c3c723c */ /* 0x080fee000000183c */
[----:B------:R-:W-:Y:S01]  /*17720*/  FADD.FTZ R77, R196, R100 ;  /* 0x00000064c44d7221 */ /* 0x000fe20000010000 */
[----:B------:R-:W-:Y:S01]  /*17730*/  HMMA.16816.F32 R64, R68, R90, R64 ;  /* 0x0000005a4440723c */ /* 0x000fe20000001840 */
[----:B------:R-:W-:Y:S01]  /*17740*/  FADD.FTZ R76, R195, R96 ;  /* 0x00000060c34c7221 */ /* 0x000fe20000010000 */
[----:B------:R-:W4:Y:S01]  /*17750*/  LDSM.16.MT88.4 R88, [R215+0x9800] ;  /* 0x00980000d758783b */ /* 0x000f220000004200 */
[----:B------:R2:W-:Y:S01]  /*17760*/  MUFU.EX2 R100, R165 ;  /* 0x000000a500647308 */ /* 0x0005e20000000800 */
[----:B------:R-:W-:Y:S01]  /*17770*/  F2FP.PACK_AB R78, R186, R175 ;  /* 0x000000afba4e723e */ /* 0x000fe200000000ff */
[----:B-1----:R-:W-:Y:S01]  /*17780*/  FADD.FTZ R97, R111, R77 ;  /* 0x0000004d6f617221 */ /* 0x002fe20000010000 */
[----:B------:R-:W-:Y:S01]  /*17790*/  F2FP.PACK_AB R77, R174, R134 ;  /* 0x00000086ae4d723e */ /* 0x000fe200000000ff */
[----:B------:R-:W-:Y:S01]  /*177a0*/  FADD.FTZ R96, R109, R76 ;  /* 0x0000004c6d607221 */ /* 0x000fe20000010000 */
[----:B------:R-:W-:Y:S04]  /*177b0*/  F2FP.PACK_AB R68, R161, R200 ;  /* 0x000000c8a144723e */ /* 0x000fe800000000ff */
[----:B------:R-:W-:Y:S01]  /*177c0*/  F2FP.PACK_AB R69, R160, R155 ;  /* 0x0000009ba045723e */ /* 0x000fe200000000ff */
[----:B------:R-:W-:Y:S01]  /*177d0*/  MUFU.EX2 R111, R106 ;  /* 0x0000006a006f7308 */ /* 0x000fe20000000800 */
[----:B------:R-:W-:Y:S02]  /*177e0*/  F2FP.PACK_AB R70, R189, R188 ;  /* 0x000000bcbd46723e */ /* 0x000fe400000000ff */
[----:B------:R-:W-:Y:S02]  /*177f0*/  F2FP.PACK_AB R71, R190, R187 ;  /* 0x000000bbbe47723e */ /* 0x000fe400000000ff */
[----:B------:R-:W-:Y:S02]  /*17800*/  F2FP.PACK_AB R76, R153, R152 ;  /* 0x00000098994c723e */ /* 0x000fe400000000ff */
[----:B------:R-:W-:Y:S02]  /*17810*/  F2FP.PACK_AB R79, R185, R173 ;  /* 0x000000adb94f723e */ /* 0x000fe400000000ff */
[----:B------:R-:W-:Y:S01]  /*17820*/  MOV R134, R72 ;  /* 0x0000004800867202 */ /* 0x000fe20000000f00 */
[-C--:B---3--:R-:W-:Y:S01]  /*17830*/  HMMA.16816.F32 R4, R68, R80.reuse, R4 ;  /* 0x000000504404723c */ /* 0x088fe20000001804 */
[----:B------:R-:W1:Y:S01]  /*17840*/  MUFU.EX2 R106, R183 ;  /* 0x000000b7006a7308 */ /* 0x000e620000000800 */
[----:B--2---:R-:W-:Y:S06]  /*17850*/  LDSM.16.MT88.4 R164, [R216+0xb800] ;  /* 0x00b80000d8a4783b */ /* 0x004fec0000004200 */
[C---:B------:R-:W-:Y:S03]  /*17860*/  HMMA.16816.F32 R8, R76.reuse, R80, R8 ;  /* 0x000000504c08723c */ /* 0x040fe60000001808 */
[----:B------:R-:W2:Y:S05]  /*17870*/  MUFU.EX2 R109, R192 ;  /* 0x000000c0006d7308 */ /* 0x000eaa0000000800 */
[-C--:B------:R-:W-:Y:S08]  /*17880*/  HMMA.16816.F32 R12, R76, R82.reuse, R12 ;  /* 0x000000524c0c723c */ /* 0x080ff0000000180c */
[C---:B------:R-:W-:Y:S01]  /*17890*/  HMMA.16816.F32 R16, R68.reuse, R82, R16 ;  /* 0x000000524410723c */ /* 0x040fe20000001810 */
[----:B------:R-:W3:Y:S03]  /*178a0*/  LDSM.16.MT88.4 R80, [R213+0xa000] ;  /* 0x00a00000d550783b */ /* 0x000ee60000004200 */
[----:B-1----:R-:W-:Y:S04]  /*178b0*/  F2FP.PACK_AB R197, R105, R106 ;  /* 0x0000006a69c5723e */ /* 0x002fe800000000ff */
[-C--:B------:R-:W-:Y:S01]  /*178c0*/  HMMA.16816.F32 R20, R68, R84.reuse, R20 ;  /* 0x000000544414723c */ /* 0x080fe20000001814 */
[----:B------:R-:W-:Y:S03]  /*178d0*/  LDSM.16.MT88.4 R180, [R214+0xb800] ;  /* 0x00b80000d6b4783b */ /* 0x000fe60000004200 */
[----:B--2---:R-:W-:Y:S02]  /*178e0*/  F2FP.PACK_AB R196, R107, R109 ;  /* 0x0000006d6bc4723e */ /* 0x004fe400000000ff */
[----:B------:R-:W-:Y:S02]  /*178f0*/  F2FP.PACK_AB R192, R99, R100 ;  /* 0x0000006463c0723e */ /* 0x000fe400000000ff */
        /* <DEDUP_REMOVED lines=8> */
[----:B------:R-:W2:Y:S07]  /*17980*/  LDSM.16.MT88.4 R92, [R214+0xa000] ;  /* 0x00a00000d65c783b */ /* 0x000eae0000004200 */
[-C--:B----4-:R-:W-:Y:S08]  /*17990*/  HMMA.16816.F32 R52, R68, R88.reuse, R52 ;  /* 0x000000584434723c */ /* 0x090ff00000001834 */
[C---:B------:R-:W-:Y:S08]  /*179a0*/  HMMA.16816.F32 R56, R76.reuse, R88, R56 ;  /* 0x000000584c38723c */ /* 0x040ff00000001838 */
[-C--:B------:R-:W-:Y:S07]  /*179b0*/  HMMA.16816.F32 R60, R76, R90.reuse, R60 ;  /* 0x0000005a4c3c723c */ /* 0x080fee000000183c */
[----:B------:R-:W-:Y:S01]  /*179c0*/  F2FP.PACK_AB R78, R177, R170 ;  /* 0x000000aab14e723e */ /* 0x000fe200000000ff */
[----:B------:R-:W-:Y:S01]  /*179d0*/  HMMA.16816.F32 R64, R68, R90, R64 ;  /* 0x0000005a4440723c */ /* 0x000fe20000001840 */
[----:B------:R-:W-:Y:S01]  /*179e0*/  FADD.FTZ R77, R124, R97 ;  /* 0x000000617c4d7221 */ /* 0x000fe20000010000 */
[----:B------:R-:W4:Y:S02]  /*179f0*/  LDSM.16.MT88.4 R88, [R215+0xa000] ;  /* 0x00a00000d758783b */ /* 0x000f240000004200 */
[----:B------:R-:W-:Y:S01]  /*17a00*/  FADD.FTZ R76, R121, R96 ;  /* 0x00000060794c7221 */ /* 0x000fe20000010000 */
[----:B------:R-:W-:Y:S01]  /*17a10*/  F2FP.PACK_AB R79, R135, R176 ;  /* 0x000000b0874f723e */ /* 0x000fe200000000ff */
[----:B------:R-:W-:Y:S01]  /*17a20*/  FADD.FTZ R97, R138, R77 ;  /* 0x0000004d8a617221 */ /* 0x000fe20000010000 */
[----:B------:R-:W-:Y:S01]  /*17a30*/  F2FP.PACK_AB R68, R202, R201 ;  /* 0x000000c9ca44723e */ /* 0x000fe200000000ff */
[----:B------:R-:W-:Y:S01]  /*17a40*/  FADD.FTZ R96, R137, R76 ;  /* 0x0000004c89607221 */ /* 0x000fe20000010000 */
[----:B------:R-:W-:Y:S03]  /*17a50*/  F2FP.PACK_AB R69, R184, R172 ;  /* 0x000000acb845723e */ /* 0x000fe600000000ff */
[----:B------:R-:W-:Y:S02]  /*17a60*/  F2FP.PACK_AB R70, R204, R203 ;  /* 0x000000cbcc46723e */ /* 0x000fe400000000ff */
[----:B------:R-:W-:Y:S02]  /*17a70*/  F2FP.PACK_AB R71, R179, R178 ;  /* 0x000000b2b347723e */ /* 0x000fe400000000ff */
[----:B------:R-:W-:Y:S02]  /*17a80*/  F2FP.PACK_AB R76, R171, R168 ;  /* 0x000000a8ab4c723e */ /* 0x000fe400000000ff */
[----:B------:R-:W-:Y:S03]  /*17a90*/  F2FP.PACK_AB R77, R169, R133 ;  /* 0x00000085a94d723e */ /* 0x000fe600000000ff */
[-C--:B---3--:R-:W-:Y:S08]  /*17aa0*/  HMMA.16816.F32 R4, R68, R80.reuse, R4 ;  /* 0x000000504404723c */ /* 0x088ff00000001804 */
        /* <DEDUP_REMOVED lines=9> */
[-C--:B--2---:R-:W-:Y:S08]  /*17b40*/  HMMA.16816.F32 R36, R68, R92.reuse, R36 ;  /* 0x0000005c4424723c */ /* 0x084ff00000001824 */
[C---:B------:R-:W-:Y:S08]  /*17b50*/  HMMA.16816.F32 R40, R76.reuse, R92, R40 ;  /* 0x0000005c4c28723c */ /* 0x040ff00000001828 */
[-C--:B------:R-:W-:Y:S08]  /*17b60*/  HMMA.16816.F32 R44, R76, R94.reuse, R44 ;  /* 0x0000005e4c2c723c */ /* 0x080ff0000000182c */
[C---:B------:R-:W-:Y:S01]  /*17b70*/  HMMA.16816.F32 R48, R68.reuse, R94, R48 ;  /* 0x0000005e4430723c */ /* 0x040fe20000001830 */
[----:B------:R-:W2:Y:S07]  /*17b80*/  LDSM.16.MT88.4 R92, [R214+0xa800] ;  /* 0x00a80000d65c783b */ /* 0x000eae0000004200 */
[-C--:B----4-:R-:W-:Y:S08]  /*17b90*/  HMMA.16816.F32 R52, R68, R88.reuse, R52 ;  /* 0x000000584434723c */ /* 0x090ff00000001834 */
[C---:B------:R-:W-:Y:S08]  /*17ba0*/  HMMA.16816.F32 R56, R76.reuse, R88, R56 ;  /* 0x000000584c38723c */ /* 0x040ff00000001838 */
[-C--:B------:R-:W-:Y:S07]  /*17bb0*/  HMMA.16816.F32 R60, R76, R90.reuse, R60 ;  /* 0x0000005a4c3c723c */ /* 0x080fee000000183c */
[----:B------:R-:W-:Y:S01]  /*17bc0*/  FADD.FTZ R77, R142, R97 ;  /* 0x000000618e4d7221 */ /* 0x000fe20000010000 */
[----:B------:R-:W-:Y:S01]  /*17bd0*/  HMMA.16816.F32 R64, R68, R90, R64 ;  /* 0x0000005a4440723c */ /* 0x000fe20000001840 */
[----:B------:R-:W-:Y:S01]  /*17be0*/  FADD.FTZ R76, R141, R96 ;  /* 0x000000608d4c7221 */ /* 0x000fe20000010000 */
[----:B------:R-:W4:Y:S02]  /*17bf0*/  LDSM.16.MT88.4 R88, [R215+0xa800] ;  /* 0x00a80000d758783b */ /* 0x000f240000004200 */
[----:B------:R-:W-:Y:S01]  /*17c00*/  FADD.FTZ R97, R127, R77 ;  /* 0x0000004d7f617221 */ /* 0x000fe20000010000 */
[----:B------:R-:W-:Y:S01]  /*17c10*/  F2FP.PACK_AB R77, R119, R126 ;  /* 0x0000007e774d723e */ /* 0x000fe200000000ff */
[----:B------:R-:W-:Y:S01]  /*17c20*/  FADD.FTZ R96, R123, R76 ;  /* 0x0000004c7b607221 */ /* 0x000fe20000010000 */
[----:B------:R-:W-:Y:S02]  /*17c30*/  F2FP.PACK_AB R68, R208, R206 ;  /* 0x000000ced044723e */ /* 0x000fe400000000ff */
[----:B------:R-:W-:Y:S03]  /*17c40*/  F2FP.PACK_AB R69, R207, R205 ;  /* 0x000000cdcf45723e */ /* 0x000fe600000000ff */
[----:B------:R-:W-:Y:S02]  /*17c50*/  F2FP.PACK_AB R70, R234, R211 ;  /* 0x000000d3ea46723e */ /* 0x000fe400000000ff */
[----:B------:R-:W-:Y:S02]  /*17c60*/  F2FP.PACK_AB R71, R210, R209 ;  /* 0x000000d1d247723e */ /* 0x000fe400000000ff */
[----:B------:R-:W-:Y:S02]  /*17c70*/  F2FP.PACK_AB R76, R128, R129 ;  /* 0x00000081804c723e */ /* 0x000fe400000000ff */
[----:B------:R-:W-:Y:S02]  /*17c80*/  F2FP.PACK_AB R78, R131, R130 ;  /* 0x00000082834e723e */ /* 0x000fe400000000ff */
[----:B------:R-:W-:Y:S01]  /*17c90*/  F2FP.PACK_AB R79, R117, R118 ;  /* 0x00000076754f723e */ /* 0x000fe200000000ff */
        /* <DEDUP_REMOVED lines=27> */
[----:B------:R-:W-:Y:S01]  /*17e50*/  F2FP.PACK_AB R69, R237, R236 ;  /* 0x000000eced45723e */ /* 0x000fe200000000ff */
[----:B------:R-:W1:Y:S02]  /*17e60*/  LDSM.16.MT88.4 R148, [R213+0xb800] ;  /* 0x00b80000d594783b */ /* 0x000e640000004200 */
[----:B------:R-:W-:Y:S01]  /*17e70*/  F2FP.PACK_AB R70, R116, R247 ;  /* 0x000000f77446723e */ /* 0x000fe200000000ff */
[----:B------:R-:W-:Y:S01]  /*17e80*/  FADD.FTZ R2, R157, R2 ;  /* 0x000000029d027221 */ /* 0x000fe20000010000 */
[----:B------:R-:W-:Y:S02]  /*17e90*/  F2FP.PACK_AB R71, R248, R243 ;  /* 0x000000f3f847723e */ /* 0x000fe400000000ff */
[----:B------:R-:W-:Y:S01]  /*17ea0*/  F2FP.PACK_AB R76, R241, R238 ;  /* 0x000000eef14c723e */ /* 0x000fe200000000ff */
[----:B------:R-:W-:Y:S01]  /*17eb0*/  FADD.FTZ R2, R152, R2 ;  /* 0x0000000298027221 */ /* 0x000fe20000010000 */
[----:B------:R-:W-:Y:S02]  /*17ec0*/  F2FP.PACK_AB R77, R115, R114 ;  /* 0x00000072734d723e */ /* 0x000fe400000000ff */
[----:B------:R-:W-:Y:S01]  /*17ed0*/  F2FP.PACK_AB R79, R110, R111 ;  /* 0x0000006f6e4f723e */ /* 0x000fe200000000ff */
[-C--:B---3--:R-:W-:Y:S08]  /*17ee0*/  HMMA.16816.F32 R4, R68, R80.reuse, R4 ;  /* 0x000000504404723c */ /* 0x088ff00000001804 */
[C---:B------:R-:W-:Y:S01]  /*17ef0*/  HMMA.16816.F32 R8, R76.reuse, R80, R8 ;  /* 0x000000504c08723c */ /* 0x040fe20000001808 */
[----:B------:R3:W-:Y:S06]  /*17f00*/  MUFU.EX2 R81, R75 ;  /* 0x0000004b00517308 */ /* 0x0007ec0000000800 */
[----:B------:R-:W-:Y:S01]  /*17f10*/  FADD.FTZ R80, R158, R97 ;  /* 0x000000619e507221 */ /* 0x000fe20000010000 */
[-C--:B------:R-:W-:Y:S04]  /*17f20*/  HMMA.16816.F32 R12, R76, R82.reuse, R12 ;  /* 0x000000524c0c723c */ /* 0x080fe8000000180c */
[----:B------:R-:W-:Y:S04]  /*17f30*/  FADD.FTZ R80, R200, R80 ;  /* 0x00000050c8507221 */ /* 0x000fe80000010000 */
[C---:B------:R-:W-:Y:S01]  /*17f40*/  HMMA.16816.F32 R16, R68.reuse, R82, R16 ;  /* 0x000000524410723c */ /* 0x040fe20000001810 */
[----:B------:R-:W-:Y:S03]  /*17f50*/  MUFU.EX2 R83, R162 ;  /* 0x000000a200537308 */ /* 0x000fe60000000800 */
[----:B------:R-:W-:Y:S04]  /*17f60*/  FADD.FTZ R80, R161, R80 ;  /* 0x00000050a1507221 */ /* 0x000fe80000010000 */
[-C--:B-1----:R-:W-:Y:S01]  /*17f70*/  HMMA.16816.F32 R20, R68, R84.reuse, R20 ;  /* 0x000000544414723c */ /* 0x082fe20000001814 */
[----:B---3--:R-:W-:Y:S02]  /*17f80*/  FADD.FTZ R75, R159, R96 ;  /* 0x000000609f4b7221 */ /* 0x008fe40000010000 */
[----:B------:R-:W1:Y:S02]  /*17f90*/  MUFU.EX2 R82, R108 ;  /* 0x0000006c00527308 */ /* 0x000e640000000800 */
[----:B------:R-:W-:Y:S03]  /*17fa0*/  FADD.FTZ R75, R155, R75 ;  /* 0x0000004b9b4b7221 */ /* 0x000fe60000010000 */
[C---:B------:R-:W-:Y:S01]  /*17fb0*/  HMMA.16816.F32 R24, R76.reuse, R84, R24 ;  /* 0x000000544c18723c */ /* 0x040fe20000001818 */
[----:B------:R-:W-:Y:S04]  /*17fc0*/  FADD.FTZ R75, R160, R75 ;  /* 0x0000004ba04b7221 */ /* 0x000fe80000010000 */
[----:B------:R-:W3:Y:S03]  /*17fd0*/  MUFU.EX2 R85, R232 ;  /* 0x000000e800557308 */ /* 0x000ee60000000800 */
[-C--:B------:R-:W-:Y:S07]  /*17fe0*/  HMMA.16816.F32 R28, R76, R86.reuse, R28 ;  /* 0x000000564c1c723c */ /* 0x080fee000000181c */
[----:B------:R-:W4:Y:S01]  /*17ff0*/  MUFU.EX2 R84, R163 ;  /* 0x000000a300547308 */ /* 0x000f220000000800 */
[C---:B------:R-:W-:Y:S01]  /*18000*/  HMMA.16816.F32 R32, R68.reuse, R86, R32 ;  /* 0x000000564420723c */ /* 0x040fe20000001820 */
[----:B-1----:R-:W-:Y:S07]  /*18010*/  F2FP.PACK_AB R195, R81, R82 ;  /* 0x0000005251c3723e */ /* 0x002fee00000000ff */
[-C--:B--2---:R-:W-:Y:S01]  /*18020*/  HMMA.16816.F32 R36, R68, R92.reuse, R36 ;  /* 0x0000005c4424723c */ /* 0x084fe20000001824 */
[----:B---3--:R-:W-:Y:S07]  /*18030*/  F2FP.PACK_AB R193, R85, R98 ;  /* 0x0000006255c1723e */ /* 0x008fee00000000ff */
[C---:B------:R-:W-:Y:S01]  /*18040*/  HMMA.16816.F32 R40, R76.reuse, R92, R40 ;  /* 0x0000005c4c28723c */ /* 0x040fe20000001828 */
[----:B----4-:R-:W-:Y:S07]  /*18050*/  F2FP.PACK_AB R194, R83, R84 ;  /* 0x0000005453c2723e */ /* 0x010fee00000000ff */
[-C--:B------:R-:W-:Y:S08]  /*18060*/  HMMA.16816.F32 R44, R76, R94.reuse, R44 ;  /* 0x0000005e4c2c723c */ /* 0x080ff0000000182c */
[C---:B------:R-:W-:Y:S08]  /*18070*/  HMMA.16816.F32 R48, R68.reuse, R94, R48 ;  /* 0x0000005e4430723c */ /* 0x040ff00000001830 */
[-C--:B------:R-:W-:Y:S08]  /*18080*/  HMMA.16816.F32 R52, R68, R88.reuse, R52 ;  /* 0x000000584434723c */ /* 0x080ff00000001834 */
[C---:B------:R-:W-:Y:S08]  /*18090*/  HMMA.16816.F32 R56, R76.reuse, R88, R56 ;  /* 0x000000584c38723c */ /* 0x040ff00000001838 */
[-C--:B------:R-:W-:Y:S08]  /*180a0*/  HMMA.16816.F32 R60, R76, R90.reuse, R60 ;  /* 0x0000005a4c3c723c */ /* 0x080ff0000000183c */
[----:B------:R-:W-:Y:S07]  /*180b0*/  HMMA.16816.F32 R64, R68, R90, R64 ;  /* 0x0000005a4440723c */ /* 0x000fee0000001840 */
[----:B------:R-:W-:Y:S01]  /*180c0*/  FADD.FTZ R68, R153, R2 ;  /* 0x0000000299447221 */ /* 0x000fe20000010000 */
[-C--:B------:R-:W-:Y:S01]  /*180d0*/  HMMA.16816.F32 R140, R196, R148.reuse, R4 ;  /* 0x00000094c48c723c */ /* 0x080fe20000001804 */
[----:B------:R-:W-:Y:S01]  /*180e0*/  FADD.FTZ R2, R188, R80 ;  /* 0x00000050bc027221 */ /* 0x000fe20000010000 */
[----:B------:R-:W1:Y:S06]  /*180f0*/  LDSM.16.MT88.4 R4, [R215+0xb800] ;  /* 0x00b80000d704783b */ /* 0x000e6c0000004200 */
[C---:B------:R-:W-:Y:S07]  /*18100*/  HMMA.16816.F32 R136, R192.reuse, R148, R8 ;  /* 0x00000094c088723c */ /* 0x040fee0000001808 */
[----:B------:R-:W-:Y:S01]  /*18110*/  FADD.FTZ R8, R187, R75 ;  /* 0x0000004bbb087221 */ /* 0x000fe20000010000 */
[-C--:B------:R-:W-:Y:S01]  /*18120*/  HMMA.16816.F32 R144, R192, R150.reuse, R12 ;  /* 0x00000096c090723c */ /* 0x080fe2000000180c */
[----:B------:R-:W-:Y:S03]  /*18130*/  FADD.FTZ R9, R175, R68 ;  /* 0x00000044af097221 */ /* 0x000fe60000010000 */
[----:B------:R-:W-:Y:S03]  /*18140*/  FADD.FTZ R8, R190, R8 ;  /* 0x00000008be087221 */ /* 0x000fe60000010000 */
[----:B------:R-:W-:Y:S01]  /*18150*/  FADD.FTZ R12, R189, R2 ;  /* 0x00000002bd0c7221 */ /* 0x000fe20000010000 */
[C---:B------:R-:W-:Y:S01]  /*18160*/  HMMA.16816.F32 R148, R196.reuse, R150, R16 ;  /* 0x00000096c494723c */ /* 0x040fe20000001810 */
[----:B------:R-:W-:Y:S03]  /*18170*/  FADD.FTZ R2, R186, R9 ;  /* 0x00000009ba027221 */ /* 0x000fe60000010000 */
        /* <DEDUP_REMOVED lines=8> */
[C---:B------:R-:W-:Y:S01]  /*18200*/  HMMA.16816.F32 R152, R192.reuse, R164, R24 ;  /* 0x000000a4c098723c */ /* 0x040fe20000001818 */
[----:B------:R-:W-:Y:S03]  /*18210*/  FADD.FTZ R10, R170, R0 ;  /* 0x00000000aa0a7221 */ /* 0x000fe60000010000 */
        /* <DEDUP_REMOVED lines=30> */
[-C--:B-1----:R-:W-:Y:S03]  /*18400*/  HMMA.16816.F32 R188, R196, R4.reuse, R52 ;  /* 0x00000004c4bc723c */ /* 0x082fe60000001834 */
        /* <DEDUP_REMOVED lines=12> */
[----:B------:R-:W-:Y:S01]  /*184d0*/  HMMA.16816.F32 R196, R196, R6, R64 ;  /* 0x00000006c4c4723c */ /* 0x000fe20000001840 */
[----:B------:R-:W-:Y:S03]  /*184e0*/  FADD.FTZ R2, R243, R2 ;  /* 0x00000002f3027221 */ /* 0x000fe60000010000 */
        /* <DEDUP_REMOVED lines=18> */
[----:B------:R1:W-:Y:S01]  /*18610*/  STL [R1+0x68], R6 ;  /* 0x0000680601007387 */ /* 0x0003e20000100800 */
[----:B------:R-:W-:Y:S02]  /*18620*/  FADD.FTZ R0, R82, R4 ;  /* 0x0000000452007221 */ /* 0x000fe40000010000 */
[----:B------:R-:W-:Y:S02]  /*18630*/  FADD.FTZ R4, R101, R5 ;  /* 0x0000000565047221 */ /* 0x000fe40000010000 */
[----:B------:R-:W-:Y:S02]  /*18640*/  FADD.FTZ R2, R83, R2 ;  /* 0x0000000253027221 */ /* 0x000fe40000010000 */
[----:B------:R-:W-:Y:S01]  /*18650*/  FADD.FTZ R0, R81, R0 ;  /* 0x0000000051007221 */ /* 0x000fe20000010000 */
[----:B------:R1:W-:Y:S01]  /*18660*/  STL [R1+0x6c], R4 ;  /* 0x00006c0401007387 */ /* 0x0003e20000100800 */
[----:B------:R-:W-:Y:S03]  /*18670*/  IMAD.MOV.U32 R135, RZ, RZ, R3 ;  /* 0x000000ffff877224 */ /* 0x000fe600078e0003 */
[----:B------:R1:W-:Y:S04]  /*18680*/  STL [R1+0x74], R2 ;  /* 0x0000740201007387 */ /* 0x0003e80000100800 */
[----:B------:R1:W-:Y:S02]  /*18690*/  STL [R1+0x70], R0 ;  /* 0x0000700001007387 */ /* 0x0003e40000100800 */
[----:B-1---5:R-:W-:-:S05]  /*186a0*/  @P0 BRA `(.L_x_74) ;  /* 0xffff986000000947 */ /* 0x022fca000383ffff */
.L_x_73:
[----:B------:R-:W2:Y:S04]  /*186b0*/  LDL.LU R2, [R1+0x68] ;  /* 0x0000680001027983 */ /* 0x000ea80000300800 */
[----:B------:R-:W1:Y:S01]  /*186c0*/  S2R R43, SR_TID.X ;  /* 0x00000000002b7919 */ /* 0x000e620000002100 */
[----:B------:R-:W3:Y:S01]  /*186d0*/  S2UR UR6, SR_CTAID.Y ;  /* 0x00000000000679c3 */ /* 0x000ee20000002600 */
[----:B------:R-:W-:-:S02]  /*186e0*/  UISETP.NE.AND UP0, UPT, UR9, -0x1, UPT ;  /* 0xffffffff0900788c */ /* 0x000fc4000bf05270 */
[----:B-----5:R-:W4:Y:S01]  /*186f0*/  LDL.LU R8, [R1+0x6c] ;  /* 0x00006c0001087983 */ /* 0x020f220000300800 */
        /* <DEDUP_REMOVED lines=262> */
[----:B------:R2:W1:Y:S01]  /*19760*/  LDS.128 R52, [R231+0x3800] ;  /* 0x00380000e7347984 */ /* 0x0004620000000c00 */
        /* <DEDUP_REMOVED lines=38> */
.L_x_78:
[----:B------:R-:W-:Y:S05]  /*199d0*/  BSYNC B0 ;  /* 0x0000000000007941 */ /* 0x000fea0003800000 */
.L_x_77:
        /* <DEDUP_REMOVED lines=26> */
.L_x_80:
[----:B-1----:R-:W-:Y:S05]  /*19b80*/  BSYNC B0 ;  /* 0x0000000000007941 */ /* 0x002fea0003800000 */
.L_x_79:
        /* <DEDUP_REMOVED lines=15> */
.L_x_82:
[----:B------:R-:W-:Y:S05]  /*19c80*/  BSYNC B0 ;  /* 0x0000000000007941 */ /* 0x000fea0003800000 */
.L_x_81:
        /* <DEDUP_REMOVED lines=15> */
.L_x_84:
[----:B------:R-:W-:Y:S05]  /*19d80*/  BSYNC B0 ;  /* 0x0000000000007941 */ /* 0x000fea0003800000 */
.L_x_83:
        /* <DEDUP_REMOVED lines=15> */
.L_x_86:
[----:B------:R-:W-:Y:S05]  /*19e80*/  BSYNC B0 ;  /* 0x0000000000007941 */ /* 0x000fea0003800000 */
.L_x_85:
        /* <DEDUP_REMOVED lines=15> */
.L_x_88:
[----:B------:R-:W-:Y:S05]  /*19f80*/  BSYNC B0 ;  /* 0x0000000000007941 */ /* 0x000fea0003800000 */
.L_x_87:
        /* <DEDUP_REMOVED lines=15> */
.L_x_90:
[----:B------:R-:W-:Y:S05]  /*1a080*/  BSYNC B0 ;  /* 0x0000000000007941 */ /* 0x000fea0003800000 */
.L_x_89:
        /* <DEDUP_REMOVED lines=15> */
.L_x_92:
[----:B------:R-:W-:Y:S05]  /*1a180*/  BSYNC B0 ;  /* 0x0000000000007941 */ /* 0x000fea0003800000 */
.L_x_91:
        /* <DEDUP_REMOVED lines=15> */
.L_x_66:
        /* <DEDUP_REMOVED lines=70> */
.L_x_94:
[----:B------:R-:W-:Y:S05]  /*1a6e0*/  BSYNC B0 ;  /* 0x0000000000007941 */ /* 0x000fea0003800000 */
.L_x_93:
        /* <DEDUP_REMOVED lines=15> */
.L_x_96:
[----:B------:R-:W-:Y:S05]  /*1a7e0*/  BSYNC B0 ;  /* 0x0000000000007941 */ /* 0x000fea0003800000 */
.L_x_95:
        /* <DEDUP_REMOVED lines=15> */
.L_x_98:
[----:B------:R-:W-:Y:S05]  /*1a8e0*/  BSYNC B0 ;  /* 0x0000000000007941 */ /* 0x000fea0003800000 */
.L_x_97:
        /* <DEDUP_REMOVED lines=15> */
.L_x_100:
[----:B------:R-:W-:Y:S05]  /*1a9e0*/  BSYNC B0 ;  /* 0x0000000000007941 */ /* 0x000fea0003800000 */
.L_x_99:
        /* <DEDUP_REMOVED lines=15> */
.L_x_102:
[----:B------:R-:W-:Y:S05]  /*1aae0*/  BSYNC B0 ;  /* 0x0000000000007941 */ /* 0x000fea0003800000 */
.L_x_101:
        /* <DEDUP_REMOVED lines=15> */
.L_x_104:
[----:B------:R-:W-:Y:S05]  /*1abe0*/  BSYNC B0 ;  /* 0x0000000000007941 */ /* 0x000fea0003800000 */
.L_x_103:
        /* <DEDUP_REMOVED lines=15> */
.L_x_106:
[----:B------:R-:W-:Y:S05]  /*1ace0*/  BSYNC B0 ;  /* 0x0000000000007941 */ /* 0x000fea0003800000 */
.L_x_105:
        /* <DEDUP_REMOVED lines=14> */
.L_x_108:
[----:B------:R-:W-:Y:S05]  /*1add0*/  BSYNC B0 ;  /* 0x0000000000007941 */ /* 0x000fea0003800000 */
.L_x_107:
        /* <DEDUP_REMOVED lines=67> */
.L_x_109:
        /* <DEDUP_REMOVED lines=15> */
.L_x_1133:


//--------------------- .text._ZN5flash16flash_fwd_kernelI23Flash_fwd_kernel_traitsILi64ELi128ELi128ELi4ELb0ELb0EN7cutlass6half_tE19Flash_kernel_traitsILi64ELi128ELi128ELi4ES3_EELb0ELb1ELb0ELb0ELb0ELb0ELb0ELb0EEEvNS_16Flash_fwd_paramsE --------------------------
	.section	.text._ZN5flash16flash_fwd_kernelI23Flash_fwd_kernel_traitsILi64ELi128ELi128ELi4ELb0ELb0EN7cutlass6half_tE19Flash_kernel_traitsILi64ELi128ELi128ELi4ES3_EELb0ELb1ELb0ELb0ELb0ELb0ELb0ELb0EEEvNS_16Flash_fwd_paramsE,"ax",@progbits
	.sectioninfo	@"SHI_REGISTERS=255"
	.align	128
        .global         _ZN5flash16flash_fwd_kernelI23Flash_fwd_kernel_traitsILi64ELi128ELi128ELi4ELb0ELb0EN7cutlass6half_tE19Flash_kernel_traitsILi64ELi128ELi128ELi4ES3_EELb0ELb1ELb0ELb0ELb0ELb0ELb0ELb0EEEvNS_16Flash_fwd_paramsE
        .type           _ZN5flash16flash_fwd_kernelI23Flash_fwd_kernel_traitsILi64ELi128ELi128ELi4ELb0ELb0EN7cutlass6half_tE19Flash_kernel_traitsILi64ELi128ELi128ELi4ES3_EELb0ELb1ELb0ELb0ELb0ELb0ELb0ELb0EEEvNS_16Flash_fwd_paramsE,@function
        .size           _ZN5flash16flash_fwd_kernelI23Flash_fwd_kernel_traitsILi64ELi128ELi128ELi4ELb0ELb0EN7cutlass6half_tE19Flash_kernel_traitsILi64ELi128ELi128ELi4ES3_EELb0ELb1ELb0ELb0ELb0ELb0ELb0ELb0EEEvNS_16Flash_fwd_paramsE,(.L_x_1134 - _ZN5flash16flash_fwd_kernelI23Flash_fwd_kernel_traitsILi64ELi128ELi128ELi4ELb0ELb0EN7cutlass6half_tE19Flash_kernel_traitsILi64ELi128ELi128ELi4ES3_EELb0ELb1ELb0ELb0ELb0ELb0ELb0ELb0EEEvNS_16Flash_fwd_paramsE)
        .other          _ZN5flash16flash_fwd_kernelI23Flash_fwd_kernel_traitsILi64ELi128ELi128ELi4ELb0ELb0EN7cutlass6half_tE19Flash_kernel_traitsILi64ELi128ELi128ELi4ES3_EELb0ELb1ELb0ELb0ELb0ELb0ELb0ELb0EEEvNS_16Flash_fwd_paramsE,@"STO_CUDA_ENTRY STV_DEFAULT"
_ZN5flash16flash_fwd_kernelI23Flash_fwd_kernel_traitsILi64ELi128ELi128ELi4ELb0ELb0EN7cutlass6half_tE19Flash_kernel_traitsILi64ELi128ELi128ELi4ES3_EELb0ELb1ELb0ELb0ELb0ELb0ELb0ELb0EEEvNS_16Flash_fwd_paramsE:
.text._ZN5flash16flash_fwd_kernelI23Flash_fwd_kernel_traitsILi64ELi128ELi128ELi4ELb0ELb0EN7cutlass6half_tE19Flash_kernel_traitsILi64ELi128ELi128ELi4ES3_EELb0ELb1ELb0ELb0ELb0ELb0ELb0ELb0EEEvNS_16Flash_fwd_paramsE:
        /* <DEDUP_REMOVED lines=56> */
.L_x_110:
[----:B------:R-:W-:Y:S02]  /*0380*/  ULDC UR8, c[0x0][0x218] ;  /* 0x0000860000087ab9 */ /* 0x000fe40000000800 */
.L_x_111:
        /* <DEDUP_REMOVED lines=46> */
[----:B------:R-:W-:Y:S02]  /*0670*/  @!UP1 UIMAD UR14, UR14, UR8, URZ ;  /* 0x000000080e0e92a4 */ /* 0x000fe4000f8e023f */
[----:B------:R-:W-:-:S02]  /*0680*/  ULDC.64 UR4, c[0x0][0x198] ;  /* 0x0000660000047ab9 */ /* 0x000fc40000000a00 */
[----:B------:R-:W-:Y:S02]  /*0690*/  @!UP1 UIMAD.WIDE.U32 UR18, UR6, UR8, URZ ;  /* 0x00000008061292a5 */ /* 0x000fe4000f8e003f */
[----:B------:R-:W-:Y:S02]  /*06a0*/  @UP0 UIMAD.WIDE.U32 UR22, UR16, UR4, URZ ;  /* 0x00000004101602a5 */ /* 0x000fe4000f8e003f */
[----:B------:R-:W-:Y:S02]  /*06b0*/  @!UP1 UIMAD UR9, UR6, UR9, UR14 ;  /* 0x00000009060992a4 */ /* 0x000fe4000f8e020e */
[----:B------:R-:W-:Y:S02]  /*06c0*/  @UP0 UIMAD UR8, UR16, UR5, UR23 ;  /* 0x00000005100802a4 */ /* 0x000fe4000f8e0217 */
[----:B------:R-:W-:Y:S02]  /*06d0*/  @!UP1 UIADD3 UR11, UR19, UR9, URZ ;  /* 0x00000009130b9290 */ /* 0x000fe4000fffe03f */
[----:B------:R-:W-:-:S02]  /*06e0*/  @UP1 UMOV UR16, UR20 ;  /* 0x0000001400101c82 */ /* 0x000fc40008000000 */
[----:B------:R-:W-:Y:S02]  /*06f0*/  @!UP1 UMOV UR16, UR18 ;  /* 0x0000001200109c82 */ /* 0x000fe40008000000 */
[----:B------:R-:W-:Y:S01]  /*0700*/  @UP0 UMOV UR14, UR22 ;  /* 0x00000016000e0c82 */ /* 0x000fe20008000000 */
[----:B------:R-:W-:Y:S05]  /*0710*/  @P0 BRA `(.L_x_113) ;  /* 0x000000d000000947 */ /* 0x000fea0003800000 */
[----:B------:R-:W-:Y:S02]  /*0720*/  USHF.R.S32.HI UR9, URZ, 0x1f, UR13 ;  /* 0x0000001f3f097899 */ /* 0x000fe4000801140d */
[----:B------:R-:W-:Y:S02]  /*0730*/  ULDC.64 UR4, c[0x0][0x198] ;  /* 0x0000660000047ab9 */ /* 0x000fe40000000a00 */
[----:B------:R-:W-:Y:S02]  /*0740*/  UIMAD UR9, UR9, UR4, URZ ;  /* 0x00000004090972a4 */ /* 0x000fe4000f8e023f */
[----:B------:R-:W-:Y:S02]  /*0750*/  USHF.R.S32.HI UR8, URZ, 0x1f, UR6 ;  /* 0x0000001f3f087899 */ /* 0x000fe40008011406 */
[----:B------:R-:W-:-:S02]  /*0760*/  UIMAD.WIDE.U32 UR18, UR13, UR4, URZ ;  /* 0x000000040d1272a5 */ /* 0x000fc4000f8e003f */
[----:B------:R-:W-:-:S03]  /*0770*/  UIMAD UR9, UR13, UR5, UR9 ;  /* 0x000000050d0972a4 */ /* 0x000fc6000f8e0209 */
[----:B------:R-:W-:Y:S02]  /*0780*/  ULDC.64 UR4, c[0x0][0x180] ;  /* 0x0000600000047ab9 */ /* 0x000fe40000000a00 */
[----:B------:R-:W-:Y:S02]  /*0790*/  UIMAD UR8, UR8, UR4, URZ ;  /* 0x00000004080872a4 */ /* 0x000fe4000f8e023f */
[----:B------:R-:W-:Y:S02]  /*07a0*/  UIADD3 UR19, UR19, UR9, URZ ;  /* 0x0000000913137290 */ /* 0x000fe4000fffe03f */
[----:B------:R-:W-:Y:S02]  /*07b0*/  UIMAD UR8, UR6, UR5, UR8 ;  /* 0x00000005060872a4 */ /* 0x000fe4000f8e0208 */
[----:B------:R-:W-:-:S04]  /*07c0*/  UIMAD.WIDE.U32 UR4, UR6, UR4, UR18 ;  /* 0x00000004060472a5 */ /* 0x000fc8000f8e0012 */
[----:B------:R-:W-:-:S03]  /*07d0*/  UIADD3 UR8, UR5, UR8, URZ ;  /* 0x0000000805087290 */ /* 0x000fc6000fffe03f */
[----:B------:R-:W-:Y:S02]  /*07e0*/  UMOV UR14, UR4 ;  /* 0x00000004000e7c82 */ /* 0x000fe40008000000 */
.L_x_113:
[----:B------:R-:W-:Y:S01]  /*07f0*/  IABS R0, c[0x0][0x1c8] ;  /* 0x0000720000007a13 */ /* 0x000fe20000000000 */
[----:B------:R-:W1:Y:S01]  /*0800*/  S2R R5, SR_CTAID.Z ;  /* 0x0000000000057919 */ /* 0x000e620000002700 */
[----:B------:R-:W-:Y:S02]  /*0810*/  ULDC UR4, c[0x0][0x1c8] ;  /* 0x0000720000047ab9 */ /* 0x000fe40000000800 */
[----:B------:R-:W-:Y:S01]  /*0820*/  ULOP3.LUT UR4, UR10, UR4, URZ, 0x3c, !UPT ;  /* 0x000000040a047292 */ /* 0x000fe2000f8e3c3f */
[----:B------:R-:W-:Y:S01]  /*0830*/  IMAD.MOV.U32 R4, RZ, RZ, R0 ;  /* 0x000000ffff047224 */ /* 0x000fe200078e0000 */
[----:B------:R-:W-:Y:S02]  /*0840*/  @UP0 UIADD3 UR15, UR13, UR15, URZ ;  /* 0x0000000f0d0f0290 */ /* 0x000fe4000fffe03f */
[----:B------:R-:W-:Y:S01]  /*0850*/  USHF.R.S32.HI UR9, URZ, 0x1f, UR10 ;  /* 0x0000001f3f097899 */ /* 0x000fe2000801140a */
[----:B------:R-:W2:Y:S01]  /*0860*/  I2F.RP R2, R4 ;  /* 0x0000000400027306 */ /* 0x000ea20000209400 */
[----:B------:R-:W-:Y:S01]  /*0870*/  ISETP.LE.AND P1, PT, RZ, UR4, PT ;  /* 0x00000004ff007c0c */ /* 0x000fe2000bf23270 */
[----:B------:R-:W-:-:S02]  /*0880*/  ULDC.64 UR4, c[0x0][0x1a0] ;  /* 0x0000680000047ab9 */ /* 0x000fc40000000a00 */
[----:B------:R-:W-:-:S04]  /*0890*/  @UP0 UIMAD.WIDE.U32 UR18, UR15, UR4, URZ ;  /* 0x000000040f1202a5 */ /* 0x000fc8000f8e003f */
[----:B------:R-:W-:Y:S01]  /*08a0*/  @UP0 UIMAD UR15, UR15, UR5, UR19 ;  /* 0x000000050f0f02a4 */ /* 0x000fe2000f8e0213 */
        /* <DEDUP_REMOVED lines=34> */
.L_x_114:
[----:B------:R-:W-:Y:S01]  /*0ad0*/  SHF.R.S32.HI R24, RZ, 0x1f, R26 ;  /* 0x0000001fff187819 */ /* 0x000fe2000001141a */
[----:B------:R-:W1:Y:S01]  /*0ae0*/  S2R R4, SR_CTAID.Z ;  /* 0x0000000000047919 */ /* 0x000e620000002700 */
[----:B------:R-:W-:Y:S01]  /*0af0*/  UIADD3 UR6, -UR12, UR34, URZ ;  /* 0x000000220c067290 */ /* 0x000fe2000fffe13f */
[----:B------:R-:W-:Y:S01]  /*0b00*/  BSSY B0, `(.L_x_115) ;  /* 0x000002e000007945 */ /* 0x000fe20003800000 */
[CC--:B------:R-:W-:Y:S01]  /*0b10*/  LEA.HI R2, R24.reuse, R26.reuse, RZ, 0x3 ;  /* 0x0000001a18027211 */ /* 0x0c0fe200078f18ff */
[----:B------:R-:W-:Y:S01]  /*0b20*/  ULDC.64 UR4, c[0x0][0x1a8] ;  /* 0x00006a0000047ab9 */ /* 0x000fe20000000a00 */
[-C--:B------:R-:W-:Y:S01]  /*0b30*/  LEA.HI R3, R24, R26.reuse, RZ, 0x6 ;  /* 0x0000001a18037211 */ /* 0x080fe200078f30ff */
[----:B------:R-:W-:Y:S01]  /*0b40*/  UIMAD UR4, UR9, UR4, URZ ;  /* 0x00000004090472a4 */ /* 0x000fe2000f8e023f */
[----:B------:R-:W-:Y:S02]  /*0b50*/  SHF.R.S32.HI R6, RZ, 0x3, R2 ;  /* 0x00000003ff067819 */ /* 0x000fe40000011402 */
[----:B------:R-:W-:Y:S01]  /*0b60*/  LOP3.LUT R2, R2, 0xfffffff8, RZ, 0xc0, !PT ;  /* 0xfffffff802027812 */ /* 0x000fe200078ec0ff */
[----:B------:R-:W-:Y:S01]  /*0b70*/  UIMAD UR4, UR10, UR5, UR4 ;  /* 0x000000050a0472a4 */ /* 0x000fe2000f8e0204 */
[----:B------:R-:W-:Y:S01]  /*0b80*/  SHF.R.S32.HI R7, RZ, 0x1f, R6 ;  /* 0x0000001fff077819 */ /* 0x000fe20000011406 */
[----:B------:R-:W-:Y:S01]  /*0b90*/  IMAD.SHL.U32 R0, R6, 0x40, RZ ;  /* 0x0000004006007824 */ /* 0x000fe200078e00ff */
[----:B------:R-:W-:Y:S01]  /*0ba0*/  LEA.HI R16, R24, R26, RZ, 0x5 ;  /* 0x0000001a18107211 */ /* 0x000fe200078f28ff */
[----:B------:R-:W-:Y:S01]  /*0bb0*/  IMAD.IADD R101, R26, 0x1, -R2 ;  /* 0x000000011a657824 */ /* 0x000fe200078e0a02 */
[----:B------:R-:W-:-:S02]  /*0bc0*/  SHF.R.S32.HI R15, RZ, 0x1f, R14 ;  /* 0x0000001fff0f7819 */ /* 0x000fc4000001140e */
[----:B------:R-:W-:Y:S01]  /*0bd0*/  LOP3.LUT R0, R0, 0x1c0, RZ, 0xc0, !PT ;  /* 0x000001c000007812 */ /* 0x000fe200078ec0ff */
[----:B------:R-:W-:Y:S01]  /*0be0*/  IMAD.SHL.U32 R28, R101, 0x8, RZ ;  /* 0x00000008651c7824 */ /* 0x000fe200078e00ff */
[----:B------:R-:W-:Y:S02]  /*0bf0*/  SHF.R.S32.HI R25, RZ, 0x5, R16 ;  /* 0x00000005ff197819 */ /* 0x000fe40000011410 */
[----:B------:R-:W-:Y:S02]  /*0c00*/  SHF.R.U32.HI R2, RZ, 0x3, R0 ;  /* 0x00000003ff027819 */ /* 0x000fe40000011600 */
[--C-:B------:R-:W-:Y:S02]  /*0c10*/  SHF.R.S32.HI R29, RZ, 0x1f, R28.reuse ;  /* 0x0000001fff1d7819 */ /* 0x100fe4000001141c */
[----:B------:R-:W-:Y:S02]  /*0c20*/  IADD3 R8, P0, R28, UR16, RZ ;  /* 0x000000101c087c10 */ /* 0x000fe4000ff1e0ff */
[----:B------:R-:W-:Y:S01]  /*0c30*/  LOP3.LUT R0, R0, 0x38, R28, 0xf8, !PT ;  /* 0x0000003800007812 */ /* 0x000fe200078ef81c */
[----:B------:R2:W-:Y:S01]  /*0c40*/  STL.64 [R1+0xa8], R28 ;  /* 0x0000a81c01007387 */ /* 0x0005e20000100a00 */
[----:B------:R-:W-:-:S02]  /*0c50*/  IADD3.X R9, R29, UR11, RZ, P0, !PT ;  /* 0x0000000b1d097c10 */ /* 0x000fc400087fe4ff */
[----:B------:R-:W-:Y:S02]  /*0c60*/  ISETP.GE.AND P0, PT, R6, UR6, PT ;  /* 0x0000000606007c0c */ /* 0x000fe4000bf06270 */
[----:B------:R-:W-:Y:S01]  /*0c70*/  LOP3.LUT R0, R0, R2, RZ, 0x3c, !PT ;  /* 0x0000000200007212 */ /* 0x000fe200078e3cff */
[----:B------:R-:W-:Y:S02]  /*0c80*/  IMAD.SHL.U32 R2, R3, 0x8, RZ ;  /* 0x0000000803027824 */ /* 0x000fe400078e00ff */
[----:B-1----:R-:W-:-:S03]  /*0c90*/  IMAD.WIDE.U32 R8, R4, c[0x0][0x1a8], R8 ;  /* 0x00006a0004087a25 */ /* 0x002fc600078e0008 */
[----:B------:R-:W-:Y:S01]  /*0ca0*/  LOP3.LUT R0, R0, 0xfffffe00, R2, 0xf8, !PT ;  /* 0xfffffe0000007812 */ /* 0x000fe200078ef802 */
[----:B------:R-:W-:Y:S01]  /*0cb0*/  IMAD.U32 R2, RZ, RZ, UR31 ;  /* 0x0000001fff027e24 */ /* 0x000fe2000f8e00ff */
[----:B------:R-:W-:-:S03]  /*0cc0*/  IADD3 R5, R9, UR4, RZ ;  /* 0x0000000409057c10 */ /* 0x000fc6000fffe0ff */
[----:B------:R-:W-:-:S04]  /*0cd0*/  IMAD.WIDE R2, R2, 0x80, R6 ;  /* 0x0000008002027825 */ /* 0x000fc800078e0206 */
[----:B------:R-:W-:Y:S01]  /*0ce0*/  IMAD.SHL.U32 R246, R0, 0x2, RZ ;  /* 0x0000000200f67824 */ /* 0x000fe200078e00ff */
[----:B------:R-:W-:Y:S05]  /*0cf0*/  @P0 BRA `(.L_x_116) ;  /* 0x000000e000000947 */ /* 0x000fea0003800000 */
[----:B------:R-:W-:-:S13]  /*0d00*/  ISETP.GE.AND P0, PT, R28, c[0x0][0x220], PT ;  /* 0x000088001c007a0c */ /* 0x000fda0003f06270 */
[----:B------:R1:W-:Y:S01]  /*0d10*/  @P0 STS.128 [R246], RZ ;  /* 0x000000fff6000388 */ /* 0x0003e20000000c00 */
[----:B------:R-:W-:Y:S05]  /*0d20*/  @P0 BRA `(.L_x_116) ;  /* 0x000000b000000947 */ /* 0x000fea0003800000 */
[----:B------:R-:W-:Y:S01]  /*0d30*/  MOV R4, R8 ;  /* 0x0000000800047202 */ /* 0x000fe20000000f00 */
[----:B------:R-:W-:-:S04]  /*0d40*/  IMAD R0, R3, c[0x0][0x190], RZ ;  /* 0x0000640003007a24 */ /* 0x000fc800078e02ff */
[----:B------:R-:W-:-:S04]  /*0d50*/  IMAD.WIDE.U32 R10, R2, c[0x0][0x190], R4 ;  /* 0x00006400020a7a25 */ /* 0x000fc800078e0004 */
[----:B------:R-:W-:Y:S01]  /*0d60*/  IMAD R0, R2, c[0x0][0x194], R0 ;  /* 0x0000650002007a24 */ /* 0x000fe200078e0200 */
[----:B------:R-:W-:-:S04]  /*0d70*/  LEA R12, P0, R10, c[0x0][0x160], 0x1 ;  /* 0x000058000a0c7a11 */ /* 0x000fc800078008ff */
[----:B------:R-:W-:-:S04]  /*0d80*/  IADD3 R0, R11, R0, RZ ;  /* 0x000000000b007210 */ /* 0x000fc80007ffe0ff */
[----:B------:R-:W-:-:S05]  /*0d90*/  LEA.HI.X R13, R10, c[0x0][0x164], R0, 0x1, P0 ;  /* 0x000059000a0d7a11 */ /* 0x000fca00000f0c00 */
[----:B------:R-:W-:Y:S01]  /*0da0*/  @!PT LDS RZ, [RZ] ;  /* 0x00000000fffff984 */ /* 0x000fe20000000800 */
[----:B------:R-:W-:Y:S01]  /*0db0*/  @!PT LDS RZ, [RZ] ;  /* 0x00000000fffff984 */ /* 0x000fe20000000800 */
[----:B------:R-:W-:Y:S01]  /*0dc0*/  @!PT LDS RZ, [RZ] ;  /* 0x00000000fffff984 */ /* 0x000fe20000000800 */
[----:B------:R3:W-:Y:S02]  /*0dd0*/  LDGSTS.E.BYPASS.LTC128B.128 [R246], [R12.64] ;  /* 0x000000000cf67fae */ /* 0x0007e4000b901d74 */
.L_x_116:
[----:B------:R-:W-:Y:S05]  /*0de0*/  BSYNC B0 ;  /* 0x0000000000007941 */ /* 0x000fea0003800000 */
.L_x_115:
[----:B------:R-:W-:Y:S01]  /*0df0*/  IADD3 R23, R6, 0x10, RZ ;  /* 0x0000001006177810 */ /* 0x000fe20007ffe0ff */
[----:B------:R-:W-:Y:S03]  /*0e00*/  BSSY B0, `(.L_x_117) ;  /* 0x0000014000007945 */ /* 0x000fe60003800000 */
[----:B------:R-:W-:-:S13]  /*0e10*/  ISETP.GE.AND P0, PT, R23, UR6, PT ;  /* 0x0000000617007c0c */ /* 0x000fda000bf06270 */
[----:B------:R-:W-:Y:S05]  /*0e20*/  @P0 BRA `(.L_x_118) ;  /* 0x0000011000000947 */ /* 0x000fea0003800000 */
[----:B------:R-:W-:-:S13]  /*0e30*/  ISETP.GE.AND P0, PT, R28, c[0x0][0x220], PT ;  /* 0x000088001c007a0c */ /* 0x000fda0003f06270 */
[----:B------:R4:W-:Y:S01]  /*0e40*/  @P0 STS.128 [R246+0x800], RZ ;  /* 0x000800fff6000388 */ /* 0x0009e20000000c00 */
[----:B------:R-:W-:Y:S05]  /*0e50*/  @P0 BRA `(.L_x_118) ;  /* 0x000000e000000947 */ /* 0x000fea0003800000 */
[----:B------:R-:W-:Y:S02]  /*0e60*/  IADD3 R0, P0, R2, 0x10, RZ ;  /* 0x0000001002007810 */ /* 0x000fe40007f1e0ff */
[----:B------:R-:W-:-:S03]  /*0e70*/  MOV R11, R5 ;  /* 0x00000005000b7202 */ /* 0x000fc60000000f00 */
[----:B------:R-:W-:-:S04]  /*0e80*/  IMAD.X R10, RZ, RZ, R3, P0 ;  /* 0x000000ffff0a7224 */ /* 0x000fc800000e0603 */
[----:B---3--:R-:W-:Y:S02]  /*0e90*/  IMAD R12, R10, c[0x0][0x190], RZ ;  /* 0x000064000a0c7a24 */ /* 0x008fe400078e02ff */
[----:B------:R-:W-:-:S04]  /*0ea0*/  IMAD.MOV.U32 R10, RZ, RZ, R8 ;  /* 0x000000ffff0a7224 */ /* 0x000fc800078e0008 */
        /* <DEDUP_REMOVED lines=8> */
[----:B------:R3:W-:Y:S02]  /*0f30*/  LDGSTS.E.BYPASS.LTC128B.128 [R246+0x800], [R12.64] ;  /* 0x008000000cf67fae */ /* 0x0007e4000b901d74 */
.L_x_118:
[----:B------:R-:W-:Y:S05]  /*0f40*/  BSYNC B0 ;  /* 0x0000000000007941 */ /* 0x000fea0003800000 */
.L_x_117:
        /* <DEDUP_REMOVED lines=21> */
.L_x_120:
[----:B------:R-:W-:Y:S05]  /*10a0*/  BSYNC B0 ;  /* 0x0000000000007941 */ /* 0x000fea0003800000 */
.L_x_119:
        /* <DEDUP_REMOVED lines=21> */
.L_x_122:
[----:B------:R-:W-:Y:S05]  /*1200*/  BSYNC B0 ;  /* 0x0000000000007941 */ /* 0x000fea0003800000 */
.L_x_121:
        /* <DEDUP_REMOVED lines=21> */
.L_x_124:
[----:B------:R-:W-:Y:S05]  /*1360*/  BSYNC B0 ;  /* 0x0000000000007941 */ /* 0x000fea0003800000 */
.L_x_123:
        /* <DEDUP_REMOVED lines=21> */
.L_x_126:
[----:B------:R-:W-:Y:S05]  /*14c0*/  BSYNC B0 ;  /* 0x0000000000007941 */ /* 0x000fea0003800000 */
.L_x_125:
        /* <DEDUP_REMOVED lines=21> */
.L_x_128:
[----:B------:R-:W-:Y:S05]  /*1620*/  BSYNC B0 ;  /* 0x0000000000007941 */ /* 0x000fea0003800000 */
.L_x_127:
[----:B------:R-:W-:Y:S01]  /*1630*/  IADD3 R17, R6, 0x70, RZ ;  /* 0x0000007006117810 */ /* 0x000fe20007ffe0ff */
[----:B------:R-:W-:Y:S01]  /*1640*/  UMOV UR26, 0x7 ;  /* 0x00000007001a7882 */ /* 0x000fe20000000000 */
[----:B------:R-:W-:Y:S01]  /*1650*/  BSSY B0, `(.L_x_129) ;  /* 0x0000016000007945 */ /* 0x000fe20003800000 */
[----:B------:R-:W-:Y:S01]  /*1660*/  ULDC.64 UR4, c[0x0][0x198] ;  /* 0x0000660000047ab9 */ /* 0x000fe20000000a00 */
[----:B------:R-:W-:Y:S01]  /*1670*/  ISETP.GE.AND P0, PT, R17, UR6, PT ;  /* 0x0000000611007c0c */ /* 0x000fe2000bf06270 */
[----:B------:R-:W-:Y:S02]  /*1680*/  USHF.L.U64.HI UR5, UR4, UR26, UR5 ;  /* 0x0000001a04057299 */ /* 0x000fe40008010205 */
[----:B------:R-:W-:-:S10]  /*1690*/  USHF.L.U32 UR9, UR4, 0x7, URZ ;  /* 0x0000000704097899 */ /* 0x000fd4000800063f */
[----:B------:R-:W-:Y:S05]  /*16a0*/  @P0 BRA `(.L_x_130) ;  /* 0x0000010000000947 */ /* 0x000fea0003800000 */
[----:B------:R-:W-:-:S13]  /*16b0*/  ISETP.GE.AND P0, PT, R28, c[0x0][0x220], PT ;  /* 0x000088001c007a0c */ /* 0x000fda0003f06270 */
[----:B------:R1:W-:Y:S01]  /*16c0*/  @P0 STS.128 [R246+0x3800], RZ ;  /* 0x003800fff6000388 */ /* 0x0003e20000000c00 */
        /* <DEDUP_REMOVED lines=14> */
.L_x_130:
[----:B------:R-:W-:Y:S05]  /*17b0*/  BSYNC B0 ;  /* 0x0000000000007941 */ /* 0x000fea0003800000 */
.L_x_129:
[C---:B------:R-:W-:Y:S01]  /*17c0*/  IMAD R8, R7.reuse, c[0x0][0x198], RZ ;  /* 0x0000660007087a24 */ /* 0x040fe200078e02ff */
[----:B------:R-:W-:Y:S01]  /*17d0*/  LEA.HI R24, R24, R26, RZ, 0x4 ;  /* 0x0000001a18187211 */ /* 0x000fe200078f20ff */
[--C-:B------:R-:W-:Y:S01]  /*17e0*/  IMAD.WIDE.U32 R4, R6, c[0x0][0x198], R28.reuse ;  /* 0x0000660006047a25 */ /* 0x100fe200078e001c */
[----:B------:R-:W-:Y:S02]  /*17f0*/  BSSY B0, `(.L_x_131) ;  /* 0x0000038000007945 */ /* 0x000fe40003800000 */
[----:B------:R-:W-:Y:S01]  /*1800*/  LOP3.LUT R9, R24, 0xfffffff0, RZ, 0xc0, !PT ;  /* 0xfffffff018097812 */ /* 0x000fe200078ec0ff */
[----:B------:R-:W-:Y:S01]  /*1810*/  IMAD R0, R7, c[0x0][0x1a0], RZ ;  /* 0x0000680007007a24 */ /* 0x000fe200078e02ff */
[----:B------:R-:W-:Y:S01]  /*1820*/  IADD3 R4, P1, R4, UR14, RZ ;  /* 0x0000000e04047c10 */ /* 0x000fe2000ff3e0ff */
[----:B-1----:R-:W-:-:S04]  /*1830*/  IMAD.WIDE.U32 R2, R6, c[0x0][0x1a0], R28 ;  /* 0x0000680006027a25 */ /* 0x002fc800078e001c */
[----:B------:R-:W-:Y:S01]  /*1840*/  IMAD R10, R6, c[0x0][0x19c], R8 ;  /* 0x00006700060a7a24 */ /* 0x000fe200078e0208 */
[----:B------:R-:W-:Y:S01]  /*1850*/  IADD3 R2, P0, R2, UR18, RZ ;  /* 0x0000001202027c10 */ /* 0x000fe2000ff1e0ff */
[----:B------:R-:W-:Y:S02]  /*1860*/  IMAD R8, R6, c[0x0][0x1a4], R0 ;  /* 0x0000690006087a24 */ /* 0x000fe400078e0200 */
[----:B------:R-:W-:Y:S01]  /*1870*/  IMAD.IADD R0, R26, 0x1, -R9 ;  /* 0x000000011a007824 */ /* 0x000fe200078e0a09 */
[----:B------:R-:W-:Y:S01]  /*1880*/  IADD3.X R5, R5, UR8, R10, P1, !PT ;  /* 0x0000000805057c10 */ /* 0x000fe20008ffe40a */
[----:B------:R-:W-:Y:S01]  /*1890*/  IMAD R10, R15, c[0x0][0x1b0], RZ ;  /* 0x00006c000f0a7a24 */ /* 0x000fe200078e02ff */
[----:B------:R-:W-:Y:S01]  /*18a0*/  IADD3.X R3, R3, UR15, R8, P0, !PT ;  /* 0x0000000f03037c10 */ /* 0x000fe200087fe408 */
[----:B------:R-:W-:Y:S01]  /*18b0*/  IMAD R9, R15, c[0x0][0x1b8], RZ ;  /* 0x00006e000f097a24 */ /* 0x000fe200078e02ff */
[----:B------:R-:W-:Y:S01]  /*18c0*/  UIADD3 UR8, UR33, -0x1, URZ ;  /* 0xffffffff21087890 */ /* 0x000fe2000fffe03f */
[C---:B------:R-:W-:Y:S01]  /*18d0*/  IMAD R10, R14.reuse, c[0x0][0x1b4], R10 ;  /* 0x00006d000e0a7a24 */ /* 0x040fe200078e020a */
[----:B------:R-:W-:Y:S01]  /*18e0*/  SHF.R.S32.HI R8, RZ, 0x1f, R0 ;  /* 0x0000001fff087819 */ /* 0x000fe20000011400 */
[C---:B---3--:R-:W-:Y:S01]  /*18f0*/  IMAD.WIDE.U32 R12, R14.reuse, c[0x0][0x1b0], R4 ;  /* 0x00006c000e0c7a25 */ /* 0x048fe200078e0004 */
[----:B------:R-:W-:Y:S01]  /*1900*/  UIMAD UR13, UR8, -0x80, UR7 ;  /* 0xffffff80080d78a4 */ /* 0x000fe2000f8e0207 */
[----:B------:R-:W-:Y:S01]  /*1910*/  MOV R4, 0x20 ;  /* 0x0000002000047802 */ /* 0x000fe20000000f00 */
[----:B------:R-:W-:Y:S01]  /*1920*/  USHF.R.S32.HI UR14, URZ, 0x1f, UR8 ;  /* 0x0000001f3f0e7899 */ /* 0x000fe20008011408 */
[C---:B------:R-:W-:Y:S01]  /*1930*/  IMAD R11, R14.reuse, c[0x0][0x1bc], R9 ;  /* 0x00006f000e0b7a24 */ /* 0x040fe200078e0209 */
[----:B------:R-:W-:Y:S01]  /*1940*/  IADD3 R103, R13, R10, RZ ;  /* 0x0000000a0d677210 */ /* 0x000fe20007ffe0ff */
[----:B------:R-:W-:Y:S01]  /*1950*/  IMAD.WIDE.U32 R30, R14, c[0x0][0x1b8], R2 ;  /* 0x00006e000e1e7a25 */ /* 0x000fe200078e0002 */
[----:B------:R-:W-:Y:S01]  /*1960*/  MOV R102, R12 ;  /* 0x0000000c00667202 */ /* 0x000fe20000000f00 */
[----:B------:R1:W-:Y:S01]  /*1970*/  STL.64 [R1+0xb8], R12 ;  /* 0x0000b80c01007387 */ /* 0x0003e20000100a00 */
[----:B------:R-:W-:Y:S01]  /*1980*/  LEA.HI R8, R8, R0, RZ, 0x3 ;  /* 0x0000000008087211 */ /* 0x000fe200078f18ff */
[----:B------:R-:W-:Y:S01]  /*1990*/  IMAD.IADD R33, R31, 0x1, R11 ;  /* 0x000000011f217824 */ /* 0x000fe200078e020b */
[----:B------:R-:W-:Y:S01]  /*19a0*/  ISETP.GE.AND P0, PT, R6, UR13, PT ;  /* 0x0000000d06007c0c */ /* 0x000fe2000bf06270 */
[----:B------:R1:W-:Y:S01]  /*19b0*/  STL.64 [R1+0xf8], R30 ;  /* 0x0000f81e01007387 */ /* 0x0003e20000100a00 */
[----:B------:R-:W-:Y:S01]  /*19c0*/  LOP3.LUT R9, R8, 0xfffffff8, RZ, 0xc0, !PT ;  /* 0xfffffff808097812 */ /* 0x000fe200078ec0ff */
[----:B------:R-:W-:Y:S01]  /*19d0*/  UIMAD UR10, UR5, UR8, URZ ;  /* 0x00000008050a72a4 */ /* 0x000fe2000f8e023f */
[----:B------:R-:W-:Y:S01]  /*19e0*/  IMAD.U32 R2, RZ, RZ, UR8 ;  /* 0x00000008ff027e24 */ /* 0x000fe2000f8e00ff */
[----:B------:R1:W-:Y:S01]  /*19f0*/  STL.64 [R1+0xb0], R102 ;  /* 0x0000b06601007387 */ /* 0x0003e20000100a00 */
[----:B------:R-:W-:Y:S01]  /*1a00*/  IMAD.MOV.U32 R27, RZ, RZ, 0x10 ;  /* 0x00000010ff1b7424 */ /* 0x000fe200078e00ff */
[----:B------:R-:W-:Y:S01]  /*1a10*/  UIMAD UR10, UR14, UR9, UR10 ;  /* 0x000000090e0a72a4 */ /* 0x000fe2000f8e020a */
[----:B------:R-:W-:Y:S01]  /*1a20*/  IMAD.IADD R15, R0, 0x1, -R9 ;  /* 0x00000001000f7824 */ /* 0x000fe200078e0a09 */
[----:B------:R1:W-:Y:S01]  /*1a30*/  STL [R1+0xf4], R33 ;  /* 0x0000f42101007387 */ /* 0x0003e20000100800 */
[----:B------:R-:W-:Y:S01]  /*1a40*/  IMAD.WIDE.U32 R2, R2, UR9, R102 ;  /* 0x0000000902027c25 */ /* 0x000fe2000f8e0066 */
[----:B------:R-:W-:-:S02]  /*1a50*/  LOP3.LUT R0, R16, 0xffffffe0, RZ, 0xc0, !PT ;  /* 0xffffffe010007812 */ /* 0x000fc400078ec0ff */
[----:B------:R-:W-:Y:S01]  /*1a60*/  R2P PR, R15, 0x6 ;  /* 0x000000060f007804 */ /* 0x000fe20000000000 */
[----:B------:R-:W-:Y:S01]  /*1a70*/  IMAD.SHL.U32 R8, R8, 0x40, RZ ;  /* 0x0000004008087824 */ /* 0x000fe200078e00ff */
[----:B------:R-:W-:Y:S02]  /*1a80*/  IADD3 R9, R3, UR10, RZ ;  /* 0x0000000a03097c10 */ /* 0x000fe4000fffe0ff */
[----:B------:R-:W-:Y:S02]  /*1a90*/  IADD3 R14, -R0, R26, RZ ;  /* 0x0000001a000e7210 */ /* 0x000fe40007ffe1ff */
[----:B------:R-:W-:Y:S02]  /*1aa0*/  LOP3.LUT R16, R8, 0xfffffe00, RZ, 0xc0, !PT ;  /* 0xfffffe0008107812 */ /* 0x000fe400078ec0ff */
[----:B------:R-:W-:Y:S02]  /*1ab0*/  SEL R4, R4, 0xffffffe0, !P2 ;  /* 0xffffffe004047807 */ /* 0x000fe40005000000 */
[----:B------:R-:W-:Y:S01]  /*1ac0*/  SEL R0, R27, 0xfffffff0, !P1 ;  /* 0xfffffff01b007807 */ /* 0x000fe20004800000 */
[----:B------:R-:W-:Y:S05]  /*1ad0*/  @P0 BRA `(.L_x_132) ;  /* 0x0000009000000947 */ /* 0x000fea0003800000 */
[----:B------:R-:W-:-:S13]  /*1ae0*/  ISETP.GE.AND P0, PT, R28, c[0x0][0x220], PT ;  /* 0x000088001c007a0c */ /* 0x000fda0003f06270 */
[----:B------:R3:W-:Y:S01]  /*1af0*/  @P0 STS.128 [R246+0x4000], RZ ;  /* 0x004000fff6000388 */ /* 0x0007e20000000c00 */
[----:B------:R-:W-:Y:S05]  /*1b00*/  @P0 BRA `(.L_x_132) ;  /* 0x0000006000000947 */ /* 0x000fea0003800000 */
[----:B------:R-:W-:-:S04]  /*1b10*/  LEA R10, P0, R2, c[0x0][0x168], 0x1 ;  /* 0x00005a00020a7a11 */ /* 0x000fc800078008ff */
[----:B------:R-:W-:-:S05]  /*1b20*/  LEA.HI.X R11, R2, c[0x0][0x16c], R9, 0x1, P0 ;  /* 0x00005b00020b7a11 */ /* 0x000fca00000f0c09 */
[----:B------:R-:W-:Y:S01]  /*1b30*/  @!PT LDS RZ, [RZ] ;  /* 0x00000000fffff984 */ /* 0x000fe20000000800 */
[----:B------:R-:W-:Y:S01]  /*1b40*/  @!PT LDS RZ, [RZ] ;  /* 0x00000000fffff984 */ /* 0x000fe20000000800 */
[----:B------:R-:W-:Y:S01]  /*1b50*/  @!PT LDS RZ, [RZ] ;  /* 0x00000000fffff984 */ /* 0x000fe20000000800 */
[----:B------:R1:W-:Y:S04]  /*1b60*/  LDGSTS.E.BYPASS.LTC128B.128 [R246+0x4000], [R10.64] ;  /* 0x040000000af67fae */ /* 0x0003e8000b901d74 */
.L_x_132:
[----:B------:R-:W-:Y:S05]  /*1b70*/  BSYNC B0 ;  /* 0x0000000000007941 */ /* 0x000fea0003800000 */
.L_x_131:
[----:B------:R-:W-:Y:S01]  /*1b80*/  ISETP.GE.AND P0, PT, R23, UR13, PT ;  /* 0x0000000d17007c0c */ /* 0x000fe2000bf06270 */
[----:B------:R-:W-:Y:S01]  /*1b90*/  ULDC UR24, c[0x0][0x19c] ;  /* 0x0000670000187ab9 */ /* 0x000fe20000000800 */
[----:B------:R-:W-:Y:S01]  /*1ba0*/  BSSY B0, `(.L_x_133) ;  /* 0x000000f000007945 */ /* 0x000fe20003800000 */
[----:B------:R-:W-:Y:S02]  /*1bb0*/  USHF.L.U32 UR25, UR4, 0x4, URZ ;  /* 0x0000000404197899 */ /* 0x000fe4000800063f */
[----:B------:R-:W-:-:S08]  /*1bc0*/  USHF.L.U64.HI UR24, UR4, UR28, UR24 ;  /* 0x0000001c04187299 */ /* 0x000fd00008010218 */
[----:B------:R-:W-:Y:S05]  /*1bd0*/  @P0 BRA `(.L_x_134) ;  /* 0x000000b000000947 */ /* 0x000fea0003800000 */
[----:B------:R-:W-:-:S13]  /*1be0*/  ISETP.GE.AND P0, PT, R28, c[0x0][0x220], PT ;  /* 0x000088001c007a0c */ /* 0x000fda0003f06270 */
[----:B------:R1:W-:Y:S01]  /*1bf0*/  @P0 STS.128 [R246+0x4800], RZ ;  /* 0x004800fff6000388 */ /* 0x0003e20000000c00 */
[----:B------:R-:W-:Y:S05]  /*1c00*/  @P0 BRA `(.L_x_134) ;  /* 0x0000008000000947 */ /* 0x000fea0003800000 */
[----:B------:R-:W-:-:S04]  /*1c10*/  IADD3 R5, P0, R2, UR25, RZ ;  /* 0x0000001902057c10 */ /* 0x000fc8000ff1e0ff */
[----:B-1----:R-:W-:Y:S02]  /*1c20*/  IADD3.X R11, R9, UR24, RZ, P0, !PT ;  /* 0x00000018090b7c10 */ /* 0x002fe400087fe4ff */
[----:B------:R-:W-:-:S04]  /*1c30*/  LEA R10, P0, R5, c[0x0][0x168], 0x1 ;  /* 0x00005a00050a7a11 */ /* 0x000fc800078008ff */
[----:B------:R-:W-:-:S05]  /*1c40*/  LEA.HI.X R11, R5, c[0x0][0x16c], R11, 0x1, P0 ;  /* 0x00005b00050b7a11 */ /* 0x000fca00000f0c0b */
[----:B------:R-:W-:Y:S01]  /*1c50*/  @!PT LDS RZ, [RZ] ;  /* 0x00000000fffff984 */ /* 0x000fe20000000800 */
[----:B------:R-:W-:Y:S01]  /*1c60*/  @!PT LDS RZ, [RZ] ;  /* 0x00000000fffff984 */ /* 0x000fe20000000800 */
[----:B------:R-:W-:Y:S01]  /*1c70*/  @!PT LDS RZ, [RZ] ;  /* 0x00000000fffff984 */ /* 0x000fe20000000800 */
[----:B------:R1:W-:Y:S04]  /*1c80*/  LDGSTS.E.BYPASS.LTC128B.128 [R246+0x4800], [R10.64] ;  /* 0x048000000af67fae */ /* 0x0003e8000b901d74 */
.L_x_134:
[----:B------:R-:W-:Y:S05]  /*1c90*/  BSYNC B0 ;  /* 0x0000000000007941 */ /* 0x000fea0003800000 */
.L_x_133:
[----:B------:R-:W-:Y:S01]  /*1ca0*/  ISETP.GE.AND P0, PT, R22, UR13, PT ;  /* 0x0000000d16007c0c */ /* 0x000fe2000bf06270 */
[----:B------:R-:W-:-:S12]  /*1cb0*/  BSSY B0, `(.L_x_135) ;  /* 0x0000010000007945 */ /* 0x000fd80003800000 */
[----:B------:R-:W-:Y:S05]  /*1cc0*/  @P0 BRA `(.L_x_136) ;  /* 0x000000e000000947 */ /* 0x000fea0003800000 */
[----:B------:R-:W-:-:S13]  /*1cd0*/  ISETP.GE.AND P0, PT, R28, c[0x0][0x220], PT ;  /* 0x000088001c007a0c */ /* 0x000fda0003f06270 */
[----:B------:R1:W-:Y:S01]  /*1ce0*/  @P0 STS.128 [R246+0x5000], RZ ;  /* 0x005000fff6000388 */ /* 0x0003e20000000c00 */
[----:B------:R-:W-:Y:S05]  /*1cf0*/  @P0 BRA `(.L_x_136) ;  /* 0x000000b000000947 */ /* 0x000fea0003800000 */
[----:B------:R-:W-:Y:S02]  /*1d00*/  IMAD.U32 R5, RZ, RZ, UR4 ;  /* 0x00000004ff057e24 */ /* 0x000fe4000f8e00ff */
[----:B-1----:R-:W-:Y:S02]  /*1d10*/  IMAD.MOV.U32 R10, RZ, RZ, c[0x0][0x19c] ;  /* 0x00006700ff0a7624 */ /* 0x002fe400078e00ff */
[----:B------:R-:W-:Y:S01]  /*1d20*/  IMAD.U32 R11, RZ, RZ, UR4 ;  /* 0x00000004ff0b7e24 */ /* 0x000fe2000f8e00ff */
[----:B------:R-:W-:-:S04]  /*1d30*/  LEA R5, P0, R5, R2, 0x5 ;  /* 0x0000000205057211 */ /* 0x000fc800078028ff */
[----:B------:R-:W-:Y:S02]  /*1d40*/  LEA.HI.X R11, R11, R9, R10, 0x5, P0 ;  /* 0x000000090b0b7211 */ /* 0x000fe400000f2c0a */
[----:B------:R-:W-:-:S04]  /*1d50*/  LEA R10, P0, R5, c[0x0][0x168], 0x1 ;  /* 0x00005a00050a7a11 */ /* 0x000fc800078008ff */
[----:B------:R-:W-:-:S05]  /*1d60*/  LEA.HI.X R11, R5, c[0x0][0x16c], R11, 0x1, P0 ;  /* 0x00005b00050b7a11 */ /* 0x000fca00000f0c0b */
[----:B------:R-:W-:Y:S01]  /*1d70*/  @!PT LDS RZ, [RZ] ;  /* 0x00000000fffff984 */ /* 0x000fe20000000800 */
[----:B------:R-:W-:Y:S01]  /*1d80*/  @!PT LDS RZ, [RZ] ;  /* 0x00000000fffff984 */ /* 0x000fe20000000800 */
[----:B------:R-:W-:Y:S01]  /*1d90*/  @!PT LDS RZ, [RZ] ;  /* 0x00000000fffff984 */ /* 0x000fe20000000800 */
[----:B------:R1:W-:Y:S04]  /*1da0*/  LDGSTS.E.BYPASS.LTC128B.128 [R246+0x5000], [R10.64] ;  /* 0x050000000af67fae */ /* 0x0003e8000b901d74 */
.L_x_136:
[----:B------:R-:W-:Y:S05]  /*1db0*/  BSYNC B0 ;  /* 0x0000000000007941 */ /* 0x000fea0003800000 */
.L_x_135:
[----:B------:R-:W-:Y:S01]  /*1dc0*/  ISETP.GE.AND P0, PT, R21, UR13, PT ;  /* 0x0000000d15007c0c */ /* 0x000fe2000bf06270 */
[----:B------:R-:W-:-:S12]  /*1dd0*/  BSSY B0, `(.L_x_137) ;  /* 0x0000011000007945 */ /* 0x000fd80003800000 */
[----:B------:R-:W-:Y:S05]  /*1de0*/  @P0 BRA `(.L_x_138) ;  /* 0x000000f000000947 */ /* 0x000fea0003800000 */
[----:B------:R-:W-:-:S13]  /*1df0*/  ISETP.GE.AND P0, PT, R28, c[0x0][0x220], PT ;  /* 0x000088001c007a0c */ /* 0x000fda0003f06270 */
[----:B------:R1:W-:Y:S01]  /*1e00*/  @P0 STS.128 [R246+0x5800], RZ ;  /* 0x005800fff6000388 */ /* 0x0003e20000000c00 */
[----:B------:R-:W-:Y:S05]  /*1e10*/  @P0 BRA `(.L_x_138) ;  /* 0x000000c000000947 */ /* 0x000fea0003800000 */
[----:B-1----:R-:W-:Y:S01]  /*1e20*/  IMAD.U32 R12, RZ, RZ, UR4 ;  /* 0x00000004ff0c7e24 */ /* 0x002fe2000f8e00ff */
[----:B------:R-:W-:Y:S01]  /*1e30*/  ULDC UR10, c[0x0][0x19c] ;  /* 0x00006700000a7ab9 */ /* 0x000fe20000000800 */
[----:B------:R-:W-:Y:S01]  /*1e40*/  IMAD.MOV.U32 R8, RZ, RZ, R2 ;  /* 0x000000ffff087224 */ /* 0x000fe200078e0002 */
[----:B------:R-:W-:-:S03]  /*1e50*/  UIMAD UR10, UR10, 0x30, URZ ;  /* 0x000000300a0a78a4 */ /* 0x000fc6000f8e023f */
[----:B------:R-:W-:-:S05]  /*1e60*/  IMAD.WIDE.U32 R12, R12, 0x30, R8 ;  /* 0x000000300c0c7825 */ /* 0x000fca00078e0008 */
[----:B------:R-:W-:Y:S02]  /*1e70*/  IADD3 R5, R13, UR10, RZ ;  /* 0x0000000a0d057c10 */ /* 0x000fe4000fffe0ff */
[----:B------:R-:W-:-:S04]  /*1e80*/  LEA R10, P0, R12, c[0x0][0x168], 0x1 ;  /* 0x00005a000c0a7a11 */ /* 0x000fc800078008ff */
[----:B------:R-:W-:-:S05]  /*1e90*/  LEA.HI.X R11, R12, c[0x0][0x16c], R5, 0x1, P0 ;  /* 0x00005b000c0b7a11 */ /* 0x000fca00000f0c05 */
[----:B------:R-:W-:Y:S01]  /*1ea0*/  @!PT LDS RZ, [RZ] ;  /* 0x00000000fffff984 */ /* 0x000fe20000000800 */
[----:B------:R-:W-:Y:S01]  /*1eb0*/  @!PT LDS RZ, [RZ] ;  /* 0x00000000fffff984 */ /* 0x000fe20000000800 */
[----:B------:R-:W-:Y:S01]  /*1ec0*/  @!PT LDS RZ, [RZ] ;  /* 0x00000000fffff984 */ /* 0x000fe20000000800 */
[----:B------:R1:W-:Y:S04]  /*1ed0*/  LDGSTS.E.BYPASS.LTC128B.128 [R246+0x5800], [R10.64] ;  /* 0x058000000af67fae */ /* 0x0003e8000b901d74 */
.L_x_138:
[----:B------:R-:W-:Y:S05]  /*1ee0*/  BSYNC B0 ;  /* 0x0000000000007941 */ /* 0x000fea0003800000 */
.L_x_137:
        /* <DEDUP_REMOVED lines=17> */
.L_x_140:
[----:B------:R-:W-:Y:S05]  /*2000*/  BSYNC B0 ;  /* 0x0000000000007941 */ /* 0x000fea0003800000 */
.L_x_139:
[----:B------:R-:W-:Y:S01]  /*2010*/  ISETP.GE.AND P0, PT, R19, UR13, PT ;  /* 0x0000000d13007c0c */ /* 0x000fe2000bf06270 */
[----:B------:R-:W-:-:S12]  /*2020*/  BSSY B0, `(.L_x_141) ;  /* 0x0000012000007945 */ /* 0x000fd80003800000 */
[----:B------:R-:W-:Y:S05]  /*2030*/  @P0 BRA `(.L_x_142) ;  /* 0x0000010000000947 */ /* 0x000fea0003800000 */
[----:B------:R-:W-:-:S13]  /*2040*/  ISETP.GE.AND P0, PT, R28, c[0x0][0x220], PT ;  /* 0x000088001c007a0c */ /* 0x000fda0003f06270 */
[----:B------:R1:W-:Y:S01]  /*2050*/  @P0 STS.128 [R246+0x6800], RZ ;  /* 0x006800fff6000388 */ /* 0x0003e20000000c00 */
[----:B------:R-:W-:Y:S05]  /*2060*/  @P0 BRA `(.L_x_142) ;  /* 0x000000d000000947 */ /* 0x000fea0003800000 */
[----:B-1----:R-:W-:Y:S01]  /*2070*/  MOV R10, R2 ;  /* 0x00000002000a7202 */ /* 0x002fe20000000f00 */
[----:B------:R-:W-:Y:S01]  /*2080*/  IMAD.U32 R5, RZ, RZ, UR4 ;  /* 0x00000004ff057e24 */ /* 0x000fe2000f8e00ff */
        /* <DEDUP_REMOVED lines=11> */
.L_x_142:
[----:B------:R-:W-:Y:S05]  /*2140*/  BSYNC B0 ;  /* 0x0000000000007941 */ /* 0x000fea0003800000 */
.L_x_141:
        /* <DEDUP_REMOVED lines=19> */
.L_x_144:
[----:B------:R-:W-:Y:S05]  /*2280*/  BSYNC B0 ;  /* 0x0000000000007941 */ /* 0x000fea0003800000 */
.L_x_143:
[----:B------:R-:W-:Y:S01]  /*2290*/  ISETP.GE.AND P0, PT, R17, UR13, PT ;  /* 0x0000000d11007c0c */ /* 0x000fe2000bf06270 */
[----:B------:R-:W-:Y:S01]  /*22a0*/  ULDC.64 UR10, c[0x0][0x1a0] ;  /* 0x00006800000a7ab9 */ /* 0x000fe20000000a00 */
[----:B------:R-:W-:Y:S01]  /*22b0*/  BSSY B0, `(.L_x_145) ;  /* 0x0000013000007945 */ /* 0x000fe20003800000 */
[----:B------:R-:W-:Y:S02]  /*22c0*/  USHF.L.U64.HI UR26, UR10, UR26, UR11 ;  /* 0x0000001a0a1a7299 */ /* 0x000fe4000801020b */
[----:B------:R-:W-:-:S08]  /*22d0*/  USHF.L.U32 UR27, UR10, 0x7, URZ ;  /* 0x000000070a1b7899 */ /* 0x000fd0000800063f */
[----:B------:R-:W-:Y:S05]  /*22e0*/  @P0 BRA `(.L_x_146) ;  /* 0x000000f000000947 */ /* 0x000fea0003800000 */
[----:B------:R-:W-:-:S13]  /*22f0*/  ISETP.GE.AND P0, PT, R28, c[0x0][0x220], PT ;  /* 0x000088001c007a0c */ /* 0x000fda0003f06270 */
[----:B------:R1:W-:Y:S01]  /*2300*/  @P0 STS.128 [R246+0x7800], RZ ;  /* 0x007800fff6000388 */ /* 0x0003e20000000c00 */
[----:B------:R-:W-:Y:S05]  /*2310*/  @P0 BRA `(.L_x_146) ;  /* 0x000000c000000947 */ /* 0x000fea0003800000 */
        /* <DEDUP_REMOVED lines=12> */
.L_x_146:
[----:B------:R-:W-:Y:S05]  /*23e0*/  BSYNC B0 ;  /* 0x0000000000007941 */ /* 0x000fea0003800000 */
.L_x_145:
[----:B------:R-:W0:Y:S01]  /*23f0*/  LDGDEPBAR ;  /* 0x00000000000079af */ /* 0x000e220000000000 */
[----:B-1----:R-:W-:Y:S01]  /*2400*/  IMAD.SHL.U32 R2, R101, 0x40, RZ ;  /* 0x0000004065027824 */ /* 0x002fe200078e00ff */
[----:B------:R-:W-:Y:S01]  /*2410*/  SHF.R.S32.HI R7, RZ, 0x4, R24 ;  /* 0x00000004ff077819 */ /* 0x000fe20000011418 */
[----:B------:R-:W-:Y:S01]  /*2420*/  IMAD.MOV.U32 R12, RZ, RZ, R32 ;  /* 0x000000ffff0c7224 */ /* 0x000fe200078e0020 */
[C---:B------:R-:W-:Y:S01]  /*2430*/  ISETP.GE.AND P0, PT, R6.reuse, UR13, PT ;  /* 0x0000000d06007c0c */ /* 0x040fe2000bf06270 */
[----:B------:R-:W-:Y:S01]  /*2440*/  IMAD.SHL.U32 R6, R6, 0x8, RZ ;  /* 0x0000000806067824 */ /* 0x000fe200078e00ff */
[----:B------:R-:W-:Y:S01]  /*2450*/  SHF.R.S32.HI R3, RZ, 0x1f, R14 ;  /* 0x0000001fff037819 */ /* 0x000fe2000001140e */
[----:B------:R-:W-:Y:S01]  /*2460*/  IMAD.MOV.U32 R13, RZ, RZ, R33 ;  /* 0x000000ffff0d7224 */ /* 0x000fe200078e0021 */
[----:B------:R-:W-:Y:S01]  /*2470*/  LEA.HI R5, R24, R7, RZ, 0x1 ;  /* 0x0000000718057211 */ /* 0x000fe200078f08ff */
[----:B------:R-:W-:Y:S01]  /*2480*/  IMAD.MOV.U32 R12, RZ, RZ, R30 ;  /* 0x000000ffff0c7224 */ /* 0x000fe200078e001e */
[----:B------:R-:W-:Y:S01]  /*2490*/  LOP3.LUT R2, R2, 0x1c0, RZ, 0xc0, !PT ;  /* 0x000001c002027812 */ /* 0x000fe200078ec0ff */
[----:B------:R-:W-:Y:S01]  /*24a0*/  UIMAD UR11, UR26, UR8, URZ ;  /* 0x000000081a0b72a4 */ /* 0x000fe2000f8e023f */
[----:B------:R-:W-:Y:S01]  /*24b0*/  LEA.HI R3, R3, R14, RZ, 0x2 ;  /* 0x0000000e03037211 */ /* 0x000fe200078f10ff */
[----:B------:R-:W-:Y:S01]  /*24c0*/  IMAD.SHL.U32 R26, R26, 0x2, RZ ;  /* 0x000000021a1a7824 */ /* 0x000fe200078e00ff */
[----:B------:R-:W-:Y:S01]  /*24d0*/  LOP3.LUT R5, R5, 0xfffffffe, RZ, 0xc0, !PT ;  /* 0xfffffffe05057812 */ /* 0x000fe200078ec0ff */
[----:B------:R1:W-:Y:S01]  /*24e0*/  STL.64 [R1+0xf0], R12 ;  /* 0x0000f00c01007387 */ /* 0x0003e20000100a00 */
[----:B------:R-:W-:Y:S01]  /*24f0*/  LOP3.LUT R8, R2, 0x8, R6, 0xf8, !PT ;  /* 0x0000000802087812 */ /* 0x000fe200078ef806 */
[----:B------:R-:W-:Y:S01]  /*2500*/  UIMAD UR11, UR14, UR27, UR11 ;  /* 0x0000001b0e0b72a4 */ /* 0x000fe2000f8e020b */
[----:B------:R-:W-:Y:S01]  /*2510*/  SHF.R.U32.HI R6, RZ, 0x3, R2 ;  /* 0x00000003ff067819 */ /* 0x000fe20000011602 */
[----:B------:R-:W-:Y:S01]  /*2520*/  IMAD.IADD R5, R7, 0x1, -R5 ;  /* 0x0000000107057824 */ /* 0x000fe200078e0a05 */
[----:B------:R-:W-:Y:S01]  /*2530*/  SHF.R.S32.HI R2, RZ, 0x2, R3 ;  /* 0x00000002ff027819 */ /* 0x000fe20000011403 */
[----:B------:R-:W-:Y:S01]  /*2540*/  IMAD.SHL.U32 R3, R15, 0x40, RZ ;  /* 0x000000400f037824 */ /* 0x000fe200078e00ff */
[----:B------:R-:W-:Y:S01]  /*2550*/  LEA R9, R25, UR12, 0x4 ;  /* 0x0000000c19097c11 */ /* 0x000fe2000f8e20ff */
[----:B------:R-:W-:Y:S01]  /*2560*/  IMAD.U32 R7, RZ, RZ, UR7 ;  /* 0x00000007ff077e24 */ /* 0x000fe2000f8e00ff */
[----:B------:R-:W-:-:S04]  /*2570*/  DEPBAR.LE SB0, 0x0 ;  /* 0x000080000000791a */ /* 0x000fc80000000000 */
[----:B------:R-:W-:Y:S01]  /*2580*/  BAR.SYNC.DEFER_BLOCKING 0x0 ;  /* 0x0000000000007b1d */ /* 0x000fe20000010000 */
[----:B------:R-:W-:Y:S02]  /*2590*/  IADD3 R9, R9, 0x1, R2 ;  /* 0x0000000109097810 */ /* 0x000fe40007ffe002 */
[----:B------:R-:W-:Y:S01]  /*25a0*/  LOP3.LUT R2, R3, 0x1c0, RZ, 0xc0, !PT ;  /* 0x000001c003027812 */ /* 0x000fe200078ec0ff */
[----:B------:R-:W-:Y:S01]  /*25b0*/  IMAD.SHL.U32 R3, R5, 0x8, RZ ;  /* 0x0000000805037824 */ /* 0x000fe200078e00ff */
[----:B------:R-:W-:Y:S01]  /*25c0*/  LOP3.LUT R8, R8, R6, RZ, 0x3c, !PT ;  /* 0x0000000608087212 */ /* 0x000fe200078e3cff */
[----:B------:R-:W-:Y:S01]  /*25d0*/  BSSY B0, `(.L_x_147) ;  /* 0x000001b000007945 */ /* 0x000fe20003800000 */
[----:B------:R-:W-:Y:S02]  /*25e0*/  IADD3 R7, R7, -UR34, R9 ;  /* 0x8000002207077c10 */ /* 0x000fe4000fffe009 */
[----:B------:R-:W-:Y:S01]  /*25f0*/  LOP3.LUT R6, R2, 0x8, R3, 0xf8, !PT ;  /* 0x0000000802067812 */ /* 0x000fe200078ef803 */
[----:B------:R-:W-:Y:S01]  /*2600*/  IMAD R3, R5, 0x200, R8 ;  /* 0x0000020005037824 */ /* 0x000fe200078e0208 */
[----:B------:R-:W-:Y:S01]  /*2610*/  SHF.R.U32.HI R2, RZ, 0x3, R2 ;  /* 0x00000003ff027819 */ /* 0x000fe20000011602 */
[----:B------:R-:W-:Y:S01]  /*2620*/  IMAD.U32 R8, RZ, RZ, UR8 ;  /* 0x00000008ff087e24 */ /* 0x000fe2000f8e00ff */
[----:B------:R-:W-:Y:S01]  /*2630*/  LOP3.LUT P1, RZ, R101, 0x2, RZ, 0xc0, !PT ;  /* 0x0000000265ff7812 */ /* 0x000fe2000782c0ff */
[----:B------:R-:W-:Y:S01]  /*2640*/  IMAD R5, R25, 0x400, R16 ;  /* 0x0000040019057824 */ /* 0x000fe200078e0210 */
[----:B------:R-:W-:Y:S01]  /*2650*/  LOP3.LUT R2, R6, R2, RZ, 0x3c, !PT ;  /* 0x0000000206027212 */ /* 0x000fe200078e3cff */
[----:B------:R-:W-:Y:S01]  /*2660*/  IMAD.WIDE.U32 R8, R8, UR27, R12 ;  /* 0x0000001b08087c25 */ /* 0x000fe2000f8e000c */
[----:B------:R-:W-:-:S02]  /*2670*/  LOP3.LUT R136, R26, 0x6, RZ, 0xc0, !PT ;  /* 0x000000061a887812 */ /* 0x000fc400078ec0ff */
[----:B------:R-:W-:Y:S01]  /*2680*/  IADD3 R100, R7, c[0x0][0x2e8], RZ ;  /* 0x0000ba0007647a10 */ /* 0x000fe20007ffe0ff */
[----:B------:R-:W-:Y:S01]  /*2690*/  IMAD.IADD R5, R2, 0x1, R5 ;  /* 0x0000000102057824 */ /* 0x000fe200078e0205 */
[----:B------:R-:W-:Y:S01]  /*26a0*/  IADD3 R11, R9, UR11, RZ ;  /* 0x0000000b090b7c10 */ /* 0x000fe2000fffe0ff */
[----:B------:R-:W-:Y:S01]  /*26b0*/  IMAD.IADD R6, R16, 0x1, R2 ;  /* 0x0000000110067824 */ /* 0x000fe200078e0202 */
[----:B------:R-:W-:Y:S01]  /*26c0*/  SEL R2, R27, 0xfffffff0, !P1 ;  /* 0xfffffff01b027807 */ /* 0x000fe20004800000 */
[----:B------:R1:W-:Y:S01]  /*26d0*/  @P0 STS.128 [R246+0x8000], RZ ;  /* 0x008000fff6000388 */ /* 0x0003e20000000c00 */
[----:B------:R-:W-:Y:S05]  /*26e0*/  @P0 BRA `(.L_x_148) ;  /* 0x0000009000000947 */ /* 0x000fea0003800000 */
[----:B------:R-:W-:-:S13]  /*26f0*/  ISETP.GE.AND P0, PT, R28, c[0x0][0x220], PT ;  /* 0x000088001c007a0c */ /* 0x000fda0003f06270 */
[----:B------:R1:W-:Y:S01]  /*2700*/  @P0 STS.128 [R246+0x8000], RZ ;  /* 0x008000fff6000388 */ /* 0x0003e20000000c00 */
[----:B------:R-:W-:Y:S05]  /*2710*/  @P0 BRA `(.L_x_148) ;  /* 0x0000006000000947 */ /* 0x000fea0003800000 */
[----:B-1----:R-:W-:-:S04]  /*2720*/  LEA R12, P0, R8, c[0x0][0x170], 0x1 ;  /* 0x00005c00080c7a11 */ /* 0x002fc800078008ff */
[----:B------:R-:W-:-:S05]  /*2730*/  LEA.HI.X R13, R8, c[0x0][0x174], R11, 0x1, P0 ;  /* 0x00005d00080d7a11 */ /* 0x000fca00000f0c0b */
[----:B------:R-:W-:Y:S01]  /*2740*/  @!PT LDS RZ, [RZ] ;  /* 0x00000000fffff984 */ /* 0x000fe20000000800 */
[----:B------:R-:W-:Y:S01]  /*2750*/  @!PT LDS RZ, [RZ] ;  /* 0x00000000fffff984 */ /* 0x000fe20000000800 */
[----:B------:R-:W-:Y:S01]  /*2760*/  @!PT LDS RZ, [RZ] ;  /* 0x00000000fffff984 */ /* 0x000fe20000000800 */
[----:B------:R1:W-:Y:S04]  /*2770*/  LDGSTS.E.BYPASS.LTC128B.128 [R246+0x8000], [R12.64] ;  /* 0x080000000cf67fae */ /* 0x0003e8000b901d74 */
.L_x_148:
[----:B------:R-:W-:Y:S05]  /*2780*/  BSYNC B0 ;  /* 0x0000000000007941 */ /* 0x000fea0003800000 */
.L_x_147:
[----:B------:R-:W-:Y:S01]  /*2790*/  ISETP.GE.AND P0, PT, R23, UR13, PT ;  /* 0x0000000d17007c0c */ /* 0x000fe2000bf06270 */
[----:B------:R-:W-:Y:S01]  /*27a0*/  ULDC UR11, c[0x0][0x1a4] ;  /* 0x00006900000b7ab9 */ /* 0x000fe20000000800 */
[----:B------:R-:W-:Y:S01]  /*27b0*/  BSSY B0, `(.L_x_149) ;  /* 0x0000010000007945 */ /* 0x000fe20003800000 */
[----:B------:R-:W-:Y:S02]  /*27c0*/  USHF.L.U32 UR29, UR10, 0x4, URZ ;  /* 0x000000040a1d7899 */ /* 0x000fe4000800063f */
[----:B------:R-:W-:-:S08]  /*27d0*/  USHF.L.U64.HI UR28, UR10, UR28, UR11 ;  /* 0x0000001c0a1c7299 */ /* 0x000fd0000801020b */
[----:B------:R1:W-:Y:S01]  /*27e0*/  @P0 STS.128 [R246+0x8800], RZ ;  /* 0x008800fff6000388 */ /* 0x0003e20000000c00 */
        /* <DEDUP_REMOVED lines=12> */
.L_x_150:
[----:B------:R-:W-:Y:S05]  /*28b0*/  BSYNC B0 ;  /* 0x0000000000007941 */ /* 0x000fea0003800000 */
.L_x_149:
[----:B------:R-:W-:Y:S01]  /*28c0*/  ISETP.GE.AND P0, PT, R22, UR13, PT ;  /* 0x0000000d16007c0c */ /* 0x000fe2000bf06270 */
[----:B------:R-:W-:-:S12]  /*28d0*/  BSSY B0, `(.L_x_151) ;  /* 0x0000011000007945 */ /* 0x000fd80003800000 */
[----:B------:R1:W-:Y:S01]  /*28e0*/  @P0 STS.128 [R246+0x9000], RZ ;  /* 0x009000fff6000388 */ /* 0x0003e20000000c00 */
        /* <DEDUP_REMOVED lines=15> */
.L_x_152:
[----:B------:R-:W-:Y:S05]  /*29e0*/  BSYNC B0 ;  /* 0x0000000000007941 */ /* 0x000fea0003800000 */
.L_x_151:
[----:B------:R-:W-:Y:S01]  /*29f0*/  ISETP.GE.AND P0, PT, R21, UR13, PT ;  /* 0x0000000d15007c0c */ /* 0x000fe2000bf06270 */
[----:B------:R-:W-:-:S12]  /*2a00*/  BSSY B0, `(.L_x_153) ;  /* 0x0000012000007945 */ /* 0x000fd80003800000 */
[----:B------:R1:W-:Y:S01]  /*2a10*/  @P0 STS.128 [R246+0x9800], RZ ;  /* 0x009800fff6000388 */ /* 0x0003e20000000c00 */
        /* <DEDUP_REMOVED lines=10> */
[----:B-1----:R-:W-:-:S04]  /*2ac0*/  LEA R12, P0, R14, c[0x0][0x170], 0x1 ;  /* 0x00005c000e0c7a11 */ /* 0x002fc800078008ff */
[----:B------:R-:W-:-:S05]  /*2ad0*/  LEA.HI.X R13, R14, c[0x0][0x174], R7, 0x1, P0 ;  /* 0x00005d000e0d7a11 */ /* 0x000fca00000f0c07 */
[----:B------:R-:W-:Y:S01]  /*2ae0*/  @!PT LDS RZ, [RZ] ;  /* 0x00000000fffff984 */ /* 0x000fe20000000800 */
[----:B------:R-:W-:Y:S01]  /*2af0*/  @!PT LDS RZ, [RZ] ;  /* 0x00000000fffff984 */ /* 0x000fe20000000800 */
[----:B------:R-:W-:Y:S01]  /*2b00*/  @!PT LDS RZ, [RZ] ;  /* 0x00000000fffff984 */ /* 0x000fe20000000800 */
[----:B------:R1:W-:Y:S04]  /*2b10*/  LDGSTS.E.BYPASS.LTC128B.128 [R246+0x9800], [R12.64] ;  /* 0x098000000cf67fae */ /* 0x0003e8000b901d74 */
.L_x_154:
[----:B------:R-:W-:Y:S05]  /*2b20*/  BSYNC B0 ;  /* 0x0000000000007941 */ /* 0x000fea0003800000 */
.L_x_153:
        /* <DEDUP_REMOVED lines=18> */
.L_x_156:
[----:B------:R-:W-:Y:S05]  /*2c50*/  BSYNC B0 ;  /* 0x0000000000007941 */ /* 0x000fea0003800000 */
.L_x_155:
[----:B------:R-:W-:Y:S01]  /*2c60*/  ISETP.GE.AND P0, PT, R19, UR13, PT ;  /* 0x0000000d13007c0c */ /* 0x000fe2000bf06270 */
[----:B------:R-:W-:-:S12]  /*2c70*/  BSSY B0, `(.L_x_157) ;  /* 0x0000013000007945 */ /* 0x000fd80003800000 */
[----:B------:R1:W-:Y:S01]  /*2c80*/  @P0 STS.128 [R246+0xa800], RZ ;  /* 0x00a800fff6000388 */ /* 0x0003e20000000c00 */
        /* <DEDUP_REMOVED lines=17> */
.L_x_158:
[----:B------:R-:W-:Y:S05]  /*2da0*/  BSYNC B0 ;  /* 0x0000000000007941 */ /* 0x000fea0003800000 */
.L_x_157:
        /* <DEDUP_REMOVED lines=20> */
.L_x_160:
[----:B------:R-:W-:Y:S05]  /*2ef0*/  BSYNC B0 ;  /* 0x0000000000007941 */ /* 0x000fea0003800000 */
.L_x_159:
        /* <DEDUP_REMOVED lines=19> */
.L_x_162:
[----:B------:R-:W-:Y:S05]  /*3030*/  BSYNC B0 ;  /* 0x0000000000007941 */ /* 0x000fea0003800000 */
.L_x_161:
[----:B------:R-:W-:Y:S01]  /*3040*/  IMAD.SHL.U32 R234, R5, 0x2, RZ ;  /* 0x0000000205ea7824 */ /* 0x000fe200078e00ff */
[----:B------:R-:W-:Y:S01]  /*3050*/  LOP3.LUT P0, RZ, R101, 0x4, RZ, 0xc0, !PT ;  /* 0x0000000465ff7812 */ /* 0x000fe2000780c0ff */
[----:B------:R-:W-:Y:S01]  /*3060*/  IMAD.SHL.U32 R139, R3, 0x2, RZ ;  /* 0x00000002038b7824 */ /* 0x000fe200078e00ff */
[----:B------:R-:W0:Y:S01]  /*3070*/  LDGDEPBAR ;  /* 0x00000000000079af */ /* 0x000e220000000000 */
[--C-:B------:R-:W-:Y:S01]  /*3080*/  IMAD R237, R0, 0x2, R234.reuse ;  /* 0x0000000200ed7824 */ /* 0x100fe200078e02ea */
[----:B------:R-:W-:Y:S01]  /*3090*/  UISETP.GE.AND UP0, UPT, UR33, 0x2, UPT ;  /* 0x000000022100788c */ /* 0x000fe2000bf06270 */
[----:B------:R-:W-:Y:S01]  /*30a0*/  IMAD R233, R2, 0x2, R139 ;  /* 0x0000000202e97824 */ /* 0x000fe200078e028b */
[----:B------:R-:W-:Y:S01]  /*30b0*/  LDSM.16.M88.4 R16, [R234] ;  /* 0x00000000ea10783b */ /* 0x000fe20000000200 */
[----:B------:R-:W-:Y:S01]  /*30c0*/  IADD3 R238, R139, 0x4040, RZ ;  /* 0x000040408bee7810 */ /* 0x000fe20007ffe0ff */
[----:B------:R-:W-:Y:S02]  /*30d0*/  IMAD R235, R4, 0x2, R234 ;  /* 0x0000000204eb7824 */ /* 0x000fe400078e02ea */
[----:B-1----:R-:W1:Y:S02]  /*30e0*/  LDSM.16.M88.4 R8, [R139+0x4000] ;  /* 0x004000008b08783b */ /* 0x002e640000000200 */
[----:B------:R-:W-:-:S02]  /*30f0*/  IMAD R236, R0, 0x2, R235 ;  /* 0x0000000200ec7824 */ /* 0x000fc400078e02eb */
[----:B------:R-:W5:Y:S04]  /*3100*/  LDSM.16.M88.4 R12, [R234+0x2000] ;  /* 0x00200000ea0c783b */ /* 0x000f680000000200 */
[----:B--2---:R-:W2:Y:S04]  /*3110*/  LDSM.16.M88.4 R28, [R139+0x7000] ;  /* 0x007000008b1c783b */ /* 0x004ea80000000200 */
[----:B------:R-:W3:Y:S04]  /*3120*/  LDSM.16.M88.4 R32, [R139+0x6800] ;  /* 0x006800008b20783b */ /* 0x000ee80000000200 */
[----:B------:R-:W4:Y:S04]  /*3130*/  LDSM.16.M88.4 R48, [R139+0x4800] ;  /* 0x004800008b30783b */ /* 0x000f280000000200 */
[----:B------:R-:W2:Y:S04]  /*3140*/  LDSM.16.M88.4 R44, [R139+0x5000] ;  /* 0x005000008b2c783b */ /* 0x000ea80000000200 */
[----:B------:R-:W2:Y:S04]  /*3150*/  LDSM.16.M88.4 R40, [R139+0x5800] ;  /* 0x005800008b28783b */ /* 0x000ea80000000200 */
[----:B------:R-:W2:Y:S04]  /*3160*/  LDSM.16.M88.4 R36, [R139+0x6000] ;  /* 0x006000008b24783b */ /* 0x000ea80000000200 */
[----:B------:R-:W2:Y:S04]  /*3170*/  LDSM.16.M88.4 R24, [R139+0x7800] ;  /* 0x007800008b18783b */ /* 0x000ea80000000200 */
[----:B------:R-:W-:Y:S01]  /*3180*/  LDSM.16.M88.4 R84, [R233+0x7000] ;  /* 0x00700000e954783b */ /* 0x000fe20000000200 */
[-C--:B-1----:R-:W-:Y:S03]  /*3190*/  HMMA.16816.F32 R160, R16, R8.reuse, RZ ;  /* 0x0000000810a0723c */ /* 0x082fe600000018ff */
[----:B------:R-:W-:Y:S04]  /*31a0*/  LDSM.16.M88.4 R56, [R233+0x4000] ;  /* 0x00400000e938783b */ /* 0x000fe80000000200 */
[----:B------:R-:W-:Y:S01]  /*31b0*/  LDSM.16.M88.4 R80, [R233+0x6800] ;  /* 0x00680000e950783b */ /* 0x000fe20000000200 */
[C---:B-----5:R-:W-:Y:S03]  /*31c0*/  HMMA.16816.F32 R156, R12.reuse, R8, RZ ;  /* 0x000000080c9c723c */ /* 0x060fe600000018ff */
[----:B------:R-:W-:Y:S04]  /*31d0*/  LDSM.16.M88.4 R68, [R233+0x5800] ;  /* 0x00580000e944783b */ /* 0x000fe80000000200 */
[----:B------:R-:W-:Y:S01]  /*31e0*/  LDSM.16.M88.4 R64, [R233+0x4800] ;  /* 0x00480000e940783b */ /* 0x000fe20000000200 */
[-C--:B------:R-:W-:Y:S03]  /*31f0*/  HMMA.16816.F32 R152, R12, R10.reuse, RZ ;  /* 0x0000000a0c98723c */ /* 0x080fe600000018ff */
[----:B------:R-:W-:Y:S04]  /*3200*/  LDSM.16.M88.4 R60, [R233+0x5000] ;  /* 0x00500000e93c783b */ /* 0x000fe80000000200 */
[----:B------:R-:W-:Y:S01]  /*3210*/  LDSM.16.M88.4 R72, [R233+0x6000] ;  /* 0x00600000e948783b */ /* 0x000fe20000000200 */
[----:B------:R-:W-:Y:S03]  /*3220*/  HMMA.16816.F32 R176, R16, R10, RZ ;  /* 0x0000000a10b0723c */ /* 0x000fe600000018ff */
[----:B------:R-:W1:Y:S04]  /*3230*/  LDSM.16.M88.4 R8, [R237+0x2000] ;  /* 0x00200000ed08783b */ /* 0x000e680000000200 */
[----:B------:R-:W5:Y:S01]  /*3240*/  LDSM.16.M88.4 R88, [R233+0x7800] ;  /* 0x00780000e958783b */ /* 0x000f620000000200 */
[C---:B--2---:R-:W-:Y:S03]  /*3250*/  HMMA.16816.F32 R104, R12.reuse, R28, RZ ;  /* 0x0000001c0c68723c */ /* 0x044fe600000018ff */
[----:B------:R-:W2:Y:S05]  /*3260*/  LDSM.16.M88.4 R20, [R237] ;  /* 0x00000000ed14783b */ /* 0x000eaa0000000200 */
[C---:B---3--:R-:W-:Y:S08]  /*3270*/  HMMA.16816.F32 R112, R12.reuse, R32, RZ ;  /* 0x000000200c70723c */ /* 0x048ff000000018ff */
[C---:B----4-:R-:W-:Y:S08]  /*3280*/  HMMA.16816.F32 R148, R12.reuse, R48, RZ ;  /* 0x000000300c94723c */ /* 0x050ff000000018ff */
        /* <DEDUP_REMOVED lines=11> */
[C---:B------:R-:W-:Y:S08]  /*3340*/  HMMA.16816.F32 R12, R16.reuse, R40, RZ ;  /* 0x00000028100c723c */ /* 0x040ff000000018ff */
[C---:B------:R-:W-:Y:S08]  /*3350*/  HMMA.16816.F32 R224, R16.reuse, R42, RZ ;  /* 0x0000002a10e0723c */ /* 0x040ff000000018ff */
[C---:B------:R-:W-:Y:S08]  /*3360*/  HMMA.16816.F32 R40, R16.reuse, R36, RZ ;  /* 0x000000241028723c */ /* 0x040ff000000018ff */
[----:B------:R-:W-:Y:S08]  /*3370*/  HMMA.16816.F32 R220, R16, R38, RZ ;  /* 0x0000002610dc723c */ /* 0x000ff000000018ff */
[C---:B-1----:R-:W-:Y:S08]  /*3380*/  HMMA.16816.F32 R36, R8.reuse, R84, R104 ;  /* 0x000000540824723c */ /* 0x042ff00000001868 */
[----:B------:R-:W-:Y:S08]  /*3390*/  HMMA.16816.F32 R180, R8, R56, R156 ;  /* 0x0000003808b4723c */ /* 0x000ff0000000189c */
[C---:B------:R-:W-:Y:S08]  /*33a0*/  HMMA.16816.F32 R168, R16.reuse, R24, RZ ;  /* 0x0000001810a8723c */ /* 0x040ff000000018ff */
[----:B------:R-:W-:Y:S01]  /*33b0*/  HMMA.16816.F32 R196, R16, R26, RZ ;  /* 0x0000001a10c4723c */ /* 0x000fe200000018ff */
[----:B------:R-:W-:-:S07]  /*33c0*/  IMAD.MOV.U32 R3, RZ, RZ, R39 ;  /* 0x000000ffff037224 */ /* 0x000fce00078e0027 */
[----:B------:R-:W-:Y:S01]  /*33d0*/  HMMA.16816.F32 R24, R8, R80, R112 ;  /* 0x000000500818723c */ /* 0x000fe20000001870 */
[----:B------:R-:W-:Y:S02]  /*33e0*/  IMAD.MOV.U32 R7, RZ, RZ, R182 ;  /* 0x000000ffff077224 */ /* 0x000fe400078e00b6 */
[----:B------:R-:W-:-:S05]  /*33f0*/  IMAD.MOV.U32 R5, RZ, RZ, R183 ;  /* 0x000000ffff057224 */ /* 0x000fca00078e00b7 */
[----:B------:R-:W-:Y:S07]  /*3400*/  HMMA.16816.F32 R184, R8, R70, R124 ;  /* 0x0000004608b8723c */ /* 0x000fee000000187c */
[----:B------:R-:W-:Y:S01]  /*3410*/  IMAD.MOV.U32 R127, RZ, RZ, R3 ;  /* 0x000000ffff7f7224 */ /* 0x000fe200078e0003 */
[----:B------:R-:W-:Y:S01]  /*3420*/  IADD3 R3, R139, 0x4000, RZ ;  /* 0x000040008b037810 */ /* 0x000fe20007ffe0ff */
[----:B------:R-:W-:Y:S03]  /*3430*/  HMMA.16816.F32 R52, R16, R48, RZ ;  /* 0x000000301034723c */ /* 0x000fe600000018ff */
[----:B------:R-:W-:-:S02]  /*3440*/  @P0 IADD3 R238, R3, -0x40, RZ ;  /* 0xffffffc003ee0810 */ /* 0x000fc40007ffe0ff */
[----:B------:R-:W-:Y:S02]  /*3450*/  IADD3 R3, R100, 0x8, RZ ;  /* 0x0000000864037810 */ /* 0x000fe40007ffe0ff */
[----:B------:R-:W-:Y:S01]  /*3460*/  IADD3 R245, R238, 0x800, RZ ;  /* 0x00000800eef57810 */ /* 0x000fe20007ffe0ff */
[----:B------:R-:W-:Y:S01]  /*3470*/  HMMA.16816.F32 R240, R16, R50, RZ ;  /* 0x0000003210f0723c */ /* 0x000fe200000018ff */
[----:B------:R-:W-:Y:S01]  /*3480*/  IMAD R232, R2, 0x2, R238 ;  /* 0x0000000202e87824 */ /* 0x000fe200078e02ee */
[C---:B------:R-:W-:Y:S01]  /*3490*/  IADD3 R244, R238.reuse, 0x1000, RZ ;  /* 0x00001000eef47810 */ /* 0x040fe20007ffe0ff */
[----:B------:R-:W-:Y:S01]  /*34a0*/  IMAD.U32 R2, RZ, RZ, UR8 ;  /* 0x00000008ff027e24 */ /* 0x000fe2000f8e00ff */
[----:B------:R-:W-:-:S03]  /*34b0*/  IADD3 R239, R238, 0x3800, RZ ;  /* 0x00003800eeef7810 */ /* 0x000fc60007ffe0ff */
[----:B------:R-:W-:Y:S01]  /*34c0*/  IMAD R2, R2, 0x80, R136 ;  /* 0x0000008002027824 */ /* 0x000fe200078e0288 */
[C---:B------:R-:W-:Y:S07]  /*34d0*/  HMMA.16816.F32 R172, R16.reuse, R28, RZ ;  /* 0x0000001c10ac723c */ /* 0x040fee00000018ff */
[----:B------:R-:W-:Y:S01]  /*34e0*/  IMAD.MOV.U32 R29, RZ, RZ, R180 ;  /* 0x000000ffff1d7224 */ /* 0x000fe200078e00b4 */
[----:B------:R-:W-:Y:S01]  /*34f0*/  HMMA.16816.F32 R48, R16, R44, RZ ;  /* 0x0000002c1030723c */ /* 0x000fe200000018ff */
[----:B------:R-:W-:-:S07]  /*3500*/  IMAD.MOV.U32 R28, RZ, RZ, R181 ;  /* 0x000000ffff1c7224 */ /* 0x000fce00078e00b5 */
[C---:B------:R-:W-:Y:S01]  /*3510*/  HMMA.16816.F32 R228, R16.reuse, R46, RZ ;  /* 0x0000002e10e4723c */ /* 0x040fe200000018ff */
[----:B------:R-:W-:Y:S07]  /*3520*/  LDSM.16.M88.4 R44, [R238+0x1800] ;  /* 0x00180000ee2c783b */ /* 0x000fee0000000200 */
[C---:B------:R-:W-:Y:S07]  /*3530*/  HMMA.16816.F32 R164, R16.reuse, R32, RZ ;  /* 0x0000002010a4723c */ /* 0x040fee00000018ff */
[----:B------:R-:W-:Y:S01]  /*3540*/  IMAD.MOV.U32 R33, RZ, RZ, R24 ;  /* 0x000000ffff217224 */ /* 0x000fe200078e0018 */
[----:B------:R-:W-:Y:S01]  /*3550*/  HMMA.16816.F32 R216, R16, R34, RZ ;  /* 0x0000002210d8723c */ /* 0x000fe200000018ff */
[----:B------:R-:W-:-:S02]  /*3560*/  IMAD.MOV.U32 R32, RZ, RZ, R25 ;  /* 0x000000ffff207224 */ /* 0x000fc400078e0019 */
[----:B------:R-:W-:Y:S02]  /*3570*/  IMAD.MOV.U32 R25, RZ, RZ, R37 ;  /* 0x000000ffff197224 */ /* 0x000fe400078e0025 */
[----:B------:R-:W-:Y:S02]  /*3580*/  IMAD.MOV.U32 R24, RZ, RZ, R38 ;  /* 0x000000ffff187224 */ /* 0x000fe400078e0026 */
[----:B------:R-:W-:Y:S01]  /*3590*/  IMAD.MOV.U32 R125, RZ, RZ, R25 ;  /* 0x000000ffff7d7224 */ /* 0x000fe200078e0019 */
[----:B------:R-:W-:Y:S01]  /*35a0*/  HMMA.16816.F32 R212, R16, R30, RZ ;  /* 0x0000001e10d4723c */ /* 0x000fe200000018ff */
[----:B------:R-:W-:-:S06]  /*35b0*/  IMAD.MOV.U32 R126, RZ, RZ, R24 ;  /* 0x000000ffff7e7224 */ /* 0x000fcc00078e0018 */
[----:B------:R-:W-:Y:S01]  /*35c0*/  IMAD.MOV.U32 R31, RZ, RZ, R26 ;  /* 0x000000ffff1f7224 */ /* 0x000fe200078e001a */
[----:B------:R-:W-:Y:S01]  /*35d0*/  HMMA.16816.F32 R208, R8, R64, R148 ;  /* 0x0000004008d0723c */ /* 0x000fe20000001894 */
[----:B------:R-:W-:Y:S02]  /*35e0*/  IMAD.MOV.U32 R26, RZ, RZ, R36 ;  /* 0x000000ffff1a7224 */ /* 0x000fe400078e0024 */
[----:B------:R-:W-:Y:S01]  /*35f0*/  IMAD.MOV.U32 R30, RZ, RZ, R27 ;  /* 0x000000ffff1e7224 */ /* 0x000fe200078e001b */
[----:B------:R-:W-:Y:S01]  /*3600*/  LDSM.16.M88.4 R36, [R238+0x2800] ;  /* 0x00280000ee24783b */ /* 0x000fe20000000200 */
[----:B------:R-:W-:-:S03]  /*3610*/  IMAD.MOV.U32 R124, RZ, RZ, R26 ;  /* 0x000000ffff7c7224 */ /* 0x000fc600078e001a */
[C---:B------:R-:W-:Y:S01]  /*3620*/  HMMA.16816.F32 R200, R8.reuse, R68, R128 ;  /* 0x0000004408c8723c */ /* 0x040fe20000001880 */
[----:B------:R-:W-:Y:S07]  /*3630*/  LDSM.16.M88.4 R24, [R238] ;  /* 0x00000000ee18783b */ /* 0x000fee0000000200 */
[C---:B------:R-:W-:Y:S08]  /*3640*/  HMMA.16816.F32 R188, R8.reuse, R66, R144 ;  /* 0x0000004208bc723c */ /* 0x040ff00000001890 */
[C---:B------:R-:W-:Y:S08]  /*3650*/  HMMA.16816.F32 R204, R8.reuse, R60, R140 ;  /* 0x0000003c08cc723c */ /* 0x040ff0000000188c */
[C---:B------:R-:W-:Y:S08]  /*3660*/  HMMA.16816.F32 R16, R8.reuse, R72, R120 ;  /* 0x000000480810723c */ /* 0x040ff00000001878 */
[C---:B-----5:R-:W-:Y:S08]  /*3670*/  HMMA.16816.F32 R248, R8.reuse, R88, R92 ;  /* 0x0000005808f8723c */ /* 0x060ff0000000185c */
[C---:B------:R-:W-:Y:S08]  /*3680*/  HMMA.16816.F32 R152, R8.reuse, R58, R152 ;  /* 0x0000003a0898723c */ /* 0x040ff00000001898 */
[C---:B------:R-:W-:Y:S08]  /*3690*/  HMMA.16816.F32 R192, R8.reuse, R62, R132 ;  /* 0x0000003e08c0723c */ /* 0x040ff00000001884 */
[C---:B------:R-:W-:Y:S08]  /*36a0*/  HMMA.16816.F32 R180, R8.reuse, R74, R116 ;  /* 0x0000004a08b4723c */ /* 0x040ff00000001874 */
[C---:B------:R-:W-:Y:S08]  /*36b0*/  HMMA.16816.F32 R156, R8.reuse, R82, R108 ;  /* 0x00000052089c723c */ /* 0x040ff0000000186c */
[C---:B------:R-:W-:Y:S08]  /*36c0*/  HMMA.16816.F32 R148, R8.reuse, R86, R96 ;  /* 0x000000560894723c */ /* 0x040ff00000001860 */
[----:B------:R-:W-:Y:S01]  /*36d0*/  HMMA.16816.F32 R144, R8, R90, R76 ;  /* 0x0000005a0890723c */ /* 0x000fe2000000184c */
[----:B------:R-:W-:Y:S07]  /*36e0*/  LDSM.16.M88.4 R8, [R235+0x2000] ;  /* 0x00200000eb08783b */ /* 0x000fee0000000200 */
[C---:B--2---:R-:W-:Y:S01]  /*36f0*/  HMMA.16816.F32 R128, R20.reuse, R72, R40 ;  /* 0x000000481480723c */ /* 0x044fe20000001828 */
[----:B------:R-:W1:Y:S07]  /*3700*/  LDSM.16.M88.4 R40, [R238+0x2000] ;  /* 0x00200000ee28783b */ /* 0x000e6e0000000200 */
[C---:B------:R-:W-:Y:S01]  /*3710*/  HMMA.16816.F32 R140, R20.reuse, R68, R12 ;  /* 0x00000044148c723c */ /* 0x040fe2000000180c */
[----:B------:R-:W2:Y:S07]  /*3720*/  LDSM.16.M88.4 R12, [R235] ;  /* 0x00000000eb0c783b */ /* 0x000eae0000000200 */
[C---:B------:R-:W-:Y:S08]  /*3730*/  HMMA.16816.F32 R160, R20.reuse, R56, R160 ;  /* 0x0000003814a0723c */ /* 0x040ff000000018a0 */
[C---:B------:R-:W-:Y:S01]  /*3740*/  HMMA.16816.F32 R76, R20.reuse, R64, R52 ;  /* 0x00000040144c723c */ /* 0x040fe20000001834 */
[----:B------:R-:W3:Y:S07]  /*3750*/  LDSM.16.M88.4 R52, [R238+0x800] ;  /* 0x00080000ee34783b */ /* 0x000eee0000000200 */
[C---:B------:R-:W-:Y:S07]  /*3760*/  HMMA.16816.F32 R56, R20.reuse, R58, R176 ;  /* 0x0000003a1438723c */ /* 0x040fee00000018b0 */
[----:B------:R-:W-:Y:S01]  /*3770*/  IMAD.MOV.U32 R176, RZ, RZ, R33 ;  /* 0x000000ffffb07224 */ /* 0x000fe200078e0021 */
[----:B------:R-:W-:Y:S01]  /*3780*/  HMMA.16816.F32 R120, R20, R80, R164 ;  /* 0x000000501478723c */ /* 0x000fe200000018a4 */
[----:B------:R-:W-:-:S02]  /*3790*/  IMAD.MOV.U32 R177, RZ, RZ, R32 ;  /* 0x000000ffffb17224 */ /* 0x000fc400078e0020 */
[----:B------:R-:W4:Y:S01]  /*37a0*/  LDSM.16.M88.4 R32, [R238+0x3000] ;  /* 0x00300000ee20783b */ /* 0x000f220000000200 */
[----:B------:R-:W-:Y:S02]  /*37b0*/  IMAD.MOV.U32 R178, RZ, RZ, R31 ;  /* 0x000000ffffb27224 */ /* 0x000fe400078e001f */
[----:B------:R-:W-:Y:S02]  /*37c0*/  IMAD.MOV.U32 R179, RZ, RZ, R30 ;  /* 0x000000ffffb37224 */ /* 0x000fe400078e001e */
[C---:B------:R-:W-:Y:S01]  /*37d0*/  HMMA.16816.F32 R108, R20.reuse, R66, R240 ;  /* 0x00000042146c723c */ /* 0x040fe200000018f0 */
[----:B------:R-:W-:Y:S02]  /*37e0*/  IMAD.MOV.U32 R164, RZ, RZ, R29 ;  /* 0x000000ffffa47224 */ /* 0x000fe400078e001d */
[----:B------:R-:W-:Y:S02]  /*37f0*/  IMAD.MOV.U32 R165, RZ, RZ, R28 ;  /* 0x000000ffffa57224 */ /* 0x000fe400078e001c */
[----:B------:R-:W-:Y:S01]  /*3800*/  LDSM.16.M88.4 R28, [R238+0x3800] ;  /* 0x00380000ee1c783b */ /* 0x000fe20000000200 */
[----:B------:R-:W-:Y:S01]  /*3810*/  IMAD.MOV.U32 R166, RZ, RZ, R7 ;  /* 0x000000ffffa67224 */ /* 0x000fe200078e0007 */
[C---:B------:R-:W-:Y:S01]  /*3820*/  IADD3 R7, R100.reuse, 0x40, RZ ;  /* 0x0000004064077810 */ /* 0x040fe20007ffe0ff */
[----:B------:R-:W-:Y:S01]  /*3830*/  HMMA.16816.F32 R92, R20, R74, R220 ;  /* 0x0000004a145c723c */ /* 0x000fe200000018dc */
[----:B------:R-:W-:Y:S01]  /*3840*/  IMAD.MOV.U32 R167, RZ, RZ, R5 ;  /* 0x000000ffffa77224 */ /* 0x000fe200078e0005 */
[----:B------:R-:W-:-:S02]  /*3850*/  IADD3 R5, R100, 0x48, RZ ;  /* 0x0000004864057810 */ /* 0x000fc40007ffe0ff */
[C---:B------:R-:W-:Y:S02]  /*3860*/  IADD3 R243, R238.reuse, 0x1800, RZ ;  /* 0x00001800eef37810 */ /* 0x040fe40007ffe0ff */
[C---:B------:R-:W-:Y:S02]  /*3870*/  IADD3 R242, R238.reuse, 0x2000, RZ ;  /* 0x00002000eef27810 */ /* 0x040fe40007ffe0ff */
[----:B------:R-:W-:Y:S01]  /*3880*/  HMMA.16816.F32 R132, R20, R60, R48 ;  /* 0x0000003c1484723c */ /* 0x000fe20000001830 */
[----:B------:R-:W-:Y:S01]  /*3890*/  LDSM.16.M88.4 R48, [R238+0x1000] ;  /* 0x00100000ee30783b */ /* 0x000fe20000000200 */
[C---:B------:R-:W-:Y:S02]  /*38a0*/  IADD3 R241, R238.reuse, 0x2800, RZ ;  /* 0x00002800eef17810 */ /* 0x040fe40007ffe0ff */
[----:B------:R-:W-:-:S04]  /*38b0*/  IADD3 R240, R238, 0x3000, RZ ;  /* 0x00003000eef07810 */ /* 0x000fc80007ffe0ff */
[C---:B------:R-:W-:Y:S08]  /*38c0*/  HMMA.16816.F32 R116, R20.reuse, R84, R172 ;  /* 0x000000541474723c */ /* 0x040ff000000018ac */
[C---:B------:R-:W-:Y:S08]  /*38d0*/  HMMA.16816.F32 R112, R20.reuse, R88, R168 ;  /* 0x000000581470723c */ /* 0x040ff000000018a8 */
[C---:B------:R-:W-:Y:S08]  /*38e0*/  HMMA.16816.F32 R104, R20.reuse, R62, R228 ;  /* 0x0000003e1468723c */ /* 0x040ff000000018e4 */
[C---:B------:R-:W-:Y:S08]  /*38f0*/  HMMA.16816.F32 R96, R20.reuse, R70, R224 ;  /* 0x000000461460723c */ /* 0x040ff000000018e0 */
[C---:B------:R-:W-:Y:S08]  /*3900*/  HMMA.16816.F32 R80, R20.reuse, R82, R216 ;  /* 0x000000521450723c */ /* 0x040ff000000018d8 */
[C---:B------:R-:W-:Y:S01]  /*3910*/  HMMA.16816.F32 R72, R20.reuse, R86, R212 ;  /* 0x000000561448723c */ /* 0x040fe200000018d4 */
[----:B------:R-:W-:Y:S07]  /*3920*/  LDSM.16.M88.4 R84, [R232] ;  /* 0x00000000e854783b */ /* 0x000fee0000000200 */
[----:B------:R-:W-:Y:S01]  /*3930*/  HMMA.16816.F32 R64, R20, R90, R196 ;  /* 0x0000005a1440723c */ /* 0x000fe200000018c4 */
[----:B------:R-:W5:Y:S07]  /*3940*/  LDSM.16.M88.4 R20, [R236] ;  /* 0x00000000ec14783b */ /* 0x000f6e0000000200 */
[----:B-1----:R-:W-:Y:S01]  /*3950*/  HMMA.16816.F32 R168, R8, R40, R16 ;  /* 0x0000002808a8723c */ /* 0x002fe20000001810 */
[----:B------:R-:W1:Y:S07]  /*3960*/  LDSM.16.M88.4 R16, [R236+0x2000] ;  /* 0x00200000ec10783b */ /* 0x000e6e0000000200 */
[-C--:B--2---:R-:W-:Y:S01]  /*3970*/  HMMA.16816.F32 R60, R12, R26.reuse, R56 ;  /* 0x0000001a0c3c723c */ /* 0x084fe20000001838 */
[----:B------:R-:W2:Y:S07]  /*3980*/  LDSM.16.M88.4 R56, [R232+0x800] ;  /* 0x00080000e838783b */ /* 0x000eae0000000200 */
[----:B------:R-:W-:Y:S08]  /*3990*/  HMMA.16816.F32 R68, R8, R26, R152 ;  /* 0x0000001a0844723c */ /* 0x000ff00000001898 */
[----:B---3--:R-:W-:Y:S08]  /*39a0*/  HMMA.16816.F32 R76, R12, R52, R76 ;  /* 0x000000340c4c723c */ /* 0x008ff0000000184c */
[C---:B------:R-:W-:Y:S08]  /*39b0*/  HMMA.16816.F32 R172, R8.reuse, R36, R176 ;  /* 0x0000002408ac723c */ /* 0x040ff000000018b0 */
[C---:B----4-:R-:W-:Y:S08]  /*39c0*/  HMMA.16816.F32 R176, R8.reuse, R32, R124 ;  /* 0x0000002008b0723c */ /* 0x050ff0000000187c */
[----:B------:R-:W-:Y:S08]  /*39d0*/  HMMA.16816.F32 R148, R8, R34, R148 ;  /* 0x000000220894723c */ /* 0x000ff00000001894 */
[C---:B------:R-:W-:Y:S08]  /*39e0*/  HMMA.16816.F32 R116, R12.reuse, R32, R116 ;  /* 0x000000200c74723c */ /* 0x040ff00000001874 */
[----:B------:R-:W-:Y:S08]  /*39f0*/  HMMA.16816.F32 R72, R12, R34, R72 ;  /* 0x000000220c48723c */ /* 0x000ff00000001848 */
[----:B-----5:R-:W-:Y:S08]  /*3a00*/  HMMA.16816.F32 R32, R20, R86, R60 ;  /* 0x000000561420723c */ /* 0x020ff0000000183c */
[C---:B------:R-:W-:Y:S08]  /*3a10*/  HMMA.16816.F32 R88, R8.reuse, R52, R208 ;  /* 0x000000340858723c */ /* 0x040ff000000018d0 */
[-C--:B------:R-:W-:Y:S08]  /*3a20*/  HMMA.16816.F32 R212, R8, R24.reuse, R164 ;  /* 0x0000001808d4723c */ /* 0x080ff000000018a4 */
[----:B------:R-:W-:Y:S08]  /*3a30*/  HMMA.16816.F32 R160, R12, R24, R160 ;  /* 0x000000180ca0723c */ /* 0x000ff000000018a0 */
[----:B-1----:R-:W-:Y:S08]  /*3a40*/  HMMA.16816.F32 R24, R16, R86, R68 ;  /* 0x000000561018723c */ /* 0x002ff00000001844 */
[-C--:B------:R-:W-:Y:S08]  /*3a50*/  HMMA.16816.F32 R124, R8, R54.reuse, R188 ;  /* 0x00000036087c723c */ /* 0x080ff000000018bc */
[----:B------:R-:W-:Y:S08]  /*3a60*/  HMMA.16816.F32 R108, R12, R54, R108 ;  /* 0x000000360c6c723c */ /* 0x000ff0000000186c */
[C---:B------:R-:W-:Y:S08]  /*3a70*/  HMMA.16816.F32 R164, R8.reuse, R48, R204 ;  /* 0x0000003008a4723c */ /* 0x040ff000000018cc */
        /* <DEDUP_REMOVED lines=13> */
[C---:B------:R-:W-:Y:S08]  /*3b50*/  HMMA.16816.F32 R248, R8.reuse, R28, R248 ;  /* 0x0000001c08f8723c */ /* 0x040ff000000018f8 */
[C---:B------:R-:W-:Y:S08]  /*3b60*/  HMMA.16816.F32 R184, R8.reuse, R46, R184 ;  /* 0x0000002e08b8723c */ /* 0x040ff000000018b8 */
[C---:B------:R-:W-:Y:S08]  /*3b70*/  HMMA.16816.F32 R180, R8.reuse, R42, R180 ;  /* 0x0000002a08b4723c */ /* 0x040ff000000018b4 */
[C---:B------:R-:W-:Y:S08]  /*3b80*/  HMMA.16816.F32 R156, R8.reuse, R38, R156 ;  /* 0x00000026089c723c */ /* 0x040ff0000000189c */
[----:B------:R-:W-:Y:S07]  /*3b90*/  HMMA.16816.F32 R144, R8, R30, R144 ;  /* 0x0000001e0890723c */ /* 0x000fee0000001890 */
[----:B------:R-:W-:Y:S01]  /*3ba0*/  IMNMX R10, R3, UR7, PT ;  /* 0x00000007030a7c17 */ /* 0x000fe2000b800200 */
[----:B--2---:R-:W-:Y:S01]  /*3bb0*/  HMMA.16816.F32 R40, R20, R56, R76 ;  /* 0x000000381428723c */ /* 0x004fe2000000184c */
[----:B------:R-:W-:-:S02]  /*3bc0*/  IMNMX R11, R5, UR7, PT ;  /* 0x00000007050b7c17 */ /* 0x000fc4000b800200 */
[----:B------:R-:W-:Y:S02]  /*3bd0*/  IMNMX R8, R100, UR7, PT ;  /* 0x0000000764087c17 */ /* 0x000fe4000b800200 */
[C---:B------:R-:W-:Y:S02]  /*3be0*/  IADD3 R3, R2.reuse, 0x1, RZ ;  /* 0x0000000102037810 */ /* 0x040fe40007ffe0ff */
[----:B------:R-:W-:Y:S01]  /*3bf0*/  IMNMX R9, R7, UR7, PT ;  /* 0x0000000707097c17 */ /* 0x000fe2000b800200 */
[----:B------:R-:W-:Y:S01]  /*3c00*/  HMMA.16816.F32 R36, R16, R56, R88 ;  /* 0x000000381024723c */ /* 0x000fe20000001858 */
[----:B------:R-:W-:Y:S02]  /*3c10*/  IADD3 R5, R2, 0x8, RZ ;  /* 0x0000000802057810 */ /* 0x000fe40007ffe0ff */
[C---:B------:R-:W-:Y:S02]  /*3c20*/  ISETP.GE.AND P4, PT, R3.reuse, R8, PT ;  /* 0x000000080300720c */ /* 0x040fe40003f86270 */
[----:B------:R-:W-:-:S02]  /*3c30*/  ISETP.GE.AND P3, PT, R3, R10, PT ;  /* 0x0000000a0300720c */ /* 0x000fc40003f66270 */
[C---:B------:R-:W-:Y:S01]  /*3c40*/  ISETP.GE.AND P0, PT, R3.reuse, R9, PT ;  /* 0x000000090300720c */ /* 0x040fe20003f06270 */
[-C--:B------:R-:W-:Y:S01]  /*3c50*/  HMMA.16816.F32 R28, R20, R58.reuse, R108 ;  /* 0x0000003a141c723c */ /* 0x080fe2000000186c */
[----:B------:R-:W-:Y:S02]  /*3c60*/  ISETP.GE.AND P1, PT, R3, R11, PT ;  /* 0x0000000b0300720c */ /* 0x000fe40003f26270 */
[C---:B------:R-:W-:Y:S02]  /*3c70*/  ISETP.GE.AND P5, PT, R5.reuse, R8, PT ;  /* 0x000000080500720c */ /* 0x040fe40003fa6270 */
[----:B------:R-:W-:Y:S02]  /*3c80*/  ISETP.GE.AND P2, PT, R5, R10, PT ;  /* 0x0000000a0500720c */ /* 0x000fe40003f46270 */
[----:B------:R-:W-:Y:S01]  /*3c90*/  IADD3 R3, R2, 0x9, RZ ;  /* 0x0000000902037810 */ /* 0x000fe20007ffe0ff */
[----:B------:R-:W-:Y:S01]  /*3ca0*/  HMMA.16816.F32 R44, R16, R58, R124 ;  /* 0x0000003a102c723c */ /* 0x000fe2000000187c */
[----:B------:R-:W-:-:S02]  /*3cb0*/  FSEL R188, R32, -INF , !P5 ;  /* 0xff80000020bc7808 */ /* 0x000fc40006800000 */
[----:B------:R-:W-:Y:S02]  /*3cc0*/  FSEL R189, R34, -INF , !P2 ;  /* 0xff80000022bd7808 */ /* 0x000fe40005000000 */
[C---:B------:R-:W-:Y:S02]  /*3cd0*/  ISETP.GE.AND P6, PT, R5.reuse, R9, PT ;  /* 0x000000090500720c */ /* 0x040fe40003fc6270 */
[----:B------:R-:W-:Y:S01]  /*3ce0*/  ISETP.GE.AND P5, PT, R5, R11, PT ;  /* 0x0000000b0500720c */ /* 0x000fe20003fa6270 */
[----:B-1----:R-:W-:Y:S01]  /*3cf0*/  HMMA.16816.F32 R52, R20, R12, R52 ;  /* 0x0000000c1434723c */ /* 0x002fe20000001834 */
[----:B------:R-:W-:Y:S02]  /*3d00*/  ISETP.GE.AND P2, PT, R3, R9, PT ;  /* 0x000000090300720c */ /* 0x000fe40003f46270 */
[----:B------:R-:W-:Y:S02]  /*3d10*/  FSEL R61, R24, -INF , !P6 ;  /* 0xff800000183d7808 */ /* 0x000fe40007000000 */
[----:B------:R-:W-:-:S02]  /*3d20*/  FSEL R67, R26, -INF , !P5 ;  /* 0xff8000001a437808 */ /* 0x000fc40006800000 */
[----:B------:R-:W-:Y:S02]  /*3d30*/  FSEL R60, R25, -INF , !P2 ;  /* 0xff800000193c7808 */ /* 0x000fe40005000000 */
[C---:B------:R-:W-:Y:S02]  /*3d40*/  ISETP.GE.AND P6, PT, R3.reuse, R8, PT ;  /* 0x000000080300720c */ /* 0x040fe40003fc6270 */
[C---:B------:R-:W-:Y:S02]  /*3d50*/  ISETP.GE.AND P5, PT, R3.reuse, R11, PT ;  /* 0x0000000b0300720c */ /* 0x040fe40003fa6270 */
[----:B------:R-:W-:Y:S02]  /*3d60*/  ISETP.GE.AND P2, PT, R3, R10, PT ;  /* 0x0000000a0300720c */ /* 0x000fe40003f46270 */
[----:B------:R-:W-:Y:S02]  /*3d70*/  IADD3 R3, R2, 0x10, RZ ;  /* 0x0000001002037810 */ /* 0x000fe40007ffe0ff */
[----:B------:R-:W-:-:S02]  /*3d80*/  FSEL R66, R27, -INF , !P5 ;  /* 0xff8000001b427808 */ /* 0x000fc40006800000 */
[----:B------:R-:W-:Y:S01]  /*3d90*/  ISETP.GE.AND P5, PT, R3, R8, PT ;  /* 0x000000080300720c */ /* 0x000fe20003fa6270 */
[----:B------:R-:W1:Y:S01]  /*3da0*/  LDSM.16.M88.4 R24, [R232+0x1800] ;  /* 0x00180000e818783b */ /* 0x000e620000000200 */
[----:B------:R-:W-:Y:S02]  /*3db0*/  FSEL R141, R33, -INF , !P6 ;  /* 0xff800000218d7808 */ /* 0x000fe40007000000 */
[----:B------:R-:W-:Y:S02]  /*3dc0*/  FSEL R143, R35, -INF , !P2 ;  /* 0xff800000238f7808 */ /* 0x000fe40005000000 */
[----:B------:R-:W-:Y:S01]  /*3dd0*/  FSEL R140, R40, -INF , !P5 ;  /* 0xff800000288c7808 */ /* 0x000fe20006800000 */
[----:B------:R-:W-:Y:S01]  /*3de0*/  HMMA.16816.F32 R32, R16, R12, R164 ;  /* 0x0000000c1020723c */ /* 0x000fe200000018a4 */
[C---:B------:R-:W-:Y:S02]  /*3df0*/  ISETP.GE.AND P2, PT, R3.reuse, R10, PT ;  /* 0x0000000a0300720c */ /* 0x040fe40003f46270 */
[----:B------:R-:W-:-:S02]  /*3e00*/  ISETP.GE.AND P6, PT, R3, R9, PT ;  /* 0x000000090300720c */ /* 0x000fc40003fc6270 */
[----:B------:R-:W-:Y:S02]  /*3e10*/  ISETP.GE.AND P5, PT, R3, R11, PT ;  /* 0x0000000b0300720c */ /* 0x000fe40003fa6270 */
[----:B------:R-:W-:Y:S02]  /*3e20*/  IADD3 R3, R2, 0x11, RZ ;  /* 0x0000001102037810 */ /* 0x000fe40007ffe0ff */
[----:B------:R-:W-:Y:S02]  /*3e30*/  FSEL R142, R42, -INF , !P2 ;  /* 0xff8000002a8e7808 */ /* 0x000fe40005000000 */
[----:B------:R-:W-:Y:S02]  /*3e40*/  ISETP.GE.AND P2, PT, R3, R8, PT ;  /* 0x000000080300720c */ /* 0x000fe40003f46270 */
[----:B------:R-:W-:Y:S02]  /*3e50*/  FSEL R68, R38, -INF , !P5 ;  /* 0xff80000026447808 */ /* 0x000fe40006800000 */
[----:B------:R-:W-:-:S02]  /*3e60*/  FSEL R127, R41, -INF , !P2 ;  /* 0xff800000297f7808 */ /* 0x000fc40005000000 */
[C---:B------:R-:W-:Y:S02]  /*3e70*/  ISETP.GE.AND P5, PT, R3.reuse, R9, PT ;  /* 0x000000090300720c */ /* 0x040fe40003fa6270 */
[----:B------:R-:W-:Y:S02]  /*3e80*/  ISETP.GE.AND P2, PT, R3, R11, PT ;  /* 0x0000000b0300720c */ /* 0x000fe40003f46270 */
[----:B------:R-:W-:Y:S02]  /*3e90*/  IADD3 R5, R2, 0x18, RZ ;  /* 0x0000001802057810 */ /* 0x000fe40007ffe0ff */
[----:B------:R-:W-:Y:S02]  /*3ea0*/  FSEL R65, R36, -INF , !P6 ;  /* 0xff80000024417808 */ /* 0x000fe40007000000 */
[----:B------:R-:W-:Y:S02]  /*3eb0*/  FSEL R64, R37, -INF , !P5 ;  /* 0xff80000025407808 */ /* 0x000fe40006800000 */
[----:B------:R-:W-:-:S02]  /*3ec0*/  FSEL R88, R39, -INF , !P2 ;  /* 0xff80000027587808 */ /* 0x000fc40005000000 */
[----:B------:R-:W-:Y:S01]  /*3ed0*/  ISETP.GE.AND P6, PT, R3, R10, PT ;  /* 0x0000000a0300720c */ /* 0x000fe20003fc6270 */
[C---:B------:R-:W-:Y:S01]  /*3ee0*/  HMMA.16816.F32 R36, R20.reuse, R14, R104 ;  /* 0x0000000e1424723c */ /* 0x040fe20000001868 */
[C---:B------:R-:W-:Y:S02]  /*3ef0*/  ISETP.GE.AND P5, PT, R5.reuse, R8, PT ;  /* 0x000000080500720c */ /* 0x040fe40003fa6270 */
[----:B------:R-:W-:Y:S02]  /*3f00*/  ISETP.GE.AND P2, PT, R5, R10, PT ;  /* 0x0000000a0500720c */ /* 0x000fe40003f46270 */
[----:B------:R-:W-:Y:S02]  /*3f10*/  IADD3 R3, R2, 0x19, RZ ;  /* 0x0000001902037810 */ /* 0x000fe40007ffe0ff */
[----:B------:R-:W-:Y:S01]  /*3f20*/  FSEL R138, R43, -INF , !P6 ;  /* 0xff8000002b8a7808 */ /* 0x000fe20007000000 */
[----:B-1----:R-:W-:Y:S01]  /*3f30*/  HMMA.16816.F32 R48, R20, R24, R48 ;  /* 0x000000181430723c */ /* 0x002fe20000001830 */
[----:B------:R-:W-:-:S02]  /*3f40*/  FSEL R126, R28, -INF , !P5 ;  /* 0xff8000001c7e7808 */ /* 0x000fc40006800000 */
[----:B------:R-:W-:Y:S02]  /*3f50*/  FSEL R137, R30, -INF , !P2 ;  /* 0xff8000001e897808 */ /* 0x000fe40005000000 */
[C---:B------:R-:W-:Y:S02]  /*3f60*/  ISETP.GE.AND P6, PT, R5.reuse, R9, PT ;  /* 0x000000090500720c */ /* 0x040fe40003fc6270 */
[----:B------:R-:W-:Y:S01]  /*3f70*/  ISETP.GE.AND P5, PT, R5, R11, PT ;  /* 0x0000000b0500720c */ /* 0x000fe20003fa6270 */
[----:B------:R-:W-:Y:S01]  /*3f80*/  HMMA.16816.F32 R40, R16, R14, R152 ;  /* 0x0000000e1028723c */ /* 0x000fe20000001898 */
[----:B------:R-:W-:Y:S01]  /*3f90*/  ISETP.GE.AND P2, PT, R3, R9, PT ;  /* 0x000000090300720c */ /* 0x000fe20003f46270 */
[----:B------:R-:W1:Y:S01]  /*3fa0*/  LDSM.16.M88.4 R12, [R232+0x2000] ;  /* 0x00200000e80c783b */ /* 0x000e620000000200 */
        /* <DEDUP_REMOVED lines=8> */
[----:B------:R-:W-:Y:S02]  /*4030*/  ISETP.GE.AND P5, PT, R3, R8, PT ;  /* 0x000000080300720c */ /* 0x000fe40003fa6270 */
        /* <DEDUP_REMOVED lines=11> */
[----:B------:R-:W-:Y:S01]  /*40f0*/  FSEL R191, R53, -INF , !P2 ;  /* 0xff80000035bf7808 */ /* 0x000fe20005000000 */
[----:B-1----:R-:W-:Y:S01]  /*4100*/  HMMA.16816.F32 R56, R20, R12, R128 ;  /* 0x0000000c1438723c */ /* 0x002fe20000001880 */
[----:B------:R-:W-:-:S02]  /*4110*/  ISETP.GE.AND P5, PT, R3, R9, PT ;  /* 0x000000090300720c */ /* 0x000fc40003fa6270 */
[----:B------:R-:W-:Y:S02]  /*4120*/  ISETP.GE.AND P2, PT, R3, R11, PT ;  /* 0x0000000b0300720c */ /* 0x000fe40003f46270 */
[----:B------:R-:W-:Y:S02]  /*4130*/  IADD3 R5, R2, 0x28, RZ ;  /* 0x0000002802057810 */ /* 0x000fe40007ffe0ff */
[----:B------:R-:W-:Y:S01]  /*4140*/  FSEL R195, R32, -INF , !P6 ;  /* 0xff80000020c37808 */ /* 0x000fe20007000000 */
[----:B------:R-:W-:Y:S01]  /*4150*/  HMMA.16816.F32 R44, R16, R12, R168 ;  /* 0x0000000c102c723c */ /* 0x000fe200000018a8 */
[----:B------:R-:W-:Y:S02]  /*4160*/  FSEL R190, R33, -INF , !P5 ;  /* 0xff80000021be7808 */ /* 0x000fe40006800000 */
[----:B------:R-:W-:Y:S02]  /*4170*/  FSEL R192, R35, -INF , !P2 ;  /* 0xff80000023c07808 */ /* 0x000fe40005000000 */
[----:B------:R-:W-:-:S02]  /*4180*/  ISETP.GE.AND P6, PT, R3, R10, PT ;  /* 0x0000000a0300720c */ /* 0x000fc40003fc6270 */
[C---:B------:R-:W-:Y:S01]  /*4190*/  ISETP.GE.AND P5, PT, R5.reuse, R8, PT ;  /* 0x000000080500720c */ /* 0x040fe20003fa6270 */
[-C--:B------:R-:W-:Y:S01]  /*41a0*/  HMMA.16816.F32 R32, R20, R26.reuse, R96 ;  /* 0x0000001a1420723c */ /* 0x080fe20000001860 */
[----:B------:R-:W-:Y:S02]  /*41b0*/  ISETP.GE.AND P2, PT, R5, R10, PT ;  /* 0x0000000a0500720c */ /* 0x000fe40003f46270 */
[----:B------:R-:W-:Y:S02]  /*41c0*/  IADD3 R3, R2, 0x29, RZ ;  /* 0x0000002902037810 */ /* 0x000fe40007ffe0ff */
[----:B------:R-:W-:Y:S02]  /*41d0*/  FSEL R167, R55, -INF , !P6 ;  /* 0xff80000037a77808 */ /* 0x000fe40007000000 */
[----:B------:R-:W-:Y:S01]  /*41e0*/  FSEL R164, R36, -INF , !P5 ;  /* 0xff80000024a47808 */ /* 0x000fe20006800000 */
[----:B------:R-:W-:Y:S01]  /*41f0*/  HMMA.16816.F32 R52, R16, R26, R184 ;  /* 0x0000001a1034723c */ /* 0x000fe200000018b8 */
[----:B------:R-:W-:Y:S01]  /*4200*/  FSEL R166, R38, -INF , !P2 ;  /* 0xff80000026a67808 */ /* 0x000fe20005000000 */
[----:B------:R-:W1:Y:S01]  /*4210*/  LDSM.16.M88.4 R24, [R232+0x2800] ;  /* 0x00280000e818783b */ /* 0x000e620000000200 */
[----:B------:R-:W-:-:S02]  /*4220*/  ISETP.GE.AND P6, PT, R5, R9, PT ;  /* 0x000000090500720c */ /* 0x000fc40003fc6270 */
[----:B------:R-:W-:Y:S02]  /*4230*/  ISETP.GE.AND P5, PT, R5, R11, PT ;  /* 0x0000000b0500720c */ /* 0x000fe40003fa6270 */
[----:B------:R-:W-:Y:S02]  /*4240*/  ISETP.GE.AND P2, PT, R3, R9, PT ;  /* 0x000000090300720c */ /* 0x000fe40003f46270 */
[----:B------:R-:W-:Y:S02]  /*4250*/  FSEL R165, R40, -INF , !P6 ;  /* 0xff80000028a57808 */ /* 0x000fe40007000000 */
[----:B------:R-:W-:Y:S02]  /*4260*/  FSEL R184, R42, -INF , !P5 ;  /* 0xff8000002ab87808 */ /* 0x000fe40006800000 */
[----:B------:R-:W-:Y:S02]  /*4270*/  FSEL R155, R41, -INF , !P2 ;  /* 0xff800000299b7808 */ /* 0x000fe40005000000 */
[----:B------:R-:W-:-:S02]  /*4280*/  ISETP.GE.AND P6, PT, R3, R8, PT ;  /* 0x000000080300720c */ /* 0x000fc40003fc6270 */
[C---:B------:R-:W-:Y:S02]  /*4290*/  ISETP.GE.AND P5, PT, R3.reuse, R11, PT ;  /* 0x0000000b0300720c */ /* 0x040fe40003fa6270 */
[----:B------:R-:W-:Y:S02]  /*42a0*/  ISETP.GE.AND P2, PT, R3, R10, PT ;  /* 0x0000000a0300720c */ /* 0x000fe40003f46270 */
[----:B------:R-:W-:Y:S02]  /*42b0*/  IADD3 R3, R2, 0x30, RZ ;  /* 0x0000003002037810 */ /* 0x000fe40007ffe0ff */
[----:B------:R-:W-:Y:S02]  /*42c0*/  FSEL R154, R43, -INF , !P5 ;  /* 0xff8000002b9a7808 */ /* 0x000fe40006800000 */
[----:B------:R-:W-:Y:S02]  /*42d0*/  ISETP.GE.AND P5, PT, R3, R8, PT ;  /* 0x000000080300720c */ /* 0x000fe40003fa6270 */
[----:B------:R-:W-:-:S02]  /*42e0*/  FSEL R152, R37, -INF , !P6 ;  /* 0xff80000025987808 */ /* 0x000fc40007000000 */
[----:B------:R-:W-:Y:S02]  /*42f0*/  FSEL R153, R39, -INF , !P2 ;  /* 0xff80000027997808 */ /* 0x000fe40005000000 */
[----:B------:R-:W-:Y:S01]  /*4300*/  FSEL R198, R48, -INF , !P5 ;  /* 0xff80000030c67808 */ /* 0x000fe20006800000 */
[----:B------:R-:W-:Y:S01]  /*4310*/  HMMA.16816.F32 R36, R16, R14, R180 ;  /* 0x0000000e1024723c */ /* 0x000fe200000018b4 */
[C---:B------:R-:W-:Y:S02]  /*4320*/  ISETP.GE.AND P2, PT, R3.reuse, R10, PT ;  /* 0x0000000a0300720c */ /* 0x040fe40003f46270 */
[C---:B------:R-:W-:Y:S02]  /*4330*/  ISETP.GE.AND P6, PT, R3.reuse, R9, PT ;  /* 0x000000090300720c */ /* 0x040fe40003fc6270 */
[----:B------:R-:W-:Y:S02]  /*4340*/  ISETP.GE.AND P5, PT, R3, R11, PT ;  /* 0x0000000b0300720c */ /* 0x000fe40003fa6270 */
[----:B------:R-:W-:-:S02]  /*4350*/  IADD3 R3, R2, 0x31, RZ ;  /* 0x0000003102037810 */ /* 0x000fc40007ffe0ff */
[----:B------:R-:W-:Y:S01]  /*4360*/  FSEL R197, R50, -INF , !P2 ;  /* 0xff80000032c57808 */ /* 0x000fe20005000000 */
[----:B-1----:R-:W-:Y:S01]  /*4370*/  HMMA.16816.F32 R40, R16, R24, R172 ;  /* 0x000000181028723c */ /* 0x002fe200000018ac */
[----:B------:R-:W-:Y:S02]  /*4380*/  ISETP.GE.AND P2, PT, R3, R8, PT ;  /* 0x000000080300720c */ /* 0x000fe40003f46270 */
[----:B------:R-:W-:Y:S02]  /*4390*/  FSEL R200, R30, -INF , !P5 ;  /* 0xff8000001ec87808 */ /* 0x000fe40006800000 */
[----:B------:R-:W-:Y:S02]  /*43a0*/  FSEL R186, R49, -INF , !P2 ;  /* 0xff80000031ba7808 */ /* 0x000fe40005000000 */
[C---:B------:R-:W-:Y:S02]  /*43b0*/  ISETP.GE.AND P5, PT, R3.reuse, R9, PT ;  /* 0x000000090300720c */ /* 0x040fe40003fa6270 */
[----:B------:R-:W-:-:S02]  /*43c0*/  ISETP.GE.AND P2, PT, R3, R11, PT ;  /* 0x0000000b0300720c */ /* 0x000fc40003f46270 */
[----:B------:R-:W-:Y:S02]  /*43d0*/  IADD3 R5, R2, 0x38, RZ ;  /* 0x0000003802057810 */ /* 0x000fe40007ffe0ff */
[----:B------:R-:W-:Y:S02]  /*43e0*/  FSEL R199, R28, -INF , !P6 ;  /* 0xff8000001cc77808 */ /* 0x000fe40007000000 */
[----:B------:R-:W-:Y:S02]  /*43f0*/  FSEL R185, R29, -INF , !P5 ;  /* 0xff8000001db97808 */ /* 0x000fe40006800000 */
[----:B------:R-:W-:Y:S02]  /*4400*/  FSEL R187, R31, -INF , !P2 ;  /* 0xff8000001fbb7808 */ /* 0x000fe40005000000 */
[----:B------:R-:W-:Y:S01]  /*4410*/  ISETP.GE.AND P6, PT, R3, R10, PT ;  /* 0x0000000a0300720c */ /* 0x000fe20003fc6270 */
[----:B------:R-:W-:Y:S01]  /*4420*/  HMMA.16816.F32 R28, R20, R14, R92 ;  /* 0x0000000e141c723c */ /* 0x000fe2000000185c */
[C---:B------:R-:W-:Y:S01]  /*4430*/  ISETP.GE.AND P5, PT, R5.reuse, R8, PT ;  /* 0x000000080500720c */ /* 0x040fe20003fa6270 */
[----:B------:R-:W1:Y:S01]  /*4440*/  LDSM.16.M88.4 R12, [R232+0x3000] ;  /* 0x00300000e80c783b */ /* 0x000e620000000200 */
[----:B------:R-:W-:-:S02]  /*4450*/  ISETP.GE.AND P2, PT, R5, R10, PT ;  /* 0x0000000a0500720c */ /* 0x000fc40003f46270 */
[----:B------:R-:W-:Y:S02]  /*4460*/  IADD3 R3, R2, 0x39, RZ ;  /* 0x0000003902037810 */ /* 0x000fe40007ffe0ff */
[----:B------:R-:W-:Y:S02]  /*4470*/  FSEL R171, R51, -INF , !P6 ;  /* 0xff80000033ab7808 */ /* 0x000fe40007000000 */
[----:B------:R-:W-:Y:S01]  /*4480*/  FSEL R168, R32, -INF , !P5 ;  /* 0xff80000020a87808 */ /* 0x000fe20006800000 */
[----:B------:R-:W-:Y:S01]  /*4490*/  HMMA.16816.F32 R48, R20, R24, R120 ;  /* 0x000000181430723c */ /* 0x000fe20000001878 */
[----:B------:R-:W-:Y:S02]  /*44a0*/  FSEL R170, R34, -INF , !P2 ;  /* 0xff80000022aa7808 */ /* 0x000fe40005000000 */
[C---:B------:R-:W-:Y:S02]  /*44b0*/  ISETP.GE.AND P6, PT, R5.reuse, R9, PT ;  /* 0x000000090500720c */ /* 0x040fe40003fc6270 */
        /* <DEDUP_REMOVED lines=13> */
[----:B------:R-:W-:Y:S01]  /*4590*/  FSEL R202, R56, -INF , !P5 ;  /* 0xff80000038ca7808 */ /* 0x000fe20006800000 */
[C---:B------:R-:W-:Y:S01]  /*45a0*/  HMMA.16816.F32 R32, R20.reuse, R26, R80 ;  /* 0x0000001a1420723c */ /* 0x040fe20000001850 */
[C---:B------:R-:W-:Y:S02]  /*45b0*/  ISETP.GE.AND P2, PT, R3.reuse, R10, PT ;  /* 0x0000000a0300720c */ /* 0x040fe40003f46270 */
[C---:B------:R-:W-:Y:S02]  /*45c0*/  ISETP.GE.AND P6, PT, R3.reuse, R9, PT ;  /* 0x000000090300720c */ /* 0x040fe40003fc6270 */
[----:B------:R-:W-:Y:S02]  /*45d0*/  ISETP.GE.AND P5, PT, R3, R11, PT ;  /* 0x0000000b0300720c */ /* 0x000fe40003fa6270 */
[----:B------:R-:W-:Y:S01]  /*45e0*/  IADD3 R3, R2, 0x41, RZ ;  /* 0x0000004102037810 */ /* 0x000fe20007ffe0ff */
[----:B-1----:R-:W-:Y:S01]  /*45f0*/  HMMA.16816.F32 R52, R20, R12, R116 ;  /* 0x0000000c1434723c */ /* 0x002fe20000001874 */
[----:B------:R-:W-:-:S02]  /*4600*/  FSEL R201, R58, -INF , !P2 ;  /* 0xff8000003ac97808 */ /* 0x000fc40005000000 */
[----:B------:R-:W-:Y:S02]  /*4610*/  ISETP.GE.AND P2, PT, R3, R8, PT ;  /* 0x000000080300720c */ /* 0x000fe40003f46270 */
[----:B------:R-:W-:Y:S02]  /*4620*/  FSEL R204, R46, -INF , !P5 ;  /* 0xff8000002ecc7808 */ /* 0x000fe40006800000 */
[----:B------:R-:W-:Y:S02]  /*4630*/  FSEL R182, R57, -INF , !P2 ;  /* 0xff80000039b67808 */ /* 0x000fe40005000000 */
[C---:B------:R-:W-:Y:S02]  /*4640*/  ISETP.GE.AND P5, PT, R3.reuse, R9, PT ;  /* 0x000000090300720c */ /* 0x040fe40003fa6270 */
[----:B------:R-:W-:Y:S02]  /*4650*/  ISETP.GE.AND P2, PT, R3, R11, PT ;  /* 0x0000000b0300720c */ /* 0x000fe40003f46270 */
[----:B------:R-:W-:-:S02]  /*4660*/  IADD3 R5, R2, 0x48, RZ ;  /* 0x0000004802057810 */ /* 0x000fc40007ffe0ff */
[----:B------:R-:W-:Y:S02]  /*4670*/  FSEL R203, R44, -INF , !P6 ;  /* 0xff8000002ccb7808 */ /* 0x000fe40007000000 */
[----:B------:R-:W-:Y:S02]  /*4680*/  FSEL R181, R45, -INF , !P5 ;  /* 0xff8000002db57808 */ /* 0x000fe40006800000 */
[----:B------:R-:W-:Y:S02]  /*4690*/  FSEL R183, R47, -INF , !P2 ;  /* 0xff8000002fb77808 */ /* 0x000fe40005000000 */
[----:B------:R-:W-:Y:S01]  /*46a0*/  ISETP.GE.AND P6, PT, R3, R10, PT ;  /* 0x0000000a0300720c */ /* 0x000fe20003fc6270 */
[----:B------:R-:W-:Y:S01]  /*46b0*/  HMMA.16816.F32 R44, R16, R26, R156 ;  /* 0x0000001a102c723c */ /* 0x000fe2000000189c */
[C---:B------:R-:W-:Y:S01]  /*46c0*/  ISETP.GE.AND P5, PT, R5.reuse, R8, PT ;  /* 0x000000080500720c */ /* 0x040fe20003fa6270 */
[----:B------:R-:W1:Y:S01]  /*46d0*/  LDSM.16.M88.4 R24, [R232+0x3800] ;  /* 0x00380000e818783b */ /* 0x000e620000000200 */
[----:B------:R-:W-:Y:S01]  /*46e0*/  ISETP.GE.AND P2, PT, R5, R10, PT ;  /* 0x0000000a0500720c */ /* 0x000fe20003f46270 */
[----:B------:R-:W-:-:S04]  /*46f0*/  DEPBAR.LE SB0, 0x0 ;  /* 0x000080000000791a */ /* 0x000fc80000000000 */
[----:B------:R-:W-:Y:S02]  /*4700*/  IADD3 R3, R2, 0x49, RZ ;  /* 0x0000004902037810 */ /* 0x000fe40007ffe0ff */
[----:B------:R-:W-:Y:S02]  /*4710*/  FSEL R174, R59, -INF , !P6 ;  /* 0xff8000003bae7808 */ /* 0x000fe40007000000 */
[----:B------:R-:W-:Y:S02]  /*4720*/  FSEL R172, R28, -INF , !P5 ;  /* 0xff8000001cac7808 */ /* 0x000fe40006800000 */
[----:B------:R-:W-:Y:S01]  /*4730*/  FSEL R173, R30, -INF , !P2 ;  /* 0xff8000001ead7808 */ /* 0x000fe20005000000 */
[----:B------:R-:W-:Y:S01]  /*4740*/  BAR.SYNC.DEFER_BLOCKING 0x0 ;  /* 0x0000000000007b1d */ /* 0x000fe20000010000 */
        /* <DEDUP_REMOVED lines=15> */
[----:B------:R-:W-:-:S02]  /*4840*/  FSEL R156, R31, -INF , !P2 ;  /* 0xff8000001f9c7808 */ /* 0x000fc40005000000 */
[C---:B------:R-:W-:Y:S01]  /*4850*/  ISETP.GE.AND P2, PT, R3.reuse, R10, PT ;  /* 0x0000000a0300720c */ /* 0x040fe20003f46270 */
[----:B------:R1:W-:Y:S01]  /*4860*/  STL [R1+0x4], R5 ;  /* 0x0000040501007387 */ /* 0x0003e20000100800 */
[C---:B------:R-:W-:Y:S02]  /*4870*/  ISETP.GE.AND P6, PT, R3.reuse, R9, PT ;  /* 0x000000090300720c */ /* 0x040fe40003fc6270 */
[----:B------:R-:W-:Y:S01]  /*4880*/  ISETP.GE.AND P5, PT, R3, R11, PT ;  /* 0x0000000b0300720c */ /* 0x000fe20003fa6270 */
[----:B------:R-:W-:Y:S01]  /*4890*/  HMMA.16816.F32 R28, R16, R12, R176 ;  /* 0x0000000c101c723c */ /* 0x000fe200000018b0 */
[----:B------:R-:W-:Y:S02]  /*48a0*/  IADD3 R3, R2, 0x51, RZ ;  /* 0x0000005102037810 */ /* 0x000fe40007ffe0ff */
[----:B------:R-:W-:Y:S02]  /*48b0*/  FSEL R57, R42, -INF , !P5 ;  /* 0xff8000002a397808 */ /* 0x000fe40006800000 */
[----:B------:R-:W-:-:S02]  /*48c0*/  ISETP.GE.AND P5, PT, R3, R9, PT ;  /* 0x000000090300720c */ /* 0x000fc40003fa6270 */
[----:B------:R-:W-:Y:S02]  /*48d0*/  FSEL R224, R40, -INF , !P6 ;  /* 0xff80000028e07808 */ /* 0x000fe40007000000 */
[----:B------:R-:W-:Y:S02]  /*48e0*/  ISETP.GE.AND P6, PT, R3, R10, PT ;  /* 0x0000000a0300720c */ /* 0x000fe40003fc6270 */
[----:B------:R-:W-:Y:S02]  /*48f0*/  FSEL R221, R41, -INF , !P5 ;  /* 0xff80000029dd7808 */ /* 0x000fe40006800000 */
[----:B------:R-:W-:Y:S02]  /*4900*/  FSEL R252, R51, -INF , !P6 ;  /* 0xff80000033fc7808 */ /* 0x000fe40007000000 */
[----:B-1----:R-:W-:Y:S02]  /*4910*/  FSEL R5, R50, -INF , !P2 ;  /* 0xff80000032057808 */ /* 0x002fe40005000000 */
[----:B------:R-:W-:-:S03]  /*4920*/  ISETP.GE.AND P2, PT, R3, R8, PT ;  /* 0x000000080300720c */ /* 0x000fc60003f46270 */
[----:B------:R1:W-:Y:S01]  /*4930*/  STL [R1+0x14], R5 ;  /* 0x0000140501007387 */ /* 0x0003e20000100800 */
[----:B------:R-:W-:Y:S02]  /*4940*/  FSEL R226, R49, -INF , !P2 ;  /* 0xff80000031e27808 */ /* 0x000fe40005000000 */
[----:B------:R-:W-:Y:S01]  /*4950*/  ISETP.GE.AND P2, PT, R3, R11, PT ;  /* 0x0000000b0300720c */ /* 0x000fe20003f46270 */
[----:B------:R-:W-:Y:S01]  /*4960*/  STL [R1+0x10], R57 ;  /* 0x0000103901007387 */ /* 0x000fe20000100800 */
[C---:B------:R-:W-:Y:S02]  /*4970*/  IADD3 R3, R2.reuse, 0x59, RZ ;  /* 0x0000005902037810 */ /* 0x040fe40007ffe0ff */
[----:B------:R-:W-:Y:S02]  /*4980*/  FSEL R56, R43, -INF , !P2 ;  /* 0xff8000002b387808 */ /* 0x000fe40005000000 */
[-C--:B------:R-:W-:Y:S03]  /*4990*/  HMMA.16816.F32 R40, R16, R14.reuse, R148 ;  /* 0x0000000e1028723c */ /* 0x080fe60000001894 */
[----:B------:R-:W-:Y:S05]  /*49a0*/  STL [R1+0x8], R56 ;  /* 0x0000083801007387 */ /* 0x000fea0000100800 */
[----:B------:R-:W-:Y:S01]  /*49b0*/  HMMA.16816.F32 R12, R20, R14, R72 ;  /* 0x0000000e140c723c */ /* 0x000fe20000001848 */
[----:B-1----:R-:W-:-:S04]  /*49c0*/  IADD3 R5, R2, 0x58, RZ ;  /* 0x0000005802057810 */ /* 0x002fc80007ffe0ff */
[C---:B------:R-:W-:Y:S02]  /*49d0*/  ISETP.GE.AND P2, PT, R5.reuse, R8, PT ;  /* 0x000000080500720c */ /* 0x040fe40003f46270 */
[C---:B------:R-:W-:Y:S02]  /*49e0*/  ISETP.GE.AND P5, PT, R5.reuse, R10, PT ;  /* 0x0000000a0500720c */ /* 0x040fe40003fa6270 */
[----:B------:R-:W-:Y:S02]  /*49f0*/  FSEL R223, R32, -INF , !P2 ;  /* 0xff80000020df7808 */ /* 0x000fe40005000000 */
[C---:B------:R-:W-:Y:S02]  /*4a00*/  ISETP.GE.AND P2, PT, R5.reuse, R11, PT ;  /* 0x0000000b0500720c */ /* 0x040fe40003f46270 */
[----:B------:R-:W-:Y:S02]  /*4a10*/  ISETP.GE.AND P6, PT, R5, R9, PT ;  /* 0x000000090500720c */ /* 0x000fe40003fc6270 */
[----:B------:R-:W-:-:S02]  /*4a20*/  FSEL R225, R34, -INF , !P5 ;  /* 0xff80000022e17808 */ /* 0x000fc40006800000 */
[----:B------:R-:W-:Y:S02]  /*4a30*/  ISETP.GE.AND P5, PT, R3, R9, PT ;  /* 0x000000090300720c */ /* 0x000fe40003fa6270 */
[----:B------:R-:W-:Y:S02]  /*4a40*/  FSEL R5, R46, -INF , !P2 ;  /* 0xff8000002e057808 */ /* 0x000fe40005000000 */
[----:B------:R-:W-:Y:S02]  /*4a50*/  FSEL R219, R45, -INF , !P5 ;  /* 0xff8000002ddb7808 */ /* 0x000fe40006800000 */
[C---:B------:R-:W-:Y:S01]  /*4a60*/  ISETP.GE.AND P5, PT, R3.reuse, R10, PT ;  /* 0x0000000a0300720c */ /* 0x040fe20003fa6270 */
[----:B------:R1:W-:Y:S01]  /*4a70*/  STL [R1], R5 ;  /* 0x0000000501007387 */ /* 0x0003e20000100800 */
[----:B------:R-:W-:Y:S02]  /*4a80*/  ISETP.GE.AND P2, PT, R3, R11, PT ;  /* 0x0000000b0300720c */ /* 0x000fe40003f46270 */
[----:B------:R-:W-:-:S02]  /*4a90*/  FSEL R220, R35, -INF , !P5 ;  /* 0xff80000023dc7808 */ /* 0x000fc40006800000 */
[----:B------:R-:W-:Y:S02]  /*4aa0*/  FSEL R217, R44, -INF , !P6 ;  /* 0xff8000002cd97808 */ /* 0x000fe40007000000 */
[----:B------:R-:W-:Y:S02]  /*4ab0*/  FSEL R227, R47, -INF , !P2 ;  /* 0xff8000002fe37808 */ /* 0x000fe40005000000 */
[----:B------:R-:W-:Y:S01]  /*4ac0*/  ISETP.GE.AND P6, PT, R3, R8, PT ;  /* 0x000000080300720c */ /* 0x000fe20003fc6270 */
[----:B------:R-:W-:Y:S01]  /*4ad0*/  HMMA.16816.F32 R44, R20, R24, R112 ;  /* 0x00000018142c723c */ /* 0x000fe20000001870 */
[----:B------:R-:W-:Y:S02]  /*4ae0*/  IADD3 R3, R2, 0x61, RZ ;  /* 0x0000006102037810 */ /* 0x000fe40007ffe0ff */
[----:B------:R-:W-:-:S05]  /*4af0*/  FSEL R211, R33, -INF , !P6 ;  /* 0xff80000021d37808 */ /* 0x000fca0007000000 */
[----:B------:R-:W-:Y:S01]  /*4b00*/  HMMA.16816.F32 R32, R16, R84, R212 ;  /* 0x000000541020723c */ /* 0x000fe200000018d4 */
[----:B-1----:R-:W-:-:S07]  /*4b10*/  IADD3 R5, R2, 0x60, RZ ;  /* 0x0000006002057810 */ /* 0x002fce0007ffe0ff */
[----:B------:R-:W-:Y:S01]  /*4b20*/  HMMA.16816.F32 R16, R16, R26, R144 ;  /* 0x0000001a1010723c */ /* 0x000fe20000001890 */
[C---:B------:R-:W-:Y:S02]  /*4b30*/  ISETP.GE.AND P5, PT, R5.reuse, R8, PT ;  /* 0x000000080500720c */ /* 0x040fe40003fa6270 */
[C---:B------:R-:W-:Y:S02]  /*4b40*/  ISETP.GE.AND P2, PT, R5.reuse, R10, PT ;  /* 0x0000000a0500720c */ /* 0x040fe40003f46270 */
[----:B------:R-:W-:Y:S02]  /*4b50*/  FSEL R209, R52, -INF , !P5 ;  /* 0xff80000034d17808 */ /* 0x000fe40006800000 */
[----:B------:R-:W-:Y:S02]  /*4b60*/  ISETP.GE.AND P5, PT, R5, R11, PT ;  /* 0x0000000b0500720c */ /* 0x000fe40003fa6270 */
[----:B------:R-:W-:Y:S02]  /*4b70*/  FSEL R218, R54, -INF , !P2 ;  /* 0xff80000036da7808 */ /* 0x000fe40005000000 */
[----:B------:R-:W-:-:S02]  /*4b80*/  ISETP.GE.AND P2, PT, R3, R8, PT ;  /* 0x000000080300720c */ /* 0x000fc40003f46270 */
[----:B------:R-:W-:Y:S02]  /*4b90*/  FSEL R48, R30, -INF , !P5 ;  /* 0xff8000001e307808 */ /* 0x000fe40006800000 */
[-C--:B------:R-:W-:Y:S02]  /*4ba0*/  ISETP.GE.AND P6, PT, R5, R9.reuse, PT ;  /* 0x000000090500720c */ /* 0x080fe40003fc6270 */
[----:B------:R-:W-:Y:S01]  /*4bb0*/  ISETP.GE.AND P5, PT, R3, R9, PT ;  /* 0x000000090300720c */ /* 0x000fe20003fa6270 */
[----:B------:R1:W-:Y:S01]  /*4bc0*/  STL [R1+0xc], R48 ;  /* 0x00000c3001007387 */ /* 0x0003e20000100800 */
[----:B------:R-:W-:Y:S02]  /*4bd0*/  FSEL R206, R53, -INF , !P2 ;  /* 0xff80000035ce7808 */ /* 0x000fe40005000000 */
[----:B------:R-:W-:Y:S02]  /*4be0*/  ISETP.GE.AND P2, PT, R3, R11, PT ;  /* 0x0000000b0300720c */ /* 0x000fe40003f46270 */
[----:B------:R-:W-:-:S02]  /*4bf0*/  IADD3 R5, R2, 0x68, RZ ;  /* 0x0000006802057810 */ /* 0x000fc40007ffe0ff */
[----:B------:R-:W-:Y:S02]  /*4c00*/  FSEL R222, R28, -INF , !P6 ;  /* 0xff8000001cde7808 */ /* 0x000fe40007000000 */
[----:B------:R-:W-:Y:S02]  /*4c10*/  FSEL R216, R29, -INF , !P5 ;  /* 0xff8000001dd87808 */ /* 0x000fe40006800000 */
[-C--:B------:R-:W-:Y:S02]  /*4c20*/  ISETP.GE.AND P6, PT, R3, R10.reuse, PT ;  /* 0x0000000a0300720c */ /* 0x080fe40003fc6270 */
[----:B------:R-:W-:Y:S02]  /*4c30*/  FSEL R247, R31, -INF , !P2 ;  /* 0xff8000001ff77808 */ /* 0x000fe40005000000 */
[C---:B------:R-:W-:Y:S01]  /*4c40*/  ISETP.GE.AND P5, PT, R5.reuse, R10, PT ;  /* 0x0000000a0500720c */ /* 0x040fe20003fa6270 */
[----:B------:R-:W-:Y:S01]  /*4c50*/  HMMA.16816.F32 R28, R20, R84, R160 ;  /* 0x00000054141c723c */ /* 0x000fe200000018a0 */
[----:B------:R-:W-:-:S02]  /*4c60*/  ISETP.GE.AND P2, PT, R5, R8, PT ;  /* 0x000000080500720c */ /* 0x000fc40003f46270 */
[----:B------:R-:W-:Y:S02]  /*4c70*/  IADD3 R3, R2, 0x69, RZ ;  /* 0x0000006902037810 */ /* 0x000fe40007ffe0ff */
[----:B------:R-:W-:Y:S02]  /*4c80*/  FSEL R205, R14, -INF , !P5 ;  /* 0xff8000000ecd7808 */ /* 0x000fe40006800000 */
[----:B------:R-:W-:Y:S01]  /*4c90*/  FSEL R178, R12, -INF , !P2 ;  /* 0xff8000000cb27808 */ /* 0x000fe20005000000 */
[----:B------:R-:W-:Y:S01]  /*4ca0*/  HMMA.16816.F32 R20, R20, R26, R132 ;  /* 0x0000001a1414723c */ /* 0x000fe20000001884 */
[----:B------:R-:W-:Y:S02]  /*4cb0*/  ISETP.GE.AND P5, PT, R3, R9, PT ;  /* 0x000000090300720c */ /* 0x000fe40003fa6270 */
[----:B------:R-:W-:Y:S02]  /*4cc0*/  ISETP.GE.AND P2, PT, R5, R11, PT ;  /* 0x0000000b0500720c */ /* 0x000fe40003f46270 */
[----:B------:R-:W-:-:S02]  /*4cd0*/  FSEL R208, R55, -INF , !P6 ;  /* 0xff80000037d07808 */ /* 0x000fc40007000000 */
[----:B------:R-:W-:Y:S02]  /*4ce0*/  FSEL R213, R41, -INF , !P5 ;  /* 0xff80000029d57808 */ /* 0x000fe40006800000 */
[----:B------:R-:W-:Y:S02]  /*4cf0*/  ISETP.GE.AND P6, PT, R5, R9, PT ;  /* 0x000000090500720c */ /* 0x000fe40003fc6270 */
[----:B------:R-:W-:Y:S02]  /*4d00*/  FSEL R215, R42, -INF , !P2 ;  /* 0xff8000002ad77808 */ /* 0x000fe40005000000 */
[C---:B------:R-:W-:Y:S02]  /*4d10*/  ISETP.GE.AND P5, PT, R3.reuse, R10, PT ;  /* 0x0000000a0300720c */ /* 0x040fe40003fa6270 */
[----:B------:R-:W-:Y:S02]  /*4d20*/  ISETP.GE.AND P2, PT, R3, R11, PT ;  /* 0x0000000b0300720c */ /* 0x000fe40003f46270 */
[----:B------:R-:W-:-:S02]  /*4d30*/  IADD3 R5, R2, 0x70, RZ ;  /* 0x0000007002057810 */ /* 0x000fc40007ffe0ff */
[----:B------:R-:W-:Y:S02]  /*4d40*/  FSEL R176, R15, -INF , !P5 ;  /* 0xff8000000fb07808 */ /* 0x000fe40006800000 */
[----:B------:R-:W-:Y:S02]  /*4d50*/  FSEL R214, R40, -INF , !P6 ;  /* 0xff80000028d67808 */ /* 0x000fe40007000000 */
[----:B------:R-:W-:Y:S02]  /*4d60*/  FSEL R212, R43, -INF , !P2 ;  /* 0xff8000002bd47808 */ /* 0x000fe40005000000 */
[-C--:B------:R-:W-:Y:S02]  /*4d70*/  ISETP.GE.AND P5, PT, R5, R8.reuse, PT ;  /* 0x000000080500720c */ /* 0x080fe40003fa6270 */
[----:B------:R-:W-:Y:S02]  /*4d80*/  ISETP.GE.AND P6, PT, R3, R8, PT ;  /* 0x000000080300720c */ /* 0x000fe40003fc6270 */
[----:B------:R-:W-:-:S02]  /*4d90*/  ISETP.GE.AND P2, PT, R5, R10, PT ;  /* 0x0000000a0500720c */ /* 0x000fc40003f46270 */
[----:B------:R-:W-:Y:S02]  /*4da0*/  IADD3 R3, R2, 0x71, RZ ;  /* 0x0000007102037810 */ /* 0x000fe40007ffe0ff */
[----:B------:R-:W-:Y:S02]  /*4db0*/  FSEL R160, R44, -INF , !P5 ;  /* 0xff8000002ca07808 */ /* 0x000fe40006800000 */
[----:B------:R-:W-:Y:S02]  /*4dc0*/  ISETP.GE.AND P5, PT, R5, R11, PT ;  /* 0x0000000b0500720c */ /* 0x000fe40003fa6270 */
[----:B------:R-:W-:Y:S02]  /*4dd0*/  FSEL R146, R46, -INF , !P2 ;  /* 0xff8000002e927808 */ /* 0x000fe40005000000 */
[----:B------:R-:W-:Y:S02]  /*4de0*/  ISETP.GE.AND P2, PT, R3, R8, PT ;  /* 0x000000080300720c */ /* 0x000fe40003f46270 */
[----:B------:R-:W-:-:S02]  /*4df0*/  FSEL R161, R13, -INF , !P6 ;  /* 0xff8000000da17808 */ /* 0x000fc40007000000 */
[----:B------:R-:W-:Y:S02]  /*4e00*/  FSEL R210, R38, -INF , !P5 ;  /* 0xff80000026d27808 */ /* 0x000fe40006800000 */
[-C--:B------:R-:W-:Y:S02]  /*4e10*/  ISETP.GE.AND P6, PT, R5, R9.reuse, PT ;  /* 0x000000090500720c */ /* 0x080fe40003fc6270 */
[----:B------:R-:W-:Y:S02]  /*4e20*/  ISETP.GE.AND P5, PT, R3, R9, PT ;  /* 0x000000090300720c */ /* 0x000fe40003fa6270 */
[----:B------:R-:W-:Y:S02]  /*4e30*/  FSEL R144, R45, -INF , !P2 ;  /* 0xff8000002d907808 */ /* 0x000fe40005000000 */
[----:B------:R-:W-:Y:S02]  /*4e40*/  ISETP.GE.AND P2, PT, R3, R11, PT ;  /* 0x0000000b0300720c */ /* 0x000fe40003f46270 */
[----:B------:R-:W-:-:S02]  /*4e50*/  FSEL R207, R36, -INF , !P6 ;  /* 0xff80000024cf7808 */ /* 0x000fc40007000000 */
[----:B------:R-:W-:Y:S02]  /*4e60*/  FSEL R177, R37, -INF , !P5 ;  /* 0xff80000025b17808 */ /* 0x000fe40006800000 */
[----:B------:R-:W-:Y:S02]  /*4e70*/  ISETP.GE.AND P6, PT, R3, R10, PT ;  /* 0x0000000a0300720c */ /* 0x000fe40003fc6270 */
[----:B------:R-:W-:Y:S02]  /*4e80*/  FSEL R179, R39, -INF , !P2 ;  /* 0xff80000027b37808 */ /* 0x000fe40005000000 */
[----:B------:R-:W-:Y:S02]  /*4e90*/  FSEL R36, R33, -INF , !P0 ;  /* 0xff80000021247808 */ /* 0x000fe40004000000 */
[----:B------:R-:W-:Y:S02]  /*4ea0*/  FSEL R37, R35, -INF , !P1 ;  /* 0xff80000023257808 */ /* 0x000fe40004800000 */
[----:B------:R-:W-:-:S02]  /*4eb0*/  ISETP.GE.AND P2, PT, R2, R8, PT ;  /* 0x000000080200720c */ /* 0x000fc40003f46270 */
[C---:B------:R-:W-:Y:S02]  /*4ec0*/  ISETP.GE.AND P5, PT, R2.reuse, R10, PT ;  /* 0x0000000a0200720c */ /* 0x040fe40003fa6270 */
[C---:B------:R-:W-:Y:S02]  /*4ed0*/  ISETP.GE.AND P0, PT, R2.reuse, R9, PT ;  /* 0x000000090200720c */ /* 0x040fe40003f06270 */
[C---:B------:R-:W-:Y:S02]  /*4ee0*/  IADD3 R3, R2.reuse, 0x78, RZ ;  /* 0x0000007802037810 */ /* 0x040fe40007ffe0ff */
[C---:B------:R-:W-:Y:S02]  /*4ef0*/  ISETP.GE.AND P1, PT, R2.reuse, R11, PT ;  /* 0x0000000b0200720c */ /* 0x040fe40003f26270 */
[----:B------:R-:W-:Y:S02]  /*4f00*/  IADD3 R2, R2, 0x79, RZ ;  /* 0x0000007902027810 */ /* 0x000fe40007ffe0ff */
[----:B------:R-:W-:-:S02]  /*4f10*/  FSEL R35, R32, -INF , !P0 ;  /* 0xff80000020237808 */ /* 0x000fc40004000000 */
[----:B------:R-:W-:Y:S02]  /*4f20*/  ISETP.GE.AND P0, PT, R2, R11, PT ;  /* 0x0000000b0200720c */ /* 0x000fe40003f06270 */
[----:B------:R-:W-:Y:S02]  /*4f30*/  FSEL R75, R31, -INF , !P3 ;  /* 0xff8000001f4b7808 */ /* 0x000fe40005800000 */
[----:B------:R-:W-:Y:S02]  /*4f40*/  FSEL R162, R19, -INF , !P0 ;  /* 0xff80000013a27808 */ /* 0x000fe40004000000 */
[----:B------:R-:W-:Y:S02]  /*4f50*/  PLOP3.LUT P0, PT, PT, PT, UP0, 0x80, 0x0 ;  /* 0x000000000000781c */ /* 0x000fe40003f0f008 */
[----:B------:R-:W-:Y:S02]  /*4f60*/  FSEL R72, R28, -INF , !P2 ;  /* 0xff8000001c487808 */ /* 0x000fe40005000000 */
[----:B------:R-:W-:-:S02]  /*4f70*/  ISETP.GE.AND P3, PT, R3, R9, PT ;  /* 0x000000090300720c */ /* 0x000fc40003f66270 */
[----:B------:R-:W-:Y:S02]  /*4f80*/  ISETP.GE.AND P2, PT, R3, R11, PT ;  /* 0x0000000b0300720c */ /* 0x000fe40003f46270 */
[----:B------:R-:W-:Y:S02]  /*4f90*/  FSEL R133, R47, -INF , !P6 ;  /* 0xff8000002f857808 */ /* 0x000fe40007000000 */
[----:B------:R-:W-:Y:S02]  /*4fa0*/  FSEL R73, R29, -INF , !P4 ;  /* 0xff8000001d497808 */ /* 0x000fe40006000000 */
[----:B------:R-:W-:Y:S02]  /*4fb0*/  FSEL R74, R30, -INF , !P5 ;  /* 0xff8000001e4a7808 */ /* 0x000fe40006800000 */
[----:B------:R-:W-:Y:S02]  /*4fc0*/  FSEL R147, R16, -INF , !P3 ;  /* 0xff80000010937808 */ /* 0x000fe40005800000 */
[----:B------:R-:W-:-:S02]  /*4fd0*/  FSEL R163, R18, -INF , !P2 ;  /* 0xff80000012a37808 */ /* 0x000fc40005000000 */
[C---:B------:R-:W-:Y:S02]  /*4fe0*/  ISETP.GE.AND P6, PT, R3.reuse, R8, PT ;  /* 0x000000080300720c */ /* 0x040fe40003fc6270 */
[----:B------:R-:W-:Y:S02]  /*4ff0*/  ISETP.GE.AND P4, PT, R3, R10, PT ;  /* 0x0000000a0300720c */ /* 0x000fe40003f86270 */
[C---:B------:R-:W-:Y:S02]  /*5000*/  ISETP.GE.AND P5, PT, R2.reuse, R8, PT ;  /* 0x000000080200720c */ /* 0x040fe40003fa6270 */
[C---:B------:R-:W-:Y:S02]  /*5010*/  ISETP.GE.AND P3, PT, R2.reuse, R10, PT ;  /* 0x0000000a0200720c */ /* 0x040fe40003f66270 */
        /* <DEDUP_REMOVED lines=8> */
[----:B-1----:R-:W2:Y:S01]  /*50a0*/  LDL.64 R230, [R1+0xa8] ;  /* 0x0000a80001e67983 */ /* 0x002ea20000100a00 */
[----:B------:R-:W-:Y:S01]  /*50b0*/  UIADD3 UR11, UR33, -0x2, URZ ;  /* 0xfffffffe210b7890 */ /* 0x000fe2000fffe03f */
[----:B------:R-:W-:Y:S01]  /*50c0*/  IMAD.U32 R5, RZ, RZ, UR4 ;  /* 0x00000004ff057e24 */ /* 0x000fe2000f8e00ff */
[----:B------:R-:W-:Y:S01]  /*50d0*/  BSSY B0, `(.L_x_164) ;  /* 0x0000065000007945 */ /* 0x000fe20003800000 */
[----:B------:R-:W-:Y:S01]  /*50e0*/  IMAD.U32 R7, RZ, RZ, UR4 ;  /* 0x00000004ff077e24 */ /* 0x000fe2000f8e00ff */
[----:B------:R-:W-:Y:S01]  /*50f0*/  USHF.R.S32.HI UR7, URZ, 0x1f, UR11 ;  /* 0x0000001f3f077899 */ /* 0x000fe2000801140b */
[----:B------:R-:W-:Y:S01]  /*5100*/  IMAD.U32 R17, RZ, RZ, UR4 ;  /* 0x00000004ff117e24 */ /* 0x000fe2000f8e00ff */
[----:B------:R-:W-:Y:S01]  /*5110*/  UIMAD UR5, UR5, UR11, URZ ;  /* 0x0000000b050572a4 */ /* 0x000fe2000f8e023f */
[----:B------:R-:W-:-:S02]  /*5120*/  IMAD.U32 R12, RZ, RZ, UR11 ;  /* 0x0000000bff0c7e24 */ /* 0x000fc4000f8e00ff */
[----:B------:R-:W-:Y:S01]  /*5130*/  IMAD.U32 R18, RZ, RZ, UR4 ;  /* 0x00000004ff127e24 */ /* 0x000fe2000f8e00ff */
[----:B------:R-:W-:Y:S01]  /*5140*/  UIMAD UR5, UR7, UR9, UR5 ;  /* 0x00000009070572a4 */ /* 0x000fe2000f8e0205 */
[----:B------:R-:W-:-:S04]  /*5150*/  IMAD.WIDE.U32 R12, R12, UR9, R102 ;  /* 0x000000090c0c7c25 */ /* 0x000fc8000f8e0066 */
[----:B------:R-:W-:Y:S01]  /*5160*/  IMAD.U32 R21, RZ, RZ, UR4 ;  /* 0x00000004ff157e24 */ /* 0x000fe2000f8e00ff */
[----:B------:R-:W-:Y:S02]  /*5170*/  IADD3 R3, R13, UR5, RZ ;  /* 0x000000050d037c10 */ /* 0x000fe4000fffe0ff */
[----:B--2---:R-:W-:-:S13]  /*5180*/  ISETP.GE.AND P1, PT, R230, c[0x0][0x220], PT ;  /* 0x00008800e6007a0c */ /* 0x004fda0003f26270 */
[----:B------:R-:W-:Y:S01]  /*5190*/  @!P1 MOV R15, c[0x0][0x19c] ;  /* 0x00006700000f9a02 */ /* 0x000fe20000000f00 */
[----:B------:R-:W-:Y:S01]  /*51a0*/  @!P1 IMAD.MOV.U32 R16, RZ, RZ, c[0x0][0x19c] ;  /* 0x00006700ff109624 */ /* 0x000fe200078e00ff */
[-C--:B------:R-:W-:Y:S01]  /*51b0*/  @!P1 LEA R5, P3, R5, R12.reuse, 0x5 ;  /* 0x0000000c05059211 */ /* 0x080fe200078628ff */
[----:B------:R-:W-:Y:S01]  /*51c0*/  @!P1 IMAD.MOV.U32 R20, RZ, RZ, c[0x0][0x19c] ;  /* 0x00006700ff149624 */ /* 0x000fe200078e00ff */
[----:B------:R-:W-:Y:S01]  /*51d0*/  @!P1 LEA R7, P2, R7, R12, 0x6 ;  /* 0x0000000c07079211 */ /* 0x000fe200078430ff */
[----:B------:R1:W-:Y:S01]  /*51e0*/  @P1 STS.128 [R246+0x4000], RZ ;  /* 0x004000fff6001388 */ /* 0x0003e20000000c00 */
[-C--:B------:R-:W-:Y:S01]  /*51f0*/  @!P1 LEA.HI.X R15, R17, R3.reuse, R15, 0x5, P3 ;  /* 0x00000003110f9211 */ /* 0x080fe200018f2c0f */
[----:B------:R-:W-:Y:S01]  /*5200*/  @!P1 IMAD.MOV.U32 R17, RZ, RZ, R3 ;  /* 0x000000ffff119224 */ /* 0x000fe200078e0003 */
[----:B------:R-:W-:Y:S01]  /*5210*/  @!P1 LEA.HI.X R16, R18, R3, R16, 0x6, P2 ;  /* 0x0000000312109211 */ /* 0x000fe200010f3410 */
[----:B------:R-:W-:Y:S01]  /*5220*/  @!P1 IMAD R20, R20, 0x60, RZ ;  /* 0x0000006014149824 */ /* 0x000fe200078e02ff */
[----:B------:R-:W-:-:S02]  /*5230*/  @!P1 LEA R28, P3, R7, c[0x0][0x168], 0x1 ;  /* 0x00005a00071c9a11 */ /* 0x000fc400078608ff */
[----:B------:R-:W-:Y:S02]  /*5240*/  @!P1 IADD3 R2, P4, R12, UR25, RZ ;  /* 0x000000190c029c10 */ /* 0x000fe4000ff9e0ff */
[----:B------:R-:W-:Y:S02]  /*5250*/  @!P1 LEA R30, P2, R5, c[0x0][0x168], 0x1 ;  /* 0x00005a00051e9a11 */ /* 0x000fe400078408ff */
[----:B------:R-:W-:Y:S02]  /*5260*/  @!P1 LEA.HI.X R29, R7, c[0x0][0x16c], R16, 0x1, P3 ;  /* 0x00005b00071d9a11 */ /* 0x000fe400018f0c10 */
[----:B------:R-:W-:Y:S02]  /*5270*/  @!P1 IADD3.X R14, R3, UR24, RZ, P4, !PT ;  /* 0x00000018030e9c10 */ /* 0x000fe4000a7fe4ff */
[----:B------:R-:W-:Y:S01]  /*5280*/  @!P1 LEA.HI.X R31, R5, c[0x0][0x16c], R15, 0x1, P2 ;  /* 0x00005b00051f9a11 */ /* 0x000fe200010f0c0f */
[----:B------:R-:W-:Y:S01]  /*5290*/  IMAD.U32 R5, RZ, RZ, UR4 ;  /* 0x00000004ff057e24 */ /* 0x000fe2000f8e00ff */
[----:B------:R-:W-:Y:S01]  /*52a0*/  @!P1 MOV R16, R12 ;  /* 0x0000000c00109202 */ /* 0x000fe20000000f00 */
[----:B------:R-:W-:Y:S01]  /*52b0*/  @!P1 IMAD.MOV.U32 R15, RZ, RZ, R3 ;  /* 0x000000ffff0f9224 */ /* 0x000fe200078e0003 */
[----:B------:R-:W-:-:S02]  /*52c0*/  @!P1 LEA R32, P4, R2, c[0x0][0x168], 0x1 ;  /* 0x00005a0002209a11 */ /* 0x000fc400078808ff */
[----:B------:R-:W-:Y:S01]  /*52d0*/  @!P1 MOV R7, c[0x0][0x19c] ;  /* 0x0000670000079a02 */ /* 0x000fe20000000f00 */
[----:B------:R-:W-:Y:S01]  /*52e0*/  @!P1 IMAD.WIDE.U32 R16, R5, 0x50, R16 ;  /* 0x0000005005109825 */ /* 0x000fe200078e0010 */
[----:B------:R-:W-:Y:S02]  /*52f0*/  @!P1 LEA.HI.X R33, R2, c[0x0][0x16c], R14, 0x1, P4 ;  /* 0x00005b0002219a11 */ /* 0x000fe400020f0c0e */
[----:B------:R-:W-:Y:S01]  /*5300*/  @!P1 LEA R26, P2, R12, c[0x0][0x168], 0x1 ;  /* 0x00005a000c1a9a11 */ /* 0x000fe200078408ff */
[----:B------:R-:W-:Y:S01]  /*5310*/  @!P1 IMAD.MOV.U32 R2, RZ, RZ, R12 ;  /* 0x000000ffff029224 */ /* 0x000fe200078e000c */
[----:B------:R-:W-:Y:S01]  /*5320*/  @!P1 LEA R22, P3, R16, c[0x0][0x168], 0x1 ;  /* 0x00005a0010169a11 */ /* 0x000fe200078608ff */
[----:B------:R-:W-:Y:S01]  /*5330*/  @!P1 IMAD.MOV.U32 R5, RZ, RZ, c[0x0][0x19c] ;  /* 0x00006700ff059624 */ /* 0x000fe200078e00ff */
[--C-:B------:R-:W-:Y:S01]  /*5340*/  @!P1 LEA.HI.X R27, R12, c[0x0][0x16c], R3.reuse, 0x1, P2 ;  /* 0x00005b000c1b9a11 */ /* 0x100fe200010f0c03 */
[----:B------:R-:W-:-:S04]  /*5350*/  @!P1 IMAD.WIDE.U32 R18, R18, 0x30, R2 ;  /* 0x0000003012129825 */ /* 0x000fc800078e0002 */
[----:B------:R-:W-:Y:S01]  /*5360*/  @!P1 IMAD R5, R5, 0x30, RZ ;  /* 0x0000003005059824 */ /* 0x000fe200078e02ff */
[C---:B------:R-:W-:Y:S01]  /*5370*/  @!P1 LEA R24, P4, R18.reuse, c[0x0][0x168], 0x1 ;  /* 0x00005a0012189a11 */ /* 0x040fe200078808ff */
[----:B------:R-:W-:Y:S01]  /*5380*/  @!P1 IMAD.MOV.U32 R14, RZ, RZ, R12 ;  /* 0x000000ffff0e9224 */ /* 0x000fe200078e000c */
[----:B------:R-:W-:Y:S01]  /*5390*/  @!PT LDS RZ, [RZ] ;  /* 0x00000000fffff984 */ /* 0x000fe20000000800 */
[----:B------:R-:W-:Y:S01]  /*53a0*/  @!PT LDS RZ, [RZ] ;  /* 0x00000000fffff984 */ /* 0x000fe20000000800 */
[----:B------:R-:W-:Y:S01]  /*53b0*/  @!PT LDS RZ, [RZ] ;  /* 0x00000000fffff984 */ /* 0x000fe20000000800 */
[----:B------:R1:W-:Y:S01]  /*53c0*/  @!P1 LDGSTS.E.BYPASS.LTC128B.128 [R246+0x4000], [R26.64] ;  /* 0x040000001af69fae */ /* 0x0003e2000b901d74 */
[----:B------:R-:W-:Y:S01]  /*53d0*/  @!P1 IMAD R7, R7, 0x50, RZ ;  /* 0x0000005007079824 */ /* 0x000fe200078e02ff */
[----:B------:R-:W-:Y:S01]  /*53e0*/  @!P1 IADD3 R5, R5, R19, RZ ;  /* 0x0000001305059210 */ /* 0x000fe20007ffe0ff */
[----:B------:R-:W-:Y:S01]  /*53f0*/  @!P1 IMAD.WIDE.U32 R14, R21, 0x60, R14 ;  /* 0x00000060150e9825 */ /* 0x000fe200078e000e */
[----:B------:R1:W-:Y:S02]  /*5400*/  @P1 STS.128 [R246+0x4800], RZ ;  /* 0x004800fff6001388 */ /* 0x0003e40000000c00 */
[----:B------:R-:W-:Y:S01]  /*5410*/  @!P1 LEA.HI.X R25, R18, c[0x0][0x16c], R5, 0x1, P4 ;  /* 0x00005b0012199a11 */ /* 0x000fe200020f0c05 */
[----:B------:R-:W-:Y:S01]  /*5420*/  @!P1 IMAD.IADD R7, R7, 0x1, R17 ;  /* 0x0000000107079824 */ /* 0x000fe200078e0211 */
[----:B------:R-:W-:Y:S01]  /*5430*/  @!PT LDS RZ, [RZ] ;  /* 0x00000000fffff984 */ /* 0x000fe20000000800 */
[----:B------:R-:W-:Y:S01]  /*5440*/  @!PT LDS RZ, [RZ] ;  /* 0x00000000fffff984 */ /* 0x000fe20000000800 */
[----:B------:R-:W-:Y:S01]  /*5450*/  @!PT LDS RZ, [RZ] ;  /* 0x00000000fffff984 */ /* 0x000fe20000000800 */
[----:B------:R1:W-:Y:S01]  /*5460*/  @!P1 LDGSTS.E.BYPASS.LTC128B.128 [R246+0x4800], [R32.64] ;  /* 0x0480000020f69fae */ /* 0x0003e2000b901d74 */
[----:B------:R-:W-:Y:S01]  /*5470*/  @!P1 IMAD.IADD R15, R20, 0x1, R15 ;  /* 0x00000001140f9824 */ /* 0x000fe200078e020f */
[----:B------:R-:W-:-:S02]  /*5480*/  @!P1 LEA R20, P2, R14, c[0x0][0x168], 0x1 ;  /* 0x00005a000e149a11 */ /* 0x000fc400078408ff */
[----:B------:R1:W-:Y:S01]  /*5490*/  @P1 STS.128 [R246+0x5000], RZ ;  /* 0x005000fff6001388 */ /* 0x0003e20000000c00 */
[----:B------:R-:W-:Y:S02]  /*54a0*/  @!P1 LEA.HI.X R23, R16, c[0x0][0x16c], R7, 0x1, P3 ;  /* 0x00005b0010179a11 */ /* 0x000fe400018f0c07 */
[----:B------:R-:W-:Y:S01]  /*54b0*/  @!P1 LEA.HI.X R21, R14, c[0x0][0x16c], R15, 0x1, P2 ;  /* 0x00005b000e159a11 */ /* 0x000fe200010f0c0f */
[----:B------:R-:W-:Y:S01]  /*54c0*/  @!PT LDS RZ, [RZ] ;  /* 0x00000000fffff984 */ /* 0x000fe20000000800 */
[----:B------:R-:W-:Y:S01]  /*54d0*/  @!PT LDS RZ, [RZ] ;  /* 0x00000000fffff984 */ /* 0x000fe20000000800 */
[----:B------:R-:W-:Y:S01]  /*54e0*/  @!PT LDS RZ, [RZ] ;  /* 0x00000000fffff984 */ /* 0x000fe20000000800 */
[----:B------:R1:W-:Y:S04]  /*54f0*/  @!P1 LDGSTS.E.BYPASS.LTC128B.128 [R246+0x5000], [R30.64] ;  /* 0x050000001ef69fae */ /* 0x0003e8000b901d74 */
[----:B------:R1:W-:Y:S04]  /*5500*/  @P1 STS.128 [R246+0x5800], RZ ;  /* 0x005800fff6001388 */ /* 0x0003e80000000c00 */
        /* <DEDUP_REMOVED lines=33> */
.L_x_165:
[----:B------:R-:W-:Y:S05]  /*5720*/  BSYNC B0 ;  /* 0x0000000000007941 */ /* 0x000fea0003800000 */
.L_x_164:
[----:B------:R-:W0:Y:S02]  /*5730*/  LDGDEPBAR ;  /* 0x00000000000079af */ /* 0x000e240000000000 */
.L_x_163:
[----:B-1----:R-:W-:Y:S01]  /*5740*/  FMNMX.FTZ R2, R35, R36, !PT ;  /* 0x0000002423027209 */ /* 0x002fe20007810000 */
        /* <DEDUP_REMOVED lines=59> */
[----:B------:R1:W-:Y:S01]  /*5b00*/  STL [R1+0x160], R222 ;  /* 0x000160de01007387 */ /* 0x0003e20000100800 */
[----:B------:R-:W-:Y:S02]  /*5b10*/  FMNMX.FTZ R2, R175, R2, !PT ;  /* 0x00000002af027209 */ /* 0x000fe40007810000 */
[----:B------:R-:W-:Y:S02]  /*5b20*/  FMNMX.FTZ R134, R219, R134, !PT ;  /* 0x00000086db867209 */ /* 0x000fe40007810000 */
[----:B------:R-:W-:-:S02]  /*5b30*/  FMNMX.FTZ R2, R157, R2, !PT ;  /* 0x000000029d027209 */ /* 0x000fc40007810000 */
[----:B------:R-:W-:Y:S02]  /*5b40*/  FMNMX.FTZ R134, R222, R134, !PT ;  /* 0x00000086de867209 */ /* 0x000fe40007810000 */
[----:B-1----:R-:W3:Y:S02]  /*5b50*/  LDL.LU R222, [R1] ;  /* 0x0000000001de7983 */ /* 0x002ee40000300800 */
[----:B------:R-:W-:Y:S02]  /*5b60*/  FMNMX.FTZ R134, R216, R134, !PT ;  /* 0x00000086d8867209 */ /* 0x000fe40007810000 */
[----:B------:R-:W-:Y:S01]  /*5b70*/  FMNMX.FTZ R2, R57, R2, !PT ;  /* 0x0000000239027209 */ /* 0x000fe20007810000 */
[----:B------:R-:W-:Y:S01]  /*5b80*/  STL [R1+0x164], R216 ;  /* 0x000164d801007387 */ /* 0x000fe20000100800 */
[----:B------:R-:W-:Y:S02]  /*5b90*/  FMNMX.FTZ R134, R214, R134, !PT ;  /* 0x00000086d6867209 */ /* 0x000fe40007810000 */
[----:B------:R-:W-:-:S02]  /*5ba0*/  FMNMX.FTZ R2, R56, R2, !PT ;  /* 0x0000000238027209 */ /* 0x000fc40007810000 */
[----:B------:R-:W-:-:S04]  /*5bb0*/  FMNMX.FTZ R134, R213, R134, !PT ;  /* 0x00000086d5867209 */ /* 0x000fc80007810000 */
[----:B------:R-:W-:-:S04]  /*5bc0*/  FMNMX.FTZ R134, R207, R134, !PT ;  /* 0x00000086cf867209 */ /* 0x000fc80007810000 */
[----:B------:R-:W-:-:S04]  /*5bd0*/  FMNMX.FTZ R134, R177, R134, !PT ;  /* 0x00000086b1867209 */ /* 0x000fc80007810000 */
[----:B------:R-:W-:-:S04]  /*5be0*/  FMNMX.FTZ R134, R147, R134, !PT ;  /* 0x0000008693867209 */ /* 0x000fc80007810000 */
[----:B------:R-:W-:-:S05]  /*5bf0*/  FMNMX.FTZ R134, R145, R134, !PT ;  /* 0x0000008691867209 */ /* 0x000fca0007810000 */
[----:B------:R-:W1:Y:S02]  /*5c00*/  SHFL.BFLY PT, R5, R134, 0x2, 0x1f ;  /* 0x0c401f0086057f89 */ /* 0x000e6400000e0000 */
[----:B-1----:R-:W-:-:S05]  /*5c10*/  FMNMX.FTZ R134, R134, R5, !PT ;  /* 0x0000000586867209 */ /* 0x002fca0007810000 */
[----:B------:R-:W1:Y:S02]  /*5c20*/  SHFL.BFLY PT, R5, R134, 0x1, 0x1f ;  /* 0x0c201f0086057f89 */ /* 0x000e6400000e0000 */
[----:B-1----:R-:W-:-:S04]  /*5c30*/  FMNMX.FTZ R134, R134, R5, !PT ;  /* 0x0000000586867209 */ /* 0x002fc80007810000 */
[C---:B------:R-:W-:Y:S01]  /*5c40*/  FSETP.NEU.FTZ.AND P1, PT, R134.reuse, -INF , PT ;  /* 0xff8000008600780b */ /* 0x040fe20003f3d000 */
[----:B------:R-:W-:Y:S01]  /*5c50*/  STL [R1+0x150], R134 ;  /* 0x0001508601007387 */ /* 0x000fe20000100800 */
[----:B------:R-:W-:-:S03]  /*5c60*/  FMUL.FTZ R7, R134, c[0x0][0x23c] ;  /* 0x00008f0086077a20 */ /* 0x000fc60000410000 */
[----:B------:R-:W4:Y:S02]  /*5c70*/  LDL.LU R219, [R1+0x4] ;  /* 0x0000040001db7983 */ /* 0x000f240000300800 */
[----:B------:R-:W-:Y:S02]  /*5c80*/  FSEL R7, R7, RZ, P1 ;  /* 0x000000ff07077208 */ /* 0x000fe40000800000 */
[----:B--2---:R-:W2:Y:S01]  /*5c90*/  LDL.LU R216, [R1+0x14] ;  /* 0x0000140001d87983 */ /* 0x004ea20000300800 */
[----:B---3--:R-:W-:-:S04]  /*5ca0*/  FMNMX.FTZ R2, R222, R2, !PT ;  /* 0x00000002de027209 */ /* 0x008fc80007810000 */
[----:B------:R-:W-:-:S04]  /*5cb0*/  FMNMX.FTZ R2, R227, R2, !PT ;  /* 0x00000002e3027209 */ /* 0x000fc80007810000 */
[----:B------:R-:W-:-:S04]  /*5cc0*/  FMNMX.FTZ R2, R48, R2, !PT ;  /* 0x0000000230027209 */ /* 0x000fc80007810000 */
[----:B------:R-:W-:-:S04]  /*5cd0*/  FMNMX.FTZ R2, R247, R2, !PT ;  /* 0x00000002f7027209 */ /* 0x000fc80007810000 */
[----:B------:R-:W-:-:S04]  /*5ce0*/  FMNMX.FTZ R2, R215, R2, !PT ;  /* 0x00000002d7027209 */ /* 0x000fc80007810000 */
[----:B------:R-:W-:-:S04]  /*5cf0*/  FMNMX.FTZ R2, R212, R2, !PT ;  /* 0x00000002d4027209 */ /* 0x000fc80007810000 */
[----:B------:R-:W-:-:S04]  /*5d00*/  FMNMX.FTZ R2, R210, R2, !PT ;  /* 0x00000002d2027209 */ /* 0x000fc80007810000 */
[----:B------:R-:W-:-:S04]  /*5d10*/  FMNMX.FTZ R2, R179, R2, !PT ;  /* 0x00000002b3027209 */ /* 0x000fc80007810000 */
[----:B------:R-:W-:-:S04]  /*5d20*/  FMNMX.FTZ R2, R163, R2, !PT ;  /* 0x00000002a3027209 */ /* 0x000fc80007810000 */
[----:B------:R-:W-:-:S05]  /*5d30*/  FMNMX.FTZ R2, R162, R2, !PT ;  /* 0x00000002a2027209 */ /* 0x000fca0007810000 */
[----:B------:R-:W1:Y:S02]  /*5d40*/  SHFL.BFLY PT, R3, R2, 0x2, 0x1f ;  /* 0x0c401f0002037f89 */ /* 0x000e6400000e0000 */
[----:B-1----:R-:W-:Y:S01]  /*5d50*/  FMNMX.FTZ R2, R2, R3, !PT ;  /* 0x0000000302027209 */ /* 0x002fe20007810000 */
[----:B------:R-:W-:-:S04]  /*5d60*/  FFMA.FTZ R3, R35, c[0x0][0x23c], -R7 ;  /* 0x00008f0023037a23 */ /* 0x000fc80000010807 */
[----:B------:R-:W1:Y:S01]  /*5d70*/  SHFL.BFLY PT, R12, R2, 0x1, 0x1f ;  /* 0x0c201f00020c7f89 */ /* 0x000e6200000e0000 */
[----:B------:R1:W-:Y:S02]  /*5d80*/  MUFU.EX2 R134, R3 ;  /* 0x0000000300867308 */ /* 0x0003e40000000800 */
[----:B-1----:R-:W-:Y:S01]  /*5d90*/  FMNMX.FTZ R3, R2, R12, !PT ;  /* 0x0000000c02037209 */ /* 0x002fe20007810000 */
[----:B------:R-:W-:-:S06]  /*5da0*/  FFMA.FTZ R2, R36, c[0x0][0x23c], -R7 ;  /* 0x00008f0024027a23 */ /* 0x000fcc0000010807 */
[----:B------:R-:W1:Y:S01]  /*5db0*/  MUFU.EX2 R2, R2 ;  /* 0x0000000200027308 */ /* 0x000e620000000800 */
[C---:B------:R-:W-:Y:S01]  /*5dc0*/  FMUL.FTZ R5, R3.reuse, c[0x0][0x23c] ;  /* 0x00008f0003057a20 */ /* 0x040fe20000410000 */
[----:B------:R-:W-:Y:S01]  /*5dd0*/  FSETP.NEU.FTZ.AND P1, PT, R3, -INF , PT ;  /* 0xff8000000300780b */ /* 0x000fe20003f3d000 */
[----:B-1----:R-:W-:Y:S04]  /*5de0*/  STL [R1+0xdc], R2 ;  /* 0x0000dc0201007387 */ /* 0x002fe80000100800 */
[----:B------:R1:W-:Y:S04]  /*5df0*/  STL [R1+0x154], R3 ;  /* 0x0001540301007387 */ /* 0x0003e80000100800 */
[----:B-1----:R-:W3:Y:S01]  /*5e00*/  LDL.LU R3, [R1+0xdc] ;  /* 0x0000dc0001037983 */ /* 0x002ee20000300800 */
[----:B------:R-:W-:-:S02]  /*5e10*/  SHF.L.U32 R228, R6, 0x1, RZ ;  /* 0x0000000106e47819 */ /* 0x000fc400000006ff */
[----:B------:R-:W-:Y:S02]  /*5e20*/  FSEL R5, R5, RZ, P1 ;  /* 0x000000ff05057208 */ /* 0x000fe40000800000 */
[----:B------:R-:W-:Y:S01]  /*5e30*/  LEA R229, R4, R228, 0x1 ;  /* 0x000000e404e57211 */ /* 0x000fe200078e08ff */
[C---:B------:R-:W-:Y:S01]  /*5e40*/  IMAD R231, R0.reuse, 0x2, R228 ;  /* 0x0000000200e77824 */ /* 0x040fe200078e02e4 */
[----:B------:R-:W1:Y:S03]  /*5e50*/  LDSM.16.MT88.4 R48, [R228+0x8000] ;  /* 0x00800000e430783b */ /* 0x000e660000004200 */
[----:B------:R-:W-:Y:S01]  /*5e60*/  IMAD R230, R0, 0x2, R229 ;  /* 0x0000000200e67824 */ /* 0x000fe200078e02e5 */
[----:B------:R-:W1:Y:S01]  /*5e70*/  LDSM.16.MT88.4 R52, [R231+0x8000] ;  /* 0x00800000e734783b */ /* 0x000e620000004200 */
[----:B------:R-:W-:Y:S02]  /*5e80*/  FFMA.FTZ R0, R66, c[0x0][0x23c], -R5 ;  /* 0x00008f0042007a23 */ /* 0x000fe40000010805 */
[--C-:B------:R-:W-:Y:S01]  /*5e90*/  FFMA.FTZ R2, R61, c[0x0][0x23c], -R7.reuse ;  /* 0x00008f003d027a23 */ /* 0x100fe20000010807 */
[----:B------:R-:W1:Y:S01]  /*5ea0*/  LDSM.16.MT88.4 R56, [R229+0x8000] ;  /* 0x00800000e538783b */ /* 0x000e620000004200 */
[----:B------:R2:W-:Y:S03]  /*5eb0*/  MUFU.EX2 R10, R0 ;  /* 0x00000000000a7308 */ /* 0x0005e60000000800 */
[----:B------:R-:W1:Y:S04]  /*5ec0*/  LDSM.16.MT88.4 R76, [R230+0x8000] ;  /* 0x00800000e64c783b */ /* 0x000e680000004200 */
[----:B------:R-:W-:Y:S01]  /*5ed0*/  LDSM.16.MT88.4 R80, [R230+0x8800] ;  /* 0x00880000e650783b */ /* 0x000fe20000004200 */
[----:B--2---:R-:W-:-:S04]  /*5ee0*/  FFMA.FTZ R0, R65, c[0x0][0x23c], -R7 ;  /* 0x00008f0041007a23 */ /* 0x004fc80000010807 */
[----:B------:R2:W-:Y:S02]  /*5ef0*/  MUFU.EX2 R251, R0 ;  /* 0x0000000000fb7308 */ /* 0x0005e40000000800 */
[----:B--2---:R-:W-:-:S06]  /*5f00*/  FFMA.FTZ R0, R64, c[0x0][0x23c], -R7 ;  /* 0x00008f0040007a23 */ /* 0x004fcc0000010807 */
[----:B------:R2:W-:Y:S02]  /*5f10*/  MUFU.EX2 R11, R0 ;  /* 0x00000000000b7308 */ /* 0x0005e40000000800 */
[----:B--2---:R-:W-:-:S06]  /*5f20*/  FFMA.FTZ R0, R62, c[0x0][0x23c], -R7 ;  /* 0x00008f003e007a23 */ /* 0x004fcc0000010807 */
[----:B------:R2:W-:Y:S02]  /*5f30*/  MUFU.EX2 R239, R0 ;  /* 0x0000000000ef7308 */ /* 0x0005e40000000800 */
[----:B--2---:R-:W-:-:S06]  /*5f40*/  FFMA.FTZ R0, R63, c[0x0][0x23c], -R7 ;  /* 0x00008f003f007a23 */ /* 0x004fcc0000010807 */
[----:B------:R2:W-:Y:S02]  /*5f50*/  MUFU.EX2 R236, R0 ;  /* 0x0000000000ec7308 */ /* 0x0005e40000000800 */
[----:B--2---:R-:W-:-:S06]  /*5f60*/  FFMA.FTZ R0, R68, c[0x0][0x23c], -R5 ;  /* 0x00008f0044007a23 */ /* 0x004fcc0000010805 */
[----:B------:R-:W-:Y:S01]  /*5f70*/  MUFU.EX2 R248, R2 ;  /* 0x0000000200f87308 */ /* 0x000fe20000000800 */
[----:B------:R-:W-:Y:S07]  /*5f80*/  LDSM.16.MT88.4 R68, [R229+0x8800] ;  /* 0x00880000e544783b */ /* 0x000fee0000004200 */
[----:B------:R2:W-:Y:S02]  /*5f90*/  MUFU.EX2 R8, R0 ;  /* 0x0000000000087308 */ /* 0x0005e40000000800 */
[----:B--2---:R-:W-:-:S06]  /*5fa0*/  FFMA.FTZ R0, R88, c[0x0][0x23c], -R5 ;  /* 0x00008f0058007a23 */ /* 0x004fcc0000010805 */
[----:B------:R2:W-:Y:S02]  /*5fb0*/  MUFU.EX2 R242, R0 ;  /* 0x0000000000f27308 */ /* 0x0005e40000000800 */
[----:B--2---:R-:W-:-:S06]  /*5fc0*/  FFMA.FTZ R0, R87, c[0x0][0x23c], -R5 ;  /* 0x00008f0057007a23 */ /* 0x004fcc0000010805 */
[----:B------:R2:W-:Y:S02]  /*5fd0*/  MUFU.EX2 R238, R0 ;  /* 0x0000000000ee7308 */ /* 0x0005e40000000800 */
[----:B--2---:R-:W-:-:S06]  /*5fe0*/  FFMA.FTZ R0, R86, c[0x0][0x23c], -R5 ;  /* 0x00008f0056007a23 */ /* 0x004fcc0000010805 */
[----:B------:R2:W-:Y:S02]  /*5ff0*/  MUFU.EX2 R235, R0 ;  /* 0x0000000000eb7308 */ /* 0x0005e40000000800 */
[----:B--2---:R-:W-:-:S04]  /*6000*/  FMNMX.FTZ R0, R72, R73, !PT ;  /* 0x0000004948007209 */ /* 0x004fc80007810000 */
[----:B------:R-:W-:-:S04]  /*6010*/  FMNMX.FTZ R0, R188, R0, !PT ;  /* 0x00000000bc007209 */ /* 0x000fc80007810000 */
[----:B------:R-:W-:-:S04]  /*6020*/  FMNMX.FTZ R0, R141, R0, !PT ;  /* 0x000000008d007209 */ /* 0x000fc80007810000 */
[----:B------:R-:W-:-:S04]  /*6030*/  FMNMX.FTZ R0, R140, R0, !PT ;  /* 0x000000008c007209 */ /* 0x000fc80007810000 */
[----:B------:R-:W-:Y:S01]  /*6040*/  FMNMX.FTZ R0, R127, R0, !PT ;  /* 0x000000007f007209 */ /* 0x000fe20007810000 */
[----:B------:R-:W-:Y:S02]  /*6050*/  FFMA.FTZ R2, R60, c[0x0][0x23c], -R7 ;  /* 0x00008f003c027a23 */ /* 0x000fe40000010807 */
[----:B------:R-:W-:Y:S01]  /*6060*/  LDSM.16.MT88.4 R60, [R228+0x8800] ;  /* 0x00880000e43c783b */ /* 0x000fe20000004200 */
[----:B------:R-:W-:Y:S01]  /*6070*/  FMNMX.FTZ R0, R126, R0, !PT ;  /* 0x000000007e007209 */ /* 0x000fe20007810000 */
[----:B------:R2:W1:Y:S03]  /*6080*/  MUFU.EX2 R9, R2 ;  /* 0x0000000200097308 */ /* 0x0004660000000800 */
[----:B------:R-:W-:-:S04]  /*6090*/  FMNMX.FTZ R0, R124, R0, !PT ;  /* 0x000000007c007209 */ /* 0x000fc80007810000 */
[----:B------:R-:W-:Y:S01]  /*60a0*/  FMNMX.FTZ R0, R194, R0, !PT ;  /* 0x00000000c2007209 */ /* 0x000fe20007810000 */
[----:B--2---:R-:W-:-:S03]  /*60b0*/  FFMA.FTZ R2, R34, c[0x0][0x23c], -R5 ;  /* 0x00008f0022027a23 */ /* 0x004fc60000010805 */
[----:B------:R-:W-:Y:S01]  /*60c0*/  FMNMX.FTZ R0, R191, R0, !PT ;  /* 0x00000000bf007209 */ /* 0x000fe20007810000 */
[----:B------:R2:W-:Y:S03]  /*60d0*/  MUFU.EX2 R245, R2 ;  /* 0x0000000200f57308 */ /* 0x0005e60000000800 */
[----:B------:R-:W-:Y:S01]  /*60e0*/  FMNMX.FTZ R0, R164, R0, !PT ;  /* 0x00000000a4007209 */ /* 0x000fe20007810000 */
[----:B--2---:R-:W-:-:S04]  /*60f0*/  FFMA.FTZ R2, R37, c[0x0][0x23c], -R5 ;  /* 0x00008f0025027a23 */ /* 0x004fc80000010805 */
[----:B------:R2:W1:Y:S02]  /*6100*/  MUFU.EX2 R246, R2 ;  /* 0x0000000200f67308 */ /* 0x0004640000000800 */
[----:B--2---:R-:W-:Y:S02]  /*6110*/  FFMA.FTZ R2, R67, c[0x0][0x23c], -R5 ;  /* 0x00008f0043027a23 */ /* 0x004fe40000010805 */
[----:B------:R-:W-:Y:S04]  /*6120*/  LDSM.16.MT88.4 R64, [R231+0x8800] ;  /* 0x00880000e740783b */ /* 0x000fe80000004200 */
[----:B------:R2:W1:Y:S02]  /*6130*/  MUFU.EX2 R150, R2 ;  /* 0x0000000200967308 */ /* 0x0004640000000800 */
[----:B--2---:R-:W-:-:S02]  /*6140*/  FMNMX.FTZ R2, R152, R0, !PT ;  /* 0x0000000098027209 */ /* 0x004fc40007810000 */
        /* <DEDUP_REMOVED lines=17> */
[----:B----4-:R-:W-:-:S02]  /*6260*/  FMNMX.FTZ R2, R219, R2, !PT ;  /* 0x00000002db027209 */ /* 0x010fc40007810000 */
        /* <DEDUP_REMOVED lines=23> */
[----:B---3--:R-:W-:-:S02]  /*63e0*/  F2FP.PACK_AB R12, R3, R134 ;  /* 0x00000086030c723e */ /* 0x008fc400000000ff */
[----:B-1----:R-:W-:Y:S02]  /*63f0*/  F2FP.PACK_AB R14, R9, R248 ;  /* 0x000000f8090e723e */ /* 0x002fe400000000ff */
[----:B------:R-:W-:Y:S02]  /*6400*/  F2FP.PACK_AB R13, R246, R245 ;  /* 0x000000f5f60d723e */ /* 0x000fe400000000ff */
[----:B------:R-:W-:Y:S01]  /*6410*/  F2FP.PACK_AB R15, R10, R150 ;  /* 0x000000960a0f723e */ /* 0x000fe200000000ff */
[----:B------:R-:W1:Y:S01]  /*6420*/  SHFL.BFLY PT, R4, R0, 0x2, 0x1f ;  /* 0x0c401f0000047f89 */ /* 0x000e6200000e0000 */
[----:B------:R-:W-:-:S04]  /*6430*/  FMNMX.FTZ R2, R225, R2, !PT ;  /* 0x00000002e1027209 */ /* 0x000fc80007810000 */
[----:B------:R-:W-:Y:S01]  /*6440*/  FMNMX.FTZ R2, R220, R2, !PT ;  /* 0x00000002dc027209 */ /* 0x000fe20007810000 */
[----:B------:R-:W-:Y:S03]  /*6450*/  HMMA.16816.F32 R44, R12, R48, RZ ;  /* 0x000000300c2c723c */ /* 0x000fe600000018ff */
[----:B------:R-:W-:-:S05]  /*6460*/  FMNMX.FTZ R2, R218, R2, !PT ;  /* 0x00000002da027209 */ /* 0x000fca0007810000 */
[----:B------:R-:W-:Y:S01]  /*6470*/  HMMA.16816.F32 R40, R12, R52, RZ ;  /* 0x000000340c28723c */ /* 0x000fe200000018ff */
[----:B------:R-:W-:-:S07]  /*6480*/  FMNMX.FTZ R2, R208, R2, !PT ;  /* 0x00000002d0027209 */ /* 0x000fce0007810000 */
[C---:B------:R-:W-:Y:S08]  /*6490*/  HMMA.16816.F32 R36, R12.reuse, R56, RZ ;  /* 0x000000380c24723c */ /* 0x040ff000000018ff */
[C---:B------:R-:W-:Y:S08]  /*64a0*/  HMMA.16816.F32 R32, R12.reuse, R76, RZ ;  /* 0x0000004c0c20723c */ /* 0x040ff000000018ff */
[C---:B------:R-:W-:Y:S08]  /*64b0*/  HMMA.16816.F32 R28, R12.reuse, R50, RZ ;  /* 0x000000320c1c723c */ /* 0x040ff000000018ff */
[C---:B------:R-:W-:Y:S08]  /*64c0*/  HMMA.16816.F32 R24, R12.reuse, R54, RZ ;  /* 0x000000360c18723c */ /* 0x040ff000000018ff */
[C---:B------:R-:W-:Y:S08]  /*64d0*/  HMMA.16816.F32 R20, R12.reuse, R58, RZ ;  /* 0x0000003a0c14723c */ /* 0x040ff000000018ff */
[----:B------:R-:W-:Y:S01]  /*64e0*/  HMMA.16816.F32 R16, R12, R78, RZ ;  /* 0x0000004e0c10723c */ /* 0x000fe200000018ff */
[----:B------:R-:W-:-:S04]  /*64f0*/  FMNMX.FTZ R2, R205, R2, !PT ;  /* 0x00000002cd027209 */ /* 0x000fc80007810000 */
[----:B------:R-:W-:Y:S02]  /*6500*/  FMNMX.FTZ R2, R176, R2, !PT ;  /* 0x00000002b0027209 */ /* 0x000fe40007810000 */
[----:B------:R-:W-:Y:S02]  /*6510*/  F2FP.PACK_AB R12, R11, R251 ;  /* 0x000000fb0b0c723e */ /* 0x000fe400000000ff */
[----:B------:R-:W-:Y:S02]  /*6520*/  F2FP.PACK_AB R13, R242, R8 ;  /* 0x00000008f20d723e */ /* 0x000fe400000000ff */
[----:B------:R-:W-:Y:S02]  /*6530*/  F2FP.PACK_AB R14, R236, R239 ;  /* 0x000000efec0e723e */ /* 0x000fe400000000ff */
[----:B------:R-:W-:Y:S02]  /*6540*/  F2FP.PACK_AB R15, R235, R238 ;  /* 0x000000eeeb0f723e */ /* 0x000fe400000000ff */
[----:B------:R-:W-:-:S02]  /*6550*/  FMNMX.FTZ R2, R146, R2, !PT ;  /* 0x0000000292027209 */ /* 0x000fc40007810000 */
[----:B-1----:R-:W-:Y:S02]  /*6560*/  FMNMX.FTZ R0, R0, R4, !PT ;  /* 0x0000000400007209 */ /* 0x002fe40007810000 */
[----:B------:R-:W-:Y:S01]  /*6570*/  FMNMX.FTZ R2, R133, R2, !PT ;  /* 0x0000000285027209 */ /* 0x000fe20007810000 */
[----:B------:R-:W-:Y:S03]  /*6580*/  HMMA.16816.F32 R92, R12, R60, R44 ;  /* 0x0000003c0c5c723c */ /* 0x000fe6000000182c */
[----:B------:R-:W-:-:S05]  /*6590*/  FMNMX.FTZ R2, R132, R2, !PT ;  /* 0x0000000284027209 */ /* 0x000fca0007810000 */
[----:B------:R-:W-:Y:S01]  /*65a0*/  HMMA.16816.F32 R96, R12, R64, R40 ;  /* 0x000000400c60723c */ /* 0x000fe20000001828 */
[----:B------:R-:W-:-:S07]  /*65b0*/  FMNMX.FTZ R4, R123, R2, !PT ;  /* 0x000000027b047209 */ /* 0x000fce0007810000 */
[C---:B------:R-:W-:Y:S08]  /*65c0*/  HMMA.16816.F32 R116, R12.reuse, R68, R36 ;  /* 0x000000440c74723c */ /* 0x040ff00000001824 */
[C---:B------:R-:W-:Y:S08]  /*65d0*/  HMMA.16816.F32 R104, R12.reuse, R80, R32 ;  /* 0x000000500c68723c */ /* 0x040ff00000001820 */
[C---:B------:R-:W-:Y:S08]  /*65e0*/  HMMA.16816.F32 R88, R12.reuse, R62, R28 ;  /* 0x0000003e0c58723c */ /* 0x040ff0000000181c */
[C---:B------:R-:W-:Y:S08]  /*65f0*/  HMMA.16816.F32 R112, R12.reuse, R66, R24 ;  /* 0x000000420c70723c */ /* 0x040ff00000001818 */
[C---:B------:R-:W-:Y:S08]  /*6600*/  HMMA.16816.F32 R108, R12.reuse, R70, R20 ;  /* 0x000000460c6c723c */ /* 0x040ff00000001814 */
[----:B------:R-:W-:Y:S01]  /*6610*/  HMMA.16816.F32 R100, R12, R82, R16 ;  /* 0x000000520c64723c */ /* 0x000fe20000001810 */
[----:B------:R-:W1:Y:S04]  /*6620*/  SHFL.BFLY PT, R12, R0, 0x1, 0x1f ;  /* 0x0c201f00000c7f89 */ /* 0x000e6800000e0000 */
[----:B------:R-:W2:Y:S01]  /*6630*/  SHFL.BFLY PT, R6, R4, 0x2, 0x1f ;  /* 0x0c401f0004067f89 */ /* 0x000ea200000e0000 */
[----:B-1----:R-:W-:-:S04]  /*6640*/  FMNMX.FTZ R136, R0, R12, !PT ;  /* 0x0000000c00887209 */ /* 0x002fc80007810000 */
[C---:B------:R-:W-:Y:S01]  /*6650*/  FSETP.NEU.FTZ.AND P1, PT, R136.reuse, -INF , PT ;  /* 0xff8000008800780b */ /* 0x040fe20003f3d000 */
[----:B------:R-:W-:Y:S01]  /*6660*/  FMUL.FTZ R2, R136, c[0x0][0x23c] ;  /* 0x00008f0088027a20 */ /* 0x000fe20000410000 */
[----:B--2---:R-:W-:-:S04]  /*6670*/  FMNMX.FTZ R0, R4, R6, !PT ;  /* 0x0000000604007209 */ /* 0x004fc80007810000 */
[----:B------:R-:W-:Y:S01]  /*6680*/  FSEL R2, R2, RZ, P1 ;  /* 0x000000ff02027208 */ /* 0x000fe20000800000 */
[----:B------:R-:W1:Y:S04]  /*6690*/  SHFL.BFLY PT, R6, R0, 0x1, 0x1f ;  /* 0x0c201f0000067f89 */ /* 0x000e6800000e0000 */
[--C-:B------:R-:W-:Y:S01]  /*66a0*/  FFMA.FTZ R4, R72, c[0x0][0x23c], -R2.reuse ;  /* 0x00008f0048047a23 */ /* 0x100fe20000010802 */
[----:B------:R-:W-:Y:S04]  /*66b0*/  STL [R1+0x15c], R134 ;  /* 0x00015c8601007387 */ /* 0x000fe80000100800 */
[----:B------:R2:W-:Y:S02]  /*66c0*/  STL [R1+0x158], R3 ;  /* 0x0001580301007387 */ /* 0x0005e40000100800 */
[----:B--2---:R2:W-:Y:S02]  /*66d0*/  MUFU.EX2 R3, R4 ;  /* 0x0000000400037308 */ /* 0x0045e40000000800 */
[----:B--2---:R-:W-:-:S06]  /*66e0*/  FFMA.FTZ R4, R73, c[0x0][0x23c], -R2 ;  /* 0x00008f0049047a23 */ /* 0x004fcc0000010802 */
[----:B------:R2:W-:Y:S01]  /*66f0*/  MUFU.EX2 R134, R4 ;  /* 0x0000000400867308 */ /* 0x0005e20000000800 */
[----:B-1----:R-:W-:Y:S01]  /*6700*/  FMNMX.FTZ R135, R0, R6, !PT ;  /* 0x0000000600877209 */ /* 0x002fe20007810000 */
[----:B--2---:R-:W-:-:S06]  /*6710*/  FFMA.FTZ R4, R188, c[0x0][0x23c], -R2 ;  /* 0x00008f00bc047a23 */ /* 0x004fcc0000010802 */
[----:B------:R1:W-:Y:S01]  /*6720*/  MUFU.EX2 R244, R4 ;  /* 0x0000000400f47308 */ /* 0x0003e20000000800 */
[----:B------:R-:W-:Y:S02]  /*6730*/  FMUL.FTZ R0, R135, c[0x0][0x23c] ;  /* 0x00008f0087007a20 */ /* 0x000fe40000410000 */
[----:B-1----:R-:W-:-:S05]  /*6740*/  FFMA.FTZ R4, R141, c[0x0][0x23c], -R2 ;  /* 0x00008f008d047a23 */ /* 0x002fca0000010802 */
[----:B------:R1:W2:Y:S01]  /*6750*/  MUFU.EX2 R84, R4 ;  /* 0x0000000400547308 */ /* 0x0002a20000000800 */
[----:B------:R-:W-:Y:S01]  /*6760*/  FSETP.NEU.FTZ.AND P1, PT, R135, -INF , PT ;  /* 0xff8000008700780b */ /* 0x000fe20003f3d000 */
[----:B-1----:R-:W-:-:S06]  /*6770*/  FFMA.FTZ R4, R140, c[0x0][0x23c], -R2 ;  /* 0x00008f008c047a23 */ /* 0x002fcc0000010802 */
[----:B------:R1:W-:Y:S01]  /*6780*/  MUFU.EX2 R151, R4 ;  /* 0x0000000400977308 */ /* 0x0003e20000000800 */
[----:B------:R-:W-:Y:S01]  /*6790*/  FSEL R0, R0, RZ, P1 ;  /* 0x000000ff00007208 */ /* 0x000fe20000800000 */
[----:B-1----:R-:W-:-:S06]  /*67a0*/  FFMA.FTZ R4, R127, c[0x0][0x23c], -R2 ;  /* 0x00008f007f047a23 */ /* 0x002fcc0000010802 */
[----:B------:R1:W-:Y:S02]  /*67b0*/  MUFU.EX2 R243, R4 ;  /* 0x0000000400f37308 */ /* 0x0003e40000000800 */
[----:B-1----:R-:W-:-:S06]  /*67c0*/  FFMA.FTZ R4, R126, c[0x0][0x23c], -R2 ;  /* 0x00008f007e047a23 */ /* 0x002fcc0000010802 */
        /* <DEDUP_REMOVED lines=8> */
[----:B------:R1:W-:Y:S02]  /*6850*/  MUFU.EX2 R189, R4 ;  /* 0x0000000400bd7308 */ /* 0x0003e40000000800 */
[----:B-1----:R-:W-:-:S06]  /*6860*/  FFMA.FTZ R4, R143, c[0x0][0x23c], -R0 ;  /* 0x00008f008f047a23 */ /* 0x002fcc0000010800 */
[----:B------:R1:W4:Y:S02]  /*6870*/  MUFU.EX2 R149, R4 ;  /* 0x0000000400957308 */ /* 0x0003240000000800 */
[----:B-1----:R-:W-:-:S06]  /*6880*/  FFMA.FTZ R4, R142, c[0x0][0x23c], -R0 ;  /* 0x00008f008e047a23 */ /* 0x002fcc0000010800 */
[----:B------:R1:W-:Y:S02]  /*6890*/  MUFU.EX2 R250, R4 ;  /* 0x0000000400fa7308 */ /* 0x0003e40000000800 */
[----:B-1----:R-:W-:-:S06]  /*68a0*/  FFMA.FTZ R4, R138, c[0x0][0x23c], -R0 ;  /* 0x00008f008a047a23 */ /* 0x002fcc0000010800 */
[----:B------:R1:W1:Y:S01]  /*68b0*/  MUFU.EX2 R142, R4 ;  /* 0x00000004008e7308 */ /* 0x0002620000000800 */
[----:B--2---:R-:W-:Y:S01]  /*68c0*/  MOV R6, R84 ;  /* 0x0000005400067202 */ /* 0x004fe20000000f00 */
[----:B-1----:R-:W-:-:S06]  /*68d0*/  FFMA.FTZ R4, R137, c[0x0][0x23c], -R0 ;  /* 0x00008f0089047a23 */ /* 0x002fcc0000010800 */
[----:B------:R1:W-:Y:S01]  /*68e0*/  MUFU.EX2 R240, R4 ;  /* 0x0000000400f07308 */ /* 0x0003e20000000800 */
[----:B------:R-:W-:Y:S02]  /*68f0*/  F2FP.PACK_AB R16, R134, R3 ;  /* 0x000000038610723e */ /* 0x000fe400000000ff */
[----:B------:R-:W-:Y:S02]  /*6900*/  F2FP.PACK_AB R18, R6, R244 ;  /* 0x000000f40612723e */ /* 0x000fe400000000ff */
[----:B---3--:R-:W-:Y:S01]  /*6910*/  F2FP.PACK_AB R17, R188, R249 ;  /* 0x000000f9bc11723e */ /* 0x008fe200000000ff */
[----:B-1----:R-:W-:-:S04]  /*6920*/  FFMA.FTZ R4, R125, c[0x0][0x23c], -R0 ;  /* 0x00008f007d047a23 */ /* 0x002fc80000010800 */
[----:B------:R1:W2:Y:S01]  /*6930*/  MUFU.EX2 R140, R4 ;  /* 0x00000004008c7308 */ /* 0x0002a20000000800 */
[----:B----4-:R-:W-:Y:S01]  /*6940*/  F2FP.PACK_AB R19, R149, R189 ;  /* 0x000000bd9513723e */ /* 0x010fe200000000ff */
[----:B------:R-:W-:Y:S02]  /*6950*/  IMAD.MOV.U32 R124, RZ, RZ, R9 ;  /* 0x000000ffff7c7224 */ /* 0x000fe400078e0009 */
[----:B-1----:R-:W-:-:S04]  /*6960*/  FFMA.FTZ R4, R194, c[0x0][0x23c], -R2 ;  /* 0x00008f00c2047a23 */ /* 0x002fc80000010802 */
[----:B------:R1:W-:Y:S01]  /*6970*/  MUFU.EX2 R139, R4 ;  /* 0x00000004008b7308 */ /* 0x0003e20000000800 */
[----:B------:R-:W-:Y:S01]  /*6980*/  HMMA.16816.F32 R20, R16, R56, RZ ;  /* 0x000000381014723c */ /* 0x000fe200000018ff */
[----:B------:R-:W-:Y:S02]  /*6990*/  IMAD.MOV.U32 R141, RZ, RZ, R11 ;  /* 0x000000ffff8d7224 */ /* 0x000fe400078e000b */
[----:B-1----:R-:W-:-:S04]  /*69a0*/  FFMA.FTZ R4, R191, c[0x0][0x23c], -R2 ;  /* 0x00008f00bf047a23 */ /* 0x002fc80000010802 */
[----:B------:R1:W3:Y:S01]  /*69b0*/  MUFU.EX2 R9, R4 ;  /* 0x0000000400097308 */ /* 0x0002e20000000800 */
[----:B------:R-:W-:Y:S01]  /*69c0*/  HMMA.16816.F32 R24, R16, R52, RZ ;  /* 0x000000341018723c */ /* 0x000fe200000018ff */
[----:B-1----:R-:W-:-:S06]  /*69d0*/  FFMA.FTZ R4, R164, c[0x0][0x23c], -R2 ;  /* 0x00008f00a4047a23 */ /* 0x002fcc0000010802 */
[----:B------:R1:W-:Y:S01]  /*69e0*/  MUFU.EX2 R11, R4 ;  /* 0x00000004000b7308 */ /* 0x0003e20000000800 */
[----:B------:R-:W-:Y:S01]  /*69f0*/  F2FP.PACK_AB R12, R243, R151 ;  /* 0x00000097f30c723e */ /* 0x000fe200000000ff */
[----:B-1----:R-:W-:-:S06]  /*6a00*/  FFMA.FTZ R4, R152, c[0x0][0x23c], -R2 ;  /* 0x00008f0098047a23 */ /* 0x002fcc0000010802 */
[----:B------:R1:W-:Y:S01]  /*6a10*/  MUFU.EX2 R234, R4 ;  /* 0x0000000400ea7308 */ /* 0x0003e20000000800 */
[----:B------:R-:W-:Y:S02]  /*6a20*/  F2FP.PACK_AB R13, R142, R250 ;  /* 0x000000fa8e0d723e */ /* 0x000fe400000000ff */
[----:B------:R-:W-:Y:S02]  /*6a30*/  F2FP.PACK_AB R14, R237, R241 ;  /* 0x000000f1ed0e723e */ /* 0x000fe400000000ff */
[----:B--2---:R-:W-:Y:S01]  /*6a40*/  F2FP.PACK_AB R15, R140, R240 ;  /* 0x000000f08c0f723e */ /* 0x004fe200000000ff */
[----:B-1----:R-:W-:-:S04]  /*6a50*/  FFMA.FTZ R4, R193, c[0x0][0x23c], -R0 ;  /* 0x00008f00c1047a23 */ /* 0x002fc80000010800 */
[----:B------:R1:W-:Y:S01]  /*6a60*/  MUFU.EX2 R233, R4 ;  /* 0x0000000400e97308 */ /* 0x0003e20000000800 */
[----:B------:R-:W-:Y:S01]  /*6a70*/  MOV R126, R10 ;  /* 0x0000000a007e7202 */ /* 0x000fe20000000f00 */
[----:B------:R-:W-:Y:S01]  /*6a80*/  HMMA.16816.F32 R84, R12, R68, R20 ;  /* 0x000000440c54723c */ /* 0x000fe20000001814 */
[----:B-1----:R-:W-:-:S05]  /*6a90*/  FFMA.FTZ R4, R167, c[0x0][0x23c], -R0 ;  /* 0x00008f00a7047a23 */ /* 0x002fca0000010800 */
[----:B------:R1:W-:Y:S02]  /*6aa0*/  MUFU.EX2 R127, R4 ;  /* 0x00000004007f7308 */ /* 0x0003e40000000800 */
[----:B------:R-:W-:Y:S01]  /*6ab0*/  HMMA.16816.F32 R20, R16, R76, RZ ;  /* 0x0000004c1014723c */ /* 0x000fe200000018ff */
[----:B-1----:R-:W-:-:S05]  /*6ac0*/  FFMA.FTZ R4, R166, c[0x0][0x23c], -R0 ;  /* 0x00008f00a6047a23 */ /* 0x002fca0000010800 */
[----:B------:R1:W-:Y:S02]  /*6ad0*/  MUFU.EX2 R10, R4 ;  /* 0x00000004000a7308 */ /* 0x0003e40000000800 */
[----:B------:R-:W-:Y:S01]  /*6ae0*/  HMMA.16816.F32 R28, R16, R48, RZ ;  /* 0x00000030101c723c */ /* 0x000fe200000018ff */
[----:B-1----:R-:W-:-:S05]  /*6af0*/  FFMA.FTZ R4, R153, c[0x0][0x23c], -R0 ;  /* 0x00008f0099047a23 */ /* 0x002fca0000010800 */
[----:B------:R1:W-:Y:S02]  /*6b00*/  MUFU.EX2 R148, R4 ;  /* 0x0000000400947308 */ /* 0x0003e40000000800 */
[----:B------:R-:W-:Y:S01]  /*6b10*/  HMMA.16816.F32 R72, R12, R64, R24 ;  /* 0x000000400c48723c */ /* 0x000fe20000001818 */
[----:B-1----:R-:W-:-:S05]  /*6b20*/  FFMA.FTZ R4, R195, c[0x0][0x23c], -R7 ;  /* 0x00008f00c3047a23 */ /* 0x002fca0000010807 */
[----:B------:R1:W2:Y:S02]  /*6b30*/  MUFU.EX2 R143, R4 ;  /* 0x00000004008f7308 */ /* 0x0002a40000000800 */
[----:B------:R-:W-:Y:S01]  /*6b40*/  HMMA.16816.F32 R24, R16, R58, RZ ;  /* 0x0000003a1018723c */ /* 0x000fe200000018ff */
[----:B-1----:R-:W-:-:S05]  /*6b50*/  FFMA.FTZ R4, R190, c[0x0][0x23c], -R7 ;  /* 0x00008f00be047a23 */ /* 0x002fca0000010807 */
[----:B------:R1:W4:Y:S01]  /*6b60*/  MUFU.EX2 R232, R4 ;  /* 0x0000000400e87308 */ /* 0x0003220000000800 */
[----:B---3--:R-:W-:Y:S01]  /*6b70*/  MOV R190, R9 ;  /* 0x0000000900be7202 */ /* 0x008fe20000000f00 */
[----:B------:R-:W-:Y:S01]  /*6b80*/  HMMA.16816.F32 R32, R16, R50, RZ ;  /* 0x000000321020723c */ /* 0x000fe200000018ff */
[----:B-1----:R-:W-:-:S05]  /*6b90*/  FFMA.FTZ R4, R165, c[0x0][0x23c], -R7 ;  /* 0x00008f00a5047a23 */ /* 0x002fca0000010807 */
[----:B------:R1:W-:Y:S02]  /*6ba0*/  MUFU.EX2 R9, R4 ;  /* 0x0000000400097308 */ /* 0x0003e40000000800 */
[----:B------:R-:W-:Y:S01]  /*6bb0*/  HMMA.16816.F32 R56, R12, R80, R20 ;  /* 0x000000500c38723c */ /* 0x000fe20000001814 */
[----:B------:R-:W3:Y:S01]  /*6bc0*/  LDSM.16.MT88.4 R20, [R228+0x9000] ;  /* 0x00900000e414783b */ /* 0x000ee20000004200 */
[----:B-1----:R-:W-:-:S04]  /*6bd0*/  FFMA.FTZ R4, R155, c[0x0][0x23c], -R7 ;  /* 0x00008f009b047a23 */ /* 0x002fc80000010807 */
[----:B------:R1:W-:Y:S02]  /*6be0*/  MUFU.EX2 R138, R4 ;  /* 0x00000004008a7308 */ /* 0x0003e40000000800 */
[----:B------:R-:W-:Y:S01]  /*6bf0*/  HMMA.16816.F32 R44, R12, R60, R28 ;  /* 0x0000003c0c2c723c */ /* 0x000fe2000000181c */
[----:B------:R-:W-:Y:S02]  /*6c00*/  IMAD.MOV.U32 R155, RZ, RZ, R139 ;  /* 0x000000ffff9b7224 */ /* 0x000fe400078e008b */
[----:B-1----:R-:W-:-:S04]  /*6c10*/  FFMA.FTZ R4, R196, c[0x0][0x23c], -R5 ;  /* 0x00008f00c4047a23 */ /* 0x002fc80000010805 */
[----:B------:R1:W-:Y:S01]  /*6c20*/  MUFU.EX2 R196, R4 ;  /* 0x0000000400c47308 */ /* 0x0003e20000000800 */
[C---:B------:R-:W-:Y:S08]  /*6c30*/  HMMA.16816.F32 R28, R16.reuse, R54, RZ ;  /* 0x00000036101c723c */ /* 0x040ff000000018ff */
[----:B------:R-:W-:Y:S01]  /*6c40*/  HMMA.16816.F32 R16, R16, R78, RZ ;  /* 0x0000004e1010723c */ /* 0x000fe200000018ff */
[----:B-1----:R-:W-:-:S07]  /*6c50*/  FFMA.FTZ R4, R192, c[0x0][0x23c], -R5 ;  /* 0x00008f00c0047a23 */ /* 0x002fce0000010805 */
[C---:B------:R-:W-:Y:S01]  /*6c60*/  HMMA.16816.F32 R36, R12.reuse, R70, R24 ;  /* 0x000000460c24723c */ /* 0x040fe20000001818 */
[----:B------:R-:W1:Y:S01]  /*6c70*/  LDSM.16.MT88.4 R24, [R229+0x9000] ;  /* 0x00900000e518783b */ /* 0x000e620000004200 */
[----:B------:R2:W1:Y:S06]  /*6c80*/  MUFU.EX2 R139, R4 ;  /* 0x00000004008b7308 */ /* 0x00046c0000000800 */
[----:B------:R-:W-:Y:S01]  /*6c90*/  HMMA.16816.F32 R40, R12, R62, R32 ;  /* 0x0000003e0c28723c */ /* 0x000fe20000001820 */
[----:B--2---:R-:W-:Y:S01]  /*6ca0*/  FFMA.FTZ R4, R184, c[0x0][0x23c], -R5 ;  /* 0x00008f00b8047a23 */ /* 0x004fe20000010805 */
[----:B------:R-:W-:-:S02]  /*6cb0*/  MOV R184, R143 ;  /* 0x0000008f00b87202 */ /* 0x000fc40000000f00 */
[----:B------:R-:W-:Y:S02]  /*6cc0*/  MOV R143, R141 ;  /* 0x0000008d008f7202 */ /* 0x000fe40000000f00 */
[----:B------:R-:W-:Y:S02]  /*6cd0*/  MOV R141, R8 ;  /* 0x00000008008d7202 */ /* 0x000fe40000000f00 */
[----:B------:R2:W-:Y:S02]  /*6ce0*/  MUFU.EX2 R8, R4 ;  /* 0x0000000400087308 */ /* 0x0005e40000000800 */
[----:B--2---:R-:W-:-:S06]  /*6cf0*/  FFMA.FTZ R4, R154, c[0x0][0x23c], -R5 ;  /* 0x00008f009a047a23 */ /* 0x004fcc0000010805 */
[----:B------:R-:W2:Y:S01]  /*6d00*/  MUFU.EX2 R191, R4 ;  /* 0x0000000400bf7308 */ /* 0x000ea20000000800 */
[C---:B------:R-:W-:Y:S01]  /*6d10*/  HMMA.16816.F32 R48, R12.reuse, R66, R28 ;  /* 0x000000420c30723c */ /* 0x040fe2000000181c */
[----:B------:R-:W3:Y:S07]  /*6d20*/  LDSM.16.MT88.4 R28, [R231+0x9000] ;  /* 0x00900000e71c783b */ /* 0x000eee0000004200 */
[----:B------:R-:W-:Y:S07]  /*6d30*/  HMMA.16816.F32 R32, R12, R82, R16 ;  /* 0x000000520c20723c */ /* 0x000fee0000001810 */
[----:B------:R-:W-:-:S02]  /*6d40*/  F2FP.PACK_AB R16, R190, R155 ;  /* 0x0000009bbe10723e */ /* 0x000fc400000000ff */
[----:B------:R-:W-:Y:S02]  /*6d50*/  F2FP.PACK_AB R17, R127, R233 ;  /* 0x000000e97f11723e */ /* 0x000fe400000000ff */
[----:B------:R-:W-:Y:S02]  /*6d60*/  F2FP.PACK_AB R18, R234, R11 ;  /* 0x0000000bea12723e */ /* 0x000fe400000000ff */
[----:B------:R-:W-:Y:S02]  /*6d70*/  F2FP.PACK_AB R19, R148, R10 ;  /* 0x0000000a9413723e */ /* 0x000fe400000000ff */
[----:B----4-:R-:W-:Y:S02]  /*6d80*/  F2FP.PACK_AB R12, R232, R184 ;  /* 0x000000b8e80c723e */ /* 0x010fe400000000ff */
[----:B-1----:R-:W-:Y:S02]  /*6d90*/  F2FP.PACK_AB R13, R139, R196 ;  /* 0x000000c48b0d723e */ /* 0x002fe400000000ff */
[----:B------:R-:W-:-:S02]  /*6da0*/  F2FP.PACK_AB R14, R138, R9 ;  /* 0x000000098a0e723e */ /* 0x000fc400000000ff */
[----:B--2---:R-:W-:Y:S01]  /*6db0*/  F2FP.PACK_AB R15, R191, R8 ;  /* 0x00000008bf0f723e */ /* 0x004fe200000000ff */
[--C-:B------:R-:W-:Y:S01]  /*6dc0*/  FFMA.FTZ R4, R198, c[0x0][0x23c], -R2.reuse ;  /* 0x00008f00c6047a23 */ /* 0x100fe20000010802 */
[-C--:B---3--:R-:W-:Y:S01]  /*6dd0*/  HMMA.16816.F32 R44, R16, R20.reuse, R44 ;  /* 0x00000014102c723c */ /* 0x088fe2000000182c */
[----:B------:R-:W-:Y:S02]  /*6de0*/  MOV R137, R124 ;  /* 0x0000007c00897202 */ /* 0x000fe40000000f00 */
[----:B------:R1:W-:Y:S05]  /*6df0*/  MUFU.EX2 R124, R4 ;  /* 0x00000004007c7308 */ /* 0x0003ea0000000800 */
[C---:B------:R-:W-:Y:S08]  /*6e00*/  HMMA.16816.F32 R52, R12.reuse, R20, R92 ;  /* 0x000000140c34723c */ /* 0x040ff0000000185c */
[----:B------:R-:W-:Y:S01]  /*6e10*/  HMMA.16816.F32 R60, R12, R22, R88 ;  /* 0x000000160c3c723c */ /* 0x000fe20000001858 */
[----:B-1----:R-:W-:-:S07]  /*6e20*/  FFMA.FTZ R4, R186, c[0x0][0x23c], -R2 ;  /* 0x00008f00ba047a23 */ /* 0x002fce0000010802 */
[----:B------:R-:W-:Y:S01]  /*6e30*/  HMMA.16816.F32 R40, R16, R22, R40 ;  /* 0x000000161028723c */ /* 0x000fe20000001828 */
[----:B------:R-:W1:Y:S01]  /*6e40*/  LDSM.16.MT88.4 R20, [R230+0x9000] ;  /* 0x00900000e614783b */ /* 0x000e620000004200 */
[----:B------:R2:W-:Y:S06]  /*6e50*/  MUFU.EX2 R164, R4 ;  /* 0x0000000400a47308 */ /* 0x0005ec0000000800 */
[----:B------:R-:W-:Y:S01]  /*6e60*/  HMMA.16816.F32 R88, R12, R26, R108 ;  /* 0x0000001a0c58723c */ /* 0x000fe2000000186c */
[----:B--2---:R-:W-:-:S04]  /*6e70*/  FFMA.FTZ R4, R168, c[0x0][0x23c], -R2 ;  /* 0x00008f00a8047a23 */ /* 0x004fc80000010802 */
[----:B------:R2:W-:Y:S01]  /*6e80*/  MUFU.EX2 R111, R4 ;  /* 0x00000004006f7308 */ /* 0x0005e20000000800 */
[----:B------:R-:W-:Y:S02]  /*6e90*/  IMAD.MOV.U32 R194, RZ, RZ, R126 ;  /* 0x000000ffffc27224 */ /* 0x000fe400078e007e */
[----:B--2---:R-:W-:-:S05]  /*6ea0*/  FFMA.FTZ R4, R128, c[0x0][0x23c], -R2 ;  /* 0x00008f0080047a23 */ /* 0x004fca0000010802 */
[----:B------:R2:W3:Y:S01]  /*6eb0*/  MUFU.EX2 R152, R4 ;  /* 0x0000000400987308 */ /* 0x0004e20000000800 */
[----:B------:R-:W-:Y:S01]  /*6ec0*/  HMMA.16816.F32 R76, R12, R30, R112 ;  /* 0x0000001e0c4c723c */ /* 0x000fe20000001870 */
[----:B--2---:R-:W-:-:S06]  /*6ed0*/  FFMA.FTZ R4, R197, c[0x0][0x23c], -R0 ;  /* 0x00008f00c5047a23 */ /* 0x004fcc0000010800 */
[----:B------:R2:W-:Y:S02]  /*6ee0*/  MUFU.EX2 R125, R4 ;  /* 0x00000004007d7308 */ /* 0x0005e40000000800 */
[----:B--2---:R-:W-:-:S06]  /*6ef0*/  FFMA.FTZ R4, R171, c[0x0][0x23c], -R0 ;  /* 0x00008f00ab047a23 */ /* 0x004fcc0000010800 */
[----:B------:R2:W-:Y:S01]  /*6f00*/  MUFU.EX2 R126, R4 ;  /* 0x00000004007e7308 */ /* 0x0005e20000000800 */
[----:B------:R-:W-:Y:S01]  /*6f10*/  HMMA.16816.F32 R68, R12, R28, R96 ;  /* 0x0000001c0c44723c */ /* 0x000fe20000001860 */
[----:B--2---:R-:W-:-:S06]  /*6f20*/  FFMA.FTZ R4, R170, c[0x0][0x23c], -R0 ;  /* 0x00008f00aa047a23 */ /* 0x004fcc0000010800 */
[----:B------:R2:W-:Y:S01]  /*6f30*/  MUFU.EX2 R114, R4 ;  /* 0x0000000400727308 */ /* 0x0005e20000000800 */
[----:B------:R-:W-:Y:S01]  /*6f40*/  HMMA.16816.F32 R80, R12, R24, R116 ;  /* 0x000000180c50723c */ /* 0x000fe20000001874 */
[----:B--2---:R-:W-:-:S06]  /*6f50*/  FFMA.FTZ R4, R129, c[0x0][0x23c], -R0 ;  /* 0x00008f0081047a23 */ /* 0x004fcc0000010800 */
[----:B------:R2:W-:Y:S01]  /*6f60*/  MUFU.EX2 R192, R4 ;  /* 0x0000000400c07308 */ /* 0x0005e20000000800 */
[C---:B-1----:R-:W-:Y:S08]  /*6f70*/  HMMA.16816.F32 R104, R12.reuse, R20, R104 ;  /* 0x000000140c68723c */ /* 0x042ff00000001868 */
[----:B------:R-:W-:Y:S01]  /*6f80*/  HMMA.16816.F32 R100, R12, R22, R100 ;  /* 0x000000160c64723c */ /* 0x000fe20000001864 */
[----:B--2---:R-:W-:-:S04]  /*6f90*/  FFMA.FTZ R4, R199, c[0x0][0x23c], -R7 ;  /* 0x00008f00c7047a23 */ /* 0x004fc80000010807 */
[----:B------:R1:W-:Y:S03]  /*6fa0*/  MUFU.EX2 R12, R4 ;  /* 0x00000004000c7308 */ /* 0x0003e60000000800 */
[----:B------:R-:W-:Y:S01]  /*6fb0*/  HMMA.16816.F32 R64, R16, R28, R72 ;  /* 0x0000001c1040723c */ /* 0x000fe20000001848 */
[----:B-1----:R-:W-:-:S04]  /*6fc0*/  FFMA.FTZ R4, R185, c[0x0][0x23c], -R7 ;  /* 0x00008f00b9047a23 */ /* 0x002fc80000010807 */
[----:B------:R1:W2:Y:S03]  /*6fd0*/  MUFU.EX2 R13, R4 ;  /* 0x00000004000d7308 */ /* 0x0002a60000000800 */
[----:B------:R-:W-:Y:S01]  /*6fe0*/  HMMA.16816.F32 R72, R16, R20, R56 ;  /* 0x000000141048723c */ /* 0x000fe20000001838 */
[----:B-1----:R-:W-:-:S04]  /*6ff0*/  FFMA.FTZ R4, R169, c[0x0][0x23c], -R7 ;  /* 0x00008f00a9047a23 */ /* 0x002fc80000010807 */
[----:B------:R1:W-:Y:S03]  /*7000*/  MUFU.EX2 R108, R4 ;  /* 0x00000004006c7308 */ /* 0x0003e60000000800 */
[----:B------:R-:W-:Y:S01]  /*7010*/  HMMA.16816.F32 R32, R16, R22, R32 ;  /* 0x000000161020723c */ /* 0x000fe20000001820 */
[----:B------:R-:W4:Y:S01]  /*7020*/  LDSM.16.MT88.4 R20, [R228+0x9800] ;  /* 0x00980000e414783b */ /* 0x000f220000004200 */
[----:B-1----:R-:W-:-:S04]  /*7030*/  FFMA.FTZ R4, R131, c[0x0][0x23c], -R7 ;  /* 0x00008f0083047a23 */ /* 0x002fc80000010807 */
[----:B------:R1:W-:Y:S02]  /*7040*/  MUFU.EX2 R165, R4 ;  /* 0x0000000400a57308 */ /* 0x0003e40000000800 */
[----:B-1----:R-:W-:-:S06]  /*7050*/  FFMA.FTZ R4, R200, c[0x0][0x23c], -R5 ;  /* 0x00008f00c8047a23 */ /* 0x002fcc0000010805 */
[----:B------:R1:W-:Y:S01]  /*7060*/  MUFU.EX2 R128, R4 ;  /* 0x0000000400807308 */ /* 0x0003e20000000800 */
[----:B------:R-:W-:Y:S01]  /*7070*/  IMAD.MOV.U32 R193, RZ, RZ, R194 ;  /* 0x000000ffffc17224 */ /* 0x000fe200078e00c2 */
[----:B------:R-:W-:Y:S01]  /*7080*/  MOV R194, R6 ;  /* 0x0000000600c27202 */ /* 0x000fe20000000f00 */
[----:B-1----:R-:W-:-:S05]  /*7090*/  FFMA.FTZ R4, R187, c[0x0][0x23c], -R5 ;  /* 0x00008f00bb047a23 */ /* 0x002fca0000010805 */
[----:B------:R1:W1:Y:S02]  /*70a0*/  MUFU.EX2 R131, R4 ;  /* 0x0000000400837308 */ /* 0x0002640000000800 */
[----:B-1----:R-:W-:-:S06]  /*70b0*/  FFMA.FTZ R4, R180, c[0x0][0x23c], -R5 ;  /* 0x00008f00b4047a23 */ /* 0x002fcc0000010805 */
[----:B------:R1:W-:Y:S01]  /*70c0*/  MUFU.EX2 R109, R4 ;  /* 0x00000004006d7308 */ /* 0x0003e20000000800 */
[----:B---3--:R-:W-:Y:S02]  /*70d0*/  IMAD.MOV.U32 R129, RZ, RZ, R152 ;  /* 0x000000ffff817224 */ /* 0x008fe400078e0098 */
[----:B-1----:R-:W-:-:S05]  /*70e0*/  FFMA.FTZ R4, R130, c[0x0][0x23c], -R5 ;  /* 0x00008f0082047a23 */ /* 0x002fca0000010805 */
[----:B------:R-:W1:Y:S01]  /*70f0*/  MUFU.EX2 R6, R4 ;  /* 0x0000000400067308 */ /* 0x000e620000000800 */
[----:B--2---:R-:W-:Y:S02]  /*7100*/  MOV R200, R13 ;  /* 0x0000000d00c87202 */ /* 0x004fe40000000f00 */
[----:B------:R-:W-:Y:S01]  /*7110*/  MOV R180, R12 ;  /* 0x0000000c00b47202 */ /* 0x000fe20000000f00 */
[----:B------:R-:W-:Y:S01]  /*7120*/  HMMA.16816.F32 R96, R16, R30, R48 ;  /* 0x0000001e1060723c */ /* 0x000fe20000001830 */
[----:B------:R-:W-:Y:S01]  /*7130*/  F2FP.PACK_AB R13, R131, R128 ;  /* 0x00000080830d723e */ /* 0x000fe200000000ff */
[----:B------:R-:W2:Y:S01]  /*7140*/  LDSM.16.MT88.4 R28, [R231+0x9800] ;  /* 0x00980000e71c783b */ /* 0x000ea20000004200 */
[----:B------:R-:W-:Y:S02]  /*7150*/  F2FP.PACK_AB R12, R200, R180 ;  /* 0x000000b4c80c723e */ /* 0x000fe400000000ff */
[----:B------:R-:W-:-:S03]  /*7160*/  F2FP.PACK_AB R14, R165, R108 ;  /* 0x0000006ca50e723e */ /* 0x000fc600000000ff */
[----:B------:R-:W-:Y:S01]  /*7170*/  HMMA.16816.F32 R84, R16, R24, R84 ;  /* 0x000000181054723c */ /* 0x000fe20000001854 */
[----:B-1----:R-:W-:-:S07]  /*7180*/  F2FP.PACK_AB R15, R6, R109 ;  /* 0x0000006d060f723e */ /* 0x002fce00000000ff */
[----:B------:R-:W-:Y:S01]  /*7190*/  HMMA.16816.F32 R92, R16, R26, R36 ;  /* 0x0000001a105c723c */ /* 0x000fe20000001824 */
[----:B------:R-:W1:Y:S06]  /*71a0*/  LDSM.16.MT88.4 R24, [R229+0x9800] ;  /* 0x00980000e518783b */ /* 0x000e6c0000004200 */
[----:B------:R-:W-:Y:S02]  /*71b0*/  F2FP.PACK_AB R16, R164, R124 ;  /* 0x0000007ca410723e */ /* 0x000fe400000000ff */
[----:B------:R-:W-:Y:S02]  /*71c0*/  F2FP.PACK_AB R17, R126, R125 ;  /* 0x0000007d7e11723e */ /* 0x000fe400000000ff */
[----:B------:R-:W-:-:S02]  /*71d0*/  F2FP.PACK_AB R18, R129, R111 ;  /* 0x0000006f8112723e */ /* 0x000fc400000000ff */
[----:B------:R-:W-:Y:S01]  /*71e0*/  F2FP.PACK_AB R19, R192, R114 ;  /* 0x00000072c013723e */ /* 0x000fe200000000ff */
[----:B----4-:R-:W-:Y:S08]  /*71f0*/  HMMA.16816.F32 R56, R12, R22, R60 ;  /* 0x000000160c38723c */ /* 0x010ff0000000183c */
[-C--:B------:R-:W-:Y:S08]  /*7200*/  HMMA.16816.F32 R36, R16, R20.reuse, R44 ;  /* 0x000000141024723c */ /* 0x080ff0000000182c */
[----:B------:R-:W-:Y:S08]  /*7210*/  HMMA.16816.F32 R44, R12, R20, R52 ;  /* 0x000000140c2c723c */ /* 0x000ff00000001834 */
[----:B------:R-:W-:Y:S01]  /*7220*/  HMMA.16816.F32 R52, R16, R22, R40 ;  /* 0x000000161034723c */ /* 0x000fe20000001828 */
[----:B------:R-:W3:Y:S01]  /*7230*/  LDSM.16.MT88.4 R20, [R230+0x9800] ;  /* 0x00980000e614783b */ /* 0x000ee20000004200 */
[----:B------:R-:W-:-:S04]  /*7240*/  FFMA.FTZ R4, R202, c[0x0][0x23c], -R2 ;  /* 0x00008f00ca047a23 */ /* 0x000fc80000010802 */
[----:B------:R4:W-:Y:S02]  /*7250*/  MUFU.EX2 R197, R4 ;  /* 0x0000000400c57308 */ /* 0x0009e40000000800 */
[----:B--2---:R-:W-:Y:S01]  /*7260*/  HMMA.16816.F32 R48, R16, R28, R64 ;  /* 0x0000001c1030723c */ /* 0x004fe20000001840 */
[----:B----4-:R-:W-:-:S05]  /*7270*/  FFMA.FTZ R4, R182, c[0x0][0x23c], -R2 ;  /* 0x00008f00b6047a23 */ /* 0x010fca0000010802 */
[----:B------:R2:W4:Y:S02]  /*7280*/  MUFU.EX2 R187, R4 ;  /* 0x0000000400bb7308 */ /* 0x0005240000000800 */
[----:B------:R-:W-:Y:S01]  /*7290*/  HMMA.16816.F32 R60, R12, R30, R76 ;  /* 0x0000001e0c3c723c */ /* 0x000fe2000000184c */
[----:B--2---:R-:W-:-:S05]  /*72a0*/  FFMA.FTZ R4, R172, c[0x0][0x23c], -R2 ;  /* 0x00008f00ac047a23 */ /* 0x004fca0000010802 */
[----:B------:R2:W-:Y:S02]  /*72b0*/  MUFU.EX2 R170, R4 ;  /* 0x0000000400aa7308 */ /* 0x0005e40000000800 */
[C---:B-1----:R-:W-:Y:S08]  /*72c0*/  HMMA.16816.F32 R64, R12.reuse, R24, R80 ;  /* 0x000000180c40723c */ /* 0x042ff00000001850 */
[----:B---3--:R-:W-:Y:S01]  /*72d0*/  HMMA.16816.F32 R80, R12, R20, R104 ;  /* 0x000000140c50723c */ /* 0x008fe20000001868 */
[----:B--2---:R-:W-:-:S07]  /*72e0*/  FFMA.FTZ R4, R122, c[0x0][0x23c], -R2 ;  /* 0x00008f007a047a23 */ /* 0x004fce0000010802 */
[----:B------:R-:W-:Y:S01]  /*72f0*/  HMMA.16816.F32 R76, R12, R22, R100 ;  /* 0x000000160c4c723c */ /* 0x000fe20000001864 */
[----:B------:R1:W-:Y:S07]  /*7300*/  MUFU.EX2 R152, R4 ;  /* 0x0000000400987308 */ /* 0x0003ee0000000800 */
[C---:B------:R-:W-:Y:S08]  /*7310*/  HMMA.16816.F32 R72, R16.reuse, R20, R72 ;  /* 0x000000141048723c */ /* 0x040ff00000001848 */
[----:B------:R-:W-:Y:S01]  /*7320*/  HMMA.16816.F32 R32, R16, R22, R32 ;  /* 0x000000161020723c */ /* 0x000fe20000001820 */
[----:B------:R-:W2:Y:S01]  /*7330*/  LDSM.16.MT88.4 R20, [R228+0xa000] ;  /* 0x00a00000e414783b */ /* 0x000ea20000004200 */
[----:B-1----:R-:W-:-:S04]  /*7340*/  FFMA.FTZ R4, R201, c[0x0][0x23c], -R0 ;  /* 0x00008f00c9047a23 */ /* 0x002fc80000010800 */
[----:B------:R1:W-:Y:S02]  /*7350*/  MUFU.EX2 R198, R4 ;  /* 0x0000000400c67308 */ /* 0x0003e40000000800 */
[----:B-1----:R-:W-:-:S06]  /*7360*/  FFMA.FTZ R4, R174, c[0x0][0x23c], -R0 ;  /* 0x00008f00ae047a23 */ /* 0x002fcc0000010800 */
[----:B------:R1:W3:Y:S02]  /*7370*/  MUFU.EX2 R185, R4 ;  /* 0x0000000400b97308 */ /* 0x0002e40000000800 */
[----:B-1----:R-:W-:-:S06]  /*7380*/  FFMA.FTZ R4, R173, c[0x0][0x23c], -R0 ;  /* 0x00008f00ad047a23 */ /* 0x002fcc0000010800 */
[----:B------:R1:W-:Y:S02]  /*7390*/  MUFU.EX2 R169, R4 ;  /* 0x0000000400a97308 */ /* 0x0003e40000000800 */
[----:B-1----:R-:W-:-:S06]  /*73a0*/  FFMA.FTZ R4, R156, c[0x0][0x23c], -R0 ;  /* 0x00008f009c047a23 */ /* 0x002fcc0000010800 */
[----:B------:R1:W1:Y:S01]  /*73b0*/  MUFU.EX2 R153, R4 ;  /* 0x0000000400997308 */ /* 0x0002620000000800 */
[C---:B------:R-:W-:Y:S08]  /*73c0*/  HMMA.16816.F32 R40, R12.reuse, R28, R68 ;  /* 0x0000001c0c28723c */ /* 0x040ff00000001844 */
[----:B------:R-:W-:Y:S08]  /*73d0*/  HMMA.16816.F32 R68, R12, R26, R88 ;  /* 0x0000001a0c44723c */ /* 0x000ff00000001858 */
[C---:B------:R-:W-:Y:S08]  /*73e0*/  HMMA.16816.F32 R88, R16.reuse, R30, R96 ;  /* 0x0000001e1058723c */ /* 0x040ff00000001860 */
[----:B------:R-:W-:Y:S01]  /*73f0*/  HMMA.16816.F32 R92, R16, R26, R92 ;  /* 0x0000001a105c723c */ /* 0x000fe2000000185c */
[----:B-1----:R-:W-:Y:S01]  /*7400*/  FFMA.FTZ R4, R203, c[0x0][0x23c], -R7 ;  /* 0x00008f00cb047a23 */ /* 0x002fe20000010807 */
[----:B------:R-:W-:Y:S01]  /*7410*/  MOV R166, R137 ;  /* 0x0000008900a67202 */ /* 0x000fe20000000f00 */
[----:B------:R-:W-:-:S02]  /*7420*/  IMAD.MOV.U32 R167, RZ, RZ, R249 ;  /* 0x000000ffffa77224 */ /* 0x000fc400078e00f9 */
[----:B------:R-:W-:Y:S01]  /*7430*/  IMAD.MOV.U32 R112, RZ, RZ, R250 ;  /* 0x000000ffff707224 */ /* 0x000fe200078e00fa */
[----:B------:R-:W-:Y:S01]  /*7440*/  MOV R115, R251 ;  /* 0x000000fb00737202 */ /* 0x000fe20000000f00 */
[----:B------:R-:W-:Y:S01]  /*7450*/  IMAD.MOV.U32 R118, RZ, RZ, R193 ;  /* 0x000000ffff767224 */ /* 0x000fe200078e00c1 */
[----:B------:R-:W-:Y:S01]  /*7460*/  HMMA.16816.F32 R96, R16, R24, R84 ;  /* 0x000000181060723c */ /* 0x000fe20000001854 */
[----:B------:R1:W-:Y:S01]  /*7470*/  MUFU.EX2 R199, R4 ;  /* 0x0000000400c77308 */ /* 0x0003e20000000800 */
[----:B------:R-:W-:Y:S01]  /*7480*/  MOV R137, R248 ;  /* 0x000000f800897202 */ /* 0x000fe20000000f00 */
[----:B------:R-:W-:Y:S01]  /*7490*/  IMAD.MOV.U32 R195, RZ, RZ, R140 ;  /* 0x000000ffffc37224 */ /* 0x000fe200078e008c */
[----:B------:R-:W-:Y:S01]  /*74a0*/  MOV R117, R142 ;  /* 0x0000008e00757202 */ /* 0x000fe20000000f00 */
[----:B------:R-:W1:Y:S02]  /*74b0*/  LDSM.16.MT88.4 R28, [R231+0xa000] ;  /* 0x00a00000e71c783b */ /* 0x000e640000004200 */
[----:B----4-:R-:W-:-:S02]  /*74c0*/  F2FP.PACK_AB R16, R187, R197 ;  /* 0x000000c5bb10723e */ /* 0x010fc400000000ff */
[----:B---3--:R-:W-:Y:S01]  /*74d0*/  F2FP.PACK_AB R17, R185, R198 ;  /* 0x000000c6b911723e */ /* 0x008fe200000000ff */
[----:B------:R-:W3:Y:S01]  /*74e0*/  LDSM.16.MT88.4 R24, [R229+0xa000] ;  /* 0x00a00000e518783b */ /* 0x000ee20000004200 */
[----:B------:R-:W-:Y:S02]  /*74f0*/  F2FP.PACK_AB R18, R152, R170 ;  /* 0x000000aa9812723e */ /* 0x000fe400000000ff */
[----:B------:R-:W-:-:S07]  /*7500*/  F2FP.PACK_AB R19, R153, R169 ;  /* 0x000000a99913723e */ /* 0x000fce00000000ff */
[----:B--2---:R-:W-:Y:S07]  /*7510*/  HMMA.16816.F32 R104, R16, R20, R36 ;  /* 0x000000141068723c */ /* 0x004fee0000001824 */
[----:B------:R-:W-:Y:S02]  /*7520*/  FFMA.FTZ R39, R219, c[0x0][0x23c], -R2 ;  /* 0x00008f00db277a23 */ /* 0x000fe40000010802 */
[----:B------:R-:W2:Y:S04]  /*7530*/  LDL.LU R219, [R1+0x168] ;  /* 0x0001680001db7983 */ /* 0x000ea80000300800 */
[----:B------:R-:W4:Y:S01]  /*7540*/  LDL.LU R122, [R1+0x10] ;  /* 0x00001000017a7983 */ /* 0x000f220000300800 */
[----:B-1----:R-:W-:-:S04]  /*7550*/  FFMA.FTZ R4, R181, c[0x0][0x23c], -R7 ;  /* 0x00008f00b5047a23 */ /* 0x002fc80000010807 */
[----:B------:R1:W-:Y:S02]  /*7560*/  MUFU.EX2 R171, R4 ;  /* 0x0000000400ab7308 */ /* 0x0003e40000000800 */
[----:B-1----:R-:W-:-:S06]  /*7570*/  FFMA.FTZ R4, R159, c[0x0][0x23c], -R7 ;  /* 0x00008f009f047a23 */ /* 0x002fcc0000010807 */
[----:B------:R1:W-:Y:S02]  /*7580*/  MUFU.EX2 R168, R4 ;  /* 0x0000000400a87308 */ /* 0x0003e40000000800 */
[----:B-1----:R-:W-:-:S06]  /*7590*/  FFMA.FTZ R4, R158, c[0x0][0x23c], -R7 ;  /* 0x00008f009e047a23 */ /* 0x002fcc0000010807 */
[----:B------:R1:W1:Y:S02]  /*75a0*/  MUFU.EX2 R110, R4 ;  /* 0x00000004006e7308 */ /* 0x0002640000000800 */
[----:B-1----:R-:W-:-:S06]  /*75b0*/  FFMA.FTZ R4, R204, c[0x0][0x23c], -R5 ;  /* 0x00008f00cc047a23 */ /* 0x002fcc0000010805 */
[----:B------:R1:W-:Y:S02]  /*75c0*/  MUFU.EX2 R248, R4 ;  /* 0x0000000400f87308 */ /* 0x0003e40000000800 */
[----:B-1----:R-:W-:-:S06]  /*75d0*/  FFMA.FTZ R4, R183, c[0x0][0x23c], -R5 ;  /* 0x00008f00b7047a23 */ /* 0x002fcc0000010805 */
[----:B------:R1:W1:Y:S02]  /*75e0*/  MUFU.EX2 R249, R4 ;  /* 0x0000000400f97308 */ /* 0x0002640000000800 */
[----:B-1----:R-:W-:-:S06]  /*75f0*/  FFMA.FTZ R4, R175, c[0x0][0x23c], -R5 ;  /* 0x00008f00af047a23 */ /* 0x002fcc0000010805 */
[----:B------:R1:W-:Y:S02]  /*7600*/  MUFU.EX2 R250, R4 ;  /* 0x0000000400fa7308 */ /* 0x0003e40000000800 */
[----:B-1----:R-:W-:-:S06]  /*7610*/  FFMA.FTZ R4, R157, c[0x0][0x23c], -R5 ;  /* 0x00008f009d047a23 */ /* 0x002fcc0000010805 */
[----:B------:R-:W1:Y:S01]  /*7620*/  MUFU.EX2 R251, R4 ;  /* 0x0000000400fb7308 */ /* 0x000e620000000800 */
[----:B------:R-:W-:Y:S02]  /*7630*/  MOV R175, R110 ;  /* 0x0000006e00af7202 */ /* 0x000fe40000000f00 */
[----:B------:R-:W-:Y:S02]  /*7640*/  F2FP.PACK_AB R12, R171, R199 ;  /* 0x000000c7ab0c723e */ /* 0x000fe400000000ff */
[----:B------:R-:W-:Y:S02]  /*7650*/  F2FP.PACK_AB R13, R249, R248 ;  /* 0x000000f8f90d723e */ /* 0x000fe400000000ff */
[----:B------:R-:W-:Y:S01]  /*7660*/  F2FP.PACK_AB R14, R175, R168 ;  /* 0x000000a8af0e723e */ /* 0x000fe200000000ff */
[----:B------:R-:W-:Y:S01]  /*7670*/  IMAD.MOV.U32 R110, RZ, RZ, R149 ;  /* 0x000000ffff6e7224 */ /* 0x000fe200078e0095 */
[----:B------:R-:W-:Y:S02]  /*7680*/  MOV R154, R143 ;  /* 0x0000008f009a7202 */ /* 0x000fe40000000f00 */
[----:B-1----:R-:W-:Y:S01]  /*7690*/  F2FP.PACK_AB R15, R251, R250 ;  /* 0x000000fafb0f723e */ /* 0x002fe200000000ff */
[----:B------:R-:W-:Y:S01]  /*76a0*/  HMMA.16816.F32 R100, R16, R22, R52 ;  /* 0x000000161064723c */ /* 0x000fe20000001834 */
[----:B------:R-:W-:-:S02]  /*76b0*/  MOV R116, R141 ;  /* 0x0000008d00747202 */ /* 0x000fc40000000f00 */
[----:B------:R-:W-:Y:S02]  /*76c0*/  MOV R113, R151 ;  /* 0x0000009700717202 */ /* 0x000fe40000000f00 */
[----:B------:R-:W-:Y:S02]  /*76d0*/  MOV R193, R150 ;  /* 0x0000009600c17202 */ /* 0x000fe40000000f00 */
[----:B------:R-:W-:Y:S01]  /*76e0*/  MOV R119, R148 ;  /* 0x0000009400777202 */ /* 0x000fe20000000f00 */
[C---:B------:R-:W-:Y:S08]  /*76f0*/  HMMA.16816.F32 R140, R12.reuse, R20, R44 ;  /* 0x000000140c8c723c */ /* 0x040ff0000000182c */
[----:B------:R-:W-:Y:S01]  /*7700*/  HMMA.16816.F32 R148, R12, R22, R56 ;  /* 0x000000160c94723c */ /* 0x000fe20000001838 */
[----:B------:R-:W1:Y:S01]  /*7710*/  LDSM.16.MT88.4 R20, [R230+0xa000] ;  /* 0x00a00000e614783b */ /* 0x000e620000004200 */
[----:B------:R-:W-:-:S02]  /*7720*/  MOV R182, R108 ;  /* 0x0000006c00b67202 */ /* 0x000fc40000000f00 */
[----:B------:R-:W-:Y:S02]  /*7730*/  MOV R108, R166 ;  /* 0x000000a6006c7202 */ /* 0x000fe40000000f00 */
[----:B------:R-:W-:Y:S01]  /*7740*/  MOV R166, R167 ;  /* 0x000000a700a67202 */ /* 0x000fe20000000f00 */
[----:B------:R-:W-:Y:S02]  /*7750*/  IMAD.MOV.U32 R167, RZ, RZ, R137 ;  /* 0x000000ffffa77224 */ /* 0x000fe400078e0089 */
[----:B------:R-:W2:Y:S01]  /*7760*/  LDL.LU R137, [R1+0x8] ;  /* 0x0000080001897983 */ /* 0x000ea20000300800 */
[-C--:B------:R-:W-:Y:S01]  /*7770*/  HMMA.16816.F32 R84, R12, R28.reuse, R40 ;  /* 0x0000001c0c54723c */ /* 0x080fe20000001828 */
        /* <DEDUP_REMOVED lines=8> */
[--C-:B------:R-:W-:Y:S01]  /*7800*/  FFMA.FTZ R38, R226, c[0x0][0x23c], -R2.reuse ;  /* 0x00008f00e2267a23 */ /* 0x100fe20000010802 */
[----:B------:R-:W-:Y:S01]  /*7810*/  MOV R174, R131 ;  /* 0x0000008300ae7202 */ /* 0x000fe20000000f00 */
[--C-:B------:R-:W-:Y:S01]  /*7820*/  FFMA.FTZ R37, R223, c[0x0][0x23c], -R2.reuse ;  /* 0x00008f00df257a23 */ /* 0x100fe20000010802 */
[----:B------:R-:W-:Y:S01]  /*7830*/  MOV R131, R119 ;  /* 0x0000007700837202 */ /* 0x000fe20000000f00 */
[----:B------:R-:W-:-:S02]  /*7840*/  FFMA.FTZ R36, R211, c[0x0][0x23c], -R2 ;  /* 0x00008f00d3247a23 */ /* 0x000fc40000010802 */
[--C-:B------:R-:W-:Y:S01]  /*7850*/  FFMA.FTZ R115, R160, c[0x0][0x23c], -R2.reuse ;  /* 0x00008f00a0737a23 */ /* 0x100fe20000010802 */
[C---:B---3--:R-:W-:Y:S01]  /*7860*/  HMMA.16816.F32 R52, R12.reuse, R24, R64 ;  /* 0x000000180c34723c */ /* 0x048fe20000001840 */
[--C-:B------:R-:W-:Y:S02]  /*7870*/  FFMA.FTZ R116, R144, c[0x0][0x23c], -R2.reuse ;  /* 0x00008f0090747a23 */ /* 0x100fe40000010802 */
[--C-:B------:R-:W-:Y:S02]  /*7880*/  FFMA.FTZ R117, R121, c[0x0][0x23c], -R2.reuse ;  /* 0x00008f0079757a23 */ /* 0x100fe40000010802 */
[--C-:B------:R-:W-:Y:S02]  /*7890*/  FFMA.FTZ R118, R120, c[0x0][0x23c], -R2.reuse ;  /* 0x00008f0078767a23 */ /* 0x100fe40000010802 */
[--C-:B------:R-:W-:Y:S01]  /*78a0*/  FFMA.FTZ R66, R209, c[0x0][0x23c], -R2.reuse ;  /* 0x00008f00d1427a23 */ /* 0x100fe20000010802 */
[----:B------:R-:W-:Y:S01]  /*78b0*/  HMMA.16816.F32 R56, R12, R30, R60 ;  /* 0x0000001e0c38723c */ /* 0x000fe2000000183c */
[----:B------:R-:W-:Y:S01]  /*78c0*/  FFMA.FTZ R67, R206, c[0x0][0x23c], -R2 ;  /* 0x00008f00ce437a23 */ /* 0x000fe20000010802 */
[----:B------:R-:W-:Y:S01]  /*78d0*/  MOV R201, R172 ;  /* 0x000000ac00c97202 */ /* 0x000fe20000000f00 */
[----:B------:R-:W-:-:S05]  /*78e0*/  FFMA.FTZ R29, R225, c[0x0][0x23c], -R0 ;  /* 0x00008f00e11d7a23 */ /* 0x000fca0000010800 */
[----:B-1----:R-:W-:Y:S01]  /*78f0*/  HMMA.16816.F32 R40, R12, R22, R76 ;  /* 0x000000160c28723c */ /* 0x002fe2000000184c */
[--C-:B------:R-:W-:Y:S02]  /*7900*/  FFMA.FTZ R28, R220, c[0x0][0x23c], -R0.reuse ;  /* 0x00008f00dc1c7a23 */ /* 0x100fe40000010800 */
[--C-:B------:R-:W-:Y:S02]  /*7910*/  FFMA.FTZ R119, R146, c[0x0][0x23c], -R0.reuse ;  /* 0x00008f0092777a23 */ /* 0x100fe40000010800 */
[----:B------:R-:W-:-:S03]  /*7920*/  FFMA.FTZ R120, R133, c[0x0][0x23c], -R0 ;  /* 0x00008f0085787a23 */ /* 0x000fc60000010800 */
[----:B------:R-:W-:Y:S01]  /*7930*/  HMMA.16816.F32 R76, R16, R26, R92 ;  /* 0x0000001a104c723c */ /* 0x000fe2000000185c */
[----:B------:R-:W-:Y:S02]  /*7940*/  FFMA.FTZ R121, R132, c[0x0][0x23c], -R0 ;  /* 0x00008f0084797a23 */ /* 0x000fe40000010800 */
[----:B------:R-:W-:-:S04]  /*7950*/  IMAD.MOV.U32 R172, RZ, RZ, R114 ;  /* 0x000000ffffac7224 */ /* 0x000fc800078e0072 */
[--C-:B------:R-:W-:Y:S01]  /*7960*/  FFMA.FTZ R93, R178, c[0x0][0x23c], -R2.reuse ;  /* 0x00008f00b25d7a23 */ /* 0x100fe20000010802 */
[----:B------:R-:W-:Y:S01]  /*7970*/  HMMA.16816.F32 R48, R12, R26, R68 ;  /* 0x0000001a0c30723c */ /* 0x000fe20000001844 */
[----:B------:R-:W-:Y:S02]  /*7980*/  FFMA.FTZ R94, R161, c[0x0][0x23c], -R2 ;  /* 0x00008f00a15e7a23 */ /* 0x000fe40000010802 */
[----:B------:R-:W-:-:S05]  /*7990*/  FFMA.FTZ R95, R218, c[0x0][0x23c], -R0 ;  /* 0x00008f00da5f7a23 */ /* 0x000fca0000010800 */
[C---:B------:R-:W-:Y:S07]  /*79a0*/  HMMA.16816.F32 R60, R16.reuse, R30, R88 ;  /* 0x0000001e103c723c */ /* 0x040fee0000001858 */
[--C-:B------:R-:W-:Y:S01]  /*79b0*/  FFMA.FTZ R31, R216, c[0x0][0x23c], -R0.reuse ;  /* 0x00008f00d81f7a23 */ /* 0x100fe20000010800 */
[----:B------:R-:W-:Y:S01]  /*79c0*/  HMMA.16816.F32 R68, R16, R24, R96 ;  /* 0x000000181044723c */ /* 0x000fe20000001860 */
[----:B------:R-:W-:Y:S01]  /*79d0*/  FFMA.FTZ R30, R252, c[0x0][0x23c], -R0 ;  /* 0x00008f00fc1e7a23 */ /* 0x000fe20000010800 */
[----:B------:R-:W3:Y:S01]  /*79e0*/  LDL.LU R216, [R1+0x164] ;  /* 0x0001640001d87983 */ /* 0x000ee20000300800 */
[----:B------:R-:W-:-:S02]  /*79f0*/  FADD.FTZ R92, R3, R134 ;  /* 0x00000086035c7221 */ /* 0x000fc40000010000 */
[----:B------:R-:W-:Y:S01]  /*7a00*/  FFMA.FTZ R4, R224, c[0x0][0x23c], -R7 ;  /* 0x00008f00e0047a23 */ /* 0x000fe20000010807 */
[----:B------:R-:W1:Y:S01]  /*7a10*/  LDSM.16.MT88.4 R24, [R228+0xa800] ;  /* 0x00a80000e418783b */ /* 0x000e620000004200 */
[--C-:B------:R-:W-:Y:S02]  /*7a20*/  FFMA.FTZ R96, R208, c[0x0][0x23c], -R0.reuse ;  /* 0x00008f00d0607a23 */ /* 0x100fe40000010800 */
[--C-:B------:R-:W-:Y:S02]  /*7a30*/  FFMA.FTZ R97, R205, c[0x0][0x23c], -R0.reuse ;  /* 0x00008f00cd617a23 */ /* 0x100fe40000010800 */
[--C-:B------:R-:W-:Y:S02]  /*7a40*/  FFMA.FTZ R98, R176, c[0x0][0x23c], -R0.reuse ;  /* 0x00008f00b0627a23 */ /* 0x100fe40000010800 */
[----:B----4-:R-:W-:Y:S02]  /*7a50*/  FFMA.FTZ R2, R122, c[0x0][0x23c], -R5 ;  /* 0x00008f007a027a23 */ /* 0x010fe40000010805 */
[----:B------:R-:W-:-:S02]  /*7a60*/  FFMA.FTZ R122, R123, c[0x0][0x23c], -R0 ;  /* 0x00008f007b7a7a23 */ /* 0x000fc40000010800 */
[----:B------:R-:W-:Y:S02]  /*7a70*/  FFMA.FTZ R0, R222, c[0x0][0x23c], -R5 ;  /* 0x00008f00de007a23 */ /* 0x000fe40000010805 */
[----:B------:R-:W4:Y:S04]  /*7a80*/  LDL.LU R222, [R1+0x160] ;  /* 0x0001600001de7983 */ /* 0x000f280000300800 */
[----:B------:R-:W4:Y:S04]  /*7a90*/  LDL.LU R114, [R1+0xc] ;  /* 0x00000c0001727983 */ /* 0x000f280000300800 */
[----:B------:R-:W4:Y:S04]  /*7aa0*/  LDL.LU R134, [R1+0x15c] ;  /* 0x00015c0001867983 */ /* 0x000f280000300800 */
[----:B------:R-:W4:Y:S01]  /*7ab0*/  LDL.LU R3, [R1+0x158] ;  /* 0x0001580001037983 */ /* 0x000f220000300800 */
[-C--:B------:R-:W-:Y:S01]  /*7ac0*/  HMMA.16816.F32 R44, R12, R20.reuse, R80 ;  /* 0x000000140c2c723c */ /* 0x080fe20000001850 */
[----:B------:R1:W-:Y:S02]  /*7ad0*/  MUFU.EX2 R224, R4 ;  /* 0x0000000400e07308 */ /* 0x0003e40000000800 */
[----:B------:R-:W-:Y:S05]  /*7ae0*/  LDSM.16.MT88.4 R12, [R230+0xa800] ;  /* 0x00a80000e60c783b */ /* 0x000fea0000004200 */
[----:B------:R-:W-:Y:S01]  /*7af0*/  HMMA.16816.F32 R80, R16, R20, R72 ;  /* 0x000000141050723c */ /* 0x000fe20000001848 */
[----:B------:R-:W-:-:S07]  /*7b00*/  IMAD.MOV.U32 R173, RZ, RZ, R186 ;  /* 0x000000ffffad7224 */ /* 0x000fce00078e00ba */
[----:B------:R-:W-:Y:S01]  /*7b10*/  HMMA.16816.F32 R72, R16, R22, R32 ;  /* 0x000000161048723c */ /* 0x000fe20000001820 */
[----:B------:R-:W2:Y:S01]  /*7b20*/  LDSM.16.MT88.4 R20, [R231+0xa800] ;  /* 0x00a80000e714783b */ /* 0x000ea20000004200 */
[----:B-1----:R-:W-:-:S03]  /*7b30*/  FFMA.FTZ R4, R221, c[0x0][0x23c], -R7 ;  /* 0x00008f00dd047a23 */ /* 0x002fc60000010807 */
[----:B------:R-:W1:Y:S01]  /*7b40*/  LDSM.16.MT88.4 R16, [R229+0xa800] ;  /* 0x00a80000e510783b */ /* 0x000e620000004200 */
[----:B------:R-:W-:Y:S01]  /*7b50*/  MOV R186, R138 ;  /* 0x0000008a00ba7202 */ /* 0x000fe20000000f00 */
[----:B------:R2:W1:Y:S08]  /*7b60*/  MUFU.EX2 R221, R4 ;  /* 0x0000000400dd7308 */ /* 0x0004700000000800 */
[----:B------:R-:W-:Y:S01]  /*7b70*/  MUFU.EX2 R138, R2 ;  /* 0x00000002008a7308 */ /* 0x000fe20000000800 */
[----:B--2---:R-:W-:-:S07]  /*7b80*/  FFMA.FTZ R4, R217, c[0x0][0x23c], -R7 ;  /* 0x00008f00d9047a23 */ /* 0x004fce0000010807 */
[----:B------:R2:W-:Y:S01]  /*7b90*/  MUFU.EX2 R217, R4 ;  /* 0x0000000400d97308 */ /* 0x0005e20000000800 */
[----:B------:R-:W-:-:S07]  /*7ba0*/  MOV R203, R131 ;  /* 0x0000008300cb7202 */ /* 0x000fce0000000f00 */
[----:B------:R-:W-:Y:S01]  /*7bb0*/  MUFU.EX2 R132, R0 ;  /* 0x0000000000847308 */ /* 0x000fe20000000800 */
[----:B--2---:R-:W-:-:S07]  /*7bc0*/  FFMA.FTZ R4, R219, c[0x0][0x23c], -R7 ;  /* 0x00008f00db047a23 */ /* 0x004fce0000010807 */
[----:B------:R1:W2:Y:S01]  /*7bd0*/  MUFU.EX2 R204, R4 ;  /* 0x0000000400cc7308 */ /* 0x0002a20000000800 */
        /* <DEDUP_REMOVED lines=10> */
[----:B------:R-:W-:-:S02]  /*7c80*/  MOV R182, R128 ;  /* 0x0000008000b67202 */ /* 0x000fc40000000f00 */
        /* <DEDUP_REMOVED lines=8> */
[--C-:B------:R-:W-:Y:S01]  /*7d10*/  FFMA.FTZ R33, R214, c[0x0][0x23c], -R7.reuse ;  /* 0x00008f00d6217a23 */ /* 0x100fe20000010807 */
[----:B------:R-:W-:Y:S01]  /*7d20*/  MOV R90, R113 ;  /* 0x00000071005a7202 */ /* 0x000fe20000000f00 */
[--C-:B------:R-:W-:Y:S01]  /*7d30*/  FFMA.FTZ R32, R213, c[0x0][0x23c], -R7.reuse ;  /* 0x00008f00d5207a23 */ /* 0x100fe20000010807 */
[----:B------:R-:W-:Y:S01]  /*7d40*/  MOV R226, R203 ;  /* 0x000000cb00e27202 */ /* 0x000fe20000000f00 */
[----:B------:R-:W-:Y:S01]  /*7d50*/  MUFU.EX2 R129, R37 ;  /* 0x0000002500817308 */ /* 0x000fe20000000800 */
[--C-:B------:R-:W-:Y:S01]  /*7d60*/  FFMA.FTZ R99, R207, c[0x0][0x23c], -R7.reuse ;  /* 0x00008f00cf637a23 */ /* 0x100fe20000010807 */
[----:B------:R-:W-:Y:S01]  /*7d70*/  MOV R203, R6 ;  /* 0x0000000600cb7202 */ /* 0x000fe20000000f00 */
[--C-:B------:R-:W-:Y:S01]  /*7d80*/  FFMA.FTZ R108, R177, c[0x0][0x23c], -R7.reuse ;  /* 0x00008f00b16c7a23 */ /* 0x100fe20000010807 */
[----:B-1----:R-:W-:Y:S01]  /*7d90*/  F2FP.PACK_AB R4, R221, R224 ;  /* 0x000000e0dd04723e */ /* 0x002fe200000000ff */
[----:B------:R-:W-:-:S03]  /*7da0*/  FFMA.FTZ R109, R147, c[0x0][0x23c], -R7 ;  /* 0x00008f00936d7a23 */ /* 0x000fc60000010807 */
[----:B------:R-:W-:Y:S01]  /*7db0*/  MUFU.EX2 R130, R36 ;  /* 0x0000002400827308 */ /* 0x000fe20000000800 */
[----:B------:R-:W-:Y:S01]  /*7dc0*/  FFMA.FTZ R110, R145, c[0x0][0x23c], -R7 ;  /* 0x00008f00916e7a23 */ /* 0x000fe20000010807 */
[----:B--2---:R-:W-:Y:S01]  /*7dd0*/  F2FP.PACK_AB R6, R204, R217 ;  /* 0x000000d9cc06723e */ /* 0x004fe200000000ff */
[--C-:B------:R-:W-:Y:S02]  /*7de0*/  FFMA.FTZ R0, R247, c[0x0][0x23c], -R5.reuse ;  /* 0x00008f00f7007a23 */ /* 0x100fe40000010805 */
[----:B------:R-:W-:-:S03]  /*7df0*/  FFMA.FTZ R64, R215, c[0x0][0x23c], -R5 ;  /* 0x00008f00d7407a23 */ /* 0x000fc60000010805 */
[----:B------:R-:W-:Y:S01]  /*7e00*/  MUFU.EX2 R123, R31 ;  /* 0x0000001f007b7308 */ /* 0x000fe20000000800 */
[--C-:B------:R-:W-:Y:S02]  /*7e10*/  FFMA.FTZ R65, R212, c[0x0][0x23c], -R5.reuse ;  /* 0x00008f00d4417a23 */ /* 0x100fe40000010805 */
[--C-:B------:R-:W-:Y:S02]  /*7e20*/  FFMA.FTZ R111, R210, c[0x0][0x23c], -R5.reuse ;  /* 0x00008f00d26f7a23 */ /* 0x100fe40000010805 */
[----:B------:R-:W-:-:S03]  /*7e30*/  FFMA.FTZ R112, R179, c[0x0][0x23c], -R5 ;  /* 0x00008f00b3707a23 */ /* 0x000fc60000010805 */
[----:B------:R-:W-:Y:S01]  /*7e40*/  MUFU.EX2 R124, R30 ;  /* 0x0000001e007c7308 */ /* 0x000fe20000000800 */
[----:B------:R-:W-:-:S07]  /*7e50*/  FFMA.FTZ R113, R163, c[0x0][0x23c], -R5 ;  /* 0x00008f00a3717a23 */ /* 0x000fce0000010805 */
[----:B------:R-:W-:Y:S01]  /*7e60*/  MUFU.EX2 R126, R29 ;  /* 0x0000001d007e7308 */ /* 0x000fe20000000800 */
[----:B------:R-:W-:-:S07]  /*7e70*/  FFMA.FTZ R2, R137, c[0x0][0x23c], -R5 ;  /* 0x00008f0089027a23 */ /* 0x000fce0000010805 */
[----:B------:R1:W-:Y:S02]  /*7e80*/  MUFU.EX2 R137, R2 ;  /* 0x0000000200897308 */ /* 0x0003e40000000800 */
[----:B-1----:R-:W-:-:S06]  /*7e90*/  FFMA.FTZ R2, R227, c[0x0][0x23c], -R5 ;  /* 0x00008f00e3027a23 */ /* 0x002fcc0000010805 */
[----:B------:R-:W1:Y:S01]  /*7ea0*/  MUFU.EX2 R131, R2 ;  /* 0x0000000200837308 */ /* 0x000e620000000800 */
[----:B------:R-:W-:-:S07]  /*7eb0*/  IMAD.MOV.U32 R227, RZ, RZ, R166 ;  /* 0x000000ffffe37224 */ /* 0x000fce00078e00a6 */
[----:B------:R-:W2:Y:S01]  /*7ec0*/  MUFU.EX2 R128, R28 ;  /* 0x0000001c00807308 */ /* 0x000ea20000000800 */
        /* <DEDUP_REMOVED lines=11> */
[----:B------:R-:W-:Y:S02]  /*7f80*/  MOV R181, R165 ;  /* 0x000000a500b57202 */ /* 0x000fe40000000f00 */
[----:B------:R-:W-:Y:S01]  /*7f90*/  MOV R172, R164 ;  /* 0x000000a400ac7202 */ /* 0x000fe20000000f00 */
[--C-:B---3--:R-:W-:Y:S01]  /*7fa0*/  FFMA.FTZ R34, R216, c[0x0][0x23c], -R7.reuse ;  /* 0x00008f00d8227a23 */ /* 0x108fe20000010807 */
[----:B------:R-:W-:Y:S01]  /*7fb0*/  MOV R216, R167 ;  /* 0x000000a700d87202 */ /* 0x000fe20000000f00 */
[----:B------:R-:W-:Y:S08]  /*7fc0*/  MUFU.EX2 R64, R64 ;  /* 0x0000004000407308 */ /* 0x000ff00000000800 */
[----:B------:R-:W-:Y:S08]  /*7fd0*/  MUFU.EX2 R65, R65 ;  /* 0x0000004100417308 */ /* 0x000ff00000000800 */
[----:B------:R-:W-:Y:S01]  /*7fe0*/  MUFU.EX2 R66, R66 ;  /* 0x0000004200427308 */ /* 0x000fe20000000800 */
[----:B----4-:R-:W-:Y:S01]  /*7ff0*/  FFMA.FTZ R35, R222, c[0x0][0x23c], -R7 ;  /* 0x00008f00de237a23 */ /* 0x010fe20000010807 */
[----:B-1----:R-:W-:Y:S01]  /*8000*/  F2FP.PACK_AB R7, R131, R132 ;  /* 0x000000848307723e */ /* 0x002fe200000000ff */
[----:B------:R-:W-:-:S02]  /*8010*/  FFMA.FTZ R2, R114, c[0x0][0x23c], -R5 ;  /* 0x00008f0072027a23 */ /* 0x000fc40000010805 */
[----:B------:R-:W-:Y:S01]  /*8020*/  FFMA.FTZ R114, R162, c[0x0][0x23c], -R5 ;  /* 0x00008f00a2727a23 */ /* 0x000fe20000010805 */
[----:B------:R-:W-:Y:S02]  /*8030*/  F2FP.PACK_AB R5, R137, R138 ;  /* 0x0000008a8905723e */ /* 0x000fe400000000ff */
[----:B------:R-:W-:-:S05]  /*8040*/  MOV R222, R193 ;  /* 0x000000c100de7202 */ /* 0x000fca0000000f00 */
        /* <DEDUP_REMOVED lines=8> */
[----:B------:R-:W-:-:S02]  /*80d0*/  FADD.FTZ R7, R227, R188 ;  /* 0x000000bce3077221 */ /* 0x000fc40000010000 */
[----:B------:R-:W-:Y:S02]  /*80e0*/  FADD.FTZ R6, R134, R3 ;  /* 0x0000000386067221 */ /* 0x000fe40000010000 */
[----:B------:R-:W-:Y:S01]  /*80f0*/  FADD.FTZ R5, R245, R246 ;  /* 0x000000f6f5057221 */ /* 0x000fe20000010000 */
[----:B------:R-:W-:Y:S01]  /*8100*/  MUFU.EX2 R67, R67 ;  /* 0x0000004300437308 */ /* 0x000fe20000000800 */
[----:B------:R-:W-:-:S07]  /*8110*/  FADD.FTZ R4, R244, R92 ;  /* 0x0000005cf4047221 */ /* 0x000fce0000010000 */
[----:B------:R-:W-:Y:S01]  /*8120*/  MUFU.EX2 R93, R93 ;  /* 0x0000005d005d7308 */ /* 0x000fe20000000800 */
[----:B------:R-:W-:Y:S01]  /*8130*/  FADD.FTZ R29, R189, R7 ;  /* 0x00000007bd1d7221 */ /* 0x000fe20000010000 */
[----:B--2---:R-:W-:Y:S01]  /*8140*/  F2FP.PACK_AB R7, R128, R126 ;  /* 0x0000007e8007723e */ /* 0x004fe200000000ff */
[----:B------:R-:W-:Y:S01]  /*8150*/  FADD.FTZ R31, R216, R6 ;  /* 0x00000006d81f7221 */ /* 0x000fe20000010000 */
[----:B------:R-:W-:Y:S01]  /*8160*/  F2FP.PACK_AB R6, R130, R129 ;  /* 0x000000818206723e */ /* 0x000fe200000000ff */
[----:B------:R-:W-:Y:S01]  /*8170*/  FADD.FTZ R30, R222, R5 ;  /* 0x00000005de1e7221 */ /* 0x000fe20000010000 */
[----:B------:R-:W-:Y:S01]  /*8180*/  F2FP.PACK_AB R5, R124, R123 ;  /* 0x0000007b7c05723e */ /* 0x000fe200000000ff */
[----:B------:R-:W-:Y:S01]  /*8190*/  FADD.FTZ R28, R133, R4 ;  /* 0x00000004851c7221 */ /* 0x000fe20000010000 */
[----:B------:R-:W-:Y:S01]  /*81a0*/  F2FP.PACK_AB R4, R127, R125 ;  /* 0x0000007d7f04723e */ /* 0x000fe200000000ff */
[----:B------:R-:W-:Y:S08]  /*81b0*/  MUFU.EX2 R92, R34 ;  /* 0x00000022005c7308 */ /* 0x000ff00000000800 */
[----:B------:R-:W-:Y:S01]  /*81c0*/  MUFU.EX2 R94, R94 ;  /* 0x0000005e005e7308 */ /* 0x000fe20000000800 */
[C---:B------:R-:W-:Y:S07]  /*81d0*/  HMMA.16816.F32 R52, R4.reuse, R26, R100 ;  /* 0x0000001a0434723c */ /* 0x040fee0000001864 */
[----:B------:R-:W-:Y:S01]  /*81e0*/  MUFU.EX2 R95, R95 ;  /* 0x0000005f005f7308 */ /* 0x000fe20000000800 */
[C---:B------:R-:W-:Y:S07]  /*81f0*/  HMMA.16816.F32 R40, R4.reuse, R22, R60 ;  /* 0x000000160428723c */ /* 0x040fee000000183c */
[----:B------:R-:W-:Y:S01]  /*8200*/  MUFU.EX2 R96, R96 ;  /* 0x0000006000607308 */ /* 0x000fe20000000800 */
[C---:B------:R-:W-:Y:S07]  /*8210*/  HMMA.16816.F32 R36, R4.reuse, R16, R68 ;  /* 0x000000100424723c */ /* 0x040fee0000001844 */
[----:B------:R-:W-:Y:S01]  /*8220*/  MUFU.EX2 R97, R97 ;  /* 0x0000006100617308 */ /* 0x000fe20000000800 */
[C---:B------:R-:W-:Y:S01]  /*8230*/  HMMA.16816.F32 R56, R4.reuse, R24, R104 ;  /* 0x000000180438723c */ /* 0x040fe20000001868 */
[----:B------:R-:W1:Y:S06]  /*8240*/  LDSM.16.MT88.4 R24, [R228+0xb000] ;  /* 0x00b00000e418783b */ /* 0x000e6c0000004200 */
[----:B------:R-:W-:Y:S01]  /*8250*/  MUFU.EX2 R98, R98 ;  /* 0x0000006200627308 */ /* 0x000fe20000000800 */
[C---:B------:R-:W-:Y:S01]  /*8260*/  HMMA.16816.F32 R156, R4.reuse, R20, R156 ;  /* 0x00000014049c723c */ /* 0x040fe2000000189c */
[----:B------:R-:W-:Y:S01]  /*8270*/  LDSM.16.MT88.4 R20, [R231+0xb000] ;  /* 0x00b00000e714783b */ /* 0x000fe20000004200 */
[----:B------:R-:W-:Y:S01]  /*8280*/  IMAD.MOV.U32 R215, RZ, RZ, R154 ;  /* 0x000000ffffd77224 */ /* 0x000fe200078e009a */
[----:B------:R-:W-:Y:S01]  /*8290*/  MOV R213, R211 ;  /* 0x000000d300d57202 */ /* 0x000fe20000000f00 */
[----:B------:R-:W-:Y:S01]  /*82a0*/  IMAD.MOV.U32 R147, RZ, RZ, R190 ;  /* 0x000000ffff937224 */ /* 0x000fe200078e00be */
[----:B------:R-:W-:Y:S01]  /*82b0*/  MOV R145, R155 ;  /* 0x0000009b00917202 */ /* 0x000fe20000000f00 */
[----:B------:R-:W-:Y:S01]  /*82c0*/  IMAD.MOV.U32 R207, RZ, RZ, R223 ;  /* 0x000000ffffcf7224 */ /* 0x000fe200078e00df */
[----:B------:R-:W-:Y:S01]  /*82d0*/  MUFU.EX2 R62, R35 ;  /* 0x00000023003e7308 */ /* 0x000fe20000000800 */
[C---:B------:R-:W-:Y:S01]  /*82e0*/  HMMA.16816.F32 R80, R4.reuse, R12, R80 ;  /* 0x0000000c0450723c */ /* 0x040fe20000001850 */
[----:B------:R-:W-:Y:S01]  /*82f0*/  MOV R214, R209 ;  /* 0x000000d100d67202 */ /* 0x000fe20000000f00 */
[----:B------:R-:W-:Y:S01]  /*8300*/  IMAD.MOV.U32 R227, RZ, RZ, R206 ;  /* 0x000000ffffe37224 */ /* 0x000fe200078e00ce */
[----:B------:R-:W-:Y:S01]  /*8310*/  MOV R247, R184 ;  /* 0x000000b800f77202 */ /* 0x000fe20000000f00 */
[----:B------:R2:W5:Y:S03]  /*8320*/  LDL.LU R3, [R1+0x154] ;  /* 0x0001540001037983 */ /* 0x0005660000300800 */
[----:B------:R-:W-:Y:S01]  /*8330*/  MUFU.EX2 R100, R33 ;  /* 0x0000002100647308 */ /* 0x000fe20000000800 */
[C---:B------:R-:W-:Y:S01]  /*8340*/  HMMA.16816.F32 R44, R4.reuse, R14, R72 ;  /* 0x0000000e042c723c */ /* 0x040fe20000001848 */
[----:B------:R-:W-:Y:S06]  /*8350*/  LDSM.16.MT88.4 R12, [R230+0xb000] ;  /* 0x00b00000e60c783b */ /* 0x000fec0000004200 */
[----:B------:R3:W4:Y:S08]  /*8360*/  MUFU.EX2 R63, R32 ;  /* 0x00000020003f7308 */ /* 0x0007300000000800 */
[----:B------:R1:W-:Y:S08]  /*8370*/  MUFU.EX2 R61, R2 ;  /* 0x00000002003d7308 */ /* 0x0003f00000000800 */
[----:B------:R-:W2:Y:S01]  /*8380*/  MUFU.EX2 R60, R0 ;  /* 0x00000000003c7308 */ /* 0x000ea20000000800 */
[----:B---3--:R-:W-:Y:S01]  /*8390*/  HMMA.16816.F32 R32, R4, R18, R76 ;  /* 0x000000120420723c */ /* 0x008fe2000000184c */
[----:B------:R-:W3:Y:S01]  /*83a0*/  LDSM.16.MT88.4 R16, [R229+0xb000] ;  /* 0x00b00000e510783b */ /* 0x000ee20000004200 */
[----:B------:R-:W-:Y:S01]  /*83b0*/  IMAD.MOV.U32 R211, RZ, RZ, R191 ;  /* 0x000000ffffd37224 */ /* 0x000fe200078e00bf */
[----:B------:R-:W-:Y:S01]  /*83c0*/  MOV R216, R219 ;  /* 0x000000db00d87202 */ /* 0x000fe20000000f00 */
[----:B------:R-:W-:Y:S01]  /*83d0*/  IMAD.MOV.U32 R107, RZ, RZ, R172 ;  /* 0x000000ffff6b7224 */ /* 0x000fe200078e00ac */
[----:B------:R-:W-:Y:S01]  /*83e0*/  MOV R210, R202 ;  /* 0x000000ca00d27202 */ /* 0x000fe20000000f00 */
[----:B------:R3:W5:Y:S01]  /*83f0*/  LDL.LU R134, [R1+0x150] ;  /* 0x0001500001867983 */ /* 0x0007620000300800 */
[----:B------:R-:W-:-:S02]  /*8400*/  FADD.FTZ R4, R205, R31 ;  /* 0x0000001fcd047221 */ /* 0x000fc40000010000 */
[----:B------:R-:W-:Y:S01]  /*8410*/  FADD.FTZ R5, R208, R30 ;  /* 0x0000001ed0057221 */ /* 0x000fe20000010000 */
[----:B----4-:R-:W-:Y:S01]  /*8420*/  F2FP.PACK_AB R6, R63, R100 ;  /* 0x000000643f06723e */ /* 0x010fe200000000ff */
[----:B-1----:R-:W-:Y:S01]  /*8430*/  FADD.FTZ R2, R146, R29 ;  /* 0x0000001d92027221 */ /* 0x002fe20000010000 */
[----:B------:R-:W-:Y:S01]  /*8440*/  F2FP.PACK_AB R7, R65, R64 ;  /* 0x000000404107723e */ /* 0x000fe200000000ff */
[----:B------:R-:W-:Y:S01]  /*8450*/  FADD.FTZ R30, R225, R4 ;  /* 0x00000004e11e7221 */ /* 0x000fe20000010000 */
[----:B------:R-:W-:Y:S01]  /*8460*/  F2FP.PACK_AB R4, R92, R62 ;  /* 0x0000003e5c04723e */ /* 0x000fe200000000ff */
[----:B------:R-:W-:Y:S01]  /*8470*/  FADD.FTZ R31, R252, R5 ;  /* 0x00000005fc1f7221 */ /* 0x000fe20000010000 */
[----:B--2---:R-:W-:Y:S01]  /*8480*/  F2FP.PACK_AB R5, R60, R61 ;  /* 0x0000003d3c05723e */ /* 0x004fe200000000ff */
        /* <DEDUP_REMOVED lines=14> */
[----:B------:R-:W-:Y:S01]  /*8570*/  FADD.FTZ R28, R205, R2 ;  /* 0x00000002cd1c7221 */ /* 0x000fe20000010000 */
[----:B------:R-:W-:-:S02]  /*8580*/  MOV R102, R211 ;  /* 0x000000d300667202 */ /* 0x000fc40000000f00 */
[----:B------:R-:W-:Y:S01]  /*8590*/  MOV R212, R200 ;  /* 0x000000c800d47202 */ /* 0x000fe20000000f00 */
[----:B------:R-:W-:Y:S01]  /*85a0*/  IMAD.MOV.U32 R219, RZ, RZ, R170 ;  /* 0x000000ffffdb7224 */ /* 0x000fe200078e00aa */
[----:B------:R-:W-:Y:S01]  /*85b0*/  MOV R223, R152 ;  /* 0x0000009800df7202 */ /* 0x000fe20000000f00 */
[C---:B------:R-:W-:Y:S01]  /*85c0*/  HMMA.16816.F32 R148, R4.reuse, R26, R148 ;  /* 0x0000001a0494723c */ /* 0x040fe20000001894 */
[----:B------:R-:W-:Y:S01]  /*85d0*/  FADD.FTZ R28, R240, R28 ;  /* 0x0000001cf01c7221 */ /* 0x000fe20000010000 */
[----:B------:R-:W-:Y:S01]  /*85e0*/  MOV R206, R169 ;  /* 0x000000a900ce7202 */ /* 0x000fe20000000f00 */
[----:B------:R-:W1:Y:S01]  /*85f0*/  MUFU.EX2 R115, R115 ;  /* 0x0000007300737308 */ /* 0x000e620000000800 */
[----:B------:R-:W-:Y:S01]  /*8600*/  MOV R209, R168 ;  /* 0x000000a800d17202 */ /* 0x000fe20000000f00 */
[----:B------:R2:W5:Y:S03]  /*8610*/  LDL.LU R246, [R1+0x14c] ;  /* 0x00014c0001f67983 */ /* 0x0005660000300800 */
[C---:B---3--:R-:W-:Y:S08]  /*8620*/  HMMA.16816.F32 R180, R4.reuse, R18, R48 ;  /* 0x0000001204b4723c */ /* 0x048ff00000001830 */
[C---:B------:R-:W-:Y:S08]  /*8630*/  HMMA.16816.F32 R160, R4.reuse, R20, R84 ;  /* 0x0000001404a0723c */ /* 0x040ff00000001854 */
[C---:B------:R-:W-:Y:S08]  /*8640*/  HMMA.16816.F32 R164, R4.reuse, R22, R164 ;  /* 0x0000001604a4723c */ /* 0x040ff000000018a4 */
[C---:B------:R-:W-:Y:S08]  /*8650*/  HMMA.16816.F32 R176, R4.reuse, R16, R176 ;  /* 0x0000001004b0723c */ /* 0x040ff000000018b0 */
[----:B------:R-:W-:Y:S01]  /*8660*/  HMMA.16816.F32 R192, R4, R12, R192 ;  /* 0x0000000c04c0723c */ /* 0x000fe200000018c0 */
[----:B------:R-:W-:Y:S01]  /*8670*/  FADD.FTZ R29, R243, R0 ;  /* 0x00000000f31d7221 */ /* 0x000fe20000010000 */
[----:B------:R-:W-:Y:S01]  /*8680*/  MOV R222, R144 ;  /* 0x0000009000de7202 */ /* 0x000fe20000000f00 */
[----:B------:R-:W-:Y:S01]  /*8690*/  IMAD.MOV.U32 R133, RZ, RZ, R252 ;  /* 0x000000ffff857224 */ /* 0x000fe200078e00fc */
[----:B------:R-:W-:Y:S01]  /*86a0*/  MOV R205, R225 ;  /* 0x000000e100cd7202 */ /* 0x000fe20000000f00 */
[----:B------:R-:W-:Y:S01]  /*86b0*/  FADD.FTZ R2, R208, R30 ;  /* 0x0000001ed0027221 */ /* 0x000fe20000010000 */
[----:B------:R-:W-:-:S02]  /*86c0*/  MOV R146, R226 ;  /* 0x000000e200927202 */ /* 0x000fc40000000f00 */
[----:B------:R-:W-:Y:S01]  /*86d0*/  MOV R103, R203 ;  /* 0x000000cb00677202 */ /* 0x000fe20000000f00 */
[----:B------:R-:W-:Y:S01]  /*86e0*/  HMMA.16816.F32 R48, R4, R14, R88 ;  /* 0x0000000e0430723c */ /* 0x000fe20000001858 */
[----:B------:R-:W-:Y:S01]  /*86f0*/  IMAD.MOV.U32 R104, RZ, RZ, R173 ;  /* 0x000000ffff687224 */ /* 0x000fe200078e00ad */
[----:B------:R-:W-:Y:S01]  /*8700*/  MOV R105, R174 ;  /* 0x000000ae00697202 */ /* 0x000fe20000000f00 */
[----:B------:R-:W3:Y:S01]  /*8710*/  MUFU.EX2 R119, R119 ;  /* 0x0000007700777308 */ /* 0x000ee20000000800 */
[----:B------:R-:W-:Y:S01]  /*8720*/  MOV R106, R201 ;  /* 0x000000c9006a7202 */ /* 0x000fe20000000f00 */
[----:B------:R2:W5:Y:S02]  /*8730*/  LDL.LU R245, [R1+0x148] ;  /* 0x0001480001f57983 */ /* 0x0005640000300800 */
[----:B------:R-:W-:Y:S02]  /*8740*/  F2FP.PACK_AB R4, R67, R66 ;  /* 0x000000424304723e */ /* 0x000fe400000000ff */
[----:B------:R-:W-:Y:S01]  /*8750*/  F2FP.PACK_AB R5, R96, R95 ;  /* 0x0000005f6005723e */ /* 0x000fe200000000ff */
[----:B------:R-:W-:Y:S01]  /*8760*/  FADD.FTZ R0, R242, R31 ;  /* 0x0000001ff2007221 */ /* 0x000fe20000010000 */
[----:B------:R-:W-:Y:S01]  /*8770*/  F2FP.PACK_AB R6, R94, R93 ;  /* 0x0000005d5e06723e */ /* 0x000fe200000000ff */
[----:B------:R-:W-:Y:S01]  /*8780*/  FADD.FTZ R29, R241, R29 ;  /* 0x0000001df11d7221 */ /* 0x000fe20000010000 */
[----:B------:R-:W-:-:S02]  /*8790*/  F2FP.PACK_AB R7, R98, R97 ;  /* 0x000000616207723e */ /* 0x000fc400000000ff */
[----:B------:R-:W-:Y:S01]  /*87a0*/  MOV R208, R220 ;  /* 0x000000dc00d07202 */ /* 0x000fe20000000f00 */
[----:B------:R-:W-:Y:S01]  /*87b0*/  FADD.FTZ R2, R239, R2 ;  /* 0x00000002ef027221 */ /* 0x000fe20000010000 */
[----:B------:R-:W-:Y:S01]  /*87c0*/  MOV R144, R186 ;  /* 0x000000ba00907202 */ /* 0x000fe20000000f00 */
[----:B------:R-:W-:Y:S01]  /*87d0*/  IMAD.MOV.U32 R225, RZ, RZ, R185 ;  /* 0x000000ffffe17224 */ /* 0x000fe200078e00b9 */
[----:B------:R-:W-:Y:S01]  /*87e0*/  MOV R71, R146 ;  /* 0x0000009200477202 */ /* 0x000fe20000000f00 */
[C---:B------:R-:W-:Y:S01]  /*87f0*/  HMMA.16816.F32 R188, R4.reuse, R12, R80 ;  /* 0x0000000c04bc723c */ /* 0x040fe20000001850 */
[----:B------:R-:W-:Y:S01]  /*8800*/  MOV R252, R171 ;  /* 0x000000ab00fc7202 */ /* 0x000fe20000000f00 */
[----:B------:R-:W-:Y:S01]  /*8810*/  FADD.FTZ R0, R238, R0 ;  /* 0x00000000ee007221 */ /* 0x000fe20000010000 */
[----:B------:R-:W-:Y:S01]  /*8820*/  MOV R226, R153 ;  /* 0x0000009900e27202 */ /* 0x000fe20000000f00 */
[----:B------:R-:W-:Y:S01]  /*8830*/  FADD.FTZ R29, R237, R29 ;  /* 0x0000001ded1d7221 */ /* 0x000fe20000010000 */
[----:B------:R-:W-:Y:S01]  /*8840*/  MOV R211, R223 ;  /* 0x000000df00d37202 */ /* 0x000fe20000000f00 */
[----:B------:R-:W4:Y:S01]  /*8850*/  MUFU.EX2 R111, R111 ;  /* 0x0000006f006f7308 */ /* 0x000f220000000800 */
        /* <DEDUP_REMOVED lines=10> */
[----:B------:R-:W1:Y:S01]  /*8900*/  MUFU.EX2 R99, R99 ;  /* 0x0000006300637308 */ /* 0x000e620000000800 */
[----:B------:R-:W-:Y:S01]  /*8910*/  MOV R216, R222 ;  /* 0x000000de00d87202 */ /* 0x000fe20000000f00 */
[----:B------:R-:W-:Y:S01]  /*8920*/  IMAD.MOV.U32 R222, RZ, RZ, R133 ;  /* 0x000000ffffde7224 */ /* 0x000fe200078e0085 */
[----:B------:R-:W-:Y:S01]  /*8930*/  MOV R133, R205 ;  /* 0x000000cd00857202 */ /* 0x000fe20000000f00 */
[----:B------:R-:W-:Y:S01]  /*8940*/  HMMA.16816.F32 R52, R4, R26, R52 ;  /* 0x0000001a0434723c */ /* 0x000fe20000001834 */
[----:B------:R-:W-:Y:S01]  /*8950*/  MOV R205, R208 ;  /* 0x000000d000cd7202 */ /* 0x000fe20000000f00 */
[----:B------:R-:W-:Y:S01]  /*8960*/  IMAD.MOV.U32 R208, RZ, RZ, R218 ;  /* 0x000000ffffd07224 */ /* 0x000fe200078e00da */
[----:B------:R2:W5:Y:S01]  /*8970*/  LDL.LU R244, [R1+0x144] ;  /* 0x0001440001f47983 */ /* 0x0005620000300800 */
[----:B------:R-:W-:-:S02]  /*8980*/  FADD.FTZ R2, R235, R0 ;  /* 0x00000000eb027221 */ /* 0x000fc40000010000 */
[----:B------:R-:W-:Y:S01]  /*8990*/  FADD.FTZ R0, R215, R29 ;  /* 0x0000001dd7007221 */ /* 0x000fe20000010000 */
[----:B------:R-:W-:Y:S01]  /*89a0*/  MOV R215, R208 ;  /* 0x000000d000d77202 */ /* 0x000fe20000000f00 */
[----:B------:R-:W-:Y:S01]  /*89b0*/  HMMA.16816.F32 R156, R4, R20, R156 ;  /* 0x00000014049c723c */ /* 0x000fe2000000189c */
[----:B------:R-:W-:-:S07]  /*89c0*/  MOV R218, R234 ;  /* 0x000000ea00da7202 */ /* 0x000fce0000000f00 */
[C---:B------:R-:W-:Y:S08]  /*89d0*/  HMMA.16816.F32 R40, R4.reuse, R22, R40 ;  /* 0x000000160428723c */ /* 0x040ff00000001828 */
[C---:B------:R-:W-:Y:S08]  /*89e0*/  HMMA.16816.F32 R36, R4.reuse, R16, R36 ;  /* 0x000000100424723c */ /* 0x040ff00000001824 */
[C---:B------:R-:W-:Y:S08]  /*89f0*/  HMMA.16816.F32 R32, R4.reuse, R18, R32 ;  /* 0x000000120420723c */ /* 0x040ff00000001820 */
[----:B------:R-:W-:Y:S01]  /*8a00*/  HMMA.16816.F32 R44, R4, R14, R44 ;  /* 0x0000000e042c723c */ /* 0x000fe2000000182c */
[----:B------:R-:W-:Y:S01]  /*8a10*/  IMAD.MOV.U32 R101, RZ, RZ, R144 ;  /* 0x000000ffff657224 */ /* 0x000fe200078e0090 */
[----:B------:R-:W-:-:S02]  /*8a20*/  MOV R208, R198 ;  /* 0x000000c600d07202 */ /* 0x000fc40000000f00 */
[----:B------:R-:W-:Y:S01]  /*8a30*/  MOV R220, R187 ;  /* 0x000000bb00dc7202 */ /* 0x000fe20000000f00 */
[----:B------:R-:W-:Y:S01]  /*8a40*/  IMAD.MOV.U32 R223, RZ, RZ, R226 ;  /* 0x000000ffffdf7224 */ /* 0x000fe200078e00e2 */
[----:B------:R-:W1:Y:S01]  /*8a50*/  MUFU.EX2 R116, R116 ;  /* 0x0000007400747308 */ /* 0x000e620000000800 */
[----:B------:R-:W-:Y:S01]  /*8a60*/  FADD.FTZ R4, R233, R13 ;  /* 0x0000000de9047221 */ /* 0x000fe20000010000 */
[----:B------:R-:W1:Y:S01]  /*8a70*/  LDSM.16.MT88.4 R152, [R228+0xb800] ;  /* 0x00b80000e498783b */ /* 0x000e620000004200 */
[----:B------:R-:W-:Y:S02]  /*8a80*/  FADD.FTZ R6, R247, R12 ;  /* 0x0000000cf7067221 */ /* 0x000fe40000010000 */
[----:B------:R-:W-:Y:S01]  /*8a90*/  FADD.FTZ R5, R196, R2 ;  /* 0x00000002c4057221 */ /* 0x000fe20000010000 */
[----:B------:R-:W1:Y:S01]  /*8aa0*/  LDSM.16.MT88.4 R168, [R231+0xb800] ;  /* 0x00b80000e7a8783b */ /* 0x000e620000004200 */
[----:B------:R-:W-:Y:S02]  /*8ab0*/  FADD.FTZ R7, R145, R0 ;  /* 0x0000000091077221 */ /* 0x000fe40000010000 */
[----:B------:R-:W-:Y:S01]  /*8ac0*/  FADD.FTZ R4, R215, R4 ;  /* 0x00000004d7047221 */ /* 0x000fe20000010000 */
[----:B------:R-:W-:Y:S01]  /*8ad0*/  MOV R247, R218 ;  /* 0x000000da00f77202 */ /* 0x000fe20000000f00 */
[----:B------:R-:W-:Y:S01]  /*8ae0*/  FADD.FTZ R2, R232, R6 ;  /* 0x00000006e8027221 */ /* 0x000fe20000010000 */
[----:B------:R-:W1:Y:S01]  /*8af0*/  MUFU.EX2 R120, R120 ;  /* 0x0000007800787308 */ /* 0x000e620000000800 */
[----:B------:R-:W-:Y:S01]  /*8b00*/  FADD.FTZ R0, R139, R5 ;  /* 0x000000058b007221 */ /* 0x000fe20000010000 */
[----:B------:R-:W1:Y:S01]  /*8b10*/  LDSM.16.MT88.4 R184, [R229+0xb800] ;  /* 0x00b80000e5b8783b */ /* 0x000e620000004200 */
[----:B------:R-:W-:-:S02]  /*8b20*/  FADD.FTZ R5, R11, R7 ;  /* 0x000000070b057221 */ /* 0x000fc40000010000 */
[----:B------:R-:W-:Y:S01]  /*8b30*/  FADD.FTZ R7, R10, R4 ;  /* 0x000000040a077221 */ /* 0x000fe20000010000 */
[----:B------:R-:W1:Y:S01]  /*8b40*/  LDSM.16.MT88.4 R16, [R230+0xb800] ;  /* 0x00b80000e610783b */ /* 0x000e620000004200 */
[----:B------:R-:W-:Y:S02]  /*8b50*/  FADD.FTZ R6, R9, R2 ;  /* 0x0000000209067221 */ /* 0x000fe40000010000 */
[----:B------:R-:W-:Y:S01]  /*8b60*/  FADD.FTZ R4, R8, R0 ;  /* 0x0000000008047221 */ /* 0x000fe20000010000 */
[----:B------:R-:W1:Y:S01]  /*8b70*/  MUFU.EX2 R112, R112 ;  /* 0x0000007000707308 */ /* 0x000e620000000800 */
[----:B------:R-:W-:Y:S01]  /*8b80*/  FADD.FTZ R5, R247, R5 ;  /* 0x00000005f7057221 */ /* 0x000fe20000010000 */
[----:B------:R2:W5:Y:S01]  /*8b90*/  LDL.LU R243, [R1+0x140] ;  /* 0x0001400001f37983 */ /* 0x0005620000300800 */
[----:B------:R-:W-:Y:S02]  /*8ba0*/  FADD.FTZ R2, R71, R7 ;  /* 0x0000000747027221 */ /* 0x000fe40000010000 */
[----:B------:R-:W-:Y:S01]  /*8bb0*/  FADD.FTZ R0, R101, R6 ;  /* 0x0000000665007221 */ /* 0x000fe20000010000 */
        /* <DEDUP_REMOVED lines=12> */
[----:B------:R-:W-:Y:S01]  /*8c80*/  IMAD.MOV.U32 R247, RZ, RZ, R145 ;  /* 0x000000fffff77224 */ /* 0x000fe200078e0091 */
[----:B------:R-:W-:Y:S01]  /*8c90*/  MOV R214, R227 ;  /* 0x000000e300d67202 */ /* 0x000fe20000000f00 */
[----:B------:R-:W-:Y:S01]  /*8ca0*/  FADD.FTZ R6, R107, R6 ;  /* 0x000000066b067221 */ /* 0x000fe20000010000 */
[----:B------:R-:W1:Y:S01]  /*8cb0*/  MUFU.EX2 R117, R117 ;  /* 0x0000007500757308 */ /* 0x000e620000000800 */
[----:B------:R-:W-:Y:S01]  /*8cc0*/  FADD.FTZ R4, R210, R5 ;  /* 0x00000005d2047221 */ /* 0x000fe20000010000 */
[----:B------:R2:W5:Y:S01]  /*8cd0*/  LDL.LU R241, [R1+0x138] ;  /* 0x0001380001f17983 */ /* 0x0005620000300800 */
[----:B------:R-:W-:Y:S02]  /*8ce0*/  FADD.FTZ R0, R215, R0 ;  /* 0x00000000d7007221 */ /* 0x000fe40000010000 */
[----:B------:R-:W-:Y:S01]  /*8cf0*/  IMAD.MOV.U32 R227, RZ, RZ, R216 ;  /* 0x000000ffffe37224 */ /* 0x000fe200078e00d8 */
[----:B------:R-:W-:Y:S01]  /*8d00*/  MOV R216, R222 ;  /* 0x000000de00d87202 */ /* 0x000fe20000000f00 */
        /* <DEDUP_REMOVED lines=16> */
[----:B------:R-:W-:Y:S01]  /*8e10*/  IMAD.MOV.U32 R218, RZ, RZ, R199 ;  /* 0x000000ffffda7224 */ /* 0x000fe200078e00c7 */
        /* <DEDUP_REMOVED lines=65> */
[----:B-1----:R-:W-:-:S02]  /*9230*/  FADD.FTZ R5, R115, R5 ;  /* 0x0000000573057221 */ /* 0x002fc40000010000 */
[----:B---3--:R-:W-:Y:S02]  /*9240*/  FADD.FTZ R4, R119, R4 ;  /* 0x0000000477047221 */ /* 0x008fe40000010000 */
[----:B----4-:R-:W-:Y:S02]  /*9250*/  FADD.FTZ R0, R111, R0 ;  /* 0x000000006f007221 */ /* 0x010fe40000010000 */
        /* <DEDUP_REMOVED lines=42> */
[----:B--2---:R-:W2:Y:S04]  /*9500*/  LDL.64 R208, [R1+0xa8] ;  /* 0x0000a80001d07983 */ /* 0x004ea80000100a00 */
[----:B------:R-:W3:Y:S01]  /*9510*/  LDL.64 R218, [R1+0xf0] ;  /* 0x0000f00001da7983 */ /* 0x000ee20000100a00 */
[----:B------:R-:W-:Y:S01]  /*9520*/  UIADD3 UR5, UR33, -0x2, URZ ;  /* 0xfffffffe21057890 */ /* 0x000fe2000fffe03f */
[----:B------:R-:W-:Y:S01]  /*9530*/  IMAD.U32 R2, RZ, RZ, UR10 ;  /* 0x0000000aff027e24 */ /* 0x000fe2000f8e00ff */
[----:B------:R-:W-:-:S04]  /*9540*/  DEPBAR.LE SB0, 0x0 ;  /* 0x000080000000791a */ /* 0x000fc80000000000 */
[----:B------:R-:W-:Y:S01]  /*9550*/  USHF.R.S32.HI UR8, URZ, 0x1f, UR5 ;  /* 0x0000001f3f087899 */ /* 0x000fe20008011405 */
[----:B------:R-:W-:Y:S01]  /*9560*/  IMAD.U32 R4, RZ, RZ, UR5 ;  /* 0x00000005ff047e24 */ /* 0x000fe2000f8e00ff */
[----:B------:R-:W-:Y:S01]  /*9570*/  UIMAD UR7, UR26, UR5, URZ ;  /* 0x000000051a0772a4 */ /* 0x000fe2000f8e023f */
[----:B------:R-:W-:Y:S01]  /*9580*/  IMAD.U32 R6, RZ, RZ, UR10 ;  /* 0x0000000aff067e24 */ /* 0x000fe2000f8e00ff */
[----:B------:R-:W-:Y:S01]  /*9590*/  UISETP.GE.AND UP0, UPT, UR33, 0x3, UPT ;  /* 0x000000032100788c */ /* 0x000fe2000bf06270 */
[----:B------:R-:W-:Y:S01]  /*95a0*/  IMAD.U32 R7, RZ, RZ, UR10 ;  /* 0x0000000aff077e24 */ /* 0x000fe2000f8e00ff */
[----:B------:R-:W-:Y:S01]  /*95b0*/  UIMAD UR7, UR8, UR27, UR7 ;  /* 0x0000001b080772a4 */ /* 0x000fe2000f8e0207 */
[----:B------:R-:W-:Y:S01]  /*95c0*/  IMAD.U32 R12, RZ, RZ, UR10 ;  /* 0x0000000aff0c7e24 */ /* 0x000fe2000f8e00ff */
[----:B------:R-:W-:Y:S01]  /*95d0*/  BAR.SYNC.DEFER_BLOCKING 0x0 ;  /* 0x0000000000007b1d */ /* 0x000fe20000010000 */
[----:B--2---:R-:W-:Y:S01]  /*95e0*/  ISETP.GE.AND P1, PT, R208, c[0x0][0x220], PT ;  /* 0x00008800d0007a0c */ /* 0x004fe20003f26270 */
[----:B---3--:R-:W-:-:S05]  /*95f0*/  IMAD.WIDE.U32 R4, R4, UR27, R218 ;  /* 0x0000001b04047c25 */ /* 0x008fca000f8e00da */
[----:B------:R-:W-:-:S07]  /*9600*/  IADD3 R5, R5, UR7, RZ ;  /* 0x0000000705057c10 */ /* 0x000fce000fffe0ff */
[----:B------:R-:W-:Y:S01]  /*9610*/  @!P1 IMAD.MOV.U32 R14, RZ, RZ, c[0x0][0x1a4] ;  /* 0x00006900ff0e9624 */ /* 0x000fe200078e00ff */
[-C--:B------:R-:W-:Y:S01]  /*9620*/  @!P1 LEA R2, P2, R2, R4.reuse, 0x5 ;  /* 0x0000000402029211 */ /* 0x080fe200078428ff */
[----:B------:R-:W-:Y:S01]  /*9630*/  @!P1 IMAD.MOV.U32 R22, RZ, RZ, c[0x0][0x1a4] ;  /* 0x00006900ff169624 */ /* 0x000fe200078e00ff */
[----:B------:R-:W-:Y:S01]  /*9640*/  @!P1 IADD3 R0, P3, R4, UR29, RZ ;  /* 0x0000001d04009c10 */ /* 0x000fe2000ff7e0ff */
[--C-:B------:R-:W-:Y:S01]  /*9650*/  @!P1 IMAD.MOV.U32 R13, RZ, RZ, R5.reuse ;  /* 0x000000ffff0d9224 */ /* 0x100fe200078e0005 */
[----:B------:R-:W-:Y:S01]  /*9660*/  @!P1 LEA R6, P0, R6, R4, 0x6 ;  /* 0x0000000406069211 */ /* 0x000fe200078030ff */
[----:B------:R-:W-:Y:S01]  /*9670*/  @!P1 IMAD.MOV.U32 R20, RZ, RZ, R4 ;  /* 0x000000ffff149224 */ /* 0x000fe200078e0004 */
[-C--:B------:R-:W-:Y:S01]  /*9680*/  @!P1 LEA.HI.X R14, R7, R5.reuse, R14, 0x5, P2 ;  /* 0x00000005070e9211 */ /* 0x080fe200010f2c0e */
[--C-:B------:R-:W-:Y:S01]  /*9690*/  @!P1 IMAD.MOV.U32 R21, RZ, RZ, R5.reuse ;  /* 0x000000ffff159224 */ /* 0x100fe200078e0005 */
[----:B------:R-:W-:Y:S01]  /*96a0*/  @!P1 IADD3.X R7, R5, UR28, RZ, P3, !PT ;  /* 0x0000001c05079c10 */ /* 0x000fe20009ffe4ff */
[----:B------:R-:W-:Y:S01]  /*96b0*/  @!P1 IMAD.MOV.U32 R18, RZ, RZ, R4 ;  /* 0x000000ffff129224 */ /* 0x000fe200078e0004 */
[----:B------:R-:W-:Y:S01]  /*96c0*/  @!P1 LEA R28, P2, R0, c[0x0][0x170], 0x1 ;  /* 0x00005c00001c9a11 */ /* 0x000fe200078408ff */
[----:B------:R-:W-:Y:S01]  /*96d0*/  @!P1 IMAD.MOV.U32 R19, RZ, RZ, R5 ;  /* 0x000000ffff139224 */ /* 0x000fe200078e0005 */
[----:B------:R-:W-:Y:S01]  /*96e0*/  @!P1 LEA.HI.X R22, R12, R5, R22, 0x6, P0 ;  /* 0x000000050c169211 */ /* 0x000fe200000f3416 */
[----:B------:R-:W-:Y:S01]  /*96f0*/  @!P1 IMAD.MOV.U32 R12, RZ, RZ, R4 ;  /* 0x000000ffff0c9224 */ /* 0x000fe200078e0004 */
[----:B------:R-:W-:Y:S01]  /*9700*/  @!P1 LEA R26, P0, R2, c[0x0][0x170], 0x1 ;  /* 0x00005c00021a9a11 */ /* 0x000fe200078008ff */
[----:B-----5:R-:W-:Y:S01]  /*9710*/  @P1 STS.128 [R246+0x8000], RZ ;  /* 0x008000fff6001388 */ /* 0x020fe20000000c00 */
[----:B------:R-:W-:Y:S01]  /*9720*/  @!P1 LEA.HI.X R29, R0, c[0x0][0x174], R7, 0x1, P2 ;  /* 0x00005d00001d9a11 */ /* 0x000fe200010f0c07 */
[----:B------:R-:W-:Y:S01]  /*9730*/  IMAD.U32 R0, RZ, RZ, UR10 ;  /* 0x0000000aff007e24 */ /* 0x000fe2000f8e00ff */
[----:B------:R-:W-:Y:S01]  /*9740*/  @!P1 LEA.HI.X R27, R2, c[0x0][0x174], R14, 0x1, P0 ;  /* 0x00005d00021b9a11 */ /* 0x000fe200000f0c0e */
[----:B------:R-:W-:Y:S01]  /*9750*/  IMAD.U32 R14, RZ, RZ, UR10 ;  /* 0x0000000aff0e7e24 */ /* 0x000fe2000f8e00ff */
[----:B------:R-:W-:Y:S01]  /*9760*/  @!P1 LEA R16, P4, R4, c[0x0][0x170], 0x1 ;  /* 0x00005c0004109a11 */ /* 0x000fe200078808ff */
[----:B------:R-:W-:Y:S01]  /*9770*/  IMAD.U32 R2, RZ, RZ, UR10 ;  /* 0x0000000aff027e24 */ /* 0x000fe2000f8e00ff */
[----:B------:R-:W-:Y:S01]  /*9780*/  @!P1 LEA R24, P0, R6, c[0x0][0x170], 0x1 ;  /* 0x00005c0006189a11 */ /* 0x000fe200078008ff */
[----:B------:R-:W-:Y:S01]  /*9790*/  @!P1 IMAD.WIDE.U32 R12, R0, 0x50, R12 ;  /* 0x00000050000c9825 */ /* 0x000fe200078e000c */
[----:B------:R-:W-:-:S02]  /*97a0*/  @!P1 LEA.HI.X R17, R4, c[0x0][0x174], R5, 0x1, P4 ;  /* 0x00005d0004119a11 */ /* 0x000fc400020f0c05 */
[----:B------:R-:W-:Y:S01]  /*97b0*/  @!P1 LEA.HI.X R25, R6, c[0x0][0x174], R22, 0x1, P0 ;  /* 0x00005d0006199a11 */ /* 0x000fe200000f0c16 */
[----:B------:R-:W-:Y:S02]  /*97c0*/  @!P1 IMAD.MOV.U32 R0, RZ, RZ, c[0x0][0x1a4] ;  /* 0x00006900ff009624 */ /* 0x000fe400078e00ff */
[----:B------:R-:W-:Y:S01]  /*97d0*/  IMAD.U32 R7, RZ, RZ, UR10 ;  /* 0x0000000aff077e24 */ /* 0x000fe2000f8e00ff */
[----:B------:R-:W-:Y:S01]  /*97e0*/  @!PT LDS RZ, [RZ] ;  /* 0x00000000fffff984 */ /* 0x000fe20000000800 */
[----:B------:R-:W-:Y:S01]  /*97f0*/  @!PT LDS RZ, [RZ] ;  /* 0x00000000fffff984 */ /* 0x000fe20000000800 */
[----:B------:R-:W-:Y:S01]  /*9800*/  @!PT LDS RZ, [RZ] ;  /* 0x00000000fffff984 */ /* 0x000fe20000000800 */
[----:B------:R1:W-:Y:S01]  /*9810*/  @!P1 LDGSTS.E.BYPASS.LTC128B.128 [R246+0x8000], [R16.64] ;  /* 0x0800000010f69fae */ /* 0x0003e2000b901d74 */
[----:B------:R-:W-:-:S03]  /*9820*/  @!P1 IMAD.WIDE.U32 R14, R14, 0x30, R4 ;  /* 0x000000300e0e9825 */ /* 0x000fc600078e0004 */
[----:B------:R-:W-:Y:S01]  /*9830*/  @P1 STS.128 [R246+0x8800], RZ ;  /* 0x008800fff6001388 */ /* 0x000fe20000000c00 */
[----:B------:R-:W-:Y:S01]  /*9840*/  @!P1 IMAD.WIDE.U32 R4, R2, 0x70, R20 ;  /* 0x0000007002049825 */ /* 0x000fe200078e0014 */
[----:B------:R-:W-:Y:S02]  /*9850*/  @!P1 LEA R22, P4, R14, c[0x0][0x170], 0x1 ;  /* 0x00005c000e169a11 */ /* 0x000fe400078808ff */
[----:B------:R-:W-:Y:S01]  /*9860*/  @!P1 LEA R20, P3, R12, c[0x0][0x170], 0x1 ;  /* 0x00005c000c149a11 */ /* 0x000fe200078608ff */
[----:B------:R-:W-:Y:S01]  /*9870*/  @!P1 IMAD.MOV.U32 R2, RZ, RZ, c[0x0][0x1a4] ;  /* 0x00006900ff029624 */ /* 0x000fe200078e00ff */
[----:B------:R-:W-:Y:S01]  /*9880*/  @!PT LDS RZ, [RZ] ;  /* 0x00000000fffff984 */ /* 0x000fe20000000800 */
[----:B------:R-:W-:Y:S01]  /*9890*/  @!PT LDS RZ, [RZ] ;  /* 0x00000000fffff984 */ /* 0x000fe20000000800 */
[----:B------:R-:W-:Y:S01]  /*98a0*/  @!PT LDS RZ, [RZ] ;  /* 0x00000000fffff984 */ /* 0x000fe20000000800 */
[----:B------:R2:W-:Y:S01]  /*98b0*/  @!P1 LDGSTS.E.BYPASS.LTC128B.128 [R246+0x8800], [R28.64] ;  /* 0x088000001cf69fae */ /* 0x0005e2000b901d74 */
[----:B------:R-:W-:Y:S02]  /*98c0*/  @!P1 IMAD R0, R0, 0x30, RZ ;  /* 0x0000003000009824 */ /* 0x000fe400078e02ff */
[----:B------:R-:W-:Y:S01]  /*98d0*/  @!P1 IMAD.WIDE.U32 R6, R7, 0x60, R18 ;  /* 0x0000006007069825 */ /* 0x000fe200078e0012 */
[----:B------:R-:W-:Y:S03]  /*98e0*/  @P1 STS.128 [R246+0x9000], RZ ;  /* 0x009000fff6001388 */ /* 0x000fe60000000c00 */
[----:B------:R-:W-:Y:S01]  /*98f0*/  @!P1 IMAD.MOV.U32 R18, RZ, RZ, c[0x0][0x1a4] ;  /* 0x00006900ff129624 */ /* 0x000fe200078e00ff */
[----:B------:R-:W-:Y:S01]  /*9900*/  @!PT LDS RZ, [RZ] ;  /* 0x00000000fffff984 */ /* 0x000fe20000000800 */
[----:B------:R-:W-:Y:S01]  /*9910*/  @!PT LDS RZ, [RZ] ;  /* 0x00000000fffff984 */ /* 0x000fe20000000800 */
[----:B------:R-:W-:Y:S01]  /*9920*/  @!PT LDS RZ, [RZ] ;  /* 0x00000000fffff984 */ /* 0x000fe20000000800 */
[----:B------:R3:W-:Y:S01]  /*9930*/  @!P1 LDGSTS.E.BYPASS.LTC128B.128 [R246+0x9000], [R26.64] ;  /* 0x090000001af69fae */ /* 0x0007e2000b901d74 */
[----:B------:R-:W-:-:S02]  /*9940*/  @!P1 IMAD.MOV.U32 R19, RZ, RZ, c[0x0][0x1a4] ;  /* 0x00006900ff139624 */ /* 0x000fc400078e00ff */
[----:B------:R-:W-:Y:S01]  /*9950*/  @!P1 IMAD R2, R2, 0x50, RZ ;  /* 0x0000005002029824 */ /* 0x000fe200078e02ff */
[----:B------:R-:W-:Y:S01]  /*9960*/  @P1 STS.128 [R246+0x9800], RZ ;  /* 0x009800fff6001388 */ /* 0x000fe20000000c00 */
[----:B------:R-:W-:Y:S02]  /*9970*/  @!P1 IMAD.IADD R0, R0, 0x1, R15 ;  /* 0x0000000100009824 */ /* 0x000fe400078e020f */
[----:B------:R-:W-:Y:S02]  /*9980*/  @!P1 IMAD R18, R18, 0x60, RZ ;  /* 0x0000006012129824 */ /* 0x000fe400078e02ff */
[----:B------:R-:W-:Y:S01]  /*9990*/  @!P1 IMAD R19, R19, 0x70, RZ ;  /* 0x0000007013139824 */ /* 0x000fe200078e02ff */
[----:B------:R-:W-:Y:S01]  /*99a0*/  @!P1 LEA.HI.X R23, R14, c[0x0][0x174], R0, 0x1, P4 ;  /* 0x00005d000e179a11 */ /* 0x000fe200020f0c00 */
[----:B------:R-:W-:Y:S01]  /*99b0*/  @!P1 IMAD.IADD R2, R2, 0x1, R13 ;  /* 0x0000000102029824 */ /* 0x000fe200078e020d */
[----:B-1----:R-:W-:Y:S01]  /*99c0*/  @!P1 LEA R16, P0, R4, c[0x0][0x170], 0x1 ;  /* 0x00005c0004109a11 */ /* 0x002fe200078008ff */
[----:B------:R-:W-:Y:S01]  /*99d0*/  @!P1 IMAD.IADD R7, R18, 0x1, R7 ;  /* 0x0000000112079824 */ /* 0x000fe200078e0207 */
[----:B------:R-:W-:Y:S01]  /*99e0*/  @!P1 LEA R18, P2, R6, c[0x0][0x170], 0x1 ;  /* 0x00005c0006129a11 */ /* 0x000fe200078408ff */
[----:B------:R-:W-:Y:S01]  /*99f0*/  @!P1 IMAD.IADD R5, R19, 0x1, R5 ;  /* 0x0000000113059824 */ /* 0x000fe200078e0205 */
[----:B------:R-:W-:Y:S01]  /*9a00*/  @!P1 LEA.HI.X R21, R12, c[0x0][0x174], R2, 0x1, P3 ;  /* 0x00005d000c159a11 */ /* 0x000fe200018f0c02 */
[----:B------:R-:W-:Y:S01]  /*9a10*/  @!PT LDS RZ, [RZ] ;  /* 0x00000000fffff984 */ /* 0x000fe20000000800 */
[----:B------:R-:W-:Y:S01]  /*9a20*/  @!PT LDS RZ, [RZ] ;  /* 0x00000000fffff984 */ /* 0x000fe20000000800 */
[----:B------:R-:W-:Y:S01]  /*9a30*/  @!PT LDS RZ, [RZ] ;  /* 0x00000000fffff984 */ /* 0x000fe20000000800 */
[----:B------:R1:W-:Y:S01]  /*9a40*/  @!P1 LDGSTS.E.BYPASS.LTC128B.128 [R246+0x9800], [R22.64] ;  /* 0x0980000016f69fae */ /* 0x0003e2000b901d74 */
[----:B------:R-:W-:-:S02]  /*9a50*/  @!P1 LEA.HI.X R19, R6, c[0x0][0x174], R7, 0x1, P2 ;  /* 0x00005d0006139a11 */ /* 0x000fc400010f0c07 */
[----:B------:R-:W-:Y:S01]  /*9a60*/  @!P1 LEA.HI.X R17, R4, c[0x0][0x174], R5, 0x1, P0 ;  /* 0x00005d0004119a11 */ /* 0x000fe200000f0c05 */
[----:B------:R-:W-:Y:S04]  /*9a70*/  @P1 STS.128 [R246+0xa000], RZ ;  /* 0x00a000fff6001388 */ /* 0x000fe80000000c00 */
[----:B------:R-:W-:Y:S01]  /*9a80*/  @!PT LDS RZ, [RZ] ;  /* 0x00000000fffff984 */ /* 0x000fe20000000800 */
[----:B------:R-:W-:Y:S01]  /*9a90*/  @!PT LDS RZ, [RZ] ;  /* 0x00000000fffff984 */ /* 0x000fe20000000800 */
[----:B------:R-:W-:Y:S01]  /*9aa0*/  @!PT LDS RZ, [RZ] ;  /* 0x00000000fffff984 */ /* 0x000fe20000000800 */
[----:B------:R3:W-:Y:S04]  /*9ab0*/  @!P1 LDGSTS.E.BYPASS.LTC128B.128 [R246+0xa000], [R24.64] ;  /* 0x0a00000018f69fae */ /* 0x0007e8000b901d74 */
        /* <DEDUP_REMOVED lines=15> */
[----:B------:R-:W-:Y:S04]  /*9bb0*/  LDSM.16.M88.4 R36, [R234] ;  /* 0x00000000ea24783b */ /* 0x000fe80000000200 */
[----:B------:R-:W4:Y:S04]  /*9bc0*/  LDSM.16.M88.4 R4, [R139+0x4000] ;  /* 0x004000008b04783b */ /* 0x000f280000000200 */
[----:B------:R-:W4:Y:S04]  /*9bd0*/  LDSM.16.M88.4 R32, [R234+0x2000] ;  /* 0x00200000ea20783b */ /* 0x000f280000000200 */
[----:B-1----:R-:W1:Y:S04]  /*9be0*/  LDSM.16.M88.4 R20, [R139+0x4800] ;  /* 0x004800008b14783b */ /* 0x002e680000000200 */
[----:B------:R-:W1:Y:S04]  /*9bf0*/  LDSM.16.M88.4 R48, [R139+0x5000] ;  /* 0x005000008b30783b */ /* 0x000e680000000200 */
[----:B--2---:R-:W-:Y:S04]  /*9c00*/  LDSM.16.M88.4 R28, [R237] ;  /* 0x00000000ed1c783b */ /* 0x004fe80000000200 */
[----:B------:R-:W-:Y:S04]  /*9c10*/  LDSM.16.M88.4 R44, [R233+0x4000] ;  /* 0x00400000e92c783b */ /* 0x000fe80000000200 */
[----:B---3--:R-:W2:Y:S04]  /*9c20*/  LDSM.16.M88.4 R24, [R237+0x2000] ;  /* 0x00200000ed18783b */ /* 0x008ea80000000200 */
[----:B------:R-:W3:Y:S04]  /*9c30*/  LDSM.16.M88.4 R40, [R233+0x4800] ;  /* 0x00480000e928783b */ /* 0x000ee80000000200 */
[----:B----4-:R-:W4:Y:S04]  /*9c40*/  LDSM.16.M88.4 R16, [R139+0x5800] ;  /* 0x005800008b10783b */ /* 0x010f280000000200 */
[----:B------:R-:W-:Y:S01]  /*9c50*/  LDSM.16.M88.4 R12, [R139+0x6000] ;  /* 0x006000008b0c783b */ /* 0x000fe20000000200 */
[-C--:B------:R-:W-:Y:S03]  /*9c60*/  HMMA.16816.F32 R92, R36, R4.reuse, RZ ;  /* 0x00000004245c723c */ /* 0x080fe600000018ff */
[----:B------:R-:W-:Y:S04]  /*9c70*/  LDSM.16.M88.4 R60, [R139+0x6800] ;  /* 0x006800008b3c783b */ /* 0x000fe80000000200 */
[----:B------:R-:W0:Y:S01]  /*9c80*/  LDGDEPBAR ;  /* 0x00000000000079af */ /* 0x000e220000000000 */
[C---:B------:R-:W-:Y:S08]  /*9c90*/  HMMA.16816.F32 R88, R32.reuse, R4, RZ ;  /* 0x000000042058723c */ /* 0x040ff000000018ff */
[-C--:B------:R-:W-:Y:S08]  /*9ca0*/  HMMA.16816.F32 R84, R32, R6.reuse, RZ ;  /* 0x000000062054723c */ /* 0x080ff000000018ff */
[C---:B------:R-:W-:Y:S01]  /*9cb0*/  HMMA.16816.F32 R80, R36.reuse, R6, RZ ;  /* 0x000000062450723c */ /* 0x040fe200000018ff */
[----:B------:R-:W2:Y:S07]  /*9cc0*/  LDSM.16.M88.4 R4, [R233+0x5000] ;  /* 0x00500000e904783b */ /* 0x000eae0000000200 */
[----:B-1----:R-:W-:Y:S08]  /*9cd0*/  HMMA.16816.F32 R76, R36, R20, RZ ;  /* 0x00000014244c723c */ /* 0x002ff000000018ff */
[-C--:B------:R-:W-:Y:S08]  /*9ce0*/  HMMA.16816.F32 R68, R32, R22.reuse, RZ ;  /* 0x000000162044723c */ /* 0x080ff000000018ff */
[----:B------:R-:W-:Y:S08]  /*9cf0*/  HMMA.16816.F32 R64, R36, R22, RZ ;  /* 0x000000162440723c */ /* 0x000ff000000018ff */
[C---:B------:R-:W-:Y:S08]  /*9d00*/  HMMA.16816.F32 R52, R32.reuse, R48, RZ ;  /* 0x000000302034723c */ /* 0x040ff000000018ff */
[C---:B------:R-:W-:Y:S08]  /*9d10*/  HMMA.16816.F32 R72, R32.reuse, R20, RZ ;  /* 0x000000142048723c */ /* 0x040ff000000018ff */
[----:B------:R-:W-:Y:S08]  /*9d20*/  HMMA.16816.F32 R20, R32, R50, RZ ;  /* 0x000000322014723c */ /* 0x000ff000000018ff */
[C---:B------:R-:W-:Y:S08]  /*9d30*/  HMMA.16816.F32 R56, R36.reuse, R48, RZ ;  /* 0x000000302438723c */ /* 0x040ff000000018ff */
[----:B------:R-:W-:Y:S08]  /*9d40*/  HMMA.16816.F32 R48, R36, R50, RZ ;  /* 0x000000322430723c */ /* 0x000ff000000018ff */
[----:B--2---:R-:W-:Y:S08]  /*9d50*/  HMMA.16816.F32 R220, R24, R44, R88 ;  /* 0x0000002c18dc723c */ /* 0x004ff00000001858 */
[----:B---3--:R-:W-:Y:S08]  /*9d60*/  HMMA.16816.F32 R208, R28, R40, R76 ;  /* 0x000000281cd0723c */ /* 0x008ff0000000184c */
[-C--:B------:R-:W-:Y:S08]  /*9d70*/  HMMA.16816.F32 R128, R24, R42.reuse, R68 ;  /* 0x0000002a1880723c */ /* 0x080ff00000001844 */
[C---:B------:R-:W-:Y:S08]  /*9d80*/  HMMA.16816.F32 R124, R28.reuse, R42, R64 ;  /* 0x0000002a1c7c723c */ /* 0x040ff00000001840 */
[----:B------:R-:W-:Y:S08]  /*9d90*/  HMMA.16816.F32 R248, R28, R44, R92 ;  /* 0x0000002c1cf8723c */ /* 0x000ff0000000185c */
[-C--:B------:R-:W-:Y:S08]  /*9da0*/  HMMA.16816.F32 R216, R24, R46.reuse, R84 ;  /* 0x0000002e18d8723c */ /* 0x080ff00000001854 */
[----:B------:R-:W-:Y:S01]  /*9db0*/  HMMA.16816.F32 R212, R28, R46, R80 ;  /* 0x0000002e1cd4723c */ /* 0x000fe20000001850 */
[----:B------:R-:W-:Y:S07]  /*9dc0*/  LDSM.16.M88.4 R44, [R238] ;  /* 0x00000000ee2c783b */ /* 0x000fee0000000200 */
[-C--:B----4-:R-:W-:Y:S08]  /*9dd0*/  HMMA.16816.F32 R68, R36, R16.reuse, RZ ;  /* 0x000000102444723c */ /* 0x090ff000000018ff */
[C---:B------:R-:W-:Y:S08]  /*9de0*/  HMMA.16816.F32 R64, R32.reuse, R16, RZ ;  /* 0x000000102040723c */ /* 0x040ff000000018ff */
[-C--:B------:R-:W-:Y:S08]  /*9df0*/  HMMA.16816.F32 R76, R32, R18.reuse, RZ ;  /* 0x00000012204c723c */ /* 0x080ff000000018ff */
[----:B------:R-:W-:Y:S01]  /*9e00*/  HMMA.16816.F32 R88, R36, R18, RZ ;  /* 0x000000122458723c */ /* 0x000fe200000018ff */
[----:B------:R-:W1:Y:S07]  /*9e10*/  LDSM.16.M88.4 R16, [R235+0x2000] ;  /* 0x00200000eb10783b */ /* 0x000e6e0000000200 */
[C---:B------:R-:W-:Y:S01]  /*9e20*/  HMMA.16816.F32 R116, R24.reuse, R4, R52 ;  /* 0x000000041874723c */ /* 0x040fe20000001834 */
[----:B------:R-:W2:Y:S07]  /*9e30*/  LDSM.16.M88.4 R52, [R233+0x5800] ;  /* 0x00580000e934783b */ /* 0x000eae0000000200 */
[C---:B------:R-:W-:Y:S01]  /*9e40*/  HMMA.16816.F32 R204, R24.reuse, R40, R72 ;  /* 0x0000002818cc723c */ /* 0x040fe20000001848 */
[----:B------:R-:W3:Y:S07]  /*9e50*/  LDSM.16.M88.4 R40, [R245] ;  /* 0x00000000f528783b */ /* 0x000eee0000000200 */
[----:B------:R-:W-:Y:S01]  /*9e60*/  HMMA.16816.F32 R112, R24, R6, R20 ;  /* 0x000000061870723c */ /* 0x000fe20000001814 */
[----:B------:R-:W-:Y:S07]  /*9e70*/  LDSM.16.M88.4 R20, [R235] ;  /* 0x00000000eb14783b */ /* 0x000fee0000000200 */
[-C--:B------:R-:W-:Y:S08]  /*9e80*/  HMMA.16816.F32 R100, R36, R12.reuse, RZ ;  /* 0x0000000c2464723c */ /* 0x080ff000000018ff */
[C---:B------:R-:W-:Y:S08]  /*9e90*/  HMMA.16816.F32 R96, R32.reuse, R12, RZ ;  /* 0x0000000c2060723c */ /* 0x040ff000000018ff */
[-C--:B------:R-:W-:Y:S08]  /*9ea0*/  HMMA.16816.F32 R92, R32, R14.reuse, RZ ;  /* 0x0000000e205c723c */ /* 0x080ff000000018ff */
[----:B------:R-:W-:Y:S01]  /*9eb0*/  HMMA.16816.F32 R84, R36, R14, RZ ;  /* 0x0000000e2454723c */ /* 0x000fe200000018ff */
[----:B------:R-:W4:Y:S07]  /*9ec0*/  LDSM.16.M88.4 R12, [R244] ;  /* 0x00000000f40c783b */ /* 0x000f2e0000000200 */
[C---:B------:R-:W-:Y:S01]  /*9ed0*/  HMMA.16816.F32 R120, R28.reuse, R4, R56 ;  /* 0x000000041c78723c */ /* 0x040fe20000001838 */
[----:B------:R-:W-:Y:S07]  /*9ee0*/  LDSM.16.M88.4 R56, [R233+0x6800] ;  /* 0x00680000e938783b */ /* 0x000fee0000000200 */
[----:B------:R-:W-:Y:S01]  /*9ef0*/  HMMA.16816.F32 R108, R28, R6, R48 ;  /* 0x000000061c6c723c */ /* 0x000fe20000001830 */
[----:B------:R-:W3:Y:S04]  /*9f00*/  LDSM.16.M88.4 R48, [R233+0x6000] ;  /* 0x00600000e930783b */ /* 0x000ee80000000200 */
[----:B------:R-:W3:Y:S03]  /*9f10*/  LDSM.16.M88.4 R4, [R243] ;  /* 0x00000000f304783b */ /* 0x000ee60000000200 */
[----:B-1----:R-:W-:Y:S08]  /*9f20*/  HMMA.16816.F32 R224, R16, R44, R220 ;  /* 0x0000002c10e0723c */ /* 0x002ff000000018dc */
[----:B------:R-:W-:Y:S08]  /*9f30*/  HMMA.16816.F32 R72, R32, R60, RZ ;  /* 0x0000003c2048723c */ /* 0x000ff000000018ff */
[-C--:B--2---:R-:W-:Y:S08]  /*9f40*/  HMMA.16816.F32 R104, R28, R52.reuse, R68 ;  /* 0x000000341c68723c */ /* 0x084ff00000001844 */
[C---:B------:R-:W-:Y:S08]  /*9f50*/  HMMA.16816.F32 R64, R24.reuse, R52, R64 ;  /* 0x000000341840723c */ /* 0x040ff00000001840 */
[----:B------:R-:W-:Y:S08]  /*9f60*/  HMMA.16816.F32 R68, R24, R54, R76 ;  /* 0x000000361844723c */ /* 0x000ff0000000184c */
[----:B------:R-:W-:Y:S08]  /*9f70*/  HMMA.16816.F32 R220, R16, R46, R216 ;  /* 0x0000002e10dc723c */ /* 0x000ff000000018d8 */
[----:B------:R-:W-:Y:S08]  /*9f80*/  HMMA.16816.F32 R52, R28, R54, R88 ;  /* 0x000000361c34723c */ /* 0x000ff00000001858 */
[----:B---3--:R-:W-:Y:S08]  /*9f90*/  HMMA.16816.F32 R216, R16, R42, R128 ;  /* 0x0000002a10d8723c */ /* 0x008ff00000001880 */
[-C--:B----4-:R-:W-:Y:S08]  /*9fa0*/  HMMA.16816.F32 R128, R20, R12.reuse, R120 ;  /* 0x0000000c1480723c */ /* 0x090ff00000001878 */
[C---:B------:R-:W-:Y:S08]  /*9fb0*/  HMMA.16816.F32 R116, R16.reuse, R12, R116 ;  /* 0x0000000c1074723c */ /* 0x040ff00000001874 */
[-C--:B------:R-:W-:Y:S08]  /*9fc0*/  HMMA.16816.F32 R112, R16, R14.reuse, R112 ;  /* 0x0000000e1070723c */ /* 0x080ff00000001870 */
[----:B------:R-:W-:Y:S08]  /*9fd0*/  HMMA.16816.F32 R108, R20, R14, R108 ;  /* 0x0000000e146c723c */ /* 0x000ff0000000186c */
[----:B------:R-:W-:Y:S08]  /*9fe0*/  HMMA.16816.F32 R12, R32, R62, RZ ;  /* 0x0000003e200c723c */ /* 0x000ff000000018ff */
[-C--:B------:R-:W-:Y:S08]  /*9ff0*/  HMMA.16816.F32 R100, R28, R48.reuse, R100 ;  /* 0x000000301c64723c */ /* 0x080ff00000001864 */
[C---:B------:R-:W-:Y:S07]  /*a000*/  HMMA.16816.F32 R96, R24.reuse, R48, R96 ;  /* 0x000000301860723c */ /* 0x040fee0000001860 */
[----:B------:R-:W-:Y:S01]  /*a010*/  IMAD.MOV.U32 R49, RZ, RZ, R226 ;  /* 0x000000ffff317224 */ /* 0x000fe200078e00e2 */
[----:B------:R-:W-:Y:S01]  /*a020*/  HMMA.16816.F32 R88, R24, R50, R92 ;  /* 0x000000321858723c */ /* 0x000fe2000000185c */
[----:B------:R-:W-:-:S07]  /*a030*/  IMAD.MOV.U32 R48, RZ, RZ, R227 ;  /* 0x000000ffff307224 */ /* 0x000fce00078e00e3 */
[----:B------:R-:W-:Y:S07]  /*a040*/  HMMA.16816.F32 R84, R28, R50, R84 ;  /* 0x000000321c54723c */ /* 0x000fee0000001854 */
[----:B------:R-:W-:Y:S01]  /*a050*/  IMAD.MOV.U32 R51, RZ, RZ, R224 ;  /* 0x000000ffff337224 */ /* 0x000fe200078e00e0 */
[----:B------:R-:W-:Y:S01]  /*a060*/  HMMA.16816.F32 R76, R24, R56, R72 ;  /* 0x00000038184c723c */ /* 0x000fe20000001848 */
[----:B------:R-:W-:-:S07]  /*a070*/  IMAD.MOV.U32 R50, RZ, RZ, R225 ;  /* 0x000000ffff327224 */ /* 0x000fce00078e00e1 */
[C---:B------:R-:W-:Y:S08]  /*a080*/  HMMA.16816.F32 R248, R20.reuse, R44, R248 ;  /* 0x0000002c14f8723c */ /* 0x040ff000000018f8 */
[----:B------:R-:W-:Y:S08]  /*a090*/  HMMA.16816.F32 R72, R20, R46, R212 ;  /* 0x0000002e1448723c */ /* 0x000ff000000018d4 */
[----:B------:R-:W-:Y:S08]  /*a0a0*/  HMMA.16816.F32 R80, R36, R60, RZ ;  /* 0x0000003c2450723c */ /* 0x000ff000000018ff */
[----:B------:R-:W-:Y:S08]  /*a0b0*/  HMMA.16816.F32 R224, R16, R40, R204 ;  /* 0x0000002810e0723c */ /* 0x000ff000000018cc */
[C---:B------:R-:W-:Y:S08]  /*a0c0*/  HMMA.16816.F32 R44, R20.reuse, R4, R104 ;  /* 0x00000004142c723c */ /* 0x040ff00000001868 */
[----:B------:R-:W-:Y:S08]  /*a0d0*/  HMMA.16816.F32 R92, R20, R40, R208 ;  /* 0x00000028145c723c */ /* 0x000ff000000018d0 */
[----:B------:R-:W-:Y:S07]  /*a0e0*/  HMMA.16816.F32 R104, R16, R4, R64 ;  /* 0x000000041068723c */ /* 0x000fee0000001840 */
[----:B------:R-:W-:Y:S01]  /*a0f0*/  IMAD.MOV.U32 R64, RZ, RZ, R51 ;  /* 0x000000ffff407224 */ /* 0x000fe200078e0033 */
[----:B------:R-:W-:Y:S01]  /*a100*/  HMMA.16816.F32 R204, R20, R6, R52 ;  /* 0x0000000614cc723c */ /* 0x000fe20000001834 */
[----:B------:R-:W-:-:S02]  /*a110*/  IMAD.MOV.U32 R65, RZ, RZ, R50 ;  /* 0x000000ffff417224 */ /* 0x000fc400078e0032 */
[----:B------:R-:W-:Y:S02]  /*a120*/  IMAD.MOV.U32 R66, RZ, RZ, R49 ;  /* 0x000000ffff427224 */ /* 0x000fe400078e0031 */
[----:B------:R-:W-:Y:S02]  /*a130*/  IMAD.MOV.U32 R67, RZ, RZ, R48 ;  /* 0x000000ffff437224 */ /* 0x000fe400078e0030 */
[----:B------:R-:W1:Y:S01]  /*a140*/  LDSM.16.M88.4 R48, [R242] ;  /* 0x00000000f230783b */ /* 0x000e620000000200 */
[----:B------:R-:W-:Y:S01]  /*a150*/  HMMA.16816.F32 R208, R20, R42, R124 ;  /* 0x0000002a14d0723c */ /* 0x000fe2000000187c */
[----:B------:R-:W-:Y:S02]  /*a160*/  IMAD.MOV.U32 R120, RZ, RZ, R44 ;  /* 0x000000ffff787224 */ /* 0x000fe400078e002c */
[----:B------:R-:W-:Y:S01]  /*a170*/  LDSM.16.M88.4 R40, [R232] ;  /* 0x00000000e828783b */ /* 0x000fe20000000200 */
[----:B------:R-:W-:Y:S02]  /*a180*/  IMAD.MOV.U32 R0, RZ, RZ, R47 ;  /* 0x000000ffff007224 */ /* 0x000fe400078e002f */
[----:B------:R-:W-:-:S02]  /*a190*/  IMAD.MOV.U32 R247, RZ, RZ, R92 ;  /* 0x000000fffff77224 */ /* 0x000fc400078e005c */
[----:B------:R-:W-:Y:S01]  /*a1a0*/  HMMA.16816.F32 R212, R16, R6, R68 ;  /* 0x0000000610d4723c */ /* 0x000fe20000001844 */
[----:B------:R-:W2:Y:S01]  /*a1b0*/  LDSM.16.M88.4 R4, [R236+0x2000] ;  /* 0x00200000ec04783b */ /* 0x000ea20000000200 */
[----:B------:R-:W-:Y:S02]  /*a1c0*/  IMAD.MOV.U32 R138, RZ, RZ, R93 ;  /* 0x000000ffff8a7224 */ /* 0x000fe400078e005d */
[----:B------:R-:W-:Y:S02]  /*a1d0*/  IMAD.MOV.U32 R133, RZ, RZ, R94 ;  /* 0x000000ffff857224 */ /* 0x000fe400078e005e */
[----:B------:R-:W-:Y:S02]  /*a1e0*/  IMAD.MOV.U32 R2, RZ, RZ, R95 ;  /* 0x000000ffff027224 */ /* 0x000fe400078e005f */
[----:B------:R-:W-:Y:S08]  /*a1f0*/  HMMA.16816.F32 R52, R36, R62, RZ ;  /* 0x0000003e2434723c */ /* 0x000ff000000018ff */
[----:B------:R-:W-:Y:S01]  /*a200*/  HMMA.16816.F32 R60, R24, R58, R12 ;  /* 0x0000003a183c723c */ /* 0x000fe2000000180c */
[----:B------:R-:W3:Y:S07]  /*a210*/  LDSM.16.M88.4 R12, [R236] ;  /* 0x00000000ec0c783b */ /* 0x000eee0000000200 */
[----:B------:R-:W-:Y:S07]  /*a220*/  HMMA.16816.F32 R80, R28, R56, R80 ;  /* 0x000000381c50723c */ /* 0x000fee0000001850 */
[----:B------:R-:W-:Y:S01]  /*a230*/  IMAD.MOV.U32 R57, RZ, RZ, R45 ;  /* 0x000000ffff397224 */ /* 0x000fe200078e002d */
[----:B-1----:R-:W-:Y:S01]  /*a240*/  HMMA.16816.F32 R100, R20, R48, R100 ;  /* 0x000000301464723c */ /* 0x002fe20000001864 */
[----:B------:R-:W-:-:S02]  /*a250*/  IMAD.MOV.U32 R56, RZ, RZ, R46 ;  /* 0x000000ffff387224 */ /* 0x000fc400078e002e */
[----:B------:R-:W1:Y:S05]  /*a260*/  LDSM.16.M88.4 R44, [R241] ;  /* 0x00000000f12c783b */ /* 0x000e6a0000000200 */
[C---:B------:R-:W-:Y:S07]  /*a270*/  HMMA.16816.F32 R92, R16.reuse, R48, R96 ;  /* 0x00000030105c723c */ /* 0x040fee0000001860 */
[----:B------:R-:W-:Y:S01]  /*a280*/  IMAD.MOV.U32 R96, RZ, RZ, R120 ;  /* 0x000000ffff607224 */ /* 0x000fe200078e0078 */
[----:B------:R-:W-:Y:S01]  /*a290*/  HMMA.16816.F32 R88, R16, R50, R88 ;  /* 0x000000321058723c */ /* 0x000fe20000001858 */
[----:B------:R-:W-:-:S02]  /*a2a0*/  IMAD.MOV.U32 R99, RZ, RZ, R0 ;  /* 0x000000ffff637224 */ /* 0x000fc400078e0000 */
[----:B------:R-:W-:Y:S02]  /*a2b0*/  IMAD.MOV.U32 R97, RZ, RZ, R57 ;  /* 0x000000ffff617224 */ /* 0x000fe400078e0039 */
[----:B------:R-:W-:-:S03]  /*a2c0*/  IMAD.MOV.U32 R98, RZ, RZ, R56 ;  /* 0x000000ffff627224 */ /* 0x000fc600078e0038 */
[----:B------:R-:W-:Y:S08]  /*a2d0*/  HMMA.16816.F32 R84, R20, R50, R84 ;  /* 0x000000321454723c */ /* 0x000ff00000001854 */
[-C--:B--2---:R-:W-:Y:S08]  /*a2e0*/  HMMA.16816.F32 R64, R4, R40.reuse, R64 ;  /* 0x000000280440723c */ /* 0x084ff00000001840 */
[----:B---3--:R-:W-:Y:S07]  /*a2f0*/  HMMA.16816.F32 R48, R12, R40, R248 ;  /* 0x000000280c30723c */ /* 0x008fee00000018f8 */
[----:B------:R-:W-:Y:S01]  /*a300*/  IMAD.MOV.U32 R249, RZ, RZ, R138 ;  /* 0x000000fffff97224 */ /* 0x000fe200078e008a */
[----:B-1----:R-:W-:Y:S01]  /*a310*/  HMMA.16816.F32 R124, R20, R44, R80 ;  /* 0x0000002c147c723c */ /* 0x002fe20000001850 */
[----:B------:R-:W-:-:S02]  /*a320*/  IMAD.MOV.U32 R251, RZ, RZ, R2 ;  /* 0x000000fffffb7224 */ /* 0x000fc400078e0002 */
[----:B------:R-:W-:Y:S02]  /*a330*/  IMAD.MOV.U32 R248, RZ, RZ, R247 ;  /* 0x000000fffff87224 */ /* 0x000fe400078e00f7 */
[----:B------:R-:W-:-:S03]  /*a340*/  IMAD.MOV.U32 R250, RZ, RZ, R133 ;  /* 0x000000fffffa7224 */ /* 0x000fc600078e0085 */
[----:B------:R-:W-:Y:S01]  /*a350*/  HMMA.16816.F32 R120, R16, R44, R76 ;  /* 0x0000002c1078723c */ /* 0x000fe2000000184c */
[----:B------:R-:W-:Y:S02]  /*a360*/  IMAD.MOV.U32 R137, RZ, RZ, R65 ;  /* 0x000000ffff897224 */ /* 0x000fe400078e0041 */
[----:B------:R-:W-:-:S04]  /*a370*/  IMAD.MOV.U32 R132, RZ, RZ, R66 ;  /* 0x000000ffff847224 */ /* 0x000fc800078e0042 */
[----:B------:R-:W-:Y:S01]  /*a380*/  IMAD.MOV.U32 R44, RZ, RZ, R64 ;  /* 0x000000ffff2c7224 */ /* 0x000fe200078e0040 */
[----:B------:R-:W-:Y:S01]  /*a390*/  HMMA.16816.F32 R52, R28, R58, R52 ;  /* 0x0000003a1c34723c */ /* 0x000fe20000001834 */
[----:B------:R-:W-:Y:S01]  /*a3a0*/  IMAD.MOV.U32 R41, RZ, RZ, R50 ;  /* 0x000000ffff297224 */ /* 0x000fe200078e0032 */
[----:B------:R-:W1:Y:S01]  /*a3b0*/  LDSM.16.M88.4 R56, [R139+0x7000] ;  /* 0x007000008b38783b */ /* 0x000e620000000200 */
[----:B------:R-:W-:Y:S02]  /*a3c0*/  IMAD.MOV.U32 R40, RZ, RZ, R51 ;  /* 0x000000ffff287224 */ /* 0x000fe400078e0033 */
[----:B------:R-:W-:Y:S02]  /*a3d0*/  IMAD.MOV.U32 R64, RZ, RZ, R48 ;  /* 0x000000ffff407224 */ /* 0x000fe400078e0030 */
[----:B------:R-:W-:Y:S01]  /*a3e0*/  IMAD.MOV.U32 R0, RZ, RZ, R49 ;  /* 0x000000ffff007224 */ /* 0x000fe200078e0031 */
[----:B------:R-:W-:Y:S01]  /*a3f0*/  HMMA.16816.F32 R80, R16, R46, R60 ;  /* 0x0000002e1050723c */ /* 0x000fe2000000183c */
[----:B------:R-:W-:-:S07]  /*a400*/  IMAD.MOV.U32 R79, RZ, RZ, R67 ;  /* 0x000000ffff4f7224 */ /* 0x000fce00078e0043 */
[----:B------:R-:W-:Y:S08]  /*a410*/  HMMA.16816.F32 R48, R4, R42, R220 ;  /* 0x0000002a0430723c */ /* 0x000ff000000018dc */
[----:B------:R-:W-:Y:S01]  /*a420*/  HMMA.16816.F32 R68, R20, R46, R52 ;  /* 0x0000002e1444723c */ /* 0x000fe20000001834 */
[----:B------:R-:W-:Y:S11]  /*a430*/  LDSM.16.M88.4 R52, [R233+0x7000] ;  /* 0x00700000e934783b */ /* 0x000ff60000000200 */
[----:B------:R-:W-:Y:S04]  /*a440*/  @!UPT UIADD3 URZ, URZ, URZ, URZ ;  /* 0x0000003f3f3ff290 */ /* 0x000fe8000fffe03f */
[----:B------:R-:W-:Y:S02]  /*a450*/  IMAD.MOV.U32 R65, RZ, RZ, R49 ;  /* 0x000000ffff417224 */ /* 0x000fe400078e0031 */
[----:B------:R-:W-:Y:S01]  /*a460*/  IMAD.MOV.U32 R76, RZ, RZ, R50 ;  /* 0x000000ffff4c7224 */ /* 0x000fe200078e0032 */
[----:B-1----:R-:W-:Y:S01]  /*a470*/  HMMA.16816.F32 R60, R36, R56, RZ ;  /* 0x00000038243c723c */ /* 0x002fe200000018ff */
[----:B------:R-:W-:Y:S02]  /*a480*/  IMAD.MOV.U32 R2, RZ, RZ, R51 ;  /* 0x000000ffff027224 */ /* 0x000fe400078e0033 */
[----:B------:R-:W-:-:S05]  /*a490*/  IMAD.MOV.U32 R138, RZ, RZ, R48 ;  /* 0x000000ffff8a7224 */ /* 0x000fca00078e0030 */
[----:B------:R-:W-:Y:S07]  /*a4a0*/  HMMA.16816.F32 R48, R12, R42, R72 ;  /* 0x0000002a0c30723c */ /* 0x000fee0000001848 */
[----:B------:R-:W-:Y:S02]  /*a4b0*/  IMAD.MOV.U32 R75, RZ, RZ, R44 ;  /* 0x000000ffff4b7224 */ /* 0x000fe400078e002c */
[----:B------:R-:W1:Y:S01]  /*a4c0*/  LDSM.16.M88.4 R44, [R232+0x800] ;  /* 0x00080000e82c783b */ /* 0x000e620000000200 */
[----:B------:R-:W-:-:S02]  /*a4d0*/  IMAD.MOV.U32 R73, RZ, RZ, R41 ;  /* 0x000000ffff497224 */ /* 0x000fc400078e0029 */
[----:B------:R-:W-:Y:S02]  /*a4e0*/  IMAD.MOV.U32 R74, RZ, RZ, R40 ;  /* 0x000000ffff4a7224 */ /* 0x000fe400078e0028 */
[----:B------:R-:W2:Y:S10]  /*a4f0*/  LDSM.16.M88.4 R40, [R232+0x1000] ;  /* 0x00100000e828783b */ /* 0x000eb40000000200 */
[----:B------:R-:W-:-:S02]  /*a500*/  IMAD.MOV.U32 R78, RZ, RZ, R49 ;  /* 0x000000ffff4e7224 */ /* 0x000fc400078e0031 */
[----:B------:R-:W-:Y:S02]  /*a510*/  IMAD.MOV.U32 R77, RZ, RZ, R50 ;  /* 0x000000ffff4d7224 */ /* 0x000fe400078e0032 */
[----:B------:R-:W-:Y:S02]  /*a520*/  IMAD.MOV.U32 R72, RZ, RZ, R48 ;  /* 0x000000ffff487224 */ /* 0x000fe400078e0030 */
[----:B------:R-:W-:Y:S02]  /*a530*/  IMAD.MOV.U32 R133, RZ, RZ, R51 ;  /* 0x000000ffff857224 */ /* 0x000fe400078e0033 */
[----:B------:R-:W-:Y:S07]  /*a540*/  HMMA.16816.F32 R48, R32, R56, RZ ;  /* 0x000000382030723c */ /* 0x000fee00000018ff */
[----:B------:R-:W-:Y:S01]  /*a550*/  IMAD.MOV.U32 R57, RZ, RZ, R65 ;  /* 0x000000ffff397224 */ /* 0x000fe200078e0041 */
[-C--:B-1----:R-:W-:Y:S08]  /*a560*/  HMMA.16816.F32 R220, R12, R44.reuse, R248 ;  /* 0x0000002c0cdc723c */ /* 0x082ff000000018f8 */
[C---:B------:R-:W-:Y:S07]  /*a570*/  HMMA.16816.F32 R248, R4.reuse, R44, R224 ;  /* 0x0000002c04f8723c */ /* 0x040fee00000018e0 */
[----:B------:R-:W-:Y:S01]  /*a580*/  IMAD.MOV.U32 R45, RZ, RZ, R64 ;  /* 0x000000ffff2d7224 */ /* 0x000fe200078e0040 */
[----:B------:R-:W-:Y:S08]  /*a590*/  HMMA.16816.F32 R224, R4, R46, R216 ;  /* 0x0000002e04e0723c */ /* 0x000ff000000018d8 */
[----:B------:R-:W-:Y:S01]  /*a5a0*/  IMAD.MOV.U32 R65, RZ, RZ, R223 ;  /* 0x000000ffff417224 */ /* 0x000fe200078e00df */
[----:B--2---:R-:W-:Y:S01]  /*a5b0*/  HMMA.16816.F32 R216, R12, R40, R128 ;  /* 0x000000280cd8723c */ /* 0x004fe20000001880 */
[----:B------:R-:W-:-:S02]  /*a5c0*/  IMAD.MOV.U32 R56, RZ, RZ, R222 ;  /* 0x000000ffff387224 */ /* 0x000fc400078e00de */
[----:B------:R-:W-:Y:S02]  /*a5d0*/  IMAD.MOV.U32 R252, RZ, RZ, R220 ;  /* 0x000000fffffc7224 */ /* 0x000fe400078e00dc */
[----:B------:R-:W-:Y:S02]  /*a5e0*/  IMAD.MOV.U32 R247, RZ, RZ, R221 ;  /* 0x000000fffff77224 */ /* 0x000fe400078e00dd */
[----:B------:R-:W-:Y:S01]  /*a5f0*/  IMAD.MOV.U32 R44, RZ, RZ, R65 ;  /* 0x000000ffff2c7224 */ /* 0x000fe200078e0041 */
[----:B------:R-:W-:Y:S08]  /*a600*/  HMMA.16816.F32 R220, R12, R46, R208 ;  /* 0x0000002e0cdc723c */ /* 0x000ff000000018d0 */
[C---:B------:R-:W-:Y:S08]  /*a610*/  HMMA.16816.F32 R208, R4.reuse, R40, R116 ;  /* 0x0000002804d0723c */ /* 0x040ff00000001874 */
[-C--:B------:R-:W-:Y:S08]  /*a620*/  HMMA.16816.F32 R128, R4, R42.reuse, R112 ;  /* 0x0000002a0480723c */ /* 0x080ff00000001870 */
[----:B------:R-:W-:Y:S01]  /*a630*/  HMMA.16816.F32 R116, R12, R42, R108 ;  /* 0x0000002a0c74723c */ /* 0x000fe2000000186c */
[----:B------:R-:W1:Y:S07]  /*a640*/  LDSM.16.M88.4 R40, [R232+0x2000] ;  /* 0x00200000e828783b */ /* 0x000e6e0000000200 */
[-C--:B------:R-:W-:Y:S08]  /*a650*/  HMMA.16816.F32 R64, R28, R52.reuse, R60 ;  /* 0x000000341c40723c */ /* 0x080ff0000000183c */
[----:B------:R-:W-:Y:S01]  /*a660*/  HMMA.16816.F32 R60, R24, R52, R48 ;  /* 0x00000034183c723c */ /* 0x000fe20000001830 */
[----:B------:R-:W-:Y:S06]  /*a670*/  LDSM.16.M88.4 R48, [R240] ;  /* 0x00000000f030783b */ /* 0x000fec0000000200 */
[----:B------:R-:W-:-:S02]  /*a680*/  IMAD.MOV.U32 R52, RZ, RZ, R44 ;  /* 0x000000ffff347224 */ /* 0x000fc400078e002c */
[----:B------:R-:W-:Y:S02]  /*a690*/  IMAD.MOV.U32 R53, RZ, RZ, R45 ;  /* 0x000000ffff357224 */ /* 0x000fe400078e002d */
[----:B------:R-:W2:Y:S01]  /*a6a0*/  LDSM.16.M88.4 R44, [R232+0x1800] ;  /* 0x00180000e82c783b */ /* 0x000ea20000000200 */
[-C--:B-1----:R-:W-:Y:S08]  /*a6b0*/  HMMA.16816.F32 R100, R12, R40.reuse, R100 ;  /* 0x000000280c64723c */ /* 0x082ff00000001864 */
[C---:B------:R-:W-:Y:S08]  /*a6c0*/  HMMA.16816.F32 R92, R4.reuse, R40, R92 ;  /* 0x00000028045c723c */ /* 0x040ff0000000185c */
[-C--:B------:R-:W-:Y:S08]  /*a6d0*/  HMMA.16816.F32 R88, R4, R42.reuse, R88 ;  /* 0x0000002a0458723c */ /* 0x080ff00000001858 */
[C---:B------:R-:W-:Y:S01]  /*a6e0*/  HMMA.16816.F32 R84, R12.reuse, R42, R84 ;  /* 0x0000002a0c54723c */ /* 0x040fe20000001854 */
[----:B------:R-:W1:Y:S07]  /*a6f0*/  LDSM.16.M88.4 R40, [R232+0x2800] ;  /* 0x00280000e828783b */ /* 0x000e6e0000000200 */
[C---:B--2---:R-:W-:Y:S08]  /*a700*/  HMMA.16816.F32 R108, R12.reuse, R44, R96 ;  /* 0x0000002c0c6c723c */ /* 0x044ff00000001860 */
[-C--:B------:R-:W-:Y:S01]  /*a710*/  HMMA.16816.F32 R96, R12, R46.reuse, R204 ;  /* 0x0000002e0c60723c */ /* 0x080fe200000018cc */
[----:B------:R-:W2:Y:S06]  /*a720*/  S2R R204, SR_TID.X ;  /* 0x0000000000cc7919 */ /* 0x000eac0000002100 */
[----:B------:R-:W-:Y:S01]  /*a730*/  IMAD.MOV.U32 R205, RZ, RZ, R78 ;  /* 0x000000ffffcd7224 */ /* 0x000fe200078e004e */
[----:B------:R-:W-:Y:S01]  /*a740*/  HMMA.16816.F32 R112, R4, R46, R212 ;  /* 0x0000002e0470723c */ /* 0x000fe200000018d4 */
[----:B------:R-:W-:-:S02]  /*a750*/  IMAD.MOV.U32 R206, RZ, RZ, R56 ;  /* 0x000000ffffce7224 */ /* 0x000fc400078e0038 */
[----:B------:R-:W-:-:S04]  /*a760*/  IMAD.MOV.U32 R207, RZ, RZ, R52 ;  /* 0x000000ffffcf7224 */ /* 0x000fc800078e0034 */
[----:B------:R-:W-:Y:S01]  /*a770*/  IMAD.MOV.U32 R213, RZ, RZ, R79 ;  /* 0x000000ffffd57224 */ /* 0x000fe200078e004f */
[----:B------:R-:W-:Y:S01]  /*a780*/  HMMA.16816.F32 R104, R4, R44, R104 ;  /* 0x0000002c0468723c */ /* 0x000fe20000001868 */
[----:B------:R-:W-:Y:S02]  /*a790*/  IMAD.MOV.U32 R214, RZ, RZ, R77 ;  /* 0x000000ffffd67224 */ /* 0x000fe400078e004d */
[----:B------:R-:W-:Y:S02]  /*a7a0*/  IMAD.MOV.U32 R215, RZ, RZ, R76 ;  /* 0x000000ffffd77224 */ /* 0x000fe400078e004c */
[----:B------:R-:W-:-:S03]  /*a7b0*/  IMAD.MOV.U32 R212, RZ, RZ, R57 ;  /* 0x000000ffffd47224 */ /* 0x000fc600078e0039 */
[----:B------:R-:W-:Y:S01]  /*a7c0*/  HMMA.16816.F32 R44, R32, R58, RZ ;  /* 0x0000003a202c723c */ /* 0x000fe200000018ff */
[----:B--2---:R-:W-:-:S05]  /*a7d0*/  IMAD.SHL.U32 R204, R204, 0x2, RZ ;  /* 0x00000002cccc7824 */ /* 0x004fca00078e00ff */
[----:B------:R-:W-:Y:S02]  /*a7e0*/  LOP3.LUT R204, R204, 0x6, RZ, 0xc0, !PT ;  /* 0x00000006cccc7812 */ /* 0x000fe400078ec0ff */
[----:B-1----:R-:W-:Y:S07]  /*a7f0*/  HMMA.16816.F32 R76, R12, R40, R124 ;  /* 0x000000280c4c723c */ /* 0x002fee000000187c */
        /* <DEDUP_REMOVED lines=8> */
[----:B------:R-:W-:Y:S02]  /*a880*/  IMAD.U32 R0, RZ, RZ, UR5 ;  /* 0x00000005ff007e24 */ /* 0x000fe4000f8e00ff */
[----:B------:R-:W-:-:S02]  /*a890*/  IMAD.MOV.U32 R122, RZ, RZ, R53 ;  /* 0x000000ffff7a7224 */ /* 0x000fc400078e0035 */
[----:B------:R-:W-:Y:S02]  /*a8a0*/  IMAD R0, R0, 0x80, R204 ;  /* 0x0000008000007824 */ /* 0x000fe400078e02cc */
[----:B------:R-:W-:Y:S01]  /*a8b0*/  IMAD.MOV.U32 R204, RZ, RZ, R205 ;  /* 0x000000ffffcc7224 */ /* 0x000fe200078e00cd */
[----:B------:R-:W-:Y:S01]  /*a8c0*/  HMMA.16816.F32 R68, R12, R42, R68 ;  /* 0x0000002a0c44723c */ /* 0x000fe20000001844 */
[----:B------:R-:W-:Y:S01]  /*a8d0*/  IMAD.MOV.U32 R205, RZ, RZ, R214 ;  /* 0x000000ffffcd7224 */ /* 0x000fe200078e00d6 */
[----:B------:R-:W1:Y:S01]  /*a8e0*/  LDSM.16.M88.4 R40, [R232+0x3000] ;  /* 0x00300000e828783b */ /* 0x000e620000000200 */
[----:B------:R-:W-:Y:S01]  /*a8f0*/  IMAD.MOV.U32 R214, RZ, RZ, R215 ;  /* 0x000000ffffd67224 */ /* 0x000fe200078e00d7 */
[CC--:B------:R-:W-:Y:S01]  /*a900*/  ISETP.GE.AND P0, PT, R0.reuse, R8.reuse, PT ;  /* 0x000000080000720c */ /* 0x0c0fe20003f06270 */
[----:B------:R-:W-:Y:S01]  /*a910*/  IMAD.MOV.U32 R215, RZ, RZ, R2 ;  /* 0x000000ffffd77224 */ /* 0x000fe200078e0002 */
[----:B------:R-:W-:Y:S02]  /*a920*/  IADD3 R2, R0, 0x1, RZ ;  /* 0x0000000100027810 */ /* 0x000fe40007ffe0ff */
[----:B------:R-:W-:Y:S01]  /*a930*/  FSEL R120, R122, -INF , !P0 ;  /* 0xff8000007a787808 */ /* 0x000fe20004000000 */
[----:B------:R-:W-:Y:S01]  /*a940*/  HMMA.16816.F32 R44, R24, R54, R44 ;  /* 0x00000036182c723c */ /* 0x000fe2000000182c */
[----:B------:R-:W-:-:S02]  /*a950*/  ISETP.GE.AND P4, PT, R2, R8, PT ;  /* 0x000000080200720c */ /* 0x000fc40003f86270 */
[CC--:B------:R-:W-:Y:S02]  /*a960*/  ISETP.GE.AND P5, PT, R2.reuse, R10.reuse, PT ;  /* 0x0000000a0200720c */ /* 0x0c0fe40003fa6270 */
[C---:B------:R-:W-:Y:S02]  /*a970*/  ISETP.GE.AND P2, PT, R2.reuse, R9, PT ;  /* 0x000000090200720c */ /* 0x040fe40003f46270 */
[----:B------:R-:W-:Y:S01]  /*a980*/  ISETP.GE.AND P3, PT, R2, R11, PT ;  /* 0x0000000b0200720c */ /* 0x000fe20003f66270 */
[----:B------:R-:W-:Y:S01]  /*a990*/  HMMA.16816.F32 R52, R28, R54, R56 ;  /* 0x000000361c34723c */ /* 0x000fe20000001838 */
[C---:B------:R-:W-:Y:S02]  /*a9a0*/  IADD3 R2, R0.reuse, 0x8, RZ ;  /* 0x0000000800027810 */ /* 0x040fe40007ffe0ff */
[----:B------:R-:W-:Y:S02]  /*a9b0*/  ISETP.GE.AND P0, PT, R0, R10, PT ;  /* 0x0000000a0000720c */ /* 0x000fe40003f06270 */
[----:B------:R-:W-:-:S02]  /*a9c0*/  ISETP.GE.AND P6, PT, R2, R8, PT ;  /* 0x000000080200720c */ /* 0x000fc40003fc6270 */
[----:B------:R-:W-:Y:S01]  /*a9d0*/  FSEL R122, R123, -INF , !P4 ;  /* 0xff8000007b7a7808 */ /* 0x000fe20006000000 */
[-C--:B------:R-:W-:Y:S01]  /*a9e0*/  HMMA.16816.F32 R64, R20, R48.reuse, R64 ;  /* 0x000000301440723c */ /* 0x080fe20000001840 */
[----:B------:R-:W-:Y:S02]  /*a9f0*/  FSEL R124, R124, -INF , !P6 ;  /* 0xff8000007c7c7808 */ /* 0x000fe40007000000 */
[----:B------:R-:W-:Y:S02]  /*aa00*/  FSEL R121, R125, -INF , !P0 ;  /* 0xff8000007d797808 */ /* 0x000fe40004000000 */
[----:B------:R-:W-:Y:S02]  /*aa10*/  FSEL R127, R127, -INF , !P5 ;  /* 0xff8000007f7f7808 */ /* 0x000fe40006800000 */
[C---:B------:R-:W-:Y:S01]  /*aa20*/  ISETP.GE.AND P4, PT, R2.reuse, R10, PT ;  /* 0x0000000a0200720c */ /* 0x040fe20003f86270 */
[----:B------:R-:W-:Y:S01]  /*aa30*/  HMMA.16816.F32 R60, R16, R48, R60 ;  /* 0x00000030103c723c */ /* 0x000fe2000000183c */
[----:B------:R-:W-:-:S02]  /*aa40*/  ISETP.GE.AND P6, PT, R2, R9, PT ;  /* 0x000000090200720c */ /* 0x000fc40003fc6270 */
[----:B------:R-:W-:Y:S02]  /*aa50*/  ISETP.GE.AND P0, PT, R2, R11, PT ;  /* 0x0000000b0200720c */ /* 0x000fe40003f06270 */
[CC--:B------:R-:W-:Y:S02]  /*aa60*/  ISETP.GE.AND P5, PT, R0.reuse, R9.reuse, PT ;  /* 0x000000090000720c */ /* 0x0c0fe40003fa6270 */
[----:B------:R-:W-:Y:S01]  /*aa70*/  IADD3 R2, R0, 0x9, RZ ;  /* 0x0000000900027810 */ /* 0x000fe20007ffe0ff */
[----:B------:R-:W-:Y:S01]  /*aa80*/  HMMA.16816.F32 R44, R16, R50, R44 ;  /* 0x00000032102c723c */ /* 0x000fe2000000182c */
[----:B------:R-:W-:Y:S02]  /*aa90*/  FSEL R125, R126, -INF , !P5 ;  /* 0xff8000007e7d7808 */ /* 0x000fe40006800000 */
[----:B------:R-:W-:Y:S02]  /*aaa0*/  FSEL R137, R137, -INF , !P2 ;  /* 0xff80000089897808 */ /* 0x000fe40005000000 */
[----:B------:R-:W-:-:S02]  /*aab0*/  ISETP.GE.AND P5, PT, R2, R9, PT ;  /* 0x000000090200720c */ /* 0x000fc40003fa6270 */
[----:B------:R-:W-:Y:S01]  /*aac0*/  ISETP.GE.AND P2, PT, R0, R11, PT ;  /* 0x0000000b0000720c */ /* 0x000fe20003f46270 */
[----:B------:R-:W-:Y:S01]  /*aad0*/  HMMA.16816.F32 R48, R20, R50, R52 ;  /* 0x000000321430723c */ /* 0x000fe20000001834 */
[----:B------:R-:W-:Y:S02]  /*aae0*/  FSEL R138, R138, -INF , !P6 ;  /* 0xff8000008a8a7808 */ /* 0x000fe40007000000 */
[----:B------:R-:W-:Y:S02]  /*aaf0*/  FSEL R212, R212, -INF , !P5 ;  /* 0xff800000d4d47808 */ /* 0x000fe40006800000 */
[----:B------:R-:W-:Y:S02]  /*ab00*/  FSEL R132, R132, -INF , !P2 ;  /* 0xff80000084847808 */ /* 0x000fe40005000000 */
[C---:B------:R-:W-:Y:S01]  /*ab10*/  ISETP.GE.AND P6, PT, R2.reuse, R8, PT ;  /* 0x000000080200720c */ /* 0x040fe20003fc6270 */
        /* <DEDUP_REMOVED lines=8> */
[----:B------:R-:W-:-:S02]  /*aba0*/  FSEL R214, R214, -INF , !P0 ;  /* 0xff800000d6d67808 */ /* 0x000fc40004000000 */
[C---:B------:R-:W-:Y:S01]  /*abb0*/  ISETP.GE.AND P3, PT, R2.reuse, R8, PT ;  /* 0x000000080200720c */ /* 0x040fe20003f66270 */
[-C--:B------:R-:W-:Y:S01]  /*abc0*/  HMMA.16816.F32 R56, R4, R42.reuse, R44 ;  /* 0x0000002a0438723c */ /* 0x080fe2000000182c */
[C---:B------:R-:W-:Y:S02]  /*abd0*/  ISETP.GE.AND P6, PT, R2.reuse, R10, PT ;  /* 0x0000000a0200720c */ /* 0x040fe40003fc6270 */
[C---:B------:R-:W-:Y:S02]  /*abe0*/  ISETP.GE.AND P4, PT, R2.reuse, R9, PT ;  /* 0x000000090200720c */ /* 0x040fe40003f86270 */
[----:B------:R-:W-:Y:S02]  /*abf0*/  ISETP.GE.AND P0, PT, R2, R11, PT ;  /* 0x0000000b0200720c */ /* 0x000fe40003f06270 */
[----:B------:R-:W-:Y:S01]  /*ac00*/  IADD3 R2, R0, 0x11, RZ ;  /* 0x0000001100027810 */ /* 0x000fe20007ffe0ff */
[----:B------:R-:W-:Y:S01]  /*ac10*/  HMMA.16816.F32 R64, R12, R42, R48 ;  /* 0x0000002a0c40723c */ /* 0x000fe20000001830 */
[----:B------:R-:W-:-:S02]  /*ac20*/  FSEL R133, R133, -INF , !P5 ;  /* 0xff80000085857808 */ /* 0x000fc40006800000 */
        /* <DEDUP_REMOVED lines=10> */
[----:B------:R-:W-:Y:S01]  /*acd0*/  FSEL R40, R207, -INF , !P2 ;  /* 0xff800000cf287808 */ /* 0x000fe20005000000 */
[----:B------:R1:W-:Y:S01]  /*ace0*/  STL [R1+0x4], R41 ;  /* 0x0000042901007387 */ /* 0x0003e20000100800 */
[----:B------:R-:W-:-:S02]  /*acf0*/  FSEL R220, R220, -INF , !P6 ;  /* 0xff800000dcdc7808 */ /* 0x000fc40007000000 */
[----:B------:R-:W-:Y:S01]  /*ad00*/  FSEL R248, R248, -INF , !P4 ;  /* 0xff800000f8f87808 */ /* 0x000fe20006000000 */
[----:B------:R2:W-:Y:S01]  /*ad10*/  STL [R1], R40 ;  /* 0x0000002801007387 */ /* 0x0005e20000100800 */
        /* <DEDUP_REMOVED lines=14> */
[----:B------:R-:W-:Y:S02]  /*ae00*/  FSEL R221, R221, -INF , !P6 ;  /* 0xff800000dddd7808 */ /* 0x000fe40007000000 */
[----:B------:R-:W-:Y:S02]  /*ae10*/  FSEL R222, R222, -INF , !P2 ;  /* 0xff800000dede7808 */ /* 0x000fe40005000000 */
[----:B------:R-:W-:-:S02]  /*ae20*/  FSEL R226, R226, -INF , !P4 ;  /* 0xff800000e2e27808 */ /* 0x000fc40006000000 */
[C---:B------:R-:W-:Y:S02]  /*ae30*/  ISETP.GE.AND P5, PT, R2.reuse, R8, PT ;  /* 0x000000080200720c */ /* 0x040fe40003fa6270 */
[C---:B------:R-:W-:Y:S02]  /*ae40*/  ISETP.GE.AND P6, PT, R2.reuse, R10, PT ;  /* 0x0000000a0200720c */ /* 0x040fe40003fc6270 */
[C---:B------:R-:W-:Y:S02]  /*ae50*/  ISETP.GE.AND P2, PT, R2.reuse, R9, PT ;  /* 0x000000090200720c */ /* 0x040fe40003f46270 */
[----:B------:R-:W-:Y:S02]  /*ae60*/  ISETP.GE.AND P4, PT, R2, R11, PT ;  /* 0x0000000b0200720c */ /* 0x000fe40003f86270 */
[----:B------:R-:W-:Y:S02]  /*ae70*/  IADD3 R2, R0, 0x21, RZ ;  /* 0x0000002100027810 */ /* 0x000fe40007ffe0ff */
[----:B------:R-:W-:-:S02]  /*ae80*/  FSEL R223, R223, -INF , !P3 ;  /* 0xff800000dfdf7808 */ /* 0x000fc40005800000 */
[----:B------:R-:W-:Y:S02]  /*ae90*/  ISETP.GE.AND P3, PT, R2, R8, PT ;  /* 0x000000080200720c */ /* 0x000fe40003f66270 */
[----:B-1----:R-:W-:Y:S02]  /*aea0*/  FSEL R41, R216, -INF , !P5 ;  /* 0xff800000d8297808 */ /* 0x002fe40006800000 */
[----:B--2---:R-:W-:Y:S02]  /*aeb0*/  FSEL R40, R217, -INF , !P3 ;  /* 0xff800000d9287808 */ /* 0x004fe40005800000 */
[----:B------:R-:W-:Y:S01]  /*aec0*/  FSEL R227, R227, -INF , !P0 ;  /* 0xff800000e3e37808 */ /* 0x000fe20004000000 */
[----:B------:R1:W-:Y:S01]  /*aed0*/  STL [R1+0x70], R41 ;  /* 0x0000702901007387 */ /* 0x0003e20000100800 */
[C---:B------:R-:W-:Y:S02]  /*aee0*/  ISETP.GE.AND P0, PT, R2.reuse, R10, PT ;  /* 0x0000000a0200720c */ /* 0x040fe40003f06270 */
[C---:B------:R-:W-:Y:S01]  /*aef0*/  ISETP.GE.AND P5, PT, R2.reuse, R9, PT ;  /* 0x000000090200720c */ /* 0x040fe20003fa6270 */
[----:B------:R2:W-:Y:S01]  /*af00*/  STL [R1+0x6c], R40 ;  /* 0x00006c2801007387 */ /* 0x0005e20000100800 */
[----:B------:R-:W-:-:S02]  /*af10*/  ISETP.GE.AND P3, PT, R2, R11, PT ;  /* 0x0000000b0200720c */ /* 0x000fc40003f66270 */
[----:B------:R-:W-:Y:S02]  /*af20*/  IADD3 R2, R0, 0x28, RZ ;  /* 0x0000002800027810 */ /* 0x000fe40007ffe0ff */
[----:B------:R-:W-:Y:S02]  /*af30*/  FSEL R208, R208, -INF , !P2 ;  /* 0xff800000d0d07808 */ /* 0x000fe40005000000 */
[----:B------:R-:W-:Y:S02]  /*af40*/  ISETP.GE.AND P2, PT, R2, R11, PT ;  /* 0x0000000b0200720c */ /* 0x000fe40003f46270 */
[----:B------:R-:W-:Y:S02]  /*af50*/  FSEL R209, R209, -INF , !P5 ;  /* 0xff800000d1d17808 */ /* 0x000fe40006800000 */
[----:B------:R-:W-:Y:S02]  /*af60*/  FSEL R210, R210, -INF , !P4 ;  /* 0xff800000d2d27808 */ /* 0x000fe40006000000 */
[----:B------:R-:W-:-:S02]  /*af70*/  FSEL R211, R211, -INF , !P3 ;  /* 0xff800000d3d37808 */ /* 0x000fc40005800000 */
[----:B------:R-:W-:Y:S02]  /*af80*/  FSEL R130, R130, -INF , !P2 ;  /* 0xff80000082827808 */ /* 0x000fe40005000000 */
[----:B-1----:R-:W-:Y:S02]  /*af90*/  FSEL R41, R219, -INF , !P0 ;  /* 0xff800000db297808 */ /* 0x002fe40004000000 */
[----:B------:R-:W-:Y:S02]  /*afa0*/  ISETP.GE.AND P0, PT, R2, R10, PT ;  /* 0x0000000a0200720c */ /* 0x000fe40003f06270 */
[----:B--2---:R-:W-:Y:S02]  /*afb0*/  FSEL R40, R218, -INF , !P6 ;  /* 0xff800000da287808 */ /* 0x004fe40007000000 */
[----:B------:R-:W-:-:S03]  /*afc0*/  ISETP.GE.AND P6, PT, R2, R8, PT ;  /* 0x000000080200720c */ /* 0x000fc60003fc6270 */
[----:B------:R1:W-:Y:S04]  /*afd0*/  STL [R1+0x84], R40 ;  /* 0x0000842801007387 */ /* 0x0003e80000100800 */
[----:B------:R2:W-:Y:S01]  /*afe0*/  STL [R1+0x88], R41 ;  /* 0x0000882901007387 */ /* 0x0005e20000100800 */
[----:B-1----:R-:W-:Y:S02]  /*aff0*/  FSEL R40, R116, -INF , !P6 ;  /* 0xff80000074287808 */ /* 0x002fe40007000000 */
[----:B------:R-:W-:Y:S02]  /*b000*/  ISETP.GE.AND P6, PT, R2, R9, PT ;  /* 0x000000090200720c */ /* 0x000fe40003fc6270 */
[----:B------:R-:W-:Y:S01]  /*b010*/  IADD3 R2, R0, 0x29, RZ ;  /* 0x0000002900027810 */ /* 0x000fe20007ffe0ff */
[----:B------:R1:W-:Y:S01]  /*b020*/  STL [R1+0x68], R40 ;  /* 0x0000682801007387 */ /* 0x0003e20000100800 */
[----:B------:R-:W-:-:S02]  /*b030*/  FSEL R128, R128, -INF , !P6 ;  /* 0xff80000080807808 */ /* 0x000fc40007000000 */
[C---:B------:R-:W-:Y:S02]  /*b040*/  ISETP.GE.AND P5, PT, R2.reuse, R9, PT ;  /* 0x000000090200720c */ /* 0x040fe40003fa6270 */
[C---:B------:R-:W-:Y:S02]  /*b050*/  ISETP.GE.AND P6, PT, R2.reuse, R8, PT ;  /* 0x000000080200720c */ /* 0x040fe40003fc6270 */
[----:B------:R-:W-:Y:S02]  /*b060*/  FSEL R129, R129, -INF , !P5 ;  /* 0xff80000081817808 */ /* 0x000fe40006800000 */
[C---:B------:R-:W-:Y:S02]  /*b070*/  ISETP.GE.AND P5, PT, R2.reuse, R10, PT ;  /* 0x0000000a0200720c */ /* 0x040fe40003fa6270 */
[----:B------:R-:W-:Y:S02]  /*b080*/  ISETP.GE.AND P4, PT, R2, R11, PT ;  /* 0x0000000b0200720c */ /* 0x000fe40003f86270 */
[----:B------:R-:W-:-:S02]  /*b090*/  IADD3 R2, R0, 0x30, RZ ;  /* 0x0000003000027810 */ /* 0x000fc40007ffe0ff */
[----:B--2---:R-:W-:Y:S02]  /*b0a0*/  FSEL R41, R117, -INF , !P6 ;  /* 0xff80000075297808 */ /* 0x004fe40007000000 */
[C---:B------:R-:W-:Y:S02]  /*b0b0*/  ISETP.GE.AND P3, PT, R2.reuse, R8, PT ;  /* 0x000000080200720c */ /* 0x040fe40003f66270 */
[C---:B------:R-:W-:Y:S01]  /*b0c0*/  ISETP.GE.AND P6, PT, R2.reuse, R10, PT ;  /* 0x0000000a0200720c */ /* 0x040fe20003fc6270 */
[----:B------:R2:W-:Y:S01]  /*b0d0*/  STL [R1+0x60], R41 ;  /* 0x0000602901007387 */ /* 0x0005e20000100800 */
[----:B------:R-:W-:Y:S02]  /*b0e0*/  ISETP.GE.AND P2, PT, R2, R11, PT ;  /* 0x0000000b0200720c */ /* 0x000fe40003f46270 */
[----:B------:R-:W-:Y:S02]  /*b0f0*/  FSEL R131, R131, -INF , !P4 ;  /* 0xff80000083837808 */ /* 0x000fe40006000000 */
[----:B-1----:R-:W-:-:S02]  /*b100*/  FSEL R40, R118, -INF , !P0 ;  /* 0xff80000076287808 */ /* 0x002fc40004000000 */
[-C--:B------:R-:W-:Y:S02]  /*b110*/  ISETP.GE.AND P0, PT, R2, R9.reuse, PT ;  /* 0x000000090200720c */ /* 0x080fe40003f06270 */
[----:B------:R-:W-:Y:S01]  /*b120*/  IADD3 R2, R0, 0x31, RZ ;  /* 0x0000003100027810 */ /* 0x000fe20007ffe0ff */
[----:B------:R1:W-:Y:S01]  /*b130*/  STL [R1+0x80], R40 ;  /* 0x0000802801007387 */ /* 0x0003e20000100800 */
[----:B------:R-:W-:Y:S02]  /*b140*/  FSEL R206, R106, -INF , !P2 ;  /* 0xff8000006ace7808 */ /* 0x000fe40005000000 */
[----:B------:R-:W-:Y:S02]  /*b150*/  ISETP.GE.AND P4, PT, R2, R10, PT ;  /* 0x0000000a0200720c */ /* 0x000fe40003f86270 */
[----:B--2---:R-:W-:Y:S02]  /*b160*/  FSEL R41, R108, -INF , !P3 ;  /* 0xff8000006c297808 */ /* 0x004fe40005800000 */
[----:B------:R-:W-:-:S02]  /*b170*/  ISETP.GE.AND P3, PT, R2, R9, PT ;  /* 0x000000090200720c */ /* 0x000fc40003f66270 */
[----:B-1----:R-:W-:Y:S02]  /*b180*/  FSEL R40, R119, -INF , !P5 ;  /* 0xff80000077287808 */ /* 0x002fe40006800000 */
[----:B------:R-:W-:-:S03]  /*b190*/  ISETP.GE.AND P5, PT, R2, R8, PT ;  /* 0x000000080200720c */ /* 0x000fc60003fa6270 */
[----:B------:R1:W-:Y:S04]  /*b1a0*/  STL [R1+0x7c], R40 ;  /* 0x00007c2801007387 */ /* 0x0003e80000100800 */
[----:B------:R2:W-:Y:S01]  /*b1b0*/  STL [R1+0x50], R41 ;  /* 0x0000502901007387 */ /* 0x0005e20000100800 */
[----:B-1----:R-:W-:Y:S02]  /*b1c0*/  FSEL R40, R109, -INF , !P5 ;  /* 0xff8000006d287808 */ /* 0x002fe40006800000 */
[----:B------:R-:W-:Y:S02]  /*b1d0*/  ISETP.GE.AND P5, PT, R2, R11, PT ;  /* 0x0000000b0200720c */ /* 0x000fe40003fa6270 */
[----:B------:R-:W-:Y:S01]  /*b1e0*/  IADD3 R2, R0, 0x38, RZ ;  /* 0x0000003800027810 */ /* 0x000fe20007ffe0ff */
[----:B------:R1:W-:Y:S01]  /*b1f0*/  STL [R1+0x4c], R40 ;  /* 0x00004c2801007387 */ /* 0x0003e20000100800 */
[----:B--2---:R-:W-:-:S02]  /*b200*/  FSEL R41, R111, -INF , !P4 ;  /* 0xff8000006f297808 */ /* 0x004fc40006000000 */
[----:B------:R-:W-:Y:S02]  /*b210*/  ISETP.GE.AND P4, PT, R2, R10, PT ;  /* 0x0000000a0200720c */ /* 0x000fe40003f86270 */
[----:B------:R-:W-:Y:S02]  /*b220*/  FSEL R207, R107, -INF , !P5 ;  /* 0xff8000006bcf7808 */ /* 0x000fe40006800000 */
[----:B-1----:R-:W-:Y:S02]  /*b230*/  FSEL R40, R110, -INF , !P6 ;  /* 0xff8000006e287808 */ /* 0x002fe40007000000 */
[----:B------:R-:W-:-:S03]  /*b240*/  ISETP.GE.AND P6, PT, R2, R8, PT ;  /* 0x000000080200720c */ /* 0x000fc60003fc6270 */
[----:B------:R1:W-:Y:S04]  /*b250*/  STL [R1+0x78], R40 ;  /* 0x0000782801007387 */ /* 0x0003e80000100800 */
[----:B------:R2:W-:Y:S01]  /*b260*/  STL [R1+0x74], R41 ;  /* 0x0000742901007387 */ /* 0x0005e20000100800 */
[----:B-1----:R-:W-:Y:S02]  /*b270*/  FSEL R40, R96, -INF , !P6 ;  /* 0xff80000060287808 */ /* 0x002fe40007000000 */
[----:B------:R-:W-:-:S03]  /*b280*/  ISETP.GE.AND P6, PT, R2, R9, PT ;  /* 0x000000090200720c */ /* 0x000fc60003fc6270 */
[----:B------:R1:W-:Y:S01]  /*b290*/  STL [R1+0x44], R40 ;  /* 0x0000442801007387 */ /* 0x0003e20000100800 */
[----:B--2---:R-:W-:Y:S02]  /*b2a0*/  FSEL R41, R112, -INF , !P6 ;  /* 0xff80000070297808 */ /* 0x004fe40007000000 */
[----:B-1----:R-:W-:Y:S02]  /*b2b0*/  FSEL R40, R104, -INF , !P0 ;  /* 0xff80000068287808 */ /* 0x002fe40004000000 */
[----:B------:R-:W-:Y:S02]  /*b2c0*/  ISETP.GE.AND P0, PT, R2, R11, PT ;  /* 0x0000000b0200720c */ /* 0x000fe40003f06270 */
[----:B------:R-:W-:Y:S01]  /*b2d0*/  IADD3 R2, R0, 0x39, RZ ;  /* 0x0000003900027810 */ /* 0x000fe20007ffe0ff */
[----:B------:R1:W-:Y:S01]  /*b2e0*/  STL [R1+0xc0], R40 ;  /* 0x0000c02801007387 */ /* 0x0003e20000100800 */
[----:B------:R-:W-:Y:S02]  /*b2f0*/  FSEL R204, R114, -INF , !P0 ;  /* 0xff80000072cc7808 */ /* 0x000fe40004000000 */
[----:B------:R-:W-:-:S02]  /*b300*/  ISETP.GE.AND P6, PT, R2, R8, PT ;  /* 0x000000080200720c */ /* 0x000fc40003fc6270 */
[C---:B------:R-:W-:Y:S02]  /*b310*/  ISETP.GE.AND P2, PT, R2.reuse, R11, PT ;  /* 0x0000000b0200720c */ /* 0x040fe40003f46270 */
[----:B-1----:R-:W-:Y:S02]  /*b320*/  FSEL R40, R105, -INF , !P3 ;  /* 0xff80000069287808 */ /* 0x002fe40005800000 */
[----:B------:R-:W-:-:S03]  /*b330*/  ISETP.GE.AND P3, PT, R2, R9, PT ;  /* 0x000000090200720c */ /* 0x000fc60003f66270 */
[----:B------:R1:W-:Y:S04]  /*b340*/  STL [R1+0xa4], R40 ;  /* 0x0000a42801007387 */ /* 0x0003e80000100800 */
[----:B------:R-:W-:Y:S01]  /*b350*/  STL [R1+0xa0], R41 ;  /* 0x0000a02901007387 */ /* 0x000fe20000100800 */
[----:B-1----:R-:W-:Y:S02]  /*b360*/  FSEL R40, R113, -INF , !P3 ;  /* 0xff80000071287808 */ /* 0x002fe40005800000 */
[----:B------:R-:W-:Y:S02]  /*b370*/  ISETP.GE.AND P3, PT, R2, R10, PT ;  /* 0x0000000a0200720c */ /* 0x000fe40003f66270 */
[----:B------:R-:W-:Y:S01]  /*b380*/  IADD3 R2, R0, 0x40, RZ ;  /* 0x0000004000027810 */ /* 0x000fe20007ffe0ff */
[----:B------:R1:W-:Y:S03]  /*b390*/  STL [R1+0x98], R40 ;  /* 0x0000982801007387 */ /* 0x0003e60000100800 */
[----:B------:R-:W-:-:S02]  /*b3a0*/  ISETP.GE.AND P5, PT, R2, R8, PT ;  /* 0x000000080200720c */ /* 0x000fc40003fa6270 */
[C---:B------:R-:W-:Y:S02]  /*b3b0*/  ISETP.GE.AND P0, PT, R2.reuse, R11, PT ;  /* 0x0000000b0200720c */ /* 0x040fe40003f06270 */
[----:B-1----:R-:W-:Y:S02]  /*b3c0*/  FSEL R40, R97, -INF , !P6 ;  /* 0xff80000061287808 */ /* 0x002fe40007000000 */
[----:B------:R-:W-:-:S03]  /*b3d0*/  ISETP.GE.AND P6, PT, R2, R9, PT ;  /* 0x000000090200720c */ /* 0x000fc60003fc6270 */
[----:B------:R1:W-:Y:S01]  /*b3e0*/  STL [R1+0x3c], R40 ;  /* 0x00003c2801007387 */ /* 0x0003e20000100800 */
[----:B------:R-:W-:Y:S02]  /*b3f0*/  FSEL R96, R92, -INF , !P6 ;  /* 0xff8000005c607808 */ /* 0x000fe40007000000 */
[----:B-1----:R-:W-:Y:S02]  /*b400*/  FSEL R40, R98, -INF , !P4 ;  /* 0xff80000062287808 */ /* 0x002fe40006000000 */
[-C--:B------:R-:W-:Y:S02]  /*b410*/  ISETP.GE.AND P4, PT, R2, R10.reuse, PT ;  /* 0x0000000a0200720c */ /* 0x080fe40003f86270 */
[----:B------:R-:W-:Y:S01]  /*b420*/  IADD3 R2, R0, 0x41, RZ ;  /* 0x0000004100027810 */ /* 0x000fe20007ffe0ff */
[----:B------:R1:W-:Y:S01]  /*b430*/  STL [R1+0x64], R40 ;  /* 0x0000642801007387 */ /* 0x0003e20000100800 */
[----:B------:R-:W-:Y:S02]  /*b440*/  FSEL R98, R115, -INF , !P2 ;  /* 0xff80000073627808 */ /* 0x000fe40005000000 */
[----:B------:R-:W-:-:S04]  /*b450*/  ISETP.GE.AND P2, PT, R2, R10, PT ;  /* 0x0000000a0200720c */ /* 0x000fc80003f46270 */
[----:B------:R-:W-:Y:S02]  /*b460*/  FSEL R205, R103, -INF , !P2 ;  /* 0xff80000067cd7808 */ /* 0x000fe40005000000 */
[----:B-1----:R-:W-:Y:S02]  /*b470*/  FSEL R40, R99, -INF , !P3 ;  /* 0xff80000063287808 */ /* 0x002fe40005800000 */
[----:B------:R-:W-:-:S03]  /*b480*/  ISETP.GE.AND P3, PT, R2, R8, PT ;  /* 0x000000080200720c */ /* 0x000fc60003f66270 */
[----:B------:R1:W-:Y:S01]  /*b490*/  STL [R1+0x5c], R40 ;  /* 0x00005c2801007387 */ /* 0x0003e20000100800 */
[----:B------:R-:W-:Y:S02]  /*b4a0*/  FSEL R101, R101, -INF , !P3 ;  /* 0xff80000065657808 */ /* 0x000fe40005800000 */
[----:B------:R-:W-:Y:S02]  /*b4b0*/  ISETP.GE.AND P3, PT, R2, R11, PT ;  /* 0x0000000b0200720c */ /* 0x000fe40003f66270 */
[----:B-1----:R-:W-:Y:S02]  /*b4c0*/  FSEL R40, R100, -INF , !P5 ;  /* 0xff80000064287808 */ /* 0x002fe40006800000 */
[----:B------:R-:W-:Y:S02]  /*b4d0*/  ISETP.GE.AND P5, PT, R2, R9, PT ;  /* 0x000000090200720c */ /* 0x000fe40003fa6270 */
[----:B------:R-:W-:Y:S01]  /*b4e0*/  IADD3 R2, R0, 0x48, RZ ;  /* 0x0000004800027810 */ /* 0x000fe20007ffe0ff */
[----:B------:R1:W-:Y:S03]  /*b4f0*/  STL [R1+0x34], R40 ;  /* 0x0000342801007387 */ /* 0x0003e60000100800 */
[----:B------:R-:W-:-:S02]  /*b500*/  ISETP.GE.AND P2, PT, R2, R10, PT ;  /* 0x0000000a0200720c */ /* 0x000fc40003f46270 */
[----:B------:R-:W-:Y:S02]  /*b510*/  ISETP.GE.AND P6, PT, R2, R11, PT ;  /* 0x0000000b0200720c */ /* 0x000fe40003fc6270 */
[----:B------:R-:W-:Y:S02]  /*b520*/  FSEL R92, R86, -INF , !P2 ;  /* 0xff800000565c7808 */ /* 0x000fe40005000000 */
[----:B-1----:R-:W-:Y:S02]  /*b530*/  FSEL R40, R102, -INF , !P4 ;  /* 0xff80000066287808 */ /* 0x002fe40006000000 */
[----:B------:R-:W-:-:S03]  /*b540*/  ISETP.GE.AND P4, PT, R2, R8, PT ;  /* 0x000000080200720c */ /* 0x000fc60003f86270 */
[----:B------:R1:W-:Y:S02]  /*b550*/  STL [R1+0x58], R40 ;  /* 0x0000582801007387 */ /* 0x0003e40000100800 */
[----:B-1----:R-:W-:Y:S02]  /*b560*/  FSEL R40, R84, -INF , !P4 ;  /* 0xff80000054287808 */ /* 0x002fe40006000000 */
[----:B------:R-:W-:Y:S02]  /*b570*/  ISETP.GE.AND P4, PT, R2, R9, PT ;  /* 0x000000090200720c */ /* 0x000fe40003f86270 */
[----:B------:R-:W-:Y:S01]  /*b580*/  IADD3 R2, R0, 0x49, RZ ;  /* 0x0000004900027810 */ /* 0x000fe20007ffe0ff */
[----:B------:R1:W-:Y:S01]  /*b590*/  STL [R1+0x2c], R40 ;  /* 0x00002c2801007387 */ /* 0x0003e20000100800 */
[----:B------:R-:W-:Y:S02]  /*b5a0*/  FSEL R97, R88, -INF , !P4 ;  /* 0xff80000058617808 */ /* 0x000fe40006000000 */
[----:B------:R-:W-:Y:S01]  /*b5b0*/  ISETP.GE.AND P4, PT, R2, R8, PT ;  /* 0x000000080200720c */ /* 0x000fe20003f86270 */
[----:B------:R-:W-:Y:S01]  /*b5c0*/  STL [R1+0x54], R205 ;  /* 0x000054cd01007387 */ /* 0x000fe20000100800 */
[----:B------:R-:W-:-:S02]  /*b5d0*/  FSEL R88, R95, -INF , !P3 ;  /* 0xff8000005f587808 */ /* 0x000fc40005800000 */
[----:B-1----:R-:W-:Y:S02]  /*b5e0*/  FSEL R40, R93, -INF , !P5 ;  /* 0xff8000005d287808 */ /* 0x002fe40006800000 */
[----:B------:R-:W-:-:S03]  /*b5f0*/  ISETP.GE.AND P5, PT, R2, R9, PT ;  /* 0x000000090200720c */ /* 0x000fc60003fa6270 */
[----:B------:R1:W-:Y:S02]  /*b600*/  STL [R1+0xe4], R40 ;  /* 0x0000e42801007387 */ /* 0x0003e40000100800 */
[----:B-1----:R-:W-:Y:S02]  /*b610*/  FSEL R40, R89, -INF , !P5 ;  /* 0xff80000059287808 */ /* 0x002fe40006800000 */
[----:B------:R-:W-:-:S03]  /*b620*/  ISETP.GE.AND P5, PT, R2, R10, PT ;  /* 0x0000000a0200720c */ /* 0x000fc60003fa6270 */
[----:B------:R1:W-:Y:S01]  /*b630*/  STL [R1+0xe0], R40 ;  /* 0x0000e02801007387 */ /* 0x0003e20000100800 */
[----:B------:R-:W-:Y:S02]  /*b640*/  FSEL R89, R87, -INF , !P5 ;  /* 0xff80000057597808 */ /* 0x000fe40006800000 */
[----:B-1----:R-:W-:Y:S02]  /*b650*/  FSEL R40, R94, -INF , !P0 ;  /* 0xff8000005e287808 */ /* 0x002fe40004000000 */
[----:B------:R-:W-:Y:S02]  /*b660*/  ISETP.GE.AND P0, PT, R2, R11, PT ;  /* 0x0000000b0200720c */ /* 0x000fe40003f06270 */
[----:B------:R-:W-:Y:S01]  /*b670*/  IADD3 R2, R0, 0x50, RZ ;  /* 0x0000005000027810 */ /* 0x000fe20007ffe0ff */
[----:B------:R1:W-:Y:S01]  /*b680*/  STL [R1+0xec], R40 ;  /* 0x0000ec2801007387 */ /* 0x0003e20000100800 */
[----:B------:R-:W-:Y:S02]  /*b690*/  FSEL R102, R91, -INF , !P0 ;  /* 0xff8000005b667808 */ /* 0x000fe40004000000 */
[----:B------:R-:W-:-:S02]  /*b6a0*/  ISETP.GE.AND P3, PT, R2, R8, PT ;  /* 0x000000080200720c */ /* 0x000fc40003f66270 */
[----:B------:R-:W-:-:S04]  /*b6b0*/  ISETP.GE.AND P2, PT, R2, R10, PT ;  /* 0x0000000a0200720c */ /* 0x000fc80003f46270 */
[----:B------:R-:W-:Y:S02]  /*b6c0*/  FSEL R99, R78, -INF , !P2 ;  /* 0xff8000004e637808 */ /* 0x000fe40005000000 */
[----:B-1----:R-:W-:Y:S02]  /*b6d0*/  FSEL R40, R85, -INF , !P4 ;  /* 0xff80000055287808 */ /* 0x002fe40006000000 */
[----:B------:R-:W-:-:S03]  /*b6e0*/  ISETP.GE.AND P4, PT, R2, R9, PT ;  /* 0x000000090200720c */ /* 0x000fc60003f86270 */
[----:B------:R1:W-:Y:S04]  /*b6f0*/  STL [R1+0x28], R40 ;  /* 0x0000282801007387 */ /* 0x0003e80000100800 */
[----:B------:R-:W-:Y:S01]  /*b700*/  STL [R1+0x40], R92 ;  /* 0x0000405c01007387 */ /* 0x000fe20000100800 */
        /* <DEDUP_REMOVED lines=8> */
[----:B------:R-:W-:Y:S02]  /*b790*/  ISETP.GE.AND P5, PT, R2, R11, PT ;  /* 0x0000000b0200720c */ /* 0x000fe40003fa6270 */
[----:B------:R-:W-:Y:S02]  /*b7a0*/  FSEL R100, R79, -INF , !P0 ;  /* 0xff8000004f647808 */ /* 0x000fe40004000000 */
[----:B------:R-:W-:-:S02]  /*b7b0*/  FSEL R79, R72, -INF , !P4 ;  /* 0xff800000484f7808 */ /* 0x000fc40006000000 */
[----:B------:R-:W-:Y:S02]  /*b7c0*/  FSEL R103, R75, -INF , !P5 ;  /* 0xff8000004b677808 */ /* 0x000fe40006800000 */
[----:B-1----:R-:W-:Y:S02]  /*b7d0*/  FSEL R40, R76, -INF , !P3 ;  /* 0xff8000004c287808 */ /* 0x002fe40005800000 */
[-C--:B------:R-:W-:Y:S02]  /*b7e0*/  ISETP.GE.AND P3, PT, R2, R9.reuse, PT ;  /* 0x000000090200720c */ /* 0x080fe40003f66270 */
[----:B------:R-:W-:Y:S01]  /*b7f0*/  IADD3 R2, R0, 0x58, RZ ;  /* 0x0000005800027810 */ /* 0x000fe20007ffe0ff */
[----:B------:R1:W-:Y:S03]  /*b800*/  STL [R1+0x14], R40 ;  /* 0x0000142801007387 */ /* 0x0003e60000100800 */
[C---:B------:R-:W-:Y:S01]  /*b810*/  ISETP.GE.AND P0, PT, R2.reuse, R9, PT ;  /* 0x000000090200720c */ /* 0x040fe20003f06270 */
[----:B------:R-:W-:Y:S01]  /*b820*/  STL [R1+0x10], R93 ;  /* 0x0000105d01007387 */ /* 0x000fe20000100800 */
[----:B------:R-:W-:-:S02]  /*b830*/  ISETP.GE.AND P2, PT, R2, R8, PT ;  /* 0x000000080200720c */ /* 0x000fc40003f46270 */
[----:B------:R-:W-:Y:S02]  /*b840*/  ISETP.GE.AND P4, PT, R2, R10, PT ;  /* 0x0000000a0200720c */ /* 0x000fe40003f86270 */
[----:B------:R-:W-:Y:S02]  /*b850*/  FSEL R76, R80, -INF , !P0 ;  /* 0xff800000504c7808 */ /* 0x000fe40004000000 */
[----:B------:R-:W-:Y:S02]  /*b860*/  FSEL R117, R68, -INF , !P2 ;  /* 0xff80000044757808 */ /* 0x000fe40005000000 */
[----:B------:R-:W-:Y:S02]  /*b870*/  FSEL R90, R70, -INF , !P4 ;  /* 0xff800000465a7808 */ /* 0x000fe40006000000 */
[----:B-1----:R-:W-:Y:S02]  /*b880*/  FSEL R40, R73, -INF , !P3 ;  /* 0xff80000049287808 */ /* 0x002fe40005800000 */
[----:B------:R-:W-:-:S02]  /*b890*/  ISETP.GE.AND P3, PT, R2, R11, PT ;  /* 0x0000000b0200720c */ /* 0x000fc40003f66270 */
[----:B------:R-:W-:Y:S01]  /*b8a0*/  IADD3 R2, R0, 0x59, RZ ;  /* 0x0000005900027810 */ /* 0x000fe20007ffe0ff */
[----:B------:R-:W-:Y:S01]  /*b8b0*/  STL [R1+0xd8], R40 ;  /* 0x0000d82801007387 */ /* 0x000fe20000100800 */
[----:B------:R-:W-:Y:S02]  /*b8c0*/  FSEL R82, R82, -INF , !P3 ;  /* 0xff80000052527808 */ /* 0x000fe40005800000 */
[C---:B------:R-:W-:Y:S01]  /*b8d0*/  ISETP.GE.AND P6, PT, R2.reuse, R9, PT ;  /* 0x000000090200720c */ /* 0x040fe20003fc6270 */
[----:B------:R-:W1:Y:S01]  /*b8e0*/  LDSM.16.M88.4 R40, [R139+0x7800] ;  /* 0x007800008b28783b */ /* 0x000e620000000200 */
[C---:B------:R-:W-:Y:S02]  /*b8f0*/  ISETP.GE.AND P5, PT, R2.reuse, R8, PT ;  /* 0x000000080200720c */ /* 0x040fe40003fa6270 */
[C---:B------:R-:W-:Y:S02]  /*b900*/  ISETP.GE.AND P0, PT, R2.reuse, R10, PT ;  /* 0x0000000a0200720c */ /* 0x040fe40003f06270 */
[----:B------:R-:W-:-:S02]  /*b910*/  ISETP.GE.AND P3, PT, R2, R11, PT ;  /* 0x0000000b0200720c */ /* 0x000fc40003f66270 */
[----:B------:R-:W-:Y:S02]  /*b920*/  IADD3 R2, R0, 0x60, RZ ;  /* 0x0000006000027810 */ /* 0x000fe40007ffe0ff */
[----:B------:R-:W-:Y:S02]  /*b930*/  FSEL R87, R81, -INF , !P6 ;  /* 0xff80000051577808 */ /* 0x000fe40007000000 */
[----:B------:R-:W-:Y:S02]  /*b940*/  FSEL R77, R83, -INF , !P3 ;  /* 0xff800000534d7808 */ /* 0x000fe40005800000 */
[----:B------:R-:W-:Y:S01]  /*b950*/  FSEL R116, R69, -INF , !P5 ;  /* 0xff80000045747808 */ /* 0x000fe20006800000 */
[----:B------:R-:W-:Y:S01]  /*b960*/  STL [R1+0xd4], R87 ;  /* 0x0000d45701007387 */ /* 0x000fe20000100800 */
[C---:B------:R-:W-:Y:S02]  /*b970*/  ISETP.GE.AND P3, PT, R2.reuse, R8, PT ;  /* 0x000000080200720c */ /* 0x040fe40003f66270 */
[----:B------:R-:W-:-:S02]  /*b980*/  ISETP.GE.AND P6, PT, R2, R10, PT ;  /* 0x0000000a0200720c */ /* 0x000fc40003fc6270 */
[C---:B------:R-:W-:Y:S02]  /*b990*/  ISETP.GE.AND P2, PT, R2.reuse, R9, PT ;  /* 0x000000090200720c */ /* 0x040fe40003f46270 */
[----:B------:R-:W-:Y:S02]  /*b9a0*/  ISETP.GE.AND P5, PT, R2, R11, PT ;  /* 0x0000000b0200720c */ /* 0x000fe40003fa6270 */
[----:B------:R-:W-:Y:S02]  /*b9b0*/  IADD3 R2, R0, 0x61, RZ ;  /* 0x0000006100027810 */ /* 0x000fe40007ffe0ff */
[----:B------:R-:W-:Y:S02]  /*b9c0*/  FSEL R91, R71, -INF , !P0 ;  /* 0xff800000475b7808 */ /* 0x000fe40004000000 */
[C---:B------:R-:W-:Y:S02]  /*b9d0*/  ISETP.GE.AND P4, PT, R2.reuse, R8, PT ;  /* 0x000000080200720c */ /* 0x040fe40003f86270 */
[----:B------:R-:W-:-:S02]  /*b9e0*/  ISETP.GE.AND P0, PT, R2, R10, PT ;  /* 0x0000000a0200720c */ /* 0x000fc40003f06270 */
[----:B------:R-:W-:Y:S02]  /*b9f0*/  FSEL R115, R52, -INF , !P3 ;  /* 0xff80000034737808 */ /* 0x000fe40005800000 */
[----:B------:R-:W-:Y:S02]  /*ba00*/  FSEL R114, R53, -INF , !P4 ;  /* 0xff80000035727808 */ /* 0x000fe40006000000 */
[----:B------:R-:W-:Y:S02]  /*ba10*/  FSEL R119, R54, -INF , !P6 ;  /* 0xff80000036777808 */ /* 0x000fe40007000000 */
[----:B------:R-:W-:Y:S02]  /*ba20*/  FSEL R118, R55, -INF , !P0 ;  /* 0xff80000037767808 */ /* 0x000fe40004000000 */
[C---:B------:R-:W-:Y:S01]  /*ba30*/  ISETP.GE.AND P3, PT, R2.reuse, R9, PT ;  /* 0x000000090200720c */ /* 0x040fe20003f66270 */
[----:B-1----:R-:W-:Y:S01]  /*ba40*/  HMMA.16816.F32 R52, R32, R40, RZ ;  /* 0x000000282034723c */ /* 0x002fe200000018ff */
[----:B------:R-:W-:-:S02]  /*ba50*/  ISETP.GE.AND P4, PT, R2, R11, PT ;  /* 0x0000000b0200720c */ /* 0x000fc40003f86270 */
[----:B------:R-:W-:Y:S02]  /*ba60*/  IADD3 R2, R0, 0x68, RZ ;  /* 0x0000006800027810 */ /* 0x000fe40007ffe0ff */
[----:B------:R-:W-:Y:S02]  /*ba70*/  FSEL R60, R60, -INF , !P2 ;  /* 0xff8000003c3c7808 */ /* 0x000fe40005000000 */
[----:B------:R-:W-:Y:S01]  /*ba80*/  FSEL R61, R61, -INF , !P3 ;  /* 0xff8000003d3d7808 */ /* 0x000fe20005800000 */
[----:B------:R-:W-:Y:S01]  /*ba90*/  HMMA.16816.F32 R48, R32, R42, RZ ;  /* 0x0000002a2030723c */ /* 0x000fe200000018ff */
[----:B------:R-:W1:Y:S01]  /*baa0*/  LDSM.16.M88.4 R32, [R233+0x7800] ;  /* 0x00780000e920783b */ /* 0x000e620000000200 */
[C---:B------:R-:W-:Y:S02]  /*bab0*/  ISETP.GE.AND P0, PT, R2.reuse, R9, PT ;  /* 0x000000090200720c */ /* 0x040fe40003f06270 */
[C---:B------:R-:W-:Y:S01]  /*bac0*/  ISETP.GE.AND P6, PT, R2.reuse, R8, PT ;  /* 0x000000080200720c */ /* 0x040fe20003fc6270 */
[----:B------:R-:W-:Y:S01]  /*bad0*/  STL [R1+0xcc], R60 ;  /* 0x0000cc3c01007387 */ /* 0x000fe20000100800 */
[----:B------:R-:W-:-:S02]  /*bae0*/  ISETP.GE.AND P2, PT, R2, R10, PT ;  /* 0x0000000a0200720c */ /* 0x000fc40003f46270 */
[C---:B------:R-:W-:Y:S01]  /*baf0*/  HMMA.16816.F32 R44, R36.reuse, R40, RZ ;  /* 0x00000028242c723c */ /* 0x040fe200000018ff */
[----:B------:R-:W-:Y:S01]  /*bb00*/  ISETP.GE.AND P3, PT, R2, R11, PT ;  /* 0x0000000b0200720c */ /* 0x000fe20003f66270 */
[----:B------:R-:W-:Y:S01]  /*bb10*/  STL [R1+0xc8], R61 ;  /* 0x0000c83d01007387 */ /* 0x000fe20000100800 */
[----:B------:R-:W-:Y:S02]  /*bb20*/  IADD3 R2, R0, 0x69, RZ ;  /* 0x0000006900027810 */ /* 0x000fe40007ffe0ff */
[----:B------:R-:W-:Y:S02]  /*bb30*/  FSEL R56, R56, -INF , !P0 ;  /* 0xff80000038387808 */ /* 0x000fe40004000000 */
[----:B------:R-:W-:Y:S01]  /*bb40*/  ISETP.GE.AND P0, PT, R2, R10, PT ;  /* 0x0000000a0200720c */ /* 0x000fe20003f06270 */
[----:B------:R-:W-:Y:S01]  /*bb50*/  HMMA.16816.F32 R36, R36, R42, RZ ;  /* 0x0000002a2424723c */ /* 0x000fe200000018ff */
[----:B------:R-:W-:Y:S02]  /*bb60*/  FSEL R72, R58, -INF , !P3 ;  /* 0xff8000003a487808 */ /* 0x000fe40005800000 */
[----:B------:R-:W-:-:S02]  /*bb70*/  FSEL R112, R67, -INF , !P0 ;  /* 0xff80000043707808 */ /* 0x000fc40004000000 */
[----:B------:R-:W-:Y:S02]  /*bb80*/  FSEL R78, R62, -INF , !P5 ;  /* 0xff8000003e4e7808 */ /* 0x000fe40006800000 */
[----:B------:R-:W-:Y:S02]  /*bb90*/  FSEL R63, R63, -INF , !P4 ;  /* 0xff8000003f3f7808 */ /* 0x000fe40006000000 */
[C---:B------:R-:W-:Y:S02]  /*bba0*/  ISETP.GE.AND P3, PT, R2.reuse, R11, PT ;  /* 0x0000000b0200720c */ /* 0x040fe40003f66270 */
[C---:B------:R-:W-:Y:S01]  /*bbb0*/  ISETP.GE.AND P4, PT, R2.reuse, R9, PT ;  /* 0x000000090200720c */ /* 0x040fe20003f86270 */
[----:B------:R-:W-:Y:S01]  /*bbc0*/  STL [R1+0xd0], R63 ;  /* 0x0000d03f01007387 */ /* 0x000fe20000100800 */
[----:B------:R-:W-:Y:S02]  /*bbd0*/  ISETP.GE.AND P5, PT, R2, R8, PT ;  /* 0x000000080200720c */ /* 0x000fe40003fa6270 */
[----:B------:R-:W-:Y:S01]  /*bbe0*/  IADD3 R2, R0, 0x78, RZ ;  /* 0x0000007800027810 */ /* 0x000fe20007ffe0ff */
[----:B------:R-:W-:Y:S01]  /*bbf0*/  STL [R1+0xc4], R56 ;  /* 0x0000c43801007387 */ /* 0x000fe20000100800 */
[----:B------:R-:W-:-:S02]  /*bc00*/  FSEL R113, R66, -INF , !P2 ;  /* 0xff80000042717808 */ /* 0x000fc40005000000 */
[----:B------:R-:W-:Y:S02]  /*bc10*/  FSEL R59, R59, -INF , !P3 ;  /* 0xff8000003b3b7808 */ /* 0x000fe40005800000 */
[----:B------:R-:W-:Y:S02]  /*bc20*/  FSEL R57, R57, -INF , !P4 ;  /* 0xff80000039397808 */ /* 0x000fe40006000000 */
[----:B------:R-:W-:Y:S01]  /*bc30*/  FSEL R110, R65, -INF , !P5 ;  /* 0xff800000416e7808 */ /* 0x000fe20006800000 */
[C---:B-1----:R-:W-:Y:S02]  /*bc40*/  HMMA.16816.F32 R40, R24.reuse, R32, R52 ;  /* 0x000000201828723c */ /* 0x042fe40000001834 */
[----:B------:R-:W-:Y:S01]  /*bc50*/  STL [R1+0x30], R57 ;  /* 0x0000303901007387 */ /* 0x000fe20000100800 */
[----:B------:R-:W-:Y:S02]  /*bc60*/  FSEL R111, R64, -INF , !P6 ;  /* 0xff800000406f7808 */ /* 0x000fe40007000000 */
[----:B------:R-:W-:Y:S01]  /*bc70*/  ISETP.GE.AND P6, PT, R2, R8, PT ;  /* 0x000000080200720c */ /* 0x000fe20003fc6270 */
[----:B------:R-:W-:Y:S02]  /*bc80*/  STL [R1+0x48], R59 ;  /* 0x0000483b01007387 */ /* 0x000fe40000100800 */
[----:B------:R-:W-:Y:S02]  /*bc90*/  HMMA.16816.F32 R48, R24, R34, R48 ;  /* 0x000000221830723c */ /* 0x000fe40000001830 */
[----:B------:R-:W1:Y:S06]  /*bca0*/  LDSM.16.M88.4 R24, [R239] ;  /* 0x00000000ef18783b */ /* 0x000e6c0000000200 */
[C---:B------:R-:W-:Y:S08]  /*bcb0*/  HMMA.16816.F32 R44, R28.reuse, R32, R44 ;  /* 0x000000201c2c723c */ /* 0x040ff0000000182c */
[----:B------:R-:W-:Y:S01]  /*bcc0*/  HMMA.16816.F32 R32, R28, R34, R36 ;  /* 0x000000221c20723c */ /* 0x000fe20000001824 */
[----:B------:R-:W2:Y:S01]  /*bcd0*/  LDSM.16.M88.4 R28, [R232+0x3800] ;  /* 0x00380000e81c783b */ /* 0x000ea20000000200 */
[----:B------:R-:W-:Y:S11]  /*bce0*/  DEPBAR.LE SB0, 0x0 ;  /* 0x000080000000791a */ /* 0x000ff60000000000 */
[----:B------:R-:W-:Y:S03]  /*bcf0*/  @!UPT UIADD3 URZ, URZ, URZ, URZ ;  /* 0x0000003f3f3ff290 */ /* 0x000fe6000fffe03f */
[-C--:B-1----:R-:W-:Y:S08]  /*bd00*/  HMMA.16816.F32 R36, R20, R24.reuse, R44 ;  /* 0x000000181424723c */ /* 0x082ff0000000182c */
[C---:B------:R-:W-:Y:S08]  /*bd10*/  HMMA.16816.F32 R40, R16.reuse, R24, R40 ;  /* 0x000000181028723c */ /* 0x040ff00000001828 */
[-C--:B------:R-:W-:Y:S08]  /*bd20*/  HMMA.16816.F32 R16, R16, R26.reuse, R48 ;  /* 0x0000001a1010723c */ /* 0x080ff00000001830 */
[----:B------:R-:W-:Y:S08]  /*bd30*/  HMMA.16816.F32 R20, R20, R26, R32 ;  /* 0x0000001a1414723c */ /* 0x000ff00000001820 */
[-C--:B--2---:R-:W-:Y:S08]  /*bd40*/  HMMA.16816.F32 R32, R12, R28.reuse, R36 ;  /* 0x0000001c0c20723c */ /* 0x084ff00000001824 */
[C---:B------:R-:W-:Y:S08]  /*bd50*/  HMMA.16816.F32 R24, R4.reuse, R28, R40 ;  /* 0x0000001c0418723c */ /* 0x040ff00000001828 */
[-C--:B------:R-:W-:Y:S07]  /*bd60*/  HMMA.16816.F32 R16, R4, R30.reuse, R16 ;  /* 0x0000001e0410723c */ /* 0x080fee0000001810 */
[C---:B------:R-:W-:Y:S01]  /*bd70*/  IADD3 R4, R0.reuse, 0x71, RZ ;  /* 0x0000007100047810 */ /* 0x040fe20007ffe0ff */
[----:B------:R-:W-:Y:S01]  /*bd80*/  HMMA.16816.F32 R12, R12, R30, R20 ;  /* 0x0000001e0c0c723c */ /* 0x000fe20000001814 */
[----:B------:R-:W-:Y:S01]  /*bd90*/  IADD3 R5, R0, 0x70, RZ ;  /* 0x0000007000057810 */ /* 0x000fe20007ffe0ff */
[----:B------:R-:W-:Y:S01]  /*bda0*/  BAR.SYNC.DEFER_BLOCKING 0x0 ;  /* 0x0000000000007b1d */ /* 0x000fe20000010000 */
[----:B------:R-:W-:-:S02]  /*bdb0*/  ISETP.GE.AND P0, PT, R4, R10, PT ;  /* 0x0000000a0400720c */ /* 0x000fc40003f06270 */
[----:B------:R-:W-:Y:S02]  /*bdc0*/  IADD3 R0, R0, 0x79, RZ ;  /* 0x0000007900007810 */ /* 0x000fe40007ffe0ff */
[----:B------:R-:W-:Y:S02]  /*bdd0*/  FSEL R107, R35, -INF , !P0 ;  /* 0xff800000236b7808 */ /* 0x000fe40004000000 */
[C---:B------:R-:W-:Y:S02]  /*bde0*/  ISETP.GE.AND P0, PT, R4.reuse, R9, PT ;  /* 0x000000090400720c */ /* 0x040fe40003f06270 */
[----:B------:R-:W-:Y:S02]  /*bdf0*/  ISETP.GE.AND P2, PT, R5, R10, PT ;  /* 0x0000000a0500720c */ /* 0x000fe40003f46270 */
[----:B------:R-:W-:Y:S02]  /*be00*/  ISETP.GE.AND P3, PT, R4, R8, PT ;  /* 0x000000080400720c */ /* 0x000fe40003f66270 */
[----:B------:R-:W-:-:S02]  /*be10*/  FSEL R218, R25, -INF , !P0 ;  /* 0xff80000019da7808 */ /* 0x000fc40004000000 */
[----:B------:R-:W-:Y:S02]  /*be20*/  FSEL R109, R34, -INF , !P2 ;  /* 0xff800000226d7808 */ /* 0x000fe40005000000 */
[----:B------:R-:W-:Y:S02]  /*be30*/  ISETP.GE.AND P0, PT, R0, R9, PT ;  /* 0x000000090000720c */ /* 0x000fe40003f06270 */
[-C--:B------:R-:W-:Y:S02]  /*be40*/  ISETP.GE.AND P2, PT, R4, R11.reuse, PT ;  /* 0x0000000b0400720c */ /* 0x080fe40003f46270 */
[----:B------:R-:W-:Y:S02]  /*be50*/  FSEL R106, R33, -INF , !P3 ;  /* 0xff800000216a7808 */ /* 0x000fe40005800000 */
[----:B------:R-:W-:Y:S02]  /*be60*/  ISETP.GE.AND P3, PT, R5, R11, PT ;  /* 0x0000000b0500720c */ /* 0x000fe40003f66270 */
[----:B------:R-:W-:-:S02]  /*be70*/  FSEL R216, R17, -INF , !P0 ;  /* 0xff80000011d87808 */ /* 0x000fc40004000000 */
[-C--:B------:R-:W-:Y:S02]  /*be80*/  ISETP.GE.AND P0, PT, R2, R11.reuse, PT ;  /* 0x0000000b0200720c */ /* 0x080fe40003f06270 */
[----:B------:R-:W-:Y:S02]  /*be90*/  FSEL R85, R27, -INF , !P2 ;  /* 0xff8000001b557808 */ /* 0x000fe40005000000 */
[----:B------:R-:W-:Y:S02]  /*bea0*/  ISETP.GE.AND P2, PT, R0, R11, PT ;  /* 0x0000000b0000720c */ /* 0x000fe40003f46270 */
[----:B------:R-:W-:Y:S02]  /*beb0*/  FSEL R86, R26, -INF , !P3 ;  /* 0xff8000001a567808 */ /* 0x000fe40005800000 */
[C---:B------:R-:W-:Y:S02]  /*bec0*/  ISETP.GE.AND P5, PT, R0.reuse, R8, PT ;  /* 0x000000080000720c */ /* 0x040fe40003fa6270 */
[----:B------:R-:W-:Y:S01]  /*bed0*/  ISETP.GE.AND P3, PT, R0, R10, PT ;  /* 0x0000000a0000720c */ /* 0x000fe20003f66270 */
[----:B------:R1:W-:Y:S01]  /*bee0*/  STL [R1+0x1c], R86 ;  /* 0x00001c5601007387 */ /* 0x0003e20000100800 */
[----:B------:R-:W-:-:S02]  /*bef0*/  FSEL R84, R18, -INF , !P0 ;  /* 0xff80000012547808 */ /* 0x000fc40004000000 */
[----:B------:R-:W-:Y:S01]  /*bf00*/  FSEL R0, R19, -INF , !P2 ;  /* 0xff80000013007808 */ /* 0x000fe20005000000 */
[----:B------:R1:W-:Y:S01]  /*bf10*/  STL [R1+0x18], R85 ;  /* 0x0000185501007387 */ /* 0x0003e20000100800 */
[C---:B------:R-:W-:Y:S02]  /*bf20*/  ISETP.GE.AND P4, PT, R5.reuse, R8, PT ;  /* 0x000000080500720c */ /* 0x040fe40003f86270 */
[----:B------:R-:W-:Y:S01]  /*bf30*/  PLOP3.LUT P0, PT, PT, PT, UP0, 0x80, 0x0 ;  /* 0x000000000000781c */ /* 0x000fe20003f0f008 */
[----:B------:R1:W-:Y:S01]  /*bf40*/  STL [R1+0xc], R84 ;  /* 0x00000c5401007387 */ /* 0x0003e20000100800 */
[----:B------:R-:W-:Y:S02]  /*bf50*/  FSEL R108, R32, -INF , !P4 ;  /* 0xff800000206c7808 */ /* 0x000fe40006000000 */
[----:B------:R-:W-:Y:S01]  /*bf60*/  ISETP.GE.AND P4, PT, R5, R9, PT ;  /* 0x000000090500720c */ /* 0x000fe20003f86270 */
[----:B------:R1:W-:Y:S01]  /*bf70*/  STL [R1+0x8], R0 ;  /* 0x0000080001007387 */ /* 0x0003e20000100800 */
[----:B------:R-:W-:-:S02]  /*bf80*/  FSEL R95, R12, -INF , !P6 ;  /* 0xff8000000c5f7808 */ /* 0x000fc40007000000 */
[----:B------:R-:W-:Y:S02]  /*bf90*/  FSEL R219, R24, -INF , !P4 ;  /* 0xff80000018db7808 */ /* 0x000fe40006000000 */
[----:B------:R-:W-:Y:S02]  /*bfa0*/  ISETP.GE.AND P4, PT, R2, R9, PT ;  /* 0x000000090200720c */ /* 0x000fe40003f86270 */
[----:B------:R-:W-:Y:S02]  /*bfb0*/  FSEL R94, R13, -INF , !P5 ;  /* 0xff8000000d5e7808 */ /* 0x000fe40006800000 */
[----:B------:R-:W-:Y:S02]  /*bfc0*/  FSEL R217, R16, -INF , !P4 ;  /* 0xff80000010d97808 */ /* 0x000fe40006000000 */
[----:B------:R-:W-:Y:S02]  /*bfd0*/  ISETP.GE.AND P4, PT, R2, R10, PT ;  /* 0x0000000a0200720c */ /* 0x000fe40003f86270 */
[----:B------:R-:W-:-:S02]  /*bfe0*/  FSEL R104, R15, -INF , !P3 ;  /* 0xff8000000f687808 */ /* 0x000fc40005800000 */
[----:B------:R-:W-:Y:S01]  /*bff0*/  FSEL R105, R14, -INF , !P4 ;  /* 0xff8000000e697808 */ /* 0x000fe20006000000 */
[----:B------:R-:W-:Y:S05]  /*c000*/  @!P0 BRA `(.L_x_167) ;  /* 0x000006c000008947 */ /* 0x000fea0003800000 */
[----:B------:R-:W2:Y:S04]  /*c010*/  LDL.64 R68, [R1+0xb8] ;  /* 0x0000b80001447983 */ /* 0x000ea80000100a00 */
[----:B------:R-:W3:Y:S01]  /*c020*/  LDL.64 R80, [R1+0xb0] ;  /* 0x0000b00001507983 */ /* 0x000ee20000100a00 */
[----:B------:R-:W-:Y:S01]  /*c030*/  UIADD3 UR11, UR33, -0x3, URZ ;  /* 0xfffffffd210b7890 */ /* 0x000fe2000fffe03f */
[----:B------:R-:W-:Y:S01]  /*c040*/  MOV R2, UR4 ;  /* 0x0000000400027c02 */ /* 0x000fe20008000f00 */
[----:B------:R-:W-:Y:S01]  /*c050*/  ULDC.64 UR8, c[0x0][0x198] ;  /* 0x0000660000087ab9 */ /* 0x000fe20000000a00 */
[----:B------:R4:W-:Y:S01]  /*c060*/  @P1 STS.128 [R246+0x4000], RZ ;  /* 0x004000fff6001388 */ /* 0x0009e20000000c00 */
[----:B------:R-:W-:Y:S01]  /*c070*/  USHF.R.S32.HI UR7, URZ, 0x1f, UR11 ;  /* 0x0000001f3f077899 */ /* 0x000fe2000801140b */
[----:B------:R-:W-:Y:S01]  /*c080*/  BSSY B0, `(.L_x_168) ;  /* 0x0000063000007945 */ /* 0x000fe20003800000 */
[----:B------:R-:W-:-:S02]  /*c090*/  UIMAD.WIDE.U32 UR12, UR11, UR8, URZ ;  /* 0x000000080b0c72a5 */ /* 0x000fc4000f8e003f */
[----:B------:R-:W-:-:S04]  /*c0a0*/  UIMAD UR7, UR7, UR8, URZ ;  /* 0x00000008070772a4 */ /* 0x000fc8000f8e023f */
[----:B------:R-:W-:Y:S01]  /*c0b0*/  UIMAD UR7, UR11, UR9, UR7 ;  /* 0x000000090b0772a4 */ /* 0x000fe2000f8e0207 */
[----:B------:R-:W-:Y:S02]  /*c0c0*/  IMAD.U32 R6, RZ, RZ, UR12 ;  /* 0x0000000cff067e24 */ /* 0x000fe4000f8e00ff */
[----:B------:R-:W-:Y:S01]  /*c0d0*/  IMAD.U32 R7, RZ, RZ, UR13 ;  /* 0x0000000dff077e24 */ /* 0x000fe2000f8e00ff */
[----:B------:R-:W-:-:S06]  /*c0e0*/  UIADD3 UR7, UR13, UR7, URZ ;  /* 0x000000070d077290 */ /* 0x000fcc000fffe03f */
[----:B-1----:R-:W-:Y:S01]  /*c0f0*/  IMAD.U32 R0, RZ, RZ, UR7 ;  /* 0x00000007ff007e24 */ /* 0x002fe2000f8e00ff */
[----:B--2---:R-:W-:-:S04]  /*c100*/  LEA R4, P2, R6, R68, 0x7 ;  /* 0x0000004406047211 */ /* 0x004fc800078438ff */
[----:B---3--:R-:W-:Y:S01]  /*c110*/  LEA.HI.X R5, R6, R81, R0, 0x7, P2 ;  /* 0x0000005106057211 */ /* 0x008fe200010f3c00 */
[----:B------:R-:W-:Y:S01]  /*c120*/  IMAD.U32 R6, RZ, RZ, UR4 ;  /* 0x00000004ff067e24 */ /* 0x000fe2000f8e00ff */
[----:B------:R-:W-:Y:S01]  /*c130*/  @!P1 LEA R8, P2, R4, c[0x0][0x168], 0x1 ;  /* 0x00005a0004089a11 */ /* 0x000fe200078408ff */
[----:B------:R-:W-:Y:S02]  /*c140*/  @!P1 IMAD.MOV.U32 R0, RZ, RZ, c[0x0][0x19c] ;  /* 0x00006700ff009624 */ /* 0x000fe400078e00ff */
[----:B------:R-:W-:Y:S01]  /*c150*/  @!P1 IMAD.WIDE.U32 R6, R6, 0x30, R4 ;  /* 0x0000003006069825 */ /* 0x000fe200078e0004 */
[----:B------:R-:W-:-:S03]  /*c160*/  @!P1 LEA.HI.X R9, R4, c[0x0][0x16c], R5, 0x1, P2 ;  /* 0x00005b0004099a11 */ /* 0x000fc600010f0c05 */
[----:B------:R-:W-:Y:S01]  /*c170*/  @!P1 IMAD R0, R0, 0x30, RZ ;  /* 0x0000003000009824 */ /* 0x000fe200078e02ff */
[----:B------:R-:W-:Y:S01]  /*c180*/  @!P1 LEA R14, P2, R6, c[0x0][0x168], 0x1 ;  /* 0x00005a00060e9a11 */ /* 0x000fe200078408ff */
[----:B------:R-:W-:Y:S01]  /*c190*/  @!PT LDS RZ, [RZ] ;  /* 0x00000000fffff984 */ /* 0x000fe20000000800 */
[----:B------:R-:W-:Y:S01]  /*c1a0*/  @!PT LDS RZ, [RZ] ;  /* 0x00000000fffff984 */ /* 0x000fe20000000800 */
[----:B------:R-:W-:Y:S01]  /*c1b0*/  @!PT LDS RZ, [RZ] ;  /* 0x00000000fffff984 */ /* 0x000fe20000000800 */
[----:B------:R1:W-:Y:S02]  /*c1c0*/  @!P1 LDGSTS.E.BYPASS.LTC128B.128 [R246+0x4000], [R8.64] ;  /* 0x0400000008f69fae */ /* 0x0003e4000b901d74 */
[----:B------:R-:W-:Y:S02]  /*c1d0*/  @!P1 IMAD.IADD R0, R0, 0x1, R7 ;  /* 0x0000000100009824 */ /* 0x000fe400078e0207 */
[----:B------:R-:W-:Y:S01]  /*c1e0*/  @!P1 IMAD.MOV.U32 R7, RZ, RZ, R5 ;  /* 0x000000ffff079224 */ /* 0x000fe200078e0005 */
[----:B------:R4:W-:Y:S02]  /*c1f0*/  @P1 STS.128 [R246+0x4800], RZ ;  /* 0x004800fff6001388 */ /* 0x0009e40000000c00 */
[----:B------:R-:W-:Y:S01]  /*c200*/  @!P1 LEA.HI.X R15, R6, c[0x0][0x16c], R0, 0x1, P2 ;  /* 0x00005b00060f9a11 */ /* 0x000fe200010f0c00 */
[----:B------:R-:W-:-:S02]  /*c210*/  @!P1 IMAD.MOV.U32 R0, RZ, RZ, c[0x0][0x19c] ;  /* 0x00006700ff009624 */ /* 0x000fc400078e00ff */
[----:B------:R-:W-:Y:S02]  /*c220*/  @!P1 IMAD.MOV.U32 R6, RZ, RZ, R4 ;  /* 0x000000ffff069224 */ /* 0x000fe400078e0004 */
[----:B------:R-:W-:Y:S02]  /*c230*/  @!P1 IMAD R0, R0, 0x50, RZ ;  /* 0x0000005000009824 */ /* 0x000fe400078e02ff */
[----:B------:R-:W-:-:S04]  /*c240*/  @!P1 IMAD.WIDE.U32 R6, R2, 0x50, R6 ;  /* 0x0000005002069825 */ /* 0x000fc800078e0006 */
[----:B------:R-:W-:Y:S01]  /*c250*/  @!P1 IMAD.IADD R0, R0, 0x1, R7 ;  /* 0x0000000100009824 */ /* 0x000fe200078e0207 */
[----:B------:R-:W-:Y:S01]  /*c260*/  @!P1 LEA R12, P2, R6, c[0x0][0x168], 0x1 ;  /* 0x00005a00060c9a11 */ /* 0x000fe200078408ff */
[----:B------:R-:W-:-:S03]  /*c270*/  @!P1 IMAD.MOV.U32 R7, RZ, RZ, R5 ;  /* 0x000000ffff079224 */ /* 0x000fc600078e0005 */
[----:B------:R-:W-:Y:S01]  /*c280*/  @!P1 LEA.HI.X R13, R6, c[0x0][0x16c], R0, 0x1, P2 ;  /* 0x00005b00060d9a11 */ /* 0x000fe200010f0c00 */
[----:B------:R-:W-:Y:S01]  /*c290*/  @!P1 IMAD.MOV.U32 R6, RZ, RZ, R4 ;  /* 0x000000ffff069224 */ /* 0x000fe200078e0004 */
[----:B------:R-:W-:-:S03]  /*c2a0*/  @!P1 MOV R0, c[0x0][0x19c] ;  /* 0x0000670000009a02 */ /* 0x000fc60000000f00 */
[----:B------:R-:W-:-:S04]  /*c2b0*/  @!P1 IMAD.WIDE.U32 R6, R2, 0x60, R6 ;  /* 0x0000006002069825 */ /* 0x000fc800078e0006 */
[----:B------:R-:W-:Y:S01]  /*c2c0*/  @!P1 IMAD R0, R0, 0x60, RZ ;  /* 0x0000006000009824 */ /* 0x000fe200078e02ff */
[----:B------:R-:W-:-:S03]  /*c2d0*/  @!P1 LEA R10, P2, R6, c[0x0][0x168], 0x1 ;  /* 0x00005a00060a9a11 */ /* 0x000fc600078408ff */
[----:B------:R-:W-:Y:S02]  /*c2e0*/  @!P1 IMAD.IADD R0, R0, 0x1, R7 ;  /* 0x0000000100009824 */ /* 0x000fe400078e0207 */
[----:B------:R-:W-:-:S03]  /*c2f0*/  @!P1 IMAD.MOV.U32 R7, RZ, RZ, c[0x0][0x19c] ;  /* 0x00006700ff079624 */ /* 0x000fc600078e00ff */
[----:B------:R-:W-:Y:S02]  /*c300*/  @!P1 LEA.HI.X R11, R6, c[0x0][0x16c], R0, 0x1, P2 ;  /* 0x00005b00060b9a11 */ /* 0x000fe400010f0c00 */
[----:B------:R-:W-:Y:S02]  /*c310*/  @!P1 LEA R2, P2, R2, R4, 0x5 ;  /* 0x0000000402029211 */ /* 0x000fe400078428ff */
[----:B------:R-:W-:-:S04]  /*c320*/  MOV R0, UR4 ;  /* 0x0000000400007c02 */ /* 0x000fc80008000f00 */
[----:B------:R-:W-:Y:S02]  /*c330*/  @!P1 LEA.HI.X R7, R0, R5, R7, 0x5, P2 ;  /* 0x0000000500079211 */ /* 0x000fe400010f2c07 */
[----:B------:R-:W-:-:S04]  /*c340*/  @!P1 IADD3 R0, P3, R4, UR25, RZ ;  /* 0x0000001904009c10 */ /* 0x000fc8000ff7e0ff */
[----:B-1----:R-:W-:Y:S02]  /*c350*/  @!P1 LEA R8, P2, R0, c[0x0][0x168], 0x1 ;  /* 0x00005a0000089a11 */ /* 0x002fe400078408ff */
[----:B------:R-:W-:-:S04]  /*c360*/  @!P1 IADD3.X R6, R5, UR24, RZ, P3, !PT ;  /* 0x0000001805069c10 */ /* 0x000fc80009ffe4ff */
[----:B------:R-:W-:Y:S01]  /*c370*/  @!P1 LEA.HI.X R9, R0, c[0x0][0x16c], R6, 0x1, P2 ;  /* 0x00005b0000099a11 */ /* 0x000fe200010f0c06 */
[----:B------:R-:W-:Y:S01]  /*c380*/  IMAD.U32 R0, RZ, RZ, UR4 ;  /* 0x00000004ff007e24 */ /* 0x000fe2000f8e00ff */
[----:B------:R-:W-:-:S03]  /*c390*/  @!P1 LEA R6, P2, R2, c[0x0][0x168], 0x1 ;  /* 0x00005a0002069a11 */ /* 0x000fc600078408ff */
[----:B------:R-:W-:Y:S01]  /*c3a0*/  @!PT LDS RZ, [RZ] ;  /* 0x00000000fffff984 */ /* 0x000fe20000000800 */
[----:B------:R-:W-:Y:S01]  /*c3b0*/  @!PT LDS RZ, [RZ] ;  /* 0x00000000fffff984 */ /* 0x000fe20000000800 */
[----:B------:R-:W-:Y:S01]  /*c3c0*/  @!PT LDS RZ, [RZ] ;  /* 0x00000000fffff984 */ /* 0x000fe20000000800 */
[----:B------:R4:W-:Y:S01]  /*c3d0*/  @!P1 LDGSTS.E.BYPASS.LTC128B.128 [R246+0x4800], [R8.64] ;  /* 0x0480000008f69fae */ /* 0x0009e2000b901d74 */
[----:B------:R-:W-:Y:S01]  /*c3e0*/  @!P1 LEA.HI.X R7, R2, c[0x0][0x16c], R7, 0x1, P2 ;  /* 0x00005b0002079a11 */ /* 0x000fe200010f0c07 */
[----:B------:R-:W-:Y:S01]  /*c3f0*/  @!P1 IMAD.MOV.U32 R2, RZ, RZ, c[0x0][0x19c] ;  /* 0x00006700ff029624 */ /* 0x000fe200078e00ff */
[----:B------:R-:W-:Y:S01]  /*c400*/  @!P1 LEA R0, P2, R0, R4, 0x6 ;  /* 0x0000000400009211 */ /* 0x000fe200078430ff */
        /* <DEDUP_REMOVED lines=11> */
[----:B-1----:R-:W-:-:S05]  /*c4c0*/  IMAD.U32 R6, RZ, RZ, UR4 ;  /* 0x00000004ff067e24 */ /* 0x002fca000f8e00ff */
[----:B------:R-:W-:Y:S02]  /*c4d0*/  @!P1 LEA.HI.X R2, R6, R5, R2, 0x6, P2 ;  /* 0x0000000506029211 */ /* 0x000fe400010f3402 */
[----:B------:R-:W-:-:S04]  /*c4e0*/  @!P1 LEA R6, P2, R0, c[0x0][0x168], 0x1 ;  /* 0x00005a0000069a11 */ /* 0x000fc800078408ff */
[----:B------:R-:W-:-:S05]  /*c4f0*/  @!P1 LEA.HI.X R7, R0, c[0x0][0x16c], R2, 0x1, P2 ;  /* 0x00005b0000079a11 */ /* 0x000fca00010f0c02 */
        /* <DEDUP_REMOVED lines=16> */
[----:B----4-:R-:W-:Y:S01]  /*c600*/  IMAD.U32 R6, RZ, RZ, UR4 ;  /* 0x00000004ff067e24 */ /* 0x010fe2000f8e00ff */
[----:B------:R-:W-:-:S02]  /*c610*/  ULDC UR7, c[0x0][0x19c] ;  /* 0x0000670000077ab9 */ /* 0x000fc40000000800 */
[----:B------:R-:W-:Y:S01]  /*c620*/  UIMAD UR7, UR7, 0x70, URZ ;  /* 0x00000070070778a4 */ /* 0x000fe2000f8e023f */
        /* <DEDUP_REMOVED lines=8> */
.L_x_169:
[----:B------:R-:W-:Y:S05]  /*c6b0*/  BSYNC B0 ;  /* 0x0000000000007941 */ /* 0x000fea0003800000 */
.L_x_168:
[----:B------:R-:W0:Y:S02]  /*c6c0*/  LDGDEPBAR ;  /* 0x00000000000079af */ /* 0x000e240000000000 */
.L_x_167:
[----:B----4-:R-:W2:Y:S04]  /*c6d0*/  LDL.LU R9, [R1+0xe0] ;  /* 0x0000e00001097983 */ /* 0x010ea80000300800 */
[----:B------:R-:W3:Y:S04]  /*c6e0*/  LDL.LU R6, [R1+0x74] ;  /* 0x0000740001067983 */ /* 0x000ee80000300800 */
[----:B-1----:R-:W4:Y:S04]  /*c6f0*/  LDL.LU R4, [R1+0xa4] ;  /* 0x0000a40001047983 */ /* 0x002f280000300800 */
[----:B------:R-:W3:Y:S04]  /*c700*/  LDL.LU R8, [R1+0x88] ;  /* 0x0000880001087983 */ /* 0x000ee80000300800 */
[----:B------:R-:W3:Y:S04]  /*c710*/  LDL.LU R5, [R1+0x80] ;  /* 0x0000800001057983 */ /* 0x000ee80000300800 */
[----:B------:R-:W3:Y:S04]  /*c720*/  LDL.LU R2, [R1+0xa0] ;  /* 0x0000a00001027983 */ /* 0x000ee80000300800 */
[----:B------:R-:W3:Y:S04]  /*c730*/  LDL.LU R0, [R1+0x98] ;  /* 0x0000980001007983 */ /* 0x000ee80000300800 */
[----:B------:R-:W4:Y:S04]  /*c740*/  LDL.LU R64, [R1+0x6c] ;  /* 0x00006c0001407983 */ /* 0x000f280000300800 */
[----:B------:R-:W4:Y:S04]  /*c750*/  LDL.LU R65, [R1+0x68] ;  /* 0x0000680001417983 */ /* 0x000f280000300800 */
[----:B------:R-:W4:Y:S04]  /*c760*/  LDL.LU R66, [R1+0x60] ;  /* 0x0000600001427983 */ /* 0x000f280000300800 */
[----:B------:R1:W-:Y:S01]  /*c770*/  STL [R1+0x13c], R246 ;  /* 0x00013cf601007387 */ /* 0x0003e20000100800 */
[----:B------:R-:W-:Y:S01]  /*c780*/  MOV R71, R206 ;  /* 0x000000ce00477202 */ /* 0x000fe20000000f00 */
[----:B------:R-:W-:-:S02]  /*c790*/  IMAD.MOV.U32 R68, RZ, RZ, R207 ;  /* 0x000000ffff447224 */ /* 0x000fc400078e00cf */
[----:B------:R-:W-:Y:S01]  /*c7a0*/  IMAD.MOV.U32 R73, RZ, RZ, R204 ;  /* 0x000000ffff497224 */ /* 0x000fe200078e00cc */
[----:B------:R-:W-:Y:S04]  /*c7b0*/  LDSM.16.MT88.4 R20, [R229+0x8000] ;  /* 0x00800000e514783b */ /* 0x000fe80000004200 */
[----:B------:R-:W-:Y:S04]  /*c7c0*/  LDSM.16.MT88.4 R24, [R231+0x8000] ;  /* 0x00800000e718783b */ /* 0x000fe80000004200 */
[----:B-1----:R-:W4:Y:S04]  /*c7d0*/  LDL.LU R246, [R1+0x8] ;  /* 0x0000080001f67983 */ /* 0x002f280000300800 */
[----:B------:R-:W-:Y:S04]  /*c7e0*/  STL [R1+0x138], R245 ;  /* 0x000138f501007387 */ /* 0x000fe80000100800 */
[----:B------:R-:W-:Y:S04]  /*c7f0*/  STL [R1+0x134], R244 ;  /* 0x000134f401007387 */ /* 0x000fe80000100800 */
[----:B------:R-:W-:Y:S04]  /*c800*/  STL [R1+0x130], R243 ;  /* 0x000130f301007387 */ /* 0x000fe80000100800 */
[----:B------:R-:W-:Y:S04]  /*c810*/  STL [R1+0x12c], R242 ;  /* 0x00012cf201007387 */ /* 0x000fe80000100800 */
[----:B------:R-:W-:Y:S04]  /*c820*/  STL [R1+0x128], R241 ;  /* 0x000128f101007387 */ /* 0x000fe80000100800 */
[----:B------:R1:W-:Y:S04]  /*c830*/  STL [R1+0x124], R240 ;  /* 0x000124f001007387 */ /* 0x0003e80000100800 */
[----:B------:R-:W4:Y:S04]  /*c840*/  LDL R7, [R1+0x70] ;  /* 0x0000700001077983 */ /* 0x000f280000100800 */
[----:B------:R-:W4:Y:S04]  /*c850*/  LDL.LU R83, [R1+0x4] ;  /* 0x0000040001537983 */ /* 0x000f280000300800 */
[----:B------:R2:W-:Y:S04]  /*c860*/  STL [R1+0x120], R239 ;  /* 0x000120ef01007387 */ /* 0x0005e80000100800 */
[----:B------:R-:W4:Y:S04]  /*c870*/  LDL.LU R81, [R1] ;  /* 0x0000000001517983 */ /* 0x000f280000300800 */
[----:B------:R-:W4:Y:S04]  /*c880*/  LDL R12, [R1+0x50] ;  /* 0x00005000010c7983 */ /* 0x000f280000100800 */
[----:B------:R-:W4:Y:S01]  /*c890*/  LDL R11, [R1+0x44] ;  /* 0x00004400010b7983 */ /* 0x000f220000100800 */
[----:B-1----:R-:W-:-:S03]  /*c8a0*/  MOV R240, R79 ;  /* 0x0000004f00f07202 */ /* 0x002fc60000000f00 */
[----:B------:R-:W4:Y:S01]  /*c8b0*/  LDL R17, [R1+0x3c] ;  /* 0x00003c0001117983 */ /* 0x000f220000100800 */
[----:B--2---:R-:W-:Y:S02]  /*c8c0*/  IMAD.MOV.U32 R239, RZ, RZ, R9 ;  /* 0x000000ffffef7224 */ /* 0x004fe400078e0009 */
[----:B---3--:R-:W-:Y:S01]  /*c8d0*/  IMAD.MOV.U32 R9, RZ, RZ, R0 ;  /* 0x000000ffff097224 */ /* 0x008fe200078e0000 */
[----:B------:R-:W-:-:S04]  /*c8e0*/  FMNMX.FTZ R0, R136, R120, !PT ;  /* 0x0000007888007209 */ /* 0x000fc80007810000 */
[----:B------:R-:W-:-:S04]  /*c8f0*/  FMNMX.FTZ R0, R122, R0, !PT ;  /* 0x000000007a007209 */ /* 0x000fc80007810000 */
[----:B------:R-:W-:-:S04]  /*c900*/  FMNMX.FTZ R0, R124, R0, !PT ;  /* 0x000000007c007209 */ /* 0x000fc80007810000 */
[----:B------:R-:W-:-:S04]  /*c910*/  FMNMX.FTZ R0, R123, R0, !PT ;  /* 0x000000007b007209 */ /* 0x000fc80007810000 */
[----:B------:R-:W-:Y:S01]  /*c920*/  FMNMX.FTZ R0, R252, R0, !PT ;  /* 0x00000000fc007209 */ /* 0x000fe20007810000 */
[----:B------:R-:W-:Y:S02]  /*c930*/  IMAD.MOV.U32 R79, RZ, RZ, R5 ;  /* 0x000000ffff4f7224 */ /* 0x000fe400078e0005 */
[----:B------:R-:W2:Y:S01]  /*c940*/  LDL R5, [R1+0x4c] ;  /* 0x00004c0001057983 */ /* 0x000ea20000100800 */
[----:B------:R-:W-:Y:S02]  /*c950*/  FMNMX.FTZ R0, R247, R0, !PT ;  /* 0x00000000f7007209 */ /* 0x000fe40007810000 */
[----:B------:R-:W-:Y:S02]  /*c960*/  MOV R69, R8 ;  /* 0x0000000800457202 */ /* 0x000fe40000000f00 */
[----:B------:R-:W3:Y:S01]  /*c970*/  LDL R8, [R1+0x84] ;  /* 0x0000840001087983 */ /* 0x000ee20000100800 */
[----:B------:R-:W-:-:S03]  /*c980*/  FMNMX.FTZ R0, R220, R0, !PT ;  /* 0x00000000dc007209 */ /* 0x000fc60007810000 */
[----:B------:R-:W-:Y:S01]  /*c990*/  STL [R1+0x11c], R238 ;  /* 0x00011cee01007387 */ /* 0x000fe20000100800 */
[----:B------:R-:W-:-:S03]  /*c9a0*/  MOV R10, R2 ;  /* 0x00000002000a7202 */ /* 0x000fc60000000f00 */
[----:B------:R-:W-:Y:S01]  /*c9b0*/  STL [R1+0x118], R237 ;  /* 0x000118ed01007387 */ /* 0x000fe20000100800 */
[----:B------:R-:W-:-:S03]  /*c9c0*/  FMNMX.FTZ R2, R221, R0, !PT ;  /* 0x00000000dd027209 */ /* 0x000fc60007810000 */
[----:B------:R-:W-:Y:S04]  /*c9d0*/  STL [R1+0x114], R236 ;  /* 0x000114ec01007387 */ /* 0x000fe80000100800 */
[----:B------:R-:W-:Y:S04]  /*c9e0*/  STL [R1+0x110], R235 ;  /* 0x000110eb01007387 */ /* 0x000fe80000100800 */
[----:B------:R-:W-:Y:S04]  /*c9f0*/  STL [R1+0x10c], R234 ;  /* 0x00010cea01007387 */ /* 0x000fe80000100800 */
[----:B------:R-:W-:Y:S04]  /*ca00*/  STL [R1+0x108], R233 ;  /* 0x000108e901007387 */ /* 0x000fe80000100800 */
[----:B------:R-:W-:Y:S01]  /*ca10*/  STL [R1+0x104], R232 ;  /* 0x000104e801007387 */ /* 0x000fe20000100800 */
[----:B----4-:R-:W-:-:S03]  /*ca20*/  IMAD.MOV.U32 R15, RZ, RZ, R4 ;  /* 0x000000ffff0f7224 */ /* 0x010fc600078e0004 */
[----:B------:R-:W-:Y:S01]  /*ca30*/  STL [R1+0x100], R139 ;  /* 0x0001008b01007387 */ /* 0x000fe20000100800 */
[----:B------:R-:W-:-:S03]  /*ca40*/  MOV R80, R6 ;  /* 0x0000000600507202 */ /* 0x000fc60000000f00 */
[----:B------:R-:W4:Y:S04]  /*ca50*/  LDL R6, [R1+0x2c] ;  /* 0x00002c0001067983 */ /* 0x000f280000100800 */
[----:B------:R-:W4:Y:S01]  /*ca60*/  LDL R14, [R1+0x28] ;  /* 0x00002800010e7983 */ /* 0x000f220000100800 */
[----:B------:R-:W-:-:S03]  /*ca70*/  FMNMX.FTZ R2, R7, R2, !PT ;  /* 0x0000000207027209 */ /* 0x000fc60007810000 */
[----:B------:R-:W4:Y:S04]  /*ca80*/  LDL R16, [R1+0x7c] ;  /* 0x00007c0001107983 */ /* 0x000f280000100800 */
[----:B------:R-:W4:Y:S01]  /*ca90*/  LDL R7, [R1+0x34] ;  /* 0x0000340001077983 */ /* 0x000f220000100800 */
[----:B------:R-:W-:Y:S02]  /*caa0*/  FMNMX.FTZ R4, R64, R2, !PT ;  /* 0x0000000240047209 */ /* 0x000fe40007810000 */
[----:B------:R-:W-:Y:S01]  /*cab0*/  FMNMX.FTZ R0, R135, R121, !PT ;  /* 0x0000007987007209 */ /* 0x000fe20007810000 */
[----:B------:R-:W4:Y:S01]  /*cac0*/  LDL R13, [R1+0x78] ;  /* 0x00007800010d7983 */ /* 0x000f220000100800 */
[----:B------:R-:W-:-:S04]  /*cad0*/  FMNMX.FTZ R4, R65, R4, !PT ;  /* 0x0000000441047209 */ /* 0x000fc80007810000 */
[----:B------:R-:W-:-:S04]  /*cae0*/  FMNMX.FTZ R4, R66, R4, !PT ;  /* 0x0000000442047209 */ /* 0x000fc80007810000 */
[----:B------:R-:W-:Y:S02]  /*caf0*/  FMNMX.FTZ R4, R12, R4, !PT ;  /* 0x000000040c047209 */ /* 0x000fe40007810000 */
[----:B------:R-:W4:Y:S01]  /*cb00*/  LDL R12, [R1+0x14] ;  /* 0x00001400010c7983 */ /* 0x000f220000100800 */
[----:B------:R-:W-:-:S04]  /*cb10*/  FMNMX.FTZ R0, R127, R0, !PT ;  /* 0x000000007f007209 */ /* 0x000fc80007810000 */
[----:B------:R-:W-:-:S04]  /*cb20*/  FMNMX.FTZ R0, R126, R0, !PT ;  /* 0x000000007e007209 */ /* 0x000fc80007810000 */
[----:B------:R-:W-:-:S04]  /*cb30*/  FMNMX.FTZ R0, R133, R0, !PT ;  /* 0x0000000085007209 */ /* 0x000fc80007810000 */
[----:B------:R-:W-:-:S04]  /*cb40*/  FMNMX.FTZ R2, R83, R0, !PT ;  /* 0x0000000053027209 */ /* 0x000fc80007810000 */
[----:B------:R-:W-:Y:S02]  /*cb50*/  FMNMX.FTZ R2, R81, R2, !PT ;  /* 0x0000000251027209 */ /* 0x000fe40007810000 */
[----:B--2---:R-:W-:-:S04]  /*cb60*/  FMNMX.FTZ R5, R5, R4, !PT ;  /* 0x0000000405057209 */ /* 0x004fc80007810000 */
[----:B------:R-:W-:Y:S02]  /*cb70*/  FMNMX.FTZ R5, R11, R5, !PT ;  /* 0x000000050b057209 */ /* 0x000fe40007810000 */
[----:B------:R-:W-:Y:S01]  /*cb80*/  FMNMX.FTZ R4, R222, R2, !PT ;  /* 0x00000002de047209 */ /* 0x000fe20007810000 */
[----:B------:R-:W2:Y:S01]  /*cb90*/  LDL R11, [R1+0x64] ;  /* 0x00006400010b7983 */ /* 0x000ea20000100800 */
[----:B------:R-:W-:Y:S02]  /*cba0*/  FMNMX.FTZ R5, R17, R5, !PT ;  /* 0x0000000511057209 */ /* 0x000fe40007810000 */
[----:B------:R-:W-:-:S04]  /*cbb0*/  FMNMX.FTZ R4, R223, R4, !PT ;  /* 0x00000004df047209 */ /* 0x000fc80007810000 */
[----:B---3--:R-:W-:Y:S02]  /*cbc0*/  FMNMX.FTZ R4, R8, R4, !PT ;  /* 0x0000000408047209 */ /* 0x008fe40007810000 */
[----:B------:R-:W3:Y:S01]  /*cbd0*/  LDL R8, [R1+0x5c] ;  /* 0x00005c0001087983 */ /* 0x000ee20000100800 */
[----:B----4-:R-:W-:-:S03]  /*cbe0*/  FMNMX.FTZ R5, R7, R5, !PT ;  /* 0x0000000507057209 */ /* 0x010fc60007810000 */
[----:B------:R-:W4:Y:S01]  /*cbf0*/  LDL R7, [R1+0x58] ;  /* 0x0000580001077983 */ /* 0x000f220000100800 */
[----:B------:R-:W-:-:S04]  /*cc00*/  FMNMX.FTZ R5, R101, R5, !PT ;  /* 0x0000000565057209 */ /* 0x000fc80007810000 */
[----:B------:R-:W-:-:S04]  /*cc10*/  FMNMX.FTZ R6, R6, R5, !PT ;  /* 0x0000000506067209 */ /* 0x000fc80007810000 */
[----:B------:R-:W-:-:S04]  /*cc20*/  FMNMX.FTZ R6, R14, R6, !PT ;  /* 0x000000060e067209 */ /* 0x000fc80007810000 */
[----:B------:R-:W-:-:S04]  /*cc30*/  FMNMX.FTZ R6, R12, R6, !PT ;  /* 0x000000060c067209 */ /* 0x000fc80007810000 */
[----:B------:R-:W-:Y:S01]  /*cc40*/  FMNMX.FTZ R6, R93, R6, !PT ;  /* 0x000000065d067209 */ /* 0x000fe20007810000 */
[----:B------:R-:W-:Y:S03]  /*cc50*/  STL [R1+0x148], R117 ;  /* 0x0001487501007387 */ /* 0x000fe60000100800 */
[----:B------:R-:W-:Y:S01]  /*cc60*/  FMNMX.FTZ R6, R117, R6, !PT ;  /* 0x0000000675067209 */ /* 0x000fe20007810000 */
[----:B------:R1:W-:Y:S03]  /*cc70*/  STL [R1+0x14c], R116 ;  /* 0x00014c7401007387 */ /* 0x0003e60000100800 */
[----:B------:R-:W-:-:S04]  /*cc80*/  FMNMX.FTZ R6, R116, R6, !PT ;  /* 0x0000000674067209 */ /* 0x000fc80007810000 */
[----:B------:R-:W-:Y:S01]  /*cc90*/  FMNMX.FTZ R6, R115, R6, !PT ;  /* 0x0000000673067209 */ /* 0x000fe20007810000 */
[----:B-1----:R-:W2:Y:S03]  /*cca0*/  LDL.LU R116, [R1+0xc0] ;  /* 0x0000c00001747983 */ /* 0x002ea60000300800 */
[----:B------:R-:W-:Y:S01]  /*ccb0*/  FMNMX.FTZ R6, R114, R6, !PT ;  /* 0x0000000672067209 */ /* 0x000fe20007810000 */
[----:B------:R1:W-:Y:S03]  /*ccc0*/  STL [R1+0x150], R115 ;  /* 0x0001507301007387 */ /* 0x0003e60000100800 */
[----:B------:R-:W-:Y:S01]  /*ccd0*/  FMNMX.FTZ R6, R111, R6, !PT ;  /* 0x000000066f067209 */ /* 0x000fe20007810000 */
[----:B-1----:R-:W3:Y:S04]  /*cce0*/  LDL.LU R115, [R1+0xe8] ;  /* 0x0000e80001737983 */ /* 0x002ee80000300800 */
[----:B------:R-:W3:Y:S04]  /*ccf0*/  LDL.LU R117, [R1+0xd8] ;  /* 0x0000d80001757983 */ /* 0x000ee80000300800 */
[----:B------:R1:W-:Y:S04]  /*cd00*/  STL [R1+0x144], R111 ;  /* 0x0001446f01007387 */ /* 0x0003e80000100800 */
[----:B-1----:R-:W3:Y:S01]  /*cd10*/  LDL.LU R111, [R1+0xe4] ;  /* 0x0000e400016f7983 */ /* 0x002ee20000300800 */
        /* <DEDUP_REMOVED lines=11> */
[----:B------:R-:W-:Y:S01]  /*cdd0*/  MOV R67, R15 ;  /* 0x0000000f00437202 */ /* 0x000fe20000000f00 */
[----:B------:R-:W-:Y:S01]  /*cde0*/  IMAD.MOV.U32 R75, RZ, RZ, R10 ;  /* 0x000000ffff4b7224 */ /* 0x000fe200078e000a */
[----:B------:R-:W-:Y:S02]  /*cdf0*/  FMNMX.FTZ R4, R208, R4, !PT ;  /* 0x00000004d0047209 */ /* 0x000fe40007810000 */
[----:B------:R-:W-:Y:S01]  /*ce00*/  MOV R70, R9 ;  /* 0x0000000900467202 */ /* 0x000fe20000000f00 */
[----:B------:R1:W-:Y:S01]  /*ce10*/  STL [R1+0x140], R239 ;  /* 0x000140ef01007387 */ /* 0x0003e20000100800 */
[----:B------:R-:W-:Y:S02]  /*ce20*/  FMNMX.FTZ R4, R209, R4, !PT ;  /* 0x00000004d1047209 */ /* 0x000fe40007810000 */
[----:B------:R-:W-:Y:S01]  /*ce30*/  FMNMX.FTZ R0, R3, R132, !PT ;  /* 0x0000008403007209 */ /* 0x000fe20007810000 */
[----:B------:R-:W-:Y:S01]  /*ce40*/  LDSM.16.MT88.4 R16, [R228+0x8000] ;  /* 0x00800000e410783b */ /* 0x000fe20000004200 */
[----:B------:R-:W-:-:S04]  /*ce50*/  FMNMX.FTZ R4, R128, R4, !PT ;  /* 0x0000000480047209 */ /* 0x000fc80007810000 */
[----:B------:R-:W-:-:S04]  /*ce60*/  FMNMX.FTZ R4, R129, R4, !PT ;  /* 0x0000000481047209 */ /* 0x000fc80007810000 */
[----:B--2---:R-:W-:-:S04]  /*ce70*/  FMNMX.FTZ R4, R116, R4, !PT ;  /* 0x0000000474047209 */ /* 0x004fc80007810000 */
[----:B------:R-:W-:-:S04]  /*ce80*/  FMNMX.FTZ R4, R67, R4, !PT ;  /* 0x0000000443047209 */ /* 0x000fc80007810000 */
[----:B------:R-:W-:-:S04]  /*ce90*/  FMNMX.FTZ R4, R75, R4, !PT ;  /* 0x000000044b047209 */ /* 0x000fc80007810000 */
[----:B------:R-:W-:-:S04]  /*cea0*/  FMNMX.FTZ R4, R70, R4, !PT ;  /* 0x0000000446047209 */ /* 0x000fc80007810000 */
[----:B------:R-:W-:-:S04]  /*ceb0*/  FMNMX.FTZ R4, R96, R4, !PT ;  /* 0x0000000460047209 */ /* 0x000fc80007810000 */
[----:B---3--:R-:W-:-:S04]  /*cec0*/  FMNMX.FTZ R4, R111, R4, !PT ;  /* 0x000000046f047209 */ /* 0x008fc80007810000 */
[----:B------:R-:W-:-:S04]  /*ced0*/  FMNMX.FTZ R4, R97, R4, !PT ;  /* 0x0000000461047209 */ /* 0x000fc80007810000 */
[----:B------:R-:W-:Y:S02]  /*cee0*/  FMNMX.FTZ R4, R239, R4, !PT ;  /* 0x00000004ef047209 */ /* 0x000fe40007810000 */
[----:B-1----:R-:W2:Y:S01]  /*cef0*/  LDL.LU R239, [R1+0xec] ;  /* 0x0000ec0001ef7983 */ /* 0x002ea20000300800 */
[----:B------:R-:W-:Y:S02]  /*cf00*/  FMNMX.FTZ R0, R213, R0, !PT ;  /* 0x00000000d5007209 */ /* 0x000fe40007810000 */
[----:B------:R-:W-:Y:S01]  /*cf10*/  FMNMX.FTZ R5, R13, R5, !PT ;  /* 0x000000050d057209 */ /* 0x000fe20007810000 */
[----:B------:R-:W3:Y:S01]  /*cf20*/  LDL.LU R237, [R1+0x38] ;  /* 0x0000380001ed7983 */ /* 0x000ee20000300800 */
[----:B------:R-:W-:Y:S02]  /*cf30*/  FMNMX.FTZ R0, R214, R0, !PT ;  /* 0x00000000d6007209 */ /* 0x000fe40007810000 */
[----:B------:R-:W-:Y:S02]  /*cf40*/  FMNMX.FTZ R5, R80, R5, !PT ;  /* 0x0000000550057209 */ /* 0x000fe40007810000 */
[----:B------:R-:W-:-:S02]  /*cf50*/  FMNMX.FTZ R0, R215, R0, !PT ;  /* 0x00000000d7007209 */ /* 0x000fc40007810000 */
[----:B------:R-:W-:Y:S02]  /*cf60*/  FMNMX.FTZ R5, R11, R5, !PT ;  /* 0x000000050b057209 */ /* 0x000fe40007810000 */
[----:B------:R-:W-:Y:S02]  /*cf70*/  FMNMX.FTZ R0, R250, R0, !PT ;  /* 0x00000000fa007209 */ /* 0x000fe40007810000 */
[----:B------:R-:W-:Y:S02]  /*cf80*/  FMNMX.FTZ R5, R8, R5, !PT ;  /* 0x0000000508057209 */ /* 0x000fe40007810000 */
[----:B------:R-:W-:Y:S02]  /*cf90*/  FMNMX.FTZ R0, R251, R0, !PT ;  /* 0x00000000fb007209 */ /* 0x000fe40007810000 */
[----:B----4-:R-:W-:Y:S02]  /*cfa0*/  FMNMX.FTZ R5, R7, R5, !PT ;  /* 0x0000000507057209 */ /* 0x010fe40007810000 */
        /* <DEDUP_REMOVED lines=37> */
[----:B------:R-:W-:-:S03]  /*d200*/  FMNMX.FTZ R5, R56, R5, !PT ;  /* 0x0000000538057209 */ /* 0x000fc60007810000 */
[----:B------:R-:W1:Y:S01]  /*d210*/  SHFL.BFLY PT, R8, R0, 0x1, 0x1f ;  /* 0x0c201f0000087f89 */ /* 0x000e6200000e0000 */
[----:B------:R-:W-:-:S04]  /*d220*/  FMNMX.FTZ R5, R57, R5, !PT ;  /* 0x0000000539057209 */ /* 0x000fc80007810000 */
[----:B------:R-:W-:-:S04]  /*d230*/  FMNMX.FTZ R5, R219, R5, !PT ;  /* 0x00000005db057209 */ /* 0x000fc80007810000 */
[----:B------:R-:W-:-:S04]  /*d240*/  FMNMX.FTZ R5, R218, R5, !PT ;  /* 0x00000005da057209 */ /* 0x000fc80007810000 */
[----:B------:R-:W-:-:S04]  /*d250*/  FMNMX.FTZ R5, R217, R5, !PT ;  /* 0x00000005d9057209 */ /* 0x000fc80007810000 */
[----:B------:R-:W-:-:S05]  /*d260*/  FMNMX.FTZ R5, R216, R5, !PT ;  /* 0x00000005d8057209 */ /* 0x000fca0007810000 */
[----:B------:R-:W4:Y:S01]  /*d270*/  SHFL.BFLY PT, R7, R5, 0x2, 0x1f ;  /* 0x0c401f0005077f89 */ /* 0x000f2200000e0000 */
[----:B-1----:R-:W-:-:S04]  /*d280*/  FMNMX.FTZ R207, R0, R8, !PT ;  /* 0x0000000800cf7209 */ /* 0x002fc80007810000 */
[----:B------:R-:W-:Y:S02]  /*d290*/  FSETP.NEU.FTZ.AND P4, PT, R207, -INF , PT ;  /* 0xff800000cf00780b */ /* 0x000fe40003f9d000 */
[----:B----4-:R-:W-:-:S05]  /*d2a0*/  FMNMX.FTZ R5, R5, R7, !PT ;  /* 0x0000000705057209 */ /* 0x010fca0007810000 */
[----:B------:R-:W1:Y:S02]  /*d2b0*/  SHFL.BFLY PT, R8, R5, 0x1, 0x1f ;  /* 0x0c201f0005087f89 */ /* 0x000e6400000e0000 */
[----:B-1----:R-:W-:-:S04]  /*d2c0*/  FMNMX.FTZ R205, R5, R8, !PT ;  /* 0x0000000805cd7209 */ /* 0x002fc80007810000 */
[C---:B------:R-:W-:Y:S01]  /*d2d0*/  FSETP.NEU.FTZ.AND P2, PT, R205.reuse, -INF , PT ;  /* 0xff800000cd00780b */ /* 0x040fe20003f5d000 */
[----:B------:R-:W-:-:S05]  /*d2e0*/  FMUL.FTZ R13, R205, c[0x0][0x23c] ;  /* 0x00008f00cd0d7a20 */ /* 0x000fca0000410000 */
[----:B------:R-:W-:Y:S02]  /*d2f0*/  FSEL R13, R13, RZ, P2 ;  /* 0x000000ff0d0d7208 */ /* 0x000fe40001000000 */
[----:B--2---:R-:W-:-:S04]  /*d300*/  FMNMX.FTZ R2, R239, R2, !PT ;  /* 0x00000002ef027209 */ /* 0x004fc80007810000 */
[----:B------:R-:W-:-:S04]  /*d310*/  FMNMX.FTZ R2, R88, R2, !PT ;  /* 0x0000000258027209 */ /* 0x000fc80007810000 */
[----:B------:R-:W-:-:S04]  /*d320*/  FMNMX.FTZ R2, R115, R2, !PT ;  /* 0x0000000273027209 */ /* 0x000fc80007810000 */
[----:B------:R-:W-:-:S04]  /*d330*/  FMNMX.FTZ R2, R102, R2, !PT ;  /* 0x0000000266027209 */ /* 0x000fc80007810000 */
        /* <DEDUP_REMOVED lines=10> */
[----:B-1----:R-:W-:Y:S02]  /*d3e0*/  FMNMX.FTZ R0, R2, R6, !PT ;  /* 0x0000000602007209 */ /* 0x002fe40007810000 */
[----:B------:R-:W-:-:S03]  /*d3f0*/  FMNMX.FTZ R4, R86, R4, !PT ;  /* 0x0000000456047209 */ /* 0x000fc60007810000 */
[----:B------:R-:W1:Y:S01]  /*d400*/  SHFL.BFLY PT, R9, R0, 0x1, 0x1f ;  /* 0x0c201f0000097f89 */ /* 0x000e6200000e0000 */
[----:B------:R-:W-:-:S04]  /*d410*/  FMNMX.FTZ R4, R85, R4, !PT ;  /* 0x0000000455047209 */ /* 0x000fc80007810000 */
[----:B------:R-:W-:Y:S01]  /*d420*/  FMNMX.FTZ R4, R84, R4, !PT ;  /* 0x0000000454047209 */ /* 0x000fe20007810000 */
[----:B------:R-:W-:-:S03]  /*d430*/  FMUL.FTZ R2, R207, c[0x0][0x23c] ;  /* 0x00008f00cf027a20 */ /* 0x000fc60000410000 */
[----:B------:R-:W-:Y:S02]  /*d440*/  FMNMX.FTZ R4, R246, R4, !PT ;  /* 0x00000004f6047209 */ /* 0x000fe40007810000 */
[----:B------:R-:W-:-:S03]  /*d450*/  FSEL R2, R2, RZ, P4 ;  /* 0x000000ff02027208 */ /* 0x000fc60002000000 */
[----:B------:R-:W2:Y:S02]  /*d460*/  SHFL.BFLY PT, R7, R4, 0x2, 0x1f ;  /* 0x0c401f0004077f89 */ /* 0x000ea400000e0000 */
[--C-:B------:R-:W-:Y:S01]  /*d470*/  FFMA.FTZ R6, R120, c[0x0][0x23c], -R2.reuse ;  /* 0x00008f0078067a23 */ /* 0x100fe20000010802 */
[----:B-1----:R-:W-:Y:S01]  /*d480*/  FMNMX.FTZ R206, R0, R9, !PT ;  /* 0x0000000900ce7209 */ /* 0x002fe20007810000 */
[----:B------:R-:W-:Y:S02]  /*d490*/  FFMA.FTZ R0, R124, c[0x0][0x23c], -R2 ;  /* 0x00008f007c007a23 */ /* 0x000fe40000010802 */
[----:B------:R1:W-:Y:S01]  /*d4a0*/  MUFU.EX2 R93, R6 ;  /* 0x00000006005d7308 */ /* 0x0003e20000000800 */
[----:B------:R-:W-:-:S07]  /*d4b0*/  FSETP.NEU.FTZ.AND P3, PT, R206, -INF , PT ;  /* 0xff800000ce00780b */ /* 0x000fce0003f7d000 */
[----:B------:R4:W-:Y:S01]  /*d4c0*/  MUFU.EX2 R242, R0 ;  /* 0x0000000000f27308 */ /* 0x0009e20000000800 */
[----:B-1----:R-:W-:-:S07]  /*d4d0*/  FFMA.FTZ R6, R122, c[0x0][0x23c], -R2 ;  /* 0x00008f007a067a23 */ /* 0x002fce0000010802 */
[----:B------:R1:W-:Y:S01]  /*d4e0*/  MUFU.EX2 R245, R6 ;  /* 0x0000000600f57308 */ /* 0x0003e20000000800 */
[----:B----4-:R-:W-:-:S05]  /*d4f0*/  FMUL.FTZ R0, R206, c[0x0][0x23c] ;  /* 0x00008f00ce007a20 */ /* 0x010fca0000410000 */
[----:B------:R-:W-:Y:S01]  /*d500*/  FSEL R0, R0, RZ, P3 ;  /* 0x000000ff00007208 */ /* 0x000fe20001800000 */
[----:B-1----:R-:W-:Y:S01]  /*d510*/  FFMA.FTZ R6, R123, c[0x0][0x23c], -R2 ;  /* 0x00008f007b067a23 */ /* 0x002fe20000010802 */
[----:B--2---:R-:W-:-:S03]  /*d520*/  FMNMX.FTZ R4, R4, R7, !PT ;  /* 0x0000000704047209 */ /* 0x004fc60007810000 */
[----:B------:R1:W-:Y:S02]  /*d530*/  MUFU.EX2 R10, R6 ;  /* 0x00000006000a7308 */ /* 0x0003e40000000800 */
[----:B-1----:R-:W-:-:S06]  /*d540*/  FFMA.FTZ R6, R121, c[0x0][0x23c], -R0 ;  /* 0x00008f0079067a23 */ /* 0x002fcc0000010800 */
[----:B------:R1:W-:Y:S02]  /*d550*/  MUFU.EX2 R92, R6 ;  /* 0x00000006005c7308 */ /* 0x0003e40000000800 */
[----:B-1----:R-:W1:Y:S01]  /*d560*/  SHFL.BFLY PT, R6, R4, 0x1, 0x1f ;  /* 0x0c201f0004067f89 */ /* 0x002e6200000e0000 */
[----:B------:R-:W-:-:S05]  /*d570*/  FFMA.FTZ R5, R127, c[0x0][0x23c], -R0 ;  /* 0x00008f007f057a23 */ /* 0x000fca0000010800 */
[----:B------:R2:W-:Y:S01]  /*d580*/  MUFU.EX2 R244, R5 ;  /* 0x0000000500f47308 */ /* 0x0005e20000000800 */
[----:B-1----:R-:W-:Y:S01]  /*d590*/  FMNMX.FTZ R204, R4, R6, !PT ;  /* 0x0000000604cc7209 */ /* 0x002fe20007810000 */
[----:B------:R-:W-:-:S06]  /*d5a0*/  FFMA.FTZ R4, R137, c[0x0][0x23c], -R13 ;  /* 0x00008f0089047a23 */ /* 0x000fcc000001080d */
[----:B------:R1:W-:Y:S01]  /*d5b0*/  MUFU.EX2 R243, R4 ;  /* 0x0000000400f37308 */ /* 0x0003e20000000800 */
[C---:B------:R-:W-:Y:S01]  /*d5c0*/  FMUL.FTZ R12, R204.reuse, c[0x0][0x23c] ;  /* 0x00008f00cc0c7a20 */ /* 0x040fe20000410000 */
[----:B------:R-:W-:Y:S01]  /*d5d0*/  FSETP.NEU.FTZ.AND P1, PT, R204, -INF , PT ;  /* 0xff800000cc00780b */ /* 0x000fe20003f3d000 */
[----:B--2---:R-:W-:-:S03]  /*d5e0*/  FFMA.FTZ R5, R126, c[0x0][0x23c], -R0 ;  /* 0x00008f007e057a23 */ /* 0x004fc60000010800 */
[----:B------:R-:W-:Y:S01]  /*d5f0*/  FSEL R12, R12, RZ, P1 ;  /* 0x000000ff0c0c7208 */ /* 0x000fe20000800000 */
[----:B-1----:R-:W-:-:S04]  /*d600*/  FFMA.FTZ R4, R138, c[0x0][0x23c], -R13 ;  /* 0x00008f008a047a23 */ /* 0x002fc8000001080d */
[----:B------:R1:W-:Y:S08]  /*d610*/  MUFU.EX2 R124, R4 ;  /* 0x00000004007c7308 */ /* 0x0003f00000000800 */
[----:B------:R2:W-:Y:S01]  /*d620*/  MUFU.EX2 R241, R5 ;  /* 0x0000000500f17308 */ /* 0x0005e20000000800 */
[----:B-1----:R-:W-:-:S07]  /*d630*/  FFMA.FTZ R4, R212, c[0x0][0x23c], -R13 ;  /* 0x00008f00d4047a23 */ /* 0x002fce000001080d */
[----:B------:R1:W-:Y:S01]  /*d640*/  MUFU.EX2 R238, R4 ;  /* 0x0000000400ee7308 */ /* 0x0003e20000000800 */
[----:B--2---:R-:W-:-:S07]  /*d650*/  FFMA.FTZ R5, R133, c[0x0][0x23c], -R0 ;  /* 0x00008f0085057a23 */ /* 0x004fce0000010800 */
[----:B------:R2:W4:Y:S01]  /*d660*/  MUFU.EX2 R7, R5 ;  /* 0x0000000500077308 */ /* 0x0005220000000800 */
[----:B-1----:R-:W-:-:S07]  /*d670*/  FFMA.FTZ R4, R132, c[0x0][0x23c], -R12 ;  /* 0x00008f0084047a23 */ /* 0x002fce000001080c */
[----:B------:R1:W-:Y:S01]  /*d680*/  MUFU.EX2 R62, R4 ;  /* 0x00000004003e7308 */ /* 0x0003e20000000800 */
[----:B--2---:R-:W-:-:S07]  /*d690*/  FFMA.FTZ R5, R125, c[0x0][0x23c], -R13 ;  /* 0x00008f007d057a23 */ /* 0x004fce000001080d */
[----:B------:R2:W2:Y:S01]  /*d6a0*/  MUFU.EX2 R63, R5 ;  /* 0x00000005003f7308 */ /* 0x0004a20000000800 */
[----:B-1----:R-:W-:-:S07]  /*d6b0*/  FFMA.FTZ R4, R213, c[0x0][0x23c], -R12 ;  /* 0x00008f00d5047a23 */ /* 0x002fce000001080c */
[----:B------:R1:W-:Y:S01]  /*d6c0*/  MUFU.EX2 R212, R4 ;  /* 0x0000000400d47308 */ /* 0x0003e20000000800 */
[----:B--2---:R-:W-:-:S05]  /*d6d0*/  FSEL R5, R207, RZ, P4 ;  /* 0x000000ffcf057208 */ /* 0x004fca0002000000 */
[----:B------:R-:W-:Y:S02]  /*d6e0*/  FADD.FTZ R5, R136, -R5 ;  /* 0x8000000588057221 */ /* 0x000fe40000010000 */
[----:B-1----:R-:W-:-:S04]  /*d6f0*/  FFMA.FTZ R4, R214, c[0x0][0x23c], -R12 ;  /* 0x00008f00d6047a23 */ /* 0x002fc8000001080c */
[----:B------:R1:W-:Y:S01]  /*d700*/  MUFU.EX2 R214, R4 ;  /* 0x0000000400d67308 */ /* 0x0003e20000000800 */
[----:B------:R-:W-:Y:S01]  /*d710*/  FMUL.FTZ R14, R5, c[0x0][0x23c] ;  /* 0x00008f00050e7a20 */ /* 0x000fe20000410000 */
[----:B-1----:R-:W-:-:S05]  /*d720*/  FSEL R4, R206, RZ, P3 ;  /* 0x000000ffce047208 */ /* 0x002fca0001800000 */
[----:B------:R-:W-:Y:S01]  /*d730*/  FADD.FTZ R5, R135, -R4 ;  /* 0x8000000487057221 */ /* 0x000fe20000010000 */
[----:B------:R-:W-:-:S03]  /*d740*/  FSEL R4, R205, RZ, P2 ;  /* 0x000000ffcd047208 */ /* 0x000fc60001000000 */
[----:B------:R-:W-:Y:S02]  /*d750*/  FMUL.FTZ R61, R5, c[0x0][0x23c] ;  /* 0x00008f00053d7a20 */ /* 0x000fe40000410000 */
[----:B------:R-:W-:Y:S01]  /*d760*/  FADD.FTZ R5, R134, -R4 ;  /* 0x8000000486057221 */ /* 0x000fe20000010000 */
[----:B------:R-:W-:-:S05]  /*d770*/  FSEL R4, R204, RZ, P1 ;  /* 0x000000ffcc047208 */ /* 0x000fca0000800000 */
[----:B------:R-:W-:-:S04]  /*d780*/  FADD.FTZ R3, R3, -R4 ;  /* 0x8000000403037221 */ /* 0x000fc80000010000 */
[----:B------:R-:W-:Y:S02]  /*d790*/  FMUL.FTZ R3, R3, c[0x0][0x23c] ;  /* 0x00008f0003037a20 */ /* 0x000fe40000410000 */
[----:B------:R-:W-:Y:S02]  /*d7a0*/  FMUL.FTZ R5, R5, c[0x0][0x23c] ;  /* 0x00008f0005057a20 */ /* 0x000fe40000410000 */
[----:B------:R1:W2:Y:S08]  /*d7b0*/  MUFU.EX2 R15, R3 ;  /* 0x00000003000f7308 */ /* 0x0002b00000000800 */
[----:B------:R3:W3:Y:S01]  /*d7c0*/  MUFU.EX2 R60, R5 ;  /* 0x00000005003c7308 */ /* 0x0006e20000000800 */
[----:B-1----:R-:W-:-:S07]  /*d7d0*/  FFMA.FTZ R3, R215, c[0x0][0x23c], -R12 ;  /* 0x00008f00d7037a23 */ /* 0x002fce000001080c */
[----:B------:R-:W1:Y:S01]  /*d7e0*/  MUFU.EX2 R213, R3 ;  /* 0x0000000300d57308 */ /* 0x000e620000000800 */
[----:B----4-:R-:W-:Y:S01]  /*d7f0*/  IMAD.MOV.U32 R134, RZ, RZ, R7 ;  /* 0x000000ffff867224 */ /* 0x010fe200078e0007 */
[----:B------:R-:W-:Y:S01]  /*d800*/  F2FP.PACK_AB R4, R243, R63 ;  /* 0x0000003ff304723e */ /* 0x000fe200000000ff */
[-C--:B--2---:R-:W-:Y:S01]  /*d810*/  FMUL.FTZ R182, R182, R15.reuse ;  /* 0x0000000fb6b67220 */ /* 0x084fe20000410000 */
[----:B---3--:R-:W-:Y:S01]  /*d820*/  F2FP.PACK_AB R5, R212, R62 ;  /* 0x0000003ed405723e */ /* 0x008fe200000000ff */
[----:B------:R-:W-:Y:S01]  /*d830*/  FMUL.FTZ R180, R180, R60 ;  /* 0x0000003cb4b47220 */ /* 0x000fe20000410000 */
[----:B------:R-:W-:Y:S01]  /*d840*/  F2FP.PACK_AB R6, R238, R124 ;  /* 0x0000007cee06723e */ /* 0x000fe200000000ff */
[----:B------:R-:W-:Y:S02]  /*d850*/  FMUL.FTZ R181, R181, R60 ;  /* 0x0000003cb5b57220 */ /* 0x000fe40000410000 */
[----:B------:R-:W-:Y:S01]  /*d860*/  FMUL.FTZ R183, R183, R15 ;  /* 0x0000000fb7b77220 */ /* 0x000fe20000410000 */
[----:B-1----:R-:W-:-:S07]  /*d870*/  F2FP.PACK_AB R7, R213, R214 ;  /* 0x000000d6d507723e */ /* 0x002fce00000000ff */
[----:B------:R-:W-:Y:S01]  /*d880*/  HMMA.16816.F32 R32, R4, R22, R180 ;  /* 0x000000160420723c */ /* 0x000fe200000018b4 */
[----:B------:R-:W2:Y:S01]  /*d890*/  LDL.LU R183, [R1+0x90] ;  /* 0x0000900001b77983 */ /* 0x000ea20000300800 */
[----:B------:R-:W2:Y:S01]  /*d8a0*/  MUFU.EX2 R61, R61 ;  /* 0x0000003d003d7308 */ /* 0x000ea20000000800 */
[----:B------:R-:W-:Y:S01]  /*d8b0*/  F2FP.PACK_AB R9, R244, R92 ;  /* 0x0000005cf409723e */ /* 0x000fe200000000ff */
[-C--:B--2---:R-:W-:Y:S02]  /*d8c0*/  FFMA.FTZ R92, R183, R61.reuse, R92 ;  /* 0x0000003db75c7223 */ /* 0x084fe4000001005c */
[----:B------:R-:W2:Y:S02]  /*d8d0*/  LDL.LU R183, [R1+0x8c] ;  /* 0x00008c0001b77983 */ /* 0x000ea40000300800 */
[----:B--2---:R-:W-:Y:S02]  /*d8e0*/  FFMA.FTZ R63, R183, R60, R63 ;  /* 0x0000003cb73f7223 */ /* 0x004fe4000001003f */
[----:B------:R-:W2:Y:S01]  /*d8f0*/  LDL.LU R183, [R1+0x94] ;  /* 0x0000940001b77983 */ /* 0x000ea20000300800 */
[----:B------:R-:W1:Y:S01]  /*d900*/  MUFU.EX2 R14, R14 ;  /* 0x0000000e000e7308 */ /* 0x000e620000000800 */
[----:B------:R-:W-:Y:S01]  /*d910*/  MOV R133, R10 ;  /* 0x0000000a00857202 */ /* 0x000fe20000000f00 */
[----:B------:R-:W-:Y:S01]  /*d920*/  FMUL.FTZ R146, R146, R61 ;  /* 0x0000003d92927220 */ /* 0x000fe20000410000 */
[----:B------:R-:W-:Y:S01]  /*d930*/  F2FP.PACK_AB R8, R245, R93 ;  /* 0x0000005df508723e */ /* 0x000fe200000000ff */
[----:B------:R-:W-:Y:S01]  /*d940*/  FMUL.FTZ R147, R147, R61 ;  /* 0x0000003d93937220 */ /* 0x000fe20000410000 */
[----:B------:R-:W-:Y:S01]  /*d950*/  F2FP.PACK_AB R10, R133, R242 ;  /* 0x000000f2850a723e */ /* 0x000fe200000000ff */
[-C--:B------:R-:W-:Y:S01]  /*d960*/  FMUL.FTZ R140, R140, R60.reuse ;  /* 0x0000003c8c8c7220 */ /* 0x080fe20000410000 */
[----:B------:R-:W-:Y:S01]  /*d970*/  F2FP.PACK_AB R11, R134, R241 ;  /* 0x000000f1860b723e */ /* 0x000fe200000000ff */
[----:B------:R-:W-:-:S02]  /*d980*/  FMUL.FTZ R141, R141, R60 ;  /* 0x0000003c8d8d7220 */ /* 0x000fc40000410000 */
[-C--:B------:R-:W-:Y:S02]  /*d990*/  FMUL.FTZ R142, R142, R15.reuse ;  /* 0x0000000f8e8e7220 */ /* 0x080fe40000410000 */
[----:B------:R-:W-:Y:S02]  /*d9a0*/  FMUL.FTZ R143, R143, R15 ;  /* 0x0000000f8f8f7220 */ /* 0x000fe40000410000 */
[----:B------:R-:W-:Y:S02]  /*d9b0*/  FMUL.FTZ R148, R148, R60 ;  /* 0x0000003c94947220 */ /* 0x000fe40000410000 */
[-C--:B-1----:R-:W-:Y:S02]  /*d9c0*/  FMUL.FTZ R144, R144, R14.reuse ;  /* 0x0000000e90907220 */ /* 0x082fe40000410000 */
[----:B------:R-:W-:Y:S02]  /*d9d0*/  FMUL.FTZ R145, R145, R14 ;  /* 0x0000000e91917220 */ /* 0x000fe40000410000 */
[----:B------:R-:W-:-:S02]  /*d9e0*/  FMUL.FTZ R149, R149, R60 ;  /* 0x0000003c95957220 */ /* 0x000fc40000410000 */
[-C--:B------:R-:W-:Y:S02]  /*d9f0*/  FMUL.FTZ R150, R150, R15.reuse ;  /* 0x0000000f96967220 */ /* 0x080fe40000410000 */
[----:B------:R-:W-:Y:S02]  /*da00*/  FMUL.FTZ R151, R151, R15 ;  /* 0x0000000f97977220 */ /* 0x000fe40000410000 */
[-C--:B------:R-:W-:Y:S02]  /*da10*/  FMUL.FTZ R152, R152, R14.reuse ;  /* 0x0000000e98987220 */ /* 0x080fe40000410000 */
[----:B------:R-:W-:Y:S02]  /*da20*/  FMUL.FTZ R153, R153, R14 ;  /* 0x0000000e99997220 */ /* 0x000fe40000410000 */
[-C--:B------:R-:W-:Y:S02]  /*da30*/  FMUL.FTZ R154, R154, R61.reuse ;  /* 0x0000003d9a9a7220 */ /* 0x080fe40000410000 */
[----:B------:R-:W-:Y:S01]  /*da40*/  FMUL.FTZ R155, R155, R61 ;  /* 0x0000003d9b9b7220 */ /* 0x000fe20000410000 */
[-C--:B------:R-:W-:Y:S08]  /*da50*/  HMMA.16816.F32 R144, R8, R16.reuse, R144 ;  /* 0x000000100890723c */ /* 0x080ff00000001890 */
[C---:B------:R-:W-:Y:S08]  /*da60*/  HMMA.16816.F32 R52, R4.reuse, R16, R140 ;  /* 0x000000100434723c */ /* 0x040ff0000000188c */
[-C--:B------:R-:W-:Y:S08]  /*da70*/  HMMA.16816.F32 R48, R4, R18.reuse, R148 ;  /* 0x000000120430723c */ /* 0x080ff00000001894 */
[----:B------:R-:W-:Y:S01]  /*da80*/  HMMA.16816.F32 R152, R8, R18, R152 ;  /* 0x000000120898723c */ /* 0x000fe20000001898 */
[----:B------:R-:W1:Y:S01]  /*da90*/  LDSM.16.MT88.4 R16, [R230+0x8000] ;  /* 0x00800000e610783b */ /* 0x000e620000004200 */
[----:B------:R-:W-:-:S02]  /*daa0*/  FMUL.FTZ R196, R196, R60 ;  /* 0x0000003cc4c47220 */ /* 0x000fc40000410000 */
[-C--:B------:R-:W-:Y:S02]  /*dab0*/  FMUL.FTZ R197, R197, R60.reuse ;  /* 0x0000003cc5c57220 */ /* 0x080fe40000410000 */
[-C--:B------:R-:W-:Y:S02]  /*dac0*/  FMUL.FTZ R198, R198, R15.reuse ;  /* 0x0000000fc6c67220 */ /* 0x080fe40000410000 */
[----:B------:R-:W-:Y:S02]  /*dad0*/  FMUL.FTZ R199, R199, R15 ;  /* 0x0000000fc7c77220 */ /* 0x000fe40000410000 */
[----:B------:R-:W-:Y:S02]  /*dae0*/  FFMA.FTZ R3, R252, c[0x0][0x23c], -R2 ;  /* 0x00008f00fc037a23 */ /* 0x000fe40000010802 */
[-C--:B------:R-:W-:Y:S02]  /*daf0*/  FMUL.FTZ R160, R160, R60.reuse ;  /* 0x0000003ca0a07220 */ /* 0x080fe40000410000 */
[----:B------:R-:W-:-:S02]  /*db00*/  FMUL.FTZ R161, R161, R60 ;  /* 0x0000003ca1a17220 */ /* 0x000fc40000410000 */
[-C--:B------:R-:W-:Y:S02]  /*db10*/  FMUL.FTZ R162, R162, R15.reuse ;  /* 0x0000000fa2a27220 */ /* 0x080fe40000410000 */
[-C--:B------:R-:W-:Y:S02]  /*db20*/  FMUL.FTZ R163, R163, R15.reuse ;  /* 0x0000000fa3a37220 */ /* 0x080fe40000410000 */
[-C--:B------:R-:W-:Y:S02]  /*db30*/  FMUL.FTZ R164, R164, R60.reuse ;  /* 0x0000003ca4a47220 */ /* 0x080fe40000410000 */
[----:B------:R-:W-:Y:S02]  /*db40*/  FMUL.FTZ R165, R165, R60 ;  /* 0x0000003ca5a57220 */ /* 0x000fe40000410000 */
        /* <DEDUP_REMOVED lines=9> */
[----:B------:R-:W-:Y:S01]  /*dbe0*/  FMUL.FTZ R195, R195, R15 ;  /* 0x0000000fc3c37220 */ /* 0x000fe20000410000 */
[C---:B-1----:R-:W-:Y:S01]  /*dbf0*/  HMMA.16816.F32 R28, R4.reuse, R18, R196 ;  /* 0x00000012041c723c */ /* 0x042fe200000018c4 */
[----:B------:R1:W-:Y:S07]  /*dc00*/  MUFU.EX2 R197, R3 ;  /* 0x0000000300c57308 */ /* 0x0003ee0000000800 */
[----:B------:R-:W-:Y:S01]  /*dc10*/  HMMA.16816.F32 R44, R4, R24, R160 ;  /* 0x00000018042c723c */ /* 0x000fe200000018a0 */
[----:B-1----:R-:W-:-:S07]  /*dc20*/  FFMA.FTZ R3, R247, c[0x0][0x23c], -R2 ;  /* 0x00008f00f7037a23 */ /* 0x002fce0000010802 */
[C---:B------:R-:W-:Y:S08]  /*dc30*/  HMMA.16816.F32 R40, R4.reuse, R26, R164 ;  /* 0x0000001a0428723c */ /* 0x040ff000000018a4 */
[C---:B------:R-:W-:Y:S08]  /*dc40*/  HMMA.16816.F32 R36, R4.reuse, R20, R176 ;  /* 0x000000140424723c */ /* 0x040ff000000018b0 */
[----:B------:R-:W-:Y:S01]  /*dc50*/  HMMA.16816.F32 R56, R4, R16, R192 ;  /* 0x000000100438723c */ /* 0x000fe200000018c0 */
[----:B------:R1:W3:Y:S02]  /*dc60*/  MUFU.EX2 R5, R3 ;  /* 0x0000000300057308 */ /* 0x0002e40000000800 */
[----:B-1----:R-:W-:-:S06]  /*dc70*/  FFMA.FTZ R3, R220, c[0x0][0x23c], -R2 ;  /* 0x00008f00dc037a23 */ /* 0x002fcc0000010802 */
[----:B------:R1:W4:Y:S01]  /*dc80*/  MUFU.EX2 R4, R3 ;  /* 0x0000000300047308 */ /* 0x0003220000000800 */
[----:B--2---:R-:W-:Y:S02]  /*dc90*/  FFMA.FTZ R62, R183, R15, R62 ;  /* 0x0000000fb73e7223 */ /* 0x004fe4000001003e */
[----:B------:R-:W2:Y:S01]  /*dca0*/  LDL.LU R183, [R1+0x70] ;  /* 0x0000700001b77983 */ /* 0x000ea20000300800 */
[----:B-1----:R-:W-:-:S04]  /*dcb0*/  FFMA.FTZ R3, R221, c[0x0][0x23c], -R2 ;  /* 0x00008f00dd037a23 */ /* 0x002fc80000010802 */
[----:B------:R1:W-:Y:S01]  /*dcc0*/  MUFU.EX2 R140, R3 ;  /* 0x00000003008c7308 */ /* 0x0003e20000000800 */
[-C--:B------:R-:W-:Y:S02]  /*dcd0*/  FMUL.FTZ R156, R156, R14.reuse ;  /* 0x0000000e9c9c7220 */ /* 0x080fe40000410000 */
[----:B------:R-:W-:Y:S02]  /*dce0*/  FMUL.FTZ R157, R157, R14 ;  /* 0x0000000e9d9d7220 */ /* 0x000fe40000410000 */
[-C--:B------:R-:W-:Y:S02]  /*dcf0*/  FMUL.FTZ R158, R158, R61.reuse ;  /* 0x0000003d9e9e7220 */ /* 0x080fe40000410000 */
[----:B------:R-:W-:Y:S02]  /*dd00*/  FMUL.FTZ R159, R159, R61 ;  /* 0x0000003d9f9f7220 */ /* 0x000fe40000410000 */
[----:B-1----:R-:W-:-:S04]  /*dd10*/  FFMA.FTZ R3, R83, c[0x0][0x23c], -R0 ;  /* 0x00008f0053037a23 */ /* 0x002fc80000010800 */
[----:B------:R1:W-:Y:S01]  /*dd20*/  MUFU.EX2 R196, R3 ;  /* 0x0000000300c47308 */ /* 0x0003e20000000800 */
[----:B------:R-:W-:Y:S01]  /*dd30*/  HMMA.16816.F32 R84, R8, R24, R156 ;  /* 0x000000180854723c */ /* 0x000fe2000000189c */
[----:B-1----:R-:W-:-:S06]  /*dd40*/  FFMA.FTZ R3, R81, c[0x0][0x23c], -R0 ;  /* 0x00008f0051037a23 */ /* 0x002fcc0000010800 */
[----:B------:R1:W-:Y:S02]  /*dd50*/  MUFU.EX2 R234, R3 ;  /* 0x0000000300ea7308 */ /* 0x0003e40000000800 */
[----:B-1----:R-:W-:-:S06]  /*dd60*/  FFMA.FTZ R3, R222, c[0x0][0x23c], -R0 ;  /* 0x00008f00de037a23 */ /* 0x002fcc0000010800 */
[----:B------:R1:W-:Y:S02]  /*dd70*/  MUFU.EX2 R157, R3 ;  /* 0x00000003009d7308 */ /* 0x0003e40000000800 */
[----:B-1----:R-:W-:-:S06]  /*dd80*/  FFMA.FTZ R3, R223, c[0x0][0x23c], -R0 ;  /* 0x00008f00df037a23 */ /* 0x002fcc0000010800 */
[----:B------:R1:W-:Y:S01]  /*dd90*/  MUFU.EX2 R235, R3 ;  /* 0x0000000300eb7308 */ /* 0x0003e20000000800 */
[----:B------:R-:W-:Y:S02]  /*dda0*/  FMUL.FTZ R188, R188, R14 ;  /* 0x0000000ebcbc7220 */ /* 0x000fe40000410000 */
[----:B-1----:R-:W-:-:S05]  /*ddb0*/  FFMA.FTZ R3, R248, c[0x0][0x23c], -R13 ;  /* 0x00008f00f8037a23 */ /* 0x002fca000001080d */
[----:B------:R1:W-:Y:S01]  /*ddc0*/  MUFU.EX2 R222, R3 ;  /* 0x0000000300de7308 */ /* 0x0003e20000000800 */
[-C--:B------:R-:W-:Y:S02]  /*ddd0*/  FMUL.FTZ R189, R189, R14.reuse ;  /* 0x0000000ebdbd7220 */ /* 0x080fe40000410000 */
[-C--:B------:R-:W-:Y:S02]  /*dde0*/  FMUL.FTZ R190, R190, R61.reuse ;  /* 0x0000003dbebe7220 */ /* 0x080fe40000410000 */
[----:B------:R-:W-:Y:S02]  /*ddf0*/  FMUL.FTZ R191, R191, R61 ;  /* 0x0000003dbfbf7220 */ /* 0x000fe40000410000 */
[----:B------:R-:W-:Y:S02]  /*de00*/  FMUL.FTZ R200, R200, R14 ;  /* 0x0000000ec8c87220 */ /* 0x000fe40000410000 */
[----:B-1----:R-:W-:-:S04]  /*de10*/  FFMA.FTZ R3, R249, c[0x0][0x23c], -R13 ;  /* 0x00008f00f9037a23 */ /* 0x002fc8000001080d */
[----:B------:R1:W1:Y:S01]  /*de20*/  MUFU.EX2 R233, R3 ;  /* 0x0000000300e97308 */ /* 0x0002620000000800 */
[----:B------:R-:W-:Y:S02]  /*de30*/  FMUL.FTZ R201, R201, R14 ;  /* 0x0000000ec9c97220 */ /* 0x000fe40000410000 */
[-C--:B------:R-:W-:Y:S02]  /*de40*/  FMUL.FTZ R202, R202, R61.reuse ;  /* 0x0000003dcaca7220 */ /* 0x080fe40000410000 */
[----:B------:R-:W-:Y:S02]  /*de50*/  FMUL.FTZ R203, R203, R61 ;  /* 0x0000003dcbcb7220 */ /* 0x000fe40000410000 */
[----:B-1----:R-:W-:-:S04]  /*de60*/  FFMA.FTZ R3, R224, c[0x0][0x23c], -R13 ;  /* 0x00008f00e0037a23 */ /* 0x002fc8000001080d */
[----:B------:R1:W-:Y:S01]  /*de70*/  MUFU.EX2 R141, R3 ;  /* 0x00000003008d7308 */ /* 0x0003e20000000800 */
[C---:B------:R-:W-:Y:S08]  /*de80*/  HMMA.16816.F32 R188, R8.reuse, R16, R188 ;  /* 0x0000001008bc723c */ /* 0x040ff000000018bc */
[----:B------:R-:W-:Y:S01]  /*de90*/  HMMA.16816.F32 R200, R8, R18, R200 ;  /* 0x0000001208c8723c */ /* 0x000fe200000018c8 */
[----:B------:R-:W3:Y:S01]  /*dea0*/  LDSM.16.MT88.4 R16, [R228+0x8800] ;  /* 0x00880000e410783b */ /* 0x000ee20000004200 */
[----:B-1----:R-:W-:-:S04]  /*deb0*/  FFMA.FTZ R3, R225, c[0x0][0x23c], -R13 ;  /* 0x00008f00e1037a23 */ /* 0x002fc8000001080d */
[----:B------:R1:W-:Y:S02]  /*dec0*/  MUFU.EX2 R215, R3 ;  /* 0x0000000300d77308 */ /* 0x0003e40000000800 */
[----:B-1----:R-:W-:-:S06]  /*ded0*/  FFMA.FTZ R3, R250, c[0x0][0x23c], -R12 ;  /* 0x00008f00fa037a23 */ /* 0x002fcc000001080c */
[----:B------:R1:W-:Y:S02]  /*dee0*/  MUFU.EX2 R236, R3 ;  /* 0x0000000300ec7308 */ /* 0x0003e40000000800 */
[----:B-1----:R-:W-:-:S06]  /*def0*/  FFMA.FTZ R3, R251, c[0x0][0x23c], -R12 ;  /* 0x00008f00fb037a23 */ /* 0x002fcc000001080c */
[----:B------:R1:W1:Y:S02]  /*df00*/  MUFU.EX2 R232, R3 ;  /* 0x0000000300e87308 */ /* 0x0002640000000800 */
[----:B-1----:R-:W-:-:S06]  /*df10*/  FFMA.FTZ R3, R226, c[0x0][0x23c], -R12 ;  /* 0x00008f00e2037a23 */ /* 0x002fcc000001080c */
[----:B------:R1:W-:Y:S01]  /*df20*/  MUFU.EX2 R139, R3 ;  /* 0x00000003008b7308 */ /* 0x0003e20000000800 */
[-C--:B------:R-:W-:Y:S02]  /*df30*/  FMUL.FTZ R168, R168, R14.reuse ;  /* 0x0000000ea8a87220 */ /* 0x080fe40000410000 */
[----:B------:R-:W-:Y:S02]  /*df40*/  FMUL.FTZ R169, R169, R14 ;  /* 0x0000000ea9a97220 */ /* 0x000fe40000410000 */
[----:B-1----:R-:W-:-:S04]  /*df50*/  FFMA.FTZ R3, R227, c[0x0][0x23c], -R12 ;  /* 0x00008f00e3037a23 */ /* 0x002fc8000001080c */
[----:B------:R-:W1:Y:S01]  /*df60*/  MUFU.EX2 R158, R3 ;  /* 0x00000003009e7308 */ /* 0x000e620000000800 */
[-C--:B------:R-:W-:Y:S02]  /*df70*/  FMUL.FTZ R170, R170, R61.reuse ;  /* 0x0000003daaaa7220 */ /* 0x080fe40000410000 */
[-C--:B------:R-:W-:Y:S02]  /*df80*/  FMUL.FTZ R171, R171, R61.reuse ;  /* 0x0000003dabab7220 */ /* 0x080fe40000410000 */
[-C--:B------:R-:W-:Y:S02]  /*df90*/  FMUL.FTZ R172, R172, R14.reuse ;  /* 0x0000000eacac7220 */ /* 0x080fe40000410000 */
[----:B------:R-:W-:Y:S02]  /*dfa0*/  FMUL.FTZ R173, R173, R14 ;  /* 0x0000000eadad7220 */ /* 0x000fe40000410000 */
[-C--:B------:R-:W-:Y:S02]  /*dfb0*/  FMUL.FTZ R174, R174, R61.reuse ;  /* 0x0000003daeae7220 */ /* 0x080fe40000410000 */
[----:B------:R-:W-:-:S02]  /*dfc0*/  FMUL.FTZ R175, R175, R61 ;  /* 0x0000003dafaf7220 */ /* 0x000fc40000410000 */
[-C--:B------:R-:W-:Y:S02]  /*dfd0*/  FMUL.FTZ R184, R184, R14.reuse ;  /* 0x0000000eb8b87220 */ /* 0x080fe40000410000 */
[----:B------:R-:W-:Y:S02]  /*dfe0*/  FMUL.FTZ R185, R185, R14 ;  /* 0x0000000eb9b97220 */ /* 0x000fe40000410000 */
[-C--:B------:R-:W-:Y:S02]  /*dff0*/  FMUL.FTZ R186, R186, R61.reuse ;  /* 0x0000003dbaba7220 */ /* 0x080fe40000410000 */
[----:B------:R-:W-:Y:S01]  /*e000*/  FMUL.FTZ R187, R187, R61 ;  /* 0x0000003dbbbb7220 */ /* 0x000fe20000410000 */
[----:B---3--:R-:W-:Y:S01]  /*e010*/  MOV R223, R5 ;  /* 0x0000000500df7202 */ /* 0x008fe20000000f00 */
[----:B----4-:R-:W-:Y:S01]  /*e020*/  IMAD.MOV.U32 R249, RZ, RZ, R4 ;  /* 0x000000fffff97224 */ /* 0x010fe200078e0004 */
[C---:B------:R-:W-:Y:S01]  /*e030*/  HMMA.16816.F32 R168, R8.reuse, R26, R168 ;  /* 0x0000001a08a8723c */ /* 0x040fe200000018a8 */
[----:B------:R-:W-:Y:S01]  /*e040*/  F2FP.PACK_AB R4, R233, R222 ;  /* 0x000000dee904723e */ /* 0x000fe200000000ff */
[----:B------:R-:W-:Y:S01]  /*e050*/  IMAD.MOV.U32 R178, RZ, RZ, R66 ;  /* 0x000000ffffb27224 */ /* 0x000fe200078e0042 */
[----:B------:R-:W-:Y:S01]  /*e060*/  F2FP.PACK_AB R5, R232, R236 ;  /* 0x000000ece805723e */ /* 0x000fe200000000ff */
[----:B------:R-:W-:Y:S01]  /*e070*/  IMAD.MOV.U32 R177, RZ, RZ, R65 ;  /* 0x000000ffffb17224 */ /* 0x000fe200078e0041 */
[----:B------:R-:W-:Y:S01]  /*e080*/  F2FP.PACK_AB R6, R215, R141 ;  /* 0x0000008dd706723e */ /* 0x000fe200000000ff */
[----:B------:R-:W3:Y:S01]  /*e090*/  LDSM.16.MT88.4 R24, [R231+0x8800] ;  /* 0x00880000e718783b */ /* 0x000ee20000004200 */
[----:B-1----:R-:W-:Y:S01]  /*e0a0*/  F2FP.PACK_AB R7, R158, R139 ;  /* 0x0000008b9e07723e */ /* 0x002fe200000000ff */
[----:B------:R-:W-:Y:S01]  /*e0b0*/  HMMA.16816.F32 R172, R8, R20, R172 ;  /* 0x0000001408ac723c */ /* 0x000fe200000018ac */
[----:B------:R-:W-:-:S07]  /*e0c0*/  MOV R125, R67 ;  /* 0x00000043007d7202 */ /* 0x000fce0000000f00 */
[----:B------:R-:W-:Y:S01]  /*e0d0*/  HMMA.16816.F32 R184, R8, R22, R184 ;  /* 0x0000001608b8723c */ /* 0x000fe200000018b8 */
[----:B------:R-:W-:Y:S01]  /*e0e0*/  MOV R176, R64 ;  /* 0x0000004000b07202 */ /* 0x000fe20000000f00 */
[----:B------:R-:W1:Y:S05]  /*e0f0*/  LDSM.16.MT88.4 R20, [R229+0x8800] ;  /* 0x00880000e514783b */ /* 0x000e6a0000004200 */
[----:B------:R-:W-:Y:S02]  /*e100*/  F2FP.PACK_AB R8, R223, R197 ;  /* 0x000000c5df08723e */ /* 0x000fe400000000ff */
[----:B------:R-:W-:Y:S02]  /*e110*/  F2FP.PACK_AB R9, R234, R196 ;  /* 0x000000c4ea09723e */ /* 0x000fe400000000ff */
[----:B------:R-:W-:-:S02]  /*e120*/  F2FP.PACK_AB R10, R140, R249 ;  /* 0x000000f98c0a723e */ /* 0x000fc400000000ff */
[----:B------:R-:W-:Y:S01]  /*e130*/  F2FP.PACK_AB R11, R235, R157 ;  /* 0x0000009deb0b723e */ /* 0x000fe200000000ff */
[-C--:B------:R-:W-:Y:S08]  /*e140*/  HMMA.16816.F32 R52, R4, R16.reuse, R52 ;  /* 0x000000100434723c */ /* 0x080ff00000001834 */
[----:B------:R-:W-:Y:S08]  /*e150*/  HMMA.16816.F32 R64, R8, R16, R144 ;  /* 0x000000100840723c */ /* 0x000ff00000001890 */
[-C--:B------:R-:W-:Y:S08]  /*e160*/  HMMA.16816.F32 R48, R4, R18.reuse, R48 ;  /* 0x000000120430723c */ /* 0x080ff00000001830 */
[----:B------:R-:W-:Y:S01]  /*e170*/  HMMA.16816.F32 R152, R8, R18, R152 ;  /* 0x000000120898723c */ /* 0x000fe20000001898 */
[----:B------:R-:W4:Y:S01]  /*e180*/  LDSM.16.MT88.4 R16, [R230+0x8800] ;  /* 0x00880000e610783b */ /* 0x000f220000004200 */
[----:B------:R-:W-:-:S04]  /*e190*/  FFMA.FTZ R3, R208, c[0x0][0x23c], -R13 ;  /* 0x00008f00d0037a23 */ /* 0x000fc8000001080d */
[----:B------:R1:W-:Y:S02]  /*e1a0*/  MUFU.EX2 R247, R3 ;  /* 0x0000000300f77308 */ /* 0x0003e40000000800 */
[----:B-1----:R-:W-:-:S06]  /*e1b0*/  FFMA.FTZ R3, R209, c[0x0][0x23c], -R13 ;  /* 0x00008f00d1037a23 */ /* 0x002fcc000001080d */
[----:B------:R1:W1:Y:S01]  /*e1c0*/  MUFU.EX2 R160, R3 ;  /* 0x0000000300a07308 */ /* 0x0002620000000800 */
[----:B---3--:R-:W-:Y:S01]  /*e1d0*/  HMMA.16816.F32 R44, R4, R24, R44 ;  /* 0x00000018042c723c */ /* 0x008fe2000000182c */
[----:B------:R-:W-:Y:S02]  /*e1e0*/  FFMA.FTZ R93, R237, R14, R93 ;  /* 0x0000000eed5d7223 */ /* 0x000fe4000001005d */
[----:B-1----:R-:W-:-:S04]  /*e1f0*/  FFMA.FTZ R3, R128, c[0x0][0x23c], -R13 ;  /* 0x00008f0080037a23 */ /* 0x002fc8000001080d */
[----:B------:R1:W-:Y:S01]  /*e200*/  MUFU.EX2 R251, R3 ;  /* 0x0000000300fb7308 */ /* 0x0003e20000000800 */
[C---:B------:R-:W-:Y:S08]  /*e210*/  HMMA.16816.F32 R40, R4.reuse, R26, R40 ;  /* 0x0000001a0428723c */ /* 0x040ff00000001828 */
[----:B------:R-:W-:Y:S01]  /*e220*/  HMMA.16816.F32 R36, R4, R20, R36 ;  /* 0x000000140424723c */ /* 0x000fe20000001824 */
[----:B-1----:R-:W-:-:S07]  /*e230*/  FFMA.FTZ R3, R129, c[0x0][0x23c], -R13 ;  /* 0x00008f0081037a23 */ /* 0x002fce000001080d */
[C---:B------:R-:W-:Y:S01]  /*e240*/  HMMA.16816.F32 R32, R4.reuse, R22, R32 ;  /* 0x000000160420723c */ /* 0x040fe20000001820 */
[----:B------:R1:W-:Y:S07]  /*e250*/  MUFU.EX2 R224, R3 ;  /* 0x0000000300e07308 */ /* 0x0003ee0000000800 */
[C---:B----4-:R-:W-:Y:S08]  /*e260*/  HMMA.16816.F32 R56, R4.reuse, R16, R56 ;  /* 0x000000100438723c */ /* 0x050ff00000001838 */
[----:B------:R-:W-:Y:S01]  /*e270*/  HMMA.16816.F32 R28, R4, R18, R28 ;  /* 0x00000012041c723c */ /* 0x000fe2000000181c */
[----:B-1----:R-:W-:-:S07]  /*e280*/  FFMA.FTZ R3, R210, c[0x0][0x23c], -R12 ;  /* 0x00008f00d2037a23 */ /* 0x002fce000001080c */
[C---:B------:R-:W-:Y:S01]  /*e290*/  HMMA.16816.F32 R84, R8.reuse, R24, R84 ;  /* 0x000000180854723c */ /* 0x040fe20000001854 */
[----:B------:R1:W-:Y:S07]  /*e2a0*/  MUFU.EX2 R237, R3 ;  /* 0x0000000300ed7308 */ /* 0x0003ee0000000800 */
[C---:B------:R-:W-:Y:S01]  /*e2b0*/  HMMA.16816.F32 R168, R8.reuse, R26, R168 ;  /* 0x0000001a08a8723c */ /* 0x040fe200000018a8 */
[----:B------:R-:W-:Y:S07]  /*e2c0*/  LDSM.16.MT88.4 R24, [R230+0x9000] ;  /* 0x00900000e618783b */ /* 0x000fee0000004200 */
[----:B------:R-:W-:Y:S01]  /*e2d0*/  HMMA.16816.F32 R172, R8, R20, R172 ;  /* 0x0000001408ac723c */ /* 0x000fe200000018ac */
[----:B-1----:R-:W-:-:S07]  /*e2e0*/  FFMA.FTZ R3, R211, c[0x0][0x23c], -R12 ;  /* 0x00008f00d3037a23 */ /* 0x002fce000001080c */
[C---:B------:R-:W-:Y:S01]  /*e2f0*/  HMMA.16816.F32 R184, R8.reuse, R22, R184 ;  /* 0x0000001608b8723c */ /* 0x040fe200000018b8 */
[----:B------:R-:W1:Y:S07]  /*e300*/  LDSM.16.MT88.4 R20, [R228+0x9000] ;  /* 0x00900000e414783b */ /* 0x000e6e0000004200 */
[C---:B------:R-:W-:Y:S08]  /*e310*/  HMMA.16816.F32 R188, R8.reuse, R16, R188 ;  /* 0x0000001008bc723c */ /* 0x040ff000000018bc */
[----:B------:R-:W-:Y:S01]  /*e320*/  HMMA.16816.F32 R200, R8, R18, R200 ;  /* 0x0000001208c8723c */ /* 0x000fe200000018c8 */
[----:B------:R-:W3:Y:S04]  /*e330*/  LDSM.16.MT88.4 R16, [R231+0x9000] ;  /* 0x00900000e710783b */ /* 0x000ee80000004200 */
[----:B------:R-:W4:Y:S01]  /*e340*/  LDSM.16.MT88.4 R8, [R229+0x9000] ;  /* 0x00900000e508783b */ /* 0x000f220000004200 */
[----:B------:R2:W1:Y:S02]  /*e350*/  MUFU.EX2 R159, R3 ;  /* 0x00000003009f7308 */ /* 0x0004640000000800 */
[----:B--2---:R-:W-:-:S06]  /*e360*/  FFMA.FTZ R3, R130, c[0x0][0x23c], -R12 ;  /* 0x00008f0082037a23 */ /* 0x004fcc000001080c */
[----:B------:R2:W-:Y:S02]  /*e370*/  MUFU.EX2 R226, R3 ;  /* 0x0000000300e27308 */ /* 0x0005e40000000800 */
[----:B--2---:R-:W-:-:S06]  /*e380*/  FFMA.FTZ R3, R131, c[0x0][0x23c], -R12 ;  /* 0x00008f0083037a23 */ /* 0x004fcc000001080c */
[----:B------:R2:W2:Y:S01]  /*e390*/  MUFU.EX2 R248, R3 ;  /* 0x0000000300f87308 */ /* 0x0004a20000000800 */
[----:B------:R-:W-:Y:S02]  /*e3a0*/  F2FP.PACK_AB R4, R160, R247 ;  /* 0x000000f7a004723e */ /* 0x000fe400000000ff */
[----:B-1----:R-:W-:Y:S02]  /*e3b0*/  F2FP.PACK_AB R5, R159, R237 ;  /* 0x000000ed9f05723e */ /* 0x002fe400000000ff */
[----:B------:R-:W-:Y:S01]  /*e3c0*/  F2FP.PACK_AB R6, R224, R251 ;  /* 0x000000fbe006723e */ /* 0x000fe200000000ff */
[----:B------:R-:W-:Y:S01]  /*e3d0*/  IMAD.MOV.U32 R164, RZ, RZ, R70 ;  /* 0x000000ffffa47224 */ /* 0x000fe200078e0046 */
[----:B------:R-:W-:Y:S01]  /*e3e0*/  MOV R165, R71 ;  /* 0x0000004700a57202 */ /* 0x000fe20000000f00 */
[----:B------:R-:W-:Y:S01]  /*e3f0*/  IMAD.MOV.U32 R179, RZ, RZ, R69 ;  /* 0x000000ffffb37224 */ /* 0x000fe200078e0045 */
[----:B------:R-:W-:Y:S01]  /*e400*/  MOV R167, R75 ;  /* 0x0000004b00a77202 */ /* 0x000fe20000000f00 */
[----:B------:R-:W-:-:S02]  /*e410*/  IMAD.MOV.U32 R166, RZ, RZ, R73 ;  /* 0x000000ffffa67224 */ /* 0x000fc400078e0049 */
[----:B--2---:R-:W-:Y:S01]  /*e420*/  FFMA.FTZ R3, R183, c[0x0][0x23c], -R2 ;  /* 0x00008f00b7037a23 */ /* 0x004fe20000010802 */
[----:B------:R-:W-:Y:S02]  /*e430*/  MOV R183, R176 ;  /* 0x000000b000b77202 */ /* 0x000fe40000000f00 */
[----:B------:R-:W-:Y:S01]  /*e440*/  F2FP.PACK_AB R7, R248, R226 ;  /* 0x000000e2f807723e */ /* 0x000fe200000000ff */
[----:B------:R1:W-:Y:S01]  /*e450*/  MUFU.EX2 R199, R3 ;  /* 0x0000000300c77308 */ /* 0x0003e20000000800 */
        /* <DEDUP_REMOVED lines=14> */
[----:B-1----:R-:W-:Y:S01]  /*e540*/  FFMA.FTZ R3, R183, c[0x0][0x23c], -R2 ;  /* 0x00008f00b7037a23 */ /* 0x002fe20000010802 */
        /* <DEDUP_REMOVED lines=10> */
[----:B------:R-:W-:Y:S01]  /*e5f0*/  HMMA.16816.F32 R96, R4, R20, R52 ;  /* 0x000000140460723c */ /* 0x000fe20000001834 */
[----:B------:R-:W-:Y:S01]  /*e600*/  MOV R179, R164 ;  /* 0x000000a400b37202 */ /* 0x000fe20000000f00 */
[----:B------:R-:W-:Y:S01]  /*e610*/  IMAD.MOV.U32 R164, RZ, RZ, R165 ;  /* 0x000000ffffa47224 */ /* 0x000fe200078e00a5 */
[----:B------:R-:W-:Y:S01]  /*e620*/  MOV R165, R166 ;  /* 0x000000a600a57202 */ /* 0x000fe20000000f00 */
[----:B------:R-:W-:-:S04]  /*e630*/  IMAD.MOV.U32 R166, RZ, RZ, R167 ;  /* 0x000000ffffa67224 */ /* 0x000fc800078e00a7 */
[----:B------:R-:W-:Y:S01]  /*e640*/  HMMA.16816.F32 R100, R4, R22, R48 ;  /* 0x000000160464723c */ /* 0x000fe20000001830 */
[----:B------:R-:W-:Y:S01]  /*e650*/  MOV R167, R161 ;  /* 0x000000a100a77202 */ /* 0x000fe20000000f00 */
[----:B------:R-:W-:-:S06]  /*e660*/  IMAD.MOV.U32 R161, RZ, RZ, R162 ;  /* 0x000000ffffa17224 */ /* 0x000fcc00078e00a2 */
[----:B---3--:R-:W-:Y:S01]  /*e670*/  HMMA.16816.F32 R128, R4, R16, R44 ;  /* 0x000000100480723c */ /* 0x008fe2000000182c */
[----:B------:R-:W-:-:S07]  /*e680*/  MOV R162, R163 ;  /* 0x000000a300a27202 */ /* 0x000fce0000000f00 */
[----:B------:R-:W-:Y:S01]  /*e690*/  HMMA.16816.F32 R88, R4, R18, R40 ;  /* 0x000000120458723c */ /* 0x000fe20000001828 */
[----:B------:R-:W-:-:S07]  /*e6a0*/  IMAD.MOV.U32 R163, RZ, RZ, R150 ;  /* 0x000000ffffa37224 */ /* 0x000fce00078e0096 */
[C---:B----4-:R-:W-:Y:S08]  /*e6b0*/  HMMA.16816.F32 R80, R4.reuse, R8, R36 ;  /* 0x000000080450723c */ /* 0x050ff00000001824 */
[C---:B------:R-:W-:Y:S08]  /*e6c0*/  HMMA.16816.F32 R76, R4.reuse, R10, R32 ;  /* 0x0000000a044c723c */ /* 0x040ff00000001820 */
[C---:B------:R-:W-:Y:S08]  /*e6d0*/  HMMA.16816.F32 R72, R4.reuse, R24, R56 ;  /* 0x000000180448723c */ /* 0x040ff00000001838 */
[----:B------:R-:W-:Y:S01]  /*e6e0*/  HMMA.16816.F32 R68, R4, R26, R28 ;  /* 0x0000001a0444723c */ /* 0x000fe2000000181c */
[----:B------:R1:W2:Y:S01]  /*e6f0*/  MUFU.EX2 R4, R3 ;  /* 0x0000000300047308 */ /* 0x0002a20000000800 */
[----:B------:R-:W-:Y:S01]  /*e700*/  MOV R150, R142 ;  /* 0x0000008e00967202 */ /* 0x000fe20000000f00 */
[----:B------:R-:W-:-:S02]  /*e710*/  IMAD.MOV.U32 R142, RZ, RZ, R135 ;  /* 0x000000ffff8e7224 */ /* 0x000fc400078e0087 */
[----:B-1----:R-:W-:Y:S02]  /*e720*/  FFMA.FTZ R3, R176, c[0x0][0x23c], -R2 ;  /* 0x00008f00b0037a23 */ /* 0x002fe40000010802 */
        /* <DEDUP_REMOVED lines=12> */
[----:B------:R-:W-:Y:S01]  /*e7f0*/  IMAD.MOV.U32 R142, RZ, RZ, R134 ;  /* 0x000000ffff8e7224 */ /* 0x000fe200078e0086 */
[----:B------:R-:W-:Y:S01]  /*e800*/  MOV R134, R126 ;  /* 0x0000007e00867202 */ /* 0x000fe20000000f00 */
[----:B------:R1:W-:Y:S01]  /*e810*/  MUFU.EX2 R221, R3 ;  /* 0x0000000300dd7308 */ /* 0x0003e20000000800 */
[----:B------:R-:W-:Y:S02]  /*e820*/  MOV R135, R115 ;  /* 0x0000007300877202 */ /* 0x000fe40000000f00 */
[----:B------:R-:W-:Y:S01]  /*e830*/  MOV R126, R127 ;  /* 0x0000007f007e7202 */ /* 0x000fe20000000f00 */
[----:B------:R-:W3:Y:S01]  /*e840*/  LDL.LU R115, [R1+0x150] ;  /* 0x0001500001737983 */ /* 0x000ee20000300800 */
[----:B------:R-:W-:-:S03]  /*e850*/  IMAD.MOV.U32 R127, RZ, RZ, R116 ;  /* 0x000000ffff7f7224 */ /* 0x000fc600078e0074 */
[----:B------:R-:W4:Y:S01]  /*e860*/  LDL.LU R116, [R1+0x14c] ;  /* 0x00014c0001747983 */ /* 0x000f220000300800 */
[----:B-1----:R-:W-:-:S03]  /*e870*/  FFMA.FTZ R3, R176, c[0x0][0x23c], -R2 ;  /* 0x00008f00b0037a23 */ /* 0x002fc60000010802 */
[----:B------:R-:W2:Y:S02]  /*e880*/  LDL.LU R176, [R1+0x50] ;  /* 0x0000500001b07983 */ /* 0x000ea40000300800 */
[--C-:B--2---:R-:W-:Y:S02]  /*e890*/  FFMA.FTZ R31, R176, c[0x0][0x23c], -R2.reuse ;  /* 0x00008f00b01f7a23 */ /* 0x104fe40000010802 */
[----:B------:R-:W2:Y:S02]  /*e8a0*/  LDL.LU R176, [R1+0x4c] ;  /* 0x00004c0001b07983 */ /* 0x000ea40000300800 */
[--C-:B--2---:R-:W-:Y:S02]  /*e8b0*/  FFMA.FTZ R28, R176, c[0x0][0x23c], -R2.reuse ;  /* 0x00008f00b01c7a23 */ /* 0x104fe40000010802 */
[----:B------:R-:W2:Y:S02]  /*e8c0*/  LDL.LU R176, [R1+0x44] ;  /* 0x0000440001b07983 */ /* 0x000ea40000300800 */
[----:B--2---:R-:W-:-:S02]  /*e8d0*/  FFMA.FTZ R15, R176, c[0x0][0x23c], -R2 ;  /* 0x00008f00b00f7a23 */ /* 0x004fc40000010802 */
[----:B------:R-:W2:Y:S02]  /*e8e0*/  LDL.LU R176, [R1+0x3c] ;  /* 0x00003c0001b07983 */ /* 0x000ea40000300800 */
[--C-:B--2---:R-:W-:Y:S02]  /*e8f0*/  FFMA.FTZ R14, R176, c[0x0][0x23c], -R2.reuse ;  /* 0x00008f00b00e7a23 */ /* 0x104fe40000010802 */
[----:B------:R-:W2:Y:S02]  /*e900*/  LDL.LU R176, [R1+0x34] ;  /* 0x0000340001b07983 */ /* 0x000ea40000300800 */
[----:B--2---:R-:W-:Y:S01]  /*e910*/  FFMA.FTZ R144, R176, c[0x0][0x23c], -R2 ;  /* 0x00008f00b0907a23 */ /* 0x004fe20000010802 */
[----:B------:R-:W-:Y:S02]  /*e920*/  MOV R176, R177 ;  /* 0x000000b100b07202 */ /* 0x000fe40000000f00 */
        /* <DEDUP_REMOVED lines=10> */
[----:B------:R-:W-:Y:S01]  /*e9d0*/  IMAD.MOV.U32 R162, RZ, RZ, R163 ;  /* 0x000000ffffa27224 */ /* 0x000fe200078e00a3 */
[----:B------:R-:W-:-:S02]  /*e9e0*/  MOV R179, R164 ;  /* 0x000000a400b37202 */ /* 0x000fc40000000f00 */
[----:B------:R-:W-:Y:S02]  /*e9f0*/  MOV R163, R150 ;  /* 0x0000009600a37202 */ /* 0x000fe40000000f00 */
[----:B------:R-:W-:Y:S01]  /*ea00*/  MOV R164, R165 ;  /* 0x000000a500a47202 */ /* 0x000fe20000000f00 */
[----:B------:R-:W-:Y:S01]  /*ea10*/  IMAD.MOV.U32 R165, RZ, RZ, R166 ;  /* 0x000000ffffa57224 */ /* 0x000fe200078e00a6 */
        /* <DEDUP_REMOVED lines=8> */
[----:B------:R-:W-:Y:S01]  /*eaa0*/  MOV R162, R163 ;  /* 0x000000a300a27202 */ /* 0x000fe20000000f00 */
[----:B------:R-:W2:Y:S01]  /*eab0*/  LDL.LU R117, [R1+0x148] ;  /* 0x0001480001757983 */ /* 0x000ea20000300800 */
[----:B------:R-:W-:Y:S01]  /*eac0*/  MOV R163, R150 ;  /* 0x0000009600a37202 */ /* 0x000fe20000000f00 */
[----:B------:R-:W-:Y:S02]  /*ead0*/  IMAD.MOV.U32 R150, RZ, RZ, R142 ;  /* 0x000000ffff967224 */ /* 0x000fe400078e008e */
[----:B------:R-:W2:Y:S04]  /*eae0*/  LDL.LU R142, [R1+0x2c] ;  /* 0x00002c00018e7983 */ /* 0x000ea80000300800 */
[----:B------:R-:W2:Y:S02]  /*eaf0*/  LDL.LU R182, [R1+0x28] ;  /* 0x0000280001b67983 */ /* 0x000ea40000300800 */
[----:B--2---:R-:W-:-:S02]  /*eb00*/  FFMA.FTZ R145, R182, c[0x0][0x23c], -R2 ;  /* 0x00008f00b6917a23 */ /* 0x004fc40000010802 */
[----:B------:R-:W2:Y:S01]  /*eb10*/  LDL.LU R182, [R1+0x84] ;  /* 0x0000840001b67983 */ /* 0x000ea20000300800 */
[----:B------:R2:W1:Y:S02]  /*eb20*/  MUFU.EX2 R225, R3 ;  /* 0x0000000300e17308 */ /* 0x0004640000000800 */
[----:B--2---:R-:W-:Y:S02]  /*eb30*/  FFMA.FTZ R3, R182, c[0x0][0x23c], -R0 ;  /* 0x00008f00b6037a23 */ /* 0x004fe40000010800 */
[----:B------:R-:W2:Y:S04]  /*eb40*/  LDL.LU R182, [R1+0x14] ;  /* 0x0000140001b67983 */ /* 0x000ea80000300800 */
[----:B------:R1:W-:Y:S01]  /*eb50*/  MUFU.EX2 R198, R3 ;  /* 0x0000000300c67308 */ /* 0x0003e20000000800 */
[----:B--2---:R-:W-:Y:S01]  /*eb60*/  FFMA.FTZ R147, R182, c[0x0][0x23c], -R2 ;  /* 0x00008f00b6937a23 */ /* 0x004fe20000010802 */
[----:B------:R-:W-:-:S02]  /*eb70*/  MOV R182, R183 ;  /* 0x000000b700b67202 */ /* 0x000fc40000000f00 */
[----:B------:R-:W-:Y:S01]  /*eb80*/  MOV R183, R176 ;  /* 0x000000b000b77202 */ /* 0x000fe20000000f00 */
[----:B------:R-:W-:Y:S01]  /*eb90*/  IMAD.MOV.U32 R176, RZ, RZ, R177 ;  /* 0x000000ffffb07224 */ /* 0x000fe200078e00b1 */
[----:B------:R-:W-:Y:S02]  /*eba0*/  MOV R177, R179 ;  /* 0x000000b300b17202 */ /* 0x000fe40000000f00 */
[----:B------:R-:W-:Y:S01]  /*ebb0*/  MOV R179, R164 ;  /* 0x000000a400b37202 */ /* 0x000fe20000000f00 */
[----:B------:R-:W-:Y:S01]  /*ebc0*/  IMAD.MOV.U32 R164, RZ, RZ, R165 ;  /* 0x000000ffffa47224 */ /* 0x000fe200078e00a5 */
[----:B------:R-:W-:Y:S02]  /*ebd0*/  MOV R193, R182 ;  /* 0x000000b600c17202 */ /* 0x000fe40000000f00 */
[----:B------:R-:W-:Y:S02]  /*ebe0*/  MOV R194, R179 ;  /* 0x000000b300c27202 */ /* 0x000fe40000000f00 */
[----:B------:R-:W-:Y:S01]  /*ebf0*/  MOV R195, R164 ;  /* 0x000000a400c37202 */ /* 0x000fe20000000f00 */
[----:B-1----:R-:W-:Y:S01]  /*ec00*/  FFMA.FTZ R3, R193, c[0x0][0x23c], -R0 ;  /* 0x00008f00c1037a23 */ /* 0x002fe20000010800 */
[----:B------:R-:W-:Y:S01]  /*ec10*/  MOV R179, R126 ;  /* 0x0000007e00b37202 */ /* 0x000fe20000000f00 */
[----:B------:R-:W-:Y:S01]  /*ec20*/  IMAD.MOV.U32 R126, RZ, RZ, R127 ;  /* 0x000000ffff7e7224 */ /* 0x000fe200078e007f */
[----:B------:R-:W-:-:S02]  /*ec30*/  MOV R165, R166 ;  /* 0x000000a600a57202 */ /* 0x000fc40000000f00 */
[----:B------:R-:W-:Y:S02]  /*ec40*/  MOV R220, R194 ;  /* 0x000000c200dc7202 */ /* 0x000fe40000000f00 */
[----:B------:R-:W-:Y:S01]  /*ec50*/  MOV R166, R167 ;  /* 0x000000a700a67202 */ /* 0x000fe20000000f00 */
[----:B------:R-:W-:Y:S01]  /*ec60*/  IMAD.MOV.U32 R167, RZ, RZ, R161 ;  /* 0x000000ffffa77224 */ /* 0x000fe200078e00a1 */
[----:B------:R-:W-:Y:S01]  /*ec70*/  MOV R127, R121 ;  /* 0x00000079007f7202 */ /* 0x000fe20000000f00 */
[----:B------:R-:W2:Y:S01]  /*ec80*/  LDL.LU R161, [R1+0x10] ;  /* 0x0000100001a17983 */ /* 0x000ea20000300800 */
[----:B------:R-:W-:Y:S01]  /*ec90*/  MOV R121, R123 ;  /* 0x0000007b00797202 */ /* 0x000fe20000000f00 */
[----:B------:R-:W-:Y:S01]  /*eca0*/  IMAD.MOV.U32 R123, RZ, RZ, R111 ;  /* 0x000000ffff7b7224 */ /* 0x000fe200078e006f */
[----:B------:R-:W-:Y:S01]  /*ecb0*/  MOV R252, R195 ;  /* 0x000000c300fc7202 */ /* 0x000fe20000000f00 */
[----:B------:R-:W2:Y:S01]  /*ecc0*/  LDL.LU R111, [R1+0x144] ;  /* 0x00014400016f7983 */ /* 0x000ea20000300800 */
[----:B------:R-:W-:Y:S01]  /*ecd0*/  MOV R195, R125 ;  /* 0x0000007d00c37202 */ /* 0x000fe20000000f00 */
[----:B------:R-:W-:Y:S01]  /*ece0*/  IMAD.MOV.U32 R125, RZ, RZ, R239 ;  /* 0x000000ffff7d7224 */ /* 0x000fe200078e00ef */
[----:B------:R1:W-:Y:S01]  /*ecf0*/  MUFU.EX2 R5, R3 ;  /* 0x0000000300057308 */ /* 0x0003e20000000800 */
[----:B------:R-:W2:Y:S01]  /*ed00*/  LDL.LU R239, [R1+0x140] ;  /* 0x0001400001ef7983 */ /* 0x000ea20000300800 */
[----:B-1----:R-:W-:-:S03]  /*ed10*/  FFMA.FTZ R3, R220, c[0x0][0x23c], -R0 ;  /* 0x00008f00dc037a23 */ /* 0x002fc60000010800 */
[----:B------:R-:W2:Y:S01]  /*ed20*/  LDL.LU R220, [R1+0x7c] ;  /* 0x00007c0001dc7983 */ /* 0x000ea20000300800 */
[----:B------:R-:W-:Y:S02]  /*ed30*/  MOV R181, R163 ;  /* 0x000000a300b57202 */ /* 0x000fe40000000f00 */
[----:B------:R-:W-:-:S03]  /*ed40*/  MOV R194, R179 ;  /* 0x000000b300c27202 */ /* 0x000fc60000000f00 */
[----:B------:R-:W-:Y:S01]  /*ed50*/  IMAD.MOV.U32 R192, RZ, RZ, R181 ;  /* 0x000000ffffc07224 */ /* 0x000fe200078e00b5 */
[----:B------:R-:W-:Y:S01]  /*ed60*/  MOV R182, R176 ;  /* 0x000000b000b67202 */ /* 0x000fe20000000f00 */
[----:B------:R-:W-:Y:S01]  /*ed70*/  IMAD.MOV.U32 R180, RZ, RZ, R177 ;  /* 0x000000ffffb47224 */ /* 0x000fe200078e00b1 */
        /* <DEDUP_REMOVED lines=11> */
[--C-:B------:R-:W-:Y:S01]  /*ee30*/  FFMA.FTZ R143, R143, c[0x0][0x23c], -R2.reuse ;  /* 0x00008f008f8f7a23 */ /* 0x100fe20000010802 */
[----:B------:R-:W-:Y:S01]  /*ee40*/  MOV R183, R178 ;  /* 0x000000b200b77202 */ /* 0x000fe20000000f00 */
[----:B------:R-:W-:-:S02]  /*ee50*/  FFMA.FTZ R142, R142, c[0x0][0x23c], -R2 ;  /* 0x00008f008e8e7a23 */ /* 0x000fc40000010802 */
[--C-:B------:R-:W-:Y:S02]  /*ee60*/  FFMA.FTZ R162, R117, c[0x0][0x23c], -R2.reuse ;  /* 0x00008f0075a27a23 */ /* 0x100fe40000010802 */
[--C-:B----4-:R-:W-:Y:S02]  /*ee70*/  FFMA.FTZ R163, R116, c[0x0][0x23c], -R2.reuse ;  /* 0x00008f0074a37a23 */ /* 0x110fe40000010802 */
[--C-:B---3--:R-:W-:Y:S02]  /*ee80*/  FFMA.FTZ R176, R115, c[0x0][0x23c], -R2.reuse ;  /* 0x00008f0073b07a23 */ /* 0x108fe40000010802 */
[--C-:B------:R-:W-:Y:S02]  /*ee90*/  FFMA.FTZ R177, R114, c[0x0][0x23c], -R2.reuse ;  /* 0x00008f0072b17a23 */ /* 0x100fe40000010802 */
[--C-:B------:R-:W-:Y:S02]  /*eea0*/  FFMA.FTZ R181, R110, c[0x0][0x23c], -R2.reuse ;  /* 0x00008f006eb57a23 */ /* 0x100fe40000010802 */
[----:B------:R-:W-:-:S02]  /*eeb0*/  FFMA.FTZ R193, R108, c[0x0][0x23c], -R2 ;  /* 0x00008f006cc17a23 */ /* 0x000fc40000010802 */
[--C-:B------:R-:W-:Y:S02]  /*eec0*/  FFMA.FTZ R208, R106, c[0x0][0x23c], -R2.reuse ;  /* 0x00008f006ad07a23 */ /* 0x100fe40000010802 */
[--C-:B------:R-:W-:Y:S02]  /*eed0*/  FFMA.FTZ R210, R95, c[0x0][0x23c], -R2.reuse ;  /* 0x00008f005fd27a23 */ /* 0x100fe40000010802 */
[----:B------:R-:W-:Y:S02]  /*eee0*/  FFMA.FTZ R211, R94, c[0x0][0x23c], -R2 ;  /* 0x00008f005ed37a23 */ /* 0x000fe40000010802 */
[----:B------:R-:W-:Y:S01]  /*eef0*/  IMAD.MOV.U32 R178, RZ, RZ, R156 ;  /* 0x000000ffffb27224 */ /* 0x000fe200078e009c */
[----:B------:R-:W-:Y:S01]  /*ef00*/  MOV R156, R151 ;  /* 0x00000097009c7202 */ /* 0x000fe20000000f00 */
[----:B------:R-:W-:Y:S02]  /*ef10*/  FFMA.FTZ R29, R250, c[0x0][0x23c], -R0 ;  /* 0x00008f00fa1d7a23 */ /* 0x000fe40000010800 */
[----:B--2---:R-:W-:-:S02]  /*ef20*/  FFMA.FTZ R161, R161, c[0x0][0x23c], -R2 ;  /* 0x00008f00a1a17a23 */ /* 0x004fc40000010802 */
[----:B------:R-:W-:Y:S02]  /*ef30*/  FFMA.FTZ R179, R111, c[0x0][0x23c], -R2 ;  /* 0x00008f006fb37a23 */ /* 0x000fe40000010802 */
[--C-:B------:R-:W-:Y:S02]  /*ef40*/  FFMA.FTZ R2, R220, c[0x0][0x23c], -R0.reuse ;  /* 0x00008f00dc027a23 */ /* 0x100fe40000010800 */
[----:B------:R-:W2:Y:S04]  /*ef50*/  LDL.LU R220, [R1+0x78] ;  /* 0x0000780001dc7983 */ /* 0x000ea80000300800 */
[----:B------:R-:W3:Y:S04]  /*ef60*/  LDL.LU R151, [R1+0x40] ;  /* 0x0000400001977983 */ /* 0x000ee80000300800 */
[----:B------:R-:W4:Y:S02]  /*ef70*/  LDL.LU R250, [R1+0x64] ;  /* 0x0000640001fa7983 */ /* 0x000f240000300800 */
[----:B----4-:R-:W-:-:S02]  /*ef80*/  FFMA.FTZ R60, R250, c[0x0][0x23c], -R0 ;  /* 0x00008f00fa3c7a23 */ /* 0x010fc40000010800 */
[----:B------:R-:W4:Y:S02]  /*ef90*/  LDL.LU R250, [R1+0x5c] ;  /* 0x00005c0001fa7983 */ /* 0x000f240000300800 */
[--C-:B----4-:R-:W-:Y:S02]  /*efa0*/  FFMA.FTZ R61, R250, c[0x0][0x23c], -R0.reuse ;  /* 0x00008f00fa3d7a23 */ /* 0x110fe40000010800 */
[----:B------:R-:W4:Y:S01]  /*efb0*/  LDL.LU R250, [R1+0x58] ;  /* 0x0000580001fa7983 */ /* 0x000f220000300800 */
[--C-:B--2---:R-:W-:Y:S01]  /*efc0*/  FFMA.FTZ R30, R220, c[0x0][0x23c], -R0.reuse ;  /* 0x00008f00dc1e7a23 */ /* 0x104fe20000010800 */
[----:B------:R-:W-:Y:S08]  /*efd0*/  MUFU.EX2 R94, R2 ;  /* 0x00000002005e7308 */ /* 0x000ff00000000800 */
[----:B------:R-:W1:Y:S01]  /*efe0*/  MUFU.EX2 R220, R3 ;  /* 0x0000000300dc7308 */ /* 0x000e620000000800 */
[----:B------:R-:W-:Y:S01]  /*eff0*/  FFMA.FTZ R209, R104, c[0x0][0x23c], -R0 ;  /* 0x00008f0068d17a23 */ /* 0x000fe20000010800 */
[----:B------:R-:W-:-:S02]  /*f000*/  MOV R104, R4 ;  /* 0x0000000400687202 */ /* 0x000fc40000000f00 */
[----:B------:R-:W-:Y:S02]  /*f010*/  F2FP.PACK_AB R6, R225, R221 ;  /* 0x000000dde106723e */ /* 0x000fe400000000ff */
[----:B------:R-:W-:Y:S02]  /*f020*/  F2FP.PACK_AB R4, R104, R199 ;  /* 0x000000c76804723e */ /* 0x000fe400000000ff */
[----:B-1----:R-:W-:Y:S01]  /*f030*/  F2FP.PACK_AB R7, R94, R220 ;  /* 0x000000dc5e07723e */ /* 0x002fe200000000ff */
[----:B------:R-:W-:Y:S01]  /*f040*/  IMAD.MOV.U32 R111, RZ, RZ, R148 ;  /* 0x000000ffff6f7224 */ /* 0x000fe200078e0094 */
[----:B------:R-:W-:Y:S01]  /*f050*/  MOV R106, R224 ;  /* 0x000000e0006a7202 */ /* 0x000fe20000000f00 */
[----:B------:R-:W-:Y:S02]  /*f060*/  IMAD.MOV.U32 R95, RZ, RZ, R248 ;  /* 0x000000ffff5f7224 */ /* 0x000fe400078e00f8 */
[----:B----4-:R-:W-:Y:S01]  /*f070*/  FFMA.FTZ R146, R250, c[0x0][0x23c], -R0 ;  /* 0x00008f00fa927a23 */ /* 0x010fe20000010800 */
        /* <DEDUP_REMOVED lines=8> */
[----:B------:R-:W-:Y:S02]  /*f100*/  MOV R156, R149 ;  /* 0x00000095009c7202 */ /* 0x000fe40000000f00 */
[----:B------:R-:W2:Y:S01]  /*f110*/  LDL.LU R149, [R1+0x54] ;  /* 0x0000540001957983 */ /* 0x000ea20000300800 */
[----:B------:R-:W-:Y:S01]  /*f120*/  MOV R53, R195 ;  /* 0x000000c300357202 */ /* 0x000fe20000000f00 */
[----:B------:R-:W-:Y:S01]  /*f130*/  FFMA.FTZ R195, R105, c[0x0][0x23c], -R0 ;  /* 0x00008f0069c37a23 */ /* 0x000fe20000010800 */
[----:B------:R-:W-:Y:S01]  /*f140*/  MOV R105, R5 ;  /* 0x0000000500697202 */ /* 0x000fe20000000f00 */
[----:B------:R-:W-:Y:S01]  /*f150*/  IMAD.MOV.U32 R54, RZ, RZ, R180 ;  /* 0x000000ffff367224 */ /* 0x000fe200078e00b4 */
[----:B------:R-:W-:Y:S01]  /*f160*/  MOV R52, R194 ;  /* 0x000000c200347202 */ /* 0x000fe20000000f00 */
[----:B------:R-:W4:Y:S01]  /*f170*/  LDL.LU R110, [R1+0xd4] ;  /* 0x0000d400016e7983 */ /* 0x000f220000300800 */
[----:B------:R-:W-:-:S02]  /*f180*/  F2FP.PACK_AB R5, R105, R198 ;  /* 0x000000c66905723e */ /* 0x000fc400000000ff */
[----:B------:R-:W-:Y:S01]  /*f190*/  MOV R55, R182 ;  /* 0x000000b600377202 */ /* 0x000fe20000000f00 */
[----:B------:R-:W-:Y:S01]  /*f1a0*/  FFMA.FTZ R194, R107, c[0x0][0x23c], -R0 ;  /* 0x00008f006bc27a23 */ /* 0x000fe20000010800 */
[----:B------:R-:W-:Y:S01]  /*f1b0*/  MOV R50, R250 ;  /* 0x000000fa00327202 */ /* 0x000fe20000000f00 */
[----:B------:R-:W-:Y:S01]  /*f1c0*/  IMAD.MOV.U32 R41, RZ, RZ, R53 ;  /* 0x000000ffff297224 */ /* 0x000fe200078e0035 */
[----:B------:R-:W-:Y:S01]  /*f1d0*/  MOV R40, R52 ;  /* 0x0000003400287202 */ /* 0x000fe20000000f00 */
[----:B------:R-:W-:Y:S01]  /*f1e0*/  HMMA.16816.F32 R56, R4, R22, R152 ;  /* 0x000000160438723c */ /* 0x000fe20000001898 */
[----:B------:R-:W-:Y:S01]  /*f1f0*/  MOV R43, R54 ;  /* 0x00000036002b7202 */ /* 0x000fe20000000f00 */
[----:B------:R-:W-:Y:S01]  /*f200*/  IMAD.MOV.U32 R250, RZ, RZ, R178 ;  /* 0x000000fffffa7224 */ /* 0x000fe200078e00b2 */
[----:B------:R-:W-:Y:S01]  /*f210*/  MOV R42, R55 ;  /* 0x00000037002a7202 */ /* 0x000fe20000000f00 */
[----:B------:R-:W4:Y:S01]  /*f220*/  LDL.LU R148, [R1+0xcc] ;  /* 0x0000cc0001947983 */ /* 0x000f220000300800 */
[----:B------:R-:W-:-:S02]  /*f230*/  MOV R107, R160 ;  /* 0x000000a0006b7202 */ /* 0x000fc40000000f00 */
[----:B------:R-:W-:Y:S01]  /*f240*/  MOV R155, R159 ;  /* 0x0000009f009b7202 */ /* 0x000fe20000000f00 */
[C---:B------:R-:W-:Y:S01]  /*f250*/  HMMA.16816.F32 R52, R4.reuse, R16, R84 ;  /* 0x000000100434723c */ /* 0x040fe20000001854 */
[----:B------:R-:W-:Y:S02]  /*f260*/  MOV R160, R124 ;  /* 0x0000007c00a07202 */ /* 0x000fe40000000f00 */
[----:B------:R-:W-:Y:S02]  /*f270*/  MOV R154, R150 ;  /* 0x00000096009a7202 */ /* 0x000fe40000000f00 */
[----:B------:R-:W4:Y:S02]  /*f280*/  LDL.LU R150, [R1+0xc8] ;  /* 0x0000c80001967983 */ /* 0x000f240000300800 */
[----:B------:R-:W-:Y:S01]  /*f290*/  MOV R87, R132 ;  /* 0x0000008400577202 */ /* 0x000fe20000000f00 */
[C---:B------:R-:W-:Y:S01]  /*f2a0*/  HMMA.16816.F32 R44, R4.reuse, R8, R172 ;  /* 0x00000008042c723c */ /* 0x040fe200000018ac */
[----:B------:R-:W-:Y:S01]  /*f2b0*/  MOV R86, R125 ;  /* 0x0000007d00567202 */ /* 0x000fe20000000f00 */
[----:B------:R-:W4:Y:S04]  /*f2c0*/  LDL.LU R152, [R1+0xc4] ;  /* 0x0000c40001987983 */ /* 0x000f280000300800 */
[----:B------:R-:W4:Y:S01]  /*f2d0*/  LDL.LU R153, [R1+0x30] ;  /* 0x0000300001997983 */ /* 0x000f220000300800 */
        /* <DEDUP_REMOVED lines=10> */
[----:B------:R-:W-:Y:S01]  /*f380*/  IMAD.MOV.U32 R187, RZ, RZ, R86 ;  /* 0x000000ffffbb7224 */ /* 0x000fe200078e0056 */
[----:B------:R-:W-:Y:S01]  /*f390*/  MOV R154, R106 ;  /* 0x0000006a009a7202 */ /* 0x000fe20000000f00 */
[----:B------:R-:W4:Y:S01]  /*f3a0*/  LDL.LU R160, [R1+0x48] ;  /* 0x0000480001a07983 */ /* 0x000f220000300800 */
[----:B------:R-:W-:Y:S02]  /*f3b0*/  MOV R94, R157 ;  /* 0x0000009d005e7202 */ /* 0x000fe40000000f00 */
[----:B------:R-:W-:Y:S01]  /*f3c0*/  MOV R86, R95 ;  /* 0x0000005f00567202 */ /* 0x000fe20000000f00 */
[----:B------:R-:W4:Y:S01]  /*f3d0*/  LDL.LU R157, [R1+0x1c] ;  /* 0x00001c00019d7983 */ /* 0x000f220000300800 */
[----:B------:R-:W-:Y:S01]  /*f3e0*/  MOV R106, R140 ;  /* 0x0000008c006a7202 */ /* 0x000fe20000000f00 */
[----:B------:R-:W-:Y:S02]  /*f3f0*/  IMAD.MOV.U32 R95, RZ, RZ, R141 ;  /* 0x000000ffff5f7224 */ /* 0x000fe400078e008d */
[----:B------:R-:W4:Y:S04]  /*f400*/  LDL.LU R140, [R1+0x18] ;  /* 0x00001800018c7983 */ /* 0x000f280000300800 */
[----:B------:R-:W4:Y:S01]  /*f410*/  LDL.LU R141, [R1+0xc] ;  /* 0x00000c00018d7983 */ /* 0x000f220000300800 */
[----:B------:R-:W-:-:S02]  /*f420*/  IMAD.MOV.U32 R51, RZ, RZ, R192 ;  /* 0x000000ffff337224 */ /* 0x000fc400078e00c0 */
[----:B------:R-:W-:Y:S01]  /*f430*/  IMAD.MOV.U32 R35, RZ, RZ, R50 ;  /* 0x000000ffff237224 */ /* 0x000fe200078e0032 */
[----:B------:R-:W-:Y:S01]  /*f440*/  MOV R227, R183 ;  /* 0x000000b700e37202 */ /* 0x000fe20000000f00 */
[--C-:B---3--:R-:W-:Y:S01]  /*f450*/  FFMA.FTZ R151, R151, c[0x0][0x23c], -R0.reuse ;  /* 0x00008f0097977a23 */ /* 0x108fe20000010800 */
[----:B------:R-:W-:Y:S01]  /*f460*/  MOV R34, R51 ;  /* 0x0000003300227202 */ /* 0x000fe20000000f00 */
[--C-:B------:R-:W-:Y:S02]  /*f470*/  FFMA.FTZ R156, R156, c[0x0][0x23c], -R0.reuse ;  /* 0x00008f009c9c7a23 */ /* 0x100fe40000010800 */
[--C-:B------:R-:W-:Y:S02]  /*f480*/  FFMA.FTZ R164, R164, c[0x0][0x23c], -R0.reuse ;  /* 0x00008f00a4a47a23 */ /* 0x100fe40000010800 */
[--C-:B------:R-:W-:Y:S02]  /*f490*/  FFMA.FTZ R165, R165, c[0x0][0x23c], -R0.reuse ;  /* 0x00008f00a5a57a23 */ /* 0x100fe40000010800 */
[----:B------:R-:W-:-:S02]  /*f4a0*/  FFMA.FTZ R166, R166, c[0x0][0x23c], -R0 ;  /* 0x00008f00a6a67a23 */ /* 0x000fc40000010800 */
[--C-:B------:R-:W-:Y:S02]  /*f4b0*/  FFMA.FTZ R167, R167, c[0x0][0x23c], -R0.reuse ;  /* 0x00008f00a7a77a23 */ /* 0x100fe40000010800 */
[--C-:B------:R-:W-:Y:S01]  /*f4c0*/  FFMA.FTZ R180, R118, c[0x0][0x23c], -R0.reuse ;  /* 0x00008f0076b47a23 */ /* 0x100fe20000010800 */
[----:B------:R-:W-:Y:S01]  /*f4d0*/  HMMA.16816.F32 R64, R4, R20, R64 ;  /* 0x000000140440723c */ /* 0x000fe20000001840 */
[--C-:B------:R-:W-:Y:S01]  /*f4e0*/  FFMA.FTZ R178, R119, c[0x0][0x23c], -R0.reuse ;  /* 0x00008f0077b27a23 */ /* 0x100fe20000010800 */
[----:B------:R-:W-:Y:S01]  /*f4f0*/  LDSM.16.MT88.4 R20, [R228+0x9800] ;  /* 0x00980000e414783b */ /* 0x000fe20000004200 */
[--C-:B------:R-:W-:Y:S02]  /*f500*/  FFMA.FTZ R182, R113, c[0x0][0x23c], -R0.reuse ;  /* 0x00008f0071b67a23 */ /* 0x100fe40000010800 */
[--C-:B------:R-:W-:Y:S01]  /*f510*/  FFMA.FTZ R183, R112, c[0x0][0x23c], -R0.reuse ;  /* 0x00008f0070b77a23 */ /* 0x100fe20000010800 */
[----:B------:R-:W-:Y:S01]  /*f520*/  LDSM.16.MT88.4 R8, [R229+0x9800] ;  /* 0x00980000e508783b */ /* 0x000fe20000004200 */
[----:B------:R-:W-:-:S02]  /*f530*/  FFMA.FTZ R192, R109, c[0x0][0x23c], -R0 ;  /* 0x00008f006dc07a23 */ /* 0x000fc40000010800 */
[----:B------:R-:W-:Y:S01]  /*f540*/  IMAD.MOV.U32 R117, RZ, RZ, R41 ;  /* 0x000000ffff757224 */ /* 0x000fe200078e0029 */
[----:B------:R-:W-:Y:S01]  /*f550*/  HMMA.16816.F32 R48, R4, R18, R168 ;  /* 0x000000120430723c */ /* 0x000fe200000018a8 */
[----:B------:R-:W-:Y:S01]  /*f560*/  LDSM.16.MT88.4 R16, [R231+0x9800] ;  /* 0x00980000e710783b */ /* 0x000fe20000004200 */
[----:B------:R-:W-:Y:S05]  /*f570*/  MUFU.EX2 R184, R28 ;  /* 0x0000001c00b87308 */ /* 0x000fea0000000800 */
[----:B------:R-:W-:-:S03]  /*f580*/  MOV R171, R240 ;  /* 0x000000f000ab7202 */ /* 0x000fc60000000f00 */
[----:B------:R1:W-:Y:S08]  /*f590*/  MUFU.EX2 R240, R31 ;  /* 0x0000001f00f07308 */ /* 0x0003f00000000800 */
[----:B------:R-:W-:Y:S01]  /*f5a0*/  MUFU.EX2 R224, R14 ;  /* 0x0000000e00e07308 */ /* 0x000fe20000000800 */
[----:B------:R-:W-:Y:S01]  /*f5b0*/  MOV R159, R134 ;  /* 0x00000086009f7202 */ /* 0x000fe20000000f00 */
[----:B------:R-:W-:Y:S01]  /*f5c0*/  IMAD.MOV.U32 R248, RZ, RZ, R133 ;  /* 0x000000fffff87224 */ /* 0x000fe200078e0085 */
[----:B------:R-:W-:Y:S01]  /*f5d0*/  MOV R109, R126 ;  /* 0x0000007e006d7202 */ /* 0x000fe20000000f00 */
[----:B------:R-:W-:Y:S01]  /*f5e0*/  IMAD.MOV.U32 R168, RZ, RZ, R121 ;  /* 0x000000ffffa87224 */ /* 0x000fe200078e0079 */
[----:B------:R-:W-:-:S02]  /*f5f0*/  MOV R108, R127 ;  /* 0x0000007f006c7202 */ /* 0x000fc40000000f00 */
[----:B------:R-:W-:Y:S01]  /*f600*/  MOV R169, R123 ;  /* 0x0000007b00a97202 */ /* 0x000fe20000000f00 */
[--C-:B-1----:R-:W-:Y:S02]  /*f610*/  FFMA.FTZ R31, R171, c[0x0][0x23c], -R13.reuse ;  /* 0x00008f00ab1f7a23 */ /* 0x102fe4000001080d */
        /* <DEDUP_REMOVED lines=10> */
[----:B--2---:R-:W-:-:S02]  /*f6c0*/  FFMA.FTZ R149, R149, c[0x0][0x23c], -R0 ;  /* 0x00008f0095957a23 */ /* 0x004fc40000010800 */
[--C-:B------:R-:W-:Y:S02]  /*f6d0*/  FFMA.FTZ R0, R35, c[0x0][0x23c], -R13.reuse ;  /* 0x00008f0023007a23 */ /* 0x100fe4000001080d */
[----:B------:R-:W-:Y:S01]  /*f6e0*/  IMAD.MOV.U32 R35, RZ, RZ, R122 ;  /* 0x000000ffff237224 */ /* 0x000fe200078e007a */
[----:B------:R-:W-:Y:S02]  /*f6f0*/  MOV R122, R120 ;  /* 0x00000078007a7202 */ /* 0x000fe40000000f00 */
[----:B------:R-:W-:Y:S02]  /*f700*/  MOV R120, R239 ;  /* 0x000000ef00787202 */ /* 0x000fe40000000f00 */
        /* <DEDUP_REMOVED lines=8> */
[----:B------:R-:W1:Y:S01]  /*f790*/  MUFU.EX2 R0, R0 ;  /* 0x0000000000007308 */ /* 0x000e620000000800 */
[C---:B------:R-:W-:Y:S07]  /*f7a0*/  HMMA.16816.F32 R40, R4.reuse, R24, R188 ;  /* 0x000000180428723c */ /* 0x040fee00000018bc */
[----:B-1----:R-:W-:Y:S01]  /*f7b0*/  MOV R189, R0 ;  /* 0x0000000000bd7202 */ /* 0x002fe20000000f00 */
[--C-:B------:R-:W-:Y:S02]  /*f7c0*/  FFMA.FTZ R0, R35, c[0x0][0x23c], -R12.reuse ;  /* 0x00008f0023007a23 */ /* 0x100fe4000001080c */
[----:B------:R-:W-:Y:S01]  /*f7d0*/  HMMA.16816.F32 R32, R4, R26, R200 ;  /* 0x0000001a0420723c */ /* 0x000fe200000018c8 */
[----:B------:R-:W1:Y:S03]  /*f7e0*/  LDSM.16.MT88.4 R24, [R230+0x9800] ;  /* 0x00980000e618783b */ /* 0x000e660000004200 */
[----:B------:R-:W2:Y:S03]  /*f7f0*/  MUFU.EX2 R0, R0 ;  /* 0x0000000000007308 */ /* 0x000ea60000000800 */
[----:B------:R-:W-:Y:S01]  /*f800*/  MOV R202, R2 ;  /* 0x0000000200ca7202 */ /* 0x000fe20000000f00 */
[----:B------:R-:W-:-:S04]  /*f810*/  FFMA.FTZ R2, R227, c[0x0][0x23c], -R12 ;  /* 0x00008f00e3027a23 */ /* 0x000fc8000001080c */
[----:B------:R3:W-:Y:S01]  /*f820*/  MUFU.EX2 R185, R2 ;  /* 0x0000000200b97308 */ /* 0x0007e20000000800 */
[----:B--2---:R-:W-:Y:S02]  /*f830*/  IMAD.MOV.U32 R203, RZ, RZ, R0 ;  /* 0x000000ffffcb7224 */ /* 0x004fe400078e0000 */
[----:B------:R-:W-:-:S05]  /*f840*/  FFMA.FTZ R0, R117, c[0x0][0x23c], -R12 ;  /* 0x00008f0075007a23 */ /* 0x000fca000001080c */
[----:B------:R-:W2:Y:S01]  /*f850*/  MUFU.EX2 R84, R0 ;  /* 0x0000000000547308 */ /* 0x000ea20000000800 */
[----:B------:R-:W-:Y:S01]  /*f860*/  F2FP.PACK_AB R4, R202, R239 ;  /* 0x000000efca04723e */ /* 0x000fe200000000ff */
[----:B---3--:R-:W-:Y:S01]  /*f870*/  FFMA.FTZ R2, R187, c[0x0][0x23c], -R12 ;  /* 0x00008f00bb027a23 */ /* 0x008fe2000001080c */
[----:B------:R-:W-:Y:S02]  /*f880*/  F2FP.PACK_AB R5, R203, R189 ;  /* 0x000000bdcb05723e */ /* 0x000fe400000000ff */
[----:B------:R-:W-:Y:S02]  /*f890*/  F2FP.PACK_AB R6, R186, R85 ;  /* 0x00000055ba06723e */ /* 0x000fe400000000ff */
[----:B------:R-:W-:Y:S01]  /*f8a0*/  MOV R227, R252 ;  /* 0x000000fc00e37202 */ /* 0x000fe20000000f00 */
[----:B------:R-:W-:Y:S01]  /*f8b0*/  IMAD.MOV.U32 R252, RZ, RZ, R135 ;  /* 0x000000fffffc7224 */ /* 0x000fe200078e0087 */
[----:B------:R-:W-:Y:S02]  /*f8c0*/  MOV R187, R87 ;  /* 0x0000005700bb7202 */ /* 0x000fe40000000f00 */
[----:B------:R-:W-:-:S02]  /*f8d0*/  MOV R87, R107 ;  /* 0x0000006b00577202 */ /* 0x000fc40000000f00 */
[----:B--2---:R-:W-:Y:S02]  /*f8e0*/  F2FP.PACK_AB R7, R185, R84 ;  /* 0x00000054b907723e */ /* 0x004fe400000000ff */
[----:B------:R-:W-:Y:S01]  /*f8f0*/  MOV R107, R94 ;  /* 0x0000005e006b7202 */ /* 0x000fe20000000f00 */
[----:B------:R-:W-:Y:S01]  /*f900*/  IMAD.MOV.U32 R94, RZ, RZ, R95 ;  /* 0x000000ffff5e7224 */ /* 0x000fe200078e005f */
[----:B------:R2:W-:Y:S01]  /*f910*/  MUFU.EX2 R201, R29 ;  /* 0x0000001d00c97308 */ /* 0x0005e20000000800 */
[----:B------:R-:W-:Y:S02]  /*f920*/  MOV R95, R106 ;  /* 0x0000006a005f7202 */ /* 0x000fe40000000f00 */
[----:B-1----:R-:W-:Y:S01]  /*f930*/  HMMA.16816.F32 R112, R4, R26, R68 ;  /* 0x0000001a0470723c */ /* 0x002fe20000001844 */
[----:B------:R-:W-:-:S04]  /*f940*/  MOV R106, R251 ;  /* 0x000000fb006a7202 */ /* 0x000fc80000000f00 */
[----:B------:R-:W1:Y:S01]  /*f950*/  MUFU.EX2 R200, R15 ;  /* 0x0000000f00c87308 */ /* 0x000e620000000800 */
[----:B--2---:R-:W-:-:S07]  /*f960*/  FFMA.FTZ R29, R252, c[0x0][0x23c], -R12 ;  /* 0x00008f00fc1d7a23 */ /* 0x004fce000001080c */
[----:B------:R2:W3:Y:S08]  /*f970*/  MUFU.EX2 R68, R30 ;  /* 0x0000001e00447308 */ /* 0x0004f00000000800 */
[----:B------:R-:W-:Y:S08]  /*f980*/  MUFU.EX2 R252, R60 ;  /* 0x0000003c00fc7308 */ /* 0x000ff00000000800 */
[----:B------:R-:W1:Y:S01]  /*f990*/  MUFU.EX2 R251, R61 ;  /* 0x0000003d00fb7308 */ /* 0x000e620000000800 */
[----:B------:R-:W-:Y:S01]  /*f9a0*/  IMAD.MOV.U32 R170, RZ, RZ, R122 ;  /* 0x000000ffffaa7224 */ /* 0x000fe200078e007a */
[----:B------:R-:W-:Y:S01]  /*f9b0*/  MOV R3, R120 ;  /* 0x0000007800037202 */ /* 0x000fe20000000f00 */
[----:B------:R-:W-:Y:S01]  /*f9c0*/  HMMA.16816.F32 R96, R4, R20, R96 ;  /* 0x000000140460723c */ /* 0x000fe20000001860 */
[--C-:B--2---:R-:W-:Y:S01]  /*f9d0*/  FFMA.FTZ R30, R173, c[0x0][0x23c], -R12.reuse ;  /* 0x00008f00ad1e7a23 */ /* 0x104fe2000001080c */
[----:B------:R-:W-:Y:S01]  /*f9e0*/  MOV R188, R174 ;  /* 0x000000ae00bc7202 */ /* 0x000fe20000000f00 */
[----:B----4-:R-:W-:-:S05]  /*f9f0*/  FFMA.FTZ R173, R140, c[0x0][0x23c], -R12 ;  /* 0x00008f008cad7a23 */ /* 0x010fca000001080c */
[----:B------:R-:W-:Y:S01]  /*fa00*/  HMMA.16816.F32 R100, R4, R22, R100 ;  /* 0x000000160464723c */ /* 0x000fe20000001864 */
[----:B------:R-:W-:-:S07]  /*fa10*/  FFMA.FTZ R174, R141, c[0x0][0x23c], -R12 ;  /* 0x00008f008dae7a23 */ /* 0x000fce000001080c */
[C---:B------:R-:W-:Y:S08]  /*fa20*/  HMMA.16816.F32 R128, R4.reuse, R16, R128 ;  /* 0x000000100480723c */ /* 0x040ff00000001880 */
[C---:B------:R-:W-:Y:S08]  /*fa30*/  HMMA.16816.F32 R124, R4.reuse, R18, R88 ;  /* 0x00000012047c723c */ /* 0x040ff00000001858 */
[C---:B------:R-:W-:Y:S08]  /*fa40*/  HMMA.16816.F32 R120, R4.reuse, R8, R80 ;  /* 0x000000080478723c */ /* 0x040ff00000001850 */
[C---:B------:R-:W-:Y:S08]  /*fa50*/  HMMA.16816.F32 R116, R4.reuse, R10, R76 ;  /* 0x0000000a0474723c */ /* 0x040ff0000000184c */
[----:B------:R-:W-:Y:S07]  /*fa60*/  HMMA.16816.F32 R132, R4, R24, R72 ;  /* 0x000000180484723c */ /* 0x000fee0000001848 */
[----:B------:R-:W-:-:S02]  /*fa70*/  FADD.FTZ R5, R245, R93 ;  /* 0x0000005df5057221 */ /* 0x000fc40000010000 */
[----:B------:R-:W-:Y:S01]  /*fa80*/  FADD.FTZ R4, R244, R92 ;  /* 0x0000005cf4047221 */ /* 0x000fe20000010000 */
[----:B-1----:R-:W-:Y:S01]  /*fa90*/  F2FP.PACK_AB R6, R224, R200 ;  /* 0x000000c8e006723e */ /* 0x002fe200000000ff */
[----:B------:R-:W-:Y:S01]  /*faa0*/  FADD.FTZ R140, R242, R5 ;  /* 0x00000005f28c7221 */ /* 0x000fe20000010000 */
[----:B---3--:R-:W-:Y:S01]  /*fab0*/  F2FP.PACK_AB R5, R201, R68 ;  /* 0x00000044c905723e */ /* 0x008fe200000000ff */
[----:B------:R-:W-:Y:S01]  /*fac0*/  FADD.FTZ R141, R241, R4 ;  /* 0x00000004f18d7221 */ /* 0x000fe20000010000 */
[----:B------:R-:W-:Y:S02]  /*fad0*/  F2FP.PACK_AB R4, R184, R240 ;  /* 0x000000f0b804723e */ /* 0x000fe400000000ff */
[----:B------:R-:W-:Y:S02]  /*fae0*/  F2FP.PACK_AB R7, R251, R252 ;  /* 0x000000fcfb07723e */ /* 0x000fe400000000ff */
[----:B------:R-:W-:Y:S01]  /*faf0*/  MOV R191, R86 ;  /* 0x0000005600bf7202 */ /* 0x000fe20000000f00 */
[----:B------:R-:W-:Y:S01]  /*fb00*/  IMAD.MOV.U32 R86, RZ, RZ, R154 ;  /* 0x000000ffff567224 */ /* 0x000fe200078e009a */
[----:B------:R-:W-:Y:S01]  /*fb10*/  MOV R82, R187 ;  /* 0x000000bb00527202 */ /* 0x000fe20000000f00 */
[----:B------:R-:W-:Y:S01]  /*fb20*/  FFMA.FTZ R3, R3, c[0x0][0x23c], -R13 ;  /* 0x00008f0003037a23 */ /* 0x000fe2000001080d */
[----:B------:R-:W-:Y:S01]  /*fb30*/  MOV R80, R191 ;  /* 0x000000bf00507202 */ /* 0x000fe20000000f00 */
[----:B------:R-:W-:Y:S01]  /*fb40*/  IMAD.MOV.U32 R75, RZ, RZ, R188 ;  /* 0x000000ffff4b7224 */ /* 0x000fe200078e00bc */
[----:B------:R-:W-:Y:S01]  /*fb50*/  HMMA.16816.F32 R88, R4, R16, R52 ;  /* 0x000000100458723c */ /* 0x000fe20000001834 */
[----:B------:R-:W-:Y:S01]  /*fb60*/  IMAD.MOV.U32 R81, RZ, RZ, R186 ;  /* 0x000000ffff517224 */ /* 0x000fe200078e00ba */
[----:B------:R-:W-:Y:S01]  /*fb70*/  MOV R83, R185 ;  /* 0x000000b900537202 */ /* 0x000fe20000000f00 */
[----:B------:R-:W-:Y:S01]  /*fb80*/  IMAD.MOV.U32 R188, RZ, RZ, R107 ;  /* 0x000000ffffbc7224 */ /* 0x000fe200078e006b */
[----:B------:R-:W-:Y:S01]  /*fb90*/  MOV R71, R85 ;  /* 0x0000005500477202 */ /* 0x000fe20000000f00 */
[----:B------:R-:W-:Y:S01]  /*fba0*/  IMAD.MOV.U32 R190, RZ, RZ, R175 ;  /* 0x000000ffffbe7224 */ /* 0x000fe200078e00af */
[----:B------:R-:W-:-:S02]  /*fbb0*/  MOV R191, R95 ;  /* 0x0000005f00bf7202 */ /* 0x000fc40000000f00 */
[----:B------:R-:W-:Y:S01]  /*fbc0*/  HMMA.16816.F32 R76, R4, R18, R48 ;  /* 0x00000012044c723c */ /* 0x000fe20000001830 */
[----:B------:R-:W1:Y:S01]  /*fbd0*/  LDSM.16.MT88.4 R16, [R228+0xa000] ;  /* 0x00a00000e410783b */ /* 0x000e620000004200 */
        /* <DEDUP_REMOVED lines=8> */
[--C-:B------:R-:W-:Y:S01]  /*fc60*/  FFMA.FTZ R15, R169, c[0x0][0x23c], -R13.reuse ;  /* 0x00008f00a90f7a23 */ /* 0x100fe2000001080d */
[----:B------:R2:W-:Y:S01]  /*fc70*/  MUFU.EX2 R247, R3 ;  /* 0x0000000300f77308 */ /* 0x0005e20000000800 */
        /* <DEDUP_REMOVED lines=11> */
[----:B------:R-:W-:-:S02]  /*fd30*/  MOV R186, R104 ;  /* 0x0000006800ba7202 */ /* 0x000fc40000000f00 */
[----:B--2---:R-:W-:Y:S02]  /*fd40*/  MOV R3, R80 ;  /* 0x0000005000037202 */ /* 0x004fe40000000f00 */
[C---:B------:R-:W-:Y:S01]  /*fd50*/  HMMA.16816.F32 R80, R4.reuse, R8, R44 ;  /* 0x000000080450723c */ /* 0x040fe2000000182c */
[----:B------:R-:W-:Y:S01]  /*fd60*/  MOV R187, R105 ;  /* 0x0000006900bb7202 */ /* 0x000fe20000000f00 */
[--C-:B------:R-:W-:Y:S01]  /*fd70*/  FFMA.FTZ R110, R110, c[0x0][0x23c], -R13.reuse ;  /* 0x00008f006e6e7a23 */ /* 0x100fe2000001080d */
[----:B------:R-:W-:Y:S01]  /*fd80*/  MOV R190, R94 ;  /* 0x0000005e00be7202 */ /* 0x000fe20000000f00 */
[--C-:B------:R-:W-:Y:S01]  /*fd90*/  FFMA.FTZ R148, R148, c[0x0][0x23c], -R13.reuse ;  /* 0x00008f0094947a23 */ /* 0x100fe2000001080d */
[----:B------:R-:W-:Y:S02]  /*fda0*/  MOV R185, R87 ;  /* 0x0000005700b97202 */ /* 0x000fe40000000f00 */
[----:B------:R-:W-:Y:S01]  /*fdb0*/  IMAD.MOV.U32 R46, RZ, RZ, R70 ;  /* 0x000000ffff2e7224 */ /* 0x000fe200078e0046 */
[----:B------:R-:W-:Y:S01]  /*fdc0*/  MOV R45, R71 ;  /* 0x00000047002d7202 */ /* 0x000fe20000000f00 */
[--C-:B------:R-:W-:Y:S01]  /*fdd0*/  FFMA.FTZ R150, R150, c[0x0][0x23c], -R13.reuse ;  /* 0x00008f0096967a23 */ /* 0x100fe2000001080d */
[----:B------:R-:W-:Y:S01]  /*fde0*/  MOV R70, R84 ;  /* 0x0000005400467202 */ /* 0x000fe20000000f00 */
[--C-:B------:R-:W-:Y:S01]  /*fdf0*/  FFMA.FTZ R152, R152, c[0x0][0x23c], -R13.reuse ;  /* 0x00008f0098987a23 */ /* 0x100fe2000001080d */
[----:B------:R-:W-:Y:S01]  /*fe00*/  MOV R71, R86 ;  /* 0x0000005600477202 */ /* 0x000fe20000000f00 */
[--C-:B------:R-:W-:Y:S01]  /*fe10*/  FFMA.FTZ R153, R153, c[0x0][0x23c], -R13.reuse ;  /* 0x00008f0099997a23 */ /* 0x100fe2000001080d */
[----:B------:R-:W-:Y:S01]  /*fe20*/  HMMA.16816.F32 R104, R4, R20, R64 ;  /* 0x000000140468723c */ /* 0x000fe20000001840 */
[----:B------:R-:W-:Y:S01]  /*fe30*/  FFMA.FTZ R170, R217, c[0x0][0x23c], -R13 ;  /* 0x00008f00d9aa7a23 */ /* 0x000fe2000001080d */
[----:B------:R-:W-:Y:S01]  /*fe40*/  MUFU.EX2 R250, R15 ;  /* 0x0000000f00fa7308 */ /* 0x000fe20000000800 */
[----:B------:R-:W-:-:S02]  /*fe50*/  FFMA.FTZ R154, R155, c[0x0][0x23c], -R12 ;  /* 0x00008f009b9a7a23 */ /* 0x000fc4000001080c */
[--C-:B------:R-:W-:Y:S02]  /*fe60*/  FFMA.FTZ R158, R158, c[0x0][0x23c], -R12.reuse ;  /* 0x00008f009e9e7a23 */ /* 0x100fe4000001080c */
[--C-:B------:R-:W-:Y:S01]  /*fe70*/  FFMA.FTZ R160, R160, c[0x0][0x23c], -R12.reuse ;  /* 0x00008f00a0a07a23 */ /* 0x100fe2000001080c */
[C---:B------:R-:W-:Y:S01]  /*fe80*/  HMMA.16816.F32 R92, R4.reuse, R22, R56 ;  /* 0x00000016045c723c */ /* 0x040fe20000001838 */
[--C-:B------:R-:W-:Y:S01]  /*fe90*/  FFMA.FTZ R172, R157, c[0x0][0x23c], -R12.reuse ;  /* 0x00008f009dac7a23 */ /* 0x100fe2000001080c */
[----:B------:R2:W-:Y:S01]  /*fea0*/  MUFU.EX2 R248, R14 ;  /* 0x0000000e00f87308 */ /* 0x0005e20000000800 */
[----:B------:R-:W-:Y:S01]  /*feb0*/  FFMA.FTZ R175, R246, c[0x0][0x23c], -R12 ;  /* 0x00008f00f6af7a23 */ /* 0x000fe2000001080c */
[----:B------:R-:W-:Y:S04]  /*fec0*/  LDSM.16.MT88.4 R20, [R229+0xa000] ;  /* 0x00a00000e514783b */ /* 0x000fe80000004200 */
[----:B------:R-:W-:Y:S01]  /*fed0*/  HMMA.16816.F32 R84, R4, R10, R36 ;  /* 0x0000000a0454723c */ /* 0x000fe20000001824 */
[----:B------:R-:W-:Y:S01]  /*fee0*/  LDSM.16.MT88.4 R8, [R230+0xa000] ;  /* 0x00a00000e608783b */ /* 0x000fe20000004200 */
[----:B------:R-:W-:Y:S01]  /*fef0*/  MOV R44, R72 ;  /* 0x00000048002c7202 */ /* 0x000fe20000000f00 */
[----:B------:R-:W-:Y:S01]  /*ff00*/  IMAD.MOV.U32 R217, RZ, RZ, R73 ;  /* 0x000000ffffd97224 */ /* 0x000fe200078e0049 */
[----:B------:R-:W-:Y:S01]  /*ff10*/  MOV R219, R190 ;  /* 0x000000be00db7202 */ /* 0x000fe20000000f00 */
[----:B------:R3:W4:Y:S01]  /*ff20*/  MUFU.EX2 R249, R28 ;  /* 0x0000001c00f97308 */ /* 0x0007220000000800 */
[----:B------:R-:W-:Y:S01]  /*ff30*/  FADD.FTZ R155, R212, R62 ;  /* 0x0000003ed49b7221 */ /* 0x000fe20000010000 */
[----:B------:R-:W-:Y:S01]  /*ff40*/  MOV R47, R68 ;  /* 0x00000044002f7202 */ /* 0x000fe20000000f00 */
[----:B------:R-:W-:Y:S01]  /*ff50*/  FADD.FTZ R157, R243, R63 ;  /* 0x0000003ff39d7221 */ /* 0x000fe20000010000 */
[----:B------:R1:W5:Y:S04]  /*ff60*/  LDL.LU R246, [R1+0x13c] ;  /* 0x00013c0001f67983 */ /* 0x0003680000300800 */
[----:B--2---:R-:W2:Y:S01]  /*ff70*/  LDSM.16.MT88.4 R12, [R231+0xa000] ;  /* 0x00a00000e70c783b */ /* 0x004ea20000004200 */
[----:B------:R-:W-:-:S02]  /*ff80*/  MOV R39, R74 ;  /* 0x0000004a00277202 */ /* 0x000fc40000000f00 */
[----:B------:R-:W-:Y:S01]  /*ff90*/  MOV R38, R75 ;  /* 0x0000004b00267202 */ /* 0x000fe20000000f00 */
[----:B------:R-:W-:Y:S01]  /*ffa0*/  IMAD.MOV.U32 R190, RZ, RZ, R227 ;  /* 0x000000ffffbe7224 */ /* 0x000fe200078e00e3 */
[C---:B------:R-:W-:Y:S01]  /*ffb0*/  HMMA.16816.F32 R72, R4.reuse, R24, R40 ;  /* 0x000000180448723c */ /* 0x040fe20000001828 */
[----:B------:R-:W-:Y:S01]  /*ffc0*/  IMAD.MOV.U32 R37, RZ, RZ, R226 ;  /* 0x000000ffff257224 */ /* 0x000fe200078e00e2 */
[----:B------:R-:W-:Y:S01]  /*ffd0*/  MOV R36, R225 ;  /* 0x000000e100247202 */ /* 0x000fe20000000f00 */
[----:B------:R-:W-:Y:S01]  /*ffe0*/  MUFU.EX2 R227, R2 ;  /* 0x0000000200e37308 */ /* 0x000fe20000000800 */
[----:B---3--:R-:W-:Y:S01]  /*fff0*/  MOV R28, R219 ;  /* 0x000000db001c7202 */ /* 0x008fe20000000f00 */
[----:B------:R3:W5:Y:S03]  /*10000*/  LDL.LU R245, [R1+0x138] ;  /* 0x0001380001f57983 */ /* 0x0007660000300800 */
[----:B------:R-:W-:Y:S01]  /*10010*/  HMMA.16816.F32 R40, R4, R26, R32 ;  /* 0x0000001a0428723c */ /* 0x000fe20000001820 */
[----:B------:R-:W-:-:S02]  /*10020*/  MOV R212, R189 ;  /* 0x000000bd00d47202 */ /* 0x000fc40000000f00 */
[----:B------:R-:W-:Y:S01]  /*10030*/  MOV R24, R70 ;  /* 0x0000004600187202 */ /* 0x000fe20000000f00 */
[----:B------:R1:W1:Y:S01]  /*10040*/  MUFU.EX2 R226, R0 ;  /* 0x0000000000e27308 */ /* 0x0002620000000800 */
[----:B------:R-:W-:Y:S01]  /*10050*/  IMAD.MOV.U32 R25, RZ, RZ, R221 ;  /* 0x000000ffff197224 */ /* 0x000fe200078e00dd */
[----:B------:R3:W5:Y:S01]  /*10060*/  LDL.LU R244, [R1+0x134] ;  /* 0x0001340001f47983 */ /* 0x0007620000300800 */
[----:B------:R-:W-:-:S05]  /*10070*/  MOV R32, R224 ;  /* 0x000000e000207202 */ /* 0x000fca0000000f00 */
[----:B------:R2:W-:Y:S01]  /*10080*/  MUFU.EX2 R225, R29 ;  /* 0x0000001d00e17308 */ /* 0x0005e20000000800 */
[----:B------:R-:W-:Y:S01]  /*10090*/  IMAD.MOV.U32 R34, RZ, RZ, R60 ;  /* 0x000000ffff227224 */ /* 0x000fe200078e003c */
[----:B------:R-:W-:Y:S02]  /*100a0*/  MOV R33, R216 ;  /* 0x000000d800217202 */ /* 0x000fe40000000f00 */
[----:B------:R-:W-:-:S04]  /*100b0*/  MOV R189, R223 ;  /* 0x000000df00bd7202 */ /* 0x000fc80000000f00 */
[----:B------:R3:W-:Y:S01]  /*100c0*/  MUFU.EX2 R219, R144 ;  /* 0x0000009000db7308 */ /* 0x0007e20000000800 */
[----:B-1----:R-:W-:Y:S02]  /*100d0*/  MOV R0, R190 ;  /* 0x000000be00007202 */ /* 0x002fe40000000f00 */
[----:B------:R-:W-:Y:S02]  /*100e0*/  MOV R35, R61 ;  /* 0x0000003d00237202 */ /* 0x000fe40000000f00 */
[----:B------:R-:W-:Y:S02]  /*100f0*/  MOV R27, R220 ;  /* 0x000000dc001b7202 */ /* 0x000fe40000000f00 */
[----:B----4-:R-:W-:Y:S01]  /*10100*/  F2FP.PACK_AB R4, R250, R249 ;  /* 0x000000f9fa04723e */ /* 0x010fe200000000ff */
[----:B------:R1:W4:Y:S01]  /*10110*/  MUFU.EX2 R224, R30 ;  /* 0x0000001e00e07308 */ /* 0x0003220000000800 */
[----:B------:R-:W-:Y:S01]  /*10120*/  IMAD.MOV.U32 R190, RZ, RZ, R191 ;  /* 0x000000ffffbe7224 */ /* 0x000fe200078e00bf */
[----:B--2---:R-:W-:-:S02]  /*10130*/  MOV R29, R218 ;  /* 0x000000da001d7202 */ /* 0x004fc40000000f00 */
[----:B------:R-:W-:Y:S01]  /*10140*/  F2FP.PACK_AB R6, R247, R248 ;  /* 0x000000f8f706723e */ /* 0x000fe200000000ff */
[----:B------:R-:W-:Y:S01]  /*10150*/  IMAD.MOV.U32 R26, RZ, RZ, R69 ;  /* 0x000000ffff1a7224 */ /* 0x000fe200078e0045 */
[----:B------:R-:W-:Y:S01]  /*10160*/  F2FP.PACK_AB R5, R226, R227 ;  /* 0x000000e3e205723e */ /* 0x000fe200000000ff */
[----:B------:R-:W-:Y:S01]  /*10170*/  IMAD.MOV.U32 R2, RZ, RZ, R71 ;  /* 0x000000ffff027224 */ /* 0x000fe200078e0047 */
[----:B---3--:R-:W-:Y:S01]  /*10180*/  MOV R144, R215 ;  /* 0x000000d700907202 */ /* 0x008fe20000000f00 */
[----:B------:R2:W-:Y:S01]  /*10190*/  MUFU.EX2 R223, R142 ;  /* 0x0000008e00df7308 */ /* 0x0005e20000000800 */
[----:B------:R-:W-:Y:S01]  /*101a0*/  MOV R191, R222 ;  /* 0x000000de00bf7202 */ /* 0x000fe20000000f00 */
[----:B------:R-:W-:Y:S01]  /*101b0*/  FADD.FTZ R24, R24, R157 ;  /* 0x0000009d18187221 */ /* 0x000fe20000010000 */
[----:B------:R3:W5:Y:S01]  /*101c0*/  LDL.LU R243, [R1+0x130] ;  /* 0x0001300001f37983 */ /* 0x0007620000300800 */
[----:B-1----:R-:W-:-:S04]  /*101d0*/  IMAD.MOV.U32 R30, RZ, RZ, R217 ;  /* 0x000000ffff1e7224 */ /* 0x002fc800078e00d9 */
[----:B------:R1:W1:Y:S01]  /*101e0*/  MUFU.EX2 R220, R143 ;  /* 0x0000008f00dc7308 */ /* 0x0002620000000800 */
[----:B----4-:R-:W-:-:S07]  /*101f0*/  F2FP.PACK_AB R7, R224, R225 ;  /* 0x000000e1e007723e */ /* 0x010fce00000000ff */
[----:B------:R-:W-:Y:S01]  /*10200*/  MUFU.EX2 R218, R146 ;  /* 0x0000009200da7308 */ /* 0x000fe20000000800 */
[----:B--2---:R-:W-:Y:S01]  /*10210*/  IMAD.MOV.U32 R142, RZ, RZ, R144 ;  /* 0x000000ffff8e7224 */ /* 0x004fe200078e0090 */
[----:B------:R-:W-:-:S06]  /*10220*/  MOV R144, R32 ;  /* 0x0000002000907202 */ /* 0x000fcc0000000f00 */
[----:B------:R-:W-:Y:S01]  /*10230*/  MUFU.EX2 R216, R151 ;  /* 0x0000009700d87308 */ /* 0x000fe20000000800 */
[----:B-1----:R-:W-:Y:S01]  /*10240*/  MOV R143, R30 ;  /* 0x0000001e008f7202 */ /* 0x002fe20000000f00 */
[----:B------:R-:W-:Y:S01]  /*10250*/  IMAD.MOV.U32 R30, RZ, RZ, R33 ;  /* 0x000000ffff1e7224 */ /* 0x000fe200078e0021 */
[----:B------:R-:W-:Y:S01]  /*10260*/  MOV R32, R34 ;  /* 0x0000002200207202 */ /* 0x000fe20000000f00 */
[----:B------:R-:W-:Y:S01]  /*10270*/  IMAD.MOV.U32 R34, RZ, RZ, R36 ;  /* 0x000000ffff227224 */ /* 0x000fe200078e0024 */
[----:B------:R-:W-:-:S03]  /*10280*/  MOV R33, R35 ;  /* 0x0000002300217202 */ /* 0x000fc60000000f00 */
[----:B------:R-:W-:Y:S01]  /*10290*/  MUFU.EX2 R221, R147 ;  /* 0x0000009300dd7308 */ /* 0x000fe20000000800 */
[----:B------:R-:W-:Y:S01]  /*102a0*/  MOV R35, R37 ;  /* 0x0000002500237202 */ /* 0x000fe20000000f00 */
[----:B------:R-:W-:Y:S01]  /*102b0*/  IMAD.MOV.U32 R37, RZ, RZ, R39 ;  /* 0x000000ffff257224 */ /* 0x000fe200078e0027 */
[----:B------:R-:W-:Y:S01]  /*102c0*/  MOV R36, R38 ;  /* 0x0000002600247202 */ /* 0x000fe20000000f00 */
[----:B------:R-:W-:Y:S01]  /*102d0*/  FADD.FTZ R2, R2, R140 ;  /* 0x0000008c02027221 */ /* 0x000fe20000010000 */
[----:B------:R3:W5:Y:S03]  /*102e0*/  LDL.LU R242, [R1+0x12c] ;  /* 0x00012c0001f27983 */ /* 0x0007660000300800 */
[----:B------:R1:W-:Y:S01]  /*102f0*/  MUFU.EX2 R222, R145 ;  /* 0x0000009100de7308 */ /* 0x0003e20000000800 */
[----:B------:R-:W-:Y:S01]  /*10300*/  MOV R38, R44 ;  /* 0x0000002c00267202 */ /* 0x000fe20000000f00 */
[----:B------:R-:W-:Y:S01]  /*10310*/  IMAD.MOV.U32 R44, RZ, RZ, R46 ;  /* 0x000000ffff2c7224 */ /* 0x000fe200078e002e */
[----:B------:R-:W-:-:S05]  /*10320*/  MOV R39, R45 ;  /* 0x0000002d00277202 */ /* 0x000fca0000000f00 */
[----:B------:R-:W2:Y:S01]  /*10330*/  MUFU.EX2 R217, R149 ;  /* 0x0000009500d97308 */ /* 0x000ea20000000800 */
[----:B------:R-:W-:Y:S01]  /*10340*/  HMMA.16816.F32 R68, R4, R16, R96 ;  /* 0x000000100444723c */ /* 0x000fe20000001860 */
[----:B------:R-:W-:-:S06]  /*10350*/  MOV R45, R3 ;  /* 0x00000003002d7202 */ /* 0x000fcc0000000f00 */
[----:B------:R-:W4:Y:S01]  /*10360*/  MUFU.EX2 R215, R156 ;  /* 0x0000009c00d77308 */ /* 0x000f220000000800 */
[----:B------:R-:W-:Y:S01]  /*10370*/  MOV R46, R240 ;  /* 0x000000f0002e7202 */ /* 0x000fe20000000f00 */
[----:B-1----:R-:W-:Y:S01]  /*10380*/  IMAD.MOV.U32 R145, RZ, RZ, R142 ;  /* 0x000000ffff917224 */ /* 0x002fe200078e008e */
        /* <DEDUP_REMOVED lines=10> */
[----:B------:R-:W-:-:S05]  /*10430*/  MOV R30, R36 ;  /* 0x00000024001e7202 */ /* 0x000fca0000000f00 */
[----:B------:R-:W-:Y:S01]  /*10440*/  HMMA.16816.F32 R60, R4, R12, R128 ;  /* 0x0000000c043c723c */ /* 0x000fe20000001880 */
[----:B------:R-:W-:Y:S01]  /*10450*/  MOV R33, R38 ;  /* 0x0000002600217202 */ /* 0x000fe20000000f00 */
[----:B------:R-:W-:Y:S01]  /*10460*/  IMAD.MOV.U32 R38, RZ, RZ, R47 ;  /* 0x000000ffff267224 */ /* 0x000fe200078e002f */
[----:B------:R-:W-:-:S05]  /*10470*/  MOV R34, R39 ;  /* 0x0000002700227202 */ /* 0x000fca0000000f00 */
[----:B------:R-:W-:Y:S01]  /*10480*/  HMMA.16816.F32 R56, R4, R14, R124 ;  /* 0x0000000e0438723c */ /* 0x000fe2000000187c */
[----:B------:R-:W-:-:S07]  /*10490*/  MOV R36, R45 ;  /* 0x0000002d00247202 */ /* 0x000fce0000000f00 */
[----:B------:R-:W-:Y:S01]  /*104a0*/  HMMA.16816.F32 R52, R4, R20, R120 ;  /* 0x000000140434723c */ /* 0x000fe20000001878 */
[----:B------:R-:W-:-:S07]  /*104b0*/  MOV R37, R46 ;  /* 0x0000002e00257202 */ /* 0x000fce0000000f00 */
        /* <DEDUP_REMOVED lines=8> */
[C---:B------:R-:W-:Y:S01]  /*10540*/  HMMA.16816.F32 R44, R4.reuse, R8, R132 ;  /* 0x00000008042c723c */ /* 0x040fe20000001884 */
[----:B------:R-:W-:Y:S01]  /*10550*/  MOV R144, R36 ;  /* 0x0000002400907202 */ /* 0x000fe20000000f00 */
[----:B------:R-:W-:Y:S01]  /*10560*/  FADD.FTZ R2, R197, R2 ;  /* 0x00000002c5027221 */ /* 0x000fe20000010000 */
[----:B------:R-:W-:Y:S01]  /*10570*/  MOV R30, R37 ;  /* 0x00000025001e7202 */ /* 0x000fe20000000f00 */
[----:B------:R-:W-:Y:S01]  /*10580*/  MUFU.EX2 R137, R137 ;  /* 0x0000008900897308 */ /* 0x000fe20000000800 */
[----:B------:R-:W-:Y:S01]  /*10590*/  MOV R33, R39 ;  /* 0x0000002700217202 */ /* 0x000fe20000000f00 */
[----:B------:R3:W5:Y:S02]  /*105a0*/  LDL.LU R241, [R1+0x128] ;  /* 0x0001280001f17983 */ /* 0x0007640000300800 */
[----:B------:R-:W-:Y:S01]  /*105b0*/  HMMA.16816.F32 R36, R4, R10, R112 ;  /* 0x0000000a0424723c */ /* 0x000fe20000001870 */
[----:B------:R-:W-:Y:S01]  /*105c0*/  MOV R121, R145 ;  /* 0x0000009100797202 */ /* 0x000fe20000000f00 */
[----:B------:R-:W-:Y:S01]  /*105d0*/  IMAD.MOV.U32 R145, RZ, RZ, R35 ;  /* 0x000000ffff917224 */ /* 0x000fe200078e0023 */
[----:B------:R-:W-:Y:S01]  /*105e0*/  MOV R103, R34 ;  /* 0x0000002200677202 */ /* 0x000fe20000000f00 */
[----:B------:R-:W-:Y:S01]  /*105f0*/  IMAD.MOV.U32 R128, RZ, RZ, R96 ;  /* 0x000000ffff807224 */ /* 0x000fe200078e0060 */
[----:B------:R-:W-:Y:S01]  /*10600*/  MOV R129, R97 ;  /* 0x0000006100817202 */ /* 0x000fe20000000f00 */
[----:B------:R-:W-:Y:S01]  /*10610*/  IMAD.MOV.U32 R131, RZ, RZ, R99 ;  /* 0x000000ffff837224 */ /* 0x000fe200078e0063 */
[----:B------:R-:W-:Y:S01]  /*10620*/  F2FP.PACK_AB R4, R220, R219 ;  /* 0x000000dbdc04723e */ /* 0x000fe200000000ff */
[----:B------:R-:W-:Y:S01]  /*10630*/  FADD.FTZ R3, R214, R155 ;  /* 0x0000009bd6037221 */ /* 0x000fe20000010000 */
[----:B--2---:R-:W-:-:S02]  /*10640*/  F2FP.PACK_AB R5, R217, R218 ;  /* 0x000000dad905723e */ /* 0x004fc400000000ff */
[----:B------:R-:W-:Y:S01]  /*10650*/  MOV R130, R98 ;  /* 0x0000006200827202 */ /* 0x000fe20000000f00 */
[----:B------:R-:W-:Y:S01]  /*10660*/  FADD.FTZ R0, R196, R0 ;  /* 0x00000000c4007221 */ /* 0x000fe20000010000 */
[----:B------:R-:W-:Y:S01]  /*10670*/  F2FP.PACK_AB R6, R222, R223 ;  /* 0x000000dfde06723e */ /* 0x000fe200000000ff */
[----:B------:R-:W-:Y:S01]  /*10680*/  IMAD.MOV.U32 R141, RZ, RZ, R147 ;  /* 0x000000ffff8d7224 */ /* 0x000fe200078e0093 */
[----:B----4-:R-:W-:Y:S01]  /*10690*/  F2FP.PACK_AB R7, R215, R216 ;  /* 0x000000d8d707723e */ /* 0x010fe200000000ff */
[----:B------:R-:W-:Y:S01]  /*106a0*/  IMAD.MOV.U32 R35, RZ, RZ, R185 ;  /* 0x000000ffff237224 */ /* 0x000fe200078e00b9 */
[----:B------:R-:W-:Y:S01]  /*106b0*/  MOV R34, R212 ;  /* 0x000000d400227202 */ /* 0x000fe20000000f00 */
[----:B------:R-:W-:Y:S01]  /*106c0*/  IMAD.MOV.U32 R157, RZ, RZ, R144 ;  /* 0x000000ffff9d7224 */ /* 0x000fe200078e0090 */
[----:B------:R-:W-:Y:S01]  /*106d0*/  MOV R155, R145 ;  /* 0x00000091009b7202 */ /* 0x000fe20000000f00 */
[----:B------:R1:W-:Y:S01]  /*106e0*/  MUFU.EX2 R214, R31 ;  /* 0x0000001f00d67308 */ /* 0x0003e20000000800 */
[----:B------:R-:W-:Y:S01]  /*106f0*/  FADD.FTZ R120, R238, R24 ;  /* 0x00000018ee787221 */ /* 0x000fe20000010000 */
[----:B------:R-:W-:Y:S01]  /*10700*/  HMMA.16816.F32 R96, R4, R16, R104 ;  /* 0x000000100460723c */ /* 0x000fe20000001868 */
[----:B------:R-:W-:Y:S01]  /*10710*/  MOV R197, R26 ;  /* 0x0000001a00c57202 */ /* 0x000fe20000000f00 */
[----:B------:R-:W-:Y:S01]  /*10720*/  IMAD.MOV.U32 R147, RZ, RZ, R33 ;  /* 0x000000ffff937224 */ /* 0x000fe200078e0021 */
[----:B------:R-:W-:-:S02]  /*10730*/  MOV R196, R27 ;  /* 0x0000001b00c47202 */ /* 0x000fc40000000f00 */
[----:B------:R-:W-:Y:S01]  /*10740*/  MOV R146, R32 ;  /* 0x0000002000927202 */ /* 0x000fe20000000f00 */
[----:B------:R-:W-:Y:S01]  /*10750*/  MUFU.EX2 R133, R110 ;  /* 0x0000006e00857308 */ /* 0x000fe20000000800 */
[----:B------:R-:W-:Y:S01]  /*10760*/  MOV R156, R30 ;  /* 0x0000001e009c7202 */ /* 0x000fe20000000f00 */
[----:B------:R-:W-:Y:S01]  /*10770*/  HMMA.16816.F32 R92, R4, R18, R92 ;  /* 0x00000012045c723c */ /* 0x000fe2000000185c */
[----:B------:R-:W-:-:S05]  /*10780*/  MOV R145, R34 ;  /* 0x0000002200917202 */ /* 0x000fca0000000f00 */
[----:B------:R-:W-:Y:S01]  /*10790*/  MUFU.EX2 R132, R111 ;  /* 0x0000006f00847308 */ /* 0x000fe20000000800 */
[----:B------:R-:W-:Y:S01]  /*107a0*/  IMAD.MOV.U32 R18, RZ, RZ, R25 ;  /* 0x000000ffff127224 */ /* 0x000fe200078e0019 */
[----:B------:R-:W-:Y:S01]  /*107b0*/  HMMA.16816.F32 R104, R4, R12, R88 ;  /* 0x0000000c0468723c */ /* 0x000fe20000001858 */
[----:B------:R-:W-:Y:S01]  /*107c0*/  MOV R144, R35 ;  /* 0x0000002300907202 */ /* 0x000fe20000000f00 */
[----:B------:R-:W-:Y:S01]  /*107d0*/  LDSM.16.MT88.4 R24, [R231+0xa800] ;  /* 0x00a80000e718783b */ /* 0x000fe20000004200 */
[----:B------:R-:W-:-:S03]  /*107e0*/  MOV R17, R28 ;  /* 0x0000001c00117202 */ /* 0x000fc60000000f00 */
[----:B------:R-:W-:Y:S02]  /*107f0*/  LDSM.16.MT88.4 R32, [R229+0xa800] ;  /* 0x00a80000e520783b */ /* 0x000fe40000004200 */
[C---:B------:R-:W-:Y:S02]  /*10800*/  HMMA.16816.F32 R116, R4.reuse, R14, R76 ;  /* 0x0000000e0474723c */ /* 0x040fe4000000184c */
[----:B------:R-:W2:Y:S01]  /*10810*/  LDSM.16.MT88.4 R12, [R228+0xa800] ;  /* 0x00a80000e40c783b */ /* 0x000ea20000004200 */
[----:B------:R-:W-:Y:S08]  /*10820*/  MUFU.EX2 R138, R138 ;  /* 0x0000008a008a7308 */ /* 0x000ff00000000800 */
[----:B------:R-:W-:Y:S01]  /*10830*/  MUFU.EX2 R127, R164 ;  /* 0x000000a4007f7308 */ /* 0x000fe20000000800 */
[----:B------:R-:W-:Y:S07]  /*10840*/  HMMA.16816.F32 R112, R4, R20, R80 ;  /* 0x000000140470723c */ /* 0x000fee0000001850 */
[----:B------:R-:W-:Y:S01]  /*10850*/  MUFU.EX2 R126, R165 ;  /* 0x000000a5007e7308 */ /* 0x000fe20000000800 */
[----:B------:R-:W-:Y:S01]  /*10860*/  IMAD.MOV.U32 R20, RZ, RZ, R29 ;  /* 0x000000ffff147224 */ /* 0x000fe200078e001d */
[----:B------:R3:W5:Y:S04]  /*10870*/  LDL.LU R240, [R1+0x124] ;  /* 0x0001240001f07983 */ /* 0x0007680000300800 */
[----:B-1----:R-:W1:Y:S01]  /*10880*/  LDSM.16.MT88.4 R28, [R230+0xa800] ;  /* 0x00a80000e61c783b */ /* 0x002e620000004200 */
[----:B------:R-:W-:Y:S01]  /*10890*/  FADD.FTZ R3, R213, R3 ;  /* 0x00000003d5037221 */ /* 0x000fe20000010000 */
[----:B------:R-:W-:Y:S01]  /*108a0*/  MOV R140, R131 ;  /* 0x00000083008c7202 */ /* 0x000fe20000000f00 */
[----:B------:R-:W4:Y:S01]  /*108b0*/  MUFU.EX2 R213, R108 ;  /* 0x0000006c00d57308 */ /* 0x000f220000000800 */
[----:B------:R-:W-:-:S07]  /*108c0*/  MOV R151, R130 ;  /* 0x0000008200977202 */ /* 0x000fce0000000f00 */
[----:B------:R1:W-:Y:S01]  /*108d0*/  MUFU.EX2 R212, R109 ;  /* 0x0000006d00d47308 */ /* 0x0003e20000000800 */
[----:B------:R-:W-:Y:S01]  /*108e0*/  MOV R19, R128 ;  /* 0x0000008000137202 */ /* 0x000fe20000000f00 */
[----:B------:R-:W-:Y:S01]  /*108f0*/  IMAD.MOV.U32 R149, RZ, RZ, R129 ;  /* 0x000000ffff957224 */ /* 0x000fe200078e0081 */
[----:B------:R-:W-:Y:S02]  /*10900*/  MOV R21, R100 ;  /* 0x0000006400157202 */ /* 0x000fe40000000f00 */
[----:B------:R-:W-:-:S03]  /*10910*/  MOV R16, R188 ;  /* 0x000000bc00107202 */ /* 0x000fc60000000f00 */
[----:B------:R-:W-:Y:S01]  /*10920*/  MUFU.EX2 R125, R166 ;  /* 0x000000a6007d7308 */ /* 0x000fe20000000800 */
[----:B------:R-:W-:Y:S07]  /*10930*/  HMMA.16816.F32 R88, R4, R10, R40 ;  /* 0x0000000a0458723c */ /* 0x000fee0000001828 */
[----:B------:R-:W-:Y:S01]  /*10940*/  MUFU.EX2 R124, R167 ;  /* 0x000000a7007c7308 */ /* 0x000fe20000000800 */
[----:B------:R-:W-:Y:S01]  /*10950*/  IMAD.MOV.U32 R134, RZ, RZ, R102 ;  /* 0x000000ffff867224 */ /* 0x000fe200078e0066 */
[----:B------:R-:W-:Y:S01]  /*10960*/  MOV R135, R103 ;  /* 0x0000006700877202 */ /* 0x000fe20000000f00 */
[----:B------:R-:W-:-:S05]  /*10970*/  FADD.FTZ R0, R234, R0 ;  /* 0x00000000ea007221 */ /* 0x000fca0000010000 */
[----:B------:R-:W-:Y:S08]  /*10980*/  MUFU.EX2 R123, R148 ;  /* 0x00000094007b7308 */ /* 0x000ff00000000800 */
[----:B------:R-:W-:Y:S01]  /*10990*/  MUFU.EX2 R122, R150 ;  /* 0x00000096007a7308 */ /* 0x000fe20000000800 */
[----:B------:R-:W-:Y:S01]  /*109a0*/  MOV R185, R237 ;  /* 0x000000ed00b97202 */ /* 0x000fe20000000f00 */
[----:B------:R3:W5:Y:S06]  /*109b0*/  LDL.LU R239, [R1+0x120] ;  /* 0x0001200001ef7983 */ /* 0x00076c0000300800 */
[----:B------:R-:W2:Y:S01]  /*109c0*/  MUFU.EX2 R131, R136 ;  /* 0x0000008800837308 */ /* 0x000ea20000000800 */
[----:B-1----:R-:W-:Y:S07]  /*109d0*/  HMMA.16816.F32 R108, R4, R22, R84 ;  /* 0x00000016046c723c */ /* 0x002fee0000001854 */
[----:B------:R1:W1:Y:S01]  /*109e0*/  MUFU.EX2 R130, R161 ;  /* 0x000000a100827308 */ /* 0x0002620000000800 */
[----:B------:R-:W-:Y:S01]  /*109f0*/  IMAD.MOV.U32 R22, RZ, RZ, R189 ;  /* 0x000000ffff167224 */ /* 0x000fe200078e00bd */
[----:B------:R-:W-:-:S06]  /*10a00*/  MOV R23, R190 ;  /* 0x000000be00177202 */ /* 0x000fcc0000000f00 */
[----:B------:R2:W-:Y:S08]  /*10a10*/  MUFU.EX2 R129, R162 ;  /* 0x000000a200817308 */ /* 0x0005f00000000800 */
[----:B------:R2:W2:Y:S01]  /*10a20*/  MUFU.EX2 R128, R163 ;  /* 0x000000a300807308 */ /* 0x0004a20000000800 */
[----:B-1----:R-:W-:Y:S01]  /*10a30*/  MOV R161, R191 ;  /* 0x000000bf00a17202 */ /* 0x002fe20000000f00 */
[----:B------:R-:W-:Y:S01]  /*10a40*/  IMAD.MOV.U32 R148, RZ, RZ, R17 ;  /* 0x000000ffff947224 */ /* 0x000fe200078e0011 */
[----:B------:R-:W-:Y:S01]  /*10a50*/  HMMA.16816.F32 R188, R4, R8, R72 ;  /* 0x0000000804bc723c */ /* 0x000fe20000001848 */
[----:B------:R-:W-:Y:S01]  /*10a60*/  FADD.FTZ R3, R236, R3 ;  /* 0x00000003ec037221 */ /* 0x000fe20000010000 */
[----:B------:R3:W5:Y:S05]  /*10a70*/  LDL.LU R238, [R1+0x11c] ;  /* 0x00011c0001ee7983 */ /* 0x00076a0000300800 */
[----:B------:R-:W-:Y:S01]  /*10a80*/  FADD.FTZ R8, R161, R120 ;  /* 0x00000078a1087221 */ /* 0x000fe20000010000 */
[----:B------:R-:W-:Y:S01]  /*10a90*/  MOV R161, R23 ;  /* 0x0000001700a17202 */ /* 0x000fe20000000f00 */
[----:B------:R-:W-:Y:S01]  /*10aa0*/  IMAD.MOV.U32 R9, RZ, RZ, R22 ;  /* 0x000000ffff097224 */ /* 0x000fe200078e0016 */
[----:B------:R-:W-:Y:S01]  /*10ab0*/  MOV R22, R20 ;  /* 0x0000001400167202 */ /* 0x000fe20000000f00 */
[----:B------:R-:W-:Y:S01]  /*10ac0*/  IMAD.MOV.U32 R23, RZ, RZ, R21 ;  /* 0x000000ffff177224 */ /* 0x000fe200078e0015 */
[----:B----4-:R-:W-:-:S02]  /*10ad0*/  F2FP.PACK_AB R4, R213, R214 ;  /* 0x000000d6d504723e */ /* 0x010fc400000000ff */
[----:B--2---:R-:W-:Y:S02]  /*10ae0*/  F2FP.PACK_AB R5, R131, R132 ;  /* 0x000000848305723e */ /* 0x004fe400000000ff */
[----:B------:R-:W-:Y:S02]  /*10af0*/  F2FP.PACK_AB R6, R133, R212 ;  /* 0x000000d48506723e */ /* 0x000fe400000000ff */
[----:B------:R-:W-:Y:S01]  /*10b00*/  F2FP.PACK_AB R7, R138, R137 ;  /* 0x000000898a07723e */ /* 0x000fe200000000ff */
[----:B------:R-:W-:Y:S01]  /*10b10*/  FADD.FTZ R2, R9, R2 ;  /* 0x0000000209027221 */ /* 0x000fe20000010000 */
[----:B------:R-:W-:Y:S01]  /*10b20*/  MOV R20, R18 ;  /* 0x0000001200147202 */ /* 0x000fe20000000f00 */
[----:B------:R-:W-:Y:S01]  /*10b30*/  IMAD.MOV.U32 R18, RZ, RZ, R121 ;  /* 0x000000ffff127224 */ /* 0x000fe200078e0079 */
[----:B------:R-:W-:Y:S02]  /*10b40*/  MOV R21, R19 ;  /* 0x0000001300157202 */ /* 0x000fe40000000f00 */
[----:B------:R-:W-:Y:S01]  /*10b50*/  MOV R136, R101 ;  /* 0x0000006500887202 */ /* 0x000fe20000000f00 */
[----:B------:R-:W-:Y:S01]  /*10b60*/  FADD.FTZ R3, R232, R3 ;  /* 0x00000003e8037221 */ /* 0x000fe20000010000 */
[----:B------:R-:W-:Y:S01]  /*10b70*/  MOV R9, R161 ;  /* 0x000000a100097202 */ /* 0x000fe20000000f00 */
[----:B------:R-:W-:Y:S01]  /*10b80*/  IMAD.MOV.U32 R161, RZ, RZ, R22 ;  /* 0x000000ffffa17224 */ /* 0x000fe200078e0016 */
[----:B------:R-:W-:Y:S01]  /*10b90*/  MOV R19, R235 ;  /* 0x000000eb00137202 */ /* 0x000fe20000000f00 */
[----:B------:R3:W5:Y:S01]  /*10ba0*/  LDL.LU R237, [R1+0x118] ;  /* 0x0001180001ed7983 */ /* 0x0007620000300800 */
[----:B------:R-:W-:Y:S01]  /*10bb0*/  MOV R22, R23 ;  /* 0x0000001700167202 */ /* 0x000fe20000000f00 */
[----:B------:R-:W-:Y:S01]  /*10bc0*/  HMMA.16816.F32 R100, R4, R12, R68 ;  /* 0x0000000c0464723c */ /* 0x000fe20000001844 */
[----:B------:R-:W-:Y:S01]  /*10bd0*/  MOV R23, R20 ;  /* 0x0000001400177202 */ /* 0x000fe20000000f00 */
[----:B------:R-:W-:Y:S01]  /*10be0*/  IMAD.MOV.U32 R20, RZ, RZ, R21 ;  /* 0x000000ffff147224 */ /* 0x000fe200078e0015 */
[----:B------:R-:W-:-:S05]  /*10bf0*/  MOV R21, R18 ;  /* 0x0000001200157202 */ /* 0x000fca0000000f00 */
[----:B------:R-:W-:Y:S01]  /*10c00*/  HMMA.16816.F32 R84, R4, R14, R64 ;  /* 0x0000000e0454723c */ /* 0x000fe20000001840 */
[----:B------:R-:W-:Y:S01]  /*10c10*/  MOV R18, R19 ;  /* 0x0000001300127202 */ /* 0x000fe20000000f00 */
[----:B------:R-:W-:Y:S01]  /*10c20*/  IMAD.MOV.U32 R19, RZ, RZ, R16 ;  /* 0x000000ffff137224 */ /* 0x000fe200078e0010 */
[----:B------:R-:W-:-:S05]  /*10c30*/  MOV R16, R139 ;  /* 0x0000008b00107202 */ /* 0x000fca0000000f00 */
[----:B------:R-:W-:Y:S01]  /*10c40*/  HMMA.16816.F32 R80, R4, R24, R60 ;  /* 0x000000180450723c */ /* 0x000fe2000000183c */
[----:B------:R-:W-:-:S07]  /*10c50*/  FADD.FTZ R0, R161, R0 ;  /* 0x00000000a1007221 */ /* 0x000fce0000010000 */
[C---:B------:R-:W-:Y:S08]  /*10c60*/  HMMA.16816.F32 R76, R4.reuse, R26, R56 ;  /* 0x0000001a044c723c */ /* 0x040ff00000001838 */
[C---:B------:R-:W-:Y:S08]  /*10c70*/  HMMA.16816.F32 R72, R4.reuse, R32, R52 ;  /* 0x000000200448723c */ /* 0x040ff00000001834 */
[C---:B------:R-:W-:Y:S01]  /*10c80*/  HMMA.16816.F32 R40, R4.reuse, R30, R36 ;  /* 0x0000001e0428723c */ /* 0x040fe20000001824 */
[----:B------:R-:W-:Y:S01]  /*10c90*/  FADD.FTZ R2, R9, R2 ;  /* 0x0000000209027221 */ /* 0x000fe20000010000 */
[----:B------:R-:W-:Y:S01]  /*10ca0*/  MUFU.EX2 R121, R152 ;  /* 0x0000009800797308 */ /* 0x000fe20000000800 */
[----:B------:R3:W5:Y:S05]  /*10cb0*/  LDL.LU R236, [R1+0x114] ;  /* 0x0001140001ec7983 */ /* 0x00076a0000300800 */
[C---:B------:R-:W-:Y:S08]  /*10cc0*/  HMMA.16816.F32 R68, R4.reuse, R34, R48 ;  /* 0x000000220444723c */ /* 0x040ff00000001830 */
[----:B------:R-:W-:Y:S01]  /*10cd0*/  HMMA.16816.F32 R64, R4, R28, R44 ;  /* 0x0000001c0440723c */ /* 0x000fe2000000182c */
[----:B------:R-:W-:Y:S01]  /*10ce0*/  FADD.FTZ R60, R233, R8 ;  /* 0x00000008e93c7221 */ /* 0x000fe20000010000 */
[----:B------:R-:W-:Y:S01]  /*10cf0*/  MOV R162, R22 ;  /* 0x0000001600a27202 */ /* 0x000fe20000000f00 */
[----:B------:R-:W-:Y:S01]  /*10d00*/  IMAD.MOV.U32 R161, RZ, RZ, R23 ;  /* 0x000000ffffa17224 */ /* 0x000fe200078e0017 */
[----:B------:R-:W-:Y:S01]  /*10d10*/  MOV R163, R20 ;  /* 0x0000001400a37202 */ /* 0x000fe20000000f00 */
[----:B------:R-:W-:Y:S01]  /*10d20*/  IMAD.MOV.U32 R165, RZ, RZ, R18 ;  /* 0x000000ffffa57224 */ /* 0x000fe200078e0012 */
[----:B------:R-:W-:Y:S01]  /*10d30*/  MOV R164, R21 ;  /* 0x0000001500a47202 */ /* 0x000fe20000000f00 */
[----:B------:R-:W-:Y:S01]  /*10d40*/  LDSM.16.MT88.4 R8, [R230+0xb000] ;  /* 0x00b00000e608783b */ /* 0x000fe20000004200 */
[----:B------:R-:W-:-:S02]  /*10d50*/  F2FP.PACK_AB R4, R130, R221 ;  /* 0x000000dd8204723e */ /* 0x000fc400000000ff */
[----:B------:R-:W-:Y:S01]  /*10d60*/  F2FP.PACK_AB R5, R126, R127 ;  /* 0x0000007f7e05723e */ /* 0x000fe200000000ff */
[----:B------:R-:W1:Y:S01]  /*10d70*/  LDSM.16.MT88.4 R20, [R228+0xb000] ;  /* 0x00b00000e414783b */ /* 0x000e620000004200 */
[----:B------:R-:W-:Y:S02]  /*10d80*/  F2FP.PACK_AB R6, R128, R129 ;  /* 0x000000818006723e */ /* 0x000fe400000000ff */
[----:B------:R-:W-:Y:S02]  /*10d90*/  F2FP.PACK_AB R7, R124, R125 ;  /* 0x0000007d7c07723e */ /* 0x000fe400000000ff */
[----:B------:R-:W-:Y:S02]  /*10da0*/  MOV R166, R19 ;  /* 0x0000001300a67202 */ /* 0x000fe40000000f00 */
[----:B------:R-:W-:Y:S01]  /*10db0*/  MOV R167, R16 ;  /* 0x0000001000a77202 */ /* 0x000fe20000000f00 */
[----:B------:R-:W-:Y:S01]  /*10dc0*/  MUFU.EX2 R120, R153 ;  /* 0x0000009900787308 */ /* 0x000fe20000000800 */
[----:B------:R-:W2:Y:S01]  /*10dd0*/  LDSM.16.MT88.4 R16, [R231+0xb000] ;  /* 0x00b00000e710783b */ /* 0x000ea20000004200 */
[C---:B------:R-:W-:Y:S03]  /*10de0*/  HMMA.16816.F32 R56, R4.reuse, R12, R96 ;  /* 0x0000000c0438723c */ /* 0x040fe60000001860 */
[----:B------:R3:W5:Y:S05]  /*10df0*/  LDL.LU R235, [R1+0x110] ;  /* 0x0001100001eb7983 */ /* 0x00076a0000300800 */
[C---:B------:R-:W-:Y:S01]  /*10e00*/  HMMA.16816.F32 R52, R4.reuse, R14, R92 ;  /* 0x0000000e0434723c */ /* 0x040fe2000000185c */
[----:B------:R-:W4:Y:S01]  /*10e10*/  LDSM.16.MT88.4 R12, [R229+0xb000] ;  /* 0x00b00000e50c783b */ /* 0x000f220000004200 */
[----:B------:R-:W-:Y:S06]  /*10e20*/  MUFU.EX2 R96, R154 ;  /* 0x0000009a00607308 */ /* 0x000fec0000000800 */
[C---:B------:R-:W-:Y:S02]  /*10e30*/  HMMA.16816.F32 R36, R4.reuse, R32, R112 ;  /* 0x000000200424723c */ /* 0x040fe40000001870 */
[----:B------:R-:W-:Y:S06]  /*10e40*/  MUFU.EX2 R63, R180 ;  /* 0x000000b4003f7308 */ /* 0x000fec0000000800 */
[C---:B------:R-:W-:Y:S02]  /*10e50*/  HMMA.16816.F32 R188, R4.reuse, R28, R188 ;  /* 0x0000001c04bc723c */ /* 0x040fe400000018bc */
[----:B------:R-:W-:Y:S06]  /*10e60*/  MUFU.EX2 R62, R182 ;  /* 0x000000b6003e7308 */ /* 0x000fec0000000800 */
[C---:B------:R-:W-:Y:S02]  /*10e70*/  HMMA.16816.F32 R48, R4.reuse, R24, R104 ;  /* 0x000000180430723c */ /* 0x040fe40000001868 */
[----:B------:R-:W-:Y:S06]  /*10e80*/  MUFU.EX2 R61, R183 ;  /* 0x000000b7003d7308 */ /* 0x000fec0000000800 */
[----:B------:R-:W-:Y:S01]  /*10e90*/  HMMA.16816.F32 R44, R4, R26, R116 ;  /* 0x0000001a042c723c */ /* 0x000fe20000001874 */
[----:B------:R-:W-:Y:S01]  /*10ea0*/  FADD.FTZ R3, R167, R3 ;  /* 0x00000003a7037221 */ /* 0x000fe20000010000 */
[----:B------:R-:W1:Y:S01]  /*10eb0*/  MUFU.EX2 R95, R158 ;  /* 0x0000009e005f7308 */ /* 0x000e620000000800 */
[----:B------:R-:W-:-:S02]  /*10ec0*/  FADD.FTZ R2, R166, R2 ;  /* 0x00000002a6027221 */ /* 0x000fc40000010000 */
[----:B------:R-:W-:Y:S01]  /*10ed0*/  FADD.FTZ R0, R165, R0 ;  /* 0x00000000a5007221 */ /* 0x000fe20000010000 */
[----:B------:R-:W-:Y:S02]  /*10ee0*/  MOV R97, R143 ;  /* 0x0000008f00617202 */ /* 0x000fe40000000f00 */
[----:B------:R-:W-:Y:S01]  /*10ef0*/  MOV R98, R142 ;  /* 0x0000008e00627202 */ /* 0x000fe20000000f00 */
[----:B------:R-:W-:Y:S01]  /*10f00*/  IMAD.MOV.U32 R99, RZ, RZ, R149 ;  /* 0x000000ffff637224 */ /* 0x000fe200078e0095 */
[----:B------:R1:W-:Y:S01]  /*10f10*/  MUFU.EX2 R94, R159 ;  /* 0x0000009f005e7308 */ /* 0x0003e20000000800 */
[C---:B------:R-:W-:Y:S01]  /*10f20*/  HMMA.16816.F32 R32, R4.reuse, R34, R108 ;  /* 0x000000220420723c */ /* 0x040fe2000000186c */
[----:B------:R3:W5:Y:S06]  /*10f30*/  LDL.LU R234, [R1+0x10c] ;  /* 0x00010c0001ea7983 */ /* 0x00076c0000300800 */
[----:B------:R-:W1:Y:S01]  /*10f40*/  MUFU.EX2 R93, R160 ;  /* 0x000000a0005d7308 */ /* 0x000e620000000800 */
[----:B------:R-:W-:Y:S07]  /*10f50*/  HMMA.16816.F32 R28, R4, R30, R88 ;  /* 0x0000001e041c723c */ /* 0x000fee0000001858 */
[----:B------:R-:W-:Y:S01]  /*10f60*/  MUFU.EX2 R92, R176 ;  /* 0x000000b0005c7308 */ /* 0x000fe20000000800 */
[----:B------:R-:W-:Y:S01]  /*10f70*/  FADD.FTZ R24, R148, R60 ;  /* 0x0000003c94187221 */ /* 0x000fe20000010000 */
[----:B------:R-:W-:Y:S01]  /*10f80*/  MOV R167, R144 ;  /* 0x0000009000a77202 */ /* 0x000fe20000000f00 */
[----:B------:R-:W-:Y:S01]  /*10f90*/  FADD.FTZ R3, R163, R3 ;  /* 0x00000003a3037221 */ /* 0x000fe20000010000 */
[----:B------:R-:W-:Y:S01]  /*10fa0*/  MOV R165, R186 ;  /* 0x000000ba00a57202 */ /* 0x000fe20000000f00 */
[----:B------:R-:W-:Y:S01]  /*10fb0*/  IMAD.MOV.U32 R166, RZ, RZ, R185 ;  /* 0x000000ffffa67224 */ /* 0x000fe200078e00b9 */
[----:B------:R-:W-:Y:S01]  /*10fc0*/  MOV R119, R162 ;  /* 0x000000a200777202 */ /* 0x000fe20000000f00 */
[----:B------:R-:W-:Y:S01]  /*10fd0*/  FADD.FTZ R2, R199, R2 ;  /* 0x00000002c7027221 */ /* 0x000fe20000010000 */
[----:B------:R-:W2:Y:S01]  /*10fe0*/  MUFU.EX2 R91, R177 ;  /* 0x000000b1005b7308 */ /* 0x000ea20000000800 */
[----:B------:R-:W-:Y:S01]  /*10ff0*/  FADD.FTZ R0, R198, R0 ;  /* 0x00000000c6007221 */ /* 0x000fe20000010000 */
[----:B------:R-:W-:Y:S01]  /*11000*/  MOV R104, R196 ;  /* 0x000000c400687202 */ /* 0x000fe20000000f00 */
[----:B-1----:R-:W-:Y:S01]  /*11010*/  IMAD.MOV.U32 R159, RZ, RZ, R161 ;  /* 0x000000ffff9f7224 */ /* 0x002fe200078e00a1 */
[----:B------:R-:W-:Y:S01]  /*11020*/  MOV R105, R197 ;  /* 0x000000c500697202 */ /* 0x000fe20000000f00 */
[----:B------:R-:W-:Y:S01]  /*11030*/  IMAD.MOV.U32 R106, RZ, RZ, R141 ;  /* 0x000000ffff6a7224 */ /* 0x000fe200078e008d */
[----:B------:R-:W-:Y:S01]  /*11040*/  MOV R107, R140 ;  /* 0x0000008c006b7202 */ /* 0x000fe20000000f00 */
[----:B------:R-:W-:Y:S01]  /*11050*/  IMAD.MOV.U32 R112, RZ, RZ, R157 ;  /* 0x000000ffff707224 */ /* 0x000fe200078e009d */
[----:B------:R-:W-:Y:S01]  /*11060*/  MUFU.EX2 R90, R179 ;  /* 0x000000b3005a7308 */ /* 0x000fe20000000800 */
[----:B------:R-:W-:-:S02]  /*11070*/  MOV R158, R151 ;  /* 0x00000097009e7202 */ /* 0x000fc40000000f00 */
[----:B------:R-:W-:Y:S02]  /*11080*/  MOV R113, R156 ;  /* 0x0000009c00717202 */ /* 0x000fe40000000f00 */
[----:B------:R-:W-:Y:S01]  /*11090*/  MOV R114, R146 ;  /* 0x0000009200727202 */ /* 0x000fe20000000f00 */
[----:B------:R-:W-:Y:S01]  /*110a0*/  IMAD.MOV.U32 R115, RZ, RZ, R147 ;  /* 0x000000ffff737224 */ /* 0x000fe200078e0093 */
[----:B------:R-:W-:Y:S01]  /*110b0*/  MOV R116, R145 ;  /* 0x0000009100747202 */ /* 0x000fe20000000f00 */
[----:B------:R-:W-:Y:S01]  /*110c0*/  MUFU.EX2 R89, R181 ;  /* 0x000000b500597308 */ /* 0x000fe20000000800 */
[----:B------:R3:W5:Y:S07]  /*110d0*/  LDL.LU R233, [R1+0x108] ;  /* 0x0001080001e97983 */ /* 0x00076e0000300800 */
[----:B------:R-:W1:Y:S01]  /*110e0*/  MUFU.EX2 R88, R178 ;  /* 0x000000b200587308 */ /* 0x000e620000000800 */
[----:B------:R-:W-:-:S02]  /*110f0*/  F2FP.PACK_AB R4, R122, R123 ;  /* 0x0000007b7a04723e */ /* 0x000fc400000000ff */
[----:B------:R-:W-:Y:S02]  /*11100*/  F2FP.PACK_AB R5, R95, R96 ;  /* 0x000000605f05723e */ /* 0x000fe400000000ff */
[----:B------:R-:W-:Y:S02]  /*11110*/  F2FP.PACK_AB R6, R120, R121 ;  /* 0x000000797806723e */ /* 0x000fe400000000ff */
[----:B------:R-:W-:Y:S01]  /*11120*/  F2FP.PACK_AB R7, R93, R94 ;  /* 0x0000005e5d07723e */ /* 0x000fe200000000ff */
[----:B------:R-:W-:Y:S01]  /*11130*/  FADD.FTZ R24, R164, R24 ;  /* 0x00000018a4187221 */ /* 0x000fe20000010000 */
[----:B------:R-:W-:Y:S01]  /*11140*/  MOV R163, R136 ;  /* 0x0000008800a37202 */ /* 0x000fe20000000f00 */
[----:B------:R-:W-:Y:S01]  /*11150*/  FADD.FTZ R3, R166, R3 ;  /* 0x00000003a6037221 */ /* 0x000fe20000010000 */
[----:B------:R-:W-:Y:S01]  /*11160*/  MUFU.EX2 R27, R168 ;  /* 0x000000a8001b7308 */ /* 0x000fe20000000800 */
[----:B------:R-:W-:Y:S01]  /*11170*/  IMAD.MOV.U32 R144, RZ, RZ, R184 ;  /* 0x000000ffff907224 */ /* 0x000fe200078e00b8 */
[----:B------:R3:W5:Y:S01]  /*11180*/  LDL.LU R232, [R1+0x104] ;  /* 0x0001040001e87983 */ /* 0x0007620000300800 */
[----:B------:R-:W-:Y:S01]  /*11190*/  HMMA.16816.F32 R100, R4, R20, R100 ;  /* 0x000000140464723c */ /* 0x000fe20000001864 */
[----:B------:R-:W-:-:S07]  /*111a0*/  MOV R164, R187 ;  /* 0x000000bb00a47202 */ /* 0x000fce0000000f00 */
[C---:B------:R-:W-:Y:S08]  /*111b0*/  HMMA.16816.F32 R84, R4.reuse, R22, R84 ;  /* 0x000000160454723c */ /* 0x040ff00000001854 */
[C---:B--2---:R-:W-:Y:S08]  /*111c0*/  HMMA.16816.F32 R80, R4.reuse, R16, R80 ;  /* 0x000000100450723c */ /* 0x044ff00000001850 */
[C---:B------:R-:W-:Y:S08]  /*111d0*/  HMMA.16816.F32 R76, R4.reuse, R18, R76 ;  /* 0x00000012044c723c */ /* 0x040ff0000000184c */
[C---:B----4-:R-:W-:Y:S08]  /*111e0*/  HMMA.16816.F32 R72, R4.reuse, R12, R72 ;  /* 0x0000000c0448723c */ /* 0x050ff00000001848 */
[C---:B------:R-:W-:Y:S08]  /*111f0*/  HMMA.16816.F32 R68, R4.reuse, R14, R68 ;  /* 0x0000000e0444723c */ /* 0x040ff00000001844 */
[C---:B------:R-:W-:Y:S08]  /*11200*/  HMMA.16816.F32 R64, R4.reuse, R8, R64 ;  /* 0x000000080440723c */ /* 0x040ff00000001840 */
[----:B------:R-:W-:Y:S01]  /*11210*/  HMMA.16816.F32 R40, R4, R10, R40 ;  /* 0x0000000a0428723c */ /* 0x000fe20000001828 */
[----:B------:R-:W-:Y:S01]  /*11220*/  MOV R118, R163 ;  /* 0x000000a300767202 */ /* 0x000fe20000000f00 */
[----:B------:R-:W-:Y:S01]  /*11230*/  MUFU.EX2 R26, R169 ;  /* 0x000000a9001a7308 */ /* 0x000fe20000000800 */
[----:B------:R-:W-:Y:S01]  /*11240*/  MOV R136, R134 ;  /* 0x0000008600887202 */ /* 0x000fe20000000f00 */
[----:B------:R-:W-:Y:S03]  /*11250*/  LDSM.16.MT88.4 R184, [R229+0xb800] ;  /* 0x00b80000e5b8783b */ /* 0x000fe60000004200 */
[----:B------:R-:W-:Y:S01]  /*11260*/  F2FP.PACK_AB R4, R91, R92 ;  /* 0x0000005c5b04723e */ /* 0x000fe200000000ff */
[----:B------:R3:W5:Y:S01]  /*11270*/  LDL.LU R139, [R1+0x100] ;  /* 0x00010000018b7983 */ /* 0x0007620000300800 */
[----:B-1----:R-:W-:-:S02]  /*11280*/  F2FP.PACK_AB R5, R63, R88 ;  /* 0x000000583f05723e */ /* 0x002fc400000000ff */
[----:B------:R-:W-:Y:S02]  /*11290*/  F2FP.PACK_AB R6, R89, R90 ;  /* 0x0000005a5906723e */ /* 0x000fe400000000ff */
[----:B------:R-:W-:Y:S01]  /*112a0*/  F2FP.PACK_AB R7, R61, R62 ;  /* 0x0000003e3d07723e */ /* 0x000fe200000000ff */
[----:B------:R-:W-:Y:S01]  /*112b0*/  IMAD.MOV.U32 R134, RZ, RZ, R135 ;  /* 0x000000ffff867224 */ /* 0x000fe200078e0087 */
[----:B------:R-:W-:Y:S02]  /*112c0*/  MOV R135, R155 ;  /* 0x0000009b00877202 */ /* 0x000fe40000000f00 */
[----:B------:R-:W-:Y:S01]  /*112d0*/  MOV R117, R144 ;  /* 0x0000009000757202 */ /* 0x000fe20000000f00 */
[----:B------:R-:W-:Y:S02]  /*112e0*/  MUFU.EX2 R25, R170 ;  /* 0x000000aa00197308 */ /* 0x000fe40000000800 */
        /* <DEDUP_REMOVED lines=8> */
[----:B------:R-:W-:Y:S01]  /*11370*/  MOV R111, R135 ;  /* 0x00000087006f7202 */ /* 0x000fe20000000f00 */
[----:B------:R-:W1:Y:S01]  /*11380*/  MUFU.EX2 R18, R193 ;  /* 0x000000c100127308 */ /* 0x000e620000000800 */
[----:B------:R-:W2:Y:S04]  /*11390*/  LDSM.16.MT88.4 R152, [R228+0xb800] ;  /* 0x00b80000e498783b */ /* 0x000ea80000004200 */
[----:B------:R-:W-:Y:S01]  /*113a0*/  FADD.FTZ R4, R167, R24 ;  /* 0x00000018a7047221 */ /* 0x000fe20000010000 */
[----:B------:R-:W-:Y:S01]  /*113b0*/  LDSM.16.MT88.4 R12, [R230+0xb800] ;  /* 0x00b80000e60c783b */ /* 0x000fe20000004200 */
        /* <DEDUP_REMOVED lines=12> */
[----:B------:R-:W-:Y:S01]  /*11480*/  MOV R119, R202 ;  /* 0x000000ca00777202 */ /* 0x000fe20000000f00 */
[----:B------:R-:W-:Y:S01]  /*11490*/  FADD.FTZ R5, R113, R5 ;  /* 0x0000000571057221 */ /* 0x000fe20000010000 */
[----:B------:R-:W-:Y:S01]  /*114a0*/  MOV R104, R203 ;  /* 0x000000cb00687202 */ /* 0x000fe20000000f00 */
[----:B------:R-:W-:-:S02]  /*114b0*/  IMAD.MOV.U32 R118, RZ, RZ, R201 ;  /* 0x000000ffff767224 */ /* 0x000fc400078e00c9 */
[----:B------:R-:W-:Y:S02]  /*114c0*/  FADD.FTZ R4, R114, R4 ;  /* 0x0000000472047221 */ /* 0x000fe40000010000 */
[----:B------:R-:W-:Y:S02]  /*114d0*/  FADD.FTZ R2, R115, R2 ;  /* 0x0000000273027221 */ /* 0x000fe40000010000 */
[----:B------:R-:W-:Y:S01]  /*114e0*/  FADD.FTZ R0, R116, R0 ;  /* 0x0000000074007221 */ /* 0x000fe20000010000 */
[----:B------:R-:W-:Y:S01]  /*114f0*/  MOV R106, R134 ;  /* 0x00000086006a7202 */ /* 0x000fe20000000f00 */
[----:B------:R-:W-:Y:S02]  /*11500*/  IMAD.MOV.U32 R105, RZ, RZ, R200 ;  /* 0x000000ffff697224 */ /* 0x000fe400078e00c8 */
[----:B------:R-:W-:Y:S02]  /*11510*/  FADD.FTZ R5, R117, R5 ;  /* 0x0000000575057221 */ /* 0x000fe40000010000 */
[----:B------:R-:W-:-:S02]  /*11520*/  FADD.FTZ R4, R118, R4 ;  /* 0x0000000476047221 */ /* 0x000fc40000010000 */
[----:B------:R-:W-:Y:S02]  /*11530*/  FADD.FTZ R2, R119, R2 ;  /* 0x0000000277027221 */ /* 0x000fe40000010000 */
[----:B------:R-:W-:Y:S02]  /*11540*/  IMAD.MOV.U32 R107, RZ, RZ, R136 ;  /* 0x000000ffff6b7224 */ /* 0x000fe400078e0088 */
        /* <DEDUP_REMOVED lines=40> */
[----:B------:R-:W-:Y:S01]  /*117d0*/  FADD.FTZ R0, R138, R0 ;  /* 0x000000008a007221 */ /* 0x000fe20000010000 */
[----:B------:R-:W4:Y:S01]  /*117e0*/  MUFU.EX2 R10, R192 ;  /* 0x000000c0000a7308 */ /* 0x000f220000000800 */
[----:B------:R-:W-:Y:S02]  /*117f0*/  FADD.FTZ R5, R92, R5 ;  /* 0x000000055c057221 */ /* 0x000fe40000010000 */
[----:B------:R-:W-:Y:S02]  /*11800*/  FADD.FTZ R4, R88, R4 ;  /* 0x0000000458047221 */ /* 0x000fe40000010000 */
[----:B------:R-:W-:Y:S02]  /*11810*/  FADD.FTZ R2, R123, R2 ;  /* 0x000000027b027221 */ /* 0x000fe40000010000 */
[----:B------:R-:W-:Y:S01]  /*11820*/  FADD.FTZ R0, R96, R0 ;  /* 0x0000000060007221 */ /* 0x000fe20000010000 */
[----:B------:R-:W1:Y:S01]  /*11830*/  MUFU.EX2 R22, R172 ;  /* 0x000000ac00167308 */ /* 0x000e620000000800 */
[----:B------:R-:W-:-:S02]  /*11840*/  FADD.FTZ R5, R91, R5 ;  /* 0x000000055b057221 */ /* 0x000fc40000010000 */
        /* <DEDUP_REMOVED lines=14> */
[----:B------:R-:W2:Y:S01]  /*11930*/  MUFU.EX2 R8, R195 ;  /* 0x000000c300087308 */ /* 0x000ea20000000800 */
[----:B------:R-:W-:-:S07]  /*11940*/  FADD.FTZ R0, R93, R0 ;  /* 0x000000005d007221 */ /* 0x000fce0000010000 */
[----:B------:R2:W-:Y:S01]  /*11950*/  MUFU.EX2 R23, R171 ;  /* 0x000000ab00177308 */ /* 0x0005e20000000800 */
[----:B-1----:R-:W-:-:S07]  /*11960*/  FADD.FTZ R5, R18, R5 ;  /* 0x0000000512057221 */ /* 0x002fce0000010000 */
[----:B------:R-:W1:Y:S01]  /*11970*/  MUFU.EX2 R20, R174 ;  /* 0x000000ae00147308 */ /* 0x000e620000000800 */
[----:B----4-:R-:W-:Y:S01]  /*11980*/  FADD.FTZ R4, R10, R4 ;  /* 0x000000040a047221 */ /* 0x010fe20000010000 */
[----:B--2---:R-:W2:Y:S06]  /*11990*/  LDSM.16.MT88.4 R168, [R231+0xb800] ;  /* 0x00b80000e7a8783b */ /* 0x004eac0000004200 */
[----:B------:R-:W4:Y:S01]  /*119a0*/  MUFU.EX2 R11, R211 ;  /* 0x000000d3000b7308 */ /* 0x000f220000000800 */
[----:B------:R-:W-:-:S07]  /*119b0*/  FADD.FTZ R2, R27, R2 ;  /* 0x000000021b027221 */ /* 0x000fce0000010000 */
[----:B------:R-:W1:Y:S01]  /*119c0*/  MUFU.EX2 R7, R209 ;  /* 0x000000d100077308 */ /* 0x000e620000000800 */
[----:B------:R-:W-:Y:S02]  /*119d0*/  FADD.FTZ R0, R22, R0 ;  /* 0x0000000016007221 */ /* 0x000fe40000010000 */
[----:B------:R-:W-:-:S05]  /*119e0*/  FADD.FTZ R5, R17, R5 ;  /* 0x0000000511057221 */ /* 0x000fca0000010000 */
[----:B------:R-:W3:Y:S01]  /*119f0*/  MUFU.EX2 R19, R175 ;  /* 0x000000af00137308 */ /* 0x000ee20000000800 */
[----:B------:R-:W-:Y:S02]  /*11a00*/  FADD.FTZ R4, R9, R4 ;  /* 0x0000000409047221 */ /* 0x000fe40000010000 */
[----:B------:R-:W-:Y:S02]  /*11a10*/  FADD.FTZ R2, R26, R2 ;  /* 0x000000021a027221 */ /* 0x000fe40000010000 */
[----:B------:R-:W-:Y:S02]  /*11a20*/  FADD.FTZ R0, R21, R0 ;  /* 0x0000000015007221 */ /* 0x000fe40000010000 */
[----:B------:R-:W-:Y:S02]  /*11a30*/  FADD.FTZ R5, R16, R5 ;  /* 0x0000000510057221 */ /* 0x000fe40000010000 */
[----:B------:R-:W-:Y:S02]  /*11a40*/  FADD.FTZ R4, R8, R4 ;  /* 0x0000000408047221 */ /* 0x000fe40000010000 */
[----:B------:R-:W-:-:S02]  /*11a50*/  FADD.FTZ R2, R25, R2 ;  /* 0x0000000219027221 */ /* 0x000fc40000010000 */
[----:B-1----:R-:W-:Y:S02]  /*11a60*/  FADD.FTZ R0, R20, R0 ;  /* 0x0000000014007221 */ /* 0x002fe40000010000 */
[----:B----4-:R-:W-:Y:S02]  /*11a70*/  FADD.FTZ R5, R11, R5 ;  /* 0x000000050b057221 */ /* 0x010fe40000010000 */
[----:B------:R-:W-:Y:S02]  /*11a80*/  FADD.FTZ R4, R7, R4 ;  /* 0x0000000407047221 */ /* 0x000fe40000010000 */
[----:B------:R-:W-:Y:S02]  /*11a90*/  FADD.FTZ R2, R23, R2 ;  /* 0x0000000217027221 */ /* 0x000fe40000010000 */
[----:B---3--:R-:W-:Y:S01]  /*11aa0*/  FADD.FTZ R0, R19, R0 ;  /* 0x0000000013007221 */ /* 0x008fe20000010000 */
        /* <DEDUP_REMOVED lines=13> */
[----:B------:R-:W-:Y:S02]  /*11b80*/  @UP0 UIADD3 UR33, UR33, -0x3, URZ ;  /* 0xfffffffd21210890 */ /* 0x000fe4000fffe03f */
[----:B------:R-:W-:Y:S01]  /*11b90*/  UMOV UR8, UR5 ;  /* 0x0000000500087c82 */ /* 0x000fe20008000000 */
[----:B------:R-:W-:-:S04]  /*11ba0*/  MOV R135, R206 ;  /* 0x000000ce00877202 */ /* 0x000fc80000000f00 */
[----:B------:R-:W-:Y:S01]  /*11bb0*/  HMMA.16816.F32 R148, R196, R154, R84 ;  /* 0x0000009ac494723c */ /* 0x000fe20000001854 */
[----:B------:R-:W-:Y:S01]  /*11bc0*/  MOV R136, R207 ;  /* 0x000000cf00887202 */ /* 0x000fe20000000f00 */
[----:B------:R-:W-:Y:S01]  /*11bd0*/  IMAD.MOV.U32 R3, RZ, RZ, R204 ;  /* 0x000000ffff037224 */ /* 0x000fe200078e00cc */
[----:B------:R-:W-:-:S05]  /*11be0*/  MOV R134, R205 ;  /* 0x000000cd00867202 */ /* 0x000fca0000000f00 */
[----:B--2---:R-:W-:Y:S01]  /*11bf0*/  HMMA.16816.F32 R160, R196, R168, R80 ;  /* 0x000000a8c4a0723c */ /* 0x004fe20000001850 */
[----:B------:R-:W-:Y:S01]  /*11c00*/  @P0 MOV R135, R206 ;  /* 0x000000ce00870202 */ /* 0x000fe20000000f00 */
[----:B------:R-:W-:Y:S01]  /*11c10*/  @P0 IMAD.MOV.U32 R136, RZ, RZ, R207 ;  /* 0x000000ffff880224 */ /* 0x000fe200078e00cf */
        /* <DEDUP_REMOVED lines=16> */
.L_x_166:
[----:B-12---:R-:W-:-:S12]  /*11d20*/  UIADD3 UR33, UR8, -0x1, URZ ;  /* 0xffffffff08217890 */ /* 0x006fd8000fffe03f */
.L_x_170:
[----:B-1----:R-:W-:-:S13]  /*11d30*/  ISETP.LE.AND P0, PT, RZ, UR33, PT ;  /* 0x00000021ff007c0c */ /* 0x002fda000bf03270 */
[----:B------:R-:W-:Y:S05]  /*11d40*/  @!P0 BRA `(.L_x_171) ;  /* 0x0000523000008947 */ /* 0x000fea0003800000 */
[----:B-----5:R-:W2:Y:S01]  /*11d50*/  LDL.64 R8, [R1+0xa8] ;  /* 0x0000a80001087983 */ /* 0x020ea20000100a00 */
[----:B------:R-:W-:Y:S01]  /*11d60*/  MOV R138, R3 ;  /* 0x00000003008a7202 */ /* 0x000fe20000000f00 */
[----:B------:R-:W-:Y:S01]  /*11d70*/  ULDC UR15, c[0x0][0x1a4] ;  /* 0x00006900000f7ab9 */ /* 0x000fe20000000800 */
[----:B------:R-:W-:Y:S01]  /*11d80*/  IMAD.MOV.U32 R133, RZ, RZ, R135 ;  /* 0x000000ffff857224 */ /* 0x000fe200078e0087 */
[----:B------:R-:W3:Y:S01]  /*11d90*/  LDL.LU.64 R6, [R1+0xf0] ;  /* 0x0000f00001067983 */ /* 0x000ee20000300a00 */
[----:B------:R-:W-:Y:S01]  /*11da0*/  ULDC UR23, c[0x0][0x19c] ;  /* 0x0000670000177ab9 */ /* 0x000fe20000000800 */
[----:B------:R-:W-:Y:S01]  /*11db0*/  IMAD.MOV.U32 R132, RZ, RZ, R136 ;  /* 0x000000ffff847224 */ /* 0x000fe200078e0088 */
[----:B------:R-:W-:Y:S01]  /*11dc0*/  USHF.L.U32 UR9, UR10, 0x5, URZ ;  /* 0x000000050a097899 */ /* 0x000fe2000800063f */
[----:B------:R-:W4:Y:S01]  /*11dd0*/  LDL.LU.64 R4, [R1+0xf8] ;  /* 0x0000f80001047983 */ /* 0x000f220000300a00 */
[----:B------:R-:W-:Y:S01]  /*11de0*/  UIMAD.WIDE.U32 UR50, UR10, 0x30, URZ ;  /* 0x000000300a3278a5 */ /* 0x000fe2000f8e003f */
[----:B------:R-:W-:Y:S01]  /*11df0*/  IMAD.MOV.U32 R137, RZ, RZ, R134 ;  /* 0x000000ffff897224 */ /* 0x000fe200078e0086 */
[----:B------:R-:W-:-:S02]  /*11e00*/  USHF.L.U32 UR12, UR10, 0x6, URZ ;  /* 0x000000060a0c7899 */ /* 0x000fc4000800063f */
[----:B------:R-:W-:Y:S02]  /*11e10*/  UIMAD.WIDE.U32 UR48, UR10, 0x50, URZ ;  /* 0x000000500a3078a5 */ /* 0x000fe4000f8e003f */
[----:B------:R-:W-:Y:S02]  /*11e20*/  UIMAD.WIDE.U32 UR46, UR10, 0x60, URZ ;  /* 0x000000600a2e78a5 */ /* 0x000fe4000f8e003f */
[----:B------:R-:W-:Y:S02]  /*11e30*/  UIMAD.WIDE.U32 UR44, UR10, 0x70, URZ ;  /* 0x000000700a2c78a5 */ /* 0x000fe4000f8e003f */
[----:B------:R-:W-:Y:S02]  /*11e40*/  USHF.L.U64.HI UR8, UR10, 0x5, UR15 ;  /* 0x000000050a087899 */ /* 0x000fe4000801020f */
[----:B------:R-:W-:Y:S02]  /*11e50*/  USHF.L.U64.HI UR11, UR10, 0x6, UR15 ;  /* 0x000000060a0b7899 */ /* 0x000fe4000801020f */
[----:B------:R-:W-:-:S02]  /*11e60*/  USHF.L.U64.HI UR16, UR4, 0x5, UR23 ;  /* 0x0000000504107899 */ /* 0x000fc40008010217 */
[----:B------:R-:W-:Y:S02]  /*11e70*/  USHF.L.U64.HI UR19, UR4, 0x6, UR23 ;  /* 0x0000000604137899 */ /* 0x000fe40008010217 */
[----:B------:R-:W-:Y:S02]  /*11e80*/  UIMAD UR10, UR15, 0x30, URZ ;  /* 0x000000300f0a78a4 */ /* 0x000fe4000f8e023f */
[----:B------:R-:W-:Y:S02]  /*11e90*/  UIMAD UR13, UR15, 0x50, URZ ;  /* 0x000000500f0d78a4 */ /* 0x000fe4000f8e023f */
[----:B------:R-:W-:Y:S02]  /*11ea0*/  UIMAD UR14, UR15, 0x60, URZ ;  /* 0x000000600f0e78a4 */ /* 0x000fe4000f8e023f */
[----:B------:R-:W-:Y:S02]  /*11eb0*/  UIMAD UR18, UR23, 0x30, URZ ;  /* 0x00000030171278a4 */ /* 0x000fe4000f8e023f */
[----:B------:R-:W-:-:S02]  /*11ec0*/  UIMAD UR21, UR23, 0x50, URZ ;  /* 0x00000050171578a4 */ /* 0x000fc4000f8e023f */
[----:B------:R-:W-:Y:S02]  /*11ed0*/  UIMAD UR22, UR23, 0x60, URZ ;  /* 0x00000060171678a4 */ /* 0x000fe4000f8e023f */
[----:B------:R-:W-:Y:S02]  /*11ee0*/  UIMAD.WIDE.U32 UR42, UR4, 0x30, URZ ;  /* 0x00000030042a78a5 */ /* 0x000fe4000f8e003f */
[----:B------:R-:W-:Y:S02]  /*11ef0*/  UIMAD.WIDE.U32 UR40, UR4, 0x50, URZ ;  /* 0x00000050042878a5 */ /* 0x000fe4000f8e003f */
[----:B------:R-:W-:Y:S02]  /*11f00*/  UIMAD.WIDE.U32 UR38, UR4, 0x60, URZ ;  /* 0x00000060042678a5 */ /* 0x000fe4000f8e003f */
[----:B------:R-:W-:Y:S02]  /*11f10*/  UIMAD.WIDE.U32 UR36, UR4, 0x70, URZ ;  /* 0x00000070042478a5 */ /* 0x000fe4000f8e003f */
[----:B------:R-:W-:-:S02]  /*11f20*/  UIMAD UR15, UR15, 0x70, URZ ;  /* 0x000000700f0f78a4 */ /* 0x000fc4000f8e023f */
[----:B------:R-:W-:Y:S02]  /*11f30*/  UIMAD UR23, UR23, 0x70, URZ ;  /* 0x00000070171778a4 */ /* 0x000fe4000f8e023f */
[----:B------:R-:W-:Y:S02]  /*11f40*/  USHF.L.U32 UR17, UR4, 0x5, URZ ;  /* 0x0000000504117899 */ /* 0x000fe4000800063f */
[----:B------:R-:W-:Y:S02]  /*11f50*/  USHF.L.U32 UR20, UR4, 0x6, URZ ;  /* 0x0000000604147899 */ /* 0x000fe4000800063f */
[----:B------:R-:W-:Y:S02]  /*11f60*/  UIADD3 UR10, UR10, UR51, URZ ;  /* 0x000000330a0a7290 */ /* 0x000fe4000fffe03f */
[----:B------:R-:W-:Y:S02]  /*11f70*/  UIADD3 UR13, UR13, UR49, URZ ;  /* 0x000000310d0d7290 */ /* 0x000fe4000fffe03f */
[----:B------:R-:W-:-:S02]  /*11f80*/  UIADD3 UR14, UR14, UR47, URZ ;  /* 0x0000002f0e0e7290 */ /* 0x000fc4000fffe03f */
[----:B------:R-:W-:Y:S02]  /*11f90*/  UIADD3 UR15, UR15, UR45, URZ ;  /* 0x0000002d0f0f7290 */ /* 0x000fe4000fffe03f */
[----:B------:R-:W-:Y:S02]  /*11fa0*/  UIADD3 UR18, UR18, UR43, URZ ;  /* 0x0000002b12127290 */ /* 0x000fe4000fffe03f */
[----:B------:R-:W-:Y:S02]  /*11fb0*/  UIADD3 UR21, UR21, UR41, URZ ;  /* 0x0000002915157290 */ /* 0x000fe4000fffe03f */
[----:B------:R-:W-:Y:S02]  /*11fc0*/  UIADD3 UR22, UR22, UR39, URZ ;  /* 0x0000002716167290 */ /* 0x000fe4000fffe03f */
[----:B------:R-:W-:Y:S01]  /*11fd0*/  UIADD3 UR23, UR23, UR37, URZ ;  /* 0x0000002517177290 */ /* 0x000fe2000fffe03f */
[----:B---3--:R-:W-:Y:S02]  /*11fe0*/  MOV R3, R7 ;  /* 0x0000000700037202 */ /* 0x008fe40000000f00 */
[----:B----4-:R-:W-:-:S05]  /*11ff0*/  MOV R2, R4 ;  /* 0x0000000400027202 */ /* 0x010fca0000000f00 */
[----:B------:R1:W-:Y:S01]  /*12000*/  STL.64 [R1+0xa0], R2 ;  /* 0x0000a00201007387 */ /* 0x0003e20000100a00 */
[----:B--2---:R-:W-:Y:S01]  /*12010*/  ISETP.GE.AND P0, PT, R8, c[0x0][0x220], PT ;  /* 0x0000880008007a0c */ /* 0x004fe20003f06270 */
[----:B------:R-:W-:Y:S05]  /*12020*/  BRA `(.L_x_172) ;  /* 0x0000056000007947 */ /* 0x000fea0003800000 */
.L_x_174:
[----:B------:R-:W2:Y:S01]  /*12030*/  LDL.64 R134, [R1+0xb8] ;  /* 0x0000b80001867983 */ /* 0x000ea20000100a00 */
[----:B------:R-:W-:Y:S02]  /*12040*/  ULDC.64 UR4, c[0x0][0x198] ;  /* 0x0000660000047ab9 */ /* 0x000fe40000000a00 */
[----:B------:R-:W-:Y:S01]  /*12050*/  UIADD3 UR32, UR33, -0x1, URZ ;  /* 0xffffffff21207890 */ /* 0x000fe2000fffe03f */
[----:B------:R-:W3:Y:S03]  /*12060*/  LDL.64 R248, [R1+0xb0] ;  /* 0x0000b00001f87983 */ /* 0x000ee60000100a00 */
[----:B------:R-:W-:Y:S01]  /*12070*/  USHF.R.S32.HI UR7, URZ, 0x1f, UR32 ;  /* 0x0000001f3f077899 */ /* 0x000fe20008011420 */
[----:B------:R1:W-:Y:S01]  /*12080*/  @P0 STS.128 [R246+0x4000], RZ ;  /* 0x004000fff6000388 */ /* 0x0003e20000000c00 */
[----:B------:R-:W-:Y:S02]  /*12090*/  UIMAD.WIDE.U32 UR54, UR32, UR4, URZ ;  /* 0x00000004203672a5 */ /* 0x000fe4000f8e003f */
[----:B------:R-:W-:Y:S04]  /*120a0*/  UIMAD UR7, UR7, UR4, URZ ;  /* 0x00000004070772a4 */ /* 0x000fe8000f8e023f */
[----:B------:R-:W-:Y:S01]  /*120b0*/  UIMAD UR7, UR32, UR5, UR7 ;  /* 0x00000005200772a4 */ /* 0x000fe2000f8e0207 */
[----:B------:R-:W-:Y:S03]  /*120c0*/  IMAD.U32 R0, RZ, RZ, UR54 ;  /* 0x00000036ff007e24 */ /* 0x000fe6000f8e00ff */
[----:B------:R-:W-:Y:S06]  /*120d0*/  UIADD3 UR7, UR55, UR7, URZ ;  /* 0x0000000737077290 */ /* 0x000fec000fffe03f */
[----:B------:R-:W-:Y:S02]  /*120e0*/  IMAD.U32 R2, RZ, RZ, UR7 ;  /* 0x00000007ff027e24 */ /* 0x000fe4000f8e00ff */
[----:B--2---:R-:W-:Y:S01]  /*120f0*/  IMAD.U32 R135, RZ, RZ, UR54 ;  /* 0x00000036ff877e24 */ /* 0x004fe2000f8e00ff */
[----:B------:R-:W-:Y:S04]  /*12100*/  LEA R0, P3, R0, R134, 0x7 ;  /* 0x0000008600007211 */ /* 0x000fe800078638ff */
[----:B------:R-:W-:Y:S02]  /*12110*/  @!P0 IADD3 R3, P2, R0, UR25, RZ ;  /* 0x0000001900038c10 */ /* 0x000fe4000ff5e0ff */
[----:B---3--:R-:W-:Y:S02]  /*12120*/  LEA.HI.X R2, R135, R249, R2, 0x7, P3 ;  /* 0x000000f987027211 */ /* 0x008fe400018f3c02 */
[C---:B------:R-:W-:Y:S02]  /*12130*/  @!P0 LEA R216, P6, R3.reuse, c[0x0][0x168], 0x1 ;  /* 0x00005a0003d88a11 */ /* 0x040fe400078c08ff */
[----:B------:R-:W-:Y:S02]  /*12140*/  @!P0 IADD3.X R136, R2, UR24, RZ, P2, !PT ;  /* 0x0000001802888c10 */ /* 0x000fe400097fe4ff */
[C---:B------:R-:W-:Y:S02]  /*12150*/  @!P0 IADD3 R134, P5, R0.reuse, UR17, RZ ;  /* 0x0000001100868c10 */ /* 0x040fe4000ffbe0ff */
[----:B------:R-:W-:Y:S02]  /*12160*/  @!P0 LEA.HI.X R217, R3, c[0x0][0x16c], R136, 0x1, P6 ;  /* 0x00005b0003d98a11 */ /* 0x000fe400030f0c88 */
[----:B------:R-:W-:Y:S02]  /*12170*/  @!P0 LEA R210, P6, R0, c[0x0][0x168], 0x1 ;  /* 0x00005a0000d28a11 */ /* 0x000fe400078c08ff */
[----:B------:R-:W-:Y:S02]  /*12180*/  @!P0 LEA R214, P4, R134, c[0x0][0x168], 0x1 ;  /* 0x00005a0086d68a11 */ /* 0x000fe400078808ff */
[----:B------:R-:W-:Y:S02]  /*12190*/  @!P0 LEA.HI.X R211, R0, c[0x0][0x16c], R2, 0x1, P6 ;  /* 0x00005b0000d38a11 */ /* 0x000fe400030f0c02 */
[----:B------:R-:W-:Y:S02]  /*121a0*/  @!P0 IADD3.X R204, R2, UR16, RZ, P5, !PT ;  /* 0x0000001002cc8c10 */ /* 0x000fe4000affe4ff */
[----:B------:R-:W-:Y:S01]  /*121b0*/  @!P0 IADD3 R135, P3, R0, UR42, RZ ;  /* 0x0000002a00878c10 */ /* 0x000fe2000ff7e0ff */
[----:B------:R-:W-:Y:S01]  /*121c0*/  @!PT LDS RZ, [RZ] ;  /* 0x00000000fffff984 */ /* 0x000fe20000000800 */
[----:B------:R-:W-:Y:S01]  /*121d0*/  @!PT LDS RZ, [RZ] ;  /* 0x00000000fffff984 */ /* 0x000fe20000000800 */
[----:B------:R-:W-:Y:S01]  /*121e0*/  @!PT LDS RZ, [RZ] ;  /* 0x00000000fffff984 */ /* 0x000fe20000000800 */
[----:B------:R1:W-:Y:S01]  /*121f0*/  @!P0 LDGSTS.E.BYPASS.LTC128B.128 [R246+0x4000], [R210.64] ;  /* 0x04000000d2f68fae */ /* 0x0003e2000b901d74 */
[----:B------:R-:W-:Y:S02]  /*12200*/  @!P0 LEA.HI.X R215, R134, c[0x0][0x16c], R204, 0x1, P4 ;  /* 0x00005b0086d78a11 */ /* 0x000fe400020f0ccc */
[C---:B------:R-:W-:Y:S01]  /*12210*/  @!P0 LEA R212, P2, R135.reuse, c[0x0][0x168], 0x1 ;  /* 0x00005a0087d48a11 */ /* 0x040fe200078408ff */
[----:B------:R1:W-:Y:S01]  /*12220*/  @P0 STS.128 [R246+0x4800], RZ ;  /* 0x004800fff6000388 */ /* 0x0003e20000000c00 */
[----:B------:R-:W-:Y:S02]  /*12230*/  @!P0 IADD3.X R205, R2, UR18, RZ, P3, !PT ;  /* 0x0000001202cd8c10 */ /* 0x000fe40009ffe4ff */
[C---:B------:R-:W-:Y:S01]  /*12240*/  @!P0 IADD3 R3, P5, R0.reuse, UR20, RZ ;  /* 0x0000001400038c10 */ /* 0x040fe2000ffbe0ff */
[----:B------:R-:W-:Y:S01]  /*12250*/  @!PT LDS RZ, [RZ] ;  /* 0x00000000fffff984 */ /* 0x000fe20000000800 */
[----:B------:R-:W-:Y:S01]  /*12260*/  @!PT LDS RZ, [RZ] ;  /* 0x00000000fffff984 */ /* 0x000fe20000000800 */
[----:B------:R-:W-:Y:S01]  /*12270*/  @!PT LDS RZ, [RZ] ;  /* 0x00000000fffff984 */ /* 0x000fe20000000800 */
[----:B------:R1:W-:Y:S01]  /*12280*/  @!P0 LDGSTS.E.BYPASS.LTC128B.128 [R246+0x4800], [R216.64] ;  /* 0x04800000d8f68fae */ /* 0x0003e2000b901d74 */
[----:B------:R-:W-:Y:S02]  /*12290*/  @!P0 LEA.HI.X R213, R135, c[0x0][0x16c], R205, 0x1, P2 ;  /* 0x00005b0087d58a11 */ /* 0x000fe400010f0ccd */
[----:B------:R-:W-:Y:S01]  /*122a0*/  @!P0 LEA R208, P6, R3, c[0x0][0x168], 0x1 ;  /* 0x00005a0003d08a11 */ /* 0x000fe200078c08ff */
[----:B------:R1:W-:Y:S01]  /*122b0*/  @P0 STS.128 [R246+0x5000], RZ ;  /* 0x005000fff6000388 */ /* 0x0003e20000000c00 */
[C---:B------:R-:W-:Y:S02]  /*122c0*/  @!P0 IADD3 R135, P4, R0.reuse, UR40, RZ ;  /* 0x0000002800878c10 */ /* 0x040fe4000ff9e0ff */
[C---:B------:R-:W-:Y:S01]  /*122d0*/  @!P0 IADD3 R136, P2, R0.reuse, UR38, RZ ;  /* 0x0000002600888c10 */ /* 0x040fe2000ff5e0ff */
[----:B------:R-:W-:Y:S01]  /*122e0*/  @!PT LDS RZ, [RZ] ;  /* 0x00000000fffff984 */ /* 0x000fe20000000800 */
[----:B------:R-:W-:Y:S01]  /*122f0*/  @!PT LDS RZ, [RZ] ;  /* 0x00000000fffff984 */ /* 0x000fe20000000800 */
[----:B------:R-:W-:Y:S01]  /*12300*/  @!PT LDS RZ, [RZ] ;  /* 0x00000000fffff984 */ /* 0x000fe20000000800 */
[----:B------:R1:W-:Y:S01]  /*12310*/  @!P0 LDGSTS.E.BYPASS.LTC128B.128 [R246+0x5000], [R214.64] ;  /* 0x05000000d6f68fae */ /* 0x0003e2000b901d74 */
[----:B------:R-:W-:Y:S02]  /*12320*/  @!P0 IADD3 R218, P3, R0, UR36, RZ ;  /* 0x0000002400da8c10 */ /* 0x000fe4000ff7e0ff */
[C---:B------:R-:W-:Y:S01]  /*12330*/  @!P0 IADD3.X R0, R2.reuse, UR19, RZ, P5, !PT ;  /* 0x0000001302008c10 */ /* 0x040fe2000affe4ff */
[----:B------:R1:W-:Y:S01]  /*12340*/  @P0 STS.128 [R246+0x5800], RZ ;  /* 0x005800fff6000388 */ /* 0x0003e20000000c00 */
[----:B------:R-:W-:Y:S02]  /*12350*/  @!P0 LEA R206, P5, R135, c[0x0][0x168], 0x1 ;  /* 0x00005a0087ce8a11 */ /* 0x000fe400078a08ff */
[----:B------:R-:W-:Y:S01]  /*12360*/  @!P0 LEA.HI.X R209, R3, c[0x0][0x16c], R0, 0x1, P6 ;  /* 0x00005b0003d18a11 */ /* 0x000fe200030f0c00 */
[----:B------:R-:W-:Y:S01]  /*12370*/  @!PT LDS RZ, [RZ] ;  /* 0x00000000fffff984 */ /* 0x000fe20000000800 */
[----:B------:R-:W-:Y:S01]  /*12380*/  @!PT LDS RZ, [RZ] ;  /* 0x00000000fffff984 */ /* 0x000fe20000000800 */
[----:B------:R-:W-:Y:S01]  /*12390*/  @!PT LDS RZ, [RZ] ;  /* 0x00000000fffff984 */ /* 0x000fe20000000800 */
[----:B------:R1:W-:Y:S01]  /*123a0*/  @!P0 LDGSTS.E.BYPASS.LTC128B.128 [R246+0x5800], [R212.64] ;  /* 0x05800000d4f68fae */ /* 0x0003e2000b901d74 */
[----:B------:R-:W-:Y:S02]  /*123b0*/  @!P0 IADD3.X R205, R2, UR21, RZ, P4, !PT ;  /* 0x0000001502cd8c10 */ /* 0x000fe4000a7fe4ff */
[----:B------:R-:W-:Y:S01]  /*123c0*/  @!P0 LEA R204, P4, R136, c[0x0][0x168], 0x1 ;  /* 0x00005a0088cc8a11 */ /* 0x000fe200078808ff */
[----:B------:R1:W-:Y:S01]  /*123d0*/  @P0 STS.128 [R246+0x6000], RZ ;  /* 0x006000fff6000388 */ /* 0x0003e20000000c00 */
[----:B------:R-:W-:Y:S02]  /*123e0*/  @!P0 LEA.HI.X R207, R135, c[0x0][0x16c], R205, 0x1, P5 ;  /* 0x00005b0087cf8a11 */ /* 0x000fe400028f0ccd */
[----:B------:R-:W-:Y:S01]  /*123f0*/  @!P0 IADD3.X R219, R2, UR22, RZ, P2, !PT ;  /* 0x0000001602db8c10 */ /* 0x000fe200097fe4ff */
[----:B------:R-:W-:Y:S01]  /*12400*/  @!PT LDS RZ, [RZ] ;  /* 0x00000000fffff984 */ /* 0x000fe20000000800 */
[----:B------:R-:W-:Y:S01]  /*12410*/  @!PT LDS RZ, [RZ] ;  /* 0x00000000fffff984 */ /* 0x000fe20000000800 */
[----:B------:R-:W-:Y:S01]  /*12420*/  @!PT LDS RZ, [RZ] ;  /* 0x00000000fffff984 */ /* 0x000fe20000000800 */
[----:B------:R1:W-:Y:S01]  /*12430*/  @!P0 LDGSTS.E.BYPASS.LTC128B.128 [R246+0x6000], [R208.64] ;  /* 0x06000000d0f68fae */ /* 0x0003e2000b901d74 */
[----:B------:R-:W-:Y:S02]  /*12440*/  @!P0 LEA R134, P2, R218, c[0x0][0x168], 0x1 ;  /* 0x00005a00da868a11 */ /* 0x000fe400078408ff */
[----:B------:R-:W-:Y:S01]  /*12450*/  @!P0 LEA.HI.X R205, R136, c[0x0][0x16c], R219, 0x1, P4 ;  /* 0x00005b0088cd8a11 */ /* 0x000fe200020f0cdb */
[----:B------:R1:W-:Y:S01]  /*12460*/  @P0 STS.128 [R246+0x6800], RZ ;  /* 0x006800fff6000388 */ /* 0x0003e20000000c00 */
[----:B------:R-:W-:Y:S03]  /*12470*/  @!P0 IADD3.X R2, R2, UR23, RZ, P3, !PT ;  /* 0x0000001702028c10 */ /* 0x000fe60009ffe4ff */
[----:B------:R-:W-:Y:S01]  /*12480*/  @!PT LDS RZ, [RZ] ;  /* 0x00000000fffff984 */ /* 0x000fe20000000800 */
[----:B------:R-:W-:Y:S01]  /*12490*/  @!PT LDS RZ, [RZ] ;  /* 0x00000000fffff984 */ /* 0x000fe20000000800 */
[----:B------:R-:W-:Y:S01]  /*124a0*/  @!PT LDS RZ, [RZ] ;  /* 0x00000000fffff984 */ /* 0x000fe20000000800 */
[----:B------:R1:W-:Y:S01]  /*124b0*/  @!P0 LDGSTS.E.BYPASS.LTC128B.128 [R246+0x6800], [R206.64] ;  /* 0x06800000cef68fae */ /* 0x0003e2000b901d74 */
[----:B------:R-:W-:Y:S03]  /*124c0*/  @!P0 LEA.HI.X R135, R218, c[0x0][0x16c], R2, 0x1, P2 ;  /* 0x00005b00da878a11 */ /* 0x000fe600010f0c02 */
        /* <DEDUP_REMOVED lines=10> */
[----:B------:R-:W0:Y:S01]  /*12570*/  LDGDEPBAR ;  /* 0x00000000000079af */ /* 0x000e220000000000 */
[----:B------:R-:W-:-:S05]  /*12580*/  BRA `(.L_x_173) ;  /* 0x00000fc000007947 */ /* 0x000fca0003800000 */
.L_x_172:
[----:B------:R-:W2:Y:S01]  /*12590*/  LDL.64 R4, [R1+0xa0] ;  /* 0x0000a00001047983 */ /* 0x000ea20000100a00 */
[----:B------:R-:W-:Y:S04]  /*125a0*/  DEPBAR.LE SB0, 0x0 ;  /* 0x000080000000791a */ /* 0x000fe80000000000 */
[----:B------:R-:W-:Y:S01]  /*125b0*/  USHF.R.S32.HI UR5, URZ, 0x1f, UR33 ;  /* 0x0000001f3f057899 */ /* 0x000fe20008011421 */
[----:B------:R-:W-:Y:S01]  /*125c0*/  BAR.SYNC.DEFER_BLOCKING 0x0 ;  /* 0x0000000000007b1d */ /* 0x000fe20000010000 */
[----:B------:R-:W-:Y:S01]  /*125d0*/  UIMAD UR4, UR26, UR33, URZ ;  /* 0x000000211a0472a4 */ /* 0x000fe2000f8e023f */
[----:B-1----:R-:W-:Y:S03]  /*125e0*/  IMAD.U32 R2, RZ, RZ, UR33 ;  /* 0x00000021ff027e24 */ /* 0x002fe6000f8e00ff */
[----:B------:R-:W-:Y:S01]  /*125f0*/  UIMAD UR4, UR5, UR27, UR4 ;  /* 0x0000001b050472a4 */ /* 0x000fe2000f8e0204 */
[----:B------:R-:W-:Y:S01]  /*12600*/  @P0 STS.128 [R246+0x8000], RZ ;  /* 0x008000fff6000388 */ /* 0x000fe20000000c00 */
[----:B--2---:R-:W-:Y:S05]  /*12610*/  IMAD.WIDE.U32 R2, R2, UR27, R4 ;  /* 0x0000001b02027c25 */ /* 0x004fea000f8e0004 */
[----:B------:R-:W-:Y:S02]  /*12620*/  IADD3 R0, R3, UR4, RZ ;  /* 0x0000000403007c10 */ /* 0x000fe4000fffe0ff */
[C---:B------:R-:W-:Y:S02]  /*12630*/  @!P0 IADD3 R3, P1, R2.reuse, UR29, RZ ;  /* 0x0000001d02038c10 */ /* 0x040fe4000ff3e0ff */
[----:B------:R-:W-:Y:S02]  /*12640*/  @!P0 IADD3 R4, P6, R2, UR9, RZ ;  /* 0x0000000902048c10 */ /* 0x000fe4000ffde0ff */
[----:B------:R-:W-:Y:S02]  /*12650*/  @!P0 IADD3.X R6, R0, UR28, RZ, P1, !PT ;  /* 0x0000001c00068c10 */ /* 0x000fe40008ffe4ff */
[C---:B------:R-:W-:Y:S02]  /*12660*/  @!P0 LEA R16, P1, R3.reuse, c[0x0][0x170], 0x1 ;  /* 0x00005c0003108a11 */ /* 0x040fe400078208ff */
[C---:B------:R-:W-:Y:S02]  /*12670*/  @!P0 IADD3 R5, P5, R2.reuse, UR50, RZ ;  /* 0x0000003202058c10 */ /* 0x040fe4000ffbe0ff */
[----:B------:R-:W-:Y:S02]  /*12680*/  @!P0 LEA.HI.X R17, R3, c[0x0][0x174], R6, 0x1, P1 ;  /* 0x00005d0003118a11 */ /* 0x000fe400008f0c06 */
[----:B------:R-:W-:Y:S02]  /*12690*/  @!P0 LEA R14, P1, R2, c[0x0][0x170], 0x1 ;  /* 0x00005c00020e8a11 */ /* 0x000fe400078208ff */
[----:B------:R-:W-:Y:S02]  /*126a0*/  @!P0 IADD3.X R6, R0, UR8, RZ, P6, !PT ;  /* 0x0000000800068c10 */ /* 0x000fe4000b7fe4ff */
[----:B------:R-:W-:Y:S02]  /*126b0*/  @!P0 LEA.HI.X R15, R2, c[0x0][0x174], R0, 0x1, P1 ;  /* 0x00005d00020f8a11 */ /* 0x000fe400008f0c00 */
[----:B------:R-:W-:Y:S02]  /*126c0*/  @!P0 LEA R12, P6, R4, c[0x0][0x170], 0x1 ;  /* 0x00005c00040c8a11 */ /* 0x000fe400078c08ff */
[----:B------:R-:W-:Y:S01]  /*126d0*/  @!P0 IADD3.X R8, R0, UR10, RZ, P5, !PT ;  /* 0x0000000a00088c10 */ /* 0x000fe2000affe4ff */
[----:B------:R-:W-:Y:S01]  /*126e0*/  @!PT LDS RZ, [RZ] ;  /* 0x00000000fffff984 */ /* 0x000fe20000000800 */
[----:B------:R-:W-:Y:S01]  /*126f0*/  @!PT LDS RZ, [RZ] ;  /* 0x00000000fffff984 */ /* 0x000fe20000000800 */
[----:B------:R-:W-:Y:S01]  /*12700*/  @!PT LDS RZ, [RZ] ;  /* 0x00000000fffff984 */ /* 0x000fe20000000800 */
[----:B------:R1:W-:Y:S01]  /*12710*/  @!P0 LDGSTS.E.BYPASS.LTC128B.128 [R246+0x8000], [R14.64] ;  /* 0x080000000ef68fae */ /* 0x0003e2000b901d74 */
[----:B------:R-:W-:Y:S02]  /*12720*/  @!P0 LEA.HI.X R13, R4, c[0x0][0x174], R6, 0x1, P6 ;  /* 0x00005d00040d8a11 */ /* 0x000fe400030f0c06 */
[C---:B------:R-:W-:Y:S02]  /*12730*/  @!P0 LEA R10, P5, R5.reuse, c[0x0][0x170], 0x1 ;  /* 0x00005c00050a8a11 */ /* 0x040fe400078a08ff */
[----:B------:R-:W-:Y:S01]  /*12740*/  @!P0 IADD3 R7, P4, R2, UR12, RZ ;  /* 0x0000000c02078c10 */ /* 0x000fe2000ff9e0ff */
[----:B------:R-:W-:Y:S01]  /*12750*/  @P0 STS.128 [R246+0x8800], RZ ;  /* 0x008800fff6000388 */ /* 0x000fe20000000c00 */
[----:B------:R-:W-:Y:S02]  /*12760*/  @!P0 LEA.HI.X R11, R5, c[0x0][0x174], R8, 0x1, P5 ;  /* 0x00005d00050b8a11 */ /* 0x000fe400028f0c08 */
[----:B------:R-:W-:Y:S02]  /*12770*/  @!P0 IADD3.X R5, R0, UR11, RZ, P4, !PT ;  /* 0x0000000b00058c10 */ /* 0x000fe4000a7fe4ff */
[C---:B------:R-:W-:Y:S01]  /*12780*/  @!P0 LEA R8, P4, R7.reuse, c[0x0][0x170], 0x1 ;  /* 0x00005c0007088a11 */ /* 0x040fe200078808ff */
[----:B------:R-:W-:Y:S01]  /*12790*/  @!PT LDS RZ, [RZ] ;  /* 0x00000000fffff984 */ /* 0x000fe20000000800 */
[----:B------:R-:W-:Y:S01]  /*127a0*/  @!PT LDS RZ, [RZ] ;  /* 0x00000000fffff984 */ /* 0x000fe20000000800 */
[----:B------:R-:W-:Y:S01]  /*127b0*/  @!PT LDS RZ, [RZ] ;  /* 0x00000000fffff984 */ /* 0x000fe20000000800 */
[----:B------:R2:W-:Y:S01]  /*127c0*/  @!P0 LDGSTS.E.BYPASS.LTC128B.128 [R246+0x8800], [R16.64] ;  /* 0x0880000010f68fae */ /* 0x0005e2000b901d74 */
[----:B------:R-:W-:Y:S02]  /*127d0*/  @!P0 IADD3 R18, P3, R2, UR48, RZ ;  /* 0x0000003002128c10 */ /* 0x000fe4000ff7e0ff */
[----:B------:R-:W-:Y:S02]  /*127e0*/  @!P0 LEA.HI.X R9, R7, c[0x0][0x174], R5, 0x1, P4 ;  /* 0x00005d0007098a11 */ /* 0x000fe400020f0c05 */
[----:B------:R-:W-:Y:S01]  /*127f0*/  @!P0 IADD3.X R20, R0, UR13, RZ, P3, !PT ;  /* 0x0000000d00148c10 */ /* 0x000fe20009ffe4ff */
[----:B------:R-:W-:Y:S01]  /*12800*/  @P0 STS.128 [R246+0x9000], RZ ;  /* 0x009000fff6000388 */ /* 0x000fe20000000c00 */
[----:B------:R-:W-:Y:S02]  /*12810*/  @!P0 LEA R6, P3, R18, c[0x0][0x170], 0x1 ;  /* 0x00005c0012068a11 */ /* 0x000fe400078608ff */
[----:B------:R-:W-:Y:S02]  /*12820*/  @!P0 IADD3 R19, P2, R2, UR46, RZ ;  /* 0x0000002e02138c10 */ /* 0x000fe4000ff5e0ff */
[----:B------:R-:W-:Y:S01]  /*12830*/  @!P0 LEA.HI.X R7, R18, c[0x0][0x174], R20, 0x1, P3 ;  /* 0x00005d0012078a11 */ /* 0x000fe200018f0c14 */
[----:B------:R-:W-:Y:S01]  /*12840*/  @!PT LDS RZ, [RZ] ;  /* 0x00000000fffff984 */ /* 0x000fe20000000800 */
[----:B------:R-:W-:Y:S01]  /*12850*/  @!PT LDS RZ, [RZ] ;  /* 0x00000000fffff984 */ /* 0x000fe20000000800 */
[----:B------:R-:W-:Y:S01]  /*12860*/  @!PT LDS RZ, [RZ] ;  /* 0x00000000fffff984 */ /* 0x000fe20000000800 */
[----:B------:R1:W-:Y:S01]  /*12870*/  @!P0 LDGSTS.E.BYPASS.LTC128B.128 [R246+0x9000], [R12.64] ;  /* 0x090000000cf68fae */ /* 0x0003e2000b901d74 */
[----:B------:R-:W-:Y:S02]  /*12880*/  @!P0 IADD3.X R21, R0, UR14, RZ, P2, !PT ;  /* 0x0000000e00158c10 */ /* 0x000fe400097fe4ff */
        /* <DEDUP_REMOVED lines=9> */
[----:B------:R3:W-:Y:S03]  /*12920*/  @!P0 LDGSTS.E.BYPASS.LTC128B.128 [R246+0x9800], [R10.64] ;  /* 0x098000000af68fae */ /* 0x0007e6000b901d74 */
[----:B------:R-:W-:Y:S02]  /*12930*/  @!P0 LEA.HI.X R3, R3, c[0x0][0x174], R0, 0x1, P1 ;  /* 0x00005d0003038a11 */ /* 0x000fe400008f0c00 */
[----:B------:R-:W-:Y:S01]  /*12940*/  ISETP.LT.AND P1, PT, RZ, UR33, PT ;  /* 0x00000021ff007c0c */ /* 0x000fe2000bf21270 */
[----:B------:R-:W-:Y:S06]  /*12950*/  @P0 STS.128 [R246+0xa000], RZ ;  /* 0x00a000fff6000388 */ /* 0x000fec0000000c00 */
[----:B------:R-:W-:Y:S01]  /*12960*/  @!PT LDS RZ, [RZ] ;  /* 0x00000000fffff984 */ /* 0x000fe20000000800 */
[----:B------:R-:W-:Y:S01]  /*12970*/  @!PT LDS RZ, [RZ] ;  /* 0x00000000fffff984 */ /* 0x000fe20000000800 */
[----:B------:R-:W-:Y:S01]  /*12980*/  @!PT LDS RZ, [RZ] ;  /* 0x00000000fffff984 */ /* 0x000fe20000000800 */
[----:B------:R3:W-:Y:S06]  /*12990*/  @!P0 LDGSTS.E.BYPASS.LTC128B.128 [R246+0xa000], [R8.64] ;  /* 0x0a00000008f68fae */ /* 0x0007ec000b901d74 */
        /* <DEDUP_REMOVED lines=15> */
[----:B------:R-:W-:Y:S06]  /*12a90*/  LDSM.16.M88.4 R128, [R234] ;  /* 0x00000000ea80783b */ /* 0x000fec0000000200 */
[----:B--2---:R-:W4:Y:S06]  /*12aa0*/  LDSM.16.M88.4 R16, [R139+0x4000] ;  /* 0x004000008b10783b */ /* 0x004f2c0000000200 */
[----:B------:R-:W3:Y:S06]  /*12ab0*/  LDSM.16.M88.4 R124, [R234+0x2000] ;  /* 0x00200000ea7c783b */ /* 0x000eec0000000200 */
[----:B------:R-:W2:Y:S06]  /*12ac0*/  LDSM.16.M88.4 R32, [R139+0x4800] ;  /* 0x004800008b20783b */ /* 0x000eac0000000200 */
[----:B------:R-:W0:Y:S06]  /*12ad0*/  LDGDEPBAR ;  /* 0x00000000000079af */ /* 0x000e2c0000000000 */
[----:B------:R-:W5:Y:S06]  /*12ae0*/  LDSM.16.M88.4 R48, [R139+0x5000] ;  /* 0x005000008b30783b */ /* 0x000f6c0000000200 */
[----:B------:R-:W2:Y:S06]  /*12af0*/  LDSM.16.M88.4 R64, [R139+0x5800] ;  /* 0x005800008b40783b */ /* 0x000eac0000000200 */
[----:B------:R-:W5:Y:S01]  /*12b00*/  LDSM.16.M88.4 R80, [R139+0x6000] ;  /* 0x006000008b50783b */ /* 0x000f620000000200 */
[-C--:B----4-:R-:W-:Y:S05]  /*12b10*/  HMMA.16816.F32 R4, R128, R16.reuse, RZ ;  /* 0x000000108004723c */ /* 0x090fea00000018ff */
[----:B------:R-:W4:Y:S03]  /*12b20*/  LDSM.16.M88.4 R96, [R139+0x6800] ;  /* 0x006800008b60783b */ /* 0x000f260000000200 */
[C---:B---3--:R-:W-:Y:S03]  /*12b30*/  HMMA.16816.F32 R8, R124.reuse, R16, RZ ;  /* 0x000000107c08723c */ /* 0x048fe600000018ff */
[----:B------:R-:W3:Y:S06]  /*12b40*/  LDSM.16.M88.4 R112, [R139+0x7000] ;  /* 0x007000008b70783b */ /* 0x000eec0000000200 */
[----:B------:R-:W3:Y:S01]  /*12b50*/  LDSM.16.M88.4 R204, [R139+0x7800] ;  /* 0x007800008bcc783b */ /* 0x000ee20000000200 */
[-C--:B-1----:R-:W-:Y:S05]  /*12b60*/  HMMA.16816.F32 R12, R124, R18.reuse, RZ ;  /* 0x000000127c0c723c */ /* 0x082fea00000018ff */
[----:B------:R-:W-:Y:S03]  /*12b70*/  LDSM.16.M88.4 R208, [R237] ;  /* 0x00000000edd0783b */ /* 0x000fe60000000200 */
[C---:B------:R-:W-:Y:S03]  /*12b80*/  HMMA.16816.F32 R16, R128.reuse, R18, RZ ;  /* 0x000000128010723c */ /* 0x040fe600000018ff */
[----:B------:R-:W1:Y:S05]  /*12b90*/  LDSM.16.M88.4 R212, [R233+0x4000] ;  /* 0x00400000e9d4783b */ /* 0x000e6a0000000200 */
[-C--:B--2---:R-:W-:Y:S01]  /*12ba0*/  HMMA.16816.F32 R20, R128, R32.reuse, RZ ;  /* 0x000000208014723c */ /* 0x084fe200000018ff */
[----:B------:R-:W2:Y:S06]  /*12bb0*/  LDSM.16.M88.4 R216, [R237+0x2000] ;  /* 0x00200000edd8783b */ /* 0x000eac0000000200 */
[----:B------:R-:W1:Y:S01]  /*12bc0*/  LDSM.16.M88.4 R220, [R233+0x4800] ;  /* 0x00480000e9dc783b */ /* 0x000e620000000200 */
[C---:B------:R-:W-:Y:S05]  /*12bd0*/  HMMA.16816.F32 R24, R124.reuse, R32, RZ ;  /* 0x000000207c18723c */ /* 0x040fea00000018ff */
[----:B------:R-:W-:Y:S03]  /*12be0*/  LDSM.16.M88.4 R224, [R233+0x6000] ;  /* 0x00600000e9e0783b */ /* 0x000fe60000000200 */
[-C--:B------:R-:W-:Y:S08]  /*12bf0*/  HMMA.16816.F32 R28, R124, R34.reuse, RZ ;  /* 0x000000227c1c723c */ /* 0x080ff000000018ff */
[C---:B------:R-:W-:Y:S08]  /*12c00*/  HMMA.16816.F32 R32, R128.reuse, R34, RZ ;  /* 0x000000228020723c */ /* 0x040ff000000018ff */
[-C--:B-----5:R-:W-:Y:S08]  /*12c10*/  HMMA.16816.F32 R36, R128, R48.reuse, RZ ;  /* 0x000000308024723c */ /* 0x0a0ff000000018ff */
        /* <DEDUP_REMOVED lines=23> */
[----:B------:R-:W3:Y:S07]  /*12d90*/  LDSM.16.M88.4 R204, [R233+0x5000] ;  /* 0x00500000e9cc783b */ /* 0x000eee0000000200 */
[-C--:B-1----:R-:W-:Y:S08]  /*12da0*/  HMMA.16816.F32 R4, R208, R212.reuse, R4 ;  /* 0x000000d4d004723c */ /* 0x082ff00000001804 */
[C---:B--2---:R-:W-:Y:S08]  /*12db0*/  HMMA.16816.F32 R8, R216.reuse, R212, R8 ;  /* 0x000000d4d808723c */ /* 0x044ff00000001808 */
[-C--:B------:R-:W-:Y:S08]  /*12dc0*/  HMMA.16816.F32 R12, R216, R214.reuse, R12 ;  /* 0x000000d6d80c723c */ /* 0x080ff0000000180c */
[C---:B------:R-:W-:Y:S01]  /*12dd0*/  HMMA.16816.F32 R16, R208.reuse, R214, R16 ;  /* 0x000000d6d010723c */ /* 0x040fe20000001810 */
[----:B------:R-:W1:Y:S07]  /*12de0*/  LDSM.16.M88.4 R212, [R233+0x5800] ;  /* 0x00580000e9d4783b */ /* 0x000e6e0000000200 */
[-C--:B------:R-:W-:Y:S08]  /*12df0*/  HMMA.16816.F32 R20, R208, R220.reuse, R20 ;  /* 0x000000dcd014723c */ /* 0x080ff00000001814 */
[C---:B------:R-:W-:Y:S08]  /*12e00*/  HMMA.16816.F32 R24, R216.reuse, R220, R24 ;  /* 0x000000dcd818723c */ /* 0x040ff00000001818 */
[-C--:B------:R-:W-:Y:S08]  /*12e10*/  HMMA.16816.F32 R28, R216, R222.reuse, R28 ;  /* 0x000000ded81c723c */ /* 0x080ff0000000181c */
[C---:B------:R-:W-:Y:S01]  /*12e20*/  HMMA.16816.F32 R32, R208.reuse, R222, R32 ;  /* 0x000000ded020723c */ /* 0x040fe20000001820 */
[----:B------:R-:W-:Y:S07]  /*12e30*/  LDSM.16.M88.4 R220, [R233+0x7800] ;  /* 0x00780000e9dc783b */ /* 0x000fee0000000200 */
        /* <DEDUP_REMOVED lines=15> */
[-C--:B--2---:R-:W-:Y:S08]  /*12f30*/  HMMA.16816.F32 R84, R208, R204.reuse, R84 ;  /* 0x000000ccd054723c */ /* 0x084ff00000001854 */
[C---:B------:R-:W-:Y:S08]  /*12f40*/  HMMA.16816.F32 R88, R216.reuse, R204, R88 ;  /* 0x000000ccd858723c */ /* 0x040ff00000001858 */
[-C--:B------:R-:W-:Y:S08]  /*12f50*/  HMMA.16816.F32 R92, R216, R206.reuse, R92 ;  /* 0x000000ced85c723c */ /* 0x080ff0000000185c */
[C---:B------:R-:W-:Y:S01]  /*12f60*/  HMMA.16816.F32 R96, R208.reuse, R206, R96 ;  /* 0x000000ced060723c */ /* 0x040fe20000001860 */
[----:B------:R-:W-:Y:S07]  /*12f70*/  LDSM.16.M88.4 R204, [R235] ;  /* 0x00000000ebcc783b */ /* 0x000fee0000000200 */
[-C--:B-1----:R-:W-:Y:S08]  /*12f80*/  HMMA.16816.F32 R100, R208, R212.reuse, R100 ;  /* 0x000000d4d064723c */ /* 0x082ff00000001864 */
[C---:B------:R-:W-:Y:S08]  /*12f90*/  HMMA.16816.F32 R104, R216.reuse, R212, R104 ;  /* 0x000000d4d868723c */ /* 0x040ff00000001868 */
[-C--:B------:R-:W-:Y:S08]  /*12fa0*/  HMMA.16816.F32 R108, R216, R214.reuse, R108 ;  /* 0x000000d6d86c723c */ /* 0x080ff0000000186c */
[C---:B------:R-:W-:Y:S01]  /*12fb0*/  HMMA.16816.F32 R112, R208.reuse, R214, R112 ;  /* 0x000000d6d070723c */ /* 0x040fe20000001870 */
[----:B------:R-:W1:Y:S07]  /*12fc0*/  LDSM.16.M88.4 R212, [R238] ;  /* 0x00000000eed4783b */ /* 0x000e6e0000000200 */
[-C--:B------:R-:W-:Y:S08]  /*12fd0*/  HMMA.16816.F32 R116, R208, R220.reuse, R116 ;  /* 0x000000dcd074723c */ /* 0x080ff00000001874 */
[C---:B------:R-:W-:Y:S08]  /*12fe0*/  HMMA.16816.F32 R120, R216.reuse, R220, R120 ;  /* 0x000000dcd878723c */ /* 0x040ff00000001878 */
[-C--:B------:R-:W-:Y:S01]  /*12ff0*/  HMMA.16816.F32 R124, R216, R222.reuse, R124 ;  /* 0x000000ded87c723c */ /* 0x080fe2000000187c */
[----:B------:R-:W2:Y:S07]  /*13000*/  LDSM.16.M88.4 R216, [R245] ;  /* 0x00000000f5d8783b */ /* 0x000eae0000000200 */
[----:B------:R-:W-:Y:S01]  /*13010*/  HMMA.16816.F32 R128, R208, R222, R128 ;  /* 0x000000ded080723c */ /* 0x000fe20000001880 */
[----:B------:R-:W3:Y:S06]  /*13020*/  LDSM.16.M88.4 R208, [R244] ;  /* 0x00000000f4d0783b */ /* 0x000eec0000000200 */
[----:B------:R-:W-:Y:S01]  /*13030*/  LDSM.16.M88.4 R220, [R242] ;  /* 0x00000000f2dc783b */ /* 0x000fe20000000200 */
        /* <DEDUP_REMOVED lines=9> */
[----:B------:R-:W-:Y:S07]  /*130d0*/  LDSM.16.M88.4 R216, [R239] ;  /* 0x00000000efd8783b */ /* 0x000fee0000000200 */
        /* <DEDUP_REMOVED lines=28> */
[----:B------:R-:W2:Y:S07]  /*132a0*/  LDSM.16.M88.4 R224, [R232+0x800] ;  /* 0x00080000e8e0783b */ /* 0x000eae0000000200 */
[----:B------:R-:W-:Y:S01]  /*132b0*/  HMMA.16816.F32 R128, R204, R218, R128 ;  /* 0x000000dacc80723c */ /* 0x000fe20000001880 */
[----:B------:R-:W3:Y:S06]  /*132c0*/  LDSM.16.M88.4 R204, [R232+0x1000] ;  /* 0x00100000e8cc783b */ /* 0x000eec0000000200 */
[----:B------:R-:W-:Y:S01]  /*132d0*/  LDSM.16.M88.4 R216, [R232+0x2000] ;  /* 0x00200000e8d8783b */ /* 0x000fe20000000200 */
        /* <DEDUP_REMOVED lines=19> */
[----:B------:R-:W1:Y:S01]  /*13410*/  LDSM.16.M88.4 R212, [R232+0x3000] ;  /* 0x00300000e8d4783b */ /* 0x000e620000000200 */
[----:B------:R-:W-:Y:S05]  /*13420*/  DEPBAR.LE SB0, 0x0 ;  /* 0x000080000000791a */ /* 0x000fea0000000000 */
[----:B------:R-:W-:Y:S01]  /*13430*/  BAR.SYNC.DEFER_BLOCKING 0x0 ;  /* 0x0000000000007b1d */ /* 0x000fe20000010000 */
[-C--:B------:R-:W-:Y:S08]  /*13440*/  HMMA.16816.F32 R68, R208, R216.reuse, R68 ;  /* 0x000000d8d044723c */ /* 0x080ff00000001844 */
[C---:B------:R-:W-:Y:S08]  /*13450*/  HMMA.16816.F32 R72, R220.reuse, R216, R72 ;  /* 0x000000d8dc48723c */ /* 0x040ff00000001848 */
[-C--:B------:R-:W-:Y:S08]  /*13460*/  HMMA.16816.F32 R76, R220, R218.reuse, R76 ;  /* 0x000000dadc4c723c */ /* 0x080ff0000000184c */
[C---:B------:R-:W-:Y:S08]  /*13470*/  HMMA.16816.F32 R80, R208.reuse, R218, R80 ;  /* 0x000000dad050723c */ /* 0x040ff00000001850 */
[-C--:B--2---:R-:W-:Y:S08]  /*13480*/  HMMA.16816.F32 R84, R208, R204.reuse, R84 ;  /* 0x000000ccd054723c */ /* 0x084ff00000001854 */
[C---:B------:R-:W-:Y:S08]  /*13490*/  HMMA.16816.F32 R88, R220.reuse, R204, R88 ;  /* 0x000000ccdc58723c */ /* 0x040ff00000001858 */
[-C--:B------:R-:W-:Y:S08]  /*134a0*/  HMMA.16816.F32 R92, R220, R206.reuse, R92 ;  /* 0x000000cedc5c723c */ /* 0x080ff0000000185c */
[C---:B------:R-:W-:Y:S08]  /*134b0*/  HMMA.16816.F32 R96, R208.reuse, R206, R96 ;  /* 0x000000ced060723c */ /* 0x040ff00000001860 */
[-C--:B-1----:R-:W-:Y:S08]  /*134c0*/  HMMA.16816.F32 R100, R208, R212.reuse, R100 ;  /* 0x000000d4d064723c */ /* 0x082ff00000001864 */
[C---:B------:R-:W-:Y:S08]  /*134d0*/  HMMA.16816.F32 R104, R220.reuse, R212, R104 ;  /* 0x000000d4dc68723c */ /* 0x040ff00000001868 */
[-C--:B------:R-:W-:Y:S08]  /*134e0*/  HMMA.16816.F32 R108, R220, R214.reuse, R108 ;  /* 0x000000d6dc6c723c */ /* 0x080ff0000000186c */
[C---:B------:R-:W-:Y:S08]  /*134f0*/  HMMA.16816.F32 R112, R208.reuse, R214, R112 ;  /* 0x000000d6d070723c */ /* 0x040ff00000001870 */
[-C--:B------:R-:W-:Y:S08]  /*13500*/  HMMA.16816.F32 R116, R208, R224.reuse, R116 ;  /* 0x000000e0d074723c */ /* 0x080ff00000001874 */
[C---:B------:R-:W-:Y:S08]  /*13510*/  HMMA.16816.F32 R120, R220.reuse, R224, R120 ;  /* 0x000000e0dc78723c */ /* 0x040ff00000001878 */
[-C--:B------:R-:W-:Y:S08]  /*13520*/  HMMA.16816.F32 R124, R220, R226.reuse, R124 ;  /* 0x000000e2dc7c723c */ /* 0x080ff0000000187c */
[----:B------:R-:W-:Y:S01]  /*13530*/  HMMA.16816.F32 R128, R208, R226, R128 ;  /* 0x000000e2d080723c */ /* 0x000fe20000001880 */
[----:B------:R-:W-:-:S07]  /*13540*/  @P1 BRA `(.L_x_174) ;  /* 0xffffeae000001947 */ /* 0x000fce000383ffff */
.L_x_173:
[----:B------:R-:W-:Y:S01]  /*13550*/  FMNMX.FTZ R0, R4, R132, !PT ;  /* 0x0000008404007209 */ /* 0x000fe20007810000 */
[----:B------:R-:W-:Y:S01]  /*13560*/  STL [R1+0x13c], R246 ;  /* 0x00013cf601007387 */ /* 0x000fe20000100800 */
[----:B------:R-:W-:Y:S02]  /*13570*/  UIADD3 UR33, UR33, -0x1, URZ ;  /* 0xffffffff21217890 */ /* 0x000fe4000fffe03f */
[----:B------:R-:W-:Y:S01]  /*13580*/  FMNMX.FTZ R2, R5, R0, !PT ;  /* 0x0000000005027209 */ /* 0x000fe20007810000 */
[----:B------:R-:W-:Y:S01]  /*13590*/  STL [R1+0x138], R245 ;  /* 0x000138f501007387 */ /* 0x000fe20000100800 */
[----:B------:R-:W-:Y:S02]  /*135a0*/  FMNMX.FTZ R0, R6, R133, !PT ;  /* 0x0000008506007209 */ /* 0x000fe40007810000 */
[----:B------:R-:W-:Y:S01]  /*135b0*/  FMNMX.FTZ R3, R16, R2, !PT ;  /* 0x0000000210037209 */ /* 0x000fe20007810000 */
[----:B------:R-:W-:Y:S01]  /*135c0*/  STL [R1+0x134], R244 ;  /* 0x000134f401007387 */ /* 0x000fe20000100800 */
[----:B------:R-:W-:Y:S02]  /*135d0*/  FMNMX.FTZ R2, R7, R0, !PT ;  /* 0x0000000007027209 */ /* 0x000fe40007810000 */
[----:B-1----:R-:W-:Y:S01]  /*135e0*/  FMNMX.FTZ R134, R17, R3, !PT ;  /* 0x0000000311867209 */ /* 0x002fe20007810000 */
        /* <DEDUP_REMOVED lines=144> */
[----:B------:R-:W-:Y:S04]  /*13ef0*/  STL [R1+0x140], R136 ;  /* 0x0001408801007387 */ /* 0x000fe80000100800 */
[----:B------:R-:W2:Y:S01]  /*13f00*/  SHFL.BFLY PT, R206, R135, 0x1, 0x1f ;  /* 0x0c201f0087ce7f89 */ /* 0x000ea200000e0000 */
[----:B---3--:R-:W-:Y:S01]  /*13f10*/  FMNMX.FTZ R2, R0, R2, !PT ;  /* 0x0000000200027209 */ /* 0x008fe20007810000 */
[----:B------:R-:W-:Y:S04]  /*13f20*/  FADD.FTZ R0, -R136, R132 ;  /* 0x0000008488007221 */ /* 0x000fe80000010100 */
[----:B------:R-:W-:Y:S02]  /*13f30*/  FMUL.FTZ R0, R0, c[0x0][0x23c] ;  /* 0x00008f0000007a20 */ /* 0x000fe40000410000 */
[----:B------:R-:W3:Y:S02]  /*13f40*/  SHFL.BFLY PT, R3, R2, 0x1, 0x1f ;  /* 0x0c201f0002037f89 */ /* 0x000ee400000e0000 */
[----:B------:R4:W4:Y:S01]  /*13f50*/  MUFU.EX2 R132, R0 ;  /* 0x0000000000847308 */ /* 0x0009220000000800 */
[----:B-1----:R-:W-:Y:S05]  /*13f60*/  FMNMX.FTZ R134, R134, R204, !PT ;  /* 0x000000cc86867209 */ /* 0x002fea0007810000 */
[----:B------:R-:W1:Y:S01]  /*13f70*/  SHFL.BFLY PT, R204, R134, 0x1, 0x1f ;  /* 0x0c201f0086cc7f89 */ /* 0x000e6200000e0000 */
[----:B--2---:R-:W-:Y:S07]  /*13f80*/  FMNMX.FTZ R135, R135, R206, !PT ;  /* 0x000000ce87877209 */ /* 0x004fee0007810000 */
[----:B------:R-:W-:Y:S01]  /*13f90*/  STL [R1+0x144], R135 ;  /* 0x0001448701007387 */ /* 0x000fe20000100800 */
[----:B---3--:R-:W-:Y:S01]  /*13fa0*/  FMNMX.FTZ R3, R2, R3, !PT ;  /* 0x0000000302037209 */ /* 0x008fe20007810000 */
[----:B----4-:R-:W-:Y:S04]  /*13fb0*/  FADD.FTZ R0, -R135, R133 ;  /* 0x0000008587007221 */ /* 0x010fe80000010100 */
[----:B------:R-:W-:Y:S02]  /*13fc0*/  FMUL.FTZ R205, R3, c[0x0][0x23c] ;  /* 0x00008f0003cd7a20 */ /* 0x000fe40000410000 */
[----:B------:R-:W-:Y:S01]  /*13fd0*/  FMUL.FTZ R0, R0, c[0x0][0x23c] ;  /* 0x00008f0000007a20 */ /* 0x000fe20000410000 */
[----:B-1----:R-:W-:Y:S03]  /*13fe0*/  FMNMX.FTZ R134, R134, R204, !PT ;  /* 0x000000cc86867209 */ /* 0x002fe60007810000 */
[----:B------:R1:W-:Y:S02]  /*13ff0*/  MUFU.EX2 R133, R0 ;  /* 0x0000000000857308 */ /* 0x0003e40000000800 */
[----:B------:R-:W-:Y:S01]  /*14000*/  STL [R1+0x148], R134 ;  /* 0x0001488601007387 */ /* 0x000fe20000100800 */
[C---:B------:R-:W-:Y:S03]  /*14010*/  FMUL.FTZ R204, R134.reuse, c[0x0][0x23c] ;  /* 0x00008f0086cc7a20 */ /* 0x040fe60000410000 */
[----:B------:R2:W-:Y:S01]  /*14020*/  STL [R1+0x14c], R3 ;  /* 0x00014c0301007387 */ /* 0x0005e20000100800 */
[----:B-1----:R-:W-:Y:S02]  /*14030*/  FADD.FTZ R0, -R134, R137 ;  /* 0x0000008986007221 */ /* 0x002fe40000010100 */
[----:B------:R-:W-:Y:S02]  /*14040*/  FMUL.FTZ R137, R136, c[0x0][0x23c] ;  /* 0x00008f0088897a20 */ /* 0x000fe40000410000 */
[----:B------:R-:W-:Y:S03]  /*14050*/  FMUL.FTZ R0, R0, c[0x0][0x23c] ;  /* 0x00008f0000007a20 */ /* 0x000fe60000410000 */
[----:B------:R-:W-:Y:S01]  /*14060*/  FSEL R137, R137, RZ, P2 ;  /* 0x000000ff89897208 */ /* 0x000fe20001000000 */
[----:B------:R1:W-:Y:S01]  /*14070*/  MUFU.EX2 R2, R0 ;  /* 0x0000000000027308 */ /* 0x0003e20000000800 */
[----:B------:R-:W-:Y:S03]  /*14080*/  FSETP.NEU.FTZ.AND P2, PT, R135, -INF , PT ;  /* 0xff8000008700780b */ /* 0x000fe60003f5d000 */
[--C-:B------:R-:W-:Y:S02]  /*14090*/  FFMA.FTZ R33, R33, c[0x0][0x23c], -R137.reuse ;  /* 0x00008f0021217a23 */ /* 0x100fe40000010889 */
        /* <DEDUP_REMOVED lines=11> */
[----:B-1----:R-:W-:Y:S02]  /*14150*/  FADD.FTZ R0, -R3, R138 ;  /* 0x0000008a03007221 */ /* 0x002fe40000010100 */
[----:B------:R-:W-:Y:S02]  /*14160*/  FMUL.FTZ R138, R135, c[0x0][0x23c] ;  /* 0x00008f00878a7a20 */ /* 0x000fe40000410000 */
[----:B------:R-:W-:Y:S01]  /*14170*/  FMUL.FTZ R0, R0, c[0x0][0x23c] ;  /* 0x00008f0000007a20 */ /* 0x000fe20000410000 */
[----:B------:R1:W-:Y:S01]  /*14180*/  MUFU.EX2 R246, R48 ;  /* 0x0000003000f67308 */ /* 0x0003e20000000800 */
[--C-:B------:R-:W-:Y:S01]  /*14190*/  FFMA.FTZ R80, R80, c[0x0][0x23c], -R137.reuse ;  /* 0x00008f0050507a23 */ /* 0x100fe20000010889 */
[----:B------:R-:W-:Y:S01]  /*141a0*/  FSEL R138, R138, RZ, P2 ;  /* 0x000000ff8a8a7208 */ /* 0x000fe20001000000 */
[--C-:B------:R-:W-:Y:S01]  /*141b0*/  FFMA.FTZ R81, R81, c[0x0][0x23c], -R137.reuse ;  /* 0x00008f0051517a23 */ /* 0x100fe20000010889 */
[----:B------:R-:W-:Y:S01]  /*141c0*/  FSETP.NEU.FTZ.AND P2, PT, R134, -INF , PT ;  /* 0xff8000008600780b */ /* 0x000fe20003f5d000 */
[----:B------:R-:W-:Y:S02]  /*141d0*/  FFMA.FTZ R84, R84, c[0x0][0x23c], -R137 ;  /* 0x00008f0054547a23 */ /* 0x000fe40000010889 */
[--C-:B------:R-:W-:Y:S01]  /*141e0*/  FFMA.FTZ R34, R34, c[0x0][0x23c], -R138.reuse ;  /* 0x00008f0022227a23 */ /* 0x100fe2000001088a */
[----:B------:R-:W-:Y:S01]  /*141f0*/  FSEL R204, R204, RZ, P2 ;  /* 0x000000ffcccc7208 */ /* 0x000fe20001000000 */
[--C-:B------:R-:W-:Y:S01]  /*14200*/  FFMA.FTZ R38, R38, c[0x0][0x23c], -R138.reuse ;  /* 0x00008f0026267a23 */ /* 0x100fe2000001088a */
[----:B------:R-:W-:Y:S01]  /*14210*/  MUFU.EX2 R0, R0 ;  /* 0x0000000000007308 */ /* 0x000fe20000000800 */
[----:B------:R-:W-:Y:S01]  /*14220*/  FSETP.NEU.FTZ.AND P2, PT, R3, -INF , PT ;  /* 0xff8000000300780b */ /* 0x000fe20003f5d000 */
[--C-:B------:R-:W-:Y:S02]  /*14230*/  FFMA.FTZ R22, R22, c[0x0][0x23c], -R138.reuse ;  /* 0x00008f0016167a23 */ /* 0x100fe4000001088a */
[----:B---3--:R-:W-:Y:S01]  /*14240*/  FMUL.FTZ R32, R132, R168 ;  /* 0x000000a884207220 */ /* 0x008fe20000410000 */
[----:B------:R-:W-:Y:S01]  /*14250*/  FSEL R205, R205, RZ, P2 ;  /* 0x000000ffcdcd7208 */ /* 0x000fe20001000000 */
[--C-:B------:R-:W-:Y:S02]  /*14260*/  FFMA.FTZ R23, R23, c[0x0][0x23c], -R138.reuse ;  /* 0x00008f0017177a23 */ /* 0x100fe4000001088a */
[--C-:B------:R-:W-:Y:S02]  /*14270*/  FFMA.FTZ R39, R39, c[0x0][0x23c], -R138.reuse ;  /* 0x00008f0027277a23 */ /* 0x100fe4000001088a */
[----:B--2---:R-:W2:Y:S01]  /*14280*/  MUFU.EX2 R3, R33 ;  /* 0x0000002100037308 */ /* 0x004ea20000000800 */
[--C-:B------:R-:W-:Y:S02]  /*14290*/  FFMA.FTZ R54, R54, c[0x0][0x23c], -R138.reuse ;  /* 0x00008f0036367a23 */ /* 0x100fe4000001088a */
[--C-:B------:R-:W-:Y:S02]  /*142a0*/  FFMA.FTZ R55, R55, c[0x0][0x23c], -R138.reuse ;  /* 0x00008f0037377a23 */ /* 0x100fe4000001088a */
[----:B-1----:R-:W-:Y:S02]  /*142b0*/  FMUL.FTZ R48, R132, R184 ;  /* 0x000000b884307220 */ /* 0x002fe40000410000 */
[--C-:B------:R-:W-:Y:S02]  /*142c0*/  FFMA.FTZ R82, R82, c[0x0][0x23c], -R138.reuse ;  /* 0x00008f0052527a23 */ /* 0x100fe4000001088a */
[--C-:B------:R-:W-:Y:S01]  /*142d0*/  FFMA.FTZ R83, R83, c[0x0][0x23c], -R138.reuse ;  /* 0x00008f0053537a23 */ /* 0x100fe2000001088a */
[----:B------:R-:W1:Y:S01]  /*142e0*/  MUFU.EX2 R4, R34 ;  /* 0x0000002200047308 */ /* 0x000e620000000800 */
[----:B------:R-:W-:Y:S02]  /*142f0*/  FFMA.FTZ R35, R35, c[0x0][0x23c], -R138 ;  /* 0x00008f0023237a23 */ /* 0x000fe4000001088a */
[--C-:B------:R-:W-:Y:S02]  /*14300*/  FFMA.FTZ R28, R28, c[0x0][0x23c], -R204.reuse ;  /* 0x00008f001c1c7a23 */ /* 0x100fe400000108cc */
[--C-:B------:R-:W-:Y:S02]  /*14310*/  FFMA.FTZ R29, R29, c[0x0][0x23c], -R204.reuse ;  /* 0x00008f001d1d7a23 */ /* 0x100fe400000108cc */
[--C-:B------:R-:W-:Y:S02]  /*14320*/  FFMA.FTZ R30, R30, c[0x0][0x23c], -R205.reuse ;  /* 0x00008f001e1e7a23 */ /* 0x100fe400000108cd */
[--C-:B------:R-:W-:Y:S01]  /*14330*/  FFMA.FTZ R31, R31, c[0x0][0x23c], -R205.reuse ;  /* 0x00008f001f1f7a23 */ /* 0x100fe200000108cd */
[----:B------:R-:W-:Y:S01]  /*14340*/  MUFU.EX2 R218, R20 ;  /* 0x0000001400da7308 */ /* 0x000fe20000000800 */
[--C-:B------:R-:W-:Y:S02]  /*14350*/  FFMA.FTZ R40, R40, c[0x0][0x23c], -R204.reuse ;  /* 0x00008f0028287a23 */ /* 0x100fe400000108cc */
[--C-:B------:R-:W-:Y:S01]  /*14360*/  FFMA.FTZ R42, R42, c[0x0][0x23c], -R205.reuse ;  /* 0x00008f002a2a7a23 */ /* 0x100fe200000108cd */
[----:B--2---:R2:W-:Y:S01]  /*14370*/  STL [R1+0x34], R3 ;  /* 0x0000340301007387 */ /* 0x0045e20000100800 */
[----:B------:R-:W-:Y:S02]  /*14380*/  FMUL.FTZ R33, R132, R169 ;  /* 0x000000a984217220 */ /* 0x000fe40000410000 */
[--C-:B------:R-:W-:Y:S02]  /*14390*/  FFMA.FTZ R72, R72, c[0x0][0x23c], -R204.reuse ;  /* 0x00008f0048487a23 */ /* 0x100fe400000108cc */
[--C-:B------:R-:W-:Y:S01]  /*143a0*/  FFMA.FTZ R73, R73, c[0x0][0x23c], -R204.reuse ;  /* 0x00008f0049497a23 */ /* 0x100fe200000108cc */
[----:B------:R-:W-:Y:S01]  /*143b0*/  MUFU.EX2 R248, R21 ;  /* 0x0000001500f87308 */ /* 0x000fe20000000800 */
[--C-:B------:R-:W-:Y:S02]  /*143c0*/  FFMA.FTZ R74, R74, c[0x0][0x23c], -R205.reuse ;  /* 0x00008f004a4a7a23 */ /* 0x100fe400000108cd */
[----:B------:R-:W-:Y:S01]  /*143d0*/  FFMA.FTZ R75, R75, c[0x0][0x23c], -R205 ;  /* 0x00008f004b4b7a23 */ /* 0x000fe200000108cd */
[----:B-1----:R1:W-:Y:S01]  /*143e0*/  STL [R1+0x20], R4 ;  /* 0x0000200401007387 */ /* 0x0023e20000100800 */
[----:B------:R-:W-:Y:S02]  /*143f0*/  FMUL.FTZ R34, R133, R170 ;  /* 0x000000aa85227220 */ /* 0x000fe40000410000 */
[----:B------:R-:W-:Y:S02]  /*14400*/  FFMA.FTZ R85, R85, c[0x0][0x23c], -R137 ;  /* 0x00008f0055557a23 */ /* 0x000fe40000010889 */
[--C-:B------:R-:W-:Y:S01]  /*14410*/  FFMA.FTZ R88, R88, c[0x0][0x23c], -R204.reuse ;  /* 0x00008f0058587a23 */ /* 0x100fe200000108cc */
[----:B------:R-:W-:Y:S01]  /*14420*/  MUFU.EX2 R226, R22 ;  /* 0x0000001600e27308 */ /* 0x000fe20000000800 */
[--C-:B------:R-:W-:Y:S02]  /*14430*/  FFMA.FTZ R89, R89, c[0x0][0x23c], -R204.reuse ;  /* 0x00008f0059597a23 */ /* 0x100fe400000108cc */
[--C-:B------:R-:W-:Y:S02]  /*14440*/  FFMA.FTZ R90, R90, c[0x0][0x23c], -R205.reuse ;  /* 0x00008f005a5a7a23 */ /* 0x100fe400000108cd */
[--C-:B------:R-:W-:Y:S02]  /*14450*/  FFMA.FTZ R91, R91, c[0x0][0x23c], -R205.reuse ;  /* 0x00008f005b5b7a23 */ /* 0x100fe400000108cd */
[--C-:B------:R-:W-:Y:S02]  /*14460*/  FFMA.FTZ R25, R25, c[0x0][0x23c], -R204.reuse ;  /* 0x00008f0019197a23 */ /* 0x100fe400000108cc */
[--C-:B------:R-:W-:Y:S01]  /*14470*/  FFMA.FTZ R26, R26, c[0x0][0x23c], -R205.reuse ;  /* 0x00008f001a1a7a23 */ /* 0x100fe200000108cd */
[----:B--2---:R-:W2:Y:S01]  /*14480*/  MUFU.EX2 R3, R35 ;  /* 0x0000002300037308 */ /* 0x004ea20000000800 */
[----:B------:R-:W-:Y:S02]  /*14490*/  FFMA.FTZ R27, R27, c[0x0][0x23c], -R205 ;  /* 0x00008f001b1b7a23 */ /* 0x000fe400000108cd */
[--C-:B------:R-:W-:Y:S02]  /*144a0*/  FFMA.FTZ R49, R49, c[0x0][0x23c], -R137.reuse ;  /* 0x00008f0031317a23 */ /* 0x100fe40000010889 */
[----:B------:R-:W-:Y:S02]  /*144b0*/  FFMA.FTZ R56, R56, c[0x0][0x23c], -R204 ;  /* 0x00008f0038387a23 */ /* 0x000fe400000108cc */
[----:B------:R-:W-:Y:S02]  /*144c0*/  FFMA.FTZ R17, R17, c[0x0][0x23c], -R137 ;  /* 0x00008f0011117a23 */ /* 0x000fe40000010889 */
[--C-:B------:R-:W-:Y:S01]  /*144d0*/  FFMA.FTZ R18, R18, c[0x0][0x23c], -R138.reuse ;  /* 0x00008f0012127a23 */ /* 0x100fe2000001088a */
[----:B-1----:R-:W1:Y:S01]  /*144e0*/  MUFU.EX2 R4, R28 ;  /* 0x0000001c00047308 */ /* 0x002e620000000800 */
[----:B------:R-:W-:Y:S02]  /*144f0*/  FFMA.FTZ R19, R19, c[0x0][0x23c], -R138 ;  /* 0x00008f0013137a23 */ /* 0x000fe4000001088a */
[--C-:B------:R-:W-:Y:S02]  /*14500*/  FFMA.FTZ R8, R8, c[0x0][0x23c], -R204.reuse ;  /* 0x00008f0008087a23 */ /* 0x100fe400000108cc */
[--C-:B------:R-:W-:Y:S02]  /*14510*/  FFMA.FTZ R9, R9, c[0x0][0x23c], -R204.reuse ;  /* 0x00008f0009097a23 */ /* 0x100fe400000108cc */
[--C-:B------:R-:W-:Y:S02]  /*14520*/  FFMA.FTZ R12, R12, c[0x0][0x23c], -R204.reuse ;  /* 0x00008f000c0c7a23 */ /* 0x100fe400000108cc */
[--C-:B------:R-:W-:Y:S01]  /*14530*/  FFMA.FTZ R13, R13, c[0x0][0x23c], -R204.reuse ;  /* 0x00008f000d0d7a23 */ /* 0x100fe200000108cc */
[----:B------:R3:W-:Y:S01]  /*14540*/  MUFU.EX2 R225, R25 ;  /* 0x0000001900e17308 */ /* 0x0007e20000000800 */
[--C-:B------:R-:W-:Y:S02]  /*14550*/  FFMA.FTZ R14, R14, c[0x0][0x23c], -R205.reuse ;  /* 0x00008f000e0e7a23 */ /* 0x100fe400000108cd */
[--C-:B------:R-:W-:Y:S01]  /*14560*/  FFMA.FTZ R15, R15, c[0x0][0x23c], -R205.reuse ;  /* 0x00008f000f0f7a23 */ /* 0x100fe200000108cd */
[----:B--2---:R2:W-:Y:S01]  /*14570*/  STL [R1+0x30], R3 ;  /* 0x0000300301007387 */ /* 0x0045e20000100800 */
[----:B------:R-:W-:Y:S02]  /*14580*/  FMUL.FTZ R35, R133, R171 ;  /* 0x000000ab85237220 */ /* 0x000fe40000410000 */
[--C-:B------:R-:W-:Y:S02]  /*14590*/  FFMA.FTZ R24, R24, c[0x0][0x23c], -R204.reuse ;  /* 0x00008f0018187a23 */ /* 0x100fe400000108cc */
[--C-:B------:R-:W-:Y:S01]  /*145a0*/  FFMA.FTZ R41, R41, c[0x0][0x23c], -R204.reuse ;  /* 0x00008f0029297a23 */ /* 0x100fe200000108cc */
[----:B------:R4:W-:Y:S01]  /*145b0*/  MUFU.EX2 R223, R26 ;  /* 0x0000001a00df7308 */ /* 0x0009e20000000800 */
[--C-:B------:R-:W-:Y:S02]  /*145c0*/  FFMA.FTZ R43, R43, c[0x0][0x23c], -R205.reuse ;  /* 0x00008f002b2b7a23 */ /* 0x100fe400000108cd */
[--C-:B------:R-:W-:Y:S01]  /*145d0*/  FFMA.FTZ R44, R44, c[0x0][0x23c], -R204.reuse ;  /* 0x00008f002c2c7a23 */ /* 0x100fe200000108cc */
[----:B-1----:R1:W-:Y:S01]  /*145e0*/  STL [R1+0x14], R4 ;  /* 0x0000140401007387 */ /* 0x0023e20000100800 */
[----:B------:R-:W-:Y:S02]  /*145f0*/  FMUL.FTZ R28, R2, R164 ;  /* 0x000000a4021c7220 */ /* 0x000fe40000410000 */
[----:B------:R-:W-:Y:S02]  /*14600*/  FFMA.FTZ R45, R45, c[0x0][0x23c], -R204 ;  /* 0x00008f002d2d7a23 */ /* 0x000fe400000108cc */
[--C-:B------:R-:W-:Y:S01]  /*14610*/  FFMA.FTZ R46, R46, c[0x0][0x23c], -R205.reuse ;  /* 0x00008f002e2e7a23 */ /* 0x100fe200000108cd */
[----:B------:R1:W-:Y:S01]  /*14620*/  MUFU.EX2 R227, R27 ;  /* 0x0000001b00e37308 */ /* 0x0003e20000000800 */
[--C-:B------:R-:W-:Y:S02]  /*14630*/  FFMA.FTZ R47, R47, c[0x0][0x23c], -R205.reuse ;  /* 0x00008f002f2f7a23 */ /* 0x100fe400000108cd */
[--C-:B------:R-:W-:Y:S02]  /*14640*/  FFMA.FTZ R50, R50, c[0x0][0x23c], -R138.reuse ;  /* 0x00008f0032327a23 */ /* 0x100fe4000001088a */
[----:B---3--:R-:W-:Y:S02]  /*14650*/  FMUL.FTZ R25, R2, R161 ;  /* 0x000000a102197220 */ /* 0x008fe40000410000 */
[----:B------:R-:W-:Y:S02]  /*14660*/  FFMA.FTZ R51, R51, c[0x0][0x23c], -R138 ;  /* 0x00008f0033337a23 */ /* 0x000fe4000001088a */
[--C-:B------:R-:W-:Y:S01]  /*14670*/  FFMA.FTZ R60, R60, c[0x0][0x23c], -R204.reuse ;  /* 0x00008f003c3c7a23 */ /* 0x100fe200000108cc */
[----:B--2---:R-:W2:Y:S01]  /*14680*/  MUFU.EX2 R3, R29 ;  /* 0x0000001d00037308 */ /* 0x004ea20000000800 */
[--C-:B------:R-:W-:Y:S02]  /*14690*/  FFMA.FTZ R63, R63, c[0x0][0x23c], -R205.reuse ;  /* 0x00008f003f3f7a23 */ /* 0x100fe400000108cd */
[--C-:B------:R-:W-:Y:S02]  /*146a0*/  FFMA.FTZ R57, R57, c[0x0][0x23c], -R204.reuse ;  /* 0x00008f0039397a23 */ /* 0x100fe400000108cc */
[----:B----4-:R-:W-:Y:S02]  /*146b0*/  FMUL.FTZ R26, R0, R162 ;  /* 0x000000a2001a7220 */ /* 0x010fe40000410000 */
[----:B------:R-:W-:Y:S02]  /*146c0*/  FFMA.FTZ R61, R61, c[0x0][0x23c], -R204 ;  /* 0x00008f003d3d7a23 */ /* 0x000fe400000108cc */
[----:B------:R-:W-:Y:S01]  /*146d0*/  FFMA.FTZ R59, R59, c[0x0][0x23c], -R205 ;  /* 0x00008f003b3b7a23 */ /* 0x000fe200000108cd */
[----:B-1----:R-:W1:Y:S01]  /*146e0*/  MUFU.EX2 R4, R30 ;  /* 0x0000001e00047308 */ /* 0x002e620000000800 */
[----:B------:R-:W-:Y:S02]  /*146f0*/  FFMA.FTZ R64, R64, c[0x0][0x23c], -R137 ;  /* 0x00008f0040407a23 */ /* 0x000fe40000010889 */
[--C-:B------:R-:W-:Y:S02]  /*14700*/  FFMA.FTZ R66, R66, c[0x0][0x23c], -R138.reuse ;  /* 0x00008f0042427a23 */ /* 0x100fe4000001088a */
[----:B------:R-:W-:Y:S02]  /*14710*/  FMUL.FTZ R27, R0, R163 ;  /* 0x000000a3001b7220 */ /* 0x000fe40000410000 */
[--C-:B------:R-:W-:Y:S02]  /*14720*/  FFMA.FTZ R70, R70, c[0x0][0x23c], -R138.reuse ;  /* 0x00008f0046467a23 */ /* 0x100fe4000001088a */
[----:B------:R-:W-:Y:S01]  /*14730*/  FFMA.FTZ R71, R71, c[0x0][0x23c], -R138 ;  /* 0x00008f0047477a23 */ /* 0x000fe2000001088a */
[----:B------:R3:W-:Y:S01]  /*14740*/  MUFU.EX2 R242, R49 ;  /* 0x0000003100f27308 */ /* 0x0007e20000000800 */
[--C-:B------:R-:W-:Y:S02]  /*14750*/  FFMA.FTZ R76, R76, c[0x0][0x23c], -R204.reuse ;  /* 0x00008f004c4c7a23 */ /* 0x100fe400000108cc */
[----:B------:R-:W-:Y:S01]  /*14760*/  FFMA.FTZ R77, R77, c[0x0][0x23c], -R204 ;  /* 0x00008f004d4d7a23 */ /* 0x000fe200000108cc */
[----:B--2---:R2:W-:Y:S01]  /*14770*/  STL [R1+0x18], R3 ;  /* 0x0000180301007387 */ /* 0x0045e20000100800 */
[----:B------:R-:W-:Y:S02]  /*14780*/  FMUL.FTZ R29, R2, R165 ;  /* 0x000000a5021d7220 */ /* 0x000fe40000410000 */
[--C-:B------:R-:W-:Y:S02]  /*14790*/  FFMA.FTZ R78, R78, c[0x0][0x23c], -R205.reuse ;  /* 0x00008f004e4e7a23 */ /* 0x100fe400000108cd */
[----:B------:R-:W-:Y:S01]  /*147a0*/  FFMA.FTZ R79, R79, c[0x0][0x23c], -R205 ;  /* 0x00008f004f4f7a23 */ /* 0x000fe200000108cd */
[----:B------:R4:W-:Y:S01]  /*147b0*/  MUFU.EX2 R165, R56 ;  /* 0x0000003800a57308 */ /* 0x0009e20000000800 */
[--C-:B------:R-:W-:Y:S02]  /*147c0*/  FFMA.FTZ R5, R5, c[0x0][0x23c], -R137.reuse ;  /* 0x00008f0005057a23 */ /* 0x100fe40000010889 */
[--C-:B------:R-:W-:Y:S01]  /*147d0*/  FFMA.FTZ R6, R6, c[0x0][0x23c], -R138.reuse ;  /* 0x00008f0006067a23 */ /* 0x100fe2000001088a */
[----:B-1----:R1:W-:Y:S01]  /*147e0*/  STL [R1+0x10], R4 ;  /* 0x0000100401007387 */ /* 0x0023e20000100800 */
[----:B------:R-:W-:Y:S02]  /*147f0*/  FMUL.FTZ R30, R0, R166 ;  /* 0x000000a6001e7220 */ /* 0x000fe40000410000 */
[--C-:B------:R-:W-:Y:S02]  /*14800*/  FFMA.FTZ R7, R7, c[0x0][0x23c], -R138.reuse ;  /* 0x00008f0007077a23 */ /* 0x100fe4000001088a */
[----:B------:R-:W-:Y:S01]  /*14810*/  FFMA.FTZ R16, R16, c[0x0][0x23c], -R137 ;  /* 0x00008f0010107a23 */ /* 0x000fe20000010889 */
[----:B------:R1:W-:Y:S01]  /*14820*/  MUFU.EX2 R247, R23 ;  /* 0x0000001700f77308 */ /* 0x0003e20000000800 */
[--C-:B------:R-:W-:Y:S02]  /*14830*/  FFMA.FTZ R62, R62, c[0x0][0x23c], -R205.reuse ;  /* 0x00008f003e3e7a23 */ /* 0x100fe400000108cd */
[----:B------:R-:W-:Y:S02]  /*14840*/  FFMA.FTZ R58, R58, c[0x0][0x23c], -R205 ;  /* 0x00008f003a3a7a23 */ /* 0x000fe400000108cd */
[----:B---3--:R-:W-:Y:S02]  /*14850*/  FMUL.FTZ R49, R132, R185 ;  /* 0x000000b984317220 */ /* 0x008fe40000410000 */
[--C-:B------:R-:W-:Y:S02]  /*14860*/  FFMA.FTZ R65, R65, c[0x0][0x23c], -R137.reuse ;  /* 0x00008f0041417a23 */ /* 0x100fe40000010889 */
[--C-:B------:R-:W-:Y:S01]  /*14870*/  FFMA.FTZ R67, R67, c[0x0][0x23c], -R138.reuse ;  /* 0x00008f0043437a23 */ /* 0x100fe2000001088a */
[----:B--2---:R-:W2:Y:S01]  /*14880*/  MUFU.EX2 R3, R31 ;  /* 0x0000001f00037308 */ /* 0x004ea20000000800 */
[--C-:B------:R-:W-:Y:S02]  /*14890*/  FFMA.FTZ R68, R68, c[0x0][0x23c], -R137.reuse ;  /* 0x00008f0044447a23 */ /* 0x100fe40000010889 */
[--C-:B------:R-:W-:Y:S02]  /*148a0*/  FFMA.FTZ R69, R69, c[0x0][0x23c], -R137.reuse ;  /* 0x00008f0045457a23 */ /* 0x100fe40000010889 */
[----:B----4-:R-:W-:Y:S02]  /*148b0*/  FMUL.FTZ R56, R2, R192 ;  /* 0x000000c002387220 */ /* 0x010fe40000410000 */
[--C-:B------:R-:W-:Y:S02]  /*148c0*/  FFMA.FTZ R113, R113, c[0x0][0x23c], -R137.reuse ;  /* 0x00008f0071717a23 */ /* 0x100fe40000010889 */
[--C-:B------:R-:W-:Y:S01]  /*148d0*/  FFMA.FTZ R116, R116, c[0x0][0x23c], -R137.reuse ;  /* 0x00008f0074747a23 */ /* 0x100fe20000010889 */
[----:B-1----:R-:W1:Y:S01]  /*148e0*/  MUFU.EX2 R4, R36 ;  /* 0x0000002400047308 */ /* 0x002e620000000800 */
[--C-:B------:R-:W-:Y:S02]  /*148f0*/  FFMA.FTZ R117, R117, c[0x0][0x23c], -R137.reuse ;  /* 0x00008f0075757a23 */ /* 0x100fe40000010889 */
[----:B------:R-:W-:Y:S01]  /*14900*/  FFMA.FTZ R128, R128, c[0x0][0x23c], -R137 ;  /* 0x00008f0080807a23 */ /* 0x000fe20000010889 */
[----:B------:R-:W3:Y:S01]  /*14910*/  LDSM.16.MT88.4 R20, [R228+0x8000] ;  /* 0x00800000e414783b */ /* 0x000ee20000004200 */
[--C-:B------:R-:W-:Y:S02]  /*14920*/  FFMA.FTZ R103, R103, c[0x0][0x23c], -R138.reuse ;  /* 0x00008f0067677a23 */ /* 0x100fe4000001088a */
[--C-:B------:R-:W-:Y:S02]  /*14930*/  FFMA.FTZ R114, R114, c[0x0][0x23c], -R138.reuse ;  /* 0x00008f0072727a23 */ /* 0x100fe4000001088a */
[--C-:B------:R-:W-:Y:S01]  /*14940*/  FFMA.FTZ R115, R115, c[0x0][0x23c], -R138.reuse ;  /* 0x00008f0073737a23 */ /* 0x100fe2000001088a */
[----:B------:R4:W-:Y:S01]  /*14950*/  MUFU.EX2 R213, R5 ;  /* 0x0000000500d57308 */ /* 0x0009e20000000800 */
[--C-:B------:R-:W-:Y:S02]  /*14960*/  FFMA.FTZ R118, R118, c[0x0][0x23c], -R138.reuse ;  /* 0x00008f0076767a23 */ /* 0x100fe4000001088a */
[--C-:B------:R-:W-:Y:S01]  /*14970*/  FFMA.FTZ R119, R119, c[0x0][0x23c], -R138.reuse ;  /* 0x00008f0077777a23 */ /* 0x100fe2000001088a */
[----:B--2---:R-:W-:Y:S01]  /*14980*/  STL [R1+0x28], R3 ;  /* 0x0000280301007387 */ /* 0x004fe20000100800 */
[----:B------:R-:W-:Y:S02]  /*14990*/  FMUL.FTZ R31, R0, R167 ;  /* 0x000000a7001f7220 */ /* 0x000fe40000410000 */
[----:B------:R-:W-:Y:S02]  /*149a0*/  FFMA.FTZ R130, R130, c[0x0][0x23c], -R138 ;  /* 0x00008f0082827a23 */ /* 0x000fe4000001088a */
[--C-:B------:R-:W-:Y:S01]  /*149b0*/  FFMA.FTZ R93, R93, c[0x0][0x23c], -R204.reuse ;  /* 0x00008f005d5d7a23 */ /* 0x100fe200000108cc */
[----:B------:R2:W-:Y:S01]  /*149c0*/  MUFU.EX2 R208, R6 ;  /* 0x0000000600d07308 */ /* 0x0005e20000000800 */
[--C-:B------:R-:W-:Y:S02]  /*149d0*/  FFMA.FTZ R104, R104, c[0x0][0x23c], -R204.reuse ;  /* 0x00008f0068687a23 */ /* 0x100fe400000108cc */
[--C-:B------:R-:W-:Y:S01]  /*149e0*/  FFMA.FTZ R105, R105, c[0x0][0x23c], -R204.reuse ;  /* 0x00008f0069697a23 */ /* 0x100fe200000108cc */
[----:B-1----:R1:W-:Y:S01]  /*149f0*/  STL [R1+0x24], R4 ;  /* 0x0000240401007387 */ /* 0x0023e20000100800 */
[--C-:B------:R-:W-:Y:S02]  /*14a00*/  FFMA.FTZ R108, R108, c[0x0][0x23c], -R204.reuse ;  /* 0x00008f006c6c7a23 */ /* 0x100fe400000108cc */
[--C-:B------:R-:W-:Y:S02]  /*14a10*/  FFMA.FTZ R109, R109, c[0x0][0x23c], -R204.reuse ;  /* 0x00008f006d6d7a23 */ /* 0x100fe400000108cc */
[--C-:B------:R-:W-:Y:S01]  /*14a20*/  FFMA.FTZ R120, R120, c[0x0][0x23c], -R204.reuse ;  /* 0x00008f0078787a23 */ /* 0x100fe200000108cc */
[----:B------:R-:W3:Y:S01]  /*14a30*/  MUFU.EX2 R212, R7 ;  /* 0x0000000700d47308 */ /* 0x000ee20000000800 */
[--C-:B------:R-:W-:Y:S02]  /*14a40*/  FFMA.FTZ R121, R121, c[0x0][0x23c], -R204.reuse ;  /* 0x00008f0079797a23 */ /* 0x100fe400000108cc */
[----:B------:R-:W-:Y:S02]  /*14a50*/  FFMA.FTZ R124, R124, c[0x0][0x23c], -R204 ;  /* 0x00008f007c7c7a23 */ /* 0x000fe400000108cc */
[----:B----4-:R-:W-:Y:S02]  /*14a60*/  FMUL.FTZ R5, R132, R145 ;  /* 0x0000009184057220 */ /* 0x010fe40000410000 */
[--C-:B------:R-:W-:Y:S02]  /*14a70*/  FFMA.FTZ R10, R10, c[0x0][0x23c], -R205.reuse ;  /* 0x00008f000a0a7a23 */ /* 0x100fe400000108cd */
[--C-:B------:R-:W-:Y:S01]  /*14a80*/  FFMA.FTZ R11, R11, c[0x0][0x23c], -R205.reuse ;  /* 0x00008f000b0b7a23 */ /* 0x100fe200000108cd */
[----:B------:R4:W-:Y:S01]  /*14a90*/  MUFU.EX2 R214, R16 ;  /* 0x0000001000d67308 */ /* 0x0009e20000000800 */
[--C-:B------:R-:W-:Y:S02]  /*14aa0*/  FFMA.FTZ R94, R94, c[0x0][0x23c], -R205.reuse ;  /* 0x00008f005e5e7a23 */ /* 0x100fe400000108cd */
[--C-:B------:R-:W-:Y:S02]  /*14ab0*/  FFMA.FTZ R95, R95, c[0x0][0x23c], -R205.reuse ;  /* 0x00008f005f5f7a23 */ /* 0x100fe400000108cd */
[----:B--2---:R-:W-:Y:S02]  /*14ac0*/  FMUL.FTZ R6, R133, R146 ;  /* 0x0000009285067220 */ /* 0x004fe40000410000 */
[--C-:B------:R-:W-:Y:S02]  /*14ad0*/  FFMA.FTZ R106, R106, c[0x0][0x23c], -R205.reuse ;  /* 0x00008f006a6a7a23 */ /* 0x100fe400000108cd */
[--C-:B------:R-:W-:Y:S01]  /*14ae0*/  FFMA.FTZ R107, R107, c[0x0][0x23c], -R205.reuse ;  /* 0x00008f006b6b7a23 */ /* 0x100fe200000108cd */
[----:B-1----:R-:W1:Y:S01]  /*14af0*/  MUFU.EX2 R4, R38 ;  /* 0x0000002600047308 */ /* 0x002e620000000800 */
[--C-:B------:R-:W-:Y:S02]  /*14b00*/  FFMA.FTZ R110, R110, c[0x0][0x23c], -R205.reuse ;  /* 0x00008f006e6e7a23 */ /* 0x100fe400000108cd */
[--C-:B------:R-:W-:Y:S01]  /*14b10*/  FFMA.FTZ R111, R111, c[0x0][0x23c], -R205.reuse ;  /* 0x00008f006f6f7a23 */ /* 0x100fe200000108cd */
[----:B---3--:R-:W-:Y:S01]  /*14b20*/  F2FP.PACK_AB R145, R212, R208 ;  /* 0x000000d0d491723e */ /* 0x008fe200000000ff */
[----:B------:R-:W-:Y:S02]  /*14b30*/  FMUL.FTZ R7, R133, R147 ;  /* 0x0000009385077220 */ /* 0x000fe40000410000 */
[--C-:B------:R-:W-:Y:S02]  /*14b40*/  FFMA.FTZ R122, R122, c[0x0][0x23c], -R205.reuse ;  /* 0x00008f007a7a7a23 */ /* 0x100fe400000108cd */
[--C-:B------:R-:W-:Y:S01]  /*14b50*/  FFMA.FTZ R123, R123, c[0x0][0x23c], -R205.reuse ;  /* 0x00008f007b7b7a23 */ /* 0x100fe200000108cd */
[----:B------:R-:W2:Y:S01]  /*14b60*/  MUFU.EX2 R222, R17 ;  /* 0x0000001100de7308 */ /* 0x000ea20000000800 */
[--C-:B------:R-:W-:Y:S02]  /*14b70*/  FFMA.FTZ R126, R126, c[0x0][0x23c], -R205.reuse ;  /* 0x00008f007e7e7a23 */ /* 0x100fe400000108cd */
[----:B------:R-:W-:Y:S02]  /*14b80*/  FFMA.FTZ R205, R127, c[0x0][0x23c], -R205 ;  /* 0x00008f007fcd7a23 */ /* 0x000fe400000108cd */
[----:B----4-:R-:W-:Y:S05]  /*14b90*/  FMUL.FTZ R16, R132, R152 ;  /* 0x0000009884107220 */ /* 0x010fea0000410000 */
[----:B------:R3:W-:Y:S01]  /*14ba0*/  MUFU.EX2 R220, R18 ;  /* 0x0000001200dc7308 */ /* 0x0007e20000000800 */
[----:B-1----:R1:W-:Y:S09]  /*14bb0*/  STL [R1+0x68], R4 ;  /* 0x0000680401007387 */ /* 0x0023f20000100800 */
[----:B------:R-:W4:Y:S01]  /*14bc0*/  MUFU.EX2 R221, R19 ;  /* 0x0000001300dd7308 */ /* 0x000f220000000800 */
[----:B--2---:R-:W-:Y:S01]  /*14bd0*/  F2FP.PACK_AB R146, R222, R214 ;  /* 0x000000d6de92723e */ /* 0x004fe200000000ff */
[----:B------:R-:W-:Y:S08]  /*14be0*/  FMUL.FTZ R17, R132, R153 ;  /* 0x0000009984117220 */ /* 0x000ff00000410000 */
[----:B------:R-:W-:Y:S01]  /*14bf0*/  MUFU.EX2 R3, R37 ;  /* 0x0000002500037308 */ /* 0x000fe20000000800 */
[----:B---3--:R-:W-:Y:S09]  /*14c00*/  FMUL.FTZ R18, R133, R154 ;  /* 0x0000009a85127220 */ /* 0x008ff20000410000 */
[----:B-1----:R-:W1:Y:S01]  /*14c10*/  MUFU.EX2 R4, R40 ;  /* 0x0000002800047308 */ /* 0x002e620000000800 */
[----:B----4-:R-:W-:Y:S01]  /*14c20*/  F2FP.PACK_AB R147, R221, R220 ;  /* 0x000000dcdd93723e */ /* 0x010fe200000000ff */
[----:B------:R-:W-:Y:S08]  /*14c30*/  FMUL.FTZ R19, R133, R155 ;  /* 0x0000009b85137220 */ /* 0x000ff00000410000 */
[----:B------:R2:W-:Y:S10]  /*14c40*/  MUFU.EX2 R134, R39 ;  /* 0x0000002700867308 */ /* 0x0005f40000000800 */
[----:B------:R3:W-:Y:S01]  /*14c50*/  MUFU.EX2 R206, R8 ;  /* 0x0000000800ce7308 */ /* 0x0007e20000000800 */
[----:B-1----:R1:W-:Y:S01]  /*14c60*/  STL [R1+0x48], R4 ;  /* 0x0000480401007387 */ /* 0x0023e20000100800 */
[C---:B------:R-:W-:Y:S08]  /*14c70*/  FMUL.FTZ R40, R2.reuse, R176 ;  /* 0x000000b002287220 */ /* 0x040ff00000410000 */
[----:B------:R4:W4:Y:S01]  /*14c80*/  MUFU.EX2 R210, R9 ;  /* 0x0000000900d27308 */ /* 0x0009220000000800 */
[----:B--2---:R-:W2:Y:S09]  /*14c90*/  LDSM.16.MT88.4 R36, [R231+0x8000] ;  /* 0x00800000e724783b */ /* 0x004eb20000004200 */
[----:B------:R2:W-:Y:S01]  /*14ca0*/  MUFU.EX2 R216, R12 ;  /* 0x0000000c00d87308 */ /* 0x0005e20000000800 */
[C---:B---3--:R-:W-:Y:S09]  /*14cb0*/  FMUL.FTZ R8, R2.reuse, R140 ;  /* 0x0000008c02087220 */ /* 0x048ff20000410000 */
[----:B-1----:R-:W1:Y:S01]  /*14cc0*/  MUFU.EX2 R4, R42 ;  /* 0x0000002a00047308 */ /* 0x002e620000000800 */
[----:B----4-:R-:W-:Y:S01]  /*14cd0*/  FMUL.FTZ R9, R2, R141 ;  /* 0x0000008d02097220 */ /* 0x010fe20000410000 */
[----:B------:R-:W-:Y:S08]  /*14ce0*/  F2FP.PACK_AB R140, R210, R206 ;  /* 0x000000ced28c723e */ /* 0x000ff000000000ff */
[----:B------:R3:W2:Y:S02]  /*14cf0*/  MUFU.EX2 R217, R13 ;  /* 0x0000000d00d97308 */ /* 0x0006a40000000800 */
[----:B--2---:R-:W-:Y:S08]  /*14d00*/  FMUL.FTZ R12, R2, R148 ;  /* 0x00000094020c7220 */ /* 0x004ff00000410000 */
[----:B------:R2:W-:Y:S01]  /*14d10*/  MUFU.EX2 R215, R14 ;  /* 0x0000000e00d77308 */ /* 0x0005e20000000800 */
[----:B-1----:R1:W-:Y:S01]  /*14d20*/  STL [R1+0x40], R4 ;  /* 0x0000400401007387 */ /* 0x0023e20000100800 */
[----:B------:R-:W-:Y:S03]  /*14d30*/  FMUL.FTZ R42, R0, R178 ;  /* 0x000000b2002a7220 */ /* 0x000fe60000410000 */
[----:B------:R-:W3:Y:S05]  /*14d40*/  LDL.LU R161, [R1+0x40] ;  /* 0x0000400001a17983 */ /* 0x000eea0000300800 */
[----:B------:R1:W-:Y:S01]  /*14d50*/  MUFU.EX2 R219, R15 ;  /* 0x0000000f00db7308 */ /* 0x0003e20000000800 */
[----:B------:R-:W3:Y:S02]  /*14d60*/  LDL.LU R162, [R1+0x48] ;  /* 0x0000480001a27983 */ /* 0x000ee40000300800 */
[----:B---3--:R-:W-:Y:S02]  /*14d70*/  FMUL.FTZ R13, R2, R149 ;  /* 0x00000095020d7220 */ /* 0x008fe40000410000 */
[----:B------:R-:W3:Y:S04]  /*14d80*/  LDL.LU R163, [R1+0x68] ;  /* 0x0000680001a37983 */ /* 0x000ee80000300800 */
[----:B------:R-:W3:Y:S01]  /*14d90*/  LDL.LU R166, [R1+0x24] ;  /* 0x0000240001a67983 */ /* 0x000ee20000300800 */
[----:B------:R1:W-:Y:S03]  /*14da0*/  MUFU.EX2 R209, R10 ;  /* 0x0000000a00d17308 */ /* 0x0003e60000000800 */
[----:B------:R-:W3:Y:S01]  /*14db0*/  LDL.LU R167, [R1+0x28] ;  /* 0x0000280001a77983 */ /* 0x000ee20000300800 */
[----:B--2---:R-:W-:Y:S03]  /*14dc0*/  FMUL.FTZ R14, R0, R150 ;  /* 0x00000096000e7220 */ /* 0x004fe60000410000 */
[----:B------:R-:W2:Y:S01]  /*14dd0*/  LDL.LU R168, [R1+0x18] ;  /* 0x0000180001a87983 */ /* 0x000ea20000300800 */
[----:B-1----:R-:W-:Y:S01]  /*14de0*/  FMUL.FTZ R4, R132, R144 ;  /* 0x0000009084047220 */ /* 0x002fe20000410000 */
[----:B------:R-:W-:Y:S01]  /*14df0*/  F2FP.PACK_AB R144, R213, R207 ;  /* 0x000000cfd590723e */ /* 0x000fe200000000ff */
[----:B------:R-:W1:Y:S01]  /*14e00*/  MUFU.EX2 R211, R11 ;  /* 0x0000000b00d37308 */ /* 0x000e620000000800 */
[----:B------:R-:W2:Y:S01]  /*14e10*/  LDL.LU R169, [R1+0x30] ;  /* 0x0000300001a97983 */ /* 0x000ea20000300800 */
[C---:B------:R-:W-:Y:S03]  /*14e20*/  FMUL.FTZ R15, R0.reuse, R151 ;  /* 0x00000097000f7220 */ /* 0x040fe60000410000 */
[----:B------:R-:W2:Y:S01]  /*14e30*/  LDL.LU R170, [R1+0x34] ;  /* 0x0000340001aa7983 */ /* 0x000ea20000300800 */
[-C--:B------:R-:W-:Y:S03]  /*14e40*/  HMMA.16816.F32 R4, R144, R20.reuse, R4 ;  /* 0x000000149004723c */ /* 0x080fe60000001804 */
[----:B------:R-:W3:Y:S01]  /*14e50*/  LDL.LU R171, [R1+0x10] ;  /* 0x0000100001ab7983 */ /* 0x000ee20000300800 */
[----:B------:R-:W-:Y:S03]  /*14e60*/  MUFU.EX2 R238, R52 ;  /* 0x0000003400ee7308 */ /* 0x000fe60000000800 */
[----:B------:R-:W3:Y:S01]  /*14e70*/  LDL.LU R184, [R1+0x14] ;  /* 0x0000140001b87983 */ /* 0x000ee20000300800 */
[C---:B------:R-:W-:Y:S01]  /*14e80*/  FMUL.FTZ R10, R0.reuse, R142 ;  /* 0x0000008e000a7220 */ /* 0x040fe20000410000 */
[----:B------:R-:W-:Y:S02]  /*14e90*/  F2FP.PACK_AB R142, R217, R216 ;  /* 0x000000d8d98e723e */ /* 0x000fe400000000ff */
[----:B------:R-:W3:Y:S03]  /*14ea0*/  LDL.LU R185, [R1+0x20] ;  /* 0x0000200001b97983 */ /* 0x000ee60000300800 */
[----:B------:R-:W-:Y:S01]  /*14eb0*/  MUFU.EX2 R236, R53 ;  /* 0x0000003500ec7308 */ /* 0x000fe20000000800 */
[----:B------:R-:W3:Y:S01]  /*14ec0*/  LDL.LU R192, [R1+0x8c] ;  /* 0x00008c0001c07983 */ /* 0x000ee20000300800 */
[----:B-1----:R-:W-:Y:S01]  /*14ed0*/  F2FP.PACK_AB R141, R211, R209 ;  /* 0x000000d1d38d723e */ /* 0x002fe200000000ff */
[----:B------:R-:W-:Y:S01]  /*14ee0*/  FMUL.FTZ R11, R0, R143 ;  /* 0x0000008f000b7220 */ /* 0x000fe20000410000 */
[----:B------:R-:W-:Y:S01]  /*14ef0*/  F2FP.PACK_AB R143, R219, R215 ;  /* 0x000000d7db8f723e */ /* 0x000fe200000000ff */
[----:B------:R-:W-:Y:S05]  /*14f00*/  LDSM.16.MT88.4 R148, [R230+0x8000] ;  /* 0x00800000e694783b */ /* 0x000fea0000004200 */
[----:B------:R-:W-:Y:S01]  /*14f10*/  MUFU.EX2 R237, R54 ;  /* 0x0000003600ed7308 */ /* 0x000fe20000000800 */
[C---:B------:R-:W-:Y:S09]  /*14f20*/  HMMA.16816.F32 R8, R140.reuse, R20, R8 ;  /* 0x000000148c08723c */ /* 0x040ff20000001808 */
[----:B------:R1:W-:Y:S01]  /*14f30*/  MUFU.EX2 R235, R55 ;  /* 0x0000003700eb7308 */ /* 0x0003e20000000800 */
[-C--:B------:R-:W-:Y:S03]  /*14f40*/  HMMA.16816.F32 R12, R140, R22.reuse, R12 ;  /* 0x000000168c0c723c */ /* 0x080fe6000000180c */
[----:B------:R-:W-:Y:S02]  /*14f50*/  FMUL.FTZ R20, R132, R156 ;  /* 0x0000009c84147220 */ /* 0x000fe40000410000 */
[--C-:B------:R-:W-:Y:S03]  /*14f60*/  FFMA.FTZ R156, R96, c[0x0][0x23c], -R137.reuse ;  /* 0x00008f00609c7a23 */ /* 0x100fe60000010889 */
[C---:B------:R-:W-:Y:S01]  /*14f70*/  HMMA.16816.F32 R16, R144.reuse, R22, R16 ;  /* 0x000000169010723c */ /* 0x040fe20000001810 */
[----:B------:R1:W-:Y:S03]  /*14f80*/  MUFU.EX2 R224, R24 ;  /* 0x0000001800e07308 */ /* 0x0003e60000000800 */
[----:B------:R-:W-:Y:S02]  /*14f90*/  FMUL.FTZ R21, R132, R157 ;  /* 0x0000009d84157220 */ /* 0x000fe40000410000 */
[--C-:B------:R-:W-:Y:S02]  /*14fa0*/  FFMA.FTZ R157, R97, c[0x0][0x23c], -R137.reuse ;  /* 0x00008f00619d7a23 */ /* 0x100fe40000010889 */
[C---:B------:R-:W-:Y:S03]  /*14fb0*/  FMUL.FTZ R22, R133.reuse, R158 ;  /* 0x0000009e85167220 */ /* 0x040fe60000410000 */
[----:B------:R1:W-:Y:S01]  /*14fc0*/  MUFU.EX2 R135, R41 ;  /* 0x0000002900877308 */ /* 0x0003e20000000800 */
[----:B------:R-:W-:Y:S02]  /*14fd0*/  FMUL.FTZ R23, R133, R159 ;  /* 0x0000009f85177220 */ /* 0x000fe40000410000 */
[--C-:B------:R-:W-:Y:S01]  /*14fe0*/  FFMA.FTZ R158, R100, c[0x0][0x23c], -R137.reuse ;  /* 0x00008f00649e7a23 */ /* 0x100fe20000010889 */
[----:B-1----:R-:W1:Y:S01]  /*14ff0*/  LDSM.16.MT88.4 R52, [R229+0x8000] ;  /* 0x00800000e534783b */ /* 0x002e620000004200 */
[--C-:B------:R-:W-:Y:S02]  /*15000*/  FFMA.FTZ R100, R98, c[0x0][0x23c], -R138.reuse ;  /* 0x00008f0062647a23 */ /* 0x100fe4000001088a */
[--C-:B------:R-:W-:Y:S01]  /*15010*/  FFMA.FTZ R159, R101, c[0x0][0x23c], -R137.reuse ;  /* 0x00008f00659f7a23 */ /* 0x100fe20000010889 */
[-C--:B------:R-:W-:Y:S02]  /*15020*/  HMMA.16816.F32 R20, R144, R36.reuse, R20 ;  /* 0x000000249014723c */ /* 0x080fe40000001814 */
[----:B------:R1:W-:Y:S01]  /*15030*/  MUFU.EX2 R136, R43 ;  /* 0x0000002b00887308 */ /* 0x0003e20000000800 */
[--C-:B------:R-:W-:Y:S02]  /*15040*/  FFMA.FTZ R101, R99, c[0x0][0x23c], -R138.reuse ;  /* 0x00008f0063657a23 */ /* 0x100fe4000001088a */
[----:B------:R-:W-:Y:S01]  /*15050*/  LDSM.16.MT88.4 R96, [R229+0x9000] ;  /* 0x00900000e560783b */ /* 0x000fe20000004200 */
[----:B------:R-:W-:Y:S02]  /*15060*/  FMUL.FTZ R24, R2, R160 ;  /* 0x000000a002187220 */ /* 0x000fe40000410000 */
[--C-:B------:R-:W-:Y:S04]  /*15070*/  FFMA.FTZ R160, R112, c[0x0][0x23c], -R137.reuse ;  /* 0x00008f0070a07a23 */ /* 0x100fe80000010889 */
[----:B------:R1:W-:Y:S01]  /*15080*/  MUFU.EX2 R244, R44 ;  /* 0x0000002c00f47308 */ /* 0x0003e20000000800 */
[C---:B------:R-:W-:Y:S04]  /*15090*/  HMMA.16816.F32 R24, R140.reuse, R36, R24 ;  /* 0x000000248c18723c */ /* 0x040fe80000001818 */
[----:B------:R-:W-:Y:S02]  /*150a0*/  FMUL.FTZ R41, R2, R177 ;  /* 0x000000b102297220 */ /* 0x000fe40000410000 */
[----:B------:R-:W-:Y:S02]  /*150b0*/  FFMA.FTZ R137, R129, c[0x0][0x23c], -R137 ;  /* 0x00008f0081897a23 */ /* 0x000fe40000010889 */
[-C--:B------:R-:W-:Y:S01]  /*150c0*/  HMMA.16816.F32 R28, R140, R38.reuse, R28 ;  /* 0x000000268c1c723c */ /* 0x080fe2000000181c */
[----:B------:R1:W-:Y:S03]  /*150d0*/  MUFU.EX2 R240, R45 ;  /* 0x0000002d00f07308 */ /* 0x0003e60000000800 */
[C---:B------:R-:W-:Y:S02]  /*150e0*/  FMUL.FTZ R36, R132.reuse, R172 ;  /* 0x000000ac84247220 */ /* 0x040fe40000410000 */
[----:B------:R-:W-:Y:S02]  /*150f0*/  FMUL.FTZ R37, R132, R173 ;  /* 0x000000ad84257220 */ /* 0x000fe40000410000 */
[C---:B------:R-:W-:Y:S03]  /*15100*/  HMMA.16816.F32 R32, R144.reuse, R38, R32 ;  /* 0x000000269020723c */ /* 0x040fe60000001820 */
[----:B------:R1:W-:Y:S02]  /*15110*/  MUFU.EX2 R243, R46 ;  /* 0x0000002e00f37308 */ /* 0x0003e40000000800 */
[----:B-1----:R-:W-:Y:S02]  /*15120*/  FMUL.FTZ R43, R0, R179 ;  /* 0x000000b3002b7220 */ /* 0x002fe40000410000 */
[----:B------:R-:W-:Y:S02]  /*15130*/  FFMA.FTZ R112, R102, c[0x0][0x23c], -R138 ;  /* 0x00008f0066707a23 */ /* 0x000fe4000001088a */
[C---:B------:R-:W-:Y:S03]  /*15140*/  FMUL.FTZ R38, R133.reuse, R174 ;  /* 0x000000ae85267220 */ /* 0x040fe60000410000 */
[----:B------:R-:W-:Y:S01]  /*15150*/  FMUL.FTZ R39, R133, R175 ;  /* 0x000000af85277220 */ /* 0x000fe20000410000 */
[----:B------:R1:W-:Y:S01]  /*15160*/  MUFU.EX2 R239, R47 ;  /* 0x0000002f00ef7308 */ /* 0x0003e20000000800 */
[----:B------:R-:W-:Y:S02]  /*15170*/  FMUL.FTZ R44, R2, R180 ;  /* 0x000000b4022c7220 */ /* 0x000fe40000410000 */
[--C-:B------:R-:W-:Y:S02]  /*15180*/  FFMA.FTZ R102, R92, c[0x0][0x23c], -R204.reuse ;  /* 0x00008f005c667a23 */ /* 0x100fe400000108cc */
[----:B------:R-:W-:Y:S01]  /*15190*/  FMUL.FTZ R45, R2, R181 ;  /* 0x000000b5022d7220 */ /* 0x000fe20000410000 */
[-C--:B------:R-:W-:Y:S03]  /*151a0*/  HMMA.16816.F32 R36, R144, R52.reuse, R36 ;  /* 0x000000349024723c */ /* 0x080fe60000001824 */
[----:B------:R-:W-:Y:S01]  /*151b0*/  FFMA.FTZ R204, R125, c[0x0][0x23c], -R204 ;  /* 0x00008f007dcc7a23 */ /* 0x000fe200000108cc */
[----:B------:R1:W-:Y:S04]  /*151c0*/  MUFU.EX2 R245, R50 ;  /* 0x0000003200f57308 */ /* 0x0003e80000000800 */
[C---:B------:R-:W-:Y:S04]  /*151d0*/  HMMA.16816.F32 R40, R140.reuse, R52, R40 ;  /* 0x000000348c28723c */ /* 0x040fe80000001828 */
[----:B------:R-:W-:Y:S02]  /*151e0*/  FMUL.FTZ R46, R0, R182 ;  /* 0x000000b6002e7220 */ /* 0x000fe40000410000 */
[----:B------:R1:W-:Y:S01]  /*151f0*/  MUFU.EX2 R241, R51 ;  /* 0x0000003300f17308 */ /* 0x0003e20000000800 */
[C---:B------:R-:W-:Y:S02]  /*15200*/  FMUL.FTZ R52, R132.reuse, R188 ;  /* 0x000000bc84347220 */ /* 0x040fe40000410000 */
[----:B------:R-:W-:Y:S03]  /*15210*/  FMUL.FTZ R53, R132, R189 ;  /* 0x000000bd84357220 */ /* 0x000fe60000410000 */
[----:B-1----:R-:W-:Y:S04]  /*15220*/  FMUL.FTZ R47, R0, R183 ;  /* 0x000000b7002f7220 */ /* 0x002fe80000410000 */
[----:B------:R1:W-:Y:S03]  /*15230*/  MUFU.EX2 R234, R57 ;  /* 0x0000003900ea7308 */ /* 0x0003e60000000800 */
[-C--:B------:R-:W-:Y:S03]  /*15240*/  HMMA.16816.F32 R44, R140, R54.reuse, R44 ;  /* 0x000000368c2c723c */ /* 0x080fe6000000182c */
[C---:B------:R-:W-:Y:S04]  /*15250*/  FMUL.FTZ R50, R133.reuse, R186 ;  /* 0x000000ba85327220 */ /* 0x040fe80000410000 */
[----:B------:R1:W1:Y:S01]  /*15260*/  MUFU.EX2 R249, R60 ;  /* 0x0000003c00f97308 */ /* 0x0002620000000800 */
[C---:B------:R-:W-:Y:S09]  /*15270*/  FMUL.FTZ R51, R133.reuse, R187 ;  /* 0x000000bb85337220 */ /* 0x040ff20000410000 */
[----:B------:R1:W1:Y:S01]  /*15280*/  MUFU.EX2 R152, R61 ;  /* 0x0000003d00987308 */ /* 0x0002620000000800 */
[C---:B------:R-:W-:Y:S04]  /*15290*/  HMMA.16816.F32 R48, R144.reuse, R54, R48 ;  /* 0x000000369030723c */ /* 0x040fe80000001830 */
[C---:B-1----:R-:W-:Y:S03]  /*152a0*/  FMUL.FTZ R57, R2.reuse, R193 ;  /* 0x000000c102397220 */ /* 0x042fe60000410000 */
[C---:B------:R-:W-:Y:S02]  /*152b0*/  FMUL.FTZ R55, R133.reuse, R191 ;  /* 0x000000bf85377220 */ /* 0x040fe40000410000 */
[----:B------:R1:W-:Y:S03]  /*152c0*/  MUFU.EX2 R233, R59 ;  /* 0x0000003b00e97308 */ /* 0x0003e60000000800 */
[C---:B------:R-:W-:Y:S02]  /*152d0*/  FMUL.FTZ R54, R133.reuse, R190 ;  /* 0x000000be85367220 */ /* 0x040fe40000410000 */
[C---:B------:R-:W-:Y:S01]  /*152e0*/  FMUL.FTZ R60, R2.reuse, R196 ;  /* 0x000000c4023c7220 */ /* 0x040fe20000410000 */
[----:B------:R-:W-:Y:S01]  /*152f0*/  MOV R186, R249 ;  /* 0x000000f900ba7202 */ /* 0x000fe20000000f00 */
[----:B------:R-:W4:Y:S03]  /*15300*/  LDL.LU R196, [R1+0x90] ;  /* 0x0000900001c47983 */ /* 0x000f260000300800 */
[-C--:B------:R-:W-:Y:S01]  /*15310*/  HMMA.16816.F32 R52, R144, R148.reuse, R52 ;  /* 0x000000949034723c */ /* 0x080fe20000001834 */
[----:B------:R1:W-:Y:S02]  /*15320*/  MUFU.EX2 R191, R63 ;  /* 0x0000003f00bf7308 */ /* 0x0003e40000000800 */
[----:B------:R-:W-:Y:S01]  /*15330*/  FMUL.FTZ R61, R2, R197 ;  /* 0x000000c5023d7220 */ /* 0x000fe20000410000 */
[----:B------:R-:W-:Y:S02]  /*15340*/  MOV R188, R152 ;  /* 0x0000009800bc7202 */ /* 0x000fe40000000f00 */
[----:B------:R-:W2:Y:S05]  /*15350*/  LDSM.16.MT88.4 R152, [R228+0x8800] ;  /* 0x00880000e498783b */ /* 0x000eaa0000004200 */
[----:B------:R1:W-:Y:S02]  /*15360*/  MUFU.EX2 R190, R62 ;  /* 0x0000003e00be7308 */ /* 0x0003e40000000800 */
[C---:B-1----:R-:W-:Y:S08]  /*15370*/  FMUL.FTZ R59, R0.reuse, R195 ;  /* 0x000000c3003b7220 */ /* 0x042ff00000410000 */
[----:B------:R1:W-:Y:S01]  /*15380*/  MUFU.EX2 R164, R58 ;  /* 0x0000003a00a47308 */ /* 0x0003e20000000800 */
[C---:B------:R-:W-:Y:S02]  /*15390*/  FMUL.FTZ R63, R0.reuse, R199 ;  /* 0x000000c7003f7220 */ /* 0x040fe40000410000 */
[----:B------:R-:W4:Y:S07]  /*153a0*/  LDL.LU R199, [R1+0x38] ;  /* 0x0000380001c77983 */ /* 0x000f2e0000300800 */
[----:B------:R1:W-:Y:S01]  /*153b0*/  MUFU.EX2 R232, R64 ;  /* 0x0000004000e87308 */ /* 0x0003e20000000800 */
[C---:B------:R-:W-:Y:S09]  /*153c0*/  FMUL.FTZ R62, R0.reuse, R198 ;  /* 0x000000c6003e7220 */ /* 0x040ff20000410000 */
[----:B------:R1:W-:Y:S02]  /*153d0*/  MUFU.EX2 R139, R66 ;  /* 0x00000042008b7308 */ /* 0x0003e40000000800 */
[----:B-1----:R-:W-:Y:S08]  /*153e0*/  FMUL.FTZ R58, R0, R194 ;  /* 0x000000c2003a7220 */ /* 0x002ff00000410000 */
[----:B------:R1:W1:Y:S01]  /*153f0*/  MUFU.EX2 R251, R65 ;  /* 0x0000004100fb7308 */ /* 0x0002620000000800 */
[C---:B------:R-:W-:Y:S04]  /*15400*/  HMMA.16816.F32 R56, R140.reuse, R148, R56 ;  /* 0x000000948c38723c */ /* 0x040fe80000001838 */
[C---:B------:R-:W-:Y:S01]  /*15410*/  FMUL.FTZ R64, R132.reuse, R200 ;  /* 0x000000c884407220 */ /* 0x040fe20000410000 */
[----:B------:R-:W-:Y:S03]  /*15420*/  MOV R200, R188 ;  /* 0x000000bc00c87202 */ /* 0x000fe60000000f00 */
[-C--:B------:R-:W-:Y:S01]  /*15430*/  HMMA.16816.F32 R60, R140, R150.reuse, R60 ;  /* 0x000000968c3c723c */ /* 0x080fe2000000183c */
[----:B------:R1:W1:Y:S03]  /*15440*/  MUFU.EX2 R252, R67 ;  /* 0x0000004300fc7308 */ /* 0x0002660000000800 */
[----:B------:R-:W-:Y:S01]  /*15450*/  MOV R127, R200 ;  /* 0x000000c8007f7202 */ /* 0x000fe20000000f00 */
[----:B------:R-:W-:Y:S02]  /*15460*/  FMUL.FTZ R66, R133, R202 ;  /* 0x000000ca85427220 */ /* 0x000fe40000410000 */
[----:B------:R-:W-:Y:S02]  /*15470*/  F2FP.PACK_AB R140, R225, R224 ;  /* 0x000000e0e18c723e */ /* 0x000fe400000000ff */
[----:B------:R-:W-:Y:S02]  /*15480*/  F2FP.PACK_AB R141, R227, R223 ;  /* 0x000000dfe38d723e */ /* 0x000fe400000000ff */
[----:B------:R-:W-:Y:S01]  /*15490*/  MUFU.EX2 R174, R70 ;  /* 0x0000004600ae7308 */ /* 0x000fe20000000800 */
[----:B-1----:R-:W-:Y:S01]  /*154a0*/  FMUL.FTZ R65, R132, R201 ;  /* 0x000000c984417220 */ /* 0x002fe20000410000 */
[----:B------:R-:W-:Y:S08]  /*154b0*/  MOV R187, R251 ;  /* 0x000000fb00bb7202 */ /* 0x000ff00000000f00 */
[----:B------:R-:W-:Y:S01]  /*154c0*/  MUFU.EX2 R198, R71 ;  /* 0x0000004700c67308 */ /* 0x000fe20000000800 */
[----:B------:R-:W-:Y:S01]  /*154d0*/  FMUL.FTZ R67, R133, R203 ;  /* 0x000000cb85437220 */ /* 0x000fe20000410000 */
[----:B------:R-:W-:Y:S08]  /*154e0*/  MOV R189, R252 ;  /* 0x000000fc00bd7202 */ /* 0x000ff00000000f00 */
[----:B------:R1:W-:Y:S01]  /*154f0*/  MUFU.EX2 R175, R68 ;  /* 0x0000004400af7308 */ /* 0x0003e20000000800 */
[----:B------:R-:W-:Y:S01]  /*15500*/  HMMA.16816.F32 R64, R144, R150, R64 ;  /* 0x000000969040723c */ /* 0x000fe20000001840 */
[----:B------:R-:W3:Y:S08]  /*15510*/  LDSM.16.MT88.4 R144, [R231+0x8800] ;  /* 0x00880000e790783b */ /* 0x000ef00000004200 */
[----:B------:R2:W2:Y:S01]  /*15520*/  MUFU.EX2 R197, R69 ;  /* 0x0000004500c57308 */ /* 0x0004a20000000800 */
[----:B------:R-:W3:Y:S09]  /*15530*/  LDSM.16.MT88.4 R148, [R229+0x8800] ;  /* 0x00880000e594783b */ /* 0x000ef20000004200 */
[----:B------:R-:W-:Y:S01]  /*15540*/  MUFU.EX2 R252, R80 ;  /* 0x0000005000fc7308 */ /* 0x000fe20000000800 */
[----:B-1----:R-:W-:Y:S09]  /*15550*/  F2FP.PACK_AB R68, R248, R218 ;  /* 0x000000daf844723e */ /* 0x002ff200000000ff */
[----:B------:R-:W-:Y:S01]  /*15560*/  MUFU.EX2 R251, R81 ;  /* 0x0000005100fb7308 */ /* 0x000fe20000000800 */
[----:B--2---:R-:W-:Y:S02]  /*15570*/  F2FP.PACK_AB R69, R247, R226 ;  /* 0x000000e2f745723e */ /* 0x004fe400000000ff */
[----:B------:R-:W-:Y:S02]  /*15580*/  F2FP.PACK_AB R70, R170, R250 ;  /* 0x000000faaa46723e */ /* 0x000fe400000000ff */
[----:B---3--:R-:W-:Y:S05]  /*15590*/  F2FP.PACK_AB R143, R167, R171 ;  /* 0x000000aba78f723e */ /* 0x008fea00000000ff */
[----:B------:R-:W-:Y:S01]  /*155a0*/  MUFU.EX2 R179, R82 ;  /* 0x0000005200b37308 */ /* 0x000fe20000000800 */
[----:B------:R-:W-:Y:S02]  /*155b0*/  F2FP.PACK_AB R142, R168, R184 ;  /* 0x000000b8a88e723e */ /* 0x000fe400000000ff */
[----:B------:R-:W-:Y:S07]  /*155c0*/  F2FP.PACK_AB R71, R169, R185 ;  /* 0x000000b9a947723e */ /* 0x000fee00000000ff */
[----:B------:R1:W-:Y:S01]  /*155d0*/  MUFU.EX2 R249, R83 ;  /* 0x0000005300f97308 */ /* 0x0003e20000000800 */
[----:B------:R-:W-:Y:S01]  /*155e0*/  FFMA.FTZ R92, R2, R192, R206 ;  /* 0x000000c0025c7223 */ /* 0x000fe200000100ce */
[----:B------:R-:W-:Y:S01]  /*155f0*/  MOV R206, R191 ;  /* 0x000000bf00ce7202 */ /* 0x000fe20000000f00 */
[----:B------:R-:W2:Y:S01]  /*15600*/  LDL.LU R2, [R1+0x94] ;  /* 0x0000940001027983 */ /* 0x000ea20000300800 */
[-C--:B------:R-:W-:Y:S05]  /*15610*/  HMMA.16816.F32 R4, R68, R152.reuse, R4 ;  /* 0x000000984404723c */ /* 0x080fea0000001804 */
[----:B------:R-:W-:Y:S01]  /*15620*/  FADD.FTZ R92, R210, R92 ;  /* 0x0000005cd25c7221 */ /* 0x000fe20000010000 */
[----:B------:R-:W-:Y:S02]  /*15630*/  MUFU.EX2 R173, R72 ;  /* 0x0000004800ad7308 */ /* 0x000fe40000000800 */
[C---:B------:R-:W-:Y:S08]  /*15640*/  HMMA.16816.F32 R8, R140.reuse, R152, R8 ;  /* 0x000000988c08723c */ /* 0x040ff00000001808 */
[-C--:B------:R-:W-:Y:S01]  /*15650*/  HMMA.16816.F32 R12, R140, R154.reuse, R12 ;  /* 0x0000009a8c0c723c */ /* 0x080fe2000000180c */
[----:B------:R-:W-:Y:S01]  /*15660*/  MUFU.EX2 R178, R73 ;  /* 0x0000004900b27308 */ /* 0x000fe20000000800 */
[----:B-1----:R-:W1:Y:S06]  /*15670*/  LDSM.16.MT88.4 R80, [R230+0x8800] ;  /* 0x00880000e650783b */ /* 0x002e6c0000004200 */
[C---:B------:R-:W-:Y:S03]  /*15680*/  HMMA.16816.F32 R16, R68.reuse, R154, R16 ;  /* 0x0000009a4410723c */ /* 0x040fe60000001810 */
[----:B------:R-:W-:Y:S01]  /*15690*/  MUFU.EX2 R172, R74 ;  /* 0x0000004a00ac7308 */ /* 0x000fe20000000800 */
[----:B------:R-:W-:Y:S04]  /*156a0*/  LDSM.16.MT88.4 R152, [R228+0xb800] ;  /* 0x00b80000e498783b */ /* 0x000fe80000004200 */
[-C--:B------:R-:W-:Y:S05]  /*156b0*/  HMMA.16816.F32 R20, R68, R144.reuse, R20 ;  /* 0x000000904414723c */ /* 0x080fea0000001814 */
[----:B------:R3:W-:Y:S03]  /*156c0*/  MUFU.EX2 R177, R75 ;  /* 0x0000004b00b17308 */ /* 0x0007e60000000800 */
[C---:B------:R-:W-:Y:S07]  /*156d0*/  HMMA.16816.F32 R24, R140.reuse, R144, R24 ;  /* 0x000000908c18723c */ /* 0x040fee0000001818 */
[----:B------:R-:W-:Y:S01]  /*156e0*/  MUFU.EX2 R181, R84 ;  /* 0x0000005400b57308 */ /* 0x000fe20000000800 */
[-C--:B------:R-:W-:Y:S08]  /*156f0*/  HMMA.16816.F32 R28, R140, R146.reuse, R28 ;  /* 0x000000928c1c723c */ /* 0x080ff0000000181c */
[C---:B------:R-:W-:Y:S01]  /*15700*/  HMMA.16816.F32 R32, R68.reuse, R146, R32 ;  /* 0x000000924420723c */ /* 0x040fe20000001820 */
[----:B------:R-:W-:Y:S01]  /*15710*/  MUFU.EX2 R194, R85 ;  /* 0x0000005500c27308 */ /* 0x000fe20000000800 */
[----:B---3--:R-:W3:Y:S06]  /*15720*/  LDSM.16.MT88.4 R72, [R228+0x9000] ;  /* 0x00900000e448783b */ /* 0x008eec0000004200 */
[-C--:B------:R-:W-:Y:S03]  /*15730*/  HMMA.16816.F32 R36, R68, R148.reuse, R36 ;  /* 0x000000944424723c */ /* 0x080fe60000001824 */
[----:B------:R-:W-:Y:S05]  /*15740*/  MUFU.EX2 R188, R88 ;  /* 0x0000005800bc7308 */ /* 0x000fea0000000800 */
[C---:B------:R-:W-:Y:S05]  /*15750*/  HMMA.16816.F32 R40, R140.reuse, R148, R40 ;  /* 0x000000948c28723c */ /* 0x040fea0000001828 */
[----:B------:R-:W-:Y:S03]  /*15760*/  MUFU.EX2 R129, R90 ;  /* 0x0000005a00817308 */ /* 0x000fe60000000800 */
[-C--:B------:R-:W-:Y:S07]  /*15770*/  HMMA.16816.F32 R44, R140, R150.reuse, R44 ;  /* 0x000000968c2c723c */ /* 0x080fee000000182c */
[----:B------:R3:W-:Y:S01]  /*15780*/  MUFU.EX2 R176, R76 ;  /* 0x0000004c00b07308 */ /* 0x0007e20000000800 */
[C---:B------:R-:W-:Y:S08]  /*15790*/  HMMA.16816.F32 R48, R68.reuse, R150, R48 ;  /* 0x000000964430723c */ /* 0x040ff00000001830 */
[-C--:B-1----:R-:W-:Y:S01]  /*157a0*/  HMMA.16816.F32 R52, R68, R80.reuse, R52 ;  /* 0x000000504434723c */ /* 0x082fe20000001834 */
[----:B------:R1:W-:Y:S07]  /*157b0*/  MUFU.EX2 R195, R77 ;  /* 0x0000004d00c37308 */ /* 0x0003ee0000000800 */
[C---:B------:R-:W-:Y:S03]  /*157c0*/  HMMA.16816.F32 R56, R140.reuse, R80, R56 ;  /* 0x000000508c38723c */ /* 0x040fe60000001838 */
[----:B------:R1:W-:Y:S01]  /*157d0*/  MUFU.EX2 R183, R78 ;  /* 0x0000004e00b77308 */ /* 0x0003e20000000800 */
[--C-:B---3--:R-:W-:Y:S04]  /*157e0*/  FFMA.FTZ R76, R86, c[0x0][0x23c], -R138.reuse ;  /* 0x00008f00564c7a23 */ /* 0x108fe8000001088a */
[-C--:B------:R-:W-:Y:S05]  /*157f0*/  HMMA.16816.F32 R60, R140, R82.reuse, R60 ;  /* 0x000000528c3c723c */ /* 0x080fea000000183c */
[----:B------:R3:W-:Y:S03]  /*15800*/  MUFU.EX2 R182, R79 ;  /* 0x0000004f00b67308 */ /* 0x0007e60000000800 */
[----:B------:R-:W-:Y:S01]  /*15810*/  HMMA.16816.F32 R64, R68, R82, R64 ;  /* 0x000000524440723c */ /* 0x000fe20000001840 */
[----:B------:R-:W-:Y:S03]  /*15820*/  LDSM.16.MT88.4 R80, [R230+0x9000] ;  /* 0x00900000e650783b */ /* 0x000fe60000004200 */
[--C-:B-1----:R-:W-:Y:S02]  /*15830*/  FFMA.FTZ R77, R87, c[0x0][0x23c], -R138.reuse ;  /* 0x00008f00574d7a23 */ /* 0x102fe4000001088a */
[----:B------:R-:W-:Y:S01]  /*15840*/  FFMA.FTZ R138, R131, c[0x0][0x23c], -R138 ;  /* 0x00008f00838a7a23 */ /* 0x000fe2000001088a */
[----:B------:R1:W-:Y:S01]  /*15850*/  MUFU.EX2 R180, R76 ;  /* 0x0000004c00b47308 */ /* 0x0003e20000000800 */
[----:B------:R-:W-:Y:S01]  /*15860*/  F2FP.PACK_AB R68, R3, R166 ;  /* 0x000000a60344723e */ /* 0x000fe200000000ff */
[----:B------:R-:W4:Y:S03]  /*15870*/  LDSM.16.MT88.4 R84, [R231+0x9000] ;  /* 0x00900000e754783b */ /* 0x000f260000004200 */
[----:B------:R-:W-:Y:S02]  /*15880*/  F2FP.PACK_AB R69, R134, R163 ;  /* 0x000000a38645723e */ /* 0x000fe400000000ff */
[----:B------:R-:W-:Y:S02]  /*15890*/  F2FP.PACK_AB R70, R242, R246 ;  /* 0x000000f6f246723e */ /* 0x000fe400000000ff */
[----:B------:R-:W-:Y:S01]  /*158a0*/  F2FP.PACK_AB R71, R241, R245 ;  /* 0x000000f5f147723e */ /* 0x000fe200000000ff */
[----:B------:R4:W-:Y:S01]  /*158b0*/  MUFU.EX2 R193, R77 ;  /* 0x0000004d00c17308 */ /* 0x0009e20000000800 */
[----:B------:R-:W-:Y:S02]  /*158c0*/  F2FP.PACK_AB R78, R240, R244 ;  /* 0x000000f4f04e723e */ /* 0x000fe400000000ff */
[----:B---3--:R-:W-:Y:S03]  /*158d0*/  F2FP.PACK_AB R79, R239, R243 ;  /* 0x000000f3ef4f723e */ /* 0x008fe600000000ff */
[-C--:B------:R-:W-:Y:S04]  /*158e0*/  HMMA.16816.F32 R4, R68, R72.reuse, R4 ;  /* 0x000000484404723c */ /* 0x080fe80000001804 */
[----:B------:R-:W-:Y:S01]  /*158f0*/  MUFU.EX2 R131, R89 ;  /* 0x0000005900837308 */ /* 0x000fe20000000800 */
[----:B-1----:R-:W-:Y:S01]  /*15900*/  F2FP.PACK_AB R76, R135, R162 ;  /* 0x000000a2874c723e */ /* 0x002fe200000000ff */
[----:B----4-:R-:W-:Y:S01]  /*15910*/  FFMA.FTZ R133, R133, R196, R208 ;  /* 0x000000c485857223 */ /* 0x010fe200000100d0 */
[----:B------:R-:W-:Y:S05]  /*15920*/  MOV R196, R190 ;  /* 0x000000be00c47202 */ /* 0x000fea0000000f00 */
[----:B------:R-:W-:Y:S01]  /*15930*/  FADD.FTZ R133, R212, R133 ;  /* 0x00000085d4857221 */ /* 0x000fe20000010000 */
[----:B------:R-:W-:Y:S01]  /*15940*/  MOV R212, R186 ;  /* 0x000000ba00d47202 */ /* 0x000fe20000000f00 */
[----:B------:R1:W-:Y:S01]  /*15950*/  MUFU.EX2 R125, R91 ;  /* 0x0000005b007d7308 */ /* 0x0003e20000000800 */
[----:B------:R-:W-:Y:S02]  /*15960*/  MOV R208, R197 ;  /* 0x000000c500d07202 */ /* 0x000fe40000000f00 */
[----:B------:R-:W-:Y:S07]  /*15970*/  F2FP.PACK_AB R77, R136, R161 ;  /* 0x000000a1884d723e */ /* 0x000fee00000000ff */
[C---:B------:R-:W-:Y:S01]  /*15980*/  HMMA.16816.F32 R8, R76.reuse, R72, R8 ;  /* 0x000000484c08723c */ /* 0x040fe20000001808 */
[----:B------:R-:W-:Y:S07]  /*15990*/  MUFU.EX2 R137, R137 ;  /* 0x0000008900897308 */ /* 0x000fee0000000800 */
[-C--:B------:R-:W-:Y:S03]  /*159a0*/  HMMA.16816.F32 R12, R76, R74.reuse, R12 ;  /* 0x0000004a4c0c723c */ /* 0x080fe6000000180c */
[----:B------:R-:W-:Y:S01]  /*159b0*/  MUFU.EX2 R138, R138 ;  /* 0x0000008a008a7308 */ /* 0x000fe20000000800 */
[----:B-1----:R-:W-:Y:S01]  /*159c0*/  LDSM.16.MT88.4 R88, [R229+0x9800] ;  /* 0x00980000e558783b */ /* 0x002fe20000004200 */
[----:B------:R-:W-:Y:S03]  /*159d0*/  FFMA.FTZ R132, R132, R199, R207 ;  /* 0x000000c784847223 */ /* 0x000fe600000100cf */
[C---:B------:R-:W-:Y:S04]  /*159e0*/  HMMA.16816.F32 R16, R68.reuse, R74, R16 ;  /* 0x0000004a4410723c */ /* 0x040fe80000001810 */
[----:B------:R-:W-:Y:S01]  /*159f0*/  MOV R199, R189 ;  /* 0x000000bd00c77202 */ /* 0x000fe20000000f00 */
[----:B------:R-:W-:Y:S01]  /*15a00*/  MUFU.EX2 R204, R204 ;  /* 0x000000cc00cc7308 */ /* 0x000fe20000000800 */
[----:B------:R-:W1:Y:S01]  /*15a10*/  LDSM.16.MT88.4 R72, [R228+0x9800] ;  /* 0x00980000e448783b */ /* 0x000e620000004200 */
[----:B------:R-:W-:Y:S01]  /*15a20*/  MOV R207, R198 ;  /* 0x000000c600cf7202 */ /* 0x000fe20000000f00 */
[-C--:B------:R-:W-:Y:S07]  /*15a30*/  HMMA.16816.F32 R20, R68, R84.reuse, R20 ;  /* 0x000000544414723c */ /* 0x080fee0000001814 */
[----:B------:R-:W-:Y:S01]  /*15a40*/  MUFU.EX2 R205, R205 ;  /* 0x000000cd00cd7308 */ /* 0x000fe20000000800 */
[C---:B------:R-:W-:Y:S08]  /*15a50*/  HMMA.16816.F32 R24, R76.reuse, R84, R24 ;  /* 0x000000544c18723c */ /* 0x040ff00000001818 */
[-C--:B------:R-:W-:Y:S01]  /*15a60*/  HMMA.16816.F32 R28, R76, R86.reuse, R28 ;  /* 0x000000564c1c723c */ /* 0x080fe2000000181c */
[----:B------:R-:W-:Y:S07]  /*15a70*/  MUFU.EX2 R190, R100 ;  /* 0x0000006400be7308 */ /* 0x000fee0000000800 */
[C---:B------:R-:W-:Y:S01]  /*15a80*/  HMMA.16816.F32 R32, R68.reuse, R86, R32 ;  /* 0x000000564420723c */ /* 0x040fe20000001820 */
[----:B------:R-:W3:Y:S02]  /*15a90*/  LDSM.16.MT88.4 R84, [R231+0x9800] ;  /* 0x00980000e754783b */ /* 0x000ee40000004200 */
[----:B------:R-:W-:Y:S05]  /*15aa0*/  MUFU.EX2 R100, R94 ;  /* 0x0000005e00647308 */ /* 0x000fea0000000800 */
[-C--:B------:R-:W-:Y:S05]  /*15ab0*/  HMMA.16816.F32 R36, R68, R96.reuse, R36 ;  /* 0x000000604424723c */ /* 0x080fea0000001824 */
[----:B------:R-:W-:Y:S03]  /*15ac0*/  MUFU.EX2 R192, R156 ;  /* 0x0000009c00c07308 */ /* 0x000fe60000000800 */
[C---:B------:R-:W-:Y:S07]  /*15ad0*/  HMMA.16816.F32 R40, R76.reuse, R96, R40 ;  /* 0x000000604c28723c */ /* 0x040fee0000001828 */
[----:B------:R-:W-:Y:S01]  /*15ae0*/  MUFU.EX2 R191, R157 ;  /* 0x0000009d00bf7308 */ /* 0x000fe20000000800 */
[-C--:B------:R-:W-:Y:S08]  /*15af0*/  HMMA.16816.F32 R44, R76, R98.reuse, R44 ;  /* 0x000000624c2c723c */ /* 0x080ff0000000182c */
[C---:B------:R-:W-:Y:S01]  /*15b00*/  HMMA.16816.F32 R48, R68.reuse, R98, R48 ;  /* 0x000000624430723c */ /* 0x040fe20000001830 */
[----:B------:R-:W-:Y:S07]  /*15b10*/  MUFU.EX2 R99, R95 ;  /* 0x0000005f00637308 */ /* 0x000fee0000000800 */
[-C--:B------:R-:W-:Y:S03]  /*15b20*/  HMMA.16816.F32 R52, R68, R80.reuse, R52 ;  /* 0x000000504434723c */ /* 0x080fe60000001834 */
[----:B------:R-:W-:Y:S05]  /*15b30*/  MUFU.EX2 R189, R101 ;  /* 0x0000006500bd7308 */ /* 0x000fea0000000800 */
[C---:B------:R-:W-:Y:S05]  /*15b40*/  HMMA.16816.F32 R56, R76.reuse, R80, R56 ;  /* 0x000000504c38723c */ /* 0x040fea0000001838 */
[----:B------:R4:W-:Y:S03]  /*15b50*/  MUFU.EX2 R101, R93 ;  /* 0x0000005d00657308 */ /* 0x0009e60000000800 */
[-C--:B------:R-:W-:Y:S07]  /*15b60*/  HMMA.16816.F32 R60, R76, R82.reuse, R60 ;  /* 0x000000524c3c723c */ /* 0x080fee000000183c */
[----:B------:R-:W-:Y:S01]  /*15b70*/  F2FP.PACK_AB R76, R234, R165 ;  /* 0x000000a5ea4c723e */ /* 0x000fe200000000ff */
[----:B------:R-:W-:Y:S01]  /*15b80*/  HMMA.16816.F32 R64, R68, R82, R64 ;  /* 0x000000524440723c */ /* 0x000fe20000001840 */
[----:B------:R-:W3:Y:S01]  /*15b90*/  LDSM.16.MT88.4 R80, [R230+0x9800] ;  /* 0x00980000e650783b */ /* 0x000ee20000004200 */
[----:B------:R-:W-:Y:S02]  /*15ba0*/  MUFU.EX2 R102, R102 ;  /* 0x0000006600667308 */ /* 0x000fe40000000800 */
[----:B------:R-:W-:Y:S02]  /*15bb0*/  F2FP.PACK_AB R77, R233, R164 ;  /* 0x000000a4e94d723e */ /* 0x000fe400000000ff */
[----:B------:R-:W-:Y:S02]  /*15bc0*/  F2FP.PACK_AB R78, R127, R212 ;  /* 0x000000d47f4e723e */ /* 0x000fe400000000ff */
[----:B------:R-:W-:Y:S04]  /*15bd0*/  F2FP.PACK_AB R68, R236, R238 ;  /* 0x000000eeec44723e */ /* 0x000fe800000000ff */
[----:B------:R-:W-:Y:S01]  /*15be0*/  F2FP.PACK_AB R69, R235, R237 ;  /* 0x000000edeb45723e */ /* 0x000fe200000000ff */
[----:B------:R-:W-:Y:S01]  /*15bf0*/  MUFU.EX2 R98, R158 ;  /* 0x0000009e00627308 */ /* 0x000fe20000000800 */
[----:B--2---:R-:W-:Y:S01]  /*15c00*/  FFMA.FTZ R0, R0, R2, R209 ;  /* 0x0000000200007223 */ /* 0x004fe200000100d1 */
[----:B------:R-:W-:Y:S01]  /*15c10*/  MOV R209, R199 ;  /* 0x000000c700d17202 */ /* 0x000fe20000000f00 */
[----:B------:R-:W-:Y:S01]  /*15c20*/  FADD.FTZ R2, R213, R132 ;  /* 0x00000084d5027221 */ /* 0x000fe20000010000 */
[----:B------:R-:W-:Y:S06]  /*15c30*/  MOV R132, R187 ;  /* 0x000000bb00847202 */ /* 0x000fec0000000f00 */
[----:B------:R-:W-:Y:S01]  /*15c40*/  MUFU.EX2 R97, R159 ;  /* 0x0000009f00617308 */ /* 0x000fe20000000800 */
[----:B------:R-:W-:Y:S01]  /*15c50*/  F2FP.PACK_AB R71, R209, R139 ;  /* 0x0000008bd147723e */ /* 0x000fe200000000ff */
[----:B------:R-:W-:Y:S01]  /*15c60*/  FADD.FTZ R0, R211, R0 ;  /* 0x00000000d3007221 */ /* 0x000fe20000010000 */
[----:B------:R-:W-:Y:S01]  /*15c70*/  F2FP.PACK_AB R70, R132, R232 ;  /* 0x000000e88446723e */ /* 0x000fe200000000ff */
[----:B------:R-:W-:Y:S01]  /*15c80*/  FADD.FTZ R2, R214, R2 ;  /* 0x00000002d6027221 */ /* 0x000fe20000010000 */
[----:B------:R-:W-:Y:S01]  /*15c90*/  MOV R213, R196 ;  /* 0x000000c400d57202 */ /* 0x000fe20000000f00 */
[----:B------:R-:W-:Y:S02]  /*15ca0*/  FADD.FTZ R0, R215, R0 ;  /* 0x00000000d7007221 */ /* 0x000fe40000010000 */
[----:B------:R-:W-:Y:S01]  /*15cb0*/  FADD.FTZ R2, R222, R2 ;  /* 0x00000002de027221 */ /* 0x000fe20000010000 */
[----:B------:R-:W-:Y:S01]  /*15cc0*/  F2FP.PACK_AB R79, R206, R213 ;  /* 0x000000d5ce4f723e */ /* 0x000fe200000000ff */
[-C--:B-1----:R-:W-:Y:S01]  /*15cd0*/  HMMA.16816.F32 R4, R68, R72.reuse, R4 ;  /* 0x000000484404723c */ /* 0x082fe20000001804 */
[----:B------:R-:W-:Y:S02]  /*15ce0*/  MUFU.EX2 R112, R112 ;  /* 0x0000007000707308 */ /* 0x000fe40000000800 */
[----:B----4-:R-:W-:Y:S05]  /*15cf0*/  FADD.FTZ R93, R218, R2 ;  /* 0x00000002da5d7221 */ /* 0x010fea0000010000 */
[C---:B------:R-:W-:Y:S03]  /*15d00*/  HMMA.16816.F32 R8, R76.reuse, R72, R8 ;  /* 0x000000484c08723c */ /* 0x040fe60000001808 */
[----:B------:R-:W-:Y:S05]  /*15d10*/  MUFU.EX2 R103, R103 ;  /* 0x0000006700677308 */ /* 0x000fea0000000800 */
[-C--:B------:R-:W-:Y:S05]  /*15d20*/  HMMA.16816.F32 R12, R76, R74.reuse, R12 ;  /* 0x0000004a4c0c723c */ /* 0x080fea000000180c */
[----:B------:R-:W-:Y:S03]  /*15d30*/  MUFU.EX2 R96, R160 ;  /* 0x000000a000607308 */ /* 0x000fe60000000800 */
[C---:B------:R-:W-:Y:S01]  /*15d40*/  HMMA.16816.F32 R16, R68.reuse, R74, R16 ;  /* 0x0000004a4410723c */ /* 0x040fe20000001810 */
[----:B------:R-:W1:Y:S06]  /*15d50*/  LDSM.16.MT88.4 R72, [R228+0xa000] ;  /* 0x00a00000e448783b */ /* 0x000e6c0000004200 */
[----:B------:R-:W-:Y:S01]  /*15d60*/  MUFU.EX2 R113, R113 ;  /* 0x0000007100717308 */ /* 0x000fe20000000800 */
[-C--:B---3--:R-:W-:Y:S08]  /*15d70*/  HMMA.16816.F32 R20, R68, R84.reuse, R20 ;  /* 0x000000544414723c */ /* 0x088ff00000001814 */
        /* <DEDUP_REMOVED lines=8> */
[----:B------:R-:W3:Y:S01]  /*15e00*/  MUFU.EX2 R117, R117 ;  /* 0x0000007500757308 */ /* 0x000ee20000000800 */
[C---:B------:R-:W-:Y:S08]  /*15e10*/  HMMA.16816.F32 R40, R76.reuse, R88, R40 ;  /* 0x000000584c28723c */ /* 0x040ff00000001828 */
[-C--:B------:R-:W-:Y:S01]  /*15e20*/  HMMA.16816.F32 R44, R76, R90.reuse, R44 ;  /* 0x0000005a4c2c723c */ /* 0x080fe2000000182c */
[----:B------:R-:W-:Y:S07]  /*15e30*/  MUFU.EX2 R118, R118 ;  /* 0x0000007600767308 */ /* 0x000fee0000000800 */
[C---:B------:R-:W-:Y:S01]  /*15e40*/  HMMA.16816.F32 R48, R68.reuse, R90, R48 ;  /* 0x0000005a4430723c */ /* 0x040fe20000001830 */
[----:B------:R-:W4:Y:S02]  /*15e50*/  LDSM.16.MT88.4 R88, [R229+0xa000] ;  /* 0x00a00000e558783b */ /* 0x000f240000004200 */
[----:B------:R-:W1:Y:S01]  /*15e60*/  MUFU.EX2 R119, R119 ;  /* 0x0000007700777308 */ /* 0x000e620000000800 */
[----:B---3--:R-:W-:Y:S04]  /*15e70*/  F2FP.PACK_AB R200, R117, R116 ;  /* 0x0000007475c8723e */ /* 0x008fe800000000ff */
[-C--:B------:R-:W-:Y:S05]  /*15e80*/  HMMA.16816.F32 R52, R68, R80.reuse, R52 ;  /* 0x000000504434723c */ /* 0x080fea0000001834 */
[----:B------:R-:W3:Y:S03]  /*15e90*/  MUFU.EX2 R128, R128 ;  /* 0x0000008000807308 */ /* 0x000ee60000000800 */
[C---:B------:R-:W-:Y:S07]  /*15ea0*/  HMMA.16816.F32 R56, R76.reuse, R80, R56 ;  /* 0x000000504c38723c */ /* 0x040fee0000001838 */
[----:B------:R-:W2:Y:S01]  /*15eb0*/  MUFU.EX2 R130, R130 ;  /* 0x0000008200827308 */ /* 0x000ea20000000800 */
[-C--:B------:R-:W-:Y:S04]  /*15ec0*/  HMMA.16816.F32 R60, R76, R82.reuse, R60 ;  /* 0x000000524c3c723c */ /* 0x080fe8000000183c */
[----:B-1----:R-:W-:Y:S03]  /*15ed0*/  F2FP.PACK_AB R201, R119, R118 ;  /* 0x0000007677c9723e */ /* 0x002fe600000000ff */
[----:B------:R-:W-:Y:S01]  /*15ee0*/  F2FP.PACK_AB R78, R195, R176 ;  /* 0x000000b0c34e723e */ /* 0x000fe200000000ff */
[----:B------:R-:W-:Y:S01]  /*15ef0*/  HMMA.16816.F32 R64, R68, R82, R64 ;  /* 0x000000524440723c */ /* 0x000fe20000001840 */
[----:B------:R-:W1:Y:S01]  /*15f00*/  LDSM.16.MT88.4 R80, [R230+0xa000] ;  /* 0x00a00000e650783b */ /* 0x000e620000004200 */
        /* <DEDUP_REMOVED lines=15> */
[----:B---3--:R-:W-:Y:S01]  /*16000*/  F2FP.PACK_AB R202, R137, R128 ;  /* 0x0000008089ca723e */ /* 0x008fe200000000ff */
[-C--:B------:R-:W-:Y:S01]  /*16010*/  HMMA.16816.F32 R4, R68, R72.reuse, R4 ;  /* 0x000000484404723c */ /* 0x080fe20000001804 */
[----:B------:R-:W-:Y:S02]  /*16020*/  MUFU.EX2 R104, R104 ;  /* 0x0000006800687308 */ /* 0x000fe40000000800 */
[----:B------:R-:W-:Y:S01]  /*16030*/  FADD.FTZ R2, R247, R2 ;  /* 0x00000002f7027221 */ /* 0x000fe20000010000 */
[----:B--2---:R-:W-:Y:S01]  /*16040*/  F2FP.PACK_AB R203, R138, R130 ;  /* 0x000000828acb723e */ /* 0x004fe200000000ff */
[----:B------:R-:W-:Y:S02]  /*16050*/  FADD.FTZ R0, R225, R0 ;  /* 0x00000000e1007221 */ /* 0x000fe40000010000 */
[----:B------:R-:W-:Y:S01]  /*16060*/  FADD.FTZ R2, R185, R2 ;  /* 0x00000002b9027221 */ /* 0x000fe20000010000 */
[C---:B------:R-:W-:Y:S03]  /*16070*/  HMMA.16816.F32 R8, R76.reuse, R72, R8 ;  /* 0x000000484c08723c */ /* 0x040fe60000001808 */
[----:B------:R-:W-:Y:S01]  /*16080*/  MUFU.EX2 R105, R105 ;  /* 0x0000006900697308 */ /* 0x000fe20000000800 */
[----:B------:R-:W-:Y:S02]  /*16090*/  FADD.FTZ R0, R184, R0 ;  /* 0x00000000b8007221 */ /* 0x000fe40000010000 */
[----:B------:R-:W-:Y:S01]  /*160a0*/  LDSM.16.MT88.4 R184, [R229+0xb800] ;  /* 0x00b80000e5b8783b */ /* 0x000fe20000004200 */
[----:B------:R-:W-:Y:S01]  /*160b0*/  FADD.FTZ R2, R169, R2 ;  /* 0x00000002a9027221 */ /* 0x000fe20000010000 */
[-C--:B------:R-:W-:Y:S04]  /*160c0*/  HMMA.16816.F32 R12, R76, R74.reuse, R12 ;  /* 0x0000004a4c0c723c */ /* 0x080fe8000000180c */
[----:B------:R-:W-:Y:S01]  /*160d0*/  FADD.FTZ R0, R168, R0 ;  /* 0x00000000a8007221 */ /* 0x000fe20000010000 */
[----:B------:R-:W-:Y:S01]  /*160e0*/  MUFU.EX2 R106, R106 ;  /* 0x0000006a006a7308 */ /* 0x000fe20000000800 */
[----:B------:R-:W-:Y:S02]  /*160f0*/  FADD.FTZ R2, R163, R2 ;  /* 0x00000002a3027221 */ /* 0x000fe40000010000 */
[C---:B------:R-:W-:Y:S01]  /*16100*/  HMMA.16816.F32 R16, R68.reuse, R74, R16 ;  /* 0x0000004a4410723c */ /* 0x040fe20000001810 */
[----:B------:R-:W2:Y:S03]  /*16110*/  LDSM.16.MT88.4 R72, [R228+0xa800] ;  /* 0x00a80000e448783b */ /* 0x000ea60000004200 */
[----:B------:R-:W-:Y:S02]  /*16120*/  FADD.FTZ R2, R134, R2 ;  /* 0x0000000286027221 */ /* 0x000fe40000010000 */
[----:B------:R-:W-:Y:S01]  /*16130*/  FADD.FTZ R0, R162, R0 ;  /* 0x00000000a2007221 */ /* 0x000fe20000010000 */
[----:B------:R-:W-:Y:S01]  /*16140*/  MUFU.EX2 R107, R107 ;  /* 0x0000006b006b7308 */ /* 0x000fe20000000800 */
[-C--:B------:R-:W-:Y:S04]  /*16150*/  HMMA.16816.F32 R20, R68, R84.reuse, R20 ;  /* 0x000000544414723c */ /* 0x080fe80000001814 */
[----:B------:R-:W-:Y:S02]  /*16160*/  FADD.FTZ R0, R135, R0 ;  /* 0x0000000087007221 */ /* 0x000fe40000010000 */
[----:B------:R-:W-:Y:S02]  /*16170*/  FADD.FTZ R2, R245, R2 ;  /* 0x00000002f5027221 */ /* 0x000fe40000010000 */
[C---:B------:R-:W-:Y:S01]  /*16180*/  HMMA.16816.F32 R24, R76.reuse, R84, R24 ;  /* 0x000000544c18723c */ /* 0x040fe20000001818 */
[----:B------:R-:W-:Y:S03]  /*16190*/  MUFU.EX2 R108, R108 ;  /* 0x0000006c006c7308 */ /* 0x000fe60000000800 */
[----:B------:R-:W-:Y:S04]  /*161a0*/  FADD.FTZ R2, R241, R2 ;  /* 0x00000002f1027221 */ /* 0x000fe80000010000 */
[-C--:B------:R-:W-:Y:S03]  /*161b0*/  HMMA.16816.F32 R28, R76, R86.reuse, R28 ;  /* 0x000000564c1c723c */ /* 0x080fe6000000181c */
[----:B------:R-:W-:Y:S01]  /*161c0*/  MUFU.EX2 R109, R109 ;  /* 0x0000006d006d7308 */ /* 0x000fe20000000800 */
[----:B------:R-:W-:Y:S04]  /*161d0*/  FADD.FTZ R2, R237, R2 ;  /* 0x00000002ed027221 */ /* 0x000fe80000010000 */
[C---:B------:R-:W-:Y:S01]  /*161e0*/  HMMA.16816.F32 R32, R68.reuse, R86, R32 ;  /* 0x000000564420723c */ /* 0x040fe20000001820 */
[----:B------:R-:W3:Y:S04]  /*161f0*/  LDSM.16.MT88.4 R84, [R231+0xa800] ;  /* 0x00a80000e754783b */ /* 0x000ee80000004200 */
[----:B------:R-:W-:Y:S03]  /*16200*/  MUFU.EX2 R110, R110 ;  /* 0x0000006e006e7308 */ /* 0x000fe60000000800 */
[-C--:B----4-:R-:W-:Y:S07]  /*16210*/  HMMA.16816.F32 R36, R68, R88.reuse, R36 ;  /* 0x000000584424723c */ /* 0x090fee0000001824 */
[----:B------:R-:W-:Y:S01]  /*16220*/  MUFU.EX2 R111, R111 ;  /* 0x0000006f006f7308 */ /* 0x000fe20000000800 */
[C---:B------:R-:W-:Y:S08]  /*16230*/  HMMA.16816.F32 R40, R76.reuse, R88, R40 ;  /* 0x000000584c28723c */ /* 0x040ff00000001828 */
[-C--:B------:R-:W-:Y:S01]  /*16240*/  HMMA.16816.F32 R44, R76, R90.reuse, R44 ;  /* 0x0000005a4c2c723c */ /* 0x080fe2000000182c */
[----:B------:R-:W-:Y:S07]  /*16250*/  MUFU.EX2 R95, R120 ;  /* 0x00000078005f7308 */ /* 0x000fee0000000800 */
[C---:B------:R-:W-:Y:S01]  /*16260*/  HMMA.16816.F32 R48, R68.reuse, R90, R48 ;  /* 0x0000005a4430723c */ /* 0x040fe20000001830 */
[----:B------:R-:W4:Y:S02]  /*16270*/  LDSM.16.MT88.4 R88, [R229+0xa800] ;  /* 0x00a80000e558783b */ /* 0x000f240000004200 */
[----:B------:R-:W2:Y:S05]  /*16280*/  MUFU.EX2 R94, R121 ;  /* 0x00000079005e7308 */ /* 0x000eaa0000000800 */
[-C--:B-1----:R-:W-:Y:S05]  /*16290*/  HMMA.16816.F32 R52, R68, R80.reuse, R52 ;  /* 0x000000504434723c */ /* 0x082fea0000001834 */
[----:B------:R-:W1:Y:S03]  /*162a0*/  MUFU.EX2 R122, R122 ;  /* 0x0000007a007a7308 */ /* 0x000e660000000800 */
[C---:B------:R-:W-:Y:S08]  /*162b0*/  HMMA.16816.F32 R56, R76.reuse, R80, R56 ;  /* 0x000000504c38723c */ /* 0x040ff00000001838 */
[-C--:B------:R-:W-:Y:S04]  /*162c0*/  HMMA.16816.F32 R60, R76, R82.reuse, R60 ;  /* 0x000000524c3c723c */ /* 0x080fe8000000183c */
[----:B--2---:R-:W-:Y:S03]  /*162d0*/  F2FP.PACK_AB R196, R94, R95 ;  /* 0x0000005f5ec4723e */ /* 0x004fe600000000ff */
[----:B------:R-:W-:Y:S01]  /*162e0*/  F2FP.PACK_AB R78, R101, R102 ;  /* 0x00000066654e723e */ /* 0x000fe200000000ff */
        /* <DEDUP_REMOVED lines=11> */
[----:B------:R-:W-:Y:S02]  /*163a0*/  F2FP.PACK_AB R76, R131, R188 ;  /* 0x000000bc834c723e */ /* 0x000fe400000000ff */
[----:B------:R-:W-:Y:S02]  /*163b0*/  F2FP.PACK_AB R77, R125, R129 ;  /* 0x000000817d4d723e */ /* 0x000fe400000000ff */
[----:B-1----:R-:W-:Y:S01]  /*163c0*/  F2FP.PACK_AB R197, R123, R122 ;  /* 0x0000007a7bc5723e */ /* 0x002fe200000000ff */
[-C--:B------:R-:W-:Y:S08]  /*163d0*/  HMMA.16816.F32 R4, R68, R72.reuse, R4 ;  /* 0x000000484404723c */ /* 0x080ff00000001804 */
        /* <DEDUP_REMOVED lines=9> */
[-C--:B----4-:R-:W-:Y:S08]  /*16470*/  HMMA.16816.F32 R36, R68, R88.reuse, R36 ;  /* 0x000000584424723c */ /* 0x090ff00000001824 */
[C---:B------:R-:W-:Y:S08]  /*16480*/  HMMA.16816.F32 R40, R76.reuse, R88, R40 ;  /* 0x000000584c28723c */ /* 0x040ff00000001828 */
[-C--:B------:R-:W-:Y:S08]  /*16490*/  HMMA.16816.F32 R44, R76, R90.reuse, R44 ;  /* 0x0000005a4c2c723c */ /* 0x080ff0000000182c */
[C---:B------:R-:W-:Y:S01]  /*164a0*/  HMMA.16816.F32 R48, R68.reuse, R90, R48 ;  /* 0x0000005a4430723c */ /* 0x040fe20000001830 */
[----:B------:R-:W4:Y:S07]  /*164b0*/  LDSM.16.MT88.4 R88, [R229+0xb000] ;  /* 0x00b00000e558783b */ /* 0x000f2e0000004200 */
[-C--:B--2---:R-:W-:Y:S08]  /*164c0*/  HMMA.16816.F32 R52, R68, R80.reuse, R52 ;  /* 0x000000504434723c */ /* 0x084ff00000001834 */
        /* <DEDUP_REMOVED lines=11> */
[----:B------:R-:W3:Y:S02]  /*16580*/  LDSM.16.MT88.4 R168, [R231+0xb800] ;  /* 0x00b80000e7a8783b */ /* 0x000ee40000004200 */
[----:B------:R-:W-:Y:S02]  /*16590*/  F2FP.PACK_AB R70, R113, R96 ;  /* 0x000000607146723e */ /* 0x000fe400000000ff */
[----:B------:R-:W-:Y:S02]  /*165a0*/  F2FP.PACK_AB R71, R115, R114 ;  /* 0x000000727347723e */ /* 0x000fe400000000ff */
[----:B------:R-:W-:Y:S02]  /*165b0*/  F2FP.PACK_AB R76, R105, R104 ;  /* 0x00000068694c723e */ /* 0x000fe400000000ff */
[----:B------:R-:W-:Y:S02]  /*165c0*/  F2FP.PACK_AB R77, R107, R106 ;  /* 0x0000006a6b4d723e */ /* 0x000fe400000000ff */
[----:B------:R-:W-:Y:S01]  /*165d0*/  F2FP.PACK_AB R79, R111, R110 ;  /* 0x0000006e6f4f723e */ /* 0x000fe200000000ff */
[-C--:B-1----:R-:W-:Y:S08]  /*165e0*/  HMMA.16816.F32 R4, R68, R72.reuse, R4 ;  /* 0x000000484404723c */ /* 0x082ff00000001804 */
[C---:B------:R-:W-:Y:S07]  /*165f0*/  HMMA.16816.F32 R8, R76.reuse, R72, R8 ;  /* 0x000000484c08723c */ /* 0x040fee0000001808 */
[----:B------:R-:W-:Y:S01]  /*16600*/  FADD.FTZ R72, R3, R93 ;  /* 0x0000005d03487221 */ /* 0x000fe20000010000 */
[-C--:B------:R-:W-:Y:S01]  /*16610*/  HMMA.16816.F32 R12, R76, R74.reuse, R12 ;  /* 0x0000004a4c0c723c */ /* 0x080fe2000000180c */
[----:B------:R-:W2:Y:S03]  /*16620*/  LDL.LU R3, [R1+0x14c] ;  /* 0x00014c0001037983 */ /* 0x000ea60000300800 */
[----:B------:R-:W-:Y:S01]  /*16630*/  FADD.FTZ R72, R246, R72 ;  /* 0x00000048f6487221 */ /* 0x000fe20000010000 */
[----:B------:R-:W2:Y:S01]  /*16640*/  LDL.LU R134, [R1+0x148] ;  /* 0x0001480001867983 */ /* 0x000ea20000300800 */
[----:B------:R-:W-:Y:S02]  /*16650*/  FADD.FTZ R73, R161, R92 ;  /* 0x0000005ca1497221 */ /* 0x000fe40000010000 */
[C---:B------:R-:W-:Y:S01]  /*16660*/  HMMA.16816.F32 R16, R68.reuse, R74, R16 ;  /* 0x0000004a4410723c */ /* 0x040fe20000001810 */
[----:B------:R-:W2:Y:S01]  /*16670*/  LDL.LU R135, [R1+0x144] ;  /* 0x0001440001877983 */ /* 0x000ea20000300800 */
[----:B------:R-:W1:Y:S02]  /*16680*/  MUFU.EX2 R75, R126 ;  /* 0x0000007e004b7308 */ /* 0x000e640000000800 */
[----:B------:R-:W-:Y:S02]  /*16690*/  FADD.FTZ R72, R242, R72 ;  /* 0x00000048f2487221 */ /* 0x000fe40000010000 */
[----:B------:R-:W-:Y:S02]  /*166a0*/  FADD.FTZ R73, R136, R73 ;  /* 0x0000004988497221 */ /* 0x000fe40000010000 */
[-C--:B---3--:R-:W-:Y:S01]  /*166b0*/  HMMA.16816.F32 R20, R68, R84.reuse, R20 ;  /* 0x000000544414723c */ /* 0x088fe20000001814 */
[----:B------:R-:W3:Y:S03]  /*166c0*/  LDL.LU R136, [R1+0x140] ;  /* 0x0001400001887983 */ /* 0x000ee60000300800 */
[----:B------:R-:W-:Y:S01]  /*166d0*/  FADD.FTZ R74, R244, R0 ;  /* 0x00000000f44a7221 */ /* 0x000fe20000010000 */
[----:B------:R2:W5:Y:S01]  /*166e0*/  LDL.LU R246, [R1+0x13c] ;  /* 0x00013c0001f67983 */ /* 0x0005620000300800 */
[----:B------:R-:W-:Y:S02]  /*166f0*/  FADD.FTZ R0, R243, R73 ;  /* 0x00000049f3007221 */ /* 0x000fe40000010000 */
[C---:B------:R-:W-:Y:S01]  /*16700*/  HMMA.16816.F32 R24, R76.reuse, R84, R24 ;  /* 0x000000544c18723c */ /* 0x040fe20000001818 */
[----:B------:R2:W5:Y:S01]  /*16710*/  LDL.LU R245, [R1+0x138] ;  /* 0x0001380001f57983 */ /* 0x0005620000300800 */
[----:B------:R-:W4:Y:S02]  /*16720*/  MUFU.EX2 R84, R124 ;  /* 0x0000007c00547308 */ /* 0x000f240000000800 */
[----:B------:R-:W-:Y:S01]  /*16730*/  FADD.FTZ R0, R239, R0 ;  /* 0x00000000ef007221 */ /* 0x000fe20000010000 */
[----:B------:R2:W5:Y:S03]  /*16740*/  LDL.LU R244, [R1+0x134] ;  /* 0x0001340001f47983 */ /* 0x0005660000300800 */
[-C--:B------:R-:W-:Y:S01]  /*16750*/  HMMA.16816.F32 R28, R76, R86.reuse, R28 ;  /* 0x000000564c1c723c */ /* 0x080fe2000000181c */
[----:B------:R2:W5:Y:S03]  /*16760*/  LDL.LU R243, [R1+0x130] ;  /* 0x0001300001f37983 */ /* 0x0005660000300800 */
[----:B------:R-:W-:Y:S01]  /*16770*/  FADD.FTZ R0, R164, R0 ;  /* 0x00000000a4007221 */ /* 0x000fe20000010000 */
[----:B------:R2:W5:Y:S01]  /*16780*/  LDL.LU R242, [R1+0x12c] ;  /* 0x00012c0001f27983 */ /* 0x0005620000300800 */
[----:B-1----:R-:W-:Y:S02]  /*16790*/  F2FP.PACK_AB R199, R205, R75 ;  /* 0x0000004bcdc7723e */ /* 0x002fe400000000ff */
[C---:B------:R-:W-:Y:S01]  /*167a0*/  HMMA.16816.F32 R32, R68.reuse, R86, R32 ;  /* 0x000000564420723c */ /* 0x040fe20000001820 */
[----:B------:R1:W5:Y:S03]  /*167b0*/  LDL.LU R241, [R1+0x128] ;  /* 0x0001280001f17983 */ /* 0x0003660000300800 */
[----:B------:R-:W-:Y:S04]  /*167c0*/  FADD.FTZ R0, R233, R0 ;  /* 0x00000000e9007221 */ /* 0x000fe80000010000 */
[-C--:B----4-:R-:W-:Y:S04]  /*167d0*/  HMMA.16816.F32 R36, R68, R88.reuse, R36 ;  /* 0x000000584424723c */ /* 0x090fe80000001824 */
[----:B------:R-:W-:Y:S01]  /*167e0*/  F2FP.PACK_AB R198, R204, R84 ;  /* 0x00000054ccc6723e */ /* 0x000fe200000000ff */
[----:B------:R-:W-:Y:S03]  /*167f0*/  FADD.FTZ R0, R213, R0 ;  /* 0x00000000d5007221 */ /* 0x000fe60000010000 */
[C---:B------:R-:W-:Y:S04]  /*16800*/  HMMA.16816.F32 R40, R76.reuse, R88, R40 ;  /* 0x000000584c28723c */ /* 0x040fe80000001828 */
[----:B------:R-:W-:Y:S04]  /*16810*/  FADD.FTZ R0, R206, R0 ;  /* 0x00000000ce007221 */ /* 0x000fe80000010000 */
        /* <DEDUP_REMOVED lines=8> */
[C---:B------:R-:W-:Y:S01]  /*168a0*/  HMMA.16816.F32 R140, R196.reuse, R152, R8 ;  /* 0x00000098c48c723c */ /* 0x040fe20000001808 */
[----:B------:R1:W5:Y:S03]  /*168b0*/  LDL.LU R240, [R1+0x124] ;  /* 0x0001240001f07983 */ /* 0x0003660000300800 */
[----:B------:R-:W-:Y:S01]  /*168c0*/  FADD.FTZ R4, R238, R72 ;  /* 0x00000048ee047221 */ /* 0x000fe20000010000 */
[----:B------:R1:W5:Y:S01]  /*168d0*/  LDL.LU R239, [R1+0x120] ;  /* 0x0001200001ef7983 */ /* 0x0003620000300800 */
[----:B------:R-:W-:Y:S02]  /*168e0*/  FADD.FTZ R5, R165, R5 ;  /* 0x00000005a5057221 */ /* 0x000fe40000010000 */
[----:B------:R-:W-:Y:S01]  /*168f0*/  FADD.FTZ R4, R236, R4 ;  /* 0x00000004ec047221 */ /* 0x000fe20000010000 */
[----:B------:R1:W5:Y:S01]  /*16900*/  LDL.LU R238, [R1+0x11c] ;  /* 0x00011c0001ee7983 */ /* 0x0003620000300800 */
[-C--:B------:R-:W-:Y:S03]  /*16910*/  HMMA.16816.F32 R148, R196, R154.reuse, R12 ;  /* 0x0000009ac494723c */ /* 0x080fe6000000180c */
[----:B------:R-:W-:Y:S01]  /*16920*/  FADD.FTZ R6, R235, R2 ;  /* 0x00000002eb067221 */ /* 0x000fe20000010000 */
[----:B------:R1:W5:Y:S01]  /*16930*/  LDL.LU R237, [R1+0x118] ;  /* 0x0001180001ed7983 */ /* 0x0003620000300800 */
[----:B------:R-:W-:Y:S02]  /*16940*/  FADD.FTZ R2, R234, R5 ;  /* 0x00000005ea027221 */ /* 0x000fe40000010000 */
[----:B------:R-:W-:Y:S01]  /*16950*/  FADD.FTZ R4, R232, R4 ;  /* 0x00000004e8047221 */ /* 0x000fe20000010000 */
[----:B------:R1:W5:Y:S01]  /*16960*/  LDL.LU R236, [R1+0x114] ;  /* 0x0001140001ec7983 */ /* 0x0003620000300800 */
[----:B------:R-:W-:Y:S01]  /*16970*/  FADD.FTZ R8, R139, R6 ;  /* 0x000000068b087221 */ /* 0x000fe20000010000 */
[C---:B------:R-:W-:Y:S02]  /*16980*/  HMMA.16816.F32 R152, R200.reuse, R154, R16 ;  /* 0x0000009ac898723c */ /* 0x040fe40000001810 */
[----:B------:R1:W5:Y:S02]  /*16990*/  LDL.LU R235, [R1+0x110] ;  /* 0x0001100001eb7983 */ /* 0x0003640000300800 */
[----:B------:R-:W-:Y:S02]  /*169a0*/  FADD.FTZ R12, R132, R4 ;  /* 0x00000004840c7221 */ /* 0x000fe40000010000 */
[----:B------:R-:W-:Y:S01]  /*169b0*/  FADD.FTZ R2, R212, R2 ;  /* 0x00000002d4027221 */ /* 0x000fe20000010000 */
[----:B------:R1:W5:Y:S01]  /*169c0*/  LDL.LU R234, [R1+0x10c] ;  /* 0x00010c0001ea7983 */ /* 0x0003620000300800 */
[----:B------:R-:W-:Y:S01]  /*169d0*/  FADD.FTZ R8, R209, R8 ;  /* 0x00000008d1087221 */ /* 0x000fe20000010000 */
[-C--:B------:R-:W-:Y:S02]  /*169e0*/  HMMA.16816.F32 R156, R200, R168.reuse, R20 ;  /* 0x000000a8c89c723c */ /* 0x080fe40000001814 */
        /* <DEDUP_REMOVED lines=9> */
[----:B------:R-:W4:Y:S01]  /*16a80*/  LDSM.16.MT88.4 R4, [R230+0xb800] ;  /* 0x00b80000e604783b */ /* 0x000f220000004200 */
        /* <DEDUP_REMOVED lines=16> */
[----:B------:R-:W-:Y:S04]  /*16b90*/  FADD.FTZ R8, R181, R8 ;  /* 0x00000008b5087221 */ /* 0x000fe80000010000 */
        /* <DEDUP_REMOVED lines=9> */
[----:B------:R-:W-:Y:S02]  /*16c30*/  FADD.FTZ R11, R189, R8 ;  /* 0x00000008bd0b7221 */ /* 0x000fe40000010000 */
[-C--:B----4-:R-:W-:Y:S03]  /*16c40*/  HMMA.16816.F32 R188, R200, R4.reuse, R52 ;  /* 0x00000004c8bc723c */ /* 0x090fe60000001834 */
        /* <DEDUP_REMOVED lines=38> */
[----:B------:R-:W-:Y:S01]  /*16eb0*/  FADD.FTZ R2, R84, R0 ;  /* 0x0000000054027221 */ /* 0x000fe20000010000 */
[----:B--2---:R-:W-:Y:S01]  /*16ec0*/  MOV R137, R134 ;  /* 0x0000008600897202 */ /* 0x004fe20000000f00 */
[----:B------:R-:W-:Y:S02]  /*16ed0*/  FADD.FTZ R0, R75, R4 ;  /* 0x000000044b007221 */ /* 0x000fe40000010000 */
[----:B------:R-:W-:Y:S01]  /*16ee0*/  FADD.FTZ R4, R138, R5 ;  /* 0x000000058a047221 */ /* 0x000fe20000010000 */
[----:B------:R-:W-:Y:S01]  /*16ef0*/  MOV R138, R3 ;  /* 0x00000003008a7202 */ /* 0x000fe20000000f00 */
[----:B------:R-:W-:Y:S01]  /*16f00*/  FADD.FTZ R2, R204, R2 ;  /* 0x00000002cc027221 */ /* 0x000fe20000010000 */
[----:B------:R-:W-:Y:S01]  /*16f10*/  MOV R133, R135 ;  /* 0x0000008700857202 */ /* 0x000fe20000000f00 */
[----:B------:R-:W-:Y:S01]  /*16f20*/  FADD.FTZ R0, R205, R0 ;  /* 0x00000000cd007221 */ /* 0x000fe20000010000 */
[----:B------:R1:W-:Y:S01]  /*16f30*/  STL [R1+0x90], R4 ;  /* 0x0000900401007387 */ /* 0x0003e20000100800 */
[----:B---3--:R-:W-:Y:S03]  /*16f40*/  MOV R132, R136 ;  /* 0x0000008800847202 */ /* 0x008fe60000000f00 */
[----:B------:R1:W-:Y:S04]  /*16f50*/  STL [R1+0x8c], R2 ;  /* 0x00008c0201007387 */ /* 0x0003e80000100800 */
[----:B------:R1:W-:Y:S02]  /*16f60*/  STL [R1+0x94], R0 ;  /* 0x0000940001007387 */ /* 0x0003e40000100800 */
[----:B-1---5:R-:W-:-:S05]  /*16f70*/  @P1 BRA `(.L_x_172) ;  /* 0xffffb61000001947 */ /* 0x022fca000383ffff */
.L_x_171:
        /* <DEDUP_REMOVED lines=19> */
[----:B------:R-:W-:Y:S01]  /*170b0*/  @!UP0 UIMAD.WIDE.U32 UR18, UR7, UR4, URZ ;  /* 0x00000004071282a5 */ /* 0x000fe2000f8e003f */
[----:B------:R-:W-:Y:S01]  /*170c0*/  LEA.HI R42, R52, R43, RZ, 0x5 ;  /* 0x0000002b342a7211 */ /* 0x000fe200078f28ff */
[----:B------:R-:W-:-:S03]  /*170d0*/  @!UP0 UIMAD UR12, UR12, UR4, URZ ;  /* 0x000000040c0c82a4 */ /* 0x000fc6000f8e023f */
[----:B------:R-:W-:Y:S01]  /*170e0*/  SHF.R.S32.HI R33, RZ, 0x5, R42 ;  /* 0x00000005ff217819 */ /* 0x000fe2000001142a */
        /* <DEDUP_REMOVED lines=104> */
[----:B------:R-:W-:Y:S01]  /*17770*/  LEA.HI R4, R52, R43, RZ, 0x2 ;  /* 0x0000002b34047211 */ /* 0x000fe200078f10ff */
[C---:B--2---:R-:W-:Y:S01]  /*17780*/  FMUL.FTZ R140, R2.reuse, R140 ;  /* 0x0000008c028c7220 */ /* 0x044fe20000410000 */
[----:B------:R-:W-:Y:S01]  /*17790*/  F2FP.PACK_AB R25, R25, R190 ;  /* 0x000000be1919723e */ /* 0x000fe200000000ff */
[C---:B------:R-:W-:Y:S01]  /*177a0*/  FMUL.FTZ R37, R2.reuse, R141 ;  /* 0x0000008d02257220 */ /* 0x040fe20000410000 */
[----:B------:R-:W-:Y:S01]  /*177b0*/  SHF.R.S32.HI R6, RZ, 0x2, R4 ;  /* 0x00000002ff067819 */ /* 0x000fe20000011404 */
[C---:B------:R-:W-:Y:S01]  /*177c0*/  FMUL.FTZ R148, R2.reuse, R148 ;  /* 0x0000009402947220 */ /* 0x040fe20000410000 */
[----:B------:R-:W-:Y:S01]  /*177d0*/  F2FP.PACK_AB R11, R11, R202 ;  /* 0x000000ca0b0b723e */ /* 0x000fe200000000ff */
        /* <DEDUP_REMOVED lines=91> */
[----:B------:R-:W-:Y:S02]  /*17d90*/  @P5 MUFU.LG2 R6, R39 ;  /* 0x0000002700065308 */ /* 0x000fe40000000c00 */
[C---:B------:R-:W-:Y:S01]  /*17da0*/  IADD3 R4, R7.reuse, R2, RZ ;  /* 0x0000000207047210 */ /* 0x040fe20007ffe0ff */
[----:B------:R-:W-:Y:S04]  /*17db0*/  STS [R2], R28 ;  /* 0x0000001c02007388 */ /* 0x000fe80000000800 */
[----:B------:R-:W-:Y:S04]  /*17dc0*/  STS [R2+0x400], R27 ;  /* 0x0004001b02007388 */ /* 0x000fe80000000800 */
[----:B------:R-:W-:Y:S04]  /*17dd0*/  STS [R0+0x2000], R30 ;  /* 0x0020001e00007388 */ /* 0x000fe80000000800 */
[----:B------:R1:W-:Y:S04]  /*17de0*/  STS [R0+0x2400], R29 ;  /* 0x0024001d00007388 */ /* 0x0003e80000000800 */
[----:B------:R-:W-:Y:S04]  /*17df0*/  STS [R2+0x2000], R26 ;  /* 0x0020001a02007388 */ /* 0x000fe80000000800 */
[----:B------:R2:W-:Y:S01]  /*17e00*/  STS [R2+0x2400], R35 ;  /* 0x0024002302007388 */ /* 0x0005e20000000800 */
[----:B-1----:R-:W-:-:S05]  /*17e10*/  IADD3 R0, R7, R0, RZ ;  /* 0x0000000007007210 */ /* 0x002fca0007ffe0ff */
[----:B------:R-:W-:Y:S01]  /*17e20*/  STS [R0], R34 ;  /* 0x0000002200007388 */ /* 0x000fe20000000800 */
[----:B--2---:R-:W1:Y:S03]  /*17e30*/  @P3 MUFU.LG2 R2, R41 ;  /* 0x0000002900023308 */ /* 0x004e660000000c00 */
[----:B------:R-:W-:Y:S04]  /*17e40*/  STS [R0+0x400], R25 ;  /* 0x0004001900007388 */ /* 0x000fe80000000800 */
[----:B------:R2:W-:Y:S04]  /*17e50*/  STS [R4], R13 ;  /* 0x0000000d04007388 */ /* 0x0005e80000000800 */
[----:B------:R-:W-:Y:S04]  /*17e60*/  STS [R5], R11 ;  /* 0x0000000b05007388 */ /* 0x000fe80000000800 */
[----:B------:R-:W-:Y:S01]  /*17e70*/  STS [R0+0x2000], R23 ;  /* 0x0020001700007388 */ /* 0x000fe20000000800 */
[----:B-1----:R-:W-:-:S03]  /*17e80*/  @P3 FMUL.FTZ R2, R2, 0.69314718246459960938 ;  /* 0x3f31721802023820 */ /* 0x002fc60000410000 */
[----:B------:R1:W-:Y:S01]  /*17e90*/  STS [R0+0x2400], R14 ;  /* 0x0024000e00007388 */ /* 0x0003e20000000800 */
[----:B------:R-:W-:-:S03]  /*17ea0*/  @P3 FFMA.FTZ R9, R134, c[0x0][0x238], R2 ;  /* 0x00008e0086093a23 */ /* 0x000fc60000010002 */
[----:B------:R3:W-:Y:S04]  /*17eb0*/  STS [R4+0x2000], R12 ;  /* 0x0020000c04007388 */ /* 0x0007e80000000800 */
[----:B------:R4:W-:Y:S04]  /*17ec0*/  STS [R5+0x2000], R10 ;  /* 0x0020000a05007388 */ /* 0x0009e80000000800 */
[----:B------:R-:W-:Y:S01]  /*17ed0*/  BAR.SYNC.DEFER_BLOCKING 0x0 ;  /* 0x0000000000007b1d */ /* 0x000fe20000010000 */
[----:B--2---:R-:W-:Y:S02]  /*17ee0*/  MOV R13, 0x7f800000 ;  /* 0x7f800000000d7802 */ /* 0x004fe40000000f00 */
[----:B-1----:R-:W-:-:S02]  /*17ef0*/  LOP3.LUT R0, R42, 0xffffffe0, RZ, 0xc0, !PT ;  /* 0xffffffe02a007812 */ /* 0x002fc400078ec0ff */
[----:B------:R-:W-:Y:S01]  /*17f00*/  MOV R14, 0x7f800000 ;  /* 0x7f800000000e7802 */ /* 0x000fe20000000f00 */
[----:B---3--:R-:W1:Y:S01]  /*17f10*/  @P4 MUFU.LG2 R4, R38 ;  /* 0x0000002600044308 */ /* 0x008e620000000c00 */
[----:B------:R-:W-:Y:S02]  /*17f20*/  IADD3 R0, -R0, R43, RZ ;  /* 0x0000002b00007210 */ /* 0x000fe40007ffe1ff */
[----:B------:R-:W-:Y:S01]  /*17f30*/  MOV R12, 0x7f800000 ;  /* 0x7f800000000c7802 */ /* 0x000fe20000000f00 */
[----:B----4-:R-:W-:Y:S01]  /*17f40*/  @P5 FMUL.FTZ R5, R6, 0.69314718246459960938 ;  /* 0x3f31721806055820 */ /* 0x010fe20000410000 */
[----:B------:R-:W-:Y:S01]  /*17f50*/  LOP3.LUT P1, RZ, R0, 0x3, RZ, 0xc0, !PT ;  /* 0x0000000300ff7812 */ /* 0x000fe2000782c0ff */
[----:B------:R2:W3:Y:S02]  /*17f60*/  LDS.128 R16, [R246] ;  /* 0x00000000f6107984 */ /* 0x0004e40000000c00 */
[----:B------:R-:W4:Y:S01]  /*17f70*/  @P0 MUFU.LG2 R0, R40 ;  /* 0x0000002800000308 */ /* 0x000f220000000c00 */
[----:B------:R-:W-:Y:S01]  /*17f80*/  @P5 FFMA.FTZ R13, R136, c[0x0][0x238], R5 ;  /* 0x00008e00880d5a23 */ /* 0x000fe20000010005 */
[----:B------:R2:W2:Y:S04]  /*17f90*/  LDS.128 R20, [R246+0x800] ;  /* 0x00080000f6147984 */ /* 0x0004a80000000c00 */
[----:B------:R2:W2:Y:S01]  /*17fa0*/  LDS.128 R24, [R246+0x1000] ;  /* 0x00100000f6187984 */ /* 0x0004a20000000c00 */
[----:B-1----:R-:W-:-:S03]  /*17fb0*/  @P4 FMUL.FTZ R4, R4, 0.69314718246459960938 ;  /* 0x3f31721804044820 */ /* 0x002fc60000410000 */
[----:B------:R1:W1:Y:S01]  /*17fc0*/  LDS.128 R28, [R246+0x1800] ;  /* 0x00180000f61c7984 */ /* 0x0002620000000c00 */
[----:B------:R-:W-:-:S03]  /*17fd0*/  @P4 FFMA.FTZ R14, R135, c[0x0][0x238], R4 ;  /* 0x00008e00870e4a23 */ /* 0x000fc60000010004 */
[----:B------:R1:W1:Y:S01]  /*17fe0*/  LDS.128 R36, [R246+0x2000] ;  /* 0x00200000f6247984 */ /* 0x0002620000000c00 */
[----:B----4-:R-:W-:-:S03]  /*17ff0*/  @P0 FMUL.FTZ R0, R0, 0.69314718246459960938 ;  /* 0x3f31721800000820 */ /* 0x010fc60000410000 */
[----:B------:R4:W1:Y:S01]  /*18000*/  LDS.128 R44, [R246+0x2800] ;  /* 0x00280000f62c7984 */ /* 0x0008620000000c00 */
[----:B------:R-:W-:-:S03]  /*18010*/  @P0 FFMA.FTZ R12, R3, c[0x0][0x238], R0 ;  /* 0x00008e00030c0a23 */ /* 0x000fc60000010000 */
[----:B------:R4:W1:Y:S04]  /*18020*/  LDS.128 R48, [R246+0x3000] ;  /* 0x00300000f6307984 */ /* 0x0008680000000c00 */
[----:B------:R-:W1:Y:S01]  /*18030*/  LDS.128 R244, [R246+0x3800] ;  /* 0x00380000f6f47984 */ /* 0x000e620000000c00 */
[----:B------:R-:W-:Y:S05]  /*18040*/  @P1 BRA `(.L_x_176) ;  /* 0x000002c000001947 */ /* 0x000fea0003800000 */
[----:B------:R-:W5:Y:S01]  /*18050*/  S2R R3, SR_TID.X ;  /* 0x0000000000037919 */ /* 0x000f620000002100 */
[----:B------:R-:W-:-:S04]  /*18060*/  SHF.R.S32.HI R2, RZ, 0x1f, R33 ;  /* 0x0000001fff027819 */ /* 0x000fc80000011421 */
[----:B------:R-:W-:-:S04]  /*18070*/  LEA.HI R2, R2, R33, RZ, 0x2 ;  /* 0x0000002102027211 */ /* 0x000fc800078f10ff */
[----:B------:R-:W-:-:S05]  /*18080*/  LOP3.LUT R2, R2, 0xffffffc, RZ, 0xc0, !PT ;  /* 0x0ffffffc02027812 */ /* 0x000fca00078ec0ff */
[----:B------:R-:W-:Y:S01]  /*18090*/  IMAD.IADD R2, R33, 0x1, -R2 ;  /* 0x0000000121027824 */ /* 0x000fe200078e0a02 */
[----:B-----5:R-:W-:-:S04]  /*180a0*/  SHF.R.S32.HI R0, RZ, 0x1f, R3 ;  /* 0x0000001fff007819 */ /* 0x020fc80000011403 */
[----:B------:R-:W-:-:S04]  /*180b0*/  LEA.HI R0, R0, R3, RZ, 0x5 ;  /* 0x0000000300007211 */ /* 0x000fc800078f28ff */
[----:B------:R-:W-:-:S05]  /*180c0*/  LOP3.LUT R0, R0, 0xffffffe0, RZ, 0xc0, !PT ;  /* 0xffffffe000007812 */ /* 0x000fca00078ec0ff */
[----:B------:R-:W-:-:S05]  /*180d0*/  IMAD.IADD R0, R3, 0x1, -R0 ;  /* 0x0000000103007824 */ /* 0x000fca00078e0a00 */
[----:B------:R-:W-:-:S04]  /*180e0*/  SHF.R.S32.HI R3, RZ, 0x1f, R0 ;  /* 0x0000001fff037819 */ /* 0x000fc80000011400 */
[----:B------:R-:W-:-:S04]  /*180f0*/  LEA.HI R0, R3, R0, RZ, 0x2 ;  /* 0x0000000003007211 */ /* 0x000fc800078f10ff */
[----:B------:R-:W-:-:S05]  /*18100*/  SHF.R.S32.HI R0, RZ, 0x2, R0 ;  /* 0x00000002ff007819 */ /* 0x000fca0000011400 */
[----:B------:R-:W-:-:S05]  /*18110*/  IMAD R0, R2, 0x10, R0 ;  /* 0x0000001002007824 */ /* 0x000fca00078e0200 */
        /* <DEDUP_REMOVED lines=31> */
.L_x_176:
[----:B------:R-:W-:Y:S05]  /*18310*/  BSYNC B0 ;  /* 0x0000000000007941 */ /* 0x000fea0003800000 */
.L_x_175:
[----:B----4-:R-:W4:Y:S01]  /*18320*/  LDL.LU.64 R4, [R1+0xa8] ;  /* 0x0000a80001047983 */ /* 0x010f220000300a00 */
[----:B------:R-:W-:Y:S01]  /*18330*/  LEA.HI R12, R52, R43, RZ, 0x3 ;  /* 0x0000002b340c7211 */ /* 0x000fe200078f18ff */
[----:B------:R-:W-:Y:S01]  /*18340*/  UIMAD UR10, UR10, -0x80, UR34 ;  /* 0xffffff800a0a78a4 */ /* 0x000fe2000f8e0222 */
[----:B------:R-:W-:Y:S01]  /*18350*/  BSSY B0, `(.L_x_177) ;  /* 0x0000021000007945 */ /* 0x000fe20003800000 */
[----:B------:R-:W5:Y:S01]  /*18360*/  S2R R3, SR_TID.X ;  /* 0x0000000000037919 */ /* 0x000f620000002100 */
[----:B------:R-:W-:Y:S02]  /*18370*/  USHF.R.S32.HI UR6, URZ, 0x1f, UR11 ;  /* 0x0000001f3f067899 */ /* 0x000fe4000801140b */
[----:B------:R-:W-:Y:S01]  /*18380*/  ULDC.64 UR4, c[0x0][0x1f0] ;  /* 0x00007c0000047ab9 */ /* 0x000fe20000000a00 */
[----:B------:R-:W3:Y:S01]  /*18390*/  S2R R10, SR_CTAID.Z ;  /* 0x00000000000a7919 */ /* 0x000ee20000002700 */
[----:B------:R-:W-:-:S04]  /*183a0*/  UIMAD UR4, UR6, UR4, URZ ;  /* 0x00000004060472a4 */ /* 0x000fc8000f8e023f */
[----:B------:R-:W-:Y:S01]  /*183b0*/  UIMAD UR4, UR11, UR5, UR4 ;  /* 0x000000050b0472a4 */ /* 0x000fe2000f8e0204 */
[----:B-----5:R-:W-:-:S04]  /*183c0*/  SHF.R.S32.HI R2, RZ, 0x1f, R3 ;  /* 0x0000001fff027819 */ /* 0x020fc80000011403 */
[----:B------:R-:W-:-:S04]  /*183d0*/  LEA.HI R2, R2, R3, RZ, 0x3 ;  /* 0x0000000302027211 */ /* 0x000fc800078f18ff */
[----:B------:R-:W-:Y:S02]  /*183e0*/  LOP3.LUT R0, R2, 0xfffffff8, RZ, 0xc0, !PT ;  /* 0xfffffff802007812 */ /* 0x000fe400078ec0ff */
[----:B------:R-:W-:-:S03]  /*183f0*/  SHF.R.S32.HI R2, RZ, 0x3, R2 ;  /* 0x00000003ff027819 */ /* 0x000fc60000011402 */
[----:B------:R-:W-:Y:S01]  /*18400*/  IMAD.IADD R0, R3, 0x1, -R0 ;  /* 0x0000000103007824 */ /* 0x000fe200078e0a00 */
[----:B------:R-:W-:-:S03]  /*18410*/  SHF.R.S32.HI R3, RZ, 0x3, R12 ;  /* 0x00000003ff037819 */ /* 0x000fc6000001140c */
[----:B------:R-:W-:-:S05]  /*18420*/  IMAD.SHL.U32 R0, R0, 0x8, RZ ;  /* 0x0000000800007824 */ /* 0x000fca00078e00ff */
[----:B------:R-:W-:Y:S02]  /*18430*/  SHF.R.S32.HI R0, RZ, 0x1f, R0 ;  /* 0x0000001fff007819 */ /* 0x000fe40000011400 */
[C---:B----4-:R-:W-:Y:S02]  /*18440*/  ISETP.GE.AND P1, PT, R4.reuse, c[0x0][0x220], PT ;  /* 0x0000880004007a0c */ /* 0x050fe40003f26270 */
[----:B------:R-:W-:-:S04]  /*18450*/  IADD3 R4, P0, R4, UR14, RZ ;  /* 0x0000000e04047c10 */ /* 0x000fc8000ff1e0ff */
[----:B------:R-:W-:Y:S01]  /*18460*/  IADD3.X R5, R0, UR8, RZ, P0, !PT ;  /* 0x0000000800057c10 */ /* 0x000fe200087fe4ff */
[----:B------:R-:W-:Y:S01]  /*18470*/  IMAD.U32 R0, RZ, RZ, UR31 ;  /* 0x0000001fff007e24 */ /* 0x000fe2000f8e00ff */
[----:B------:R-:W-:Y:S02]  /*18480*/  ISETP.GE.OR P0, PT, R3, UR10, P1 ;  /* 0x0000000a03007c0c */ /* 0x000fe40008f06670 */
[----:B------:R-:W-:Y:S01]  /*18490*/  SHF.R.S32.HI R3, RZ, 0x1f, R2 ;  /* 0x0000001fff037819 */ /* 0x000fe20000011402 */
[----:B---3--:R-:W-:-:S04]  /*184a0*/  IMAD.WIDE.U32 R10, R10, c[0x0][0x1f0], R4 ;  /* 0x00007c000a0a7a25 */ /* 0x008fc800078e0004 */
[----:B------:R-:W-:Y:S01]  /*184b0*/  IMAD.WIDE R6, R0, 0x80, R2 ;  /* 0x0000008000067825 */ /* 0x000fe200078e0202 */
[----:B------:R-:W-:-:S05]  /*184c0*/  IADD3 R9, R11, UR4, RZ ;  /* 0x000000040b097c10 */ /* 0x000fca000fffe0ff */
        /* <DEDUP_REMOVED lines=8> */
[----:B------:R3:W-:Y:S02]  /*18550*/  STG.E.128 [R4.64], R16 ;  /* 0x0000001004007986 */ /* 0x0007e4000c101d34 */
.L_x_178:
[----:B------:R-:W-:Y:S05]  /*18560*/  BSYNC B0 ;  /* 0x0000000000007941 */ /* 0x000fea0003800000 */
.L_x_177:
[----:B------:R-:W-:Y:S01]  /*18570*/  LEA.HI.SX32 R0, R12, 0x10, 0x1d ;  /* 0x000000100c007811 */ /* 0x000fe200078feaff */
[----:B------:R-:W-:Y:S03]  /*18580*/  BSSY B0, `(.L_x_179) ;  /* 0x000000e000007945 */ /* 0x000fe60003800000 */
[----:B------:R-:W-:-:S13]  /*18590*/  ISETP.GE.OR P0, PT, R0, UR10, P1 ;  /* 0x0000000a00007c0c */ /* 0x000fda0008f06670 */
[----:B------:R-:W-:Y:S05]  /*185a0*/  @P0 BRA `(.L_x_180) ;  /* 0x000000b000000947 */ /* 0x000fea0003800000 */
[----:B---3--:R-:W-:Y:S01]  /*185b0*/  IADD3 R4, P0, R6, 0x10, RZ ;  /* 0x0000001006047810 */ /* 0x008fe20007f1e0ff */
        /* <DEDUP_REMOVED lines=9> */
[----:B--2---:R2:W-:Y:S02]  /*18650*/  STG.E.128 [R4.64], R20 ;  /* 0x0000001404007986 */ /* 0x0045e4000c101d34 */
.L_x_180:
[----:B------:R-:W-:Y:S05]  /*18660*/  BSYNC B0 ;  /* 0x0000000000007941 */ /* 0x000fea0003800000 */
.L_x_179:
[----:B------:R-:W-:Y:S01]  /*18670*/  LEA.HI.SX32 R0, R12, 0x20, 0x1d ;  /* 0x000000200c007811 */ /* 0x000fe200078feaff */
[----:B------:R-:W-:Y:S03]  /*18680*/  BSSY B0, `(.L_x_181) ;  /* 0x000000e000007945 */ /* 0x000fe60003800000 */
[----:B------:R-:W-:-:S13]  /*18690*/  ISETP.GE.OR P0, PT, R0, UR10, P1 ;  /* 0x0000000a00007c0c */ /* 0x000fda0008f06670 */
[----:B------:R-:W-:Y:S05]  /*186a0*/  @P0 BRA `(.L_x_182) ;  /* 0x000000b000000947 */ /* 0x000fea0003800000 */
[----:B--23--:R-:W-:Y:S01]  /*186b0*/  IADD3 R4, P0, R6, 0x20, RZ ;  /* 0x0000002006047810 */ /* 0x00cfe20007f1e0ff */
        /* <DEDUP_REMOVED lines=10> */
.L_x_182:
[----:B------:R-:W-:Y:S05]  /*18760*/  BSYNC B0 ;  /* 0x0000000000007941 */ /* 0x000fea0003800000 */
.L_x_181:
        /* <DEDUP_REMOVED lines=14> */
[----:B-1----:R1:W-:Y:S02]  /*18850*/  STG.E.128 [R4.64], R28 ;  /* 0x0000001c04007986 */ /* 0x0023e4000c101d34 */
.L_x_184:
[----:B------:R-:W-:Y:S05]  /*18860*/  BSYNC B0 ;  /* 0x0000000000007941 */ /* 0x000fea0003800000 */
.L_x_183:
[----:B------:R-:W-:Y:S01]  /*18870*/  LEA.HI.SX32 R0, R12, 0x40, 0x1d ;  /* 0x000000400c007811 */ /* 0x000fe200078feaff */
[----:B------:R-:W-:Y:S03]  /*18880*/  BSSY B0, `(.L_x_185) ;  /* 0x000000e000007945 */ /* 0x000fe60003800000 */
[----:B------:R-:W-:-:S13]  /*18890*/  ISETP.GE.OR P0, PT, R0, UR10, P1 ;  /* 0x0000000a00007c0c */ /* 0x000fda0008f06670 */
[----:B------:R-:W-:Y:S05]  /*188a0*/  @P0 BRA `(.L_x_186) ;  /* 0x000000b000000947 */ /* 0x000fea0003800000 */
[----:B-123--:R-:W-:Y:S01]  /*188b0*/  IADD3 R4, P0, R6, 0x40, RZ ;  /* 0x0000004006047810 */ /* 0x00efe20007f1e0ff */
        /* <DEDUP_REMOVED lines=10> */
.L_x_186:
[----:B------:R-:W-:Y:S05]  /*18960*/  BSYNC B0 ;  /* 0x0000000000007941 */ /* 0x000fea0003800000 */
.L_x_185:
        /* <DEDUP_REMOVED lines=15> */
.L_x_188:
[----:B------:R-:W-:Y:S05]  /*18a60*/  BSYNC B0 ;  /* 0x0000000000007941 */ /* 0x000fea0003800000 */
.L_x_187:
        /* <DEDUP_REMOVED lines=15> */
.L_x_190:
[----:B------:R-:W-:Y:S05]  /*18b60*/  BSYNC B0 ;  /* 0x0000000000007941 */ /* 0x000fea0003800000 */
.L_x_189:
[----:B------:R-:W-:-:S04]  /*18b70*/  LEA.HI.SX32 R0, R12, 0x70, 0x1d ;  /* 0x000000700c007811 */ /* 0x000fc800078feaff */
[----:B------:R-:W-:-:S13]  /*18b80*/  ISETP.GE.OR P1, PT, R0, UR10, P1 ;  /* 0x0000000a00007c0c */ /* 0x000fda0008f26670 */
[----:B------:R-:W-:Y:S05]  /*18b90*/  @P1 EXIT ;  /* 0x000000000000194d */ /* 0x000fea0003800000 */
[----:B------:R-:W-:Y:S01]  /*18ba0*/  IADD3 R6, P0, R6, 0x70, RZ ;  /* 0x0000007006067810 */ /* 0x000fe20007f1e0ff */
[----:B------:R-:W-:Y:S01]  /*18bb0*/  IMAD.MOV.U32 R2, RZ, RZ, R10 ;  /* 0x000000ffff027224 */ /* 0x000fe200078e000a */
[----:B------:R-:W-:-:S03]  /*18bc0*/  MOV R3, R9 ;  /* 0x0000000900037202 */ /* 0x000fc60000000f00 */
[----:B------:R-:W-:Y:S02]  /*18bd0*/  IMAD.X R0, RZ, RZ, R7, P0 ;  /* 0x000000ffff007224 */ /* 0x000fe400000e0607 */
[----:B-123--:R-:W-:-:S04]  /*18be0*/  IMAD.WIDE.U32 R4, R6, c[0x0][0x1e8], R2 ;  /* 0x00007a0006047a25 */ /* 0x00efc800078e0002 */
[----:B------:R-:W-:Y:S01]  /*18bf0*/  IMAD R0, R0, c[0x0][0x1e8], RZ ;  /* 0x00007a0000007a24 */ /* 0x000fe200078e02ff */
[----:B------:R-:W-:-:S03]  /*18c00*/  LEA R2, P0, R4, c[0x0][0x1d0], 0x1 ;  /* 0x0000740004027a11 */ /* 0x000fc600078008ff */
[----:B------:R-:W-:-:S05]  /*18c10*/  IMAD R0, R6, c[0x0][0x1ec], R0 ;  /* 0x00007b0006007a24 */ /* 0x000fca00078e0200 */
[----:B------:R-:W-:-:S04]  /*18c20*/  IADD3 R0, R5, R0, RZ ;  /* 0x0000000005007210 */ /* 0x000fc80007ffe0ff */
[----:B------:R-:W-:-:S05]  /*18c30*/  LEA.HI.X R3, R4, c[0x0][0x1d4], R0, 0x1, P0 ;  /* 0x0000750004037a11 */ /* 0x000fca00000f0c00 */
[----:B------:R-:W-:Y:S01]  /*18c40*/  STG.E.128 [R2.64], R244 ;  /* 0x000000f402007986 */ /* 0x000fe2000c101d34 */
[----:B------:R-:W-:Y:S05]  /*18c50*/  EXIT ;  /* 0x000000000000794d */ /* 0x000fea0003800000 */
.L_x_112:
[----:B-1----:R-:W-:Y:S01]  /*18c60*/  UISETP.NE.AND UP4, UPT, UR30, -0x1, UPT ;  /* 0xffffffff1e00788c */ /* 0x002fe2000bf85270 */
[----:B------:R-:W-:Y:S01]  /*18c70*/  SHF.R.S32.HI R4, RZ, 0x1f, R26 ;  /* 0x0000001fff047819 */ /* 0x000fe2000001141a */
[----:B------:R-:W-:Y:S01]  /*18c80*/  ULDC.64 UR4, c[0x0][0x1e8] ;  /* 0x00007a0000047ab9 */ /* 0x000fe20000000a00 */
[----:B------:R-:W1:Y:S01]  /*18c90*/  S2R R8, SR_CTAID.Z ;  /* 0x0000000000087919 */ /* 0x000e620000002700 */
[----:B------:R-:W-:Y:S01]  /*18ca0*/  USHF.R.S32.HI UR11, URZ, 0x1f, UR10 ;  /* 0x0000001f3f0b7899 */ /* 0x000fe2000801140a */
[----:B------:R-:W-:Y:S01]  /*18cb0*/  LEA.HI R4, R4, R26, RZ, 0x3 ;  /* 0x0000001a04047211 */ /* 0x000fe200078f18ff */
[----:B------:R-:W-:Y:S01]  /*18cc0*/  ULDC.64 UR8, c[0x0][0x1e0] ;  /* 0x0000780000087ab9 */ /* 0x000fe20000000a00 */
[----:B------:R-:W-:Y:S01]  /*18cd0*/  BSSY B0, `(.L_x_191) ;  /* 0x0000042000007945 */ /* 0x000fe20003800000 */
[----:B------:R-:W-:Y:S01]  /*18ce0*/  ULDC.U8 UR13, c[0x0][0x328] ;  /* 0x0000ca00000d7ab9 */ /* 0x000fe20000000000 */
[----:B------:R-:W-:Y:S01]  /*18cf0*/  LOP3.LUT R0, R4, 0xfffffff8, RZ, 0xc0, !PT ;  /* 0xfffffff804007812 */ /* 0x000fe200078ec0ff */
[----:B------:R-:W-:Y:S01]  /*18d00*/  UISETP.NE.AND UP3, UPT, UR13, URZ, UPT ;  /* 0x0000003f0d00728c */ /* 0x000fe2000bf65270 */
[----:B------:R-:W-:Y:S01]  /*18d10*/  SHF.R.S32.HI R4, RZ, 0x3, R4 ;  /* 0x00000003ff047819 */ /* 0x000fe20000011404 */
[----:B------:R-:W-:-:S02]  /*18d20*/  @UP4 UIMAD.WIDE.U32 UR14, UR30, UR4, URZ ;  /* 0x000000041e0e42a5 */ /* 0x000fc4000f8e003f */
[----:B------:R-:W-:Y:S01]  /*18d30*/  @!UP4 UIMAD.WIDE.U32 UR16, UR6, UR8, URZ ;  /* 0x000000080610c2a5 */ /* 0x000fe2000f8e003f */
[----:B------:R-:W-:Y:S01]  /*18d40*/  IMAD.IADD R14, R26, 0x1, -R0 ;  /* 0x000000011a0e7824 */ /* 0x000fe200078e0a00 */
[----:B------:R-:W-:Y:S01]  /*18d50*/  @UP4 UIMAD UR7, UR30, UR5, UR15 ;  /* 0x000000051e0742a4 */ /* 0x000fe2000f8e020f */
[----:B------:R-:W-:Y:S01]  /*18d60*/  SHF.R.S32.HI R5, RZ, 0x1f, R4 ;  /* 0x0000001fff057819 */ /* 0x000fe20000011404 */
[----:B------:R-:W-:Y:S01]  /*18d70*/  @!UP4 USHF.R.S32.HI UR15, URZ, 0x1f, UR6 ;  /* 0x0000001f3f0fc899 */ /* 0x000fe20008011406 */
[----:B------:R-:W-:Y:S01]  /*18d80*/  IMAD.SHL.U32 R0, R14, 0x8, RZ ;  /* 0x000000080e007824 */ /* 0x000fe200078e00ff */
[----:B------:R-:W-:Y:S02]  /*18d90*/  ULDC.64 UR4, c[0x0][0x1f0] ;  /* 0x00007c0000047ab9 */ /* 0x000fe40000000a00 */
[----:B------:R-:W-:Y:S02]  /*18da0*/  UIMAD UR4, UR11, UR4, URZ ;  /* 0x000000040b0472a4 */ /* 0x000fe4000f8e023f */
[----:B------:R-:W-:Y:S01]  /*18db0*/  @!UP4 UIMAD UR15, UR15, UR8, URZ ;  /* 0x000000080f0fc2a4 */ /* 0x000fe2000f8e023f */
[----:B------:R-:W-:Y:S01]  /*18dc0*/  ISETP.GE.AND P1, PT, R0, c[0x0][0x220], PT ;  /* 0x0000880000007a0c */ /* 0x000fe20003f26270 */
[----:B------:R-:W-:-:S02]  /*18dd0*/  ULDC.U8 UR11, c[0x0][0x329] ;  /* 0x0000ca40000b7ab9 */ /* 0x000fc40000000000 */
[----:B------:R-:W-:Y:S02]  /*18de0*/  UISETP.NE.AND UP1, UPT, UR11, URZ, UPT ;  /* 0x0000003f0b00728c */ /* 0x000fe4000bf25270 */
[----:B------:R-:W-:Y:S02]  /*18df0*/  @!UP4 UIMAD UR15, UR6, UR9, UR15 ;  /* 0x00000009060fc2a4 */ /* 0x000fe4000f8e020f */
[----:B------:R-:W-:Y:S02]  /*18e00*/  UISETP.NE.OR UP2, UPT, UR11, URZ, !UP3 ;  /* 0x0000003f0b00728c */ /* 0x000fe4000df45670 */
[----:B------:R-:W-:Y:S02]  /*18e10*/  ULDC UR9, c[0x0][0x214] ;  /* 0x0000850000097ab9 */ /* 0x000fe40000000800 */
[----:B------:R-:W-:Y:S02]  /*18e20*/  ULDC UR8, c[0x0][0x234] ;  /* 0x00008d0000087ab9 */ /* 0x000fe40000000800 */
[----:B------:R-:W-:-:S02]  /*18e30*/  UISETP.NE.OR UP0, UPT, UR30, -0x1, UP2 ;  /* 0xffffffff1e00788c */ /* 0x000fc40009705670 */
[----:B------:R-:W-:Y:S02]  /*18e40*/  @UP1 ULDC UR11, c[0x0][0x210] ;  /* 0x00008400000b1ab9 */ /* 0x000fe40000000800 */
[----:B------:R-:W-:Y:S02]  /*18e50*/  @UP1 UIMAD UR11, UR11, UR9, URZ ;  /* 0x000000090b0b12a4 */ /* 0x000fe4000f8e023f */
[----:B------:R-:W-:Y:S02]  /*18e60*/  @!UP1 USEL UR11, UR9, UR8, !UP3 ;  /* 0x00000008090b9287 */ /* 0x000fe4000d800000 */
[----:B------:R-:W-:Y:S02]  /*18e70*/  UIMAD UR5, UR10, UR5, UR4 ;  /* 0x000000050a0572a4 */ /* 0x000fe4000f8e0204 */
[----:B------:R-:W-:Y:S02]  /*18e80*/  @UP1 UMOV UR13, 0x1 ;  /* 0x00000001000d1882 */ /* 0x000fe40000000000 */
[----:B------:R-:W-:-:S02]  /*18e90*/  ULDC UR4, c[0x0][0x1c0] ;  /* 0x0000700000047ab9 */ /* 0x000fc40000000800 */
[----:B------:R-:W-:Y:S02]  /*18ea0*/  @!UP1 UIMAD UR13, UR11, UR4, URZ ;  /* 0x000000040b0d92a4 */ /* 0x000fe4000f8e023f */
[----:B------:R-:W-:Y:S02]  /*18eb0*/  @!UP4 UMOV UR14, UR16 ;  /* 0x00000010000ecc82 */ /* 0x000fe40008000000 */
[----:B------:R-:W-:Y:S01]  /*18ec0*/  @!UP4 UIADD3 UR7, UR17, UR15, URZ ;  /* 0x0000000f1107c290 */ /* 0x000fe2000fffe03f */
[C---:B------:R-:W-:Y:S01]  /*18ed0*/  IADD3 R2, P0, R0.reuse, UR14, RZ ;  /* 0x0000000e00027c10 */ /* 0x040fe2000ff1e0ff */
[----:B------:R-:W-:Y:S02]  /*18ee0*/  UIADD3 UR34, -UR12, UR34, URZ ;  /* 0x000000220c227290 */ /* 0x000fe4000fffe13f */
[----:B------:R-:W-:Y:S02]  /*18ef0*/  UIMAD UR13, UR6, UR13, URZ ;  /* 0x0000000d060d72a4 */ /* 0x000fe4000f8e023f */
[----:B------:R-:W-:Y:S01]  /*18f00*/  @!UP0 UIMAD UR30, UR6, UR9, URZ ;  /* 0x00000009061e82a4 */ /* 0x000fe2000f8e023f */
[----:B------:R-:W-:Y:S01]  /*18f10*/  LEA.HI.X.SX32 R3, R0, UR7, 0x1, P0 ;  /* 0x0000000700037c11 */ /* 0x000fe200080f0eff */
[----:B------:R-:W-:Y:S01]  /*18f20*/  @UP1 ULDC UR20, c[0x0][0x210] ;  /* 0x0000840000141ab9 */ /* 0x000fe20000000800 */
[C---:B------:R-:W-:Y:S01]  /*18f30*/  ISETP.GE.OR P0, PT, R4.reuse, UR34, P1 ;  /* 0x0000002204007c0c */ /* 0x040fe20008f06670 */
[----:B------:R-:W-:Y:S01]  /*18f40*/  USEL UR13, UR13, URZ, UP2 ;  /* 0x0000003f0d0d7287 */ /* 0x000fe20009000000 */
[----:B------:R-:W-:Y:S01]  /*18f50*/  ISETP.GE.AND P2, PT, R4, UR34, PT ;  /* 0x0000002204007c0c */ /* 0x000fe2000bf46270 */
[----:B------:R-:W-:Y:S01]  /*18f60*/  @!UP1 UMOV UR20, 0x1 ;  /* 0x0000000100149882 */ /* 0x000fe20000000000 */
[----:B-1----:R-:W-:Y:S01]  /*18f70*/  IMAD.WIDE.U32 R8, R8, c[0x0][0x1f0], R2 ;  /* 0x00007c0008087a25 */ /* 0x002fe200078e0002 */
[----:B------:R-:W-:Y:S01]  /*18f80*/  UIMAD UR12, UR12, UR20, URZ ;  /* 0x000000140c0c72a4 */ /* 0x000fe2000f8e023f */
[----:B------:R-:W-:Y:S01]  /*18f90*/  P2R R22, PR, RZ, 0x4 ;  /* 0x00000004ff167803 */ /* 0x000fe20000000000 */
[----:B------:R-:W-:Y:S01]  /*18fa0*/  UIMAD UR13, UR10, UR11, UR13 ;  /* 0x0000000b0a0d72a4 */ /* 0x000fe2000f8e020d */
[----:B------:R-:W-:Y:S01]  /*18fb0*/  IMAD.U32 R2, RZ, RZ, UR31 ;  /* 0x0000001fff027e24 */ /* 0x000fe2000f8e00ff */
[----:B------:R-:W-:Y:S01]  /*18fc0*/  UMOV UR18, URZ ;  /* 0x0000003f00127c82 */ /* 0x000fe20008000000 */
[----:B------:R-:W-:Y:S01]  /*18fd0*/  IADD3 R7, R9, UR5, RZ ;  /* 0x0000000509077c10 */ /* 0x000fe2000fffe0ff */
[----:B------:R-:W-:Y:S01]  /*18fe0*/  @!UP2 UMOV UR18, UR30 ;  /* 0x0000001e0012ac82 */ /* 0x000fe20008000000 */
[----:B------:R-:W-:Y:S01]  /*18ff0*/  IMAD.WIDE R2, R2, 0x80, R4 ;  /* 0x0000008002027825 */ /* 0x000fe200078e0204 */
[----:B------:R-:W-:-:S02]  /*19000*/  UMOV UR19, URZ ;  /* 0x0000003f00137c82 */ /* 0x000fc40008000000 */
[----:B------:R-:W-:Y:S02]  /*19010*/  USHF.R.S32.HI UR4, URZ, 0x1f, UR12 ;  /* 0x0000001f3f047899 */ /* 0x000fe4000801140c */
[----:B------:R-:W-:Y:S02]  /*19020*/  @!UP2 USHF.R.S32.HI UR19, URZ, 0x1f, UR30 ;  /* 0x0000001f3f13a899 */ /* 0x000fe4000801141e */
        /* <DEDUP_REMOVED lines=12> */
.L_x_192:
[----:B------:R-:W-:Y:S05]  /*190f0*/  BSYNC B0 ;  /* 0x0000000000007941 */ /* 0x000fea0003800000 */
.L_x_191:
[----:B------:R-:W-:Y:S01]  /*19100*/  IADD3 R20, R4, 0x10, RZ ;  /* 0x0000001004147810 */ /* 0x000fe20007ffe0ff */
[----:B------:R-:W-:Y:S03]  /*19110*/  BSSY B0, `(.L_x_193) ;  /* 0x0000010000007945 */ /* 0x000fe60003800000 */
[C---:B------:R-:W-:Y:S02]  /*19120*/  ISETP.GE.OR P0, PT, R20.reuse, UR34, P1 ;  /* 0x0000002214007c0c */ /* 0x040fe40008f06670 */
[----:B------:R-:W-:-:S04]  /*19130*/  ISETP.GE.AND P2, PT, R20, UR34, PT ;  /* 0x0000002214007c0c */ /* 0x000fc8000bf46270 */
[----:B------:R-:W-:-:S07]  /*19140*/  P2R R21, PR, RZ, 0x4 ;  /* 0x00000004ff157803 */ /* 0x000fce0000000000 */
        /* <DEDUP_REMOVED lines=12> */
.L_x_194:
[----:B------:R-:W-:Y:S05]  /*19210*/  BSYNC B0 ;  /* 0x0000000000007941 */ /* 0x000fea0003800000 */
.L_x_193:
[----:B------:R-:W-:Y:S01]  /*19220*/  IADD3 R19, R4, 0x20, RZ ;  /* 0x0000002004137810 */ /* 0x000fe20007ffe0ff */
[----:B------:R-:W-:Y:S03]  /*19230*/  BSSY B0, `(.L_x_195) ;  /* 0x000000f000007945 */ /* 0x000fe60003800000 */
[C---:B------:R-:W-:Y:S02]  /*19240*/  ISETP.GE.OR P0, PT, R19.reuse, UR34, P1 ;  /* 0x0000002213007c0c */ /* 0x040fe40008f06670 */
[----:B------:R-:W-:-:S11]  /*19250*/  ISETP.GE.AND P6, PT, R19, UR34, PT ;  /* 0x0000002213007c0c */ /* 0x000fd6000bfc6270 */
        /* <DEDUP_REMOVED lines=12> */
.L_x_196:
[----:B------:R-:W-:Y:S05]  /*19320*/  BSYNC B0 ;  /* 0x0000000000007941 */ /* 0x000fea0003800000 */
.L_x_195:
        /* <DEDUP_REMOVED lines=16> */
.L_x_198:
[----:B------:R-:W-:Y:S05]  /*19430*/  BSYNC B0 ;  /* 0x0000000000007941 */ /* 0x000fea0003800000 */
.L_x_197:
        /* <DEDUP_REMOVED lines=16> */
.L_x_200:
[----:B------:R-:W-:Y:S05]  /*19540*/  BSYNC B0 ;  /* 0x0000000000007941 */ /* 0x000fea0003800000 */
.L_x_199:
        /* <DEDUP_REMOVED lines=16> */
.L_x_202:
[----:B------:R-:W-:Y:S05]  /*19650*/  BSYNC B0 ;  /* 0x0000000000007941 */ /* 0x000fea0003800000 */
.L_x_201:
        /* <DEDUP_REMOVED lines=16> */
.L_x_204:
[----:B------:R-:W-:Y:S05]  /*19760*/  BSYNC B0 ;  /* 0x0000000000007941 */ /* 0x000fea0003800000 */
.L_x_203:
[----:B-1----:R-:W-:Y:S01]  /*19770*/  IADD3 R13, R4, 0x70, RZ ;  /* 0x00000070040d7810 */ /* 0x002fe20007ffe0ff */
[----:B------:R-:W-:Y:S03]  /*19780*/  BSSY B0, `(.L_x_205) ;  /* 0x000000e000007945 */ /* 0x000fe60003800000 */
[C---:B------:R-:W-:Y:S02]  /*19790*/  ISETP.GE.OR P0, PT, R13.reuse, UR34, P1 ;  /* 0x000000220d007c0c */ /* 0x040fe40008f06670 */
[----:B------:R-:W-:-:S11]  /*197a0*/  ISETP.GE.AND P1, PT, R13, UR34, PT ;  /* 0x000000220d007c0c */ /* 0x000fd6000bf26270 */
        /* <DEDUP_REMOVED lines=11> */
.L_x_206:
[----:B------:R-:W-:Y:S05]  /*19860*/  BSYNC B0 ;  /* 0x0000000000007941 */ /* 0x000fea0003800000 */
.L_x_205:
[----:B------:R-:W-:Y:S02]  /*19870*/  ISETP.NE.AND P0, PT, R22, RZ, PT ;  /* 0x000000ff1600720c */ /* 0x000fe40003f05270 */
[----:B------:R-:W-:Y:S02]  /*19880*/  P2R R7, PR, RZ, 0x2 ;  /* 0x00000002ff077803 */ /* 0x000fe40000000000 */
[C---:B------:R-:W-:Y:S02]  /*19890*/  ISETP.NE.OR P0, PT, R14.reuse, RZ, P0 ;  /* 0x000000ff0e00720c */ /* 0x040fe40000705670 */
[----:B------:R-:W-:Y:S02]  /*198a0*/  P2R R6, PR, RZ, 0x4 ;  /* 0x00000004ff067803 */ /* 0x000fe40000000000 */
[----:B------:R-:W-:Y:S02]  /*198b0*/  ISETP.NE.AND P2, PT, R21, RZ, PT ;  /* 0x000000ff1500720c */ /* 0x000fe40003f45270 */
[----:B------:R-:W-:-:S02]  /*198c0*/  ISETP.NE.OR P6, PT, R14, RZ, P6 ;  /* 0x000000ff0e00720c */ /* 0x000fc400037c5670 */
[C---:B------:R-:W-:Y:S02]  /*198d0*/  ISETP.NE.OR P5, PT, R14.reuse, RZ, P5 ;  /* 0x000000ff0e00720c */ /* 0x040fe40002fa5670 */
[C---:B------:R-:W-:Y:S02]  /*198e0*/  ISETP.NE.OR P4, PT, R14.reuse, RZ, P4 ;  /* 0x000000ff0e00720c */ /* 0x040fe40002785670 */
[----:B------:R-:W-:Y:S01]  /*198f0*/  ISETP.NE.OR P3, PT, R14, RZ, P3 ;  /* 0x000000ff0e00720c */ /* 0x000fe20001f65670 */
[----:B------:R-:W-:-:S05]  /*19900*/  @!P0 IMAD R4, R4, UR20, RZ ;  /* 0x0000001404048c24 */ /* 0x000fca000f8e02ff */
[----:B-1----:R-:W-:Y:S01]  /*19910*/  @!P0 IADD3 R2, P1, R4, UR12, RZ ;  /* 0x0000000c04028c10 */ /* 0x002fe2000ff3e0ff */
[----:B------:R-:W-:-:S03]  /*19920*/  @!P6 IMAD.MOV.U32 R12, RZ, RZ, 0x7f800000 ;  /* 0x7f800000ff0ce424 */ /* 0x000fc600078e00ff */
[----:B------:R-:W-:Y:S02]  /*19930*/  @!P0 LEA.HI.X.SX32 R5, R4, UR4, 0x1, P1 ;  /* 0x0000000404058c11 */ /* 0x000fe400088f0eff */
[----:B------:R-:W-:-:S13]  /*19940*/  ISETP.NE.OR P1, PT, R14, RZ, P2 ;  /* 0x000000ff0e00720c */ /* 0x000fda0001725670 */
[----:B------:R-:W-:-:S05]  /*19950*/  @!P1 IMAD R0, R20, UR20, RZ ;  /* 0x0000001414009c24 */ /* 0x000fca000f8e02ff */
[----:B------:R-:W-:-:S04]  /*19960*/  @!P1 IADD3 R3, P2, R0, UR12, RZ ;  /* 0x0000000c00039c10 */ /* 0x000fc8000ff5e0ff */
[----:B------:R-:W-:Y:S02]  /*19970*/  @!P1 LEA.HI.X.SX32 R0, R0, UR4, 0x1, P2 ;  /* 0x0000000400009c11 */ /* 0x000fe400090f0eff */
[----:B------:R-:W-:-:S04]  /*19980*/  @!P0 LEA R4, P2, R2, c[0x0][0x200], 0x2 ;  /* 0x0000800002048a11 */ /* 0x000fc800078410ff */
[----:B------:R-:W-:Y:S02]  /*19990*/  @!P0 LEA.HI.X R5, R2, c[0x0][0x204], R5, 0x2, P2 ;  /* 0x0000810002058a11 */ /* 0x000fe400010f1405 */
[----:B------:R-:W-:-:S04]  /*199a0*/  @!P1 LEA R2, P2, R3, c[0x0][0x200], 0x2 ;  /* 0x0000800003029a11 */ /* 0x000fc800078410ff */
[----:B------:R-:W-:Y:S01]  /*199b0*/  @!P1 LEA.HI.X R3, R3, c[0x0][0x204], R0, 0x2, P2 ;  /* 0x0000810003039a11 */ /* 0x000fe200010f1400 */
[----:B------:R-:W-:Y:S01]  /*199c0*/  @!P0 IMAD.MOV.U32 R0, RZ, RZ, 0x7f800000 ;  /* 0x7f800000ff008424 */ /* 0x000fe200078e00ff */
[----:B------:R-:W-:-:S04]  /*199d0*/  ISETP.NE.AND P2, PT, R6, RZ, PT ;  /* 0x000000ff0600720c */ /* 0x000fc80003f45270 */
[----:B------:R1:W-:Y:S01]  /*199e0*/  @!P0 STG.E [R4.64], R0 ;  /* 0x0000000004008986 */ /* 0x0003e2000c101934 */
[----:B------:R-:W-:Y:S01]  /*199f0*/  ISETP.NE.OR P2, PT, R14, RZ, P2 ;  /* 0x000000ff0e00720c */ /* 0x000fe20001745670 */
[----:B-1----:R-:W-:Y:S02]  /*19a00*/  @!P1 IMAD.MOV.U32 R0, RZ, RZ, 0x7f800000 ;  /* 0x7f800000ff009424 */ /* 0x002fe400078e00ff */
[----:B------:R-:W-:-:S03]  /*19a10*/  @!P6 IMAD R4, R19, UR20, RZ ;  /* 0x000000141304ec24 */ /* 0x000fc6000f8e02ff */
[----:B------:R1:W-:Y:S01]  /*19a20*/  @!P1 STG.E [R2.64], R0 ;  /* 0x0000000002009986 */ /* 0x0003e2000c101934 */
[----:B------:R-:W-:-:S04]  /*19a30*/  ISETP.NE.AND P1, PT, R7, RZ, PT ;  /* 0x000000ff0700720c */ /* 0x000fc80003f25270 */
[----:B------:R-:W-:Y:S02]  /*19a40*/  ISETP.NE.OR P1, PT, R14, RZ, P1 ;  /* 0x000000ff0e00720c */ /* 0x000fe40000f25670 */
[----:B-1----:R-:W-:Y:S01]  /*19a50*/  @!P6 IADD3 R0, P0, R4, UR12, RZ ;  /* 0x0000000c0400ec10 */ /* 0x002fe2000ff1e0ff */
[----:B------:R-:W-:-:S03]  /*19a60*/  @!P5 IMAD R2, R18, UR20, RZ ;  /* 0x000000141202dc24 */ /* 0x000fc6000f8e02ff */
[----:B------:R-:W-:Y:S02]  /*19a70*/  @!P6 LEA.HI.X.SX32 R3, R4, UR4, 0x1, P0 ;  /* 0x000000040403ec11 */ /* 0x000fe400080f0eff */
[----:B------:R-:W-:-:S04]  /*19a80*/  @!P6 LEA R10, P0, R0, c[0x0][0x200], 0x2 ;  /* 0x00008000000aea11 */ /* 0x000fc800078010ff */
[----:B------:R-:W-:Y:S02]  /*19a90*/  @!P6 LEA.HI.X R11, R0, c[0x0][0x204], R3, 0x2, P0 ;  /* 0x00008100000bea11 */ /* 0x000fe400000f1403 */
[----:B------:R-:W-:-:S03]  /*19aa0*/  @!P5 IADD3 R0, P0, R2, UR12, RZ ;  /* 0x0000000c0200dc10 */ /* 0x000fc6000ff1e0ff */
[----:B------:R1:W-:Y:S01]  /*19ab0*/  @!P6 STG.E [R10.64], R12 ;  /* 0x0000000c0a00e986 */ /* 0x0003e2000c101934 */
[----:B------:R-:W-:Y:S01]  /*19ac0*/  @!P5 LEA.HI.X.SX32 R3, R2, UR4, 0x1, P0 ;  /* 0x000000040203dc11 */ /* 0x000fe200080f0eff */
[----:B------:R-:W-:Y:S01]  /*19ad0*/  @!P4 IMAD R2, R17, UR20, RZ ;  /* 0x000000141102cc24 */ /* 0x000fe2000f8e02ff */
[----:B------:R-:W-:-:S04]  /*19ae0*/  @!P5 LEA R8, P0, R0, c[0x0][0x200], 0x2 ;  /* 0x000080000008da11 */ /* 0x000fc800078010ff */
[----:B------:R-:W-:Y:S01]  /*19af0*/  @!P5 LEA.HI.X R9, R0, c[0x0][0x204], R3, 0x2, P0 ;  /* 0x000081000009da11 */ /* 0x000fe200000f1403 */
[----:B------:R-:W-:Y:S01]  /*19b00*/  @!P3 IMAD R3, R16, UR20, RZ ;  /* 0x000000141003bc24 */ /* 0x000fe2000f8e02ff */
[----:B------:R-:W-:-:S04]  /*19b10*/  @!P4 IADD3 R0, P0, R2, UR12, RZ ;  /* 0x0000000c0200cc10 */ /* 0x000fc8000ff1e0ff */
[----:B------:R-:W-:Y:S02]  /*19b20*/  @!P4 LEA.HI.X.SX32 R2, R2, UR4, 0x1, P0 ;  /* 0x000000040202cc11 */ /* 0x000fe400080f0eff */
[----:B------:R-:W-:-:S04]  /*19b30*/  @!P4 LEA R6, P0, R0, c[0x0][0x200], 0x2 ;  /* 0x000080000006ca11 */ /* 0x000fc800078010ff */
[----:B------:R-:W-:Y:S01]  /*19b40*/  @!P4 LEA.HI.X R7, R0, c[0x0][0x204], R2, 0x2, P0 ;  /* 0x000081000007ca11 */ /* 0x000fe200000f1402 */
[----:B------:R-:W-:Y:S01]  /*19b50*/  @!P2 IMAD R2, R15, UR20, RZ ;  /* 0x000000140f02ac24 */ /* 0x000fe2000f8e02ff */
[----:B------:R-:W-:-:S04]  /*19b60*/  @!P3 IADD3 R0, P0, R3, UR12, RZ ;  /* 0x0000000c0300bc10 */ /* 0x000fc8000ff1e0ff */
[----:B------:R-:W-:Y:S02]  /*19b70*/  @!P3 LEA.HI.X.SX32 R3, R3, UR4, 0x1, P0 ;  /* 0x000000040303bc11 */ /* 0x000fe400080f0eff */
[----:B------:R-:W-:Y:S01]  /*19b80*/  @!P3 LEA R4, P0, R0, c[0x0][0x200], 0x2 ;  /* 0x000080000004ba11 */ /* 0x000fe200078010ff */
[----:B-1----:R-:W-:-:S03]  /*19b90*/  @!P4 IMAD.MOV.U32 R10, RZ, RZ, 0x7f800000 ;  /* 0x7f800000ff0ac424 */ /* 0x002fc600078e00ff */
        /* <DEDUP_REMOVED lines=21> */
.L_x_207:
        /* <DEDUP_REMOVED lines=9> */
.L_x_1134:


//--------------------- .text._ZN5flash16flash_fwd_kernelI23Flash_fwd_kernel_traitsILi64ELi128ELi128ELi4ELb0ELb0EN7cutlass6half_tE19Flash_kernel_traitsILi64ELi128ELi128ELi4ES3_EELb0ELb1ELb0ELb0ELb0ELb0ELb1ELb0EEEvNS_16Flash_fwd_paramsE --------------------------
	.section	.text._ZN5flash16flash_fwd_kernelI23Flash_fwd_kernel_traitsILi64ELi128ELi128ELi4ELb0ELb0EN7cutlass6half_tE19Flash_kernel_traitsILi64ELi128ELi128ELi4ES3_EELb0ELb1ELb0ELb0ELb0ELb0ELb1ELb0EEEvNS_16Flash_fwd_paramsE,"ax",@progbits
	.sectioninfo	@"SHI_REGISTERS=255"
	.align	128
        .global         _ZN5flash16flash_fwd_kernelI23Flash_fwd_kernel_traitsILi64ELi128ELi128ELi4ELb0ELb0EN7cutlass6half_tE19Flash_kernel_traitsILi64ELi128ELi128ELi4ES3_EELb0ELb1ELb0ELb0ELb0ELb0ELb1ELb0EEEvNS_16Flash_fwd_paramsE
        .type           _ZN5flash16flash_fwd_kernelI23Flash_fwd_kernel_traitsILi64ELi128ELi128ELi4ELb0ELb0EN7cutlass6half_tE19Flash_kernel_traitsILi64ELi128ELi128ELi4ES3_EELb0ELb1ELb0ELb0ELb0ELb0ELb1ELb0EEEvNS_16Flash_fwd_paramsE,@function
        .size           _ZN5flash16flash_fwd_kernelI23Flash_fwd_kernel_traitsILi64ELi128ELi128ELi4ELb0ELb0EN7cutlass6half_tE19Flash_kernel_traitsILi64ELi128ELi128ELi4ES3_EELb0ELb1ELb0ELb0ELb0ELb0ELb1ELb0EEEvNS_16Flash_fwd_paramsE,(.L_x_1135 - _ZN5flash16flash_fwd_kernelI23Flash_fwd_kernel_traitsILi64ELi128ELi128ELi4ELb0ELb0EN7cutlass6half_tE19Flash_kernel_traitsILi64ELi128ELi128ELi4ES3_EELb0ELb1ELb0ELb0ELb0ELb0ELb1ELb0EEEvNS_16Flash_fwd_paramsE)
        .other          _ZN5flash16flash_fwd_kernelI23Flash_fwd_kernel_traitsILi64ELi128ELi128ELi4ELb0ELb0EN7cutlass6half_tE19Flash_kernel_traitsILi64ELi128ELi128ELi4ES3_EELb0ELb1ELb0ELb0ELb0ELb0ELb1ELb0EEEvNS_16Flash_fwd_paramsE,@"STO_CUDA_ENTRY STV_DEFAULT"
_ZN5flash16flash_fwd_kernelI23Flash_fwd_kernel_traitsILi64ELi128ELi128ELi4ELb0ELb0EN7cutlass6half_tE19Flash_kernel_traitsILi64ELi128ELi128ELi4ES3_EELb0ELb1ELb0ELb0ELb0ELb0ELb1ELb0EEEvNS_16Flash_fwd_paramsE:
.text._ZN5flash16flash_fwd_kernelI23Flash_fwd_kernel_traitsILi64ELi128ELi128ELi4ELb0ELb0EN7cutlass6half_tE19Flash_kernel_traitsILi64ELi128ELi128ELi4ES3_EELb0ELb1ELb0ELb0ELb0ELb0ELb1ELb0EEEvNS_16Flash_fwd_paramsE:
        /* <DEDUP_REMOVED lines=56> */
.L_x_208:
[----:B------:R-:W-:Y:S02]  /*0380*/  ULDC UR8, c[0x0][0x218] ;  /* 0x0000860000087ab9 */ /* 0x000fe40000000800 */
.L_x_209:
        /* <DEDUP_REMOVED lines=70> */
.L_x_211:
        /* <DEDUP_REMOVED lines=46> */
.L_x_212:
        /* <DEDUP_REMOVED lines=49> */
.L_x_214:
[----:B------:R-:W-:Y:S05]  /*0de0*/  BSYNC B0 ;  /* 0x0000000000007941 */ /* 0x000fea0003800000 */
.L_x_213:
        /* <DEDUP_REMOVED lines=21> */
.L_x_216:
[----:B------:R-:W-:Y:S05]  /*0f40*/  BSYNC B0 ;  /* 0x0000000000007941 */ /* 0x000fea0003800000 */
.L_x_215:
        /* <DEDUP_REMOVED lines=21> */
.L_x_218:
[----:B------:R-:W-:Y:S05]  /*10a0*/  BSYNC B0 ;  /* 0x0000000000007941 */ /* 0x000fea0003800000 */
.L_x_217:
        /* <DEDUP_REMOVED lines=21> */
.L_x_220:
[----:B------:R-:W-:Y:S05]  /*1200*/  BSYNC B0 ;  /* 0x0000000000007941 */ /* 0x000fea0003800000 */
.L_x_219:
        /* <DEDUP_REMOVED lines=21> */
.L_x_222:
[----:B------:R-:W-:Y:S05]  /*1360*/  BSYNC B0 ;  /* 0x0000000000007941 */ /* 0x000fea0003800000 */
.L_x_221:
        /* <DEDUP_REMOVED lines=21> */
.L_x_224:
[----:B------:R-:W-:Y:S05]  /*14c0*/  BSYNC B0 ;  /* 0x0000000000007941 */ /* 0x000fea0003800000 */
.L_x_223:
        /* <DEDUP_REMOVED lines=21> */
.L_x_226:
[----:B------:R-:W-:Y:S05]  /*1620*/  BSYNC B0 ;  /* 0x0000000000007941 */ /* 0x000fea0003800000 */
.L_x_225:
        /* <DEDUP_REMOVED lines=24> */
.L_x_228:
[----:B------:R-:W-:Y:S05]  /*17b0*/  BSYNC B0 ;  /* 0x0000000000007941 */ /* 0x000fea0003800000 */
.L_x_227:
        /* <DEDUP_REMOVED lines=19> */
[C---:B------:R-:W-:Y:S01]  /*18f0*/  IMAD.WIDE.U32 R36, R14.reuse, c[0x0][0x1b0], R4 ;  /* 0x00006c000e247a25 */ /* 0x040fe200078e0004 */
[----:B------:R-:W-:Y:S01]  /*1900*/  UIMAD UR13, UR8, -0x80, UR7 ;  /* 0xffffff80080d78a4 */ /* 0x000fe2000f8e0207 */
[----:B------:R-:W-:Y:S01]  /*1910*/  MOV R4, 0x20 ;  /* 0x0000002000047802 */ /* 0x000fe20000000f00 */
[----:B------:R-:W-:Y:S01]  /*1920*/  USHF.R.S32.HI UR14, URZ, 0x1f, UR8 ;  /* 0x0000001f3f0e7899 */ /* 0x000fe20008011408 */
[C---:B------:R-:W-:Y:S01]  /*1930*/  IMAD R11, R14.reuse, c[0x0][0x1bc], R9 ;  /* 0x00006f000e0b7a24 */ /* 0x040fe200078e0209 */
[----:B---3--:R-:W-:Y:S01]  /*1940*/  IADD3 R13, R37, R10, RZ ;  /* 0x0000000a250d7210 */ /* 0x008fe20007ffe0ff */
        /* <DEDUP_REMOVED lines=34> */
.L_x_230:
[----:B------:R-:W-:Y:S05]  /*1b70*/  BSYNC B0 ;  /* 0x0000000000007941 */ /* 0x000fea0003800000 */
.L_x_229:
        /* <DEDUP_REMOVED lines=17> */
.L_x_232:
[----:B------:R-:W-:Y:S05]  /*1c90*/  BSYNC B0 ;  /* 0x0000000000007941 */ /* 0x000fea0003800000 */
.L_x_231:
        /* <DEDUP_REMOVED lines=17> */
.L_x_234:
[----:B------:R-:W-:Y:S05]  /*1db0*/  BSYNC B0 ;  /* 0x0000000000007941 */ /* 0x000fea0003800000 */
.L_x_233:
        /* <DEDUP_REMOVED lines=18> */
.L_x_236:
[----:B------:R-:W-:Y:S05]  /*1ee0*/  BSYNC B0 ;  /* 0x0000000000007941 */ /* 0x000fea0003800000 */
.L_x_235:
        /* <DEDUP_REMOVED lines=17> */
.L_x_238:
[----:B------:R-:W-:Y:S05]  /*2000*/  BSYNC B0 ;  /* 0x0000000000007941 */ /* 0x000fea0003800000 */
.L_x_237:
        /* <DEDUP_REMOVED lines=19> */
.L_x_240:
[----:B------:R-:W-:Y:S05]  /*2140*/  BSYNC B0 ;  /* 0x0000000000007941 */ /* 0x000fea0003800000 */
.L_x_239:
        /* <DEDUP_REMOVED lines=19> */
.L_x_242:
[----:B------:R-:W-:Y:S05]  /*2280*/  BSYNC B0 ;  /* 0x0000000000007941 */ /* 0x000fea0003800000 */
.L_x_241:
        /* <DEDUP_REMOVED lines=21> */
.L_x_244:
[----:B------:R-:W-:Y:S05]  /*23e0*/  BSYNC B0 ;  /* 0x0000000000007941 */ /* 0x000fea0003800000 */
.L_x_243:
        /* <DEDUP_REMOVED lines=57> */
.L_x_246:
[----:B------:R-:W-:Y:S05]  /*2780*/  BSYNC B0 ;  /* 0x0000000000007941 */ /* 0x000fea0003800000 */
.L_x_245:
        /* <DEDUP_REMOVED lines=18> */
.L_x_248:
[----:B------:R-:W-:Y:S05]  /*28b0*/  BSYNC B0 ;  /* 0x0000000000007941 */ /* 0x000fea0003800000 */
.L_x_247:
        /* <DEDUP_REMOVED lines=18> */
.L_x_250:
[----:B------:R-:W-:Y:S05]  /*29e0*/  BSYNC B0 ;  /* 0x0000000000007941 */ /* 0x000fea0003800000 */
.L_x_249:
        /* <DEDUP_REMOVED lines=19> */
.L_x_252:
[----:B------:R-:W-:Y:S05]  /*2b20*/  BSYNC B0 ;  /* 0x0000000000007941 */ /* 0x000fea0003800000 */
.L_x_251:
        /* <DEDUP_REMOVED lines=18> */
.L_x_254:
[----:B------:R-:W-:Y:S05]  /*2c50*/  BSYNC B0 ;  /* 0x0000000000007941 */ /* 0x000fea0003800000 */
.L_x_253:
        /* <DEDUP_REMOVED lines=20> */
.L_x_256:
[----:B------:R-:W-:Y:S05]  /*2da0*/  BSYNC B0 ;  /* 0x0000000000007941 */ /* 0x000fea0003800000 */
.L_x_255:
        /* <DEDUP_REMOVED lines=20> */
.L_x_258:
[----:B------:R-:W-:Y:S05]  /*2ef0*/  BSYNC B0 ;  /* 0x0000000000007941 */ /* 0x000fea0003800000 */
.L_x_257:
        /* <DEDUP_REMOVED lines=19> */
.L_x_260:
[----:B------:R-:W-:Y:S05]  /*3030*/  BSYNC B0 ;  /* 0x0000000000007941 */ /* 0x000fea0003800000 */
.L_x_259:
[----:B------:R-:W-:Y:S01]  /*3040*/  IMAD.SHL.U32 R231, R5, 0x2, RZ ;  /* 0x0000000205e77824 */ /* 0x000fe200078e00ff */
[----:B------:R-:W-:Y:S01]  /*3050*/  LOP3.LUT P0, RZ, R28, 0x4, RZ, 0xc0, !PT ;  /* 0x000000041cff7812 */ /* 0x000fe2000780c0ff */
[----:B------:R-:W-:Y:S01]  /*3060*/  IMAD.SHL.U32 R224, R3, 0x2, RZ ;  /* 0x0000000203e07824 */ /* 0x000fe200078e00ff */
[----:B------:R-:W-:Y:S01]  /*3070*/  IADD3 R5, R128, 0x40, RZ ;  /* 0x0000004080057810 */ /* 0x000fe20007ffe0ff */
[--C-:B------:R-:W-:Y:S01]  /*3080*/  IMAD R234, R0, 0x2, R231.reuse ;  /* 0x0000000200ea7824 */ /* 0x100fe200078e02e7 */
[----:B------:R-:W-:Y:S01]  /*3090*/  LDSM.16.M88.4 R16, [R231+0x2000] ;  /* 0x00200000e710783b */ /* 0x000fe20000000200 */
[----:B------:R-:W-:Y:S01]  /*30a0*/  IMAD R230, R2, 0x2, R224 ;  /* 0x0000000202e67824 */ /* 0x000fe200078e02e0 */
[----:B------:R-:W-:Y:S01]  /*30b0*/  IADD3 R3, R224, 0x4000, RZ ;  /* 0x00004000e0037810 */ /* 0x000fe20007ffe0ff */
[----:B------:R-:W-:Y:S01]  /*30c0*/  IMAD R232, R4, 0x2, R231 ;  /* 0x0000000204e87824 */ /* 0x000fe200078e02e7 */
[----:B------:R-:W5:Y:S01]  /*30d0*/  LDSM.16.M88.4 R24, [R224+0x4000] ;  /* 0x00400000e018783b */ /* 0x000f620000000200 */
[----:B------:R-:W-:Y:S01]  /*30e0*/  IADD3 R235, R224, 0x4040, RZ ;  /* 0x00004040e0eb7810 */ /* 0x000fe20007ffe0ff */
[----:B------:R-:W-:Y:S01]  /*30f0*/  UISETP.GE.AND UP0, UPT, UR33, 0x2, UPT ;  /* 0x000000022100788c */ /* 0x000fe2000bf06270 */
[----:B------:R-:W-:Y:S01]  /*3100*/  IMAD R233, R0, 0x2, R232 ;  /* 0x0000000200e97824 */ /* 0x000fe200078e02e8 */
[----:B------:R-:W1:Y:S01]  /*3110*/  LDSM.16.M88.4 R20, [R231] ;  /* 0x00000000e714783b */ /* 0x000e620000000200 */
[----:B------:R-:W-:-:S02]  /*3120*/  @P0 IADD3 R235, R3, -0x40, RZ ;  /* 0xffffffc003eb0810 */ /* 0x000fc40007ffe0ff */
[----:B------:R-:W-:Y:S01]  /*3130*/  IADD3 R7, R128, 0x48, RZ ;  /* 0x0000004880077810 */ /* 0x000fe20007ffe0ff */
[----:B------:R-:W-:Y:S01]  /*3140*/  LDSM.16.M88.4 R48, [R230+0x4000] ;  /* 0x00400000e630783b */ /* 0x000fe20000000200 */
[C---:B------:R-:W-:Y:S01]  /*3150*/  IADD3 R242, R235.reuse, 0x800, RZ ;  /* 0x00000800ebf27810 */ /* 0x040fe20007ffe0ff */
[----:B------:R-:W-:Y:S01]  /*3160*/  IMAD R229, R2, 0x2, R235 ;  /* 0x0000000202e57824 */ /* 0x000fe200078e02eb */
[C---:B------:R-:W-:Y:S01]  /*3170*/  IADD3 R241, R235.reuse, 0x1000, RZ ;  /* 0x00001000ebf17810 */ /* 0x040fe20007ffe0ff */
[----:B-1----:R-:W-:Y:S01]  /*3180*/  LDSM.16.M88.4 R8, [R234+0x2000] ;  /* 0x00200000ea08783b */ /* 0x002fe20000000200 */
[C---:B------:R-:W-:Y:S02]  /*3190*/  IADD3 R240, R235.reuse, 0x1800, RZ ;  /* 0x00001800ebf07810 */ /* 0x040fe40007ffe0ff */
[C---:B------:R-:W-:Y:S01]  /*31a0*/  IADD3 R239, R235.reuse, 0x2000, RZ ;  /* 0x00002000ebef7810 */ /* 0x040fe20007ffe0ff */
[----:B------:R-:W1:Y:S01]  /*31b0*/  LDSM.16.M88.4 R56, [R224+0x4800] ;  /* 0x00480000e038783b */ /* 0x000e620000000200 */
[----:B------:R-:W-:-:S02]  /*31c0*/  IADD3 R238, R235, 0x2800, RZ ;  /* 0x00002800ebee7810 */ /* 0x000fc40007ffe0ff */
[----:B------:R-:W-:Y:S01]  /*31d0*/  IADD3 R237, R235, 0x3000, RZ ;  /* 0x00003000ebed7810 */ /* 0x000fe20007ffe0ff */
[----:B------:R-:W2:Y:S04]  /*31e0*/  LDSM.16.M88.4 R12, [R234] ;  /* 0x00000000ea0c783b */ /* 0x000ea80000000200 */
[----:B------:R-:W3:Y:S04]  /*31f0*/  LDSM.16.M88.4 R44, [R230+0x4800] ;  /* 0x00480000e62c783b */ /* 0x000ee80000000200 */
[----:B------:R-:W-:Y:S04]  /*3200*/  LDSM.16.M88.4 R40, [R235] ;  /* 0x00000000eb28783b */ /* 0x000fe80000000200 */
[----:B------:R-:W4:Y:S04]  /*3210*/  LDSM.16.M88.4 R36, [R232] ;  /* 0x00000000e824783b */ /* 0x000f280000000200 */
[----:B------:R-:W3:Y:S01]  /*3220*/  LDSM.16.M88.4 R32, [R232+0x2000] ;  /* 0x00200000e820783b */ /* 0x000ee20000000200 */
[-C--:B--2--5:R-:W-:Y:S03]  /*3230*/  HMMA.16816.F32 R28, R16, R24.reuse, RZ ;  /* 0x00000018101c723c */ /* 0x0a4fe600000018ff */
[----:B------:R-:W2:Y:S04]  /*3240*/  LDSM.16.M88.4 R100, [R224+0x5800] ;  /* 0x00580000e064783b */ /* 0x000ea80000000200 */
[----:B------:R-:W5:Y:S01]  /*3250*/  LDSM.16.M88.4 R64, [R224+0x5000] ;  /* 0x00500000e040783b */ /* 0x000f620000000200 */
[----:B------:R-:W-:Y:S03]  /*3260*/  HMMA.16816.F32 R68, R20, R24, RZ ;  /* 0x000000181444723c */ /* 0x000fe600000018ff */
[----:B------:R-:W-:Y:S04]  /*3270*/  LDSM.16.M88.4 R108, [R230+0x5800] ;  /* 0x00580000e66c783b */ /* 0x000fe80000000200 */
[----:B------:R-:W0:Y:S01]  /*3280*/  LDGDEPBAR ;  /* 0x00000000000079af */ /* 0x000e220000000000 */
[----:B-1----:R-:W-:Y:S08]  /*3290*/  HMMA.16816.F32 R60, R16, R56, RZ ;  /* 0x00000038103c723c */ /* 0x002ff000000018ff */
[-C--:B------:R-:W-:Y:S08]  /*32a0*/  HMMA.16816.F32 R52, R8, R48.reuse, R28 ;  /* 0x000000300834723c */ /* 0x080ff0000000181c */
[----:B------:R-:W-:Y:S08]  /*32b0*/  HMMA.16816.F32 R28, R12, R48, R68 ;  /* 0x000000300c1c723c */ /* 0x000ff00000001844 */
[----:B---3--:R-:W-:Y:S01]  /*32c0*/  HMMA.16816.F32 R120, R8, R44, R60 ;  /* 0x0000002c0878723c */ /* 0x008fe2000000183c */
[----:B------:R-:W-:Y:S07]  /*32d0*/  LDSM.16.M88.4 R60, [R229] ;  /* 0x00000000e53c783b */ /* 0x000fee0000000200 */
[----:B------:R-:W-:Y:S08]  /*32e0*/  HMMA.16816.F32 R80, R20, R26, RZ ;  /* 0x0000001a1450723c */ /* 0x000ff000000018ff */
[----:B----4-:R-:W-:Y:S01]  /*32f0*/  HMMA.16816.F32 R96, R36, R40, R28 ;  /* 0x000000282460723c */ /* 0x010fe2000000181c */
[----:B------:R-:W1:Y:S07]  /*3300*/  LDSM.16.M88.4 R28, [R233] ;  /* 0x00000000e91c783b */ /* 0x000e6e0000000200 */
[----:B------:R-:W-:Y:S08]  /*3310*/  HMMA.16816.F32 R72, R20, R56, RZ ;  /* 0x000000381448723c */ /* 0x000ff000000018ff */
[----:B------:R-:W-:Y:S01]  /*3320*/  HMMA.16816.F32 R104, R32, R40, R52 ;  /* 0x000000282068723c */ /* 0x000fe20000001834 */
[----:B------:R-:W3:Y:S07]  /*3330*/  LDSM.16.M88.4 R52, [R230+0x5000] ;  /* 0x00500000e634783b */ /* 0x000eee0000000200 */
[C---:B------:R-:W-:Y:S01]  /*3340*/  HMMA.16816.F32 R92, R16.reuse, R26, RZ ;  /* 0x0000001a105c723c */ /* 0x040fe200000018ff */
[----:B------:R-:W4:Y:S07]  /*3350*/  LDSM.16.M88.4 R24, [R233+0x2000] ;  /* 0x00200000e918783b */ /* 0x000f2e0000000200 */
[----:B--2---:R-:W-:Y:S08]  /*3360*/  HMMA.16816.F32 R68, R16, R100, RZ ;  /* 0x000000641044723c */ /* 0x004ff000000018ff */
[----:B-----5:R-:W-:Y:S08]  /*3370*/  HMMA.16816.F32 R84, R20, R64, RZ ;  /* 0x000000401454723c */ /* 0x020ff000000018ff */
[-C--:B------:R-:W-:Y:S08]  /*3380*/  HMMA.16816.F32 R88, R16, R58.reuse, RZ ;  /* 0x0000003a1058723c */ /* 0x080ff000000018ff */
[----:B------:R-:W-:Y:S08]  /*3390*/  HMMA.16816.F32 R56, R20, R58, RZ ;  /* 0x0000003a1438723c */ /* 0x000ff000000018ff */
[C---:B------:R-:W-:Y:S08]  /*33a0*/  HMMA.16816.F32 R80, R12.reuse, R50, R80 ;  /* 0x000000320c50723c */ /* 0x040ff00000001850 */
[----:B------:R-:W-:Y:S08]  /*33b0*/  HMMA.16816.F32 R124, R12, R44, R72 ;  /* 0x0000002c0c7c723c */ /* 0x000ff00000001848 */
[----:B------:R-:W-:Y:S08]  /*33c0*/  HMMA.16816.F32 R72, R20, R100, RZ ;  /* 0x000000641448723c */ /* 0x000ff000000018ff */
[----:B-1----:R-:W-:Y:S08]  /*33d0*/  HMMA.16816.F32 R96, R28, R60, R96 ;  /* 0x0000003c1c60723c */ /* 0x002ff00000001860 */
[----:B------:R-:W-:Y:S08]  /*33e0*/  HMMA.16816.F32 R76, R16, R64, RZ ;  /* 0x00000040104c723c */ /* 0x000ff000000018ff */
[C---:B------:R-:W-:Y:S08]  /*33f0*/  HMMA.16816.F32 R160, R8.reuse, R108, R68 ;  /* 0x0000006c08a0723c */ /* 0x040ff00000001844 */
[----:B------:R-:W-:Y:S01]  /*3400*/  HMMA.16816.F32 R68, R8, R50, R92 ;  /* 0x000000320844723c */ /* 0x000fe2000000185c */
[----:B------:R-:W1:Y:S01]  /*3410*/  LDSM.16.M88.4 R48, [R235+0x800] ;  /* 0x00080000eb30783b */ /* 0x000e620000000200 */
[----:B------:R-:W-:-:S04]  /*3420*/  FMUL.FTZ R2, R96, c[0x0][0x2ec] ;  /* 0x0000bb0060027a20 */ /* 0x000fc80000410000 */
[----:B------:R2:W-:Y:S02]  /*3430*/  MUFU.TANH R228, R2 ;  /* 0x0000000200e47308 */ /* 0x0005e40000002400 */
[C---:B---3--:R-:W-:Y:S08]  /*3440*/  HMMA.16816.F32 R116, R12.reuse, R52, R84 ;  /* 0x000000340c74723c */ /* 0x048ff00000001854 */
[----:B------:R-:W-:Y:S01]  /*3450*/  HMMA.16816.F32 R84, R12, R46, R56 ;  /* 0x0000002e0c54723c */ /* 0x000fe20000001838 */
[----:B--2---:R-:W-:-:S07]  /*3460*/  FMUL.FTZ R2, R97, c[0x0][0x2ec] ;  /* 0x0000bb0061027a20 */ /* 0x004fce0000410000 */
[----:B------:R-:W-:Y:S01]  /*3470*/  HMMA.16816.F32 R92, R8, R46, R88 ;  /* 0x0000002e085c723c */ /* 0x000fe20000001858 */
[----:B------:R2:W3:Y:S07]  /*3480*/  MUFU.TANH R223, R2 ;  /* 0x0000000200df7308 */ /* 0x0004ee0000002400 */
[----:B------:R-:W-:Y:S08]  /*3490*/  HMMA.16816.F32 R56, R16, R66, RZ ;  /* 0x000000421038723c */ /* 0x000ff000000018ff */
[----:B------:R-:W-:Y:S01]  /*34a0*/  HMMA.16816.F32 R44, R36, R42, R80 ;  /* 0x0000002a242c723c */ /* 0x000fe20000001850 */
[----:B--2---:R-:W-:-:S04]  /*34b0*/  FMUL.FTZ R2, R98, c[0x0][0x2ec] ;  /* 0x0000bb0062027a20 */ /* 0x004fc80000410000 */
[----:B------:R2:W-:Y:S03]  /*34c0*/  MUFU.TANH R227, R2 ;  /* 0x0000000200e37308 */ /* 0x0005e60000002400 */
[----:B------:R-:W-:Y:S08]  /*34d0*/  HMMA.16816.F32 R148, R12, R108, R72 ;  /* 0x0000006c0c94723c */ /* 0x000ff00000001848 */
[----:B----4-:R-:W-:Y:S01]  /*34e0*/  HMMA.16816.F32 R72, R24, R60, R104 ;  /* 0x0000003c1848723c */ /* 0x010fe20000001868 */
[----:B--2---:R-:W-:-:S07]  /*34f0*/  FMUL.FTZ R2, R99, c[0x0][0x2ec] ;  /* 0x0000bb0063027a20 */ /* 0x004fce0000410000 */
[----:B------:R-:W-:Y:S01]  /*3500*/  HMMA.16816.F32 R64, R20, R66, RZ ;  /* 0x000000421440723c */ /* 0x000fe200000018ff */
[----:B------:R2:W4:Y:S07]  /*3510*/  MUFU.TANH R222, R2 ;  /* 0x0000000200de7308 */ /* 0x00052e0000002400 */
[----:B------:R-:W-:Y:S08]  /*3520*/  HMMA.16816.F32 R112, R8, R52, R76 ;  /* 0x000000340870723c */ /* 0x000ff0000000184c */
[----:B------:R-:W-:Y:S01]  /*3530*/  HMMA.16816.F32 R76, R32, R42, R68 ;  /* 0x0000002a204c723c */ /* 0x000fe20000001844 */
[----:B------:R-:W5:Y:S01]  /*3540*/  LDSM.16.M88.4 R40, [R229+0x800] ;  /* 0x00080000e528783b */ /* 0x000f620000000200 */
[----:B--2---:R-:W-:-:S04]  /*3550*/  FMUL.FTZ R2, R72, c[0x0][0x2ec] ;  /* 0x0000bb0048027a20 */ /* 0x004fc80000410000 */
[----:B------:R2:W-:Y:S02]  /*3560*/  MUFU.TANH R226, R2 ;  /* 0x0000000200e27308 */ /* 0x0005e40000002400 */
[----:B------:R-:W-:Y:S08]  /*3570*/  HMMA.16816.F32 R88, R8, R54, R56 ;  /* 0x000000360858723c */ /* 0x000ff00000001838 */
[----:B------:R-:W-:Y:S01]  /*3580*/  HMMA.16816.F32 R56, R28, R62, R44 ;  /* 0x0000003e1c38723c */ /* 0x000fe2000000182c */
[----:B------:R-:W3:Y:S01]  /*3590*/  LDSM.16.M88.4 R44, [R235+0x1000] ;  /* 0x00100000eb2c783b */ /* 0x000ee20000000200 */
[----:B--2---:R-:W-:-:S06]  /*35a0*/  FMUL.FTZ R2, R73, c[0x0][0x2ec] ;  /* 0x0000bb0049027a20 */ /* 0x004fcc0000410000 */
[----:B------:R-:W-:Y:S01]  /*35b0*/  HMMA.16816.F32 R80, R12, R54, R64 ;  /* 0x000000360c50723c */ /* 0x000fe20000001840 */
[----:B------:R2:W2:Y:S07]  /*35c0*/  MUFU.TANH R221, R2 ;  /* 0x0000000200dd7308 */ /* 0x0004ae0000002400 */
[----:B-1----:R-:W-:Y:S08]  /*35d0*/  HMMA.16816.F32 R52, R36, R48, R124 ;  /* 0x000000302434723c */ /* 0x002ff0000000187c */
[----:B------:R-:W-:Y:S01]  /*35e0*/  HMMA.16816.F32 R64, R24, R62, R76 ;  /* 0x0000003e1840723c */ /* 0x000fe2000000184c */
[----:B--2---:R-:W-:-:S04]  /*35f0*/  FMUL.FTZ R2, R74, c[0x0][0x2ec] ;  /* 0x0000bb004a027a20 */ /* 0x004fc80000410000 */
[----:B------:R1:W-:Y:S03]  /*3600*/  MUFU.TANH R225, R2 ;  /* 0x0000000200e17308 */ /* 0x0003e60000002400 */
[----:B------:R-:W-:Y:S08]  /*3610*/  HMMA.16816.F32 R68, R32, R48, R120 ;  /* 0x000000302044723c */ /* 0x000ff00000001878 */
[----:B-----5:R-:W-:Y:S01]  /*3620*/  HMMA.16816.F32 R60, R28, R40, R52 ;  /* 0x000000281c3c723c */ /* 0x020fe20000001834 */
[----:B------:R-:W2:Y:S01]  /*3630*/  LDSM.16.M88.4 R52, [R224+0x6800] ;  /* 0x00680000e034783b */ /* 0x000ea20000000200 */
[----:B-1----:R-:W-:-:S06]  /*3640*/  FMUL.FTZ R2, R75, c[0x0][0x2ec] ;  /* 0x0000bb004b027a20 */ /* 0x002fcc0000410000 */
[-C--:B------:R-:W-:Y:S01]  /*3650*/  HMMA.16816.F32 R72, R32, R50.reuse, R92 ;  /* 0x000000322048723c */ /* 0x080fe2000000185c */
[----:B------:R1:W5:Y:S07]  /*3660*/  MUFU.TANH R220, R2 ;  /* 0x0000000200dc7308 */ /* 0x00036e0000002400 */
[----:B------:R-:W-:Y:S01]  /*3670*/  HMMA.16816.F32 R84, R36, R50, R84 ;  /* 0x000000322454723c */ /* 0x000fe20000001854 */
[----:B------:R-:W2:Y:S07]  /*3680*/  LDSM.16.M88.4 R48, [R224+0x6000] ;  /* 0x00600000e030783b */ /* 0x000eae0000000200 */
[----:B------:R-:W-:Y:S01]  /*3690*/  HMMA.16816.F32 R76, R24, R40, R68 ;  /* 0x00000028184c723c */ /* 0x000fe20000001844 */
[----:B-1----:R-:W-:-:S04]  /*36a0*/  FMUL.FTZ R2, R56, c[0x0][0x2ec] ;  /* 0x0000bb0038027a20 */ /* 0x002fc80000410000 */
[----:B------:R1:W1:Y:S03]  /*36b0*/  MUFU.TANH R218, R2 ;  /* 0x0000000200da7308 */ /* 0x0002660000002400 */
[-C--:B------:R-:W-:Y:S08]  /*36c0*/  HMMA.16816.F32 R72, R24, R42.reuse, R72 ;  /* 0x0000002a1848723c */ /* 0x080ff00000001848 */
[----:B------:R-:W-:Y:S01]  /*36d0*/  HMMA.16816.F32 R40, R28, R42, R84 ;  /* 0x0000002a1c28723c */ /* 0x000fe20000001854 */
[----:B-1----:R-:W-:-:S07]  /*36e0*/  FMUL.FTZ R2, R57, c[0x0][0x2ec] ;  /* 0x0000bb0039027a20 */ /* 0x002fce0000410000 */
[-C--:B---3--:R-:W-:Y:S01]  /*36f0*/  HMMA.16816.F32 R96, R36, R44.reuse, R116 ;  /* 0x0000002c2460723c */ /* 0x088fe20000001874 */
[----:B------:R1:W-:Y:S07]  /*3700*/  MUFU.TANH R219, R2 ;  /* 0x0000000200db7308 */ /* 0x0003ee0000002400 */
[C---:B------:R-:W-:Y:S08]  /*3710*/  HMMA.16816.F32 R92, R32.reuse, R44, R112 ;  /* 0x0000002c205c723c */ /* 0x040ff00000001870 */
[----:B------:R-:W-:Y:S01]  /*3720*/  HMMA.16816.F32 R88, R32, R46, R88 ;  /* 0x0000002e2058723c */ /* 0x000fe20000001858 */
[----:B-1----:R-:W-:-:S04]  /*3730*/  FMUL.FTZ R2, R58, c[0x0][0x2ec] ;  /* 0x0000bb003a027a20 */ /* 0x002fc80000410000 */
[----:B------:R1:W3:Y:S03]  /*3740*/  MUFU.TANH R216, R2 ;  /* 0x0000000200d87308 */ /* 0x0002e60000002400 */
[----:B------:R-:W-:Y:S01]  /*3750*/  HMMA.16816.F32 R80, R36, R46, R80 ;  /* 0x0000002e2450723c */ /* 0x000fe20000001850 */
[----:B------:R-:W3:Y:S07]  /*3760*/  LDSM.16.M88.4 R44, [R224+0x7000] ;  /* 0x00700000e02c783b */ /* 0x000eee0000000200 */
[----:B--2---:R-:W-:Y:S01]  /*3770*/  HMMA.16816.F32 R112, R16, R52, RZ ;  /* 0x000000341070723c */ /* 0x004fe200000018ff */
[----:B-1----:R-:W-:-:S02]  /*3780*/  FMUL.FTZ R2, R59, c[0x0][0x2ec] ;  /* 0x0000bb003b027a20 */ /* 0x002fc40000410000 */
[----:B------:R-:W1:Y:S05]  /*3790*/  LDSM.16.M88.4 R56, [R229+0x1000] ;  /* 0x00100000e538783b */ /* 0x000e6a0000000200 */
[C---:B------:R-:W-:Y:S01]  /*37a0*/  HMMA.16816.F32 R84, R16.reuse, R102, RZ ;  /* 0x000000661054723c */ /* 0x040fe200000018ff */
[----:B------:R2:W-:Y:S07]  /*37b0*/  MUFU.TANH R217, R2 ;  /* 0x0000000200d97308 */ /* 0x0005ee0000002400 */
[C---:B------:R-:W-:Y:S08]  /*37c0*/  HMMA.16816.F32 R104, R16.reuse, R50, RZ ;  /* 0x000000321068723c */ /* 0x040ff000000018ff */
[----:B------:R-:W-:Y:S01]  /*37d0*/  HMMA.16816.F32 R120, R16, R54, RZ ;  /* 0x000000361078723c */ /* 0x000fe200000018ff */
[----:B--2---:R-:W-:-:S04]  /*37e0*/  FMUL.FTZ R2, R64, c[0x0][0x2ec] ;  /* 0x0000bb0040027a20 */ /* 0x004fc80000410000 */
[----:B------:R2:W1:Y:S03]  /*37f0*/  MUFU.TANH R214, R2 ;  /* 0x0000000200d67308 */ /* 0x0004660000002400 */
[C---:B---3--:R-:W-:Y:S08]  /*3800*/  HMMA.16816.F32 R124, R16.reuse, R44, RZ ;  /* 0x0000002c107c723c */ /* 0x048ff000000018ff */
[----:B------:R-:W-:Y:S01]  /*3810*/  HMMA.16816.F32 R132, R16, R46, RZ ;  /* 0x0000002e1084723c */ /* 0x000fe200000018ff */
[----:B--2---:R-:W-:-:S07]  /*3820*/  FMUL.FTZ R2, R65, c[0x0][0x2ec] ;  /* 0x0000bb0041027a20 */ /* 0x004fce0000410000 */
[C---:B-1----:R-:W-:Y:S01]  /*3830*/  HMMA.16816.F32 R68, R24.reuse, R56, R92 ;  /* 0x000000381844723c */ /* 0x042fe2000000185c */
[----:B------:R1:W-:Y:S07]  /*3840*/  MUFU.TANH R215, R2 ;  /* 0x0000000200d77308 */ /* 0x0003ee0000002400 */
[-C--:B------:R-:W-:Y:S08]  /*3850*/  HMMA.16816.F32 R88, R24, R58.reuse, R88 ;  /* 0x0000003a1858723c */ /* 0x080ff00000001858 */
[----:B------:R-:W-:Y:S01]  /*3860*/  HMMA.16816.F32 R80, R28, R58, R80 ;  /* 0x0000003a1c50723c */ /* 0x000fe20000001850 */
[----:B-1----:R-:W-:-:S04]  /*3870*/  FMUL.FTZ R2, R66, c[0x0][0x2ec] ;  /* 0x0000bb0042027a20 */ /* 0x002fc80000410000 */
[----:B------:R1:W2:Y:S03]  /*3880*/  MUFU.TANH R108, R2 ;  /* 0x00000002006c7308 */ /* 0x0002a60000002400 */
[----:B------:R-:W-:Y:S08]  /*3890*/  HMMA.16816.F32 R92, R16, R48, RZ ;  /* 0x00000030105c723c */ /* 0x000ff000000018ff */
[----:B------:R-:W-:Y:S01]  /*38a0*/  HMMA.16816.F32 R152, R20, R54, RZ ;  /* 0x000000361498723c */ /* 0x000fe200000018ff */
[----:B-1----:R-:W-:-:S07]  /*38b0*/  FMUL.FTZ R2, R67, c[0x0][0x2ec] ;  /* 0x0000bb0043027a20 */ /* 0x002fce0000410000 */
[----:B------:R-:W-:Y:S01]  /*38c0*/  HMMA.16816.F32 R64, R28, R56, R96 ;  /* 0x000000381c40723c */ /* 0x000fe20000001860 */
[----:B------:R1:W-:Y:S01]  /*38d0*/  MUFU.TANH R109, R2 ;  /* 0x00000002006d7308 */ /* 0x0003e20000002400 */
[----:B------:R-:W-:Y:S06]  /*38e0*/  LDSM.16.M88.4 R56, [R229+0x1800] ;  /* 0x00180000e538783b */ /* 0x000fec0000000200 */
[C---:B------:R-:W-:Y:S08]  /*38f0*/  HMMA.16816.F32 R96, R20.reuse, R50, RZ ;  /* 0x000000321460723c */ /* 0x040ff000000018ff */
[----:B------:R-:W-:Y:S01]  /*3900*/  HMMA.16816.F32 R136, R20, R44, RZ ;  /* 0x0000002c1488723c */ /* 0x000fe200000018ff */
[----:B-1----:R-:W-:-:S04]  /*3910*/  FMUL.FTZ R2, R60, c[0x0][0x2ec] ;  /* 0x0000bb003c027a20 */ /* 0x002fc80000410000 */
[----:B------:R1:W-:Y:S03]  /*3920*/  MUFU.TANH R129, R2 ;  /* 0x0000000200817308 */ /* 0x0003e60000002400 */
[----:B------:R-:W-:Y:S01]  /*3930*/  HMMA.16816.F32 R156, R20, R46, RZ ;  /* 0x0000002e149c723c */ /* 0x000fe200000018ff */
[----:B-1----:R-:W-:-:S04]  /*3940*/  FMUL.FTZ R2, R61, c[0x0][0x2ec] ;  /* 0x0000bb003d027a20 */ /* 0x002fc80000410000 */
[----:B------:R1:W-:Y:S02]  /*3950*/  MUFU.TANH R213, R2 ;  /* 0x0000000200d57308 */ /* 0x0003e40000002400 */
[----:B-1----:R-:W-:-:S06]  /*3960*/  FMUL.FTZ R2, R62, c[0x0][0x2ec] ;  /* 0x0000bb003e027a20 */ /* 0x002fcc0000410000 */
[----:B------:R1:W3:Y:S02]  /*3970*/  MUFU.TANH R131, R2 ;  /* 0x0000000200837308 */ /* 0x0002e40000002400 */
        /* <DEDUP_REMOVED lines=11> */
[----:B------:R1:W2:Y:S02]  /*3a30*/  MUFU.TANH R130, R2 ;  /* 0x0000000200827308 */ /* 0x0002a40000002400 */
[----:B-1----:R-:W-:Y:S02]  /*3a40*/  FMUL.FTZ R2, R79, c[0x0][0x2ec] ;  /* 0x0000bb004f027a20 */ /* 0x002fe40000410000 */
[----:B------:R-:W-:Y:S01]  /*3a50*/  HMMA.16816.F32 R76, R20, R48, RZ ;  /* 0x00000030144c723c */ /* 0x000fe200000018ff */
[----:B------:R-:W-:Y:S03]  /*3a60*/  LDSM.16.M88.4 R48, [R230+0x6000] ;  /* 0x00600000e630783b */ /* 0x000fe60000000200 */
[----:B------:R1:W1:Y:S02]  /*3a70*/  MUFU.TANH R191, R2 ;  /* 0x0000000200bf7308 */ /* 0x0002640000002400 */
[----:B-1----:R-:W-:-:S06]  /*3a80*/  FMUL.FTZ R2, R40, c[0x0][0x2ec] ;  /* 0x0000bb0028027a20 */ /* 0x002fcc0000410000 */
[----:B------:R1:W1:Y:S02]  /*3a90*/  MUFU.TANH R189, R2 ;  /* 0x0000000200bd7308 */ /* 0x0002640000002400 */
[----:B-1----:R-:W-:-:S06]  /*3aa0*/  FMUL.FTZ R2, R41, c[0x0][0x2ec] ;  /* 0x0000bb0029027a20 */ /* 0x002fcc0000410000 */
[----:B------:R1:W-:Y:S02]  /*3ab0*/  MUFU.TANH R209, R2 ;  /* 0x0000000200d17308 */ /* 0x0003e40000002400 */
[----:B-1----:R-:W-:-:S06]  /*3ac0*/  FMUL.FTZ R2, R42, c[0x0][0x2ec] ;  /* 0x0000bb002a027a20 */ /* 0x002fcc0000410000 */
[----:B------:R1:W1:Y:S02]  /*3ad0*/  MUFU.TANH R197, R2 ;  /* 0x0000000200c57308 */ /* 0x0002640000002400 */
[----:B-1----:R-:W-:Y:S02]  /*3ae0*/  FMUL.FTZ R2, R43, c[0x0][0x2ec] ;  /* 0x0000bb002b027a20 */ /* 0x002fe40000410000 */
[----:B------:R-:W1:Y:S04]  /*3af0*/  LDSM.16.M88.4 R40, [R235+0x1800] ;  /* 0x00180000eb28783b */ /* 0x000e680000000200 */
[----:B------:R2:W-:Y:S02]  /*3b00*/  MUFU.TANH R211, R2 ;  /* 0x0000000200d37308 */ /* 0x0005e40000002400 */
[----:B--2---:R-:W-:-:S06]  /*3b10*/  FMUL.FTZ R2, R72, c[0x0][0x2ec] ;  /* 0x0000bb0048027a20 */ /* 0x004fcc0000410000 */
[----:B------:R2:W1:Y:S02]  /*3b20*/  MUFU.TANH R194, R2 ;  /* 0x0000000200c27308 */ /* 0x0004640000002400 */
[----:B--2---:R-:W-:Y:S01]  /*3b30*/  FMUL.FTZ R2, R73, c[0x0][0x2ec] ;  /* 0x0000bb0049027a20 */ /* 0x004fe20000410000 */
[----:B-1----:R-:W-:Y:S05]  /*3b40*/  HMMA.16816.F32 R16, R36, R40, R148 ;  /* 0x000000282410723c */ /* 0x002fea0000001894 */
[----:B------:R1:W-:Y:S03]  /*3b50*/  MUFU.TANH R210, R2 ;  /* 0x0000000200d27308 */ /* 0x0003e60000002400 */
[----:B------:R-:W-:Y:S08]  /*3b60*/  HMMA.16816.F32 R148, R20, R62, RZ ;  /* 0x0000003e1494723c */ /* 0x000ff000000018ff */
[----:B------:R-:W-:Y:S01]  /*3b70*/  HMMA.16816.F32 R60, R8, R48, R92 ;  /* 0x00000030083c723c */ /* 0x000fe2000000185c */
[----:B-1----:R-:W-:-:S04]  /*3b80*/  FMUL.FTZ R2, R74, c[0x0][0x2ec] ;  /* 0x0000bb004a027a20 */ /* 0x002fc80000410000 */
[----:B------:R1:W2:Y:S02]  /*3b90*/  MUFU.TANH R192, R2 ;  /* 0x0000000200c07308 */ /* 0x0002a40000002400 */
[----:B-1----:R-:W-:Y:S02]  /*3ba0*/  FMUL.FTZ R2, R75, c[0x0][0x2ec] ;  /* 0x0000bb004b027a20 */ /* 0x002fe40000410000 */
[C---:B------:R-:W-:Y:S04]  /*3bb0*/  HMMA.16816.F32 R72, R20.reuse, R102, RZ ;  /* 0x000000661448723c */ /* 0x040fe800000018ff */
[----:B------:R1:W1:Y:S04]  /*3bc0*/  MUFU.TANH R203, R2 ;  /* 0x0000000200cb7308 */ /* 0x0002680000002400 */
[----:B------:R-:W-:Y:S08]  /*3bd0*/  HMMA.16816.F32 R100, R20, R52, RZ ;  /* 0x000000341464723c */ /* 0x000ff000000018ff */
[----:B------:R-:W-:Y:S01]  /*3be0*/  HMMA.16816.F32 R20, R32, R40, R160 ;  /* 0x000000282014723c */ /* 0x000fe200000018a0 */
[----:B-1----:R-:W-:-:S04]  /*3bf0*/  FMUL.FTZ R2, R64, c[0x0][0x2ec] ;  /* 0x0000bb0040027a20 */ /* 0x002fc80000410000 */
[----:B------:R1:W1:Y:S03]  /*3c00*/  MUFU.TANH R195, R2 ;  /* 0x0000000200c37308 */ /* 0x0002660000002400 */
[C---:B------:R-:W-:Y:S08]  /*3c10*/  HMMA.16816.F32 R44, R12.reuse, R110, R72 ;  /* 0x0000006e0c2c723c */ /* 0x040ff00000001848 */
        /* <DEDUP_REMOVED lines=8> */
[----:B------:R2:W-:Y:S02]  /*3ca0*/  MUFU.TANH R205, R2 ;  /* 0x0000000200cd7308 */ /* 0x0005e40000002400 */
[----:B--2---:R-:W-:-:S06]  /*3cb0*/  FMUL.FTZ R2, R68, c[0x0][0x2ec] ;  /* 0x0000bb0044027a20 */ /* 0x004fcc0000410000 */
[----:B------:R2:W1:Y:S02]  /*3cc0*/  MUFU.TANH R188, R2 ;  /* 0x0000000200bc7308 */ /* 0x0004640000002400 */
[----:B--2---:R-:W-:Y:S01]  /*3cd0*/  FMUL.FTZ R2, R69, c[0x0][0x2ec] ;  /* 0x0000bb0045027a20 */ /* 0x004fe20000410000 */
[-C--:B-1----:R-:W-:Y:S05]  /*3ce0*/  HMMA.16816.F32 R72, R36, R16.reuse, R52 ;  /* 0x000000102448723c */ /* 0x082fea0000001834 */
[----:B------:R1:W-:Y:S01]  /*3cf0*/  MUFU.TANH R196, R2 ;  /* 0x0000000200c47308 */ /* 0x0003e20000002400 */
[----:B------:R-:W2:Y:S02]  /*3d00*/  LDSM.16.M88.4 R52, [R230+0x6800] ;  /* 0x00680000e634783b */ /* 0x000ea40000000200 */
[----:B------:R-:W-:Y:S01]  /*3d10*/  HMMA.16816.F32 R60, R32, R16, R60 ;  /* 0x00000010203c723c */ /* 0x000fe2000000183c */
[----:B-1----:R-:W-:-:S04]  /*3d20*/  FMUL.FTZ R2, R70, c[0x0][0x2ec] ;  /* 0x0000bb0046027a20 */ /* 0x002fc80000410000 */
[----:B------:R1:W1:Y:S02]  /*3d30*/  MUFU.TANH R185, R2 ;  /* 0x0000000200b97308 */ /* 0x0002640000002400 */
[----:B-1----:R-:W-:Y:S02]  /*3d40*/  FMUL.FTZ R2, R71, c[0x0][0x2ec] ;  /* 0x0000bb0047027a20 */ /* 0x002fe40000410000 */
[C---:B------:R-:W-:Y:S04]  /*3d50*/  HMMA.16816.F32 R68, R8.reuse, R110, R84 ;  /* 0x0000006e0844723c */ /* 0x040fe80000001854 */
[----:B------:R1:W1:Y:S04]  /*3d60*/  MUFU.TANH R190, R2 ;  /* 0x0000000200be7308 */ /* 0x0002680000002400 */
[-C--:B------:R-:W-:Y:S08]  /*3d70*/  HMMA.16816.F32 R84, R8, R50.reuse, R104 ;  /* 0x000000320854723c */ /* 0x080ff00000001868 */
[----:B------:R-:W-:Y:S01]  /*3d80*/  HMMA.16816.F32 R48, R12, R50, R96 ;  /* 0x000000320c30723c */ /* 0x000fe20000001860 */
[----:B-1----:R-:W-:-:S04]  /*3d90*/  FMUL.FTZ R2, R80, c[0x0][0x2ec] ;  /* 0x0000bb0050027a20 */ /* 0x002fc80000410000 */
[----:B------:R1:W1:Y:S03]  /*3da0*/  MUFU.TANH R187, R2 ;  /* 0x0000000200bb7308 */ /* 0x0002660000002400 */
[----:B------:R-:W-:Y:S01]  /*3db0*/  HMMA.16816.F32 R76, R32, R42, R68 ;  /* 0x0000002a204c723c */ /* 0x000fe20000001844 */
[----:B-1----:R-:W-:-:S04]  /*3dc0*/  FMUL.FTZ R2, R81, c[0x0][0x2ec] ;  /* 0x0000bb0051027a20 */ /* 0x002fc80000410000 */
[----:B------:R1:W-:Y:S02]  /*3dd0*/  MUFU.TANH R186, R2 ;  /* 0x0000000200ba7308 */ /* 0x0003e40000002400 */
[----:B-1----:R-:W-:-:S06]  /*3de0*/  FMUL.FTZ R2, R82, c[0x0][0x2ec] ;  /* 0x0000bb0052027a20 */ /* 0x002fcc0000410000 */
[----:B------:R1:W1:Y:S02]  /*3df0*/  MUFU.TANH R183, R2 ;  /* 0x0000000200b77308 */ /* 0x0002640000002400 */
[----:B-1----:R-:W-:Y:S02]  /*3e00*/  FMUL.FTZ R2, R83, c[0x0][0x2ec] ;  /* 0x0000bb0053027a20 */ /* 0x002fe40000410000 */
[----:B------:R-:W-:Y:S04]  /*3e10*/  HMMA.16816.F32 R80, R24, R56, R20 ;  /* 0x000000381850723c */ /* 0x000fe80000001814 */
[----:B------:R1:W-:Y:S04]  /*3e20*/  MUFU.TANH R184, R2 ;  /* 0x0000000200b87308 */ /* 0x0003e80000002400 */
[----:B------:R-:W-:Y:S01]  /*3e30*/  HMMA.16816.F32 R20, R36, R42, R44 ;  /* 0x0000002a2414723c */ /* 0x000fe2000000182c */
[----:B------:R-:W-:Y:S04]  /*3e40*/  LDSM.16.M88.4 R44, [R229+0x2000] ;  /* 0x00200000e52c783b */ /* 0x000fe80000000200 */
[----:B------:R-:W3:Y:S01]  /*3e50*/  LDSM.16.M88.4 R40, [R230+0x7000] ;  /* 0x00700000e628783b */ /* 0x000ee20000000200 */
[----:B-1----:R-:W-:-:S04]  /*3e60*/  FMUL.FTZ R2, R88, c[0x0][0x2ec] ;  /* 0x0000bb0058027a20 */ /* 0x002fc80000410000 */
[----:B------:R1:W1:Y:S11]  /*3e70*/  MUFU.TANH R180, R2 ;  /* 0x0000000200b47308 */ /* 0x0002760000002400 */
[----:B------:R-:W-:Y:S03]  /*3e80*/  @!UPT UIADD3 URZ, URZ, URZ, URZ ;  /* 0x0000003f3f3ff290 */ /* 0x000fe6000fffe03f */
[----:B------:R-:W-:Y:S01]  /*3e90*/  HMMA.16816.F32 R68, R28, R58, R20 ;  /* 0x0000003a1c44723c */ /* 0x000fe20000001814 */
[----:B------:R-:W4:Y:S01]  /*3ea0*/  LDSM.16.M88.4 R20, [R230+0x7800] ;  /* 0x00780000e614783b */ /* 0x000f220000000200 */
[----:B-1----:R-:W-:-:S06]  /*3eb0*/  FMUL.FTZ R2, R89, c[0x0][0x2ec] ;  /* 0x0000bb0059027a20 */ /* 0x002fcc0000410000 */
[----:B------:R-:W-:Y:S01]  /*3ec0*/  HMMA.16816.F32 R56, R24, R58, R76 ;  /* 0x0000003a1838723c */ /* 0x000fe2000000184c */
[----:B------:R1:W-:Y:S07]  /*3ed0*/  MUFU.TANH R181, R2 ;  /* 0x0000000200b57308 */ /* 0x0003ee0000002400 */
[C---:B--2---:R-:W-:Y:S08]  /*3ee0*/  HMMA.16816.F32 R76, R8.reuse, R52, R112 ;  /* 0x00000034084c723c */ /* 0x044ff00000001870 */
[----:B---3--:R-:W-:Y:S01]  /*3ef0*/  HMMA.16816.F32 R92, R8, R42, R132 ;  /* 0x0000002a085c723c */ /* 0x008fe20000001884 */
[----:B-1----:R-:W-:-:S04]  /*3f00*/  FMUL.FTZ R2, R90, c[0x0][0x2ec] ;  /* 0x0000bb005a027a20 */ /* 0x002fc80000410000 */
[----:B------:R1:W2:Y:S03]  /*3f10*/  MUFU.TANH R172, R2 ;  /* 0x0000000200ac7308 */ /* 0x0002a60000002400 */
[----:B----4-:R-:W-:Y:S01]  /*3f20*/  HMMA.16816.F32 R140, R8, R20, R140 ;  /* 0x00000014088c723c */ /* 0x010fe2000000188c */
[----:B-1----:R-:W-:-:S07]  /*3f30*/  FMUL.FTZ R2, R91, c[0x0][0x2ec] ;  /* 0x0000bb005b027a20 */ /* 0x002fce0000410000 */
[C---:B------:R-:W-:Y:S01]  /*3f40*/  HMMA.16816.F32 R88, R8.reuse, R40, R124 ;  /* 0x000000280858723c */ /* 0x040fe2000000187c */
[----:B------:R1:W3:Y:S07]  /*3f50*/  MUFU.TANH R179, R2 ;  /* 0x0000000200b37308 */ /* 0x0002ee0000002400 */
[----:B------:R-:W-:Y:S01]  /*3f60*/  HMMA.16816.F32 R144, R8, R22, R144 ;  /* 0x000000160890723c */ /* 0x000fe20000001890 */
[----:B-1----:R-:W-:-:S04]  /*3f70*/  FMUL.FTZ R2, R64, c[0x0][0x2ec] ;  /* 0x0000bb0040027a20 */ /* 0x002fc80000410000 */
[----:B------:R1:W4:Y:S02]  /*3f80*/  MUFU.TANH R174, R2 ;  /* 0x0000000200ae7308 */ /* 0x0003240000002400 */
[----:B-1----:R-:W-:-:S06]  /*3f90*/  FMUL.FTZ R2, R65, c[0x0][0x2ec] ;  /* 0x0000bb0041027a20 */ /* 0x002fcc0000410000 */
[----:B------:R1:W-:Y:S02]  /*3fa0*/  MUFU.TANH R178, R2 ;  /* 0x0000000200b27308 */ /* 0x0003e40000002400 */
[----:B-1----:R-:W-:-:S06]  /*3fb0*/  FMUL.FTZ R2, R66, c[0x0][0x2ec] ;  /* 0x0000bb0042027a20 */ /* 0x002fcc0000410000 */
[----:B------:R1:W1:Y:S02]  /*3fc0*/  MUFU.TANH R176, R2 ;  /* 0x0000000200b07308 */ /* 0x0002640000002400 */
[----:B-1----:R-:W-:Y:S02]  /*3fd0*/  FMUL.FTZ R2, R67, c[0x0][0x2ec] ;  /* 0x0000bb0043027a20 */ /* 0x002fe40000410000 */
[-C--:B------:R-:W-:Y:S04]  /*3fe0*/  HMMA.16816.F32 R64, R28, R44.reuse, R72 ;  /* 0x0000002c1c40723c */ /* 0x080fe80000001848 */
[----:B------:R1:W-:Y:S04]  /*3ff0*/  MUFU.TANH R169, R2 ;  /* 0x0000000200a97308 */ /* 0x0003e80000002400 */
        /* <DEDUP_REMOVED lines=8> */
[----:B------:R-:W-:Y:S04]  /*4080*/  HMMA.16816.F32 R80, R8, R54, R120 ;  /* 0x000000360850723c */ /* 0x000fe80000001878 */
[----:B------:R1:W-:Y:S04]  /*4090*/  MUFU.TANH R173, R2 ;  /* 0x0000000200ad7308 */ /* 0x0003e80000002400 */
[C---:B------:R-:W-:Y:S08]  /*40a0*/  HMMA.16816.F32 R8, R12.reuse, R52, R100 ;  /* 0x000000340c08723c */ /* 0x040ff00000001864 */
        /* <DEDUP_REMOVED lines=9> */
[----:B------:R1:W-:Y:S02]  /*4140*/  MUFU.TANH R163, R2 ;  /* 0x0000000200a37308 */ /* 0x0003e40000002400 */
[----:B-1----:R-:W-:-:S06]  /*4150*/  FMUL.FTZ R2, R56, c[0x0][0x2ec] ;  /* 0x0000bb0038027a20 */ /* 0x002fcc0000410000 */
        /* <DEDUP_REMOVED lines=8> */
[----:B------:R2:W1:Y:S04]  /*41e0*/  MUFU.TANH R168, R2 ;  /* 0x0000000200a87308 */ /* 0x0004680000002400 */
[----:B------:R-:W-:Y:S08]  /*41f0*/  HMMA.16816.F32 R16, R32, R18, R84 ;  /* 0x000000122010723c */ /* 0x000ff00000001854 */
[----:B------:R-:W-:Y:S01]  /*4200*/  HMMA.16816.F32 R84, R12, R20, R116 ;  /* 0x000000140c54723c */ /* 0x000fe20000001874 */
[----:B--2---:R-:W-:-:S04]  /*4210*/  FMUL.FTZ R2, R64, c[0x0][0x2ec] ;  /* 0x0000bb0040027a20 */ /* 0x004fc80000410000 */
[----:B------:R2:W1:Y:S03]  /*4220*/  MUFU.TANH R208, R2 ;  /* 0x0000000200d07308 */ /* 0x0004660000002400 */
[-C--:B------:R-:W-:Y:S01]  /*4230*/  HMMA.16816.F32 R60, R28, R46.reuse, R56 ;  /* 0x0000002e1c3c723c */ /* 0x080fe20000001838 */
[----:B------:R-:W3:Y:S07]  /*4240*/  LDSM.16.M88.4 R56, [R229+0x2800] ;  /* 0x00280000e538783b */ /* 0x000eee0000000200 */
[----:B------:R-:W-:Y:S01]  /*4250*/  HMMA.16816.F32 R44, R24, R46, R16 ;  /* 0x0000002e182c723c */ /* 0x000fe20000001810 */
[----:B--2---:R-:W-:-:S07]  /*4260*/  FMUL.FTZ R2, R65, c[0x0][0x2ec] ;  /* 0x0000bb0041027a20 */ /* 0x004fce0000410000 */
[-C--:B-1----:R-:W-:Y:S01]  /*4270*/  HMMA.16816.F32 R8, R36, R48.reuse, R8 ;  /* 0x000000302408723c */ /* 0x082fe20000001808 */
[----:B------:R1:W-:Y:S07]  /*4280*/  MUFU.TANH R199, R2 ;  /* 0x0000000200c77308 */ /* 0x0003ee0000002400 */
[----:B------:R-:W-:Y:S08]  /*4290*/  HMMA.16816.F32 R16, R32, R48, R76 ;  /* 0x000000302010723c */ /* 0x000ff0000000184c */
[----:B------:R-:W-:-:S02]  /*42a0*/  FMUL.FTZ R3, R45, c[0x0][0x2ec] ;  /* 0x0000bb002d037a20 */ /* 0x000fc40000410000 */
[----:B-1----:R-:W-:Y:S02]  /*42b0*/  FMUL.FTZ R2, R66, c[0x0][0x2ec] ;  /* 0x0000bb0042027a20 */ /* 0x002fe40000410000 */
[----:B------:R1:W-:Y:S01]  /*42c0*/  MUFU.TANH R116, R3 ;  /* 0x0000000300747308 */ /* 0x0003e20000002400 */
[----:B------:R-:W-:-:S07]  /*42d0*/  FMUL.FTZ R20, R47, c[0x0][0x2ec] ;  /* 0x0000bb002f147a20 */ /* 0x000fce0000410000 */
[----:B------:R2:W2:Y:S04]  /*42e0*/  MUFU.TANH R204, R2 ;  /* 0x0000000200cc7308 */ /* 0x0004a80000002400 */
[----:B---3--:R-:W-:Y:S01]  /*42f0*/  HMMA.16816.F32 R16, R24, R56, R16 ;  /* 0x000000381810723c */ /* 0x008fe20000001810 */
[----:B-1----:R-:W-:-:S03]  /*4300*/  IADD3 R3, R128, 0x8, RZ ;  /* 0x0000000880037810 */ /* 0x002fc60007ffe0ff */
[----:B------:R-:W-:Y:S01]  /*4310*/  MUFU.TANH R115, R20 ;  /* 0x0000001400737308 */ /* 0x000fe20000002400 */
[----:B--2---:R-:W-:-:S03]  /*4320*/  FMUL.FTZ R2, R67, c[0x0][0x2ec] ;  /* 0x0000bb0043027a20 */ /* 0x004fc60000410000 */
[----:B------:R-:W-:Y:S04]  /*4330*/  HMMA.16816.F32 R64, R12, R40, R136 ;  /* 0x000000280c40723c */ /* 0x000fe80000001888 */
[----:B------:R1:W-:Y:S02]  /*4340*/  MUFU.TANH R201, R2 ;  /* 0x0000000200c97308 */ /* 0x0003e40000002400 */
[----:B-1----:R-:W-:-:S06]  /*4350*/  FMUL.FTZ R2, R72, c[0x0][0x2ec] ;  /* 0x0000bb0048027a20 */ /* 0x002fcc0000410000 */
[----:B------:R1:W2:Y:S02]  /*4360*/  MUFU.TANH R207, R2 ;  /* 0x0000000200cf7308 */ /* 0x0002a40000002400 */
[----:B-1----:R-:W-:-:S06]  /*4370*/  FMUL.FTZ R2, R73, c[0x0][0x2ec] ;  /* 0x0000bb0049027a20 */ /* 0x002fcc0000410000 */
[----:B------:R1:W-:Y:S02]  /*4380*/  MUFU.TANH R200, R2 ;  /* 0x0000000200c87308 */ /* 0x0003e40000002400 */
[----:B-1----:R-:W-:-:S06]  /*4390*/  FMUL.FTZ R2, R74, c[0x0][0x2ec] ;  /* 0x0000bb004a027a20 */ /* 0x002fcc0000410000 */
[----:B------:R1:W3:Y:S02]  /*43a0*/  MUFU.TANH R122, R2 ;  /* 0x00000002007a7308 */ /* 0x0002e40000002400 */
[----:B-1----:R-:W-:Y:S02]  /*43b0*/  FMUL.FTZ R2, R75, c[0x0][0x2ec] ;  /* 0x0000bb004b027a20 */ /* 0x002fe40000410000 */
[----:B------:R-:W-:Y:S04]  /*43c0*/  HMMA.16816.F32 R72, R12, R22, R148 ;  /* 0x000000160c48723c */ /* 0x000fe80000001894 */
[----:B------:R1:W-:Y:S04]  /*43d0*/  MUFU.TANH R121, R2 ;  /* 0x0000000200797308 */ /* 0x0003e80000002400 */
[----:B------:R-:W-:Y:S07]  /*43e0*/  HMMA.16816.F32 R12, R28, R56, R8 ;  /* 0x000000381c0c723c */ /* 0x000fee0000001808 */
[----:B------:R-:W-:Y:S01]  /*43f0*/  FMUL.FTZ R10, R46, c[0x0][0x2ec] ;  /* 0x0000bb002e0a7a20 */ /* 0x000fe20000410000 */
[----:B------:R-:W-:Y:S01]  /*4400*/  IMNMX R11, R5, UR7, PT ;  /* 0x00000007050b7c17 */ /* 0x000fe2000b800200 */
[----:B-1----:R-:W-:-:S02]  /*4410*/  FMUL.FTZ R2, R60, c[0x0][0x2ec] ;  /* 0x0000bb003c027a20 */ /* 0x002fc40000410000 */
[----:B------:R1:W-:Y:S01]  /*4420*/  MUFU.TANH R114, R10 ;  /* 0x0000000a00727308 */ /* 0x0003e20000002400 */
[----:B------:R-:W-:Y:S02]  /*4430*/  IMNMX R8, R128, UR7, PT ;  /* 0x0000000780087c17 */ /* 0x000fe4000b800200 */
[----:B------:R-:W-:-:S05]  /*4440*/  IMNMX R9, R3, UR7, PT ;  /* 0x0000000703097c17 */ /* 0x000fca000b800200 */
[----:B------:R2:W-:Y:S01]  /*4450*/  MUFU.TANH R120, R2 ;  /* 0x0000000200787308 */ /* 0x0005e20000002400 */
[----:B-1----:R-:W-:-:S04]  /*4460*/  IMNMX R10, R7, UR7, PT ;  /* 0x00000007070a7c17 */ /* 0x002fc8000b800200 */
[----:B------:R-:W-:-:S04]  /*4470*/  FMUL.FTZ R7, R15, c[0x0][0x2ec] ;  /* 0x0000bb000f077a20 */ /* 0x000fc80000410000 */
[----:B------:R1:W-:Y:S01]  /*4480*/  MUFU.TANH R110, R7 ;  /* 0x00000007006e7308 */ /* 0x0003e20000002400 */
[----:B--2---:R-:W-:-:S07]  /*4490*/  FMUL.FTZ R2, R61, c[0x0][0x2ec] ;  /* 0x0000bb003d027a20 */ /* 0x004fce0000410000 */
[----:B------:R2:W-:Y:S01]  /*44a0*/  MUFU.TANH R182, R2 ;  /* 0x0000000200b67308 */ /* 0x0005e20000002400 */
[----:B-1----:R-:W-:Y:S02]  /*44b0*/  FMUL.FTZ R7, R17, c[0x0][0x2ec] ;  /* 0x0000bb0011077a20 */ /* 0x002fe40000410000 */
[----:B--2---:R-:W-:-:S05]  /*44c0*/  FMUL.FTZ R2, R62, c[0x0][0x2ec] ;  /* 0x0000bb003e027a20 */ /* 0x004fca0000410000 */
[----:B------:R1:W2:Y:S02]  /*44d0*/  MUFU.TANH R119, R2 ;  /* 0x0000000200777308 */ /* 0x0002a40000002400 */
[----:B-1----:R-:W-:-:S06]  /*44e0*/  FMUL.FTZ R2, R63, c[0x0][0x2ec] ;  /* 0x0000bb003f027a20 */ /* 0x002fcc0000410000 */
[----:B------:R1:W-:Y:S02]  /*44f0*/  MUFU.TANH R118, R2 ;  /* 0x0000000200767308 */ /* 0x0003e40000002400 */
[----:B-1----:R-:W-:-:S06]  /*4500*/  FMUL.FTZ R2, R44, c[0x0][0x2ec] ;  /* 0x0000bb002c027a20 */ /* 0x002fcc0000410000 */
[----:B------:R1:W1:Y:S02]  /*4510*/  MUFU.TANH R117, R2 ;  /* 0x0000000200757308 */ /* 0x0002640000002400 */
[----:B-1----:R-:W-:-:S04]  /*4520*/  IMAD.U32 R2, RZ, RZ, UR8 ;  /* 0x00000008ff027e24 */ /* 0x002fc8000f8e00ff */
[----:B------:R-:W-:Y:S01]  /*4530*/  IMAD R2, R2, 0x80, R236 ;  /* 0x0000008002027824 */ /* 0x000fe200078e02ec */
[----:B------:R-:W-:-:S04]  /*4540*/  IADD3 R236, R235, 0x3800, RZ ;  /* 0x00003800ebec7810 */ /* 0x000fc80007ffe0ff */
[C---:B------:R-:W-:Y:S02]  /*4550*/  IADD3 R5, R2.reuse, 0x1, RZ ;  /* 0x0000000102057810 */ /* 0x040fe40007ffe0ff */
[----:B------:R-:W-:Y:S02]  /*4560*/  IADD3 R3, R2, 0x8, RZ ;  /* 0x0000000802037810 */ /* 0x000fe40007ffe0ff */
[C---:B------:R-:W-:Y:S02]  /*4570*/  ISETP.GE.AND P3, PT, R5.reuse, R8, PT ;  /* 0x000000080500720c */ /* 0x040fe40003f66270 */
[C---:B------:R-:W-:Y:S02]  /*4580*/  ISETP.GE.AND P1, PT, R5.reuse, R9, PT ;  /* 0x000000090500720c */ /* 0x040fe40003f26270 */
[C---:B------:R-:W-:Y:S02]  /*4590*/  ISETP.GE.AND P0, PT, R5.reuse, R11, PT ;  /* 0x0000000b0500720c */ /* 0x040fe40003f06270 */
[----:B------:R-:W-:Y:S01]  /*45a0*/  ISETP.GE.AND P4, PT, R5, R10, PT ;  /* 0x0000000a0500720c */ /* 0x000fe20003f86270 */
[----:B------:R-:W-:Y:S01]  /*45b0*/  FMUL.FTZ R5, R12, c[0x0][0x2ec] ;  /* 0x0000bb000c057a20 */ /* 0x000fe20000410000 */
[----:B------:R-:W-:-:S02]  /*45c0*/  FSEL R133, R223, -INF , !P3 ;  /* 0xff800000df857808 */ /* 0x000fc40005800000 */
[C---:B------:R-:W-:Y:S01]  /*45d0*/  ISETP.GE.AND P2, PT, R3.reuse, R8, PT ;  /* 0x000000080300720c */ /* 0x040fe20003f46270 */
[----:B------:R1:W-:Y:S01]  /*45e0*/  MUFU.TANH R112, R5 ;  /* 0x0000000500707308 */ /* 0x0003e20000002400 */
[C---:B------:R-:W-:Y:S02]  /*45f0*/  ISETP.GE.AND P6, PT, R3.reuse, R9, PT ;  /* 0x000000090300720c */ /* 0x040fe40003fc6270 */
[C---:B------:R-:W-:Y:S02]  /*4600*/  ISETP.GE.AND P5, PT, R3.reuse, R11, PT ;  /* 0x0000000b0300720c */ /* 0x040fe40003fa6270 */
[----:B------:R-:W-:Y:S02]  /*4610*/  ISETP.GE.AND P3, PT, R3, R10, PT ;  /* 0x0000000a0300720c */ /* 0x000fe40003f66270 */
[----:B------:R-:W-:Y:S02]  /*4620*/  IADD3 R3, R2, 0x9, RZ ;  /* 0x0000000902037810 */ /* 0x000fe40007ffe0ff */
[----:B------:R-:W-:-:S02]  /*4630*/  FSEL R135, R222, -INF , !P1 ;  /* 0xff800000de877808 */ /* 0x000fc40004800000 */
[----:B------:R-:W-:Y:S02]  /*4640*/  FSEL R77, R221, -INF , !P0 ;  /* 0xff800000dd4d7808 */ /* 0x000fe40004000000 */
[----:B-----5:R-:W-:Y:S02]  /*4650*/  FSEL R79, R220, -INF , !P4 ;  /* 0xff800000dc4f7808 */ /* 0x020fe40006000000 */
[----:B------:R-:W-:Y:S01]  /*4660*/  FSEL R136, R218, -INF , !P2 ;  /* 0xff800000da887808 */ /* 0x000fe20005000000 */
[----:B-1----:R-:W-:Y:S01]  /*4670*/  FMUL.FTZ R5, R13, c[0x0][0x2ec] ;  /* 0x0000bb000d057a20 */ /* 0x002fe20000410000 */
[C---:B------:R-:W-:Y:S02]  /*4680*/  ISETP.GE.AND P1, PT, R3.reuse, R8, PT ;  /* 0x000000080300720c */ /* 0x040fe40003f26270 */
[C---:B------:R-:W-:Y:S01]  /*4690*/  ISETP.GE.AND P0, PT, R3.reuse, R9, PT ;  /* 0x000000090300720c */ /* 0x040fe20003f06270 */
[----:B------:R1:W-:Y:S01]  /*46a0*/  MUFU.TANH R113, R5 ;  /* 0x0000000500717308 */ /* 0x0003e20000002400 */
[----:B------:R-:W-:-:S02]  /*46b0*/  ISETP.GE.AND P4, PT, R3, R11, PT ;  /* 0x0000000b0300720c */ /* 0x000fc40003f86270 */
[----:B------:R-:W-:Y:S02]  /*46c0*/  ISETP.GE.AND P2, PT, R3, R10, PT ;  /* 0x0000000a0300720c */ /* 0x000fe40003f46270 */
[----:B------:R-:W-:Y:S02]  /*46d0*/  IADD3 R3, R2, 0x10, RZ ;  /* 0x0000001002037810 */ /* 0x000fe40007ffe0ff */
[----:B------:R-:W-:Y:S02]  /*46e0*/  FSEL R137, R216, -INF , !P6 ;  /* 0xff800000d8897808 */ /* 0x000fe40007000000 */
[----:B------:R-:W-:Y:S02]  /*46f0*/  FSEL R78, R214, -INF , !P5 ;  /* 0xff800000d64e7808 */ /* 0x000fe40006800000 */
[----:B------:R-:W-:Y:S02]  /*4700*/  FSEL R99, R108, -INF , !P3 ;  /* 0xff8000006c637808 */ /* 0x000fe40005800000 */
[----:B------:R-:W-:Y:S01]  /*4710*/  FSEL R132, R219, -INF , !P1 ;  /* 0xff800000db847808 */ /* 0x000fe20004800000 */
[----:B------:R5:W-:Y:S01]  /*4720*/  MUFU.TANH R108, R7 ;  /* 0x00000007006c7308 */ /* 0x000be20000002400 */
[C---:B------:R-:W-:Y:S01]  /*4730*/  ISETP.GE.AND P6, PT, R3.reuse, R8, PT ;  /* 0x000000080300720c */ /* 0x040fe20003fc6270 */
[----:B-1----:R-:W-:Y:S01]  /*4740*/  FMUL.FTZ R5, R14, c[0x0][0x2ec] ;  /* 0x0000bb000e057a20 */ /* 0x002fe20000410000 */
[C---:B------:R-:W-:Y:S01]  /*4750*/  ISETP.GE.AND P5, PT, R3.reuse, R9, PT ;  /* 0x000000090300720c */ /* 0x040fe20003fa6270 */
[----:B------:R-:W-:Y:S01]  /*4760*/  HMMA.16816.F32 R12, R36, R50, R52 ;  /* 0x00000032240c723c */ /* 0x000fe20000001834 */
[----:B------:R-:W-:-:S02]  /*4770*/  ISETP.GE.AND P3, PT, R3, R11, PT ;  /* 0x0000000b0300720c */ /* 0x000fc40003f66270 */
[----:B------:R-:W-:Y:S01]  /*4780*/  ISETP.GE.AND P1, PT, R3, R10, PT ;  /* 0x0000000a0300720c */ /* 0x000fe20003f26270 */
[----:B------:R1:W1:Y:S01]  /*4790*/  MUFU.TANH R111, R5 ;  /* 0x00000005006f7308 */ /* 0x0002620000002400 */
[----:B------:R-:W-:Y:S02]  /*47a0*/  IADD3 R3, R2, 0x11, RZ ;  /* 0x0000001102037810 */ /* 0x000fe40007ffe0ff */
[----:B------:R-:W-:Y:S01]  /*47b0*/  FSEL R134, R217, -INF , !P0 ;  /* 0xff800000d9867808 */ /* 0x000fe20004000000 */
[----:B------:R-:W-:Y:S01]  /*47c0*/  HMMA.16816.F32 R48, R32, R50, R80 ;  /* 0x000000322030723c */ /* 0x000fe20000001850 */
[----:B------:R-:W-:Y:S02]  /*47d0*/  ISETP.GE.AND P0, PT, R3, R8, PT ;  /* 0x000000080300720c */ /* 0x000fe40003f06270 */
[----:B------:R-:W-:Y:S01]  /*47e0*/  FSEL R131, R131, -INF , !P5 ;  /* 0xff80000083837808 */ /* 0x000fe20006800000 */
[----:B-----5:R-:W-:Y:S01]  /*47f0*/  FMUL.FTZ R7, R18, c[0x0][0x2ec] ;  /* 0x0000bb0012077a20 */ /* 0x020fe20000410000 */
[----:B------:R-:W-:-:S02]  /*4800*/  FSEL R97, R202, -INF , !P3 ;  /* 0xff800000ca617808 */ /* 0x000fc40005800000 */
[----:B------:R-:W-:Y:S01]  /*4810*/  FSEL R80, R109, -INF , !P2 ;  /* 0xff8000006d507808 */ /* 0x000fe20005000000 */
[----:B------:R-:W5:Y:S01]  /*4820*/  MUFU.TANH R105, R7 ;  /* 0x0000000700697308 */ /* 0x000f620000002400 */
[----:B------:R-:W-:Y:S02]  /*4830*/  FSEL R100, R130, -INF , !P1 ;  /* 0xff80000082647808 */ /* 0x000fe40004800000 */
[----:B------:R-:W-:Y:S01]  /*4840*/  FSEL R127, R213, -INF , !P0 ;  /* 0xff800000d57f7808 */ /* 0x000fe20004000000 */
[----:B-1----:R-:W-:Y:S01]  /*4850*/  FMUL.FTZ R5, R16, c[0x0][0x2ec] ;  /* 0x0000bb0010057a20 */ /* 0x002fe20000410000 */
[----:B------:R-:W-:Y:S02]  /*4860*/  FSEL R76, R215, -INF , !P4 ;  /* 0xff800000d74c7808 */ /* 0x000fe40006000000 */
[----:B------:R-:W-:Y:S01]  /*4870*/  FSEL R129, R129, -INF , !P6 ;  /* 0xff80000081817808 */ /* 0x000fe20007000000 */
[----:B------:R-:W-:Y:S01]  /*4880*/  HMMA.16816.F32 R20, R28, R58, R12 ;  /* 0x0000003a1c14723c */ /* 0x000fe2000000180c */
[----:B------:R-:W1:Y:S01]  /*4890*/  LDSM.16.M88.4 R12, [R235+0x3000] ;  /* 0x00300000eb0c783b */ /* 0x000e620000000200 */
[----:B------:R2:W1:Y:S01]  /*48a0*/  MUFU.TANH R109, R5 ;  /* 0x00000005006d7308 */ /* 0x0004620000002400 */
[----:B------:R-:W-:-:S02]  /*48b0*/  ISETP.GE.AND P4, PT, R3, R9, PT ;  /* 0x000000090300720c */ /* 0x000fc40003f86270 */
[C---:B------:R-:W-:Y:S02]  /*48c0*/  ISETP.GE.AND P2, PT, R3.reuse, R11, PT ;  /* 0x0000000b0300720c */ /* 0x040fe40003f46270 */
[----:B------:R-:W-:Y:S01]  /*48d0*/  ISETP.GE.AND P6, PT, R3, R10, PT ;  /* 0x0000000a0300720c */ /* 0x000fe20003fc6270 */
[----:B------:R-:W-:Y:S01]  /*48e0*/  HMMA.16816.F32 R48, R24, R58, R48 ;  /* 0x0000003a1830723c */ /* 0x000fe20000001830 */
[----:B------:R-:W-:Y:S02]  /*48f0*/  IADD3 R3, R2, 0x19, RZ ;  /* 0x0000001902037810 */ /* 0x000fe40007ffe0ff */
[----:B------:R-:W-:Y:S02]  /*4900*/  FSEL R130, R212, -INF , !P4 ;  /* 0xff800000d4827808 */ /* 0x000fe40006000000 */
[----:B------:R-:W-:Y:S02]  /*4910*/  FSEL R98, R198, -INF , !P2 ;  /* 0xff800000c6627808 */ /* 0x000fe40005000000 */
[----:B------:R-:W-:-:S02]  /*4920*/  FSEL R103, R191, -INF , !P6 ;  /* 0xff800000bf677808 */ /* 0x000fc40007000000 */
[CC--:B------:R-:W-:Y:S02]  /*4930*/  ISETP.GE.AND P4, PT, R3.reuse, R8.reuse, PT ;  /* 0x000000080300720c */ /* 0x0c0fe40003f86270 */
[----:B--2---:R-:W-:Y:S02]  /*4940*/  IADD3 R5, R2, 0x18, RZ ;  /* 0x0000001802057810 */ /* 0x004fe40007ffe0ff */
[-C--:B------:R-:W-:Y:S02]  /*4950*/  ISETP.GE.AND P2, PT, R3, R9.reuse, PT ;  /* 0x000000090300720c */ /* 0x080fe40003f46270 */
[----:B------:R-:W-:Y:S01]  /*4960*/  ISETP.GE.AND P5, PT, R5, R8, PT ;  /* 0x000000080500720c */ /* 0x000fe20003fa6270 */
[----:B------:R-:W-:Y:S01]  /*4970*/  FMUL.FTZ R7, R23, c[0x0][0x2ec] ;  /* 0x0000bb0017077a20 */ /* 0x000fe20000410000 */
[C---:B------:R-:W-:Y:S02]  /*4980*/  ISETP.GE.AND P3, PT, R5.reuse, R9, PT ;  /* 0x000000090500720c */ /* 0x040fe40003f66270 */
[CC--:B------:R-:W-:Y:S01]  /*4990*/  ISETP.GE.AND P1, PT, R5.reuse, R11.reuse, PT ;  /* 0x0000000b0500720c */ /* 0x0c0fe20003f26270 */
[----:B------:R-:W-:Y:S01]  /*49a0*/  MUFU.TANH R83, R7 ;  /* 0x0000000700537308 */ /* 0x000fe20000002400 */
[----:B------:R-:W-:Y:S01]  /*49b0*/  ISETP.GE.AND P0, PT, R5, R10, PT ;  /* 0x0000000a0500720c */ /* 0x000fe20003f06270 */
[----:B------:R-:W-:Y:S01]  /*49c0*/  FMUL.FTZ R5, R19, c[0x0][0x2ec] ;  /* 0x0000bb0013057a20 */ /* 0x000fe20000410000 */
[----:B------:R-:W-:Y:S01]  /*49d0*/  FSEL R125, R189, -INF , !P5 ;  /* 0xff800000bd7d7808 */ /* 0x000fe20006800000 */
[----:B------:R-:W2:Y:S01]  /*49e0*/  LDSM.16.M88.4 R16, [R229+0x3000] ;  /* 0x00300000e510783b */ /* 0x000ea20000000200 */
[----:B------:R-:W-:-:S02]  /*49f0*/  ISETP.GE.AND P6, PT, R3, R11, PT ;  /* 0x0000000b0300720c */ /* 0x000fc40003fc6270 */
[----:B------:R-:W-:Y:S01]  /*4a00*/  ISETP.GE.AND P5, PT, R3, R10, PT ;  /* 0x0000000a0300720c */ /* 0x000fe20003fa6270 */
[----:B------:R3:W-:Y:S01]  /*4a10*/  MUFU.TANH R107, R5 ;  /* 0x00000005006b7308 */ /* 0x0007e20000002400 */
[----:B------:R-:W-:Y:S02]  /*4a20*/  IADD3 R3, R2, 0x20, RZ ;  /* 0x0000002002037810 */ /* 0x000fe40007ffe0ff */
[----:B------:R-:W-:Y:S01]  /*4a30*/  FSEL R128, R197, -INF , !P3 ;  /* 0xff800000c5807808 */ /* 0x000fe20005800000 */
[----:B-1----:R-:W-:Y:S01]  /*4a40*/  HMMA.16816.F32 R40, R36, R12, R64 ;  /* 0x0000000c2428723c */ /* 0x002fe20000001840 */
[----:B------:R-:W-:Y:S02]  /*4a50*/  FSEL R96, R194, -INF , !P1 ;  /* 0xff800000c2607808 */ /* 0x000fe40004800000 */
[----:B------:R-:W-:Y:S02]  /*4a60*/  FSEL R102, R192, -INF , !P0 ;  /* 0xff800000c0667808 */ /* 0x000fe40004000000 */
[----:B------:R-:W-:-:S02]  /*4a70*/  FSEL R124, R209, -INF , !P4 ;  /* 0xff800000d17c7808 */ /* 0x000fc40006000000 */
[C---:B------:R-:W-:Y:S01]  /*4a80*/  ISETP.GE.AND P3, PT, R3.reuse, R8, PT ;  /* 0x000000080300720c */ /* 0x040fe20003f66270 */
[----:B------:R-:W-:Y:S01]  /*4a90*/  HMMA.16816.F32 R44, R36, R14, R68 ;  /* 0x0000000e242c723c */ /* 0x000fe20000001844 */
[C---:B------:R-:W-:Y:S01]  /*4aa0*/  ISETP.GE.AND P1, PT, R3.reuse, R9, PT ;  /* 0x000000090300720c */ /* 0x040fe20003f26270 */
[----:B---3--:R-:W-:Y:S01]  /*4ab0*/  FMUL.FTZ R5, R20, c[0x0][0x2ec] ;  /* 0x0000bb0014057a20 */ /* 0x008fe20000410000 */
[C---:B------:R-:W-:Y:S02]  /*4ac0*/  ISETP.GE.AND P0, PT, R3.reuse, R11, PT ;  /* 0x0000000b0300720c */ /* 0x040fe40003f06270 */
[----:B------:R-:W-:Y:S01]  /*4ad0*/  ISETP.GE.AND P4, PT, R3, R10, PT ;  /* 0x0000000a0300720c */ /* 0x000fe20003f86270 */
[----:B------:R1:W3:Y:S01]  /*4ae0*/  MUFU.TANH R104, R5 ;  /* 0x0000000500687308 */ /* 0x0002e20000002400 */
[----:B------:R-:W-:Y:S02]  /*4af0*/  IADD3 R3, R2, 0x21, RZ ;  /* 0x0000002102037810 */ /* 0x000fe40007ffe0ff */
[----:B------:R-:W-:-:S02]  /*4b00*/  FSEL R126, R211, -INF , !P2 ;  /* 0xff800000d37e7808 */ /* 0x000fc40005000000 */
[----:B------:R-:W-:Y:S02]  /*4b10*/  FSEL R64, R210, -INF , !P6 ;  /* 0xff800000d2407808 */ /* 0x000fe40007000000 */
[----:B------:R-:W-:Y:S02]  /*4b20*/  FSEL R101, R203, -INF , !P5 ;  /* 0xff800000cb657808 */ /* 0x000fe40006800000 */
[----:B------:R-:W-:Y:S02]  /*4b30*/  FSEL R160, R195, -INF , !P3 ;  /* 0xff800000c3a07808 */ /* 0x000fe40005800000 */
[C---:B------:R-:W-:Y:S02]  /*4b40*/  ISETP.GE.AND P2, PT, R3.reuse, R8, PT ;  /* 0x000000080300720c */ /* 0x040fe40003f46270 */
[C---:B------:R-:W-:Y:S02]  /*4b50*/  ISETP.GE.AND P6, PT, R3.reuse, R9, PT ;  /* 0x000000090300720c */ /* 0x040fe40003fc6270 */
[----:B------:R-:W-:Y:S01]  /*4b60*/  ISETP.GE.AND P5, PT, R3, R11, PT ;  /* 0x0000000b0300720c */ /* 0x000fe20003fa6270 */
[----:B-1----:R-:W-:Y:S01]  /*4b70*/  FMUL.FTZ R5, R21, c[0x0][0x2ec] ;  /* 0x0000bb0015057a20 */ /* 0x002fe20000410000 */
[----:B--2---:R-:W-:Y:S01]  /*4b80*/  HMMA.16816.F32 R40, R28, R16, R40 ;  /* 0x000000101c28723c */ /* 0x004fe20000001828 */
[----:B------:R-:W-:-:S02]  /*4b90*/  ISETP.GE.AND P3, PT, R3, R10, PT ;  /* 0x0000000a0300720c */ /* 0x000fc40003f66270 */
[----:B------:R1:W-:Y:S01]  /*4ba0*/  MUFU.TANH R106, R5 ;  /* 0x00000005006a7308 */ /* 0x0003e20000002400 */
[----:B------:R-:W-:Y:S02]  /*4bb0*/  IADD3 R3, R2, 0x28, RZ ;  /* 0x0000002802037810 */ /* 0x000fe40007ffe0ff */
[----:B------:R-:W-:Y:S02]  /*4bc0*/  FSEL R156, R193, -INF , !P1 ;  /* 0xff800000c19c7808 */ /* 0x000fe40004800000 */
[----:B------:R-:W-:Y:S01]  /*4bd0*/  FSEL R158, R188, -INF , !P0 ;  /* 0xff800000bc9e7808 */ /* 0x000fe20004000000 */
[----:B------:R-:W-:Y:S01]  /*4be0*/  HMMA.16816.F32 R44, R28, R18, R44 ;  /* 0x000000121c2c723c */ /* 0x000fe2000000182c */
[----:B------:R-:W-:Y:S02]  /*4bf0*/  FSEL R161, R185, -INF , !P4 ;  /* 0xff800000b9a17808 */ /* 0x000fe40006000000 */
[----:B------:R-:W-:Y:S02]  /*4c00*/  FSEL R154, R206, -INF , !P2 ;  /* 0xff800000ce9a7808 */ /* 0x000fe40005000000 */
[----:B------:R-:W-:-:S02]  /*4c10*/  ISETP.GE.AND P1, PT, R3, R8, PT ;  /* 0x000000080300720c */ /* 0x000fc40003f26270 */
[C---:B------:R-:W-:Y:S02]  /*4c20*/  ISETP.GE.AND P0, PT, R3.reuse, R9, PT ;  /* 0x000000090300720c */ /* 0x040fe40003f06270 */
[C---:B------:R-:W-:Y:S01]  /*4c30*/  ISETP.GE.AND P4, PT, R3.reuse, R11, PT ;  /* 0x0000000b0300720c */ /* 0x040fe20003f86270 */
[----:B-1----:R-:W-:Y:S01]  /*4c40*/  FMUL.FTZ R5, R22, c[0x0][0x2ec] ;  /* 0x0000bb0016057a20 */ /* 0x002fe20000410000 */
[----:B------:R-:W-:Y:S01]  /*4c50*/  ISETP.GE.AND P2, PT, R3, R10, PT ;  /* 0x0000000a0300720c */ /* 0x000fe20003f46270 */
[----:B------:R-:W-:Y:S01]  /*4c60*/  HMMA.16816.F32 R20, R32, R12, R88 ;  /* 0x0000000c2014723c */ /* 0x000fe20000001858 */
[----:B------:R-:W-:Y:S01]  /*4c70*/  IADD3 R3, R2, 0x29, RZ ;  /* 0x0000002902037810 */ /* 0x000fe20007ffe0ff */
[----:B------:R1:W2:Y:S01]  /*4c80*/  MUFU.TANH R82, R5 ;  /* 0x0000000500527308 */ /* 0x0002a20000002400 */
[----:B------:R-:W-:Y:S01]  /*4c90*/  FSEL R153, R205, -INF , !P6 ;  /* 0xff800000cd997808 */ /* 0x000fe20007000000 */
[----:B------:R-:W-:Y:S01]  /*4ca0*/  FMUL.FTZ R7, R40, c[0x0][0x2ec] ;  /* 0x0000bb0028077a20 */ /* 0x000fe20000410000 */
[----:B------:R-:W-:-:S02]  /*4cb0*/  FSEL R155, R196, -INF , !P5 ;  /* 0xff800000c49b7808 */ /* 0x000fc40006800000 */
[----:B------:R-:W-:Y:S02]  /*4cc0*/  FSEL R159, R190, -INF , !P3 ;  /* 0xff800000be9f7808 */ /* 0x000fe40005800000 */
[----:B------:R-:W-:Y:S01]  /*4cd0*/  FSEL R149, R187, -INF , !P1 ;  /* 0xff800000bb957808 */ /* 0x000fe20004800000 */
[----:B------:R2:W-:Y:S01]  /*4ce0*/  MUFU.TANH R62, R7 ;  /* 0x00000007003e7308 */ /* 0x0005e20000002400 */
[C---:B------:R-:W-:Y:S02]  /*4cf0*/  ISETP.GE.AND P6, PT, R3.reuse, R8, PT ;  /* 0x000000080300720c */ /* 0x040fe40003fc6270 */
[C---:B------:R-:W-:Y:S02]  /*4d00*/  ISETP.GE.AND P5, PT, R3.reuse, R9, PT ;  /* 0x000000090300720c */ /* 0x040fe40003fa6270 */
[C---:B------:R-:W-:Y:S02]  /*4d10*/  ISETP.GE.AND P3, PT, R3.reuse, R11, PT ;  /* 0x0000000b0300720c */ /* 0x040fe40003f66270 */
[----:B------:R-:W-:Y:S01]  /*4d20*/  ISETP.GE.AND P1, PT, R3, R10, PT ;  /* 0x0000000a0300720c */ /* 0x000fe20003f26270 */
[----:B-1----:R-:W-:Y:S01]  /*4d30*/  FMUL.FTZ R5, R48, c[0x0][0x2ec] ;  /* 0x0000bb0030057a20 */ /* 0x002fe20000410000 */
[----:B------:R-:W-:-:S02]  /*4d40*/  IADD3 R3, R2, 0x30, RZ ;  /* 0x0000003002037810 */ /* 0x000fc40007ffe0ff */
[----:B------:R-:W-:Y:S01]  /*4d50*/  FSEL R150, R183, -INF , !P0 ;  /* 0xff800000b7967808 */ /* 0x000fe20004000000 */
[----:B------:R1:W1:Y:S01]  /*4d60*/  MUFU.TANH R67, R5 ;  /* 0x0000000500437308 */ /* 0x0002620000002400 */
[----:B------:R-:W-:Y:S02]  /*4d70*/  FSEL R152, R180, -INF , !P4 ;  /* 0xff800000b4987808 */ /* 0x000fe40006000000 */
[----:B------:R-:W-:Y:S01]  /*4d80*/  FSEL R157, R172, -INF , !P2 ;  /* 0xff800000ac9d7808 */ /* 0x000fe20005000000 */
[----:B--2---:R-:W-:Y:S01]  /*4d90*/  FMUL.FTZ R7, R41, c[0x0][0x2ec] ;  /* 0x0000bb0029077a20 */ /* 0x004fe20000410000 */
[----:B------:R-:W-:Y:S02]  /*4da0*/  FSEL R148, R186, -INF , !P6 ;  /* 0xff800000ba947808 */ /* 0x000fe40007000000 */
[----:B------:R-:W-:Y:S01]  /*4db0*/  FSEL R138, R184, -INF , !P5 ;  /* 0xff800000b88a7808 */ /* 0x000fe20006800000 */
[----:B------:R2:W-:Y:S01]  /*4dc0*/  MUFU.TANH R65, R7 ;  /* 0x0000000700417308 */ /* 0x0005e20000002400 */
[----:B------:R-:W-:-:S02]  /*4dd0*/  ISETP.GE.AND P0, PT, R3, R8, PT ;  /* 0x000000080300720c */ /* 0x000fc40003f06270 */
[C---:B------:R-:W-:Y:S02]  /*4de0*/  ISETP.GE.AND P4, PT, R3.reuse, R9, PT ;  /* 0x000000090300720c */ /* 0x040fe40003f86270 */
[C---:B------:R-:W-:Y:S02]  /*4df0*/  ISETP.GE.AND P2, PT, R3.reuse, R11, PT ;  /* 0x0000000b0300720c */ /* 0x040fe40003f46270 */
[----:B------:R-:W-:Y:S01]  /*4e00*/  ISETP.GE.AND P6, PT, R3, R10, PT ;  /* 0x0000000a0300720c */ /* 0x000fe20003fc6270 */
[----:B-1----:R-:W-:Y:S01]  /*4e10*/  FMUL.FTZ R5, R49, c[0x0][0x2ec] ;  /* 0x0000bb0031057a20 */ /* 0x002fe20000410000 */
[----:B------:R-:W-:Y:S02]  /*4e20*/  IADD3 R3, R2, 0x38, RZ ;  /* 0x0000003802037810 */ /* 0x000fe40007ffe0ff */
[----:B------:R-:W-:Y:S01]  /*4e30*/  FSEL R139, R181, -INF , !P3 ;  /* 0xff800000b58b7808 */ /* 0x000fe20005800000 */
[----:B------:R1:W-:Y:S01]  /*4e40*/  MUFU.TANH R81, R5 ;  /* 0x0000000500517308 */ /* 0x0003e20000002400 */
[----:B------:R-:W-:-:S02]  /*4e50*/  FSEL R151, R179, -INF , !P1 ;  /* 0xff800000b3977808 */ /* 0x000fc40004800000 */
[----:B----4-:R-:W-:Y:S01]  /*4e60*/  FSEL R174, R174, -INF , !P0 ;  /* 0xff800000aeae7808 */ /* 0x010fe20004000000 */
[----:B--2---:R-:W-:Y:S01]  /*4e70*/  FMUL.FTZ R7, R43, c[0x0][0x2ec] ;  /* 0x0000bb002b077a20 */ /* 0x004fe20000410000 */
[----:B------:R-:W-:Y:S02]  /*4e80*/  FSEL R176, R176, -INF , !P4 ;  /* 0xff800000b0b07808 */ /* 0x000fe40006000000 */
[----:B------:R-:W-:Y:S01]  /*4e90*/  FSEL R175, R175, -INF , !P2 ;  /* 0xff800000afaf7808 */ /* 0x000fe20005000000 */
[----:B------:R-:W-:Y:S01]  /*4ea0*/  MUFU.TANH R60, R7 ;  /* 0x00000007003c7308 */ /* 0x000fe20000002400 */
[----:B------:R-:W-:Y:S02]  /*4eb0*/  FSEL R177, R177, -INF , !P6 ;  /* 0xff800000b1b17808 */ /* 0x000fe40007000000 */
[C---:B------:R-:W-:Y:S02]  /*4ec0*/  ISETP.GE.AND P4, PT, R3.reuse, R8, PT ;  /* 0x000000080300720c */ /* 0x040fe40003f86270 */
[----:B------:R-:W-:-:S02]  /*4ed0*/  ISETP.GE.AND P2, PT, R3, R9, PT ;  /* 0x000000090300720c */ /* 0x000fc40003f46270 */
[----:B------:R-:W-:Y:S01]  /*4ee0*/  ISETP.GE.AND P6, PT, R3, R11, PT ;  /* 0x0000000b0300720c */ /* 0x000fe20003fc6270 */
[----:B-1----:R-:W-:Y:S01]  /*4ef0*/  FMUL.FTZ R5, R50, c[0x0][0x2ec] ;  /* 0x0000bb0032057a20 */ /* 0x002fe20000410000 */
[----:B------:R-:W-:Y:S02]  /*4f00*/  FSEL R165, R165, -INF , !P4 ;  /* 0xff800000a5a57808 */ /* 0x000fe40006000000 */
[----:B------:R-:W-:Y:S01]  /*4f10*/  FSEL R167, R167, -INF , !P2 ;  /* 0xff800000a7a77808 */ /* 0x000fe20005000000 */
[----:B------:R1:W2:Y:S01]  /*4f20*/  MUFU.TANH R63, R5 ;  /* 0x00000005003f7308 */ /* 0x0002a20000002400 */
[----:B------:R-:W-:Y:S01]  /*4f30*/  FSEL R166, R166, -INF , !P6 ;  /* 0xff800000a6a67808 */ /* 0x000fe20007000000 */
[----:B-1----:R-:W-:Y:S02]  /*4f40*/  FMUL.FTZ R5, R51, c[0x0][0x2ec] ;  /* 0x0000bb0033057a20 */ /* 0x002fe40000410000 */
[----:B------:R-:W-:Y:S04]  /*4f50*/  HMMA.16816.F32 R48, R24, R16, R20 ;  /* 0x000000101830723c */ /* 0x000fe80000001814 */
[----:B------:R1:W4:Y:S04]  /*4f60*/  MUFU.TANH R66, R5 ;  /* 0x0000000500427308 */ /* 0x0003280000002400 */
[----:B------:R-:W-:Y:S01]  /*4f70*/  HMMA.16816.F32 R20, R32, R14, R92 ;  /* 0x0000000e2014723c */ /* 0x000fe2000000185c */
[----:B------:R-:W2:Y:S01]  /*4f80*/  LDSM.16.M88.4 R12, [R235+0x3800] ;  /* 0x00380000eb0c783b */ /* 0x000ea20000000200 */
[----:B-1----:R-:W-:-:S04]  /*4f90*/  IADD3 R5, R2, 0x31, RZ ;  /* 0x0000003102057810 */ /* 0x002fc80007ffe0ff */
[C---:B------:R-:W-:Y:S02]  /*4fa0*/  ISETP.GE.AND P5, PT, R5.reuse, R8, PT ;  /* 0x000000080500720c */ /* 0x040fe40003fa6270 */
[----:B------:R-:W-:-:S08]  /*4fb0*/  ISETP.GE.AND P3, PT, R5, R9, PT ;  /* 0x000000090500720c */ /* 0x000fd00003f66270 */
[----:B------:R-:W-:Y:S01]  /*4fc0*/  FMUL.FTZ R7, R48, c[0x0][0x2ec] ;  /* 0x0000bb0030077a20 */ /* 0x000fe20000410000 */
[----:B------:R-:W-:Y:S02]  /*4fd0*/  FSEL R172, R178, -INF , !P5 ;  /* 0xff800000b2ac7808 */ /* 0x000fe40006800000 */
[C---:B------:R-:W-:Y:S01]  /*4fe0*/  ISETP.GE.AND P1, PT, R5.reuse, R11, PT ;  /* 0x0000000b0500720c */ /* 0x040fe20003f26270 */
[----:B------:R1:W-:Y:S01]  /*4ff0*/  MUFU.TANH R59, R7 ;  /* 0x00000007003b7308 */ /* 0x0003e20000002400 */
[-C--:B------:R-:W-:Y:S01]  /*5000*/  ISETP.GE.AND P0, PT, R5, R10.reuse, PT ;  /* 0x0000000a0500720c */ /* 0x080fe20003f06270 */
[----:B------:R-:W-:Y:S01]  /*5010*/  FMUL.FTZ R5, R42, c[0x0][0x2ec] ;  /* 0x0000bb002a057a20 */ /* 0x000fe20000410000 */
[----:B------:R-:W-:Y:S02]  /*5020*/  ISETP.GE.AND P5, PT, R3, R10, PT ;  /* 0x0000000a0300720c */ /* 0x000fe40003fa6270 */
[----:B------:R-:W-:Y:S02]  /*5030*/  IADD3 R3, R2, 0x39, RZ ;  /* 0x0000003902037810 */ /* 0x000fe40007ffe0ff */
[----:B------:R-:W-:Y:S01]  /*5040*/  FSEL R169, R169, -INF , !P3 ;  /* 0xff800000a9a97808 */ /* 0x000fe20005800000 */
[----:B------:R3:W3:Y:S01]  /*5050*/  MUFU.TANH R61, R5 ;  /* 0x00000005003d7308 */ /* 0x0006e20000002400 */
[----:B------:R-:W-:-:S02]  /*5060*/  ISETP.GE.AND P3, PT, R3, R8, PT ;  /* 0x000000080300720c */ /* 0x000fc40003f66270 */
[----:B------:R-:W-:Y:S02]  /*5070*/  FSEL R171, R171, -INF , !P1 ;  /* 0xff800000abab7808 */ /* 0x000fe40004800000 */
[----:B------:R-:W-:Y:S02]  /*5080*/  FSEL R173, R173, -INF , !P0 ;  /* 0xff800000adad7808 */ /* 0x000fe40004000000 */
[----:B------:R-:W-:Y:S01]  /*5090*/  FSEL R170, R170, -INF , !P5 ;  /* 0xff800000aaaa7808 */ /* 0x000fe20006800000 */
[----:B-1----:R-:W-:Y:S01]  /*50a0*/  FMUL.FTZ R7, R50, c[0x0][0x2ec] ;  /* 0x0000bb0032077a20 */ /* 0x002fe20000410000 */
[----:B------:R-:W-:Y:S02]  /*50b0*/  FSEL R162, R162, -INF , !P3 ;  /* 0xff800000a2a27808 */ /* 0x000fe40005800000 */
[C---:B------:R-:W-:Y:S01]  /*50c0*/  ISETP.GE.AND P1, PT, R3.reuse, R9, PT ;  /* 0x000000090300720c */ /* 0x040fe20003f26270 */
[----:B--2---:R-:W-:Y:S01]  /*50d0*/  HMMA.16816.F32 R40, R32, R12, R140 ;  /* 0x0000000c2028723c */ /* 0x004fe2000000188c */
[C---:B------:R-:W-:Y:S01]  /*50e0*/  ISETP.GE.AND P0, PT, R3.reuse, R11, PT ;  /* 0x0000000b0300720c */ /* 0x040fe20003f06270 */
[----:B------:R1:W2:Y:S01]  /*50f0*/  MUFU.TANH R56, R7 ;  /* 0x0000000700387308 */ /* 0x0002a20000002400 */
[----:B------:R-:W-:Y:S01]  /*5100*/  ISETP.GE.AND P4, PT, R3, R10, PT ;  /* 0x0000000a0300720c */ /* 0x000fe20003f86270 */
[----:B------:R-:W-:Y:S01]  /*5110*/  FMUL.FTZ R3, R49, c[0x0][0x2ec] ;  /* 0x0000bb0031037a20 */ /* 0x000fe20000410000 */
[----:B---3--:R-:W-:-:S02]  /*5120*/  IADD3 R5, R2, 0x40, RZ ;  /* 0x0000004002057810 */ /* 0x008fc40007ffe0ff */
[----:B------:R-:W-:Y:S01]  /*5130*/  FSEL R163, R163, -INF , !P1 ;  /* 0xff800000a3a37808 */ /* 0x000fe20004800000 */
[----:B------:R-:W-:Y:S01]  /*5140*/  HMMA.16816.F32 R32, R32, R14, R144 ;  /* 0x0000000e2020723c */ /* 0x000fe20000001890 */
[C---:B------:R-:W-:Y:S01]  /*5150*/  ISETP.GE.AND P2, PT, R5.reuse, R8, PT ;  /* 0x000000080500720c */ /* 0x040fe20003f46270 */
[----:B------:R3:W-:Y:S01]  /*5160*/  MUFU.TANH R58, R3 ;  /* 0x00000003003a7308 */ /* 0x0007e20000002400 */
[C---:B------:R-:W-:Y:S02]  /*5170*/  ISETP.GE.AND P6, PT, R5.reuse, R9, PT ;  /* 0x000000090500720c */ /* 0x040fe40003fc6270 */
[C---:B------:R-:W-:Y:S02]  /*5180*/  ISETP.GE.AND P5, PT, R5.reuse, R11, PT ;  /* 0x0000000b0500720c */ /* 0x040fe40003fa6270 */
[----:B------:R-:W-:Y:S01]  /*5190*/  ISETP.GE.AND P3, PT, R5, R10, PT ;  /* 0x0000000a0500720c */ /* 0x000fe20003f66270 */
[----:B------:R-:W-:Y:S01]  /*51a0*/  FMUL.FTZ R5, R51, c[0x0][0x2ec] ;  /* 0x0000bb0033057a20 */ /* 0x000fe20000410000 */
[----:B------:R-:W-:Y:S01]  /*51b0*/  FSEL R164, R164, -INF , !P0 ;  /* 0xff800000a4a47808 */ /* 0x000fe20004000000 */
[----:B------:R-:W-:Y:S01]  /*51c0*/  HMMA.16816.F32 R48, R24, R18, R20 ;  /* 0x000000121830723c */ /* 0x000fe20000001814 */
[----:B------:R-:W2:Y:S01]  /*51d0*/  LDSM.16.M88.4 R16, [R229+0x3800] ;  /* 0x00380000e510783b */ /* 0x000ea20000000200 */
[----:B------:R4:W-:Y:S01]  /*51e0*/  MUFU.TANH R57, R5 ;  /* 0x0000000500397308 */ /* 0x0009e20000002400 */
[----:B-1----:R-:W-:Y:S01]  /*51f0*/  FMUL.FTZ R7, R44, c[0x0][0x2ec] ;  /* 0x0000bb002c077a20 */ /* 0x002fe20000410000 */
[----:B------:R-:W-:Y:S01]  /*5200*/  FSEL R168, R168, -INF , !P4 ;  /* 0xff800000a8a87808 */ /* 0x000fe20006000000 */
[----:B------:R-:W-:-:S04]  /*5210*/  DEPBAR.LE SB0, 0x0 ;  /* 0x000080000000791a */ /* 0x000fc80000000000 */
[C---:B------:R-:W-:Y:S01]  /*5220*/  HMMA.16816.F32 R20, R36.reuse, R12, R84 ;  /* 0x0000000c2414723c */ /* 0x040fe20000001854 */
[----:B---3--:R-:W-:Y:S01]  /*5230*/  IADD3 R3, R2, 0x41, RZ ;  /* 0x0000004102037810 */ /* 0x008fe20007ffe0ff */
[----:B------:R1:W3:Y:S01]  /*5240*/  MUFU.TANH R52, R7 ;  /* 0x0000000700347308 */ /* 0x0002e20000002400 */
[----:B------:R-:W-:Y:S02]  /*5250*/  FSEL R208, R208, -INF , !P2 ;  /* 0xff800000d0d07808 */ /* 0x000fe40005000000 */
[----:B------:R-:W-:Y:S02]  /*5260*/  ISETP.GE.AND P1, PT, R3, R8, PT ;  /* 0x000000080300720c */ /* 0x000fe40003f26270 */
[----:B------:R-:W-:Y:S01]  /*5270*/  FSEL R204, R204, -INF , !P6 ;  /* 0xff800000cccc7808 */ /* 0x000fe20007000000 */
[----:B------:R-:W-:Y:S01]  /*5280*/  HMMA.16816.F32 R36, R36, R14, R72 ;  /* 0x0000000e2424723c */ /* 0x000fe20000001848 */
[----:B----4-:R-:W-:Y:S02]  /*5290*/  IADD3 R5, R2, 0x48, RZ ;  /* 0x0000004802057810 */ /* 0x010fe40007ffe0ff */
[----:B------:R-:W-:-:S02]  /*52a0*/  FSEL R207, R207, -INF , !P5 ;  /* 0xff800000cfcf7808 */ /* 0x000fc40006800000 */
[----:B------:R-:W-:Y:S02]  /*52b0*/  FSEL R212, R122, -INF , !P3 ;  /* 0xff8000007ad47808 */ /* 0x000fe40005800000 */
[----:B------:R-:W-:Y:S02]  /*52c0*/  FSEL R199, R199, -INF , !P1 ;  /* 0xff800000c7c77808 */ /* 0x000fe40004800000 */
[----:B------:R-:W-:Y:S01]  /*52d0*/  ISETP.GE.AND P0, PT, R3, R9, PT ;  /* 0x000000090300720c */ /* 0x000fe20003f06270 */
[----:B-1----:R-:W-:Y:S01]  /*52e0*/  FMUL.FTZ R7, R45, c[0x0][0x2ec] ;  /* 0x0000bb002d077a20 */ /* 0x002fe20000410000 */
[C---:B------:R-:W-:Y:S02]  /*52f0*/  ISETP.GE.AND P4, PT, R3.reuse, R11, PT ;  /* 0x0000000b0300720c */ /* 0x040fe40003f86270 */
[----:B------:R-:W-:Y:S01]  /*5300*/  ISETP.GE.AND P2, PT, R3, R10, PT ;  /* 0x0000000a0300720c */ /* 0x000fe20003f46270 */
[----:B------:R1:W-:Y:S01]  /*5310*/  MUFU.TANH R55, R7 ;  /* 0x0000000700377308 */ /* 0x0003e20000002400 */
[----:B------:R-:W-:-:S02]  /*5320*/  ISETP.GE.AND P6, PT, R5, R8, PT ;  /* 0x000000080500720c */ /* 0x000fc40003fc6270 */
[C---:B------:R-:W-:Y:S02]  /*5330*/  ISETP.GE.AND P5, PT, R5.reuse, R9, PT ;  /* 0x000000090500720c */ /* 0x040fe40003fa6270 */
[C---:B------:R-:W-:Y:S02]  /*5340*/  ISETP.GE.AND P3, PT, R5.reuse, R11, PT ;  /* 0x0000000b0500720c */ /* 0x040fe40003f66270 */
[----:B------:R-:W-:Y:S01]  /*5350*/  ISETP.GE.AND P1, PT, R5, R10, PT ;  /* 0x0000000a0500720c */ /* 0x000fe20003f26270 */
[----:B------:R-:W-:Y:S01]  /*5360*/  FMUL.FTZ R5, R46, c[0x0][0x2ec] ;  /* 0x0000bb002e057a20 */ /* 0x000fe20000410000 */
[----:B------:R-:W-:Y:S01]  /*5370*/  IADD3 R3, R2, 0x49, RZ ;  /* 0x0000004902037810 */ /* 0x000fe20007ffe0ff */
[----:B--2---:R-:W-:Y:S01]  /*5380*/  HMMA.16816.F32 R20, R28, R16, R20 ;  /* 0x000000101c14723c */ /* 0x004fe20000001814 */
[----:B------:R-:W-:Y:S01]  /*5390*/  FSEL R201, R201, -INF , !P0 ;  /* 0xff800000c9c97808 */ /* 0x000fe20004000000 */
[----:B------:R2:W-:Y:S01]  /*53a0*/  MUFU.TANH R54, R5 ;  /* 0x0000000500367308 */ /* 0x0005e20000002400 */
[----:B------:R-:W-:-:S02]  /*53b0*/  ISETP.GE.AND P0, PT, R3, R8, PT ;  /* 0x000000080300720c */ /* 0x000fc40003f06270 */
[----:B------:R-:W-:Y:S01]  /*53c0*/  FSEL R188, R119, -INF , !P5 ;  /* 0xff80000077bc7808 */ /* 0x000fe20006800000 */
[----:B-1----:R-:W-:Y:S01]  /*53d0*/  FMUL.FTZ R7, R47, c[0x0][0x2ec] ;  /* 0x0000bb002f077a20 */ /* 0x002fe20000410000 */
[----:B------:R-:W-:Y:S01]  /*53e0*/  FSEL R189, R117, -INF , !P3 ;  /* 0xff80000075bd7808 */ /* 0x000fe20005800000 */
[----:B------:R-:W-:Y:S01]  /*53f0*/  HMMA.16816.F32 R40, R24, R16, R40 ;  /* 0x000000101828723c */ /* 0x000fe20000001828 */
[----:B------:R-:W-:Y:S01]  /*5400*/  FSEL R194, R114, -INF , !P1 ;  /* 0xff80000072c27808 */ /* 0x000fe20004800000 */
[----:B------:R1:W-:Y:S01]  /*5410*/  MUFU.TANH R53, R7 ;  /* 0x0000000700357308 */ /* 0x0003e20000002400 */
[----:B------:R-:W-:Y:S02]  /*5420*/  FSEL R182, R182, -INF , !P0 ;  /* 0xff800000b6b67808 */ /* 0x000fe40004000000 */
[----:B------:R-:W-:Y:S02]  /*5430*/  FSEL R200, R200, -INF , !P4 ;  /* 0xff800000c8c87808 */ /* 0x000fe40006000000 */
[----:B------:R-:W-:Y:S01]  /*5440*/  FSEL R206, R121, -INF , !P2 ;  /* 0xff80000079ce7808 */ /* 0x000fe20005000000 */
[----:B------:R-:W-:Y:S01]  /*5450*/  HMMA.16816.F32 R28, R28, R18, R36 ;  /* 0x000000121c1c723c */ /* 0x000fe20000001824 */
[----:B------:R-:W-:-:S02]  /*5460*/  FSEL R191, R120, -INF , !P6 ;  /* 0xff80000078bf7808 */ /* 0x000fc40007000000 */
[----:B--2---:R-:W-:Y:S02]  /*5470*/  IADD3 R5, R2, 0x50, RZ ;  /* 0x0000005002057810 */ /* 0x004fe40007ffe0ff */
[-C--:B------:R-:W-:Y:S02]  /*5480*/  ISETP.GE.AND P4, PT, R3, R9.reuse, PT ;  /* 0x000000090300720c */ /* 0x080fe40003f86270 */
[C---:B------:R-:W-:Y:S01]  /*5490*/  ISETP.GE.AND P5, PT, R5.reuse, R8, PT ;  /* 0x000000080500720c */ /* 0x040fe20003fa6270 */
[----:B------:R-:W-:Y:S01]  /*54a0*/  HMMA.16816.F32 R24, R24, R18, R32 ;  /* 0x000000121818723c */ /* 0x000fe20000001820 */
[C---:B------:R-:W-:Y:S01]  /*54b0*/  ISETP.GE.AND P3, PT, R5.reuse, R9, PT ;  /* 0x000000090500720c */ /* 0x040fe20003f66270 */
[----:B-1----:R-:W-:Y:S01]  /*54c0*/  FMUL.FTZ R7, R48, c[0x0][0x2ec] ;  /* 0x0000bb0030077a20 */ /* 0x002fe20000410000 */
[-C--:B------:R-:W-:Y:S01]  /*54d0*/  ISETP.GE.AND P1, PT, R5, R11.reuse, PT ;  /* 0x0000000b0500720c */ /* 0x080fe20003f26270 */
[----:B------:R-:W-:Y:S01]  /*54e0*/  FMUL.FTZ R23, R23, c[0x0][0x2ec] ;  /* 0x0000bb0017177a20 */ /* 0x000fe20000410000 */
[-C--:B------:R-:W-:Y:S01]  /*54f0*/  ISETP.GE.AND P0, PT, R5, R10.reuse, PT ;  /* 0x0000000a0500720c */ /* 0x080fe20003f06270 */
[----:B------:R-:W-:Y:S01]  /*5500*/  FMUL.FTZ R5, R49, c[0x0][0x2ec] ;  /* 0x0000bb0031057a20 */ /* 0x000fe20000410000 */
[C---:B------:R-:W-:Y:S01]  /*5510*/  ISETP.GE.AND P2, PT, R3.reuse, R11, PT ;  /* 0x0000000b0300720c */ /* 0x040fe20003f46270 */
[----:B------:R1:W-:Y:S01]  /*5520*/  MUFU.TANH R47, R7 ;  /* 0x00000007002f7308 */ /* 0x0003e20000002400 */
[----:B------:R-:W-:Y:S01]  /*5530*/  ISETP.GE.AND P6, PT, R3, R10, PT ;  /* 0x0000000a0300720c */ /* 0x000fe20003fc6270 */
[----:B------:R-:W-:Y:S01]  /*5540*/  FMUL.FTZ R41, R41, c[0x0][0x2ec] ;  /* 0x0000bb0029297a20 */ /* 0x000fe20000410000 */
[----:B------:R-:W-:Y:S01]  /*5550*/  IADD3 R3, R2, 0x51, RZ ;  /* 0x0000005102037810 */ /* 0x000fe20007ffe0ff */
[----:B------:R-:W-:Y:S01]  /*5560*/  FMUL.FTZ R40, R40, c[0x0][0x2ec] ;  /* 0x0000bb0028287a20 */ /* 0x000fe20000410000 */
[----:B------:R-:W-:-:S02]  /*5570*/  FSEL R181, R116, -INF , !P2 ;  /* 0xff80000074b57808 */ /* 0x000fc40005000000 */
[----:B------:R-:W-:Y:S01]  /*5580*/  FSEL R183, R118, -INF , !P4 ;  /* 0xff80000076b77808 */ /* 0x000fe20006000000 */
[----:B------:R2:W-:Y:S01]  /*5590*/  MUFU.TANH R46, R5 ;  /* 0x00000005002e7308 */ /* 0x0005e20000002400 */
[----:B------:R-:W-:Y:S01]  /*55a0*/  ISETP.GE.AND P2, PT, R3, R9, PT ;  /* 0x000000090300720c */ /* 0x000fe20003f46270 */
[----:B------:R-:W-:Y:S01]  /*55b0*/  FMUL.FTZ R28, R28, c[0x0][0x2ec] ;  /* 0x0000bb001c1c7a20 */ /* 0x000fe20000410000 */
[----:B------:R-:W-:Y:S01]  /*55c0*/  FSEL R186, R115, -INF , !P6 ;  /* 0xff80000073ba7808 */ /* 0x000fe20007000000 */
[----:B------:R-:W-:Y:S01]  /*55d0*/  FMUL.FTZ R30, R30, c[0x0][0x2ec] ;  /* 0x0000bb001e1e7a20 */ /* 0x000fe20000410000 */
[----:B------:R-:W-:Y:S01]  /*55e0*/  ISETP.GE.AND P4, PT, R3, R8, PT ;  /* 0x000000080300720c */ /* 0x000fe20003f86270 */
[----:B------:R-:W-:Y:S01]  /*55f0*/  FMUL.FTZ R29, R29, c[0x0][0x2ec] ;  /* 0x0000bb001d1d7a20 */ /* 0x000fe20000410000 */
[----:B------:R-:W-:Y:S01]  /*5600*/  ISETP.GE.AND P6, PT, R3, R11, PT ;  /* 0x0000000b0300720c */ /* 0x000fe20003fc6270 */
[----:B-1----:R-:W-:Y:S01]  /*5610*/  FMUL.FTZ R7, R51, c[0x0][0x2ec] ;  /* 0x0000bb0033077a20 */ /* 0x002fe20000410000 */
[----:B------:R-:W-:Y:S01]  /*5620*/  FSEL R12, R111, -INF , !P3 ;  /* 0xff8000006f0c7808 */ /* 0x000fe20005800000 */
[----:B------:R-:W-:Y:S01]  /*5630*/  MUFU.TANH R41, R41 ;  /* 0x0000002900297308 */ /* 0x000fe20000002400 */
[----:B-----5:R-:W-:Y:S01]  /*5640*/  FSEL R48, R105, -INF , !P0 ;  /* 0xff80000069307808 */ /* 0x020fe20004000000 */
[----:B------:R-:W-:Y:S01]  /*5650*/  FMUL.FTZ R24, R24, c[0x0][0x2ec] ;  /* 0x0000bb0018187a20 */ /* 0x000fe20000410000 */
[----:B------:R-:W-:Y:S01]  /*5660*/  FSEL R251, R109, -INF , !P1 ;  /* 0xff8000006dfb7808 */ /* 0x000fe20004800000 */
[----:B------:R-:W-:Y:S01]  /*5670*/  FMUL.FTZ R26, R26, c[0x0][0x2ec] ;  /* 0x0000bb001a1a7a20 */ /* 0x000fe20000410000 */
[----:B------:R-:W-:Y:S01]  /*5680*/  FSEL R252, R113, -INF , !P4 ;  /* 0xff80000071fc7808 */ /* 0x000fe20006000000 */
[----:B------:R-:W-:Y:S01]  /*5690*/  FMUL.FTZ R31, R31, c[0x0][0x2ec] ;  /* 0x0000bb001f1f7a20 */ /* 0x000fe20000410000 */
[----:B--2---:R-:W-:Y:S01]  /*56a0*/  FSEL R5, R112, -INF , !P5 ;  /* 0xff80000070057808 */ /* 0x004fe20006800000 */
[----:B------:R1:W2:Y:S01]  /*56b0*/  MUFU.TANH R44, R7 ;  /* 0x00000007002c7308 */ /* 0x0002a20000002400 */
[----:B------:R-:W-:Y:S01]  /*56c0*/  ISETP.GE.AND P5, PT, R3, R10, PT ;  /* 0x0000000a0300720c */ /* 0x000fe20003fa6270 */
[----:B------:R-:W-:Y:S01]  /*56d0*/  FMUL.FTZ R25, R25, c[0x0][0x2ec] ;  /* 0x0000bb0019197a20 */ /* 0x000fe20000410000 */
[----:B------:R-:W-:Y:S01]  /*56e0*/  IADD3 R3, R2, 0x58, RZ ;  /* 0x0000005802037810 */ /* 0x000fe20007ffe0ff */
[----:B------:R4:W-:Y:S01]  /*56f0*/  STL [R1+0x8], R5 ;  /* 0x0000080501007387 */ /* 0x0009e20000100800 */
[----:B------:R-:W-:Y:S01]  /*5700*/  FSEL R246, R108, -INF , !P6 ;  /* 0xff8000006cf67808 */ /* 0x000fe20007000000 */
[----:B------:R-:W-:Y:S01]  /*5710*/  FMUL.FTZ R27, R27, c[0x0][0x2ec] ;  /* 0x0000bb001b1b7a20 */ /* 0x000fe20000410000 */
[C---:B------:R-:W-:Y:S01]  /*5720*/  ISETP.GE.AND P3, PT, R3.reuse, R8, PT ;  /* 0x000000080300720c */ /* 0x040fe20003f66270 */
[----:B------:R-:W-:Y:S01]  /*5730*/  STL [R1+0x10], R12 ;  /* 0x0000100c01007387 */ /* 0x000fe20000100800 */
[C---:B------:R-:W-:Y:S01]  /*5740*/  ISETP.GE.AND P1, PT, R3.reuse, R9, PT ;  /* 0x000000090300720c */ /* 0x040fe20003f26270 */
[----:B------:R-:W-:Y:S01]  /*5750*/  MUFU.TANH R23, R23 ;  /* 0x0000001700177308 */ /* 0x000fe20000002400 */
[C---:B------:R-:W-:Y:S01]  /*5760*/  ISETP.GE.AND P0, PT, R3.reuse, R11, PT ;  /* 0x0000000b0300720c */ /* 0x040fe20003f06270 */
[----:B------:R-:W-:Y:S01]  /*5770*/  STL [R1+0xc], R48 ;  /* 0x00000c3001007387 */ /* 0x000fe20000100800 */
[----:B------:R-:W-:-:S02]  /*5780*/  ISETP.GE.AND P4, PT, R3, R10, PT ;  /* 0x0000000a0300720c */ /* 0x000fc40003f86270 */
[----:B------:R-:W-:Y:S02]  /*5790*/  IADD3 R3, R2, 0x59, RZ ;  /* 0x0000005902037810 */ /* 0x000fe40007ffe0ff */
[----:B-1----:R-:W-:Y:S01]  /*57a0*/  FSEL R7, R110, -INF , !P2 ;  /* 0xff8000006e077808 */ /* 0x002fe20005000000 */
[----:B------:R-:W-:Y:S01]  /*57b0*/  MUFU.TANH R40, R40 ;  /* 0x0000002800287308 */ /* 0x000fe20000002400 */
[----:B------:R-:W-:Y:S02]  /*57c0*/  FSEL R247, R104, -INF , !P3 ;  /* 0xff80000068f77808 */ /* 0x000fe40005800000 */
[C---:B------:R-:W-:Y:S01]  /*57d0*/  ISETP.GE.AND P2, PT, R3.reuse, R8, PT ;  /* 0x000000080300720c */ /* 0x040fe20003f46270 */
[----:B------:R1:W-:Y:S01]  /*57e0*/  STL [R1], R7 ;  /* 0x0000000701007387 */ /* 0x0003e20000100800 */
[C---:B------:R-:W-:Y:S02]  /*57f0*/  ISETP.GE.AND P6, PT, R3.reuse, R9, PT ;  /* 0x000000090300720c */ /* 0x040fe40003fc6270 */
[----:B------:R-:W-:Y:S01]  /*5800*/  ISETP.GE.AND P3, PT, R3, R10, PT ;  /* 0x0000000a0300720c */ /* 0x000fe20003f66270 */
[----:B------:R-:W-:Y:S01]  /*5810*/  MUFU.TANH R28, R28 ;  /* 0x0000001c001c7308 */ /* 0x000fe20000002400 */
[----:B------:R-:W-:Y:S01]  /*5820*/  FSEL R249, R82, -INF , !P1 ;  /* 0xff80000052f97808 */ /* 0x000fe20004800000 */
[----:B----4-:R-:W-:Y:S01]  /*5830*/  FMUL.FTZ R5, R50, c[0x0][0x2ec] ;  /* 0x0000bb0032057a20 */ /* 0x010fe20000410000 */
[----:B------:R-:W-:-:S02]  /*5840*/  FSEL R221, R67, -INF , !P0 ;  /* 0xff80000043dd7808 */ /* 0x000fc40004000000 */
[----:B------:R-:W-:-:S03]  /*5850*/  FSEL R250, R63, -INF , !P4 ;  /* 0xff8000003ffa7808 */ /* 0x000fc60006000000 */
[----:B------:R4:W5:Y:S01]  /*5860*/  MUFU.TANH R45, R5 ;  /* 0x00000005002d7308 */ /* 0x0009620000002400 */
[----:B------:R-:W-:Y:S02]  /*5870*/  FSEL R223, R106, -INF , !P2 ;  /* 0xff8000006adf7808 */ /* 0x000fe40005000000 */
[----:B------:R-:W-:Y:S02]  /*5880*/  FSEL R222, R83, -INF , !P6 ;  /* 0xff80000053de7808 */ /* 0x000fe40007000000 */
[----:B------:R-:W-:-:S03]  /*5890*/  FSEL R245, R66, -INF , !P3 ;  /* 0xff80000042f57808 */ /* 0x000fc60005800000 */
[----:B------:R-:W-:Y:S01]  /*58a0*/  MUFU.TANH R30, R30 ;  /* 0x0000001e001e7308 */ /* 0x000fe20000002400 */
[----:B-1----:R-:W-:Y:S02]  /*58b0*/  FSEL R7, R107, -INF , !P5 ;  /* 0xff8000006b077808 */ /* 0x002fe40006800000 */
[----:B------:R-:W-:Y:S01]  /*58c0*/  ISETP.GE.AND P5, PT, R3, R11, PT ;  /* 0x0000000b0300720c */ /* 0x000fe20003fa6270 */
[----:B----4-:R-:W-:Y:S01]  /*58d0*/  FMUL.FTZ R5, R20, c[0x0][0x2ec] ;  /* 0x0000bb0014057a20 */ /* 0x010fe20000410000 */
[----:B------:R-:W-:Y:S01]  /*58e0*/  IADD3 R3, R2, 0x60, RZ ;  /* 0x0000006002037810 */ /* 0x000fe20007ffe0ff */
[----:B------:R1:W-:Y:S01]  /*58f0*/  STL [R1+0x4], R7 ;  /* 0x0000040701007387 */ /* 0x0003e20000100800 */
[----:B------:R-:W-:Y:S01]  /*5900*/  FSEL R218, R81, -INF , !P5 ;  /* 0xff80000051da7808 */ /* 0x000fe20006800000 */
[----:B------:R4:W1:Y:S01]  /*5910*/  MUFU.TANH R17, R5 ;  /* 0x0000000500117308 */ /* 0x0008620000002400 */
[C---:B------:R-:W-:Y:S02]  /*5920*/  ISETP.GE.AND P1, PT, R3.reuse, R8, PT ;  /* 0x000000080300720c */ /* 0x040fe40003f26270 */
[----:B------:R-:W-:-:S02]  /*5930*/  ISETP.GE.AND P0, PT, R3, R9, PT ;  /* 0x000000090300720c */ /* 0x000fc40003f06270 */
[C---:B------:R-:W-:Y:S02]  /*5940*/  ISETP.GE.AND P4, PT, R3.reuse, R11, PT ;  /* 0x0000000b0300720c */ /* 0x040fe40003f86270 */
[----:B------:R-:W-:Y:S01]  /*5950*/  ISETP.GE.AND P2, PT, R3, R10, PT ;  /* 0x0000000a0300720c */ /* 0x000fe20003f46270 */
[----:B------:R-:W-:Y:S01]  /*5960*/  MUFU.TANH R24, R24 ;  /* 0x0000001800187308 */ /* 0x000fe20000002400 */
[----:B------:R-:W-:Y:S02]  /*5970*/  IADD3 R3, R2, 0x61, RZ ;  /* 0x0000006102037810 */ /* 0x000fe40007ffe0ff */
[----:B------:R-:W-:Y:S02]  /*5980*/  FSEL R213, R62, -INF , !P1 ;  /* 0xff8000003ed57808 */ /* 0x000fe40004800000 */
[C---:B------:R-:W-:Y:S02]  /*5990*/  ISETP.GE.AND P6, PT, R3.reuse, R8, PT ;  /* 0x000000080300720c */ /* 0x040fe40003fc6270 */
[----:B------:R-:W-:Y:S01]  /*59a0*/  ISETP.GE.AND P5, PT, R3, R9, PT ;  /* 0x000000090300720c */ /* 0x000fe20003fa6270 */
[----:B----4-:R-:W-:Y:S01]  /*59b0*/  FMUL.FTZ R5, R21, c[0x0][0x2ec] ;  /* 0x0000bb0015057a20 */ /* 0x010fe20000410000 */
[C---:B------:R-:W-:Y:S01]  /*59c0*/  ISETP.GE.AND P3, PT, R3.reuse, R11, PT ;  /* 0x0000000b0300720c */ /* 0x040fe20003f66270 */
[----:B------:R-:W-:Y:S01]  /*59d0*/  MUFU.TANH R26, R26 ;  /* 0x0000001a001a7308 */ /* 0x000fe20000002400 */
[----:B------:R-:W-:-:S02]  /*59e0*/  ISETP.GE.AND P1, PT, R3, R10, PT ;  /* 0x0000000a0300720c */ /* 0x000fc40003f26270 */
[----:B------:R-:W-:Y:S02]  /*59f0*/  IADD3 R3, R2, 0x68, RZ ;  /* 0x0000006802037810 */ /* 0x000fe40007ffe0ff */
[----:B------:R-:W-:Y:S01]  /*5a00*/  FSEL R216, R61, -INF , !P0 ;  /* 0xff8000003dd87808 */ /* 0x000fe20004000000 */
[----:B-1----:R-:W-:Y:S01]  /*5a10*/  FMUL.FTZ R7, R43, c[0x0][0x2ec] ;  /* 0x0000bb002b077a20 */ /* 0x002fe20000410000 */
[----:B------:R-:W-:Y:S01]  /*5a20*/  FSEL R220, R59, -INF , !P4 ;  /* 0xff8000003bdc7808 */ /* 0x000fe20006000000 */
[----:B------:R1:W-:Y:S01]  /*5a30*/  MUFU.TANH R16, R5 ;  /* 0x0000000500107308 */ /* 0x0003e20000002400 */
[----:B------:R-:W-:Y:S02]  /*5a40*/  FSEL R248, R56, -INF , !P2 ;  /* 0xff80000038f87808 */ /* 0x000fe40005000000 */
[----:B------:R-:W-:Y:S02]  /*5a50*/  FSEL R202, R65, -INF , !P6 ;  /* 0xff80000041ca7808 */ /* 0x000fe40007000000 */
[----:B------:R-:W-:-:S02]  /*5a60*/  ISETP.GE.AND P0, PT, R3, R8, PT ;  /* 0x000000080300720c */ /* 0x000fc40003f06270 */
[C---:B------:R-:W-:Y:S01]  /*5a70*/  ISETP.GE.AND P4, PT, R3.reuse, R9, PT ;  /* 0x000000090300720c */ /* 0x040fe20003f86270 */
[----:B------:R-:W-:Y:S01]  /*5a80*/  MUFU.TANH R7, R7 ;  /* 0x0000000700077308 */ /* 0x000fe20000002400 */
[C---:B------:R-:W-:Y:S02]  /*5a90*/  ISETP.GE.AND P2, PT, R3.reuse, R11, PT ;  /* 0x0000000b0300720c */ /* 0x040fe40003f46270 */
[-C--:B------:R-:W-:Y:S02]  /*5aa0*/  ISETP.GE.AND P6, PT, R3, R10.reuse, PT ;  /* 0x0000000a0300720c */ /* 0x080fe40003fc6270 */
[----:B------:R-:W-:Y:S02]  /*5ab0*/  IADD3 R3, R2, 0x69, RZ ;  /* 0x0000006902037810 */ /* 0x000fe40007ffe0ff */
[----:B---3--:R-:W-:Y:S01]  /*5ac0*/  FSEL R195, R52, -INF , !P0 ;  /* 0xff80000034c37808 */ /* 0x008fe20004000000 */
[----:B-1----:R-:W-:Y:S01]  /*5ad0*/  FMUL.FTZ R5, R22, c[0x0][0x2ec] ;  /* 0x0000bb0016057a20 */ /* 0x002fe20000410000 */
[----:B------:R-:W-:Y:S01]  /*5ae0*/  ISETP.GE.AND P0, PT, R3, R10, PT ;  /* 0x0000000a0300720c */ /* 0x000fe20003f06270 */
[----:B------:R-:W-:Y:S01]  /*5af0*/  MUFU.TANH R29, R29 ;  /* 0x0000001d001d7308 */ /* 0x000fe20000002400 */
[----:B------:R-:W-:-:S02]  /*5b00*/  FSEL R209, R60, -INF , !P5 ;  /* 0xff8000003cd17808 */ /* 0x000fc40006800000 */
[----:B--2---:R-:W-:Y:S02]  /*5b10*/  FSEL R214, R44, -INF , !P0 ;  /* 0xff8000002cd67808 */ /* 0x004fe40004000000 */
[----:B------:R-:W-:Y:S02]  /*5b20*/  FSEL R215, R58, -INF , !P3 ;  /* 0xff8000003ad77808 */ /* 0x000fe40005800000 */
[----:B------:R-:W-:Y:S01]  /*5b30*/  FSEL R244, R57, -INF , !P1 ;  /* 0xff80000039f47808 */ /* 0x000fe20004800000 */
[----:B------:R1:W2:Y:S01]  /*5b40*/  MUFU.TANH R13, R5 ;  /* 0x00000005000d7308 */ /* 0x0002a20000002400 */
[C---:B------:R-:W-:Y:S02]  /*5b50*/  ISETP.GE.AND P5, PT, R3.reuse, R8, PT ;  /* 0x000000080300720c */ /* 0x040fe40003fa6270 */
[C---:B------:R-:W-:Y:S02]  /*5b60*/  ISETP.GE.AND P3, PT, R3.reuse, R9, PT ;  /* 0x000000090300720c */ /* 0x040fe40003f66270 */
[----:B------:R-:W-:-:S02]  /*5b70*/  ISETP.GE.AND P1, PT, R3, R11, PT ;  /* 0x0000000b0300720c */ /* 0x000fc40003f26270 */
[----:B------:R-:W-:Y:S01]  /*5b80*/  IADD3 R3, R2, 0x70, RZ ;  /* 0x0000007002037810 */ /* 0x000fe20007ffe0ff */
[----:B------:R-:W-:Y:S01]  /*5b90*/  MUFU.TANH R31, R31 ;  /* 0x0000001f001f7308 */ /* 0x000fe20000002400 */
[----:B------:R-:W-:Y:S02]  /*5ba0*/  FSEL R196, R54, -INF , !P4 ;  /* 0xff80000036c47808 */ /* 0x000fe40006000000 */
[----:B------:R-:W-:Y:S02]  /*5bb0*/  FSEL R217, R47, -INF , !P2 ;  /* 0xff8000002fd97808 */ /* 0x000fe40005000000 */
[----:B-----5:R-:W-:Y:S02]  /*5bc0*/  FSEL R219, R45, -INF , !P6 ;  /* 0xff8000002ddb7808 */ /* 0x020fe40007000000 */
[----:B------:R-:W-:Y:S01]  /*5bd0*/  FSEL R184, R55, -INF , !P5 ;  /* 0xff80000037b87808 */ /* 0x000fe20006800000 */
[----:B-1----:R-:W-:Y:S01]  /*5be0*/  FMUL.FTZ R5, R42, c[0x0][0x2ec] ;  /* 0x0000bb002a057a20 */ /* 0x002fe20000410000 */
[C---:B------:R-:W-:Y:S01]  /*5bf0*/  ISETP.GE.AND P4, PT, R3.reuse, R8, PT ;  /* 0x000000080300720c */ /* 0x040fe20003f86270 */
[----:B------:R-:W-:Y:S01]  /*5c00*/  MUFU.TANH R25, R25 ;  /* 0x0000001900197308 */ /* 0x000fe20000002400 */
[----:B------:R-:W-:-:S02]  /*5c10*/  ISETP.GE.AND P2, PT, R3, R9, PT ;  /* 0x000000090300720c */ /* 0x000fc40003f46270 */
[C---:B------:R-:W-:Y:S02]  /*5c20*/  ISETP.GE.AND P6, PT, R3.reuse, R11, PT ;  /* 0x0000000b0300720c */ /* 0x040fe40003fc6270 */
[----:B------:R-:W-:Y:S02]  /*5c30*/  ISETP.GE.AND P5, PT, R3, R10, PT ;  /* 0x0000000a0300720c */ /* 0x000fe40003fa6270 */
[----:B------:R-:W-:Y:S01]  /*5c40*/  IADD3 R3, R2, 0x78, RZ ;  /* 0x0000007802037810 */ /* 0x000fe20007ffe0ff */
[----:B------:R1:W3:Y:S01]  /*5c50*/  MUFU.TANH R12, R5 ;  /* 0x00000005000c7308 */ /* 0x0002e20000002400 */
[----:B------:R-:W-:Y:S02]  /*5c60*/  FSEL R190, R53, -INF , !P3 ;  /* 0xff80000035be7808 */ /* 0x000fe40005800000 */
[----:B------:R-:W-:Y:S02]  /*5c70*/  FSEL R211, R46, -INF , !P1 ;  /* 0xff8000002ed37808 */ /* 0x000fe40004800000 */
[----:B------:R-:W-:-:S02]  /*5c80*/  FSEL R179, R17, -INF , !P4 ;  /* 0xff80000011b37808 */ /* 0x000fc40006000000 */
[----:B--2---:R-:W-:Y:S01]  /*5c90*/  FSEL R185, R13, -INF , !P2 ;  /* 0xff8000000db97808 */ /* 0x004fe20005000000 */
[----:B------:R-:W2:Y:S01]  /*5ca0*/  MUFU.TANH R27, R27 ;  /* 0x0000001b001b7308 */ /* 0x000ea20000002400 */
[----:B------:R-:W-:Y:S01]  /*5cb0*/  BAR.SYNC.DEFER_BLOCKING 0x0 ;  /* 0x0000000000007b1d */ /* 0x000fe20000010000 */
[----:B------:R-:W-:Y:S02]  /*5cc0*/  ISETP.GE.AND P2, PT, R3, R8, PT ;  /* 0x000000080300720c */ /* 0x000fe40003f46270 */
[----:B------:R-:W-:Y:S02]  /*5cd0*/  FSEL R205, R40, -INF , !P6 ;  /* 0xff80000028cd7808 */ /* 0x000fe40007000000 */
[----:B------:R-:W-:Y:S02]  /*5ce0*/  FSEL R141, R28, -INF , !P2 ;  /* 0xff8000001c8d7808 */ /* 0x000fe40005000000 */
[----:B-1----:R-:W-:Y:S02]  /*5cf0*/  IADD3 R5, R2, 0x71, RZ ;  /* 0x0000007102057810 */ /* 0x002fe40007ffe0ff */
[----:B---3--:R-:W-:-:S02]  /*5d00*/  FSEL R210, R12, -INF , !P5 ;  /* 0xff8000000cd27808 */ /* 0x008fc40006800000 */
[C---:B------:R-:W-:Y:S02]  /*5d10*/  ISETP.GE.AND P0, PT, R5.reuse, R11, PT ;  /* 0x0000000b0500720c */ /* 0x040fe40003f06270 */
[----:B------:R-:W-:Y:S02]  /*5d20*/  ISETP.GE.AND P3, PT, R5, R8, PT ;  /* 0x000000080500720c */ /* 0x000fe40003f66270 */
[----:B------:R-:W-:Y:S02]  /*5d30*/  FSEL R198, R41, -INF , !P0 ;  /* 0xff80000029c67808 */ /* 0x000fe40004000000 */
[-C--:B------:R-:W-:Y:S02]  /*5d40*/  ISETP.GE.AND P0, PT, R2, R9.reuse, PT ;  /* 0x000000090200720c */ /* 0x080fe40003f06270 */
[----:B------:R-:W-:Y:S02]  /*5d50*/  ISETP.GE.AND P1, PT, R5, R9, PT ;  /* 0x000000090500720c */ /* 0x000fe40003f26270 */
[----:B------:R-:W-:-:S02]  /*5d60*/  FSEL R75, R227, -INF , !P0 ;  /* 0xff800000e34b7808 */ /* 0x000fc40004000000 */
[----:B------:R-:W-:Y:S02]  /*5d70*/  PLOP3.LUT P0, PT, PT, PT, UP0, 0x80, 0x0 ;  /* 0x000000000000781c */ /* 0x000fe40003f0f008 */
[----:B------:R-:W-:Y:S02]  /*5d80*/  ISETP.GE.AND P4, PT, R5, R10, PT ;  /* 0x0000000a0500720c */ /* 0x000fe40003f86270 */
[----:B------:R-:W-:Y:S02]  /*5d90*/  FSEL R143, R16, -INF , !P3 ;  /* 0xff800000108f7808 */ /* 0x000fe40005800000 */
[----:B------:R-:W-:Y:S02]  /*5da0*/  FSEL R180, R23, -INF , !P1 ;  /* 0xff80000017b47808 */ /* 0x000fe40004800000 */
[----:B------:R-:W-:Y:S02]  /*5db0*/  FSEL R203, R7, -INF , !P4 ;  /* 0xff80000007cb7808 */ /* 0x000fe40006000000 */
[----:B------:R-:W-:-:S02]  /*5dc0*/  ISETP.GE.AND P6, PT, R3, R9, PT ;  /* 0x000000090300720c */ /* 0x000fc40003fc6270 */
[CC--:B------:R-:W-:Y:S02]  /*5dd0*/  ISETP.GE.AND P5, PT, R3.reuse, R11.reuse, PT ;  /* 0x0000000b0300720c */ /* 0x0c0fe40003fa6270 */
[----:B------:R-:W-:Y:S02]  /*5de0*/  ISETP.GE.AND P3, PT, R3, R10, PT ;  /* 0x0000000a0300720c */ /* 0x000fe40003f66270 */
[C---:B------:R-:W-:Y:S02]  /*5df0*/  ISETP.GE.AND P1, PT, R2.reuse, R8, PT ;  /* 0x000000080200720c */ /* 0x040fe40003f26270 */
[C---:B------:R-:W-:Y:S02]  /*5e00*/  ISETP.GE.AND P4, PT, R2.reuse, R11, PT ;  /* 0x0000000b0200720c */ /* 0x040fe40003f86270 */
[C---:B------:R-:W-:Y:S02]  /*5e10*/  ISETP.GE.AND P2, PT, R2.reuse, R10, PT ;  /* 0x0000000a0200720c */ /* 0x040fe40003f46270 */
[----:B------:R-:W-:-:S02]  /*5e20*/  IADD3 R2, R2, 0x79, RZ ;  /* 0x0000007902027810 */ /* 0x000fc40007ffe0ff */
        /* <DEDUP_REMOVED lines=8> */
[----:B------:R-:W-:Y:S02]  /*5eb0*/  FSEL R34, R226, -INF , !P4 ;  /* 0xff800000e2227808 */ /* 0x000fe40006000000 */
[----:B------:R-:W-:Y:S02]  /*5ec0*/  FSEL R35, R225, -INF , !P2 ;  /* 0xff800000e1237808 */ /* 0x000fe40005000000 */
[----:B------:R-:W-:Y:S02]  /*5ed0*/  FSEL R140, R29, -INF , !P6 ;  /* 0xff8000001d8c7808 */ /* 0x000fe40007000000 */
[----:B------:R-:W-:-:S02]  /*5ee0*/  FSEL R142, R31, -INF , !P5 ;  /* 0xff8000001f8e7808 */ /* 0x000fc40006800000 */
[----:B------:R-:W-:Y:S02]  /*5ef0*/  FSEL R187, R25, -INF , !P3 ;  /* 0xff80000019bb7808 */ /* 0x000fe40005800000 */
[----:B--2---:R-:W-:Y:S01]  /*5f00*/  FSEL R193, R27, -INF , !P1 ;  /* 0xff8000001bc17808 */ /* 0x004fe20004800000 */
[----:B------:R-:W-:Y:S05]  /*5f10*/  @!P0 BRA `(.L_x_261) ;  /* 0x000006b000008947 */ /* 0x000fea0003800000 */
[----:B------:R-:W2:Y:S04]  /*5f20*/  LDL.64 R88, [R1+0xc8] ;  /* 0x0000c80001587983 */ /* 0x000ea80000100a00 */
[----:B------:R-:W3:Y:S01]  /*5f30*/  LDL.64 R90, [R1+0xd0] ;  /* 0x0000d000015a7983 */ /* 0x000ee20000100a00 */
        /* <DEDUP_REMOVED lines=10> */
[----:B------:R-:W-:Y:S01]  /*5fe0*/  IMAD.U32 R21, RZ, RZ, UR4 ;  /* 0x00000004ff157e24 */ /* 0x000fe2000f8e00ff */
[----:B--2---:R-:W-:Y:S01]  /*5ff0*/  ISETP.GE.AND P1, PT, R88, c[0x0][0x220], PT ;  /* 0x0000880058007a0c */ /* 0x004fe20003f26270 */
[----:B---3--:R-:W-:-:S05]  /*6000*/  IMAD.WIDE.U32 R12, R12, UR9, R90 ;  /* 0x000000090c0c7c25 */ /* 0x008fca000f8e005a */
[----:B------:R-:W-:-:S07]  /*6010*/  IADD3 R3, R13, UR5, RZ ;  /* 0x000000050d037c10 */ /* 0x000fce000fffe0ff */
        /* <DEDUP_REMOVED lines=89> */
.L_x_263:
[----:B------:R-:W-:Y:S05]  /*65b0*/  BSYNC B0 ;  /* 0x0000000000007941 */ /* 0x000fea0003800000 */
.L_x_262:
[----:B------:R-:W0:Y:S02]  /*65c0*/  LDGDEPBAR ;  /* 0x00000000000079af */ /* 0x000e240000000000 */
.L_x_261:
        /* <DEDUP_REMOVED lines=65> */
[----:B---3--:R-:W3:Y:S01]  /*69e0*/  LDL.LU R220, [R1+0x4] ;  /* 0x0000040001dc7983 */ /* 0x008ee20000300800 */
[----:B------:R-:W-:Y:S02]  /*69f0*/  FMNMX.FTZ R2, R48, R2, !PT ;  /* 0x0000000230027209 */ /* 0x000fe40007810000 */
[----:B------:R-:W-:Y:S01]  /*6a00*/  FMNMX.FTZ R72, R215, R72, !PT ;  /* 0x00000048d7487209 */ /* 0x000fe20007810000 */
[----:B------:R-:W-:Y:S01]  /*6a10*/  STL [R1+0x150], R215 ;  /* 0x000150d701007387 */ /* 0x000fe20000100800 */
[----:B------:R-:W-:Y:S02]  /*6a20*/  SHF.L.U32 R225, R6, 0x1, RZ ;  /* 0x0000000106e17819 */ /* 0x000fe400000006ff */
[----:B------:R-:W-:Y:S01]  /*6a30*/  FMNMX.FTZ R72, R217, R72, !PT ;  /* 0x00000048d9487209 */ /* 0x000fe20007810000 */
[----:B------:R-:W-:Y:S01]  /*6a40*/  STL [R1+0x154], R217 ;  /* 0x000154d901007387 */ /* 0x000fe20000100800 */
[----:B------:R-:W-:Y:S01]  /*6a50*/  LEA R226, R4, R225, 0x1 ;  /* 0x000000e104e27211 */ /* 0x000fe200078e08ff */
[C---:B------:R-:W-:Y:S01]  /*6a60*/  IMAD R228, R0.reuse, 0x2, R225 ;  /* 0x0000000200e47824 */ /* 0x040fe200078e02e1 */
[----:B------:R-:W-:Y:S01]  /*6a70*/  FMNMX.FTZ R72, R211, R72, !PT ;  /* 0x00000048d3487209 */ /* 0x000fe20007810000 */
[----:B------:R-:W-:Y:S02]  /*6a80*/  LDSM.16.MT88.4 R48, [R225+0x8000] ;  /* 0x00800000e130783b */ /* 0x000fe40000004200 */
[----:B------:R-:W-:Y:S01]  /*6a90*/  IMAD R227, R0, 0x2, R226 ;  /* 0x0000000200e37824 */ /* 0x000fe200078e02e2 */
[----:B------:R-:W-:Y:S01]  /*6aa0*/  FMNMX.FTZ R72, R205, R72, !PT ;  /* 0x00000048cd487209 */ /* 0x000fe20007810000 */
[----:B------:R-:W-:Y:S03]  /*6ab0*/  LDSM.16.MT88.4 R52, [R228+0x8000] ;  /* 0x00800000e434783b */ /* 0x000fe60000004200 */
[----:B------:R-:W-:Y:S01]  /*6ac0*/  FMNMX.FTZ R72, R198, R72, !PT ;  /* 0x00000048c6487209 */ /* 0x000fe20007810000 */
[----:B------:R-:W-:Y:S03]  /*6ad0*/  LDSM.16.MT88.4 R56, [R226+0x8000] ;  /* 0x00800000e238783b */ /* 0x000fe60000004200 */
[----:B------:R-:W-:Y:S01]  /*6ae0*/  FMNMX.FTZ R72, R192, R72, !PT ;  /* 0x00000048c0487209 */ /* 0x000fe20007810000 */
[----:B------:R-:W-:Y:S03]  /*6af0*/  LDSM.16.MT88.4 R60, [R225+0x8800] ;  /* 0x00880000e13c783b */ /* 0x000fe60000004200 */
[----:B------:R-:W-:Y:S01]  /*6b00*/  FMNMX.FTZ R72, R187, R72, !PT ;  /* 0x00000048bb487209 */ /* 0x000fe20007810000 */
[----:B------:R-:W-:Y:S04]  /*6b10*/  LDSM.16.MT88.4 R68, [R226+0x8800] ;  /* 0x00880000e244783b */ /* 0x000fe80000004200 */
[----:B------:R-:W4:Y:S04]  /*6b20*/  SHFL.BFLY PT, R5, R72, 0x2, 0x1f ;  /* 0x0c401f0048057f89 */ /* 0x000f2800000e0000 */
[----:B------:R-:W-:Y:S01]  /*6b30*/  LDSM.16.MT88.4 R84, [R227+0x8800] ;  /* 0x00880000e354783b */ /* 0x000fe20000004200 */
[----:B----4-:R-:W-:-:S05]  /*6b40*/  FMNMX.FTZ R72, R72, R5, !PT ;  /* 0x0000000548487209 */ /* 0x010fca0007810000 */
[----:B------:R-:W4:Y:S02]  /*6b50*/  SHFL.BFLY PT, R5, R72, 0x1, 0x1f ;  /* 0x0c201f0048057f89 */ /* 0x000f2400000e0000 */
[----:B----4-:R-:W-:-:S04]  /*6b60*/  FMNMX.FTZ R72, R72, R5, !PT ;  /* 0x0000000548487209 */ /* 0x010fc80007810000 */
[C---:B------:R-:W-:Y:S01]  /*6b70*/  FSETP.NEU.FTZ.AND P1, PT, R72.reuse, -INF , PT ;  /* 0xff8000004800780b */ /* 0x040fe20003f3d000 */
[----:B------:R-:W-:Y:S01]  /*6b80*/  FMUL.FTZ R7, R72, c[0x0][0x23c] ;  /* 0x00008f0048077a20 */ /* 0x000fe20000410000 */
[----:B------:R-:W-:Y:S04]  /*6b90*/  STL [R1+0x140], R72 ;  /* 0x0001404801007387 */ /* 0x000fe80000100800 */
[----:B------:R-:W-:Y:S02]  /*6ba0*/  FSEL R7, R7, RZ, P1 ;  /* 0x000000ff07077208 */ /* 0x000fe40000800000 */
        /* <DEDUP_REMOVED lines=11> */
[----:B------:R-:W3:Y:S02]  /*6c60*/  SHFL.BFLY PT, R3, R2, 0x2, 0x1f ;  /* 0x0c401f0002037f89 */ /* 0x000ee400000e0000 */
[----:B---3--:R-:W-:Y:S01]  /*6c70*/  FMNMX.FTZ R2, R2, R3, !PT ;  /* 0x0000000302027209 */ /* 0x008fe20007810000 */
[----:B------:R-:W-:-:S04]  /*6c80*/  FFMA.FTZ R3, R34, c[0x0][0x23c], -R7 ;  /* 0x00008f0022037a23 */ /* 0x000fc80000010807 */
[----:B--2---:R-:W2:Y:S01]  /*6c90*/  SHFL.BFLY PT, R12, R2, 0x1, 0x1f ;  /* 0x0c201f00020c7f89 */ /* 0x004ea200000e0000 */
[----:B------:R-:W3:Y:S03]  /*6ca0*/  MUFU.EX2 R9, R3 ;  /* 0x0000000300097308 */ /* 0x000ee60000000800 */
[----:B---3--:R-:W-:Y:S01]  /*6cb0*/  STL [R1+0xa8], R9 ;  /* 0x0000a80901007387 */ /* 0x008fe20000100800 */
[----:B--2---:R-:W-:Y:S01]  /*6cc0*/  FMNMX.FTZ R3, R2, R12, !PT ;  /* 0x0000000c02037209 */ /* 0x004fe20007810000 */
[----:B------:R-:W-:-:S03]  /*6cd0*/  FFMA.FTZ R2, R77, c[0x0][0x23c], -R7 ;  /* 0x00008f004d027a23 */ /* 0x000fc60000010807 */
[C---:B------:R-:W-:Y:S01]  /*6ce0*/  FSETP.NEU.FTZ.AND P1, PT, R3.reuse, -INF , PT ;  /* 0xff8000000300780b */ /* 0x040fe20003f3d000 */
[----:B------:R2:W3:Y:S01]  /*6cf0*/  MUFU.EX2 R10, R2 ;  /* 0x00000002000a7308 */ /* 0x0004e20000000800 */
[----:B------:R-:W-:-:S05]  /*6d00*/  FMUL.FTZ R5, R3, c[0x0][0x23c] ;  /* 0x00008f0003057a20 */ /* 0x000fca0000410000 */
[----:B------:R-:W-:-:S05]  /*6d10*/  FSEL R5, R5, RZ, P1 ;  /* 0x000000ff05057208 */ /* 0x000fca0000800000 */
[----:B------:R-:W-:Y:S02]  /*6d20*/  FFMA.FTZ R0, R80, c[0x0][0x23c], -R5 ;  /* 0x00008f0050007a23 */ /* 0x000fe40000010805 */
[----:B------:R-:W4:Y:S02]  /*6d30*/  LDSM.16.MT88.4 R80, [R227+0x8000] ;  /* 0x00800000e350783b */ /* 0x000f240000004200 */
[----:B------:R1:W-:Y:S01]  /*6d40*/  MUFU.EX2 R8, R0 ;  /* 0x0000000000087308 */ /* 0x0003e20000000800 */
[----:B--2---:R-:W-:Y:S01]  /*6d50*/  FFMA.FTZ R2, R78, c[0x0][0x23c], -R7 ;  /* 0x00008f004e027a23 */ /* 0x004fe20000010807 */
[----:B---3--:R-:W-:Y:S01]  /*6d60*/  STL [R1+0xa4], R10 ;  /* 0x0000a40a01007387 */ /* 0x008fe20000100800 */
[----:B------:R-:W-:-:S03]  /*6d70*/  F2FP.PACK_AB R12, R10, R9 ;  /* 0x000000090a0c723e */ /* 0x000fc600000000ff */
[----:B------:R-:W-:Y:S02]  /*6d80*/  STL [R1+0x144], R3 ;  /* 0x0001440301007387 */ /* 0x000fe40000100800 */
[----:B------:R2:W-:Y:S02]  /*6d90*/  MUFU.EX2 R224, R2 ;  /* 0x0000000200e07308 */ /* 0x0005e40000000800 */
[----:B------:R-:W3:Y:S04]  /*6da0*/  LDL.LU R218, [R1+0x8] ;  /* 0x0000080001da7983 */ /* 0x000ee80000300800 */
[----:B------:R-:W4:Y:S01]  /*6db0*/  LDL.LU R217, [R1+0x10] ;  /* 0x0000100001d97983 */ /* 0x000f220000300800 */
[----:B-1----:R-:W-:-:S03]  /*6dc0*/  FFMA.FTZ R0, R97, c[0x0][0x23c], -R7 ;  /* 0x00008f0061007a23 */ /* 0x002fc60000010807 */
[----:B------:R-:W4:Y:S01]  /*6dd0*/  LDL.LU R215, [R1] ;  /* 0x0000000001d77983 */ /* 0x000f220000300800 */
[----:B------:R1:W-:Y:S01]  /*6de0*/  MUFU.EX2 R72, R0 ;  /* 0x0000000000487308 */ /* 0x0003e20000000800 */
[----:B--2---:R-:W-:-:S07]  /*6df0*/  FFMA.FTZ R2, R76, c[0x0][0x23c], -R7 ;  /* 0x00008f004c027a23 */ /* 0x004fce0000010807 */
[----:B------:R2:W2:Y:S01]  /*6e00*/  MUFU.EX2 R147, R2 ;  /* 0x0000000200937308 */ /* 0x0004a20000000800 */
[----:B-1----:R-:W-:-:S07]  /*6e10*/  FFMA.FTZ R0, R98, c[0x0][0x23c], -R7 ;  /* 0x00008f0062007a23 */ /* 0x002fce0000010807 */
[----:B------:R1:W-:Y:S01]  /*6e20*/  MUFU.EX2 R145, R0 ;  /* 0x0000000000917308 */ /* 0x0003e20000000800 */
[----:B--2---:R-:W-:-:S07]  /*6e30*/  FFMA.FTZ R2, R35, c[0x0][0x23c], -R5 ;  /* 0x00008f0023027a23 */ /* 0x004fce0000010805 */
[----:B------:R2:W-:Y:S01]  /*6e40*/  MUFU.EX2 R232, R2 ;  /* 0x0000000200e87308 */ /* 0x0005e20000000800 */
[----:B-1----:R-:W-:-:S07]  /*6e50*/  FFMA.FTZ R0, R96, c[0x0][0x23c], -R7 ;  /* 0x00008f0060007a23 */ /* 0x002fce0000010807 */
[----:B------:R1:W-:Y:S01]  /*6e60*/  MUFU.EX2 R240, R0 ;  /* 0x0000000000f07308 */ /* 0x0003e20000000800 */
[----:B--2---:R-:W-:-:S07]  /*6e70*/  FFMA.FTZ R2, R79, c[0x0][0x23c], -R5 ;  /* 0x00008f004f027a23 */ /* 0x004fce0000010805 */
[----:B------:R2:W2:Y:S01]  /*6e80*/  MUFU.EX2 R230, R2 ;  /* 0x0000000200e67308 */ /* 0x0004a20000000800 */
[----:B-1----:R-:W-:Y:S02]  /*6e90*/  FFMA.FTZ R0, R64, c[0x0][0x23c], -R7 ;  /* 0x00008f0040007a23 */ /* 0x002fe40000010807 */
[----:B------:R-:W-:Y:S05]  /*6ea0*/  LDSM.16.MT88.4 R64, [R228+0x8800] ;  /* 0x00880000e440783b */ /* 0x000fea0000004200 */
[----:B------:R1:W-:Y:S01]  /*6eb0*/  MUFU.EX2 R237, R0 ;  /* 0x0000000000ed7308 */ /* 0x0003e20000000800 */
[----:B--2---:R-:W-:-:S07]  /*6ec0*/  FFMA.FTZ R2, R99, c[0x0][0x23c], -R5 ;  /* 0x00008f0063027a23 */ /* 0x004fce0000010805 */
[----:B------:R-:W2:Y:S01]  /*6ed0*/  MUFU.EX2 R11, R2 ;  /* 0x00000002000b7308 */ /* 0x000ea20000000800 */
[----:B-1----:R-:W-:-:S07]  /*6ee0*/  FFMA.FTZ R0, R100, c[0x0][0x23c], -R5 ;  /* 0x00008f0064007a23 */ /* 0x002fce0000010805 */
[----:B------:R1:W-:Y:S02]  /*6ef0*/  MUFU.EX2 R243, R0 ;  /* 0x0000000000f37308 */ /* 0x0003e40000000800 */
[----:B-1----:R-:W-:-:S06]  /*6f00*/  FFMA.FTZ R0, R103, c[0x0][0x23c], -R5 ;  /* 0x00008f0067007a23 */ /* 0x002fcc0000010805 */
[----:B------:R1:W1:Y:S02]  /*6f10*/  MUFU.EX2 R146, R0 ;  /* 0x0000000000927308 */ /* 0x0002640000000800 */
[----:B-1----:R-:W-:-:S06]  /*6f20*/  FFMA.FTZ R0, R102, c[0x0][0x23c], -R5 ;  /* 0x00008f0066007a23 */ /* 0x002fcc0000010805 */
[----:B------:R1:W-:Y:S02]  /*6f30*/  MUFU.EX2 R239, R0 ;  /* 0x0000000000ef7308 */ /* 0x0003e40000000800 */
[----:B-1----:R-:W-:-:S06]  /*6f40*/  FFMA.FTZ R0, R101, c[0x0][0x23c], -R5 ;  /* 0x00008f0065007a23 */ /* 0x002fcc0000010805 */
[----:B------:R1:W1:Y:S02]  /*6f50*/  MUFU.EX2 R236, R0 ;  /* 0x0000000000ec7308 */ /* 0x0002640000000800 */
[----:B-1----:R-:W-:-:S04]  /*6f60*/  FMNMX.FTZ R0, R73, R133, !PT ;  /* 0x0000008549007209 */ /* 0x002fc80007810000 */
        /* <DEDUP_REMOVED lines=34> */
[----:B---3--:R-:W-:-:S04]  /*7190*/  FMNMX.FTZ R2, R218, R2, !PT ;  /* 0x00000002da027209 */ /* 0x008fc80007810000 */
        /* <DEDUP_REMOVED lines=13> */
[----:B----4-:R-:W-:Y:S02]  /*7270*/  FMNMX.FTZ R2, R217, R0, !PT ;  /* 0x00000000d9027209 */ /* 0x010fe40007810000 */
[----:B------:R-:W-:Y:S02]  /*7280*/  FMNMX.FTZ R0, R140, R4, !PT ;  /* 0x000000048c007209 */ /* 0x000fe40007810000 */
[----:B------:R-:W-:Y:S02]  /*7290*/  F2FP.PACK_AB R14, R147, R224 ;  /* 0x000000e0930e723e */ /* 0x000fe400000000ff */
[----:B------:R-:W-:Y:S02]  /*72a0*/  F2FP.PACK_AB R13, R230, R232 ;  /* 0x000000e8e60d723e */ /* 0x000fe400000000ff */
[----:B--2---:R-:W-:-:S02]  /*72b0*/  F2FP.PACK_AB R15, R8, R11 ;  /* 0x0000000b080f723e */ /* 0x004fc400000000ff */
[----:B------:R-:W-:Y:S01]  /*72c0*/  FMNMX.FTZ R2, R215, R2, !PT ;  /* 0x00000002d7027209 */ /* 0x000fe20007810000 */
[----:B------:R-:W1:Y:S03]  /*72d0*/  SHFL.BFLY PT, R4, R0, 0x2, 0x1f ;  /* 0x0c401f0000047f89 */ /* 0x000e6600000e0000 */
        /* <DEDUP_REMOVED lines=30> */
[----:B------:R-:W1:Y:S01]  /*74c0*/  SHFL.BFLY PT, R12, R0, 0x1, 0x1f ;  /* 0x0c201f00000c7f89 */ /* 0x000e6200000e0000 */
[----:B------:R-:W-:-:S05]  /*74d0*/  FMNMX.FTZ R4, R142, R2, !PT ;  /* 0x000000028e047209 */ /* 0x000fca0007810000 */
[----:B------:R-:W2:Y:S01]  /*74e0*/  SHFL.BFLY PT, R6, R4, 0x2, 0x1f ;  /* 0x0c401f0004067f89 */ /* 0x000ea200000e0000 */
[----:B-1----:R-:W-:-:S04]  /*74f0*/  FMNMX.FTZ R74, R0, R12, !PT ;  /* 0x0000000c004a7209 */ /* 0x002fc80007810000 */
[C---:B------:R-:W-:Y:S01]  /*7500*/  FSETP.NEU.FTZ.AND P1, PT, R74.reuse, -INF , PT ;  /* 0xff8000004a00780b */ /* 0x040fe20003f3d000 */
[----:B------:R-:W-:Y:S01]  /*7510*/  FMUL.FTZ R2, R74, c[0x0][0x23c] ;  /* 0x00008f004a027a20 */ /* 0x000fe20000410000 */
[----:B--2---:R-:W-:-:S04]  /*7520*/  FMNMX.FTZ R0, R4, R6, !PT ;  /* 0x0000000604007209 */ /* 0x004fc80007810000 */
[----:B------:R-:W-:-:S05]  /*7530*/  FSEL R2, R2, RZ, P1 ;  /* 0x000000ff02027208 */ /* 0x000fca0000800000 */
[----:B------:R-:W-:-:S04]  /*7540*/  FFMA.FTZ R4, R73, c[0x0][0x23c], -R2 ;  /* 0x00008f0049047a23 */ /* 0x000fc80000010802 */
[----:B------:R1:W-:Y:S01]  /*7550*/  MUFU.EX2 R3, R4 ;  /* 0x0000000400037308 */ /* 0x0003e20000000800 */
[----:B------:R-:W2:Y:S01]  /*7560*/  SHFL.BFLY PT, R6, R0, 0x1, 0x1f ;  /* 0x0c201f0000067f89 */ /* 0x000ea200000e0000 */
[----:B-1----:R-:W-:-:S06]  /*7570*/  FFMA.FTZ R4, R133, c[0x0][0x23c], -R2 ;  /* 0x00008f0085047a23 */ /* 0x002fcc0000010802 */
[----:B------:R1:W-:Y:S02]  /*7580*/  MUFU.EX2 R133, R4 ;  /* 0x0000000400857308 */ /* 0x0003e40000000800 */
[----:B-1----:R-:W-:-:S06]  /*7590*/  FFMA.FTZ R4, R136, c[0x0][0x23c], -R2 ;  /* 0x00008f0088047a23 */ /* 0x002fcc0000010802 */
[----:B------:R1:W-:Y:S02]  /*75a0*/  MUFU.EX2 R229, R4 ;  /* 0x0000000400e57308 */ /* 0x0003e40000000800 */
[----:B-1----:R-:W-:-:S06]  /*75b0*/  FFMA.FTZ R4, R132, c[0x0][0x23c], -R2 ;  /* 0x00008f0084047a23 */ /* 0x002fcc0000010802 */
[----:B------:R1:W3:Y:S01]  /*75c0*/  MUFU.EX2 R10, R4 ;  /* 0x00000004000a7308 */ /* 0x0002e20000000800 */
[----:B--2---:R-:W-:Y:S01]  /*75d0*/  FMNMX.FTZ R73, R0, R6, !PT ;  /* 0x0000000600497209 */ /* 0x004fe20007810000 */
[----:B-1----:R-:W-:-:S06]  /*75e0*/  FFMA.FTZ R4, R129, c[0x0][0x23c], -R2 ;  /* 0x00008f0081047a23 */ /* 0x002fcc0000010802 */
[----:B------:R1:W2:Y:S01]  /*75f0*/  MUFU.EX2 R9, R4 ;  /* 0x0000000400097308 */ /* 0x0002a20000000800 */
[C---:B------:R-:W-:Y:S01]  /*7600*/  FMUL.FTZ R0, R73.reuse, c[0x0][0x23c] ;  /* 0x00008f0049007a20 */ /* 0x040fe20000410000 */
[----:B------:R-:W-:-:S04]  /*7610*/  FSETP.NEU.FTZ.AND P1, PT, R73, -INF , PT ;  /* 0xff8000004900780b */ /* 0x000fc80003f3d000 */
[----:B------:R-:W-:Y:S01]  /*7620*/  FSEL R0, R0, RZ, P1 ;  /* 0x000000ff00007208 */ /* 0x000fe20000800000 */
[----:B-1----:R-:W-:-:S04]  /*7630*/  FFMA.FTZ R4, R127, c[0x0][0x23c], -R2 ;  /* 0x00008f007f047a23 */ /* 0x002fc80000010802 */
[----:B------:R1:W-:Y:S01]  /*7640*/  MUFU.EX2 R242, R4 ;  /* 0x0000000400f27308 */ /* 0x0003e20000000800 */
[----:B---3--:R-:W-:Y:S01]  /*7650*/  MOV R127, R10 ;  /* 0x0000000a007f7202 */ /* 0x008fe20000000f00 */
[----:B-1----:R-:W-:Y:S02]  /*7660*/  FFMA.FTZ R4, R125, c[0x0][0x23c], -R2 ;  /* 0x00008f007d047a23 */ /* 0x002fe40000010802 */
[----:B--2---:R-:W-:-:S04]  /*7670*/  IMAD.MOV.U32 R125, RZ, RZ, R9 ;  /* 0x000000ffff7d7224 */ /* 0x004fc800078e0009 */
[----:B------:R1:W-:Y:S02]  /*7680*/  MUFU.EX2 R9, R4 ;  /* 0x0000000400097308 */ /* 0x0003e40000000800 */
[----:B-1----:R-:W-:-:S06]  /*7690*/  FFMA.FTZ R4, R124, c[0x0][0x23c], -R2 ;  /* 0x00008f007c047a23 */ /* 0x002fcc0000010802 */
[----:B------:R1:W-:Y:S02]  /*76a0*/  MUFU.EX2 R238, R4 ;  /* 0x0000000400ee7308 */ /* 0x0003e40000000800 */
[----:B-1----:R-:W-:-:S06]  /*76b0*/  FFMA.FTZ R4, R75, c[0x0][0x23c], -R0 ;  /* 0x00008f004b047a23 */ /* 0x002fcc0000010800 */
[----:B------:R1:W-:Y:S02]  /*76c0*/  MUFU.EX2 R10, R4 ;  /* 0x00000004000a7308 */ /* 0x0003e40000000800 */
[----:B-1----:R-:W-:-:S06]  /*76d0*/  FFMA.FTZ R4, R135, c[0x0][0x23c], -R0 ;  /* 0x00008f0087047a23 */ /* 0x002fcc0000010800 */
[----:B------:R1:W-:Y:S01]  /*76e0*/  MUFU.EX2 R124, R4 ;  /* 0x00000004007c7308 */ /* 0x0003e20000000800 */
[----:B------:R-:W-:Y:S01]  /*76f0*/  MOV R75, R3 ;  /* 0x00000003004b7202 */ /* 0x000fe20000000f00 */
[----:B-1----:R-:W-:-:S06]  /*7700*/  FFMA.FTZ R4, R137, c[0x0][0x23c], -R0 ;  /* 0x00008f0089047a23 */ /* 0x002fcc0000010800 */
[----:B------:R1:W2:Y:S02]  /*7710*/  MUFU.EX2 R6, R4 ;  /* 0x0000000400067308 */ /* 0x0002a40000000800 */
[----:B-1----:R-:W-:-:S06]  /*7720*/  FFMA.FTZ R4, R134, c[0x0][0x23c], -R0 ;  /* 0x00008f0086047a23 */ /* 0x002fcc0000010800 */
[----:B------:R1:W3:Y:S02]  /*7730*/  MUFU.EX2 R144, R4 ;  /* 0x0000000400907308 */ /* 0x0002e40000000800 */
[----:B-1----:R-:W-:-:S06]  /*7740*/  FFMA.FTZ R4, R131, c[0x0][0x23c], -R0 ;  /* 0x00008f0083047a23 */ /* 0x002fcc0000010800 */
[----:B------:R1:W-:Y:S02]  /*7750*/  MUFU.EX2 R3, R4 ;  /* 0x0000000400037308 */ /* 0x0003e40000000800 */
[----:B-1----:R-:W-:-:S06]  /*7760*/  FFMA.FTZ R4, R130, c[0x0][0x23c], -R0 ;  /* 0x00008f0082047a23 */ /* 0x002fcc0000010800 */
[----:B------:R1:W-:Y:S01]  /*7770*/  MUFU.EX2 R136, R4 ;  /* 0x0000000400887308 */ /* 0x0003e20000000800 */
[----:B--2---:R-:W-:Y:S02]  /*7780*/  IMAD.MOV.U32 R130, RZ, RZ, R6 ;  /* 0x000000ffff827224 */ /* 0x004fe400078e0006 */
[----:B-1----:R-:W-:-:S05]  /*7790*/  FFMA.FTZ R4, R128, c[0x0][0x23c], -R0 ;  /* 0x00008f0080047a23 */ /* 0x002fca0000010800 */
[----:B------:R1:W-:Y:S02]  /*77a0*/  MUFU.EX2 R241, R4 ;  /* 0x0000000400f17308 */ /* 0x0003e40000000800 */
[----:B-1----:R-:W-:-:S06]  /*77b0*/  FFMA.FTZ R4, R126, c[0x0][0x23c], -R0 ;  /* 0x00008f007e047a23 */ /* 0x002fcc0000010800 */
[----:B------:R1:W-:Y:S01]  /*77c0*/  MUFU.EX2 R135, R4 ;  /* 0x0000000400877308 */ /* 0x0003e20000000800 */
[----:B------:R-:W-:Y:S02]  /*77d0*/  F2FP.PACK_AB R16, R133, R75 ;  /* 0x0000004b8510723e */ /* 0x000fe400000000ff */
[----:B------:R-:W-:Y:S01]  /*77e0*/  F2FP.PACK_AB R18, R127, R229 ;  /* 0x000000e57f12723e */ /* 0x000fe200000000ff */
[----:B-1----:R-:W-:-:S04]  /*77f0*/  FFMA.FTZ R4, R160, c[0x0][0x23c], -R2 ;  /* 0x00008f00a0047a23 */ /* 0x002fc80000010802 */
[----:B------:R1:W2:Y:S01]  /*7800*/  MUFU.EX2 R6, R4 ;  /* 0x0000000400067308 */ /* 0x0002a20000000800 */
[----:B------:R-:W-:Y:S02]  /*7810*/  F2FP.PACK_AB R17, R124, R10 ;  /* 0x0000000a7c11723e */ /* 0x000fe400000000ff */
[----:B---3--:R-:W-:Y:S01]  /*7820*/  F2FP.PACK_AB R19, R144, R130 ;  /* 0x000000829013723e */ /* 0x008fe200000000ff */
[----:B-1----:R-:W-:-:S06]  /*7830*/  FFMA.FTZ R4, R154, c[0x0][0x23c], -R2 ;  /* 0x00008f009a047a23 */ /* 0x002fcc0000010802 */
[C---:B------:R-:W-:Y:S01]  /*7840*/  HMMA.16816.F32 R24, R16.reuse, R52, RZ ;  /* 0x000000341018723c */ /* 0x040fe200000018ff */
[----:B------:R1:W-:Y:S07]  /*7850*/  MUFU.EX2 R231, R4 ;  /* 0x0000000400e77308 */ /* 0x0003ee0000000800 */
[----:B------:R-:W-:Y:S01]  /*7860*/  HMMA.16816.F32 R20, R16, R56, RZ ;  /* 0x000000381014723c */ /* 0x000fe200000018ff */
[----:B-1----:R-:W-:Y:S01]  /*7870*/  FFMA.FTZ R4, R149, c[0x0][0x23c], -R2 ;  /* 0x00008f0095047a23 */ /* 0x002fe20000010802 */
[----:B--2---:R-:W-:Y:S01]  /*7880*/  MOV R149, R6 ;  /* 0x0000000600957202 */ /* 0x004fe20000000f00 */
[----:B------:R-:W-:-:S02]  /*7890*/  IMAD.MOV.U32 R6, RZ, RZ, R11 ;  /* 0x000000ffff067224 */ /* 0x000fc400078e000b */
[----:B------:R1:W-:Y:S01]  /*78a0*/  MUFU.EX2 R11, R4 ;  /* 0x00000004000b7308 */ /* 0x0003e20000000800 */
[----:B------:R-:W-:Y:S01]  /*78b0*/  F2FP.PACK_AB R12, R242, R125 ;  /* 0x0000007df20c723e */ /* 0x000fe200000000ff */
[----:B-1----:R-:W-:-:S06]  /*78c0*/  FFMA.FTZ R4, R148, c[0x0][0x23c], -R2 ;  /* 0x00008f0094047a23 */ /* 0x002fcc0000010802 */
[----:B------:R1:W-:Y:S01]  /*78d0*/  MUFU.EX2 R129, R4 ;  /* 0x0000000400817308 */ /* 0x0003e20000000800 */
[----:B------:R-:W-:Y:S02]  /*78e0*/  F2FP.PACK_AB R13, R136, R3 ;  /* 0x00000003880d723e */ /* 0x000fe400000000ff */
[----:B------:R-:W-:Y:S02]  /*78f0*/  F2FP.PACK_AB R14, R238, R9 ;  /* 0x00000009ee0e723e */ /* 0x000fe400000000ff */
[----:B------:R-:W-:Y:S01]  /*7900*/  F2FP.PACK_AB R15, R135, R241 ;  /* 0x000000f1870f723e */ /* 0x000fe200000000ff */
[----:B-1----:R-:W-:-:S04]  /*7910*/  FFMA.FTZ R4, R156, c[0x0][0x23c], -R0 ;  /* 0x00008f009c047a23 */ /* 0x002fc80000010800 */
[----:B------:R1:W-:Y:S01]  /*7920*/  MUFU.EX2 R234, R4 ;  /* 0x0000000400ea7308 */ /* 0x0003e20000000800 */
[----:B------:R-:W-:Y:S01]  /*7930*/  HMMA.16816.F32 R28, R16, R48, RZ ;  /* 0x00000030101c723c */ /* 0x000fe200000018ff */
[----:B------:R-:W-:Y:S02]  /*7940*/  IMAD.MOV.U32 R156, RZ, RZ, R10 ;  /* 0x000000ffff9c7224 */ /* 0x000fe400078e000a */
[----:B-1----:R-:W-:-:S04]  /*7950*/  FFMA.FTZ R4, R153, c[0x0][0x23c], -R0 ;  /* 0x00008f0099047a23 */ /* 0x002fc80000010800 */
[----:B------:R1:W-:Y:S01]  /*7960*/  MUFU.EX2 R137, R4 ;  /* 0x0000000400897308 */ /* 0x0003e20000000800 */
[----:B------:R-:W-:Y:S08]  /*7970*/  HMMA.16816.F32 R76, R12, R64, R24 ;  /* 0x000000400c4c723c */ /* 0x000ff00000001818 */
[----:B------:R-:W-:Y:S01]  /*7980*/  HMMA.16816.F32 R24, R16, R58, RZ ;  /* 0x0000003a1018723c */ /* 0x000fe200000018ff */
[----:B-1----:R-:W-:-:S04]  /*7990*/  FFMA.FTZ R4, R150, c[0x0][0x23c], -R0 ;  /* 0x00008f0096047a23 */ /* 0x002fc80000010800 */
[----:B------:R1:W-:Y:S03]  /*79a0*/  MUFU.EX2 R10, R4 ;  /* 0x00000004000a7308 */ /* 0x0003e60000000800 */
[----:B------:R-:W-:Y:S01]  /*79b0*/  HMMA.16816.F32 R88, R12, R68, R20 ;  /* 0x000000440c58723c */ /* 0x000fe20000001814 */
[----:B------:R-:W-:Y:S02]  /*79c0*/  IMAD.MOV.U32 R128, RZ, RZ, R229 ;  /* 0x000000ffff807224 */ /* 0x000fe400078e00e5 */
[----:B-1----:R-:W-:-:S04]  /*79d0*/  FFMA.FTZ R4, R138, c[0x0][0x23c], -R0 ;  /* 0x00008f008a047a23 */ /* 0x002fc80000010800 */
[----:B------:R1:W-:Y:S01]  /*79e0*/  MUFU.EX2 R134, R4 ;  /* 0x0000000400867308 */ /* 0x0003e20000000800 */
[----:B------:R-:W-:Y:S01]  /*79f0*/  HMMA.16816.F32 R20, R16, R80, RZ ;  /* 0x000000501014723c */ /* 0x000fe200000018ff */
[----:B-1----:R-:W-:-:S06]  /*7a00*/  FFMA.FTZ R4, R158, c[0x0][0x23c], -R7 ;  /* 0x00008f009e047a23 */ /* 0x002fcc0000010807 */
[----:B------:R1:W-:Y:S01]  /*7a10*/  MUFU.EX2 R233, R4 ;  /* 0x0000000400e97308 */ /* 0x0003e20000000800 */
[----:B------:R-:W-:Y:S01]  /*7a20*/  HMMA.16816.F32 R44, R12, R60, R28 ;  /* 0x0000003c0c2c723c */ /* 0x000fe2000000181c */
[----:B------:R-:W-:Y:S01]  /*7a30*/  MOV R154, R9 ;  /* 0x00000009009a7202 */ /* 0x000fe20000000f00 */
[----:B-1----:R-:W-:-:S05]  /*7a40*/  FFMA.FTZ R4, R155, c[0x0][0x23c], -R7 ;  /* 0x00008f009b047a23 */ /* 0x002fca0000010807 */
[----:B------:R1:W2:Y:S01]  /*7a50*/  MUFU.EX2 R229, R4 ;  /* 0x0000000400e57308 */ /* 0x0002a20000000800 */
[----:B------:R-:W-:Y:S01]  /*7a60*/  HMMA.16816.F32 R28, R16, R54, RZ ;  /* 0x00000036101c723c */ /* 0x000fe200000018ff */
[----:B------:R3:W-:Y:S01]  /*7a70*/  STL [R1+0x148], R72 ;  /* 0x0001484801007387 */ /* 0x0007e20000100800 */
[----:B-1----:R-:W-:-:S05]  /*7a80*/  FFMA.FTZ R4, R152, c[0x0][0x23c], -R7 ;  /* 0x00008f0098047a23 */ /* 0x002fca0000010807 */
[----:B------:R1:W-:Y:S01]  /*7a90*/  MUFU.EX2 R153, R4 ;  /* 0x0000000400997308 */ /* 0x0003e20000000800 */
[----:B------:R-:W-:Y:S01]  /*7aa0*/  HMMA.16816.F32 R32, R16, R50, RZ ;  /* 0x000000321020723c */ /* 0x000fe200000018ff */
[----:B------:R-:W-:Y:S01]  /*7ab0*/  MOV R131, R224 ;  /* 0x000000e000837202 */ /* 0x000fe20000000f00 */
[----:B---3--:R-:W-:-:S06]  /*7ac0*/  IMAD.MOV.U32 R72, RZ, RZ, R232 ;  /* 0x000000ffff487224 */ /* 0x008fcc00078e00e8 */
[----:B------:R-:W-:Y:S01]  /*7ad0*/  HMMA.16816.F32 R36, R12, R70, R24 ;  /* 0x000000460c24723c */ /* 0x000fe20000001818 */
[----:B------:R-:W3:Y:S01]  /*7ae0*/  LDSM.16.MT88.4 R24, [R226+0x9000] ;  /* 0x00900000e218783b */ /* 0x000ee20000004200 */
[----:B-1----:R-:W-:-:S04]  /*7af0*/  FFMA.FTZ R4, R139, c[0x0][0x23c], -R7 ;  /* 0x00008f008b047a23 */ /* 0x002fc80000010807 */
[----:B------:R1:W-:Y:S02]  /*7b00*/  MUFU.EX2 R9, R4 ;  /* 0x0000000400097308 */ /* 0x0003e40000000800 */
[----:B------:R-:W-:Y:S01]  /*7b10*/  HMMA.16816.F32 R56, R12, R84, R20 ;  /* 0x000000540c38723c */ /* 0x000fe20000001814 */
[----:B------:R-:W4:Y:S01]  /*7b20*/  LDSM.16.MT88.4 R20, [R225+0x9000] ;  /* 0x00900000e114783b */ /* 0x000f220000004200 */
[----:B-1----:R-:W-:-:S04]  /*7b30*/  FFMA.FTZ R4, R161, c[0x0][0x23c], -R5 ;  /* 0x00008f00a1047a23 */ /* 0x002fc80000010805 */
[----:B------:R1:W-:Y:S02]  /*7b40*/  MUFU.EX2 R232, R4 ;  /* 0x0000000400e87308 */ /* 0x0003e40000000800 */
[----:B------:R-:W-:Y:S01]  /*7b50*/  HMMA.16816.F32 R16, R16, R82, RZ ;  /* 0x000000521010723c */ /* 0x000fe200000018ff */
[----:B------:R-:W-:Y:S01]  /*7b60*/  MOV R148, R124 ;  /* 0x0000007c00947202 */ /* 0x000fe20000000f00 */
[----:B-1----:R-:W-:-:S04]  /*7b70*/  FFMA.FTZ R4, R159, c[0x0][0x23c], -R5 ;  /* 0x00008f009f047a23 */ /* 0x002fc80000010805 */
[----:B------:R1:W1:Y:S01]  /*7b80*/  MUFU.EX2 R224, R4 ;  /* 0x0000000400e07308 */ /* 0x0002620000000800 */
[----:B------:R-:W-:Y:S01]  /*7b90*/  MOV R124, R8 ;  /* 0x00000008007c7202 */ /* 0x000fe20000000f00 */
[----:B------:R-:W-:Y:S01]  /*7ba0*/  HMMA.16816.F32 R48, R12, R66, R28 ;  /* 0x000000420c30723c */ /* 0x000fe2000000181c */
[----:B------:R-:W2:Y:S01]  /*7bb0*/  LDSM.16.MT88.4 R28, [R228+0x9000] ;  /* 0x00900000e41c783b */ /* 0x000ea20000004200 */
[----:B-1----:R-:W-:-:S04]  /*7bc0*/  FFMA.FTZ R4, R157, c[0x0][0x23c], -R5 ;  /* 0x00008f009d047a23 */ /* 0x002fc80000010805 */
[----:B------:R1:W-:Y:S02]  /*7bd0*/  MUFU.EX2 R132, R4 ;  /* 0x0000000400847308 */ /* 0x0003e40000000800 */
[----:B------:R-:W-:Y:S01]  /*7be0*/  HMMA.16816.F32 R40, R12, R62, R32 ;  /* 0x0000003e0c28723c */ /* 0x000fe20000001820 */
[----:B-1----:R-:W-:-:S05]  /*7bf0*/  FFMA.FTZ R4, R151, c[0x0][0x23c], -R5 ;  /* 0x00008f0097047a23 */ /* 0x002fca0000010805 */
[----:B------:R1:W1:Y:S02]  /*7c00*/  MUFU.EX2 R8, R4 ;  /* 0x0000000400087308 */ /* 0x0002640000000800 */
[----:B------:R-:W-:Y:S07]  /*7c10*/  HMMA.16816.F32 R32, R12, R86, R16 ;  /* 0x000000560c20723c */ /* 0x000fee0000001810 */
[----:B--2---:R-:W-:Y:S02]  /*7c20*/  F2FP.PACK_AB R12, R229, R233 ;  /* 0x000000e9e50c723e */ /* 0x004fe400000000ff */
[----:B------:R-:W-:Y:S01]  /*7c30*/  F2FP.PACK_AB R13, R224, R232 ;  /* 0x000000e8e00d723e */ /* 0x000fe200000000ff */
[----:B-1----:R-:W-:Y:S01]  /*7c40*/  FFMA.FTZ R4, R174, c[0x0][0x23c], -R2 ;  /* 0x00008f00ae047a23 */ /* 0x002fe20000010802 */
[----:B------:R-:W-:-:S03]  /*7c50*/  F2FP.PACK_AB R14, R9, R153 ;  /* 0x00000099090e723e */ /* 0x000fc600000000ff */
[----:B------:R1:W-:Y:S01]  /*7c60*/  MUFU.EX2 R160, R4 ;  /* 0x0000000400a07308 */ /* 0x0003e20000000800 */
[----:B------:R-:W-:Y:S02]  /*7c70*/  F2FP.PACK_AB R15, R8, R132 ;  /* 0x00000084080f723e */ /* 0x000fe400000000ff */
[----:B------:R-:W-:Y:S02]  /*7c80*/  F2FP.PACK_AB R16, R231, R149 ;  /* 0x00000095e710723e */ /* 0x000fe400000000ff */
[----:B------:R-:W-:Y:S02]  /*7c90*/  F2FP.PACK_AB R17, R137, R234 ;  /* 0x000000ea8911723e */ /* 0x000fe400000000ff */
[----:B------:R-:W-:Y:S01]  /*7ca0*/  F2FP.PACK_AB R18, R129, R11 ;  /* 0x0000000b8112723e */ /* 0x000fe200000000ff */
[----:B---3--:R-:W-:Y:S01]  /*7cb0*/  HMMA.16816.F32 R84, R12, R24, R120 ;  /* 0x000000180c54723c */ /* 0x008fe20000001878 */
[----:B------:R-:W-:Y:S01]  /*7cc0*/  F2FP.PACK_AB R19, R134, R10 ;  /* 0x0000000a8613723e */ /* 0x000fe200000000ff */
[----:B-1----:R-:W-:-:S04]  /*7cd0*/  FFMA.FTZ R4, R172, c[0x0][0x23c], -R2 ;  /* 0x00008f00ac047a23 */ /* 0x002fc80000010802 */
[----:B------:R1:W-:Y:S01]  /*7ce0*/  MUFU.EX2 R138, R4 ;  /* 0x00000004008a7308 */ /* 0x0003e20000000800 */
[----:B------:R-:W-:Y:S01]  /*7cf0*/  MOV R126, R230 ;  /* 0x000000e6007e7202 */ /* 0x000fe20000000f00 */
[----:B----4-:R-:W-:Y:S01]  /*7d00*/  HMMA.16816.F32 R44, R16, R20, R44 ;  /* 0x00000014102c723c */ /* 0x010fe2000000182c */
[----:B-1----:R-:W-:-:S05]  /*7d10*/  FFMA.FTZ R4, R165, c[0x0][0x23c], -R2 ;  /* 0x00008f00a5047a23 */ /* 0x002fca0000010802 */
[----:B------:R1:W-:Y:S02]  /*7d20*/  MUFU.EX2 R122, R4 ;  /* 0x00000004007a7308 */ /* 0x0003e40000000800 */
[C---:B------:R-:W-:Y:S08]  /*7d30*/  HMMA.16816.F32 R52, R12.reuse, R20, R96 ;  /* 0x000000140c34723c */ /* 0x040ff00000001860 */
[----:B------:R-:W-:Y:S01]  /*7d40*/  HMMA.16816.F32 R60, R12, R22, R92 ;  /* 0x000000160c3c723c */ /* 0x000fe2000000185c */
[----:B-1----:R-:W-:-:S07]  /*7d50*/  FFMA.FTZ R4, R162, c[0x0][0x23c], -R2 ;  /* 0x00008f00a2047a23 */ /* 0x002fce0000010802 */
[----:B------:R-:W-:Y:S01]  /*7d60*/  HMMA.16816.F32 R40, R16, R22, R40 ;  /* 0x000000161028723c */ /* 0x000fe20000001828 */
[----:B------:R-:W1:Y:S01]  /*7d70*/  LDSM.16.MT88.4 R20, [R227+0x9000] ;  /* 0x00900000e314783b */ /* 0x000e620000004200 */
[----:B------:R2:W-:Y:S02]  /*7d80*/  MUFU.EX2 R230, R4 ;  /* 0x0000000400e67308 */ /* 0x0005e40000000800 */
[----:B--2---:R-:W-:-:S06]  /*7d90*/  FFMA.FTZ R4, R176, c[0x0][0x23c], -R0 ;  /* 0x00008f00b0047a23 */ /* 0x004fcc0000010800 */
[----:B------:R2:W-:Y:S01]  /*7da0*/  MUFU.EX2 R150, R4 ;  /* 0x0000000400967308 */ /* 0x0005e20000000800 */
[----:B------:R-:W-:Y:S01]  /*7db0*/  HMMA.16816.F32 R80, R12, R30, R116 ;  /* 0x0000001e0c50723c */ /* 0x000fe20000001874 */
[----:B--2---:R-:W-:-:S06]  /*7dc0*/  FFMA.FTZ R4, R169, c[0x0][0x23c], -R0 ;  /* 0x00008f00a9047a23 */ /* 0x004fcc0000010800 */
[----:B------:R2:W3:Y:S02]  /*7dd0*/  MUFU.EX2 R235, R4 ;  /* 0x0000000400eb7308 */ /* 0x0004e40000000800 */
        /* <DEDUP_REMOVED lines=10> */
[----:B---3--:R-:W-:Y:S01]  /*7e80*/  IMAD.MOV.U32 R171, RZ, RZ, R235 ;  /* 0x000000ffffab7224 */ /* 0x008fe200078e00eb */
[----:B-1----:R-:W-:Y:S01]  /*7e90*/  HMMA.16816.F32 R108, R12, R20, R108 ;  /* 0x000000140c6c723c */ /* 0x002fe2000000186c */
[----:B--2---:R-:W-:-:S05]  /*7ea0*/  FFMA.FTZ R4, R166, c[0x0][0x23c], -R7 ;  /* 0x00008f00a6047a23 */ /* 0x004fca0000010807 */
[----:B------:R1:W-:Y:S02]  /*7eb0*/  MUFU.EX2 R115, R4 ;  /* 0x0000000400737308 */ /* 0x0003e40000000800 */
[----:B------:R-:W-:Y:S08]  /*7ec0*/  HMMA.16816.F32 R104, R12, R22, R104 ;  /* 0x000000160c68723c */ /* 0x000ff00000001868 */
[----:B------:R-:W-:Y:S01]  /*7ed0*/  HMMA.16816.F32 R76, R16, R20, R56 ;  /* 0x00000014104c723c */ /* 0x000fe20000001838 */
[----:B-1----:R-:W-:-:S07]  /*7ee0*/  FFMA.FTZ R4, R164, c[0x0][0x23c], -R7 ;  /* 0x00008f00a4047a23 */ /* 0x002fce0000010807 */
[----:B------:R-:W-:Y:S01]  /*7ef0*/  HMMA.16816.F32 R32, R16, R22, R32 ;  /* 0x000000161020723c */ /* 0x000fe20000001820 */
[----:B------:R-:W1:Y:S01]  /*7f00*/  LDSM.16.MT88.4 R20, [R225+0x9800] ;  /* 0x00980000e114783b */ /* 0x000e620000004200 */
[----:B------:R2:W-:Y:S06]  /*7f10*/  MUFU.EX2 R235, R4 ;  /* 0x0000000400eb7308 */ /* 0x0005ec0000000800 */
[----:B------:R-:W-:Y:S01]  /*7f20*/  HMMA.16816.F32 R68, R12, R28, R100 ;  /* 0x0000001c0c44723c */ /* 0x000fe20000001864 */
[----:B--2---:R-:W-:-:S04]  /*7f30*/  FFMA.FTZ R4, R177, c[0x0][0x23c], -R5 ;  /* 0x00008f00b1047a23 */ /* 0x004fc80000010805 */
[----:B------:R2:W3:Y:S02]  /*7f40*/  MUFU.EX2 R12, R4 ;  /* 0x00000004000c7308 */ /* 0x0004e40000000800 */
[----:B--2---:R-:W-:-:S06]  /*7f50*/  FFMA.FTZ R4, R173, c[0x0][0x23c], -R5 ;  /* 0x00008f00ad047a23 */ /* 0x004fcc0000010805 */
[----:B------:R2:W4:Y:S02]  /*7f60*/  MUFU.EX2 R114, R4 ;  /* 0x0000000400727308 */ /* 0x0005240000000800 */
[----:B--2---:R-:W-:-:S06]  /*7f70*/  FFMA.FTZ R4, R170, c[0x0][0x23c], -R5 ;  /* 0x00008f00aa047a23 */ /* 0x004fcc0000010805 */
[----:B------:R2:W-:Y:S01]  /*7f80*/  MUFU.EX2 R116, R4 ;  /* 0x0000000400747308 */ /* 0x0005e20000000800 */
[----:B------:R-:W-:Y:S01]  /*7f90*/  MOV R170, R138 ;  /* 0x0000008a00aa7202 */ /* 0x000fe20000000f00 */
[----:B--2---:R-:W-:-:S06]  /*7fa0*/  FFMA.FTZ R4, R168, c[0x0][0x23c], -R5 ;  /* 0x00008f00a8047a23 */ /* 0x004fcc0000010805 */
[----:B------:R-:W2:Y:S01]  /*7fb0*/  MUFU.EX2 R158, R4 ;  /* 0x00000004009e7308 */ /* 0x000ea20000000800 */
[----:B---3--:R-:W-:Y:S01]  /*7fc0*/  MOV R168, R12 ;  /* 0x0000000c00a87202 */ /* 0x008fe20000000f00 */
[----:B------:R-:W-:Y:S01]  /*7fd0*/  HMMA.16816.F32 R100, R16, R30, R48 ;  /* 0x0000001e1064723c */ /* 0x000fe20000001830 */
[----:B------:R-:W-:Y:S01]  /*7fe0*/  F2FP.PACK_AB R12, R169, R151 ;  /* 0x00000097a90c723e */ /* 0x000fe200000000ff */
[----:B------:R-:W3:Y:S01]  /*7ff0*/  LDSM.16.MT88.4 R28, [R228+0x9800] ;  /* 0x00980000e41c783b */ /* 0x000ee20000004200 */
[----:B----4-:R-:W-:Y:S02]  /*8000*/  F2FP.PACK_AB R13, R114, R168 ;  /* 0x000000a8720d723e */ /* 0x010fe400000000ff */
[----:B------:R-:W-:-:S03]  /*8010*/  F2FP.PACK_AB R14, R235, R115 ;  /* 0x00000073eb0e723e */ /* 0x000fc600000000ff */
[----:B------:R-:W-:Y:S01]  /*8020*/  HMMA.16816.F32 R88, R16, R24, R88 ;  /* 0x000000181058723c */ /* 0x000fe20000001858 */
[----:B--2---:R-:W-:-:S07]  /*8030*/  F2FP.PACK_AB R15, R158, R116 ;  /* 0x000000749e0f723e */ /* 0x004fce00000000ff */
[----:B------:R-:W-:Y:S01]  /*8040*/  HMMA.16816.F32 R96, R16, R26, R36 ;  /* 0x0000001a1060723c */ /* 0x000fe20000001824 */
[----:B------:R-:W2:Y:S06]  /*8050*/  LDSM.16.MT88.4 R24, [R226+0x9800] ;  /* 0x00980000e218783b */ /* 0x000eac0000004200 */
[----:B------:R-:W-:Y:S02]  /*8060*/  F2FP.PACK_AB R16, R170, R160 ;  /* 0x000000a0aa10723e */ /* 0x000fe400000000ff */
[----:B------:R-:W-:Y:S02]  /*8070*/  F2FP.PACK_AB R17, R171, R150 ;  /* 0x00000096ab11723e */ /* 0x000fe400000000ff */
[----:B------:R-:W-:-:S02]  /*8080*/  F2FP.PACK_AB R18, R230, R122 ;  /* 0x0000007ae612723e */ /* 0x000fc400000000ff */
[----:B------:R-:W-:Y:S01]  /*8090*/  F2FP.PACK_AB R19, R167, R117 ;  /* 0x00000075a713723e */ /* 0x000fe200000000ff */
[----:B-1----:R-:W-:Y:S01]  /*80a0*/  HMMA.16816.F32 R56, R12, R22, R60 ;  /* 0x000000160c38723c */ /* 0x002fe2000000183c */
[----:B------:R-:W-:-:S07]  /*80b0*/  FFMA.FTZ R4, R208, c[0x0][0x23c], -R2 ;  /* 0x00008f00d0047a23 */ /* 0x000fce0000010802 */
[-C--:B------:R-:W-:Y:S01]  /*80c0*/  HMMA.16816.F32 R36, R16, R20.reuse, R44 ;  /* 0x000000141024723c */ /* 0x080fe2000000182c */
[----:B------:R1:W-:Y:S07]  /*80d0*/  MUFU.EX2 R157, R4 ;  /* 0x00000004009d7308 */ /* 0x0003ee0000000800 */
[----:B------:R-:W-:Y:S08]  /*80e0*/  HMMA.16816.F32 R44, R12, R20, R52 ;  /* 0x000000140c2c723c */ /* 0x000ff00000001834 */
[----:B------:R-:W-:Y:S01]  /*80f0*/  HMMA.16816.F32 R52, R16, R22, R40 ;  /* 0x000000161034723c */ /* 0x000fe20000001828 */
[----:B------:R-:W4:Y:S01]  /*8100*/  LDSM.16.MT88.4 R20, [R227+0x9800] ;  /* 0x00980000e314783b */ /* 0x000f220000004200 */
[----:B-1----:R-:W-:-:S04]  /*8110*/  FFMA.FTZ R4, R199, c[0x0][0x23c], -R2 ;  /* 0x00008f00c7047a23 */ /* 0x002fc80000010802 */
[----:B------:R1:W-:Y:S01]  /*8120*/  MUFU.EX2 R113, R4 ;  /* 0x0000000400717308 */ /* 0x0003e20000000800 */
[----:B------:R-:W-:Y:S02]  /*8130*/  IMAD.MOV.U32 R138, RZ, RZ, R156 ;  /* 0x000000ffff8a7224 */ /* 0x000fe400078e009c */
[----:B-1----:R-:W-:-:S05]  /*8140*/  FFMA.FTZ R4, R191, c[0x0][0x23c], -R2 ;  /* 0x00008f00bf047a23 */ /* 0x002fca0000010802 */
[----:B------:R1:W-:Y:S02]  /*8150*/  MUFU.EX2 R118, R4 ;  /* 0x0000000400767308 */ /* 0x0003e40000000800 */
[----:B-1----:R-:W-:-:S06]  /*8160*/  FFMA.FTZ R4, R182, c[0x0][0x23c], -R2 ;  /* 0x00008f00b6047a23 */ /* 0x002fcc0000010802 */
[----:B------:R1:W-:Y:S02]  /*8170*/  MUFU.EX2 R199, R4 ;  /* 0x0000000400c77308 */ /* 0x0003e40000000800 */
[----:B-1----:R-:W-:-:S06]  /*8180*/  FFMA.FTZ R4, R204, c[0x0][0x23c], -R0 ;  /* 0x00008f00cc047a23 */ /* 0x002fcc0000010800 */
[----:B------:R1:W-:Y:S01]  /*8190*/  MUFU.EX2 R156, R4 ;  /* 0x00000004009c7308 */ /* 0x0003e20000000800 */
[----:B---3--:R-:W-:Y:S01]  /*81a0*/  HMMA.16816.F32 R48, R16, R28, R64 ;  /* 0x0000001c1030723c */ /* 0x008fe20000001840 */
[----:B-1----:R-:W-:-:S06]  /*81b0*/  FFMA.FTZ R4, R201, c[0x0][0x23c], -R0 ;  /* 0x00008f00c9047a23 */ /* 0x002fcc0000010800 */
[----:B------:R1:W-:Y:S01]  /*81c0*/  MUFU.EX2 R112, R4 ;  /* 0x0000000400707308 */ /* 0x0003e20000000800 */
[----:B------:R-:W-:Y:S01]  /*81d0*/  HMMA.16816.F32 R60, R12, R30, R80 ;  /* 0x0000001e0c3c723c */ /* 0x000fe20000001850 */
[----:B-1----:R-:W-:-:S06]  /*81e0*/  FFMA.FTZ R4, R188, c[0x0][0x23c], -R0 ;  /* 0x00008f00bc047a23 */ /* 0x002fcc0000010800 */
[----:B------:R1:W3:Y:S01]  /*81f0*/  MUFU.EX2 R119, R4 ;  /* 0x0000000400777308 */ /* 0x0002e20000000800 */
[----:B--2---:R-:W-:Y:S01]  /*8200*/  HMMA.16816.F32 R64, R12, R24, R84 ;  /* 0x000000180c40723c */ /* 0x004fe20000001854 */
[----:B------:R-:W-:-:S07]  /*8210*/  MOV R152, R72 ;  /* 0x0000004800987202 */ /* 0x000fce0000000f00 */
[----:B----4-:R-:W-:Y:S01]  /*8220*/  HMMA.16816.F32 R84, R12, R20, R108 ;  /* 0x000000140c54723c */ /* 0x010fe2000000186c */
[----:B-1----:R-:W-:-:S07]  /*8230*/  FFMA.FTZ R4, R183, c[0x0][0x23c], -R0 ;  /* 0x00008f00b7047a23 */ /* 0x002fce0000010800 */
[----:B------:R-:W-:Y:S01]  /*8240*/  HMMA.16816.F32 R80, R12, R22, R104 ;  /* 0x000000160c50723c */ /* 0x000fe20000001868 */
[----:B------:R1:W-:Y:S07]  /*8250*/  MUFU.EX2 R164, R4 ;  /* 0x0000000400a47308 */ /* 0x0003ee0000000800 */
[C---:B------:R-:W-:Y:S08]  /*8260*/  HMMA.16816.F32 R76, R16.reuse, R20, R76 ;  /* 0x00000014104c723c */ /* 0x040ff0000000184c */
[----:B------:R-:W-:Y:S01]  /*8270*/  HMMA.16816.F32 R32, R16, R22, R32 ;  /* 0x000000161020723c */ /* 0x000fe20000001820 */
[----:B------:R-:W2:Y:S01]  /*8280*/  LDSM.16.MT88.4 R20, [R225+0xa000] ;  /* 0x00a00000e114783b */ /* 0x000ea20000004200 */
[----:B-1----:R-:W-:-:S04]  /*8290*/  FFMA.FTZ R4, R207, c[0x0][0x23c], -R7 ;  /* 0x00008f00cf047a23 */ /* 0x002fc80000010807 */
[----:B------:R1:W-:Y:S01]  /*82a0*/  MUFU.EX2 R159, R4 ;  /* 0x00000004009f7308 */ /* 0x0003e20000000800 */
[----:B------:R-:W-:Y:S01]  /*82b0*/  MOV R155, R148 ;  /* 0x00000094009b7202 */ /* 0x000fe20000000f00 */
[----:B-1----:R-:W-:-:S06]  /*82c0*/  FFMA.FTZ R4, R200, c[0x0][0x23c], -R7 ;  /* 0x00008f00c8047a23 */ /* 0x002fcc0000010807 */
[----:B------:R1:W4:Y:S02]  /*82d0*/  MUFU.EX2 R72, R4 ;  /* 0x0000000400487308 */ /* 0x0003240000000800 */
[----:B-1----:R-:W-:-:S06]  /*82e0*/  FFMA.FTZ R4, R189, c[0x0][0x23c], -R7 ;  /* 0x00008f00bd047a23 */ /* 0x002fcc0000010807 */
[----:B------:R1:W-:Y:S02]  /*82f0*/  MUFU.EX2 R183, R4 ;  /* 0x0000000400b77308 */ /* 0x0003e40000000800 */
[----:B-1----:R-:W-:-:S06]  /*8300*/  FFMA.FTZ R4, R181, c[0x0][0x23c], -R7 ;  /* 0x00008f00b5047a23 */ /* 0x002fcc0000010807 */
[----:B------:R1:W1:Y:S01]  /*8310*/  MUFU.EX2 R148, R4 ;  /* 0x0000000400947308 */ /* 0x0002620000000800 */
[----:B---3--:R-:W-:Y:S01]  /*8320*/  IMAD.MOV.U32 R181, RZ, RZ, R119 ;  /* 0x000000ffffb57224 */ /* 0x008fe200078e0077 */
[----:B------:R-:W-:Y:S01]  /*8330*/  HMMA.16816.F32 R40, R12, R28, R68 ;  /* 0x0000001c0c28723c */ /* 0x000fe20000001844 */
[----:B-1----:R-:W-:-:S05]  /*8340*/  FFMA.FTZ R4, R212, c[0x0][0x23c], -R5 ;  /* 0x00008f00d4047a23 */ /* 0x002fca0000010805 */
[----:B------:R1:W-:Y:S02]  /*8350*/  MUFU.EX2 R208, R4 ;  /* 0x0000000400d07308 */ /* 0x0003e40000000800 */
[----:B------:R-:W-:Y:S01]  /*8360*/  HMMA.16816.F32 R68, R12, R26, R92 ;  /* 0x0000001a0c44723c */ /* 0x000fe2000000185c */
[----:B-1----:R-:W-:-:S05]  /*8370*/  FFMA.FTZ R4, R206, c[0x0][0x23c], -R5 ;  /* 0x00008f00ce047a23 */ /* 0x002fca0000010805 */
[----:B------:R1:W3:Y:S02]  /*8380*/  MUFU.EX2 R212, R4 ;  /* 0x0000000400d47308 */ /* 0x0002e40000000800 */
[C---:B------:R-:W-:Y:S08]  /*8390*/  HMMA.16816.F32 R92, R16.reuse, R30, R100 ;  /* 0x0000001e105c723c */ /* 0x040ff00000001864 */
[----:B------:R-:W-:Y:S01]  /*83a0*/  HMMA.16816.F32 R96, R16, R26, R96 ;  /* 0x0000001a1060723c */ /* 0x000fe20000001860 */
[----:B----4-:R-:W-:Y:S01]  /*83b0*/  F2FP.PACK_AB R12, R72, R159 ;  /* 0x0000009f480c723e */ /* 0x010fe200000000ff */
[----:B------:R-:W-:Y:S01]  /*83c0*/  IMAD.MOV.U32 R123, RZ, RZ, R144 ;  /* 0x000000ffff7b7224 */ /* 0x000fe200078e0090 */
[----:B------:R-:W-:Y:S01]  /*83d0*/  F2FP.PACK_AB R14, R148, R183 ;  /* 0x000000b7940e723e */ /* 0x000fe200000000ff */
[----:B------:R-:W4:Y:S01]  /*83e0*/  LDSM.16.MT88.4 R28, [R228+0xa000] ;  /* 0x00a00000e41c783b */ /* 0x000f220000004200 */
[----:B-1----:R-:W-:Y:S01]  /*83f0*/  FFMA.FTZ R4, R194, c[0x0][0x23c], -R5 ;  /* 0x00008f00c2047a23 */ /* 0x002fe20000010805 */
[----:B------:R-:W-:-:S02]  /*8400*/  MOV R194, R118 ;  /* 0x0000007600c27202 */ /* 0x000fc40000000f00 */
[----:B------:R-:W-:Y:S01]  /*8410*/  HMMA.16816.F32 R100, R16, R24, R88 ;  /* 0x000000181064723c */ /* 0x000fe20000001858 */
[----:B------:R1:W-:Y:S01]  /*8420*/  MUFU.EX2 R182, R4 ;  /* 0x0000000400b67308 */ /* 0x0003e20000000800 */
[----:B------:R-:W-:Y:S01]  /*8430*/  IMAD.MOV.U32 R118, RZ, RZ, R149 ;  /* 0x000000ffff767224 */ /* 0x000fe200078e0095 */
[----:B---3--:R-:W-:Y:S01]  /*8440*/  F2FP.PACK_AB R13, R212, R208 ;  /* 0x000000d0d40d723e */ /* 0x008fe200000000ff */
[----:B------:R-:W3:Y:S03]  /*8450*/  LDSM.16.MT88.4 R24, [R226+0xa000] ;  /* 0x00a00000e218783b */ /* 0x000ee60000004200 */
[----:B------:R-:W-:Y:S02]  /*8460*/  F2FP.PACK_AB R16, R113, R157 ;  /* 0x0000009d7110723e */ /* 0x000fe400000000ff */
[----:B------:R-:W-:Y:S02]  /*8470*/  F2FP.PACK_AB R17, R112, R156 ;  /* 0x0000009c7011723e */ /* 0x000fe400000000ff */
[----:B------:R-:W-:-:S02]  /*8480*/  F2FP.PACK_AB R18, R199, R194 ;  /* 0x000000c2c712723e */ /* 0x000fc400000000ff */
[----:B------:R-:W-:-:S07]  /*8490*/  F2FP.PACK_AB R19, R164, R181 ;  /* 0x000000b5a413723e */ /* 0x000fce00000000ff */
[----:B--2---:R-:W-:Y:S07]  /*84a0*/  HMMA.16816.F32 R108, R16, R20, R36 ;  /* 0x00000014106c723c */ /* 0x004fee0000001824 */
[----:B------:R-:W-:Y:S02]  /*84b0*/  FFMA.FTZ R39, R218, c[0x0][0x23c], -R2 ;  /* 0x00008f00da277a23 */ /* 0x000fe40000010802 */
[----:B------:R-:W2:Y:S04]  /*84c0*/  LDL.LU R218, [R1+0x158] ;  /* 0x0001580001da7983 */ /* 0x000ea80000300800 */
[----:B------:R-:W2:Y:S01]  /*84d0*/  LDL.LU R191, [R1+0xc] ;  /* 0x00000c0001bf7983 */ /* 0x000ea20000300800 */
[----:B-1----:R-:W-:-:S04]  /*84e0*/  FFMA.FTZ R4, R186, c[0x0][0x23c], -R5 ;  /* 0x00008f00ba047a23 */ /* 0x002fc80000010805 */
[----:B------:R-:W1:Y:S01]  /*84f0*/  MUFU.EX2 R149, R4 ;  /* 0x0000000400957308 */ /* 0x000e620000000800 */
[----:B------:R-:W-:Y:S01]  /*8500*/  MOV R172, R135 ;  /* 0x0000008700ac7202 */ /* 0x000fe20000000f00 */
[----:B------:R-:W-:Y:S01]  /*8510*/  IMAD.MOV.U32 R135, RZ, RZ, R147 ;  /* 0x000000ffff877224 */ /* 0x000fe200078e0093 */
[----:B------:R-:W-:Y:S01]  /*8520*/  MOV R120, R138 ;  /* 0x0000008a00787202 */ /* 0x000fe20000000f00 */
[----:B------:R-:W-:Y:S01]  /*8530*/  HMMA.16816.F32 R104, R16, R22, R52 ;  /* 0x000000161068723c */ /* 0x000fe20000001834 */
[----:B------:R-:W-:Y:S02]  /*8540*/  MOV R165, R146 ;  /* 0x0000009200a57202 */ /* 0x000fe40000000f00 */
[----:B------:R-:W-:Y:S02]  /*8550*/  MOV R162, R145 ;  /* 0x0000009100a27202 */ /* 0x000fe40000000f00 */
[----:B------:R-:W-:Y:S02]  /*8560*/  MOV R176, R137 ;  /* 0x0000008900b07202 */ /* 0x000fe40000000f00 */
[----:B-1----:R-:W-:-:S02]  /*8570*/  F2FP.PACK_AB R15, R149, R182 ;  /* 0x000000b6950f723e */ /* 0x002fc400000000ff */
[----:B------:R-:W-:-:S05]  /*8580*/  MOV R163, R136 ;  /* 0x0000008800a37202 */ /* 0x000fca0000000f00 */
[C---:B------:R-:W-:Y:S08]  /*8590*/  HMMA.16816.F32 R136, R12.reuse, R20, R44 ;  /* 0x000000140c88723c */ /* 0x040ff0000000182c */
[C---:B------:R-:W-:Y:S01]  /*85a0*/  HMMA.16816.F32 R144, R12.reuse, R22, R56 ;  /* 0x000000160c90723c */ /* 0x040fe20000001838 */
[----:B------:R-:W1:Y:S01]  /*85b0*/  LDSM.16.MT88.4 R20, [R227+0xa000] ;  /* 0x00a00000e314783b */ /* 0x000e620000004200 */
[----:B------:R-:W-:Y:S01]  /*85c0*/  MOV R174, R154 ;  /* 0x0000009a00ae7202 */ /* 0x000fe20000000f00 */
[----:B------:R-:W-:Y:S01]  /*85d0*/  IMAD.MOV.U32 R121, RZ, RZ, R155 ;  /* 0x000000ffff797224 */ /* 0x000fe200078e009b */
[----:B------:R-:W-:Y:S01]  /*85e0*/  MOV R119, R153 ;  /* 0x0000009900777202 */ /* 0x000fe20000000f00 */
[----:B------:R-:W-:Y:S01]  /*85f0*/  IMAD.MOV.U32 R173, RZ, RZ, R163 ;  /* 0x000000ffffad7224 */ /* 0x000fe200078e00a3 */
[----:B------:R-:W-:Y:S01]  /*8600*/  MOV R177, R176 ;  /* 0x000000b000b17202 */ /* 0x000fe20000000f00 */
[----:B------:R-:W-:Y:S01]  /*8610*/  IMAD.MOV.U32 R175, RZ, RZ, R165 ;  /* 0x000000ffffaf7224 */ /* 0x000fe200078e00a5 */
[----:B----4-:R-:W-:Y:S01]  /*8620*/  HMMA.16816.F32 R88, R12, R28, R40 ;  /* 0x0000001c0c58723c */ /* 0x010fe20000001828 */
[----:B------:R-:W-:Y:S01]  /*8630*/  MOV R166, R162 ;  /* 0x000000a200a67202 */ /* 0x000fe20000000f00 */
[----:B------:R-:W-:Y:S01]  /*8640*/  IMAD.MOV.U32 R165, RZ, RZ, R118 ;  /* 0x000000ffffa57224 */ /* 0x000fe200078e0076 */
[----:B------:R-:W-:-:S02]  /*8650*/  MOV R163, R172 ;  /* 0x000000ac00a37202 */ /* 0x000fc40000000f00 */
[----:B------:R-:W-:Y:S01]  /*8660*/  MOV R176, R174 ;  /* 0x000000ae00b07202 */ /* 0x000fe20000000f00 */
[----:B------:R-:W-:Y:S01]  /*8670*/  IMAD.MOV.U32 R174, RZ, RZ, R121 ;  /* 0x000000ffffae7224 */ /* 0x000fe200078e0079 */
[----:B------:R-:W-:Y:S01]  /*8680*/  MOV R162, R119 ;  /* 0x0000007700a27202 */ /* 0x000fe20000000f00 */
[----:B---3--:R-:W-:Y:S01]  /*8690*/  HMMA.16816.F32 R52, R12, R24, R64 ;  /* 0x000000180c34723c */ /* 0x008fe20000001840 */
        /* <DEDUP_REMOVED lines=9> */
[--C-:B------:R-:W-:Y:S01]  /*8730*/  FFMA.FTZ R121, R140, c[0x0][0x23c], -R2.reuse ;  /* 0x00008f008c797a23 */ /* 0x100fe20000010802 */
[C---:B------:R-:W-:Y:S08]  /*8740*/  HMMA.16816.F32 R56, R12.reuse, R30, R60 ;  /* 0x0000001e0c38723c */ /* 0x040ff0000000183c */
[----:B-1----:R-:W-:Y:S08]  /*8750*/  HMMA.16816.F32 R40, R12, R22, R80 ;  /* 0x000000160c28723c */ /* 0x002ff00000001850 */
[----:B------:R-:W-:Y:S07]  /*8760*/  HMMA.16816.F32 R80, R16, R26, R96 ;  /* 0x0000001a1050723c */ /* 0x000fee0000001860 */
[----:B------:R-:W-:-:S02]  /*8770*/  FFMA.FTZ R96, R195, c[0x0][0x23c], -R2 ;  /* 0x00008f00c3607a23 */ /* 0x000fc40000010802 */
[----:B------:R-:W-:Y:S01]  /*8780*/  FFMA.FTZ R97, R184, c[0x0][0x23c], -R2 ;  /* 0x00008f00b8617a23 */ /* 0x000fe20000010802 */
[----:B------:R-:W-:Y:S07]  /*8790*/  HMMA.16816.F32 R60, R16, R30, R92 ;  /* 0x0000001e103c723c */ /* 0x000fee000000185c */
[--C-:B------:R-:W-:Y:S02]  /*87a0*/  FFMA.FTZ R31, R217, c[0x0][0x23c], -R0.reuse ;  /* 0x00008f00d91f7a23 */ /* 0x100fe40000010800 */
[----:B------:R-:W3:Y:S01]  /*87b0*/  LDL.LU R217, [R1+0x154] ;  /* 0x0001540001d97983 */ /* 0x000ee20000300800 */
[----:B------:R-:W-:-:S03]  /*87c0*/  FFMA.FTZ R30, R215, c[0x0][0x23c], -R0 ;  /* 0x00008f00d71e7a23 */ /* 0x000fc60000010800 */
[----:B------:R-:W4:Y:S01]  /*87d0*/  LDL.LU R215, [R1+0x150] ;  /* 0x0001500001d77983 */ /* 0x000f220000300800 */
[----:B--2---:R-:W-:-:S04]  /*87e0*/  FFMA.FTZ R2, R191, c[0x0][0x23c], -R5 ;  /* 0x00008f00bf027a23 */ /* 0x004fc80000010805 */
[----:B------:R1:W-:Y:S02]  /*87f0*/  MUFU.EX2 R201, R2 ;  /* 0x0000000200c97308 */ /* 0x0003e40000000800 */
[----:B-1----:R-:W-:Y:S02]  /*8800*/  FFMA.FTZ R2, R220, c[0x0][0x23c], -R5 ;  /* 0x00008f00dc027a23 */ /* 0x002fe40000010805 */
[----:B------:R-:W2:Y:S01]  /*8810*/  LDL.LU R220, [R1+0x14c] ;  /* 0x00014c0001dc7983 */ /* 0x000ea20000300800 */
[----:B------:R-:W-:Y:S01]  /*8820*/  MOV R161, R152 ;  /* 0x0000009800a17202 */ /* 0x000fe20000000f00 */
[----:B------:R-:W-:Y:S01]  /*8830*/  HMMA.16816.F32 R44, R12, R20, R84 ;  /* 0x000000140c2c723c */ /* 0x000fe20000001854 */
[----:B------:R-:W-:-:S07]  /*8840*/  FFMA.FTZ R4, R251, c[0x0][0x23c], -R7 ;  /* 0x00008f00fb047a23 */ /* 0x000fce0000010807 */
[----:B------:R-:W-:Y:S01]  /*8850*/  HMMA.16816.F32 R152, R16, R28, R48 ;  /* 0x0000001c1098723c */ /* 0x000fe20000001830 */
[----:B------:R1:W-:Y:S07]  /*8860*/  MUFU.EX2 R204, R4 ;  /* 0x0000000400cc7308 */ /* 0x0003ee0000000800 */
[----:B------:R-:W-:Y:S01]  /*8870*/  HMMA.16816.F32 R48, R12, R26, R68 ;  /* 0x0000001a0c30723c */ /* 0x000fe20000001844 */
[----:B------:R-:W-:Y:S07]  /*8880*/  LDSM.16.MT88.4 R12, [R227+0xa800] ;  /* 0x00a80000e30c783b */ /* 0x000fee0000004200 */
[----:B------:R-:W-:Y:S01]  /*8890*/  HMMA.16816.F32 R84, R16, R20, R76 ;  /* 0x000000141054723c */ /* 0x000fe2000000184c */
[----:B-1----:R-:W-:-:S07]  /*88a0*/  FFMA.FTZ R4, R246, c[0x0][0x23c], -R7 ;  /* 0x00008f00f6047a23 */ /* 0x002fce0000010807 */
[C---:B------:R-:W-:Y:S01]  /*88b0*/  HMMA.16816.F32 R68, R16.reuse, R24, R100 ;  /* 0x000000181044723c */ /* 0x040fe20000001864 */
[----:B------:R-:W1:Y:S07]  /*88c0*/  LDSM.16.MT88.4 R24, [R225+0xa800] ;  /* 0x00a80000e118783b */ /* 0x000e6e0000004200 */
[----:B------:R-:W-:Y:S01]  /*88d0*/  HMMA.16816.F32 R76, R16, R22, R32 ;  /* 0x00000016104c723c */ /* 0x000fe20000001820 */
[----:B------:R-:W1:Y:S04]  /*88e0*/  LDSM.16.MT88.4 R20, [R228+0xa800] ;  /* 0x00a80000e414783b */ /* 0x000e680000004200 */
[----:B------:R-:W1:Y:S01]  /*88f0*/  LDSM.16.MT88.4 R16, [R226+0xa800] ;  /* 0x00a80000e210783b */ /* 0x000e620000004200 */
[----:B------:R3:W1:Y:S01]  /*8900*/  MUFU.EX2 R207, R4 ;  /* 0x0000000400cf7308 */ /* 0x0006620000000800 */
[----:B------:R-:W-:Y:S01]  /*8910*/  MOV R186, R122 ;  /* 0x0000007a00ba7202 */ /* 0x000fe20000000f00 */
[----:B------:R-:W-:Y:S01]  /*8920*/  IMAD.MOV.U32 R94, RZ, RZ, R123 ;  /* 0x000000ffff5e7224 */ /* 0x000fe200078e007b */
[----:B------:R-:W-:Y:S01]  /*8930*/  MOV R252, R124 ;  /* 0x0000007c00fc7202 */ /* 0x000fe20000000f00 */
[----:B------:R-:W-:-:S02]  /*8940*/  IMAD.MOV.U32 R251, RZ, RZ, R125 ;  /* 0x000000fffffb7224 */ /* 0x000fc400078e007d */
[--C-:B------:R-:W-:Y:S02]  /*8950*/  FFMA.FTZ R29, R249, c[0x0][0x23c], -R0.reuse ;  /* 0x00008f00f91d7a23 */ /* 0x100fe40000010800 */
[--C-:B------:R-:W-:Y:S01]  /*8960*/  FFMA.FTZ R28, R222, c[0x0][0x23c], -R0.reuse ;  /* 0x00008f00de1c7a23 */ /* 0x100fe20000010800 */
[----:B------:R3:W-:Y:S01]  /*8970*/  MUFU.EX2 R200, R2 ;  /* 0x0000000200c87308 */ /* 0x0007e20000000800 */
[--C-:B------:R-:W-:Y:S02]  /*8980*/  FFMA.FTZ R98, R216, c[0x0][0x23c], -R0.reuse ;  /* 0x00008f00d8627a23 */ /* 0x100fe40000010800 */
[--C-:B------:R-:W-:Y:S02]  /*8990*/  FFMA.FTZ R99, R209, c[0x0][0x23c], -R0.reuse ;  /* 0x00008f00d1637a23 */ /* 0x100fe40000010800 */
[----:B---3--:R-:W-:Y:S02]  /*89a0*/  FFMA.FTZ R4, R221, c[0x0][0x23c], -R7 ;  /* 0x00008f00dd047a23 */ /* 0x008fe40000010807 */
[----:B------:R-:W-:-:S02]  /*89b0*/  FFMA.FTZ R100, R196, c[0x0][0x23c], -R0 ;  /* 0x00008f00c4647a23 */ /* 0x000fc40000010800 */
[----:B------:R3:W-:Y:S01]  /*89c0*/  MUFU.EX2 R206, R4 ;  /* 0x0000000400ce7308 */ /* 0x0007e20000000800 */
[--C-:B------:R-:W-:Y:S02]  /*89d0*/  FFMA.FTZ R101, R190, c[0x0][0x23c], -R0.reuse ;  /* 0x00008f00be657a23 */ /* 0x100fe40000010800 */
[--C-:B------:R-:W-:Y:S02]  /*89e0*/  FFMA.FTZ R122, R185, c[0x0][0x23c], -R0.reuse ;  /* 0x00008f00b97a7a23 */ /* 0x100fe40000010800 */
[--C-:B------:R-:W-:Y:S02]  /*89f0*/  FFMA.FTZ R123, R180, c[0x0][0x23c], -R0.reuse ;  /* 0x00008f00b47b7a23 */ /* 0x100fe40000010800 */
[--C-:B------:R-:W-:Y:S02]  /*8a00*/  FFMA.FTZ R124, R178, c[0x0][0x23c], -R0.reuse ;  /* 0x00008f00b27c7a23 */ /* 0x100fe40000010800 */
[----:B------:R-:W-:Y:S02]  /*8a10*/  FFMA.FTZ R125, R142, c[0x0][0x23c], -R0 ;  /* 0x00008f008e7d7a23 */ /* 0x000fe40000010800 */
[----:B------:R-:W-:-:S02]  /*8a20*/  FFMA.FTZ R0, R250, c[0x0][0x23c], -R5 ;  /* 0x00008f00fa007a23 */ /* 0x000fc40000010805 */
[----:B------:R-:W-:Y:S02]  /*8a30*/  FFMA.FTZ R2, R245, c[0x0][0x23c], -R5 ;  /* 0x00008f00f5027a23 */ /* 0x000fe40000010805 */
[----:B---3--:R-:W-:Y:S01]  /*8a40*/  FFMA.FTZ R4, R218, c[0x0][0x23c], -R7 ;  /* 0x00008f00da047a23 */ /* 0x008fe20000010807 */
[----:B------:R-:W-:Y:S01]  /*8a50*/  MOV R93, R134 ;  /* 0x00000086005d7202 */ /* 0x000fe20000000f00 */
[----:B------:R-:W-:Y:S01]  /*8a60*/  IMAD.MOV.U32 R221, RZ, RZ, R135 ;  /* 0x000000ffffdd7224 */ /* 0x000fe200078e0087 */
[----:B------:R-:W-:Y:S08]  /*8a70*/  MUFU.EX2 R134, R2 ;  /* 0x0000000200867308 */ /* 0x000ff00000000800 */
[----:B------:R1:W3:Y:S08]  /*8a80*/  MUFU.EX2 R202, R4 ;  /* 0x0000000400ca7308 */ /* 0x0002f00000000800 */
[----:B------:R3:W2:Y:S01]  /*8a90*/  MUFU.EX2 R135, R0 ;  /* 0x0000000000877308 */ /* 0x0006a20000000800 */
[----:B------:R-:W-:Y:S01]  /*8aa0*/  MOV R191, R116 ;  /* 0x0000007400bf7202 */ /* 0x000fe20000000f00 */
[----:B------:R-:W-:Y:S01]  /*8ab0*/  IMAD.MOV.U32 R189, RZ, RZ, R117 ;  /* 0x000000ffffbd7224 */ /* 0x000fe200078e0075 */
[----:B------:R-:W-:Y:S01]  /*8ac0*/  MOV R188, R115 ;  /* 0x0000007300bc7202 */ /* 0x000fe20000000f00 */
[--C-:B----4-:R-:W-:Y:S01]  /*8ad0*/  FFMA.FTZ R34, R215, c[0x0][0x23c], -R7.reuse ;  /* 0x00008f00d7227a23 */ /* 0x110fe20000010807 */
[----:B------:R-:W-:Y:S01]  /*8ae0*/  MOV R95, R114 ;  /* 0x00000072005f7202 */ /* 0x000fe20000000f00 */
[--C-:B------:R-:W-:Y:S01]  /*8af0*/  FFMA.FTZ R33, R217, c[0x0][0x23c], -R7.reuse ;  /* 0x00008f00d9217a23 */ /* 0x100fe20000010807 */
[----:B------:R-:W-:Y:S01]  /*8b00*/  MOV R92, R113 ;  /* 0x00000071005c7202 */ /* 0x000fe20000000f00 */
[--C-:B------:R-:W-:Y:S01]  /*8b10*/  FFMA.FTZ R32, R211, c[0x0][0x23c], -R7.reuse ;  /* 0x00008f00d3207a23 */ /* 0x100fe20000010807 */
[----:B------:R-:W-:Y:S01]  /*8b20*/  MOV R246, R112 ;  /* 0x0000007000f67202 */ /* 0x000fe20000000f00 */
[--C-:B------:R-:W-:Y:S01]  /*8b30*/  FFMA.FTZ R102, R205, c[0x0][0x23c], -R7.reuse ;  /* 0x00008f00cd667a23 */ /* 0x100fe20000010807 */
[----:B------:R-:W-:Y:S01]  /*8b40*/  MOV R185, R6 ;  /* 0x0000000600b97202 */ /* 0x000fe20000000f00 */
[--C-:B------:R-:W-:Y:S01]  /*8b50*/  FFMA.FTZ R103, R198, c[0x0][0x23c], -R7.reuse ;  /* 0x00008f00c6677a23 */ /* 0x100fe20000010807 */
[----:B-1----:R-:W-:Y:S01]  /*8b60*/  F2FP.PACK_AB R4, R207, R204 ;  /* 0x000000cccf04723e */ /* 0x002fe200000000ff */
[--C-:B------:R-:W-:Y:S01]  /*8b70*/  FFMA.FTZ R112, R192, c[0x0][0x23c], -R7.reuse ;  /* 0x00008f00c0707a23 */ /* 0x100fe20000010807 */
[----:B---3--:R-:W-:Y:S01]  /*8b80*/  F2FP.PACK_AB R6, R202, R206 ;  /* 0x000000ceca06723e */ /* 0x008fe200000000ff */
        /* <DEDUP_REMOVED lines=9> */
[----:B------:R-:W-:Y:S01]  /*8c20*/  F2FP.PACK_AB R5, R200, R201 ;  /* 0x000000c9c805723e */ /* 0x000fe200000000ff */
        /* <DEDUP_REMOVED lines=17> */
[----:B------:R-:W-:Y:S02]  /*8d40*/  MOV R249, R173 ;  /* 0x000000ad00f97202 */ /* 0x000fe40000000f00 */
[----:B------:R-:W-:Y:S02]  /*8d50*/  MOV R141, R175 ;  /* 0x000000af008d7202 */ /* 0x000fe40000000f00 */
[----:B------:R-:W-:Y:S02]  /*8d60*/  MOV R195, R162 ;  /* 0x000000a200c37202 */ /* 0x000fe40000000f00 */
[----:B------:R-:W-:-:S02]  /*8d70*/  MOV R142, R128 ;  /* 0x00000080008e7202 */ /* 0x000fc40000000f00 */
[----:B------:R-:W-:Y:S01]  /*8d80*/  MOV R180, R131 ;  /* 0x0000008300b47202 */ /* 0x000fe20000000f00 */
[----:B------:R-:W-:Y:S02]  /*8d90*/  IMAD.MOV.U32 R196, RZ, RZ, R127 ;  /* 0x000000ffffc47224 */ /* 0x000fe400078e007f */
[----:B--2---:R-:W-:Y:S01]  /*8da0*/  FFMA.FTZ R35, R220, c[0x0][0x23c], -R7 ;  /* 0x00008f00dc237a23 */ /* 0x004fe20000010807 */
        /* <DEDUP_REMOVED lines=11> */
[----:B------:R-:W-:Y:S01]  /*8e60*/  IMAD.MOV.U32 R215, RZ, RZ, R250 ;  /* 0x000000ffffd77224 */ /* 0x000fe200078e00fa */
[----:B------:R-:W-:Y:S02]  /*8e70*/  MOV R250, R142 ;  /* 0x0000008e00fa7202 */ /* 0x000fe40000000f00 */
[----:B------:R-:W-:Y:S01]  /*8e80*/  MOV R142, R178 ;  /* 0x000000b2008e7202 */ /* 0x000fe20000000f00 */
        /* <DEDUP_REMOVED lines=8> */
[----:B------:R-:W2:Y:S04]  /*8f10*/  LDL.LU R72, [R1+0x148] ;  /* 0x0001480001487983 */ /* 0x000ea80000300800 */
[----:B------:R-:W3:Y:S04]  /*8f20*/  LDL.LU R217, [R1+0xa4] ;  /* 0x0000a40001d97983 */ /* 0x000ee80000300800 */
[----:B------:R-:W3:Y:S01]  /*8f30*/  LDL.LU R245, [R1+0xa8] ;  /* 0x0000a80001f57983 */ /* 0x000ee20000300800 */
[----:B------:R-:W-:Y:S01]  /*8f40*/  IMAD.MOV.U32 R143, RZ, RZ, R177 ;  /* 0x000000ffff8f7224 */ /* 0x000fe200078e00b1 */
[----:B------:R-:W-:Y:S01]  /*8f50*/  MOV R179, R176 ;  /* 0x000000b000b37202 */ /* 0x000fe20000000f00 */
[----:B------:R-:W-:Y:S01]  /*8f60*/  FADD.FTZ R75, R75, R133 ;  /* 0x000000854b4b7221 */ /* 0x000fe20000010000 */
[----:B------:R-:W-:Y:S01]  /*8f70*/  MOV R176, R129 ;  /* 0x0000008100b07202 */ /* 0x000fe20000000f00 */
[----:B------:R-:W-:Y:S01]  /*8f80*/  MUFU.EX2 R128, R39 ;  /* 0x0000002700807308 */ /* 0x000fe20000000800 */
[----:B------:R-:W-:-:S07]  /*8f90*/  MOV R177, R132 ;  /* 0x0000008400b17202 */ /* 0x000fce0000000f00 */
[----:B------:R-:W-:Y:S08]  /*8fa0*/  MUFU.EX2 R130, R38 ;  /* 0x0000002600827308 */ /* 0x000ff00000000800 */
[----:B------:R-:W-:Y:S08]  /*8fb0*/  MUFU.EX2 R132, R37 ;  /* 0x0000002500847308 */ /* 0x000ff00000000800 */
[----:B------:R-:W-:Y:S08]  /*8fc0*/  MUFU.EX2 R133, R36 ;  /* 0x0000002400857308 */ /* 0x000ff00000000800 */
[----:B------:R-:W-:Y:S08]  /*8fd0*/  MUFU.EX2 R126, R31 ;  /* 0x0000001f007e7308 */ /* 0x000ff00000000800 */
[----:B------:R1:W4:Y:S08]  /*8fe0*/  MUFU.EX2 R127, R30 ;  /* 0x0000001e007f7308 */ /* 0x0003300000000800 */
[----:B------:R4:W-:Y:S08]  /*8ff0*/  MUFU.EX2 R129, R29 ;  /* 0x0000001d00817308 */ /* 0x0009f00000000800 */
[----:B------:R4:W4:Y:S01]  /*9000*/  MUFU.EX2 R131, R28 ;  /* 0x0000001c00837308 */ /* 0x0009220000000800 */
[----:B------:R-:W-:-:S02]  /*9010*/  FADD.FTZ R5, R220, R215 ;  /* 0x000000d7dc057221 */ /* 0x000fc40000010000 */
[----:B------:R-:W-:Y:S02]  /*9020*/  FADD.FTZ R4, R250, R75 ;  /* 0x0000004bfa047221 */ /* 0x000fe40000010000 */
[----:B-1----:R-:W-:Y:S01]  /*9030*/  FADD.FTZ R30, R180, R5 ;  /* 0x00000005b41e7221 */ /* 0x002fe20000010000 */
[----:B----4-:R-:W-:Y:S01]  /*9040*/  F2FP.PACK_AB R5, R127, R126 ;  /* 0x0000007e7f05723e */ /* 0x010fe200000000ff */
[----:B------:R-:W-:Y:S02]  /*9050*/  FADD.FTZ R29, R142, R7 ;  /* 0x000000078e1d7221 */ /* 0x000fe40000010000 */
[----:B------:R-:W-:Y:S01]  /*9060*/  FADD.FTZ R28, R185, R4 ;  /* 0x00000004b91c7221 */ /* 0x000fe20000010000 */
[----:B------:R-:W-:Y:S02]  /*9070*/  F2FP.PACK_AB R4, R130, R128 ;  /* 0x000000808204723e */ /* 0x000fe400000000ff */
[----:B------:R-:W-:Y:S01]  /*9080*/  F2FP.PACK_AB R7, R131, R129 ;  /* 0x000000818307723e */ /* 0x000fe200000000ff */
[----:B------:R-:W-:Y:S08]  /*9090*/  MUFU.EX2 R75, R34 ;  /* 0x00000022004b7308 */ /* 0x000ff00000000800 */
        /* <DEDUP_REMOVED lines=9> */
[----:B------:R-:W-:Y:S01]  /*9130*/  MUFU.EX2 R101, R101 ;  /* 0x0000006500657308 */ /* 0x000fe20000000800 */
        /* <DEDUP_REMOVED lines=11> */
[----:B------:R-:W-:Y:S02]  /*91f0*/  MOV R205, R184 ;  /* 0x000000b800cd7202 */ /* 0x000fe40000000f00 */
[----:B------:R-:W-:-:S02]  /*9200*/  MOV R215, R249 ;  /* 0x000000f900d77202 */ /* 0x000fc40000000f00 */
[----:B------:R-:W-:Y:S02]  /*9210*/  MOV R143, R150 ;  /* 0x00000096008f7202 */ /* 0x000fe40000000f00 */
[----:B------:R-:W-:Y:S02]  /*9220*/  MOV R198, R213 ;  /* 0x000000d500c67202 */ /* 0x000fe40000000f00 */
[----:B------:R-:W-:Y:S01]  /*9230*/  MOV R203, R171 ;  /* 0x000000ab00cb7202 */ /* 0x000fe20000000f00 */
[----:B------:R-:W-:Y:S01]  /*9240*/  IMAD.MOV.U32 R218, RZ, RZ, R194 ;  /* 0x000000ffffda7224 */ /* 0x000fe200078e00c2 */
[----:B------:R-:W-:Y:S01]  /*9250*/  MOV R194, R167 ;  /* 0x000000a700c27202 */ /* 0x000fe20000000f00 */
[----:B------:R-:W-:Y:S01]  /*9260*/  IMAD.MOV.U32 R249, RZ, RZ, R246 ;  /* 0x000000fffff97224 */ /* 0x000fe200078e00f6 */
[----:B------:R-:W-:Y:S01]  /*9270*/  MOV R213, R181 ;  /* 0x000000b500d57202 */ /* 0x000fe20000000f00 */
[----:B---3--:R-:W-:-:S04]  /*9280*/  FADD.FTZ R6, R245, R217 ;  /* 0x000000d9f5067221 */ /* 0x008fc80000010000 */
[----:B------:R-:W-:Y:S01]  /*9290*/  FADD.FTZ R31, R178, R6 ;  /* 0x00000006b21f7221 */ /* 0x000fe20000010000 */
[----:B------:R-:W-:-:S07]  /*92a0*/  F2FP.PACK_AB R6, R133, R132 ;  /* 0x000000848506723e */ /* 0x000fce00000000ff */
[C---:B------:R-:W-:Y:S01]  /*92b0*/  HMMA.16816.F32 R52, R4.reuse, R26, R104 ;  /* 0x0000001a0434723c */ /* 0x040fe20000001868 */
[----:B------:R-:W-:Y:S07]  /*92c0*/  MUFU.EX2 R104, R33 ;  /* 0x0000002100687308 */ /* 0x000fee0000000800 */
[C---:B------:R-:W-:Y:S01]  /*92d0*/  HMMA.16816.F32 R40, R4.reuse, R22, R60 ;  /* 0x000000160428723c */ /* 0x040fe2000000183c */
[----:B------:R-:W-:Y:S07]  /*92e0*/  MUFU.EX2 R62, R35 ;  /* 0x00000023003e7308 */ /* 0x000fee0000000800 */
[C---:B------:R-:W-:Y:S01]  /*92f0*/  HMMA.16816.F32 R36, R4.reuse, R16, R68 ;  /* 0x000000100424723c */ /* 0x040fe20000001844 */
[----:B------:R1:W3:Y:S07]  /*9300*/  MUFU.EX2 R63, R32 ;  /* 0x00000020003f7308 */ /* 0x0002ee0000000800 */
[C---:B------:R-:W-:Y:S01]  /*9310*/  HMMA.16816.F32 R56, R4.reuse, R24, R108 ;  /* 0x000000180438723c */ /* 0x040fe2000000186c */
[----:B------:R-:W-:Y:S07]  /*9320*/  LDSM.16.MT88.4 R24, [R225+0xb000] ;  /* 0x00b00000e118783b */ /* 0x000fee0000004200 */
[C---:B------:R-:W-:Y:S01]  /*9330*/  HMMA.16816.F32 R152, R4.reuse, R20, R152 ;  /* 0x000000140498723c */ /* 0x040fe20000001898 */
[----:B------:R-:W-:Y:S07]  /*9340*/  LDSM.16.MT88.4 R20, [R228+0xb000] ;  /* 0x00b00000e414783b */ /* 0x000fee0000004200 */
[C---:B-1----:R-:W-:Y:S01]  /*9350*/  HMMA.16816.F32 R32, R4.reuse, R18, R80 ;  /* 0x000000120420723c */ /* 0x042fe20000001850 */
[----:B------:R-:W1:Y:S07]  /*9360*/  LDSM.16.MT88.4 R16, [R226+0xb000] ;  /* 0x00b00000e210783b */ /* 0x000e6e0000004200 */
[C---:B------:R-:W-:Y:S08]  /*9370*/  HMMA.16816.F32 R84, R4.reuse, R12, R84 ;  /* 0x0000000c0454723c */ /* 0x040ff00000001854 */
[----:B------:R-:W-:Y:S01]  /*9380*/  HMMA.16816.F32 R44, R4, R14, R76 ;  /* 0x0000000e042c723c */ /* 0x000fe2000000184c */
[----:B------:R-:W4:Y:S01]  /*9390*/  LDSM.16.MT88.4 R12, [R227+0xb000] ;  /* 0x00b00000e30c783b */ /* 0x000f220000004200 */
[----:B------:R2:W-:Y:S08]  /*93a0*/  MUFU.EX2 R61, R2 ;  /* 0x00000002003d7308 */ /* 0x0005f00000000800 */
[----:B------:R-:W1:Y:S01]  /*93b0*/  MUFU.EX2 R60, R0 ;  /* 0x00000000003c7308 */ /* 0x000e620000000800 */
[----:B------:R-:W-:-:S02]  /*93c0*/  FADD.FTZ R4, R209, R31 ;  /* 0x0000001fd1047221 */ /* 0x000fc40000010000 */
[----:B------:R-:W-:Y:S01]  /*93d0*/  FADD.FTZ R5, R216, R30 ;  /* 0x0000001ed8057221 */ /* 0x000fe20000010000 */
[----:B---3--:R-:W-:Y:S01]  /*93e0*/  F2FP.PACK_AB R6, R63, R104 ;  /* 0x000000683f06723e */ /* 0x008fe200000000ff */
[----:B--2---:R-:W-:Y:S01]  /*93f0*/  FADD.FTZ R30, R72, R4 ;  /* 0x00000004481e7221 */ /* 0x004fe20000010000 */
[----:B------:R-:W-:Y:S01]  /*9400*/  F2FP.PACK_AB R4, R75, R62 ;  /* 0x0000003e4b04723e */ /* 0x000fe200000000ff */
[----:B------:R-:W-:Y:S01]  /*9410*/  FADD.FTZ R31, R243, R5 ;  /* 0x00000005f31f7221 */ /* 0x000fe20000010000 */
[----:B------:R-:W-:Y:S01]  /*9420*/  F2FP.PACK_AB R7, R65, R64 ;  /* 0x000000404107723e */ /* 0x000fe200000000ff */
[----:B------:R-:W-:Y:S01]  /*9430*/  FADD.FTZ R2, R196, R29 ;  /* 0x0000001dc4027221 */ /* 0x000fe20000010000 */
[----:B------:R-:W-:Y:S02]  /*9440*/  MOV R196, R179 ;  /* 0x000000b300c47202 */ /* 0x000fe40000000f00 */
[----:B-1----:R-:W-:Y:S01]  /*9450*/  F2FP.PACK_AB R5, R60, R61 ;  /* 0x0000003d3c05723e */ /* 0x002fe200000000ff */
[----:B------:R-:W-:Y:S01]  /*9460*/  FADD.FTZ R2, R3, R2 ;  /* 0x0000000203027221 */ /* 0x000fe20000010000 */
[----:B------:R-:W-:Y:S01]  /*9470*/  MOV R209, R157 ;  /* 0x0000009d00d17202 */ /* 0x000fe20000000f00 */
[----:B------:R-:W-:-:S02]  /*9480*/  FADD.FTZ R0, R222, R28 ;  /* 0x0000001cde007221 */ /* 0x000fc40000010000 */
[----:B------:R-:W-:Y:S01]  /*9490*/  IMAD.MOV.U32 R217, RZ, RZ, R141 ;  /* 0x000000ffffd97224 */ /* 0x000fe200078e008d */
[----:B------:R-:W-:Y:S01]  /*94a0*/  MOV R245, R140 ;  /* 0x0000008c00f57202 */ /* 0x000fe20000000f00 */
[----:B------:R-:W-:Y:S01]  /*94b0*/  IMAD.MOV.U32 R222, RZ, RZ, R159 ;  /* 0x000000ffffde7224 */ /* 0x000fe200078e009f */
[C---:B------:R-:W-:Y:S01]  /*94c0*/  HMMA.16816.F32 R176, R4.reuse, R18, R48 ;  /* 0x0000001204b0723c */ /* 0x040fe20000001830 */
[----:B------:R-:W-:Y:S01]  /*94d0*/  IMAD.MOV.U32 R216, RZ, RZ, R156 ;  /* 0x000000ffffd87224 */ /* 0x000fe200078e009c */
[----:B------:R-:W-:Y:S01]  /*94e0*/  MOV R110, R168 ;  /* 0x000000a8006e7202 */ /* 0x000fe20000000f00 */
[----:B------:R-:W-:Y:S01]  /*94f0*/  FADD.FTZ R28, R142, R2 ;  /* 0x000000028e1c7221 */ /* 0x000fe20000010000 */
[----:B------:R-:W1:Y:S01]  /*9500*/  MUFU.EX2 R118, R118 ;  /* 0x0000007600767308 */ /* 0x000e620000000800 */
[----:B------:R-:W-:Y:S01]  /*9510*/  FADD.FTZ R29, R242, R0 ;  /* 0x00000000f21d7221 */ /* 0x000fe20000010000 */
[----:B------:R2:W5:Y:S02]  /*9520*/  LDL.LU R3, [R1+0x144] ;  /* 0x0001440001037983 */ /* 0x0005640000300800 */
[----:B------:R-:W-:Y:S01]  /*9530*/  HMMA.16816.F32 R136, R4, R24, R136 ;  /* 0x000000180488723c */ /* 0x000fe20000001888 */
[----:B------:R-:W-:-:S07]  /*9540*/  FADD.FTZ R2, R180, R30 ;  /* 0x0000001eb4027221 */ /* 0x000fce0000010000 */
[----:B------:R-:W-:Y:S01]  /*9550*/  HMMA.16816.F32 R144, R4, R26, R144 ;  /* 0x0000001a0490723c */ /* 0x000fe20000001890 */
[----:B------:R-:W-:-:S07]  /*9560*/  FADD.FTZ R28, R241, R28 ;  /* 0x0000001cf11c7221 */ /* 0x000fce0000010000 */
[----:B------:R-:W-:Y:S01]  /*9570*/  HMMA.16816.F32 R156, R4, R20, R88 ;  /* 0x00000014049c723c */ /* 0x000fe20000001858 */
[----:B------:R-:W-:-:S07]  /*9580*/  FADD.FTZ R0, R185, R31 ;  /* 0x0000001fb9007221 */ /* 0x000fce0000010000 */
[----:B------:R-:W-:Y:S01]  /*9590*/  HMMA.16816.F32 R160, R4, R22, R160 ;  /* 0x0000001604a0723c */ /* 0x000fe200000018a0 */
[----:B------:R-:W-:-:S07]  /*95a0*/  FADD.FTZ R29, R196, R29 ;  /* 0x0000001dc41d7221 */ /* 0x000fce0000010000 */
[----:B------:R-:W-:Y:S01]  /*95b0*/  HMMA.16816.F32 R172, R4, R16, R172 ;  /* 0x0000001004ac723c */ /* 0x000fe200000018ac */
[----:B------:R-:W-:-:S07]  /*95c0*/  MOV R141, R186 ;  /* 0x000000ba008d7202 */ /* 0x000fce0000000f00 */
[C---:B----4-:R-:W-:Y:S08]  /*95d0*/  HMMA.16816.F32 R188, R4.reuse, R12, R188 ;  /* 0x0000000c04bc723c */ /* 0x050ff000000018bc */
        /* <DEDUP_REMOVED lines=8> */
[----:B------:R-:W3:Y:S01]  /*9660*/  MUFU.EX2 R122, R122 ;  /* 0x0000007a007a7308 */ /* 0x000ee20000000800 */
[----:B------:R-:W-:Y:S01]  /*9670*/  F2FP.PACK_AB R5, R99, R98 ;  /* 0x000000626305723e */ /* 0x000fe200000000ff */
[----:B------:R2:W5:Y:S01]  /*9680*/  LDL.LU R72, [R1+0x140] ;  /* 0x0001400001487983 */ /* 0x0005620000300800 */
[----:B------:R-:W-:-:S02]  /*9690*/  F2FP.PACK_AB R6, R97, R96 ;  /* 0x000000606106723e */ /* 0x000fc400000000ff */
[----:B------:R-:W-:Y:S01]  /*96a0*/  F2FP.PACK_AB R7, R101, R100 ;  /* 0x000000646507723e */ /* 0x000fe200000000ff */
[----:B------:R-:W-:Y:S02]  /*96b0*/  FADD.FTZ R2, R240, R2 ;  /* 0x00000002f0027221 */ /* 0x000fe40000010000 */
[----:B------:R-:W-:Y:S02]  /*96c0*/  FADD.FTZ R0, R239, R0 ;  /* 0x00000000ef007221 */ /* 0x000fe40000010000 */
[----:B------:R-:W-:Y:S01]  /*96d0*/  FADD.FTZ R29, R238, R29 ;  /* 0x0000001dee1d7221 */ /* 0x000fe20000010000 */
[----:B------:R-:W-:Y:S01]  /*96e0*/  MOV R216, R252 ;  /* 0x000000fc00d87202 */ /* 0x000fe20000000f00 */
[----:B------:R-:W-:Y:S01]  /*96f0*/  HMMA.16816.F32 R184, R4, R12, R84 ;  /* 0x0000000c04b8723c */ /* 0x000fe20000001854 */
[----:B------:R-:W-:Y:S01]  /*9700*/  MOV R107, R141 ;  /* 0x0000008d006b7202 */ /* 0x000fe20000000f00 */
[----:B------:R-:W-:Y:S01]  /*9710*/  IMAD.MOV.U32 R196, RZ, RZ, R247 ;  /* 0x000000ffffc47224 */ /* 0x000fe200078e00f7 */
[----:B------:R-:W-:Y:S01]  /*9720*/  MOV R140, R251 ;  /* 0x000000fb008c7202 */ /* 0x000fe20000000f00 */
[----:B------:R-:W-:Y:S01]  /*9730*/  IMAD.MOV.U32 R209, RZ, RZ, R222 ;  /* 0x000000ffffd17224 */ /* 0x000fe200078e00de */
[----:B------:R-:W-:Y:S01]  /*9740*/  MOV R223, R183 ;  /* 0x000000b700df7202 */ /* 0x000fe20000000f00 */
[----:B------:R-:W4:Y:S01]  /*9750*/  MUFU.EX2 R114, R114 ;  /* 0x0000007200727308 */ /* 0x000f220000000800 */
[----:B------:R-:W-:Y:S01]  /*9760*/  FADD.FTZ R13, R244, R28 ;  /* 0x0000001cf40d7221 */ /* 0x000fe20000010000 */
[----:B------:R-:W-:Y:S01]  /*9770*/  MOV R244, R248 ;  /* 0x000000f800f47202 */ /* 0x000fe20000000f00 */
[----:B------:R2:W5:Y:S01]  /*9780*/  LDL.LU R243, [R1+0x13c] ;  /* 0x00013c0001f37983 */ /* 0x0005620000300800 */
[----:B------:R-:W-:Y:S01]  /*9790*/  MOV R248, R192 ;  /* 0x000000c000f87202 */ /* 0x000fe20000000f00 */
[----:B------:R-:W-:-:S02]  /*97a0*/  IMAD.MOV.U32 R192, RZ, RZ, R211 ;  /* 0x000000ffffc07224 */ /* 0x000fc400078e00d3 */
[----:B------:R-:W-:Y:S01]  /*97b0*/  FADD.FTZ R12, R237, R2 ;  /* 0x00000002ed0c7221 */ /* 0x000fe20000010000 */
[----:B------:R-:W-:Y:S01]  /*97c0*/  HMMA.16816.F32 R56, R4, R24, R56 ;  /* 0x000000180438723c */ /* 0x000fe20000001838 */
[----:B------:R-:W-:Y:S01]  /*97d0*/  FADD.FTZ R2, R236, R0 ;  /* 0x00000000ec027221 */ /* 0x000fe20000010000 */
[----:B------:R-:W-:Y:S01]  /*97e0*/  MOV R211, R217 ;  /* 0x000000d900d37202 */ /* 0x000fe20000000f00 */
[----:B------:R-:W-:Y:S01]  /*97f0*/  FADD.FTZ R0, R244, R29 ;  /* 0x0000001df4007221 */ /* 0x000fe20000010000 */
[----:B------:R-:W-:Y:S01]  /*9800*/  MOV R217, R245 ;  /* 0x000000f500d97202 */ /* 0x000fe20000000f00 */
[----:B------:R-:W-:-:S03]  /*9810*/  IMAD.MOV.U32 R210, RZ, RZ, R192 ;  /* 0x000000ffffd27224 */ /* 0x000fc600078e00c0 */
[----:B------:R-:W-:Y:S01]  /*9820*/  HMMA.16816.F32 R52, R4, R26, R52 ;  /* 0x0000001a0434723c */ /* 0x000fe20000001834 */
[----:B------:R-:W-:Y:S01]  /*9830*/  IMAD.MOV.U32 R245, RZ, RZ, R215 ;  /* 0x000000fffff57224 */ /* 0x000fe200078e00d7 */
[----:B------:R-:W-:-:S06]  /*9840*/  MOV R214, R211 ;  /* 0x000000d300d67202 */ /* 0x000fcc0000000f00 */
[----:B------:R-:W-:Y:S01]  /*9850*/  HMMA.16816.F32 R152, R4, R20, R152 ;  /* 0x000000140498723c */ /* 0x000fe20000001898 */
[----:B------:R-:W-:-:S07]  /*9860*/  MOV R219, R217 ;  /* 0x000000d900db7202 */ /* 0x000fce0000000f00 */
[----:B------:R-:W-:Y:S01]  /*9870*/  HMMA.16816.F32 R40, R4, R22, R40 ;  /* 0x000000160428723c */ /* 0x000fe20000001828 */
[----:B------:R-:W-:-:S07]  /*9880*/  MOV R252, R199 ;  /* 0x000000c700fc7202 */ /* 0x000fce0000000f00 */
[C---:B------:R-:W-:Y:S08]  /*9890*/  HMMA.16816.F32 R36, R4.reuse, R16, R36 ;  /* 0x000000100424723c */ /* 0x040ff00000001824 */
[C---:B------:R-:W-:Y:S08]  /*98a0*/  HMMA.16816.F32 R32, R4.reuse, R18, R32 ;  /* 0x000000120420723c */ /* 0x040ff00000001820 */
[----:B------:R-:W-:Y:S01]  /*98b0*/  HMMA.16816.F32 R44, R4, R14, R44 ;  /* 0x0000000e042c723c */ /* 0x000fe2000000182c */
[----:B------:R-:W-:Y:S01]  /*98c0*/  IMAD.MOV.U32 R199, RZ, RZ, R151 ;  /* 0x000000ffffc77224 */ /* 0x000fe200078e0097 */
[----:B------:R-:W-:Y:S01]  /*98d0*/  MOV R106, R216 ;  /* 0x000000d8006a7202 */ /* 0x000fe20000000f00 */
[----:B------:R-:W-:Y:S01]  /*98e0*/  IMAD.MOV.U32 R244, RZ, RZ, R245 ;  /* 0x000000fffff47224 */ /* 0x000fe200078e00f5 */
[----:B------:R-:W-:Y:S01]  /*98f0*/  MOV R215, R195 ;  /* 0x000000c300d77202 */ /* 0x000fe20000000f00 */
[----:B------:R-:W-:Y:S01]  /*9900*/  IMAD.MOV.U32 R211, RZ, RZ, R230 ;  /* 0x000000ffffd37224 */ /* 0x000fe200078e00e6 */
[----:B------:R-:W-:Y:S01]  /*9910*/  MOV R217, R194 ;  /* 0x000000c200d97202 */ /* 0x000fe20000000f00 */
[----:B------:R-:W-:Y:S01]  /*9920*/  FADD.FTZ R4, R234, R13 ;  /* 0x0000000dea047221 */ /* 0x000fe20000010000 */
[----:B------:R-:W-:Y:S01]  /*9930*/  MOV R222, R221 ;  /* 0x000000dd00de7202 */ /* 0x000fe20000000f00 */
[----:B------:R-:W-:-:S02]  /*9940*/  FADD.FTZ R6, R233, R12 ;  /* 0x0000000ce9067221 */ /* 0x000fc40000010000 */
[----:B------:R-:W-:Y:S01]  /*9950*/  IMAD.MOV.U32 R247, RZ, RZ, R182 ;  /* 0x000000fffff77224 */ /* 0x000fe200078e00b6 */
[----:B------:R-:W-:Y:S01]  /*9960*/  MOV R251, R149 ;  /* 0x0000009500fb7202 */ /* 0x000fe20000000f00 */
[----:B------:R-:W-:Y:S01]  /*9970*/  FADD.FTZ R5, R232, R2 ;  /* 0x00000002e8057221 */ /* 0x000fe20000010000 */
[----:B------:R-:W1:Y:S01]  /*9980*/  MUFU.EX2 R102, R102 ;  /* 0x0000006600667308 */ /* 0x000e620000000800 */
[----:B------:R-:W-:Y:S01]  /*9990*/  FADD.FTZ R7, R231, R0 ;  /* 0x00000000e7077221 */ /* 0x000fe20000010000 */
[----:B------:R-:W-:Y:S01]  /*99a0*/  LDSM.16.MT88.4 R16, [R227+0xb800] ;  /* 0x00b80000e310783b */ /* 0x000fe20000004200 */
        /* <DEDUP_REMOVED lines=24> */
[----:B------:R-:W-:Y:S01]  /*9b30*/  MOV R219, R142 ;  /* 0x0000008e00db7202 */ /* 0x000fe20000000f00 */
[----:B------:R-:W-:Y:S01]  /*9b40*/  IMAD.MOV.U32 R214, RZ, RZ, R196 ;  /* 0x000000ffffd67224 */ /* 0x000fe200078e00c4 */
[----:B------:R-:W1:Y:S01]  /*9b50*/  LDSM.16.MT88.4 R180, [R226+0xb800] ;  /* 0x00b80000e2b4783b */ /* 0x000e620000004200 */
[----:B------:R-:W-:Y:S01]  /*9b60*/  FADD.FTZ R0, R110, R4 ;  /* 0x000000046e007221 */ /* 0x000fe20000010000 */
[----:B------:R-:W-:Y:S01]  /*9b70*/  MOV R244, R198 ;  /* 0x000000c600f47202 */ /* 0x000fe20000000f00 */
        /* <DEDUP_REMOVED lines=91> */
[----:B-1----:R-:W-:Y:S02]  /*a130*/  FADD.FTZ R5, R118, R5 ;  /* 0x0000000576057221 */ /* 0x002fe40000010000 */
[----:B---3--:R-:W-:Y:S02]  /*a140*/  FADD.FTZ R4, R122, R4 ;  /* 0x000000047a047221 */ /* 0x008fe40000010000 */
[----:B----4-:R-:W-:Y:S02]  /*a150*/  FADD.FTZ R0, R114, R0 ;  /* 0x0000000072007221 */ /* 0x010fe40000010000 */
        /* <DEDUP_REMOVED lines=51> */
[----:B------:R-:W-:Y:S01]  /*a490*/  STL [R1+0xfc], R74 ;  /* 0x0000fc4a01007387 */ /* 0x000fe20000100800 */
[----:B------:R-:W-:Y:S01]  /*a4a0*/  IMAD.U32 R7, RZ, RZ, UR10 ;  /* 0x0000000aff077e24 */ /* 0x000fe2000f8e00ff */
[----:B------:R-:W-:Y:S01]  /*a4b0*/  UIMAD UR7, UR8, UR27, UR7 ;  /* 0x0000001b080772a4 */ /* 0x000fe2000f8e0207 */
[----:B------:R-:W-:Y:S01]  /*a4c0*/  IMAD.U32 R12, RZ, RZ, UR10 ;  /* 0x0000000aff0c7e24 */ /* 0x000fe2000f8e00ff */
[----:B------:R-:W-:Y:S04]  /*a4d0*/  STL [R1+0xf8], R73 ;  /* 0x0000f84901007387 */ /* 0x000fe80000100800 */
[----:B-----5:R-:W-:Y:S04]  /*a4e0*/  STL [R1+0xf4], R72 ;  /* 0x0000f44801007387 */ /* 0x020fe80000100800 */
[----:B------:R-:W-:Y:S04]  /*a4f0*/  STL [R1+0xf0], R3 ;  /* 0x0000f00301007387 */ /* 0x000fe80000100800 */
        /* <DEDUP_REMOVED lines=20> */
[----:B------:R-:W-:Y:S01]  /*a640*/  @P1 STS.128 [R243+0x8000], RZ ;  /* 0x008000fff3001388 */ /* 0x000fe20000000c00 */
        /* <DEDUP_REMOVED lines=76> */
[----:B------:R-:W4:Y:S04]  /*ab10*/  LDSM.16.M88.4 R48, [R224+0x5000] ;  /* 0x00500000e030783b */ /* 0x000f280000000200 */
[----:B-1----:R-:W1:Y:S04]  /*ab20*/  LDSM.16.M88.4 R20, [R224+0x4800] ;  /* 0x00480000e014783b */ /* 0x002e680000000200 */
[----:B---3--:R-:W-:Y:S04]  /*ab30*/  LDSM.16.M88.4 R24, [R234+0x2000] ;  /* 0x00200000ea18783b */ /* 0x008fe80000000200 */
[----:B--2---:R-:W-:Y:S04]  /*ab40*/  LDSM.16.M88.4 R28, [R234] ;  /* 0x00000000ea1c783b */ /* 0x004fe80000000200 */
[----:B------:R-:W-:Y:S04]  /*ab50*/  LDSM.16.M88.4 R40, [R230+0x4800] ;  /* 0x00480000e628783b */ /* 0x000fe80000000200 */
[----:B----4-:R-:W-:Y:S04]  /*ab60*/  LDSM.16.M88.4 R16, [R224+0x5800] ;  /* 0x00580000e010783b */ /* 0x010fe80000000200 */
[----:B------:R-:W-:Y:S04]  /*ab70*/  LDSM.16.M88.4 R44, [R230+0x4000] ;  /* 0x00400000e62c783b */ /* 0x000fe80000000200 */
[----:B------:R-:W-:Y:S01]  /*ab80*/  LDSM.16.M88.4 R12, [R224+0x6000] ;  /* 0x00600000e00c783b */ /* 0x000fe20000000200 */
[-C--:B------:R-:W-:Y:S03]  /*ab90*/  HMMA.16816.F32 R96, R36, R4.reuse, RZ ;  /* 0x000000042460723c */ /* 0x080fe600000018ff */
[----:B------:R-:W-:Y:S04]  /*aba0*/  LDSM.16.M88.4 R60, [R224+0x6800] ;  /* 0x00680000e03c783b */ /* 0x000fe80000000200 */
[----:B------:R-:W0:Y:S01]  /*abb0*/  LDGDEPBAR ;  /* 0x00000000000079af */ /* 0x000e220000000000 */
[C---:B------:R-:W-:Y:S08]  /*abc0*/  HMMA.16816.F32 R92, R32.reuse, R4, RZ ;  /* 0x00000004205c723c */ /* 0x040ff000000018ff */
[-C--:B------:R-:W-:Y:S08]  /*abd0*/  HMMA.16816.F32 R88, R32, R6.reuse, RZ ;  /* 0x000000062058723c */ /* 0x080ff000000018ff */
[----:B------:R-:W-:Y:S01]  /*abe0*/  HMMA.16816.F32 R84, R36, R6, RZ ;  /* 0x000000062454723c */ /* 0x000fe200000018ff */
[----:B------:R-:W2:Y:S07]  /*abf0*/  LDSM.16.M88.4 R4, [R230+0x5000] ;  /* 0x00500000e604783b */ /* 0x000eae0000000200 */
[----:B------:R-:W-:Y:S08]  /*ac00*/  HMMA.16816.F32 R52, R32, R48, RZ ;  /* 0x000000302034723c */ /* 0x000ff000000018ff */
[C---:B-1----:R-:W-:Y:S08]  /*ac10*/  HMMA.16816.F32 R64, R36.reuse, R22, RZ ;  /* 0x000000162440723c */ /* 0x042ff000000018ff */
[-C--:B------:R-:W-:Y:S08]  /*ac20*/  HMMA.16816.F32 R80, R36, R20.reuse, RZ ;  /* 0x000000142450723c */ /* 0x080ff000000018ff */
[C---:B------:R-:W-:Y:S08]  /*ac30*/  HMMA.16816.F32 R76, R32.reuse, R20, RZ ;  /* 0x00000014204c723c */ /* 0x040ff000000018ff */
[----:B------:R-:W-:Y:S08]  /*ac40*/  HMMA.16816.F32 R68, R32, R22, RZ ;  /* 0x000000162044723c */ /* 0x000ff000000018ff */
[----:B------:R-:W-:Y:S08]  /*ac50*/  HMMA.16816.F32 R56, R36, R48, RZ ;  /* 0x000000302438723c */ /* 0x000ff000000018ff */
[-C--:B------:R-:W-:Y:S08]  /*ac60*/  HMMA.16816.F32 R20, R32, R50.reuse, RZ ;  /* 0x000000322014723c */ /* 0x080ff000000018ff */
[----:B------:R-:W-:Y:S08]  /*ac70*/  HMMA.16816.F32 R48, R36, R50, RZ ;  /* 0x000000322430723c */ /* 0x000ff000000018ff */
[----:B--2---:R-:W-:Y:S01]  /*ac80*/  HMMA.16816.F32 R132, R24, R4, R52 ;  /* 0x000000041884723c */ /* 0x004fe20000001834 */
[----:B------:R-:W1:Y:S07]  /*ac90*/  LDSM.16.M88.4 R52, [R230+0x5800] ;  /* 0x00580000e634783b */ /* 0x000e6e0000000200 */
[C---:B------:R-:W-:Y:S08]  /*aca0*/  HMMA.16816.F32 R204, R28.reuse, R42, R64 ;  /* 0x0000002a1ccc723c */ /* 0x040ff00000001840 */
[----:B------:R-:W-:Y:S01]  /*acb0*/  HMMA.16816.F32 R200, R28, R4, R56 ;  /* 0x000000041cc8723c */ /* 0x000fe20000001838 */
[----:B------:R-:W2:Y:S07]  /*acc0*/  LDSM.16.M88.4 R56, [R230+0x6800] ;  /* 0x00680000e638783b */ /* 0x000eae0000000200 */
[----:B------:R-:W-:Y:S08]  /*acd0*/  HMMA.16816.F32 R64, R32, R16, RZ ;  /* 0x000000102040723c */ /* 0x000ff000000018ff */
[-C--:B------:R-:W-:Y:S08]  /*ace0*/  HMMA.16816.F32 R220, R28, R44.reuse, R96 ;  /* 0x0000002c1cdc723c */ /* 0x080ff00000001860 */
[C---:B------:R-:W-:Y:S08]  /*acf0*/  HMMA.16816.F32 R124, R24.reuse, R44, R92 ;  /* 0x0000002c187c723c */ /* 0x040ff0000000185c */
[-C--:B------:R-:W-:Y:S08]  /*ad00*/  HMMA.16816.F32 R128, R24, R46.reuse, R88 ;  /* 0x0000002e1880723c */ /* 0x080ff00000001858 */
[----:B------:R-:W-:Y:S01]  /*ad10*/  HMMA.16816.F32 R120, R28, R46, R84 ;  /* 0x0000002e1c78723c */ /* 0x000fe20000001854 */
[----:B------:R-:W-:Y:S07]  /*ad20*/  LDSM.16.M88.4 R44, [R235] ;  /* 0x00000000eb2c783b */ /* 0x000fee0000000200 */
[----:B------:R-:W-:Y:S01]  /*ad30*/  HMMA.16816.F32 R116, R24, R6, R20 ;  /* 0x000000061874723c */ /* 0x000fe20000001814 */
[----:B------:R-:W3:Y:S07]  /*ad40*/  LDSM.16.M88.4 R20, [R232] ;  /* 0x00000000e814783b */ /* 0x000eee0000000200 */
[-C--:B------:R-:W-:Y:S08]  /*ad50*/  HMMA.16816.F32 R216, R28, R40.reuse, R80 ;  /* 0x000000281cd8723c */ /* 0x080ff00000001850 */
[C---:B------:R-:W-:Y:S08]  /*ad60*/  HMMA.16816.F32 R212, R24.reuse, R40, R76 ;  /* 0x0000002818d4723c */ /* 0x040ff0000000184c */
[----:B------:R-:W-:Y:S01]  /*ad70*/  HMMA.16816.F32 R208, R24, R42, R68 ;  /* 0x0000002a18d0723c */ /* 0x000fe20000001844 */
[----:B------:R-:W4:Y:S07]  /*ad80*/  LDSM.16.M88.4 R40, [R242] ;  /* 0x00000000f228783b */ /* 0x000f2e0000000200 */
[----:B------:R-:W-:Y:S08]  /*ad90*/  HMMA.16816.F32 R68, R36, R16, RZ ;  /* 0x000000102444723c */ /* 0x000ff000000018ff */
[-C--:B------:R-:W-:Y:S08]  /*ada0*/  HMMA.16816.F32 R76, R32, R18.reuse, RZ ;  /* 0x00000012204c723c */ /* 0x080ff000000018ff */
[C---:B------:R-:W-:Y:S01]  /*adb0*/  HMMA.16816.F32 R88, R36.reuse, R18, RZ ;  /* 0x000000122458723c */ /* 0x040fe200000018ff */
[----:B------:R-:W1:Y:S07]  /*adc0*/  LDSM.16.M88.4 R16, [R232+0x2000] ;  /* 0x00200000e810783b */ /* 0x000e6e0000000200 */
[-C--:B------:R-:W-:Y:S08]  /*add0*/  HMMA.16816.F32 R100, R36, R12.reuse, RZ ;  /* 0x0000000c2464723c */ /* 0x080ff000000018ff */
[C---:B------:R-:W-:Y:S08]  /*ade0*/  HMMA.16816.F32 R96, R32.reuse, R12, RZ ;  /* 0x0000000c2060723c */ /* 0x040ff000000018ff */
[-C--:B------:R-:W-:Y:S08]  /*adf0*/  HMMA.16816.F32 R92, R32, R14.reuse, RZ ;  /* 0x0000000e205c723c */ /* 0x080ff000000018ff */
[----:B------:R-:W-:Y:S01]  /*ae00*/  HMMA.16816.F32 R84, R36, R14, RZ ;  /* 0x0000000e2454723c */ /* 0x000fe200000018ff */
[----:B------:R-:W2:Y:S07]  /*ae10*/  LDSM.16.M88.4 R12, [R241] ;  /* 0x00000000f10c783b */ /* 0x000eae0000000200 */
[----:B------:R-:W-:Y:S01]  /*ae20*/  HMMA.16816.F32 R112, R28, R6, R48 ;  /* 0x000000061c70723c */ /* 0x000fe20000001830 */
[----:B------:R-:W3:Y:S04]  /*ae30*/  LDSM.16.M88.4 R4, [R240] ;  /* 0x00000000f004783b */ /* 0x000ee80000000200 */
[----:B------:R-:W3:Y:S03]  /*ae40*/  LDSM.16.M88.4 R48, [R230+0x6000] ;  /* 0x00600000e630783b */ /* 0x000ee60000000200 */
[----:B------:R-:W-:Y:S08]  /*ae50*/  HMMA.16816.F32 R108, R32, R60, RZ ;  /* 0x0000003c206c723c */ /* 0x000ff000000018ff */
[-C--:B-1----:R-:W-:Y:S08]  /*ae60*/  HMMA.16816.F32 R64, R24, R52.reuse, R64 ;  /* 0x000000341840723c */ /* 0x082ff00000001840 */
[----:B------:R-:W-:Y:S08]  /*ae70*/  HMMA.16816.F32 R104, R28, R52, R68 ;  /* 0x000000341c68723c */ /* 0x000ff00000001844 */
[C---:B------:R-:W-:Y:S08]  /*ae80*/  HMMA.16816.F32 R68, R24.reuse, R54, R76 ;  /* 0x000000361844723c */ /* 0x040ff0000000184c */
[----:B--2---:R-:W-:Y:S08]  /*ae90*/  HMMA.16816.F32 R76, R24, R56, R108 ;  /* 0x00000038184c723c */ /* 0x004ff0000000186c */
[C---:B---3--:R-:W-:Y:S08]  /*aea0*/  HMMA.16816.F32 R108, R20.reuse, R44, R220 ;  /* 0x0000002c146c723c */ /* 0x048ff000000018dc */
[-C--:B----4-:R-:W-:Y:S08]  /*aeb0*/  HMMA.16816.F32 R220, R20, R40.reuse, R216 ;  /* 0x0000002814dc723c */ /* 0x090ff000000018d8 */
[C---:B------:R-:W-:Y:S08]  /*aec0*/  HMMA.16816.F32 R216, R16.reuse, R40, R212 ;  /* 0x0000002810d8723c */ /* 0x040ff000000018d4 */
[-C--:B------:R-:W-:Y:S08]  /*aed0*/  HMMA.16816.F32 R212, R16, R42.reuse, R208 ;  /* 0x0000002a10d4723c */ /* 0x080ff000000018d0 */
[C---:B------:R-:W-:Y:S01]  /*aee0*/  HMMA.16816.F32 R208, R20.reuse, R42, R204 ;  /* 0x0000002a14d0723c */ /* 0x040fe200000018cc */
[----:B------:R-:W-:Y:S07]  /*aef0*/  LDSM.16.M88.4 R40, [R229] ;  /* 0x00000000e528783b */ /* 0x000fee0000000200 */
[-C--:B------:R-:W-:Y:S08]  /*af00*/  HMMA.16816.F32 R204, R20, R12.reuse, R200 ;  /* 0x0000000c14cc723c */ /* 0x080ff000000018c8 */
[C---:B------:R-:W-:Y:S08]  /*af10*/  HMMA.16816.F32 R132, R16.reuse, R12, R132 ;  /* 0x0000000c1084723c */ /* 0x040ff00000001884 */
[-C--:B------:R-:W-:Y:S08]  /*af20*/  HMMA.16816.F32 R116, R16, R14.reuse, R116 ;  /* 0x0000000e1074723c */ /* 0x080ff00000001874 */
[----:B------:R-:W-:Y:S08]  /*af30*/  HMMA.16816.F32 R112, R20, R14, R112 ;  /* 0x0000000e1470723c */ /* 0x000ff00000001870 */
[----:B------:R-:W-:Y:S08]  /*af40*/  HMMA.16816.F32 R52, R28, R54, R88 ;  /* 0x000000361c34723c */ /* 0x000ff00000001858 */
[----:B------:R-:W-:Y:S08]  /*af50*/  HMMA.16816.F32 R12, R16, R4, R64 ;  /* 0x00000004100c723c */ /* 0x000ff00000001840 */
[----:B------:R-:W-:Y:S08]  /*af60*/  HMMA.16816.F32 R80, R36, R60, RZ ;  /* 0x0000003c2450723c */ /* 0x000ff000000018ff */
[----:B------:R-:W-:Y:S08]  /*af70*/  HMMA.16816.F32 R244, R20, R6, R52 ;  /* 0x0000000614f4723c */ /* 0x000ff00000001834 */
[----:B------:R-:W-:Y:S01]  /*af80*/  IMAD.MOV.U32 R67, RZ, RZ, R12 ;  /* 0x000000ffff437224 */ /* 0x000fe200078e000c */
[----:B------:R-:W-:Y:S01]  /*af90*/  HMMA.16816.F32 R52, R36, R62, RZ ;  /* 0x0000003e2434723c */ /* 0x000fe200000018ff */
[----:B------:R-:W-:-:S02]  /*afa0*/  IMAD.MOV.U32 R66, RZ, RZ, R13 ;  /* 0x000000ffff427224 */ /* 0x000fc400078e000d */
[----:B------:R-:W-:Y:S02]  /*afb0*/  IMAD.MOV.U32 R65, RZ, RZ, R14 ;  /* 0x000000ffff417224 */ /* 0x000fe400078e000e */
[----:B------:R-:W-:-:S03]  /*afc0*/  IMAD.MOV.U32 R64, RZ, RZ, R15 ;  /* 0x000000ffff407224 */ /* 0x000fc600078e000f */
[----:B------:R-:W-:Y:S08]  /*afd0*/  HMMA.16816.F32 R12, R32, R62, RZ ;  /* 0x0000003e200c723c */ /* 0x000ff000000018ff */
[C---:B------:R-:W-:Y:S08]  /*afe0*/  HMMA.16816.F32 R124, R16.reuse, R44, R124 ;  /* 0x0000002c107c723c */ /* 0x040ff0000000187c */
[-C--:B------:R-:W-:Y:S08]  /*aff0*/  HMMA.16816.F32 R128, R16, R46.reuse, R128 ;  /* 0x0000002e1080723c */ /* 0x080ff00000001880 */
[C---:B------:R-:W-:Y:S01]  /*b000*/  HMMA.16816.F32 R120, R20.reuse, R46, R120 ;  /* 0x0000002e1478723c */ /* 0x040fe20000001878 */
[----:B------:R-:W1:Y:S07]  /*b010*/  LDSM.16.M88.4 R44, [R238] ;  /* 0x00000000ee2c783b */ /* 0x000e6e0000000200 */
[----:B------:R-:W-:Y:S08]  /*b020*/  HMMA.16816.F32 R72, R20, R4, R104 ;  /* 0x000000041448723c */ /* 0x000ff00000001868 */
[----:B------:R-:W-:Y:S01]  /*b030*/  HMMA.16816.F32 R248, R16, R6, R68 ;  /* 0x0000000610f8723c */ /* 0x000fe20000001844 */
[----:B------:R-:W2:Y:S07]  /*b040*/  LDSM.16.M88.4 R4, [R233+0x2000] ;  /* 0x00200000e904783b */ /* 0x000eae0000000200 */
[----:B------:R-:W-:Y:S08]  /*b050*/  HMMA.16816.F32 R80, R28, R56, R80 ;  /* 0x000000381c50723c */ /* 0x000ff00000001850 */
[----:B------:R-:W-:Y:S01]  /*b060*/  HMMA.16816.F32 R60, R24, R58, R12 ;  /* 0x0000003a183c723c */ /* 0x000fe2000000180c */
[----:B------:R-:W-:Y:S01]  /*b070*/  LDSM.16.M88.4 R12, [R233] ;  /* 0x00000000e90c783b */ /* 0x000fe20000000200 */
[----:B------:R-:W-:-:S02]  /*b080*/  IMAD.MOV.U32 R107, RZ, RZ, R72 ;  /* 0x000000ffff6b7224 */ /* 0x000fc400078e0048 */
[----:B------:R-:W-:Y:S02]  /*b090*/  IMAD.MOV.U32 R106, RZ, RZ, R73 ;  /* 0x000000ffff6a7224 */ /* 0x000fe400078e0049 */
[----:B------:R-:W-:Y:S02]  /*b0a0*/  IMAD.MOV.U32 R105, RZ, RZ, R74 ;  /* 0x000000ffff697224 */ /* 0x000fe400078e004a */
[C---:B------:R-:W-:Y:S01]  /*b0b0*/  HMMA.16816.F32 R52, R28.reuse, R58, R52 ;  /* 0x0000003a1c34723c */ /* 0x040fe20000001834 */
[----:B------:R-:W-:Y:S01]  /*b0c0*/  IMAD.MOV.U32 R104, RZ, RZ, R75 ;  /* 0x000000ffff687224 */ /* 0x000fe200078e004b */
[----:B------:R-:W-:Y:S06]  /*b0d0*/  LDSM.16.M88.4 R56, [R224+0x7000] ;  /* 0x00700000e038783b */ /* 0x000fec0000000200 */
[-C--:B------:R-:W-:Y:S08]  /*b0e0*/  HMMA.16816.F32 R100, R28, R48.reuse, R100 ;  /* 0x000000301c64723c */ /* 0x080ff00000001864 */
[C---:B------:R-:W-:Y:S08]  /*b0f0*/  HMMA.16816.F32 R96, R24.reuse, R48, R96 ;  /* 0x000000301860723c */ /* 0x040ff00000001860 */
[-C--:B------:R-:W-:Y:S08]  /*b100*/  HMMA.16816.F32 R92, R24, R50.reuse, R92 ;  /* 0x00000032185c723c */ /* 0x080ff0000000185c */
[----:B------:R-:W-:Y:S01]  /*b110*/  HMMA.16816.F32 R84, R28, R50, R84 ;  /* 0x000000321c54723c */ /* 0x000fe20000001854 */
[----:B------:R-:W3:Y:S07]  /*b120*/  LDSM.16.M88.4 R48, [R239] ;  /* 0x00000000ef30783b */ /* 0x000eee0000000200 */
[-C--:B-1----:R-:W-:Y:S08]  /*b130*/  HMMA.16816.F32 R88, R20, R44.reuse, R80 ;  /* 0x0000002c1458723c */ /* 0x082ff00000001850 */
[C---:B------:R-:W-:Y:S08]  /*b140*/  HMMA.16816.F32 R76, R16.reuse, R44, R76 ;  /* 0x0000002c104c723c */ /* 0x040ff0000000184c */
[-C--:B------:R-:W-:Y:S08]  /*b150*/  HMMA.16816.F32 R80, R16, R46.reuse, R60 ;  /* 0x0000002e1050723c */ /* 0x080ff0000000183c */
[----:B------:R-:W-:Y:S01]  /*b160*/  HMMA.16816.F32 R68, R20, R46, R52 ;  /* 0x0000002e1444723c */ /* 0x000fe20000001834 */
[----:B------:R-:W-:Y:S07]  /*b170*/  LDSM.16.M88.4 R52, [R230+0x7000] ;  /* 0x00700000e634783b */ /* 0x000fee0000000200 */
[----:B--2---:R-:W-:Y:S07]  /*b180*/  HMMA.16816.F32 R44, R4, R42, R128 ;  /* 0x0000002a042c723c */ /* 0x004fee0000001880 */
[----:B------:R-:W-:Y:S01]  /*b190*/  IMAD.MOV.U32 R128, RZ, RZ, R107 ;  /* 0x000000ffff807224 */ /* 0x000fe200078e006b */
[----:B---3--:R-:W-:Y:S01]  /*b1a0*/  HMMA.16816.F32 R200, R20, R48, R100 ;  /* 0x0000003014c8723c */ /* 0x008fe20000001864 */
[----:B------:R-:W-:-:S02]  /*b1b0*/  IMAD.MOV.U32 R129, RZ, RZ, R106 ;  /* 0x000000ffff817224 */ /* 0x000fc400078e006a */
[----:B------:R-:W-:Y:S02]  /*b1c0*/  IMAD.MOV.U32 R130, RZ, RZ, R105 ;  /* 0x000000ffff827224 */ /* 0x000fe400078e0069 */
[----:B------:R-:W-:-:S03]  /*b1d0*/  IMAD.MOV.U32 R131, RZ, RZ, R104 ;  /* 0x000000ffff837224 */ /* 0x000fc600078e0068 */
[-C--:B------:R-:W-:Y:S08]  /*b1e0*/  HMMA.16816.F32 R124, R4, R40.reuse, R124 ;  /* 0x00000028047c723c */ /* 0x080ff0000000187c */
[----:B------:R-:W-:Y:S01]  /*b1f0*/  IMAD.MOV.U32 R73, RZ, RZ, R45 ;  /* 0x000000ffff497224 */ /* 0x000fe200078e002d */
[----:B------:R-:W-:Y:S01]  /*b200*/  HMMA.16816.F32 R100, R12, R40, R108 ;  /* 0x000000280c64723c */ /* 0x000fe2000000186c */
[----:B------:R-:W-:-:S02]  /*b210*/  IMAD.MOV.U32 R72, RZ, RZ, R44 ;  /* 0x000000ffff487224 */ /* 0x000fc400078e002c */
[----:B------:R-:W-:Y:S02]  /*b220*/  IMAD.MOV.U32 R252, RZ, RZ, R46 ;  /* 0x000000fffffc7224 */ /* 0x000fe400078e002e */
[----:B------:R-:W-:Y:S02]  /*b230*/  IMAD.MOV.U32 R75, RZ, RZ, R47 ;  /* 0x000000ffff4b7224 */ /* 0x000fe400078e002f */
[----:B------:R-:W1:Y:S01]  /*b240*/  LDSM.16.M88.4 R44, [R229+0x800] ;  /* 0x00080000e52c783b */ /* 0x000e620000000200 */
[----:B------:R-:W-:Y:S03]  /*b250*/  HMMA.16816.F32 R104, R12, R42, R120 ;  /* 0x0000002a0c68723c */ /* 0x000fe60000001878 */
[----:B------:R-:W2:Y:S04]  /*b260*/  LDSM.16.M88.4 R40, [R229+0x1000] ;  /* 0x00100000e528783b */ /* 0x000ea80000000200 */
        /* <DEDUP_REMOVED lines=10> */
[----:B------:R-:W-:Y:S01]  /*b310*/  FMUL.FTZ R2, R2, c[0x0][0x2ec] ;  /* 0x0000bb0002027a20 */ /* 0x000fe20000410000 */
[----:B------:R-:W-:Y:S08]  /*b320*/  HMMA.16816.F32 R84, R20, R50, R84 ;  /* 0x000000321454723c */ /* 0x000ff00000001854 */
[----:B------:R-:W-:Y:S08]  /*b330*/  HMMA.16816.F32 R60, R36, R56, RZ ;  /* 0x00000038243c723c */ /* 0x000ff000000018ff */
[----:B-1----:R-:W-:Y:S08]  /*b340*/  HMMA.16816.F32 R108, R12, R46, R208 ;  /* 0x0000002e0c6c723c */ /* 0x002ff000000018d0 */
[-C--:B--2---:R-:W-:Y:S08]  /*b350*/  HMMA.16816.F32 R208, R4, R40.reuse, R132 ;  /* 0x0000002804d0723c */ /* 0x084ff00000001884 */
[----:B------:R-:W-:Y:S08]  /*b360*/  HMMA.16816.F32 R204, R12, R40, R204 ;  /* 0x000000280ccc723c */ /* 0x000ff000000018cc */
[-C--:B------:R-:W-:Y:S08]  /*b370*/  HMMA.16816.F32 R132, R4, R42.reuse, R116 ;  /* 0x0000002a0484723c */ /* 0x080ff00000001874 */
[C---:B------:R-:W-:Y:S01]  /*b380*/  HMMA.16816.F32 R120, R12.reuse, R42, R112 ;  /* 0x0000002a0c78723c */ /* 0x040fe20000001870 */
[----:B------:R-:W1:Y:S07]  /*b390*/  LDSM.16.M88.4 R40, [R229+0x2000] ;  /* 0x00200000e528783b */ /* 0x000e6e0000000200 */
[-C--:B------:R-:W-:Y:S08]  /*b3a0*/  HMMA.16816.F32 R220, R12, R44.reuse, R220 ;  /* 0x0000002c0cdc723c */ /* 0x080ff000000018dc */
[C---:B------:R-:W-:Y:S08]  /*b3b0*/  HMMA.16816.F32 R64, R4.reuse, R44, R216 ;  /* 0x0000002c0440723c */ /* 0x040ff000000018d8 */
[----:B------:R-:W-:Y:S01]  /*b3c0*/  HMMA.16816.F32 R212, R4, R46, R212 ;  /* 0x0000002e04d4723c */ /* 0x000fe200000018d4 */
[----:B------:R-:W2:Y:S07]  /*b3d0*/  LDSM.16.M88.4 R44, [R229+0x1800] ;  /* 0x00180000e52c783b */ /* 0x000eae0000000200 */
[----:B------:R-:W-:Y:S07]  /*b3e0*/  HMMA.16816.F32 R48, R32, R56, RZ ;  /* 0x000000382030723c */ /* 0x000fee00000018ff */
[----:B------:R-:W-:Y:S01]  /*b3f0*/  IMAD.MOV.U32 R57, RZ, RZ, R0 ;  /* 0x000000ffff397224 */ /* 0x000fe200078e0000 */
[----:B-1----:R-:W-:Y:S01]  /*b400*/  HMMA.16816.F32 R200, R12, R40, R200 ;  /* 0x000000280cc8723c */ /* 0x002fe200000018c8 */
[----:B------:R-:W-:-:S02]  /*b410*/  IMAD.MOV.U32 R218, RZ, RZ, R66 ;  /* 0x000000ffffda7224 */ /* 0x000fc400078e0042 */
[----:B------:R-:W-:Y:S02]  /*b420*/  IMAD.MOV.U32 R217, RZ, RZ, R67 ;  /* 0x000000ffffd97224 */ /* 0x000fe400078e0043 */
[----:B------:R-:W-:Y:S02]  /*b430*/  IMAD.MOV.U32 R216, RZ, RZ, R64 ;  /* 0x000000ffffd87224 */ /* 0x000fe400078e0040 */
[----:B------:R-:W-:Y:S01]  /*b440*/  IMAD.MOV.U32 R0, RZ, RZ, R65 ;  /* 0x000000ffff007224 */ /* 0x000fe200078e0041 */
[C---:B------:R-:W-:Y:S08]  /*b450*/  HMMA.16816.F32 R96, R4.reuse, R40, R96 ;  /* 0x000000280460723c */ /* 0x040ff00000001860 */
[-C--:B------:R-:W-:Y:S08]  /*b460*/  HMMA.16816.F32 R92, R4, R42.reuse, R92 ;  /* 0x0000002a045c723c */ /* 0x080ff0000000185c */
[C---:B------:R-:W-:Y:S01]  /*b470*/  HMMA.16816.F32 R84, R12.reuse, R42, R84 ;  /* 0x0000002a0c54723c */ /* 0x040fe20000001854 */
[----:B------:R-:W1:Y:S07]  /*b480*/  LDSM.16.M88.4 R40, [R229+0x2800] ;  /* 0x00280000e528783b */ /* 0x000e6e0000000200 */
[-C--:B--2---:R-:W-:Y:S08]  /*b490*/  HMMA.16816.F32 R116, R12, R44.reuse, R128 ;  /* 0x0000002c0c74723c */ /* 0x084ff00000001880 */
[C---:B------:R-:W-:Y:S08]  /*b4a0*/  HMMA.16816.F32 R124, R4.reuse, R44, R124 ;  /* 0x0000002c047c723c */ /* 0x040ff0000000187c */
[-C--:B------:R-:W-:Y:S07]  /*b4b0*/  HMMA.16816.F32 R128, R4, R46.reuse, R248 ;  /* 0x0000002e0480723c */ /* 0x080fee00000018f8 */
[----:B------:R-:W-:Y:S01]  /*b4c0*/  IMAD.MOV.U32 R251, RZ, RZ, R57 ;  /* 0x000000fffffb7224 */ /* 0x000fe200078e0039 */
[----:B------:R-:W-:Y:S08]  /*b4d0*/  HMMA.16816.F32 R112, R12, R46, R244 ;  /* 0x0000002e0c70723c */ /* 0x000ff000000018f4 */
[-C--:B------:R-:W-:Y:S08]  /*b4e0*/  HMMA.16816.F32 R44, R32, R58.reuse, RZ ;  /* 0x0000003a202c723c */ /* 0x080ff000000018ff */
[----:B------:R-:W-:Y:S08]  /*b4f0*/  HMMA.16816.F32 R56, R36, R58, RZ ;  /* 0x0000003a2438723c */ /* 0x000ff000000018ff */
[-C--:B------:R-:W-:Y:S08]  /*b500*/  HMMA.16816.F32 R64, R28, R52.reuse, R60 ;  /* 0x000000341c40723c */ /* 0x080ff0000000183c */
[C---:B------:R-:W-:Y:S01]  /*b510*/  HMMA.16816.F32 R60, R24.reuse, R52, R48 ;  /* 0x00000034183c723c */ /* 0x040fe20000001830 */
[----:B------:R-:W2:Y:S07]  /*b520*/  LDSM.16.M88.4 R48, [R237] ;  /* 0x00000000ed30783b */ /* 0x000eae0000000200 */
[-C--:B------:R-:W-:Y:S08]  /*b530*/  HMMA.16816.F32 R44, R24, R54.reuse, R44 ;  /* 0x00000036182c723c */ /* 0x080ff0000000182c */
[----:B------:R-:W-:Y:S07]  /*b540*/  HMMA.16816.F32 R52, R28, R54, R56 ;  /* 0x000000361c34723c */ /* 0x000fee0000001838 */
[----:B------:R-:W-:Y:S01]  /*b550*/  IMAD.MOV.U32 R58, RZ, RZ, R218 ;  /* 0x000000ffff3a7224 */ /* 0x000fe200078e00da */
[----:B-1----:R-:W-:Y:S01]  /*b560*/  HMMA.16816.F32 R88, R12, R40, R88 ;  /* 0x000000280c58723c */ /* 0x002fe20000001858 */
[----:B------:R-:W-:-:S02]  /*b570*/  IMAD.MOV.U32 R59, RZ, RZ, R217 ;  /* 0x000000ffff3b7224 */ /* 0x000fc400078e00d9 */
[----:B------:R-:W-:-:S04]  /*b580*/  IMAD.MOV.U32 R57, RZ, RZ, R216 ;  /* 0x000000ffff397224 */ /* 0x000fc800078e00d8 */
[----:B------:R-:W-:Y:S01]  /*b590*/  IMAD.MOV.U32 R56, RZ, RZ, R57 ;  /* 0x000000ffff387224 */ /* 0x000fe200078e0039 */
[----:B------:R-:W-:Y:S01]  /*b5a0*/  HMMA.16816.F32 R76, R4, R40, R76 ;  /* 0x00000028044c723c */ /* 0x000fe2000000184c */
[----:B------:R-:W-:Y:S02]  /*b5b0*/  IMAD.MOV.U32 R57, RZ, RZ, R0 ;  /* 0x000000ffff397224 */ /* 0x000fe400078e0000 */
[----:B------:R-:W-:-:S04]  /*b5c0*/  FMUL.FTZ R0, R100, c[0x0][0x2ec] ;  /* 0x0000bb0064007a20 */ /* 0x000fc80000410000 */
[----:B------:R1:W-:Y:S01]  /*b5d0*/  MUFU.TANH R100, R0 ;  /* 0x0000000000647308 */ /* 0x0003e20000002400 */
[-C--:B------:R-:W-:Y:S08]  /*b5e0*/  HMMA.16816.F32 R80, R4, R42.reuse, R80 ;  /* 0x0000002a0450723c */ /* 0x080ff00000001850 */
[----:B------:R-:W-:Y:S01]  /*b5f0*/  HMMA.16816.F32 R216, R12, R42, R68 ;  /* 0x0000002a0cd8723c */ /* 0x000fe20000001844 */
[----:B------:R-:W3:Y:S01]  /*b600*/  LDSM.16.M88.4 R40, [R229+0x3000] ;  /* 0x00300000e528783b */ /* 0x000ee20000000200 */
[----:B-1----:R-:W-:-:S06]  /*b610*/  FMUL.FTZ R0, R101, c[0x0][0x2ec] ;  /* 0x0000bb0065007a20 */ /* 0x002fcc0000410000 */
[----:B--2---:R-:W-:Y:S08]  /*b620*/  HMMA.16816.F32 R44, R16, R50, R44 ;  /* 0x00000032102c723c */ /* 0x004ff0000000182c */
[-C--:B------:R-:W-:Y:S08]  /*b630*/  HMMA.16816.F32 R64, R20, R48.reuse, R64 ;  /* 0x000000301440723c */ /* 0x080ff00000001840 */
[----:B------:R-:W-:Y:S08]  /*b640*/  HMMA.16816.F32 R60, R16, R48, R60 ;  /* 0x00000030103c723c */ /* 0x000ff0000000183c */
[----:B------:R-:W-:Y:S07]  /*b650*/  HMMA.16816.F32 R48, R20, R50, R52 ;  /* 0x000000321430723c */ /* 0x000fee0000001834 */
[----:B------:R-:W-:-:S02]  /*b660*/  IMAD.MOV.U32 R52, RZ, RZ, R251 ;  /* 0x000000ffff347224 */ /* 0x000fc400078e00fb */
[----:B---3--:R-:W-:Y:S01]  /*b670*/  HMMA.16816.F32 R248, R4, R42, R44 ;  /* 0x0000002a04f8723c */ /* 0x008fe2000000182c */
[----:B------:R1:W-:Y:S01]  /*b680*/  MUFU.TANH R46, R0 ;  /* 0x00000000002e7308 */ /* 0x0003e20000002400 */
[----:B------:R-:W-:Y:S02]  /*b690*/  IMAD.MOV.U32 R53, RZ, RZ, R74 ;  /* 0x000000ffff357224 */ /* 0x000fe400078e004a */
[----:B------:R-:W-:Y:S02]  /*b6a0*/  IMAD.MOV.U32 R54, RZ, RZ, R72 ;  /* 0x000000ffff367224 */ /* 0x000fe400078e0048 */
[----:B------:R-:W-:Y:S02]  /*b6b0*/  IMAD.MOV.U32 R55, RZ, RZ, R73 ;  /* 0x000000ffff377224 */ /* 0x000fe400078e0049 */
[C---:B------:R-:W-:Y:S07]  /*b6c0*/  HMMA.16816.F32 R68, R12.reuse, R40, R64 ;  /* 0x000000280c44723c */ /* 0x040fee0000001840 */
[----:B------:R-:W-:Y:S01]  /*b6d0*/  IMAD.MOV.U32 R67, RZ, RZ, R3 ;  /* 0x000000ffff437224 */ /* 0x000fe200078e0003 */
[----:B------:R-:W-:Y:S01]  /*b6e0*/  HMMA.16816.F32 R48, R12, R42, R48 ;  /* 0x0000002a0c30723c */ /* 0x000fe20000001830 */
[----:B-1----:R-:W-:Y:S01]  /*b6f0*/  FMUL.FTZ R0, R102, c[0x0][0x2ec] ;  /* 0x0000bb0066007a20 */ /* 0x002fe20000410000 */
[----:B------:R1:W-:Y:S06]  /*b700*/  MUFU.TANH R42, R2 ;  /* 0x00000002002a7308 */ /* 0x0003ec0000002400 */
[----:B------:R-:W-:Y:S02]  /*b710*/  HMMA.16816.F32 R244, R4, R40, R60 ;  /* 0x0000002804f4723c */ /* 0x000fe4000000183c */
[----:B------:R2:W-:Y:S01]  /*b720*/  MUFU.TANH R101, R0 ;  /* 0x0000000000657308 */ /* 0x0005e20000002400 */
[----:B-1----:R-:W-:Y:S11]  /*b730*/  FMUL.FTZ R2, R129, c[0x0][0x2ec] ;  /* 0x0000bb0081027a20 */ /* 0x002ff60000410000 */
[----:B------:R-:W-:Y:S02]  /*b740*/  @!UPT UIADD3 URZ, URZ, URZ, URZ ;  /* 0x0000003f3f3ff290 */ /* 0x000fe4000fffe03f */
[----:B------:R-:W-:Y:S02]  /*b750*/  IMAD.MOV.U32 R3, RZ, RZ, R51 ;  /* 0x000000ffff037224 */ /* 0x000fe400078e0033 */
[----:B--2---:R-:W-:Y:S02]  /*b760*/  FMUL.FTZ R0, R103, c[0x0][0x2ec] ;  /* 0x0000bb0067007a20 */ /* 0x004fe40000410000 */
[----:B------:R-:W-:Y:S02]  /*b770*/  IMAD.MOV.U32 R72, RZ, RZ, R50 ;  /* 0x000000ffff487224 */ /* 0x000fe400078e0032 */
[----:B------:R1:W-:Y:S01]  /*b780*/  MUFU.TANH R66, R0 ;  /* 0x0000000000427308 */ /* 0x0003e20000002400 */
[----:B------:R-:W-:Y:S02]  /*b790*/  IMAD.MOV.U32 R73, RZ, RZ, R49 ;  /* 0x000000ffff497224 */ /* 0x000fe400078e0031 */
[----:B------:R-:W-:Y:S02]  /*b7a0*/  IMAD.MOV.U32 R74, RZ, RZ, R48 ;  /* 0x000000ffff4a7224 */ /* 0x000fe400078e0030 */
[----:B-1----:R-:W-:-:S04]  /*b7b0*/  FMUL.FTZ R0, R67, c[0x0][0x2ec] ;  /* 0x0000bb0043007a20 */ /* 0x002fc80000410000 */
[----:B------:R1:W-:Y:S02]  /*b7c0*/  MUFU.TANH R102, R0 ;  /* 0x0000000000667308 */ /* 0x0003e40000002400 */
[----:B-1----:R-:W-:-:S06]  /*b7d0*/  FMUL.FTZ R0, R52, c[0x0][0x2ec] ;  /* 0x0000bb0034007a20 */ /* 0x002fcc0000410000 */
[----:B------:R1:W2:Y:S02]  /*b7e0*/  MUFU.TANH R40, R0 ;  /* 0x0000000000287308 */ /* 0x0002a40000002400 */
        /* <DEDUP_REMOVED lines=9> */
[----:B------:R-:W1:Y:S04]  /*b880*/  S2R R107, SR_TID.X ;  /* 0x00000000006b7919 */ /* 0x000e680000002100 */
[----:B------:R3:W-:Y:S02]  /*b890*/  MUFU.TANH R45, R0 ;  /* 0x00000000002d7308 */ /* 0x0007e40000002400 */
[----:B---3--:R-:W-:-:S06]  /*b8a0*/  FMUL.FTZ R0, R54, c[0x0][0x2ec] ;  /* 0x0000bb0036007a20 */ /* 0x008fcc0000410000 */
[----:B------:R3:W-:Y:S01]  /*b8b0*/  MUFU.TANH R65, R0 ;  /* 0x0000000000417308 */ /* 0x0007e20000002400 */
[----:B-1----:R-:W-:-:S05]  /*b8c0*/  IMAD.SHL.U32 R107, R107, 0x2, RZ ;  /* 0x000000026b6b7824 */ /* 0x002fca00078e00ff */
[----:B------:R-:W-:Y:S01]  /*b8d0*/  LOP3.LUT R107, R107, 0x6, RZ, 0xc0, !PT ;  /* 0x000000066b6b7812 */ /* 0x000fe200078ec0ff */
[----:B---3--:R-:W-:-:S04]  /*b8e0*/  FMUL.FTZ R0, R55, c[0x0][0x2ec] ;  /* 0x0000bb0037007a20 */ /* 0x008fc80000410000 */
        /* <DEDUP_REMOVED lines=18> */
[----:B--2---:R-:W-:-:S04]  /*ba10*/  IMAD.MOV.U32 R110, RZ, RZ, R40 ;  /* 0x000000ffff6e7224 */ /* 0x004fc800078e0028 */
[----:B------:R1:W-:Y:S01]  /*ba20*/  MUFU.TANH R222, R0 ;  /* 0x0000000000de7308 */ /* 0x0003e20000002400 */
[----:B------:R-:W-:Y:S02]  /*ba30*/  FMUL.FTZ R40, R126, c[0x0][0x2ec] ;  /* 0x0000bb007e287a20 */ /* 0x000fe40000410000 */
        /* <DEDUP_REMOVED lines=13> */
[----:B------:R1:W-:Y:S02]  /*bb10*/  MUFU.TANH R60, R0 ;  /* 0x00000000003c7308 */ /* 0x0003e40000002400 */
[----:B-1----:R-:W-:-:S06]  /*bb20*/  FMUL.FTZ R0, R214, c[0x0][0x2ec] ;  /* 0x0000bb00d6007a20 */ /* 0x002fcc0000410000 */
[----:B------:R1:W3:Y:S02]  /*bb30*/  MUFU.TANH R61, R0 ;  /* 0x00000000003d7308 */ /* 0x0002e40000002400 */
[----:B-1----:R-:W-:-:S06]  /*bb40*/  FMUL.FTZ R0, R215, c[0x0][0x2ec] ;  /* 0x0000bb00d7007a20 */ /* 0x002fcc0000410000 */
[----:B------:R1:W-:Y:S02]  /*bb50*/  MUFU.TANH R55, R0 ;  /* 0x0000000000377308 */ /* 0x0003e40000002400 */
[----:B-1----:R-:W-:-:S06]  /*bb60*/  FMUL.FTZ R0, R204, c[0x0][0x2ec] ;  /* 0x0000bb00cc007a20 */ /* 0x002fcc0000410000 */
[----:B------:R1:W4:Y:S02]  /*bb70*/  MUFU.TANH R215, R0 ;  /* 0x0000000000d77308 */ /* 0x0003240000002400 */
[----:B-1----:R-:W-:-:S06]  /*bb80*/  FMUL.FTZ R0, R205, c[0x0][0x2ec] ;  /* 0x0000bb00cd007a20 */ /* 0x002fcc0000410000 */
[----:B------:R1:W1:Y:S02]  /*bb90*/  MUFU.TANH R214, R0 ;  /* 0x0000000000d67308 */ /* 0x0002640000002400 */
[----:B-1----:R-:W-:-:S06]  /*bba0*/  FMUL.FTZ R0, R120, c[0x0][0x2ec] ;  /* 0x0000bb0078007a20 */ /* 0x002fcc0000410000 */
[----:B------:R1:W1:Y:S02]  /*bbb0*/  MUFU.TANH R213, R0 ;  /* 0x0000000000d57308 */ /* 0x0002640000002400 */
[----:B-1----:R-:W-:-:S06]  /*bbc0*/  FMUL.FTZ R0, R121, c[0x0][0x2ec] ;  /* 0x0000bb0079007a20 */ /* 0x002fcc0000410000 */
[----:B------:R1:W1:Y:S02]  /*bbd0*/  MUFU.TANH R212, R0 ;  /* 0x0000000000d47308 */ /* 0x0002640000002400 */
        /* <DEDUP_REMOVED lines=10> */
[----:B------:R1:W-:Y:S02]  /*bc80*/  MUFU.TANH R205, R0 ;  /* 0x0000000000cd7308 */ /* 0x0003e40000002400 */
[----:B-1----:R-:W-:Y:S02]  /*bc90*/  FMUL.FTZ R0, R209, c[0x0][0x2ec] ;  /* 0x0000bb00d1007a20 */ /* 0x002fe40000410000 */
[----:B------:R-:W-:-:S04]  /*bca0*/  IMAD.MOV.U32 R209, RZ, RZ, R108 ;  /* 0x000000ffffd17224 */ /* 0x000fc800078e006c */
        /* <DEDUP_REMOVED lines=8> */
[----:B------:R1:W2:Y:S02]  /*bd30*/  MUFU.TANH R123, R0 ;  /* 0x00000000007b7308 */ /* 0x0002a40000002400 */
[----:B-1----:R-:W-:Y:S02]  /*bd40*/  FMUL.FTZ R0, R211, c[0x0][0x2ec] ;  /* 0x0000bb00d3007a20 */ /* 0x002fe40000410000 */
[----:B------:R-:W-:-:S04]  /*bd50*/  IMAD.MOV.U32 R211, RZ, RZ, R67 ;  /* 0x000000ffffd37224 */ /* 0x000fc800078e0043 */
[----:B------:R1:W1:Y:S02]  /*bd60*/  MUFU.TANH R50, R0 ;  /* 0x0000000000327308 */ /* 0x0002640000002400 */
[----:B-1----:R-:W-:Y:S02]  /*bd70*/  FMUL.FTZ R0, R134, c[0x0][0x2ec] ;  /* 0x0000bb0086007a20 */ /* 0x002fe40000410000 */
[----:B------:R-:W-:-:S04]  /*bd80*/  IMAD.MOV.U32 R134, RZ, RZ, R47 ;  /* 0x000000ffff867224 */ /* 0x000fc800078e002f */
[----:B------:R1:W1:Y:S02]  /*bd90*/  MUFU.TANH R132, R0 ;  /* 0x0000000000847308 */ /* 0x0002640000002400 */
[----:B-1----:R-:W-:Y:S02]  /*bda0*/  FMUL.FTZ R0, R135, c[0x0][0x2ec] ;  /* 0x0000bb0087007a20 */ /* 0x002fe40000410000 */
[----:B------:R-:W-:-:S04]  /*bdb0*/  IMAD.MOV.U32 R135, RZ, RZ, R42 ;  /* 0x000000ffff877224 */ /* 0x000fc800078e002a */
[----:B------:R1:W-:Y:S01]  /*bdc0*/  MUFU.TANH R57, R0 ;  /* 0x0000000000397308 */ /* 0x0003e20000002400 */
[----:B------:R-:W-:-:S07]  /*bdd0*/  FMUL.FTZ R42, R130, c[0x0][0x2ec] ;  /* 0x0000bb00822a7a20 */ /* 0x000fce0000410000 */
[----:B------:R2:W-:Y:S01]  /*bde0*/  MUFU.TANH R75, R42 ;  /* 0x0000002a004b7308 */ /* 0x0005e20000002400 */
[----:B-1----:R-:W-:-:S07]  /*bdf0*/  FMUL.FTZ R0, R116, c[0x0][0x2ec] ;  /* 0x0000bb0074007a20 */ /* 0x002fce0000410000 */
[----:B------:R1:W1:Y:S01]  /*be00*/  MUFU.TANH R122, R0 ;  /* 0x00000000007a7308 */ /* 0x0002620000002400 */
[----:B--2---:R-:W-:Y:S02]  /*be10*/  FMUL.FTZ R42, R203, c[0x0][0x2ec] ;  /* 0x0000bb00cb2a7a20 */ /* 0x004fe40000410000 */
[----:B-1----:R-:W-:-:S05]  /*be20*/  FMUL.FTZ R0, R117, c[0x0][0x2ec] ;  /* 0x0000bb0075007a20 */ /* 0x002fca0000410000 */
[----:B------:R1:W-:Y:S02]  /*be30*/  MUFU.TANH R56, R0 ;  /* 0x0000000000387308 */ /* 0x0003e40000002400 */
[----:B-1----:R-:W-:Y:S02]  /*be40*/  FMUL.FTZ R0, R112, c[0x0][0x2ec] ;  /* 0x0000bb0070007a20 */ /* 0x002fe40000410000 */
[----:B------:R-:W-:-:S04]  /*be50*/  IMAD.MOV.U32 R112, RZ, RZ, R41 ;  /* 0x000000ffff707224 */ /* 0x000fc800078e0029 */
[----:B------:R1:W-:Y:S01]  /*be60*/  MUFU.TANH R121, R0 ;  /* 0x0000000000797308 */ /* 0x0003e20000002400 */
[----:B------:R-:W-:Y:S02]  /*be70*/  FMUL.FTZ R41, R131, c[0x0][0x2ec] ;  /* 0x0000bb0083297a20 */ /* 0x000fe40000410000 */
[----:B-1----:R-:W-:-:S05]  /*be80*/  FMUL.FTZ R0, R113, c[0x0][0x2ec] ;  /* 0x0000bb0071007a20 */ /* 0x002fca0000410000 */
[----:B------:R-:W-:Y:S08]  /*be90*/  MUFU.TANH R113, R40 ;  /* 0x0000002800717308 */ /* 0x000ff00000002400 */
[----:B------:R1:W-:Y:S02]  /*bea0*/  MUFU.TANH R120, R0 ;  /* 0x0000000000787308 */ /* 0x0003e40000002400 */
[----:B-1----:R-:W-:-:S06]  /*beb0*/  FMUL.FTZ R0, R118, c[0x0][0x2ec] ;  /* 0x0000bb0076007a20 */ /* 0x002fcc0000410000 */
[----:B------:R1:W2:Y:S02]  /*bec0*/  MUFU.TANH R49, R0 ;  /* 0x0000000000317308 */ /* 0x0002a40000002400 */
[----:B-1----:R-:W-:-:S06]  /*bed0*/  FMUL.FTZ R0, R119, c[0x0][0x2ec] ;  /* 0x0000bb0077007a20 */ /* 0x002fcc0000410000 */
[----:B------:R1:W-:Y:S02]  /*bee0*/  MUFU.TANH R119, R0 ;  /* 0x0000000000777308 */ /* 0x0003e40000002400 */
[----:B-1----:R-:W-:-:S06]  /*bef0*/  FMUL.FTZ R0, R114, c[0x0][0x2ec] ;  /* 0x0000bb0072007a20 */ /* 0x002fcc0000410000 */
[----:B------:R-:W-:Y:S08]  /*bf00*/  MUFU.TANH R114, R2 ;  /* 0x0000000200727308 */ /* 0x000ff00000002400 */
        /* <DEDUP_REMOVED lines=10> */
[----:B------:R-:W-:-:S05]  /*bfb0*/  IMAD R0, R0, 0x80, R107 ;  /* 0x0000008000007824 */ /* 0x000fca00078e026b */
[C---:B------:R-:W-:Y:S02]  /*bfc0*/  IADD3 R2, R0.reuse, 0x1, RZ ;  /* 0x0000000100027810 */ /* 0x040fe40007ffe0ff */
[----:B------:R-:W-:Y:S02]  /*bfd0*/  IADD3 R40, R0, 0x8, RZ ;  /* 0x0000000800287810 */ /* 0x000fe40007ffe0ff */
[C---:B------:R-:W-:Y:S02]  /*bfe0*/  ISETP.GE.AND P4, PT, R2.reuse, R8, PT ;  /* 0x000000080200720c */ /* 0x040fe40003f86270 */
[C---:B------:R-:W-:Y:S02]  /*bff0*/  ISETP.GE.AND P6, PT, R2.reuse, R9, PT ;  /* 0x000000090200720c */ /* 0x040fe40003fc6270 */
[C---:B------:R-:W-:Y:S02]  /*c000*/  ISETP.GE.AND P0, PT, R2.reuse, R11, PT ;  /* 0x0000000b0200720c */ /* 0x040fe40003f06270 */
[----:B------:R-:W-:Y:S01]  /*c010*/  ISETP.GE.AND P2, PT, R2, R10, PT ;  /* 0x0000000a0200720c */ /* 0x000fe20003f46270 */
[----:B------:R-:W-:Y:S01]  /*c020*/  FMUL.FTZ R2, R127, c[0x0][0x2ec] ;  /* 0x0000bb007f027a20 */ /* 0x000fe20000410000 */
[----:B------:R-:W-:-:S02]  /*c030*/  ISETP.GE.AND P3, PT, R40, R8, PT ;  /* 0x000000082800720c */ /* 0x000fc40003f66270 */
[----:B------:R-:W-:Y:S01]  /*c040*/  ISETP.GE.AND P5, PT, R0, R8, PT ;  /* 0x000000080000720c */ /* 0x000fe20003fa6270 */
[----:B------:R1:W1:Y:S01]  /*c050*/  MUFU.TANH R47, R2 ;  /* 0x00000002002f7308 */ /* 0x0002620000002400 */
[----:B------:R-:W-:Y:S02]  /*c060*/  FSEL R104, R104, -INF , !P3 ;  /* 0xff80000068687808 */ /* 0x000fe40005800000 */
[----:B------:R-:W-:Y:S02]  /*c070*/  ISETP.GE.AND P3, PT, R40, R9, PT ;  /* 0x000000092800720c */ /* 0x000fe40003f66270 */
[----:B------:R-:W-:Y:S02]  /*c080*/  FSEL R100, R100, -INF , !P5 ;  /* 0xff80000064647808 */ /* 0x000fe40006800000 */
[----:B------:R-:W-:Y:S02]  /*c090*/  FSEL R103, R46, -INF , !P4 ;  /* 0xff8000002e677808 */ /* 0x000fe40006000000 */
[----:B------:R-:W-:Y:S01]  /*c0a0*/  FSEL R106, R66, -INF , !P6 ;  /* 0xff800000426a7808 */ /* 0x000fe20007000000 */
[----:B------:R2:W-:Y:S01]  /*c0b0*/  MUFU.TANH R46, R41 ;  /* 0x00000029002e7308 */ /* 0x0005e20000002400 */
[----:B------:R-:W-:-:S02]  /*c0c0*/  FSEL R107, R51, -INF , !P3 ;  /* 0xff800000336b7808 */ /* 0x000fc40005800000 */
[C---:B------:R-:W-:Y:S02]  /*c0d0*/  ISETP.GE.AND P4, PT, R0.reuse, R9, PT ;  /* 0x000000090000720c */ /* 0x040fe40003f86270 */
[C---:B------:R-:W-:Y:S02]  /*c0e0*/  ISETP.GE.AND P3, PT, R0.reuse, R11, PT ;  /* 0x0000000b0000720c */ /* 0x040fe40003f66270 */
[----:B-1----:R-:W-:Y:S02]  /*c0f0*/  IADD3 R2, R0, 0x9, RZ ;  /* 0x0000000900027810 */ /* 0x002fe40007ffe0ff */
[----:B------:R-:W-:Y:S02]  /*c100*/  FSEL R101, R101, -INF , !P4 ;  /* 0xff80000065657808 */ /* 0x000fe40006000000 */
[C---:B------:R-:W-:Y:S02]  /*c110*/  ISETP.GE.AND P5, PT, R2.reuse, R8, PT ;  /* 0x000000080200720c */ /* 0x040fe40003fa6270 */
[----:B------:R-:W-:-:S02]  /*c120*/  ISETP.GE.AND P6, PT, R2, R9, PT ;  /* 0x000000090200720c */ /* 0x000fc40003fc6270 */
[----:B------:R-:W-:Y:S02]  /*c130*/  FSEL R105, R105, -INF , !P5 ;  /* 0xff80000069697808 */ /* 0x000fe40006800000 */
[----:B------:R-:W-:Y:S02]  /*c140*/  FSEL R109, R45, -INF , !P6 ;  /* 0xff8000002d6d7808 */ /* 0x000fe40007000000 */
[----:B------:R-:W-:Y:S02]  /*c150*/  FSEL R102, R102, -INF , !P3 ;  /* 0xff80000066667808 */ /* 0x000fe40005800000 */
[CC--:B------:R-:W-:Y:S02]  /*c160*/  ISETP.GE.AND P5, PT, R40.reuse, R11.reuse, PT ;  /* 0x0000000b2800720c */ /* 0x0c0fe40003fa6270 */
[----:B------:R-:W-:Y:S01]  /*c170*/  ISETP.GE.AND P4, PT, R40, R10, PT ;  /* 0x0000000a2800720c */ /* 0x000fe20003f86270 */
[----:B------:R-:W-:Y:S01]  /*c180*/  FMUL.FTZ R40, R200, c[0x0][0x2ec] ;  /* 0x0000bb00c8287a20 */ /* 0x000fe20000410000 */
[----:B------:R-:W-:-:S02]  /*c190*/  ISETP.GE.AND P6, PT, R2, R11, PT ;  /* 0x0000000b0200720c */ /* 0x000fc40003fc6270 */
[-C--:B------:R-:W-:Y:S01]  /*c1a0*/  ISETP.GE.AND P3, PT, R2, R10.reuse, PT ;  /* 0x0000000a0200720c */ /* 0x080fe20003f66270 */
[----:B------:R-:W-:Y:S01]  /*c1b0*/  FMUL.FTZ R2, R201, c[0x0][0x2ec] ;  /* 0x0000bb00c9027a20 */ /* 0x000fe20000410000 */
[----:B------:R-:W-:Y:S01]  /*c1c0*/  FSEL R110, R110, -INF , !P0 ;  /* 0xff8000006e6e7808 */ /* 0x000fe20004000000 */
[----:B------:R1:W-:Y:S01]  /*c1d0*/  MUFU.TANH R67, R40 ;  /* 0x0000002800437308 */ /* 0x0003e20000002400 */
[----:B------:R-:W-:Y:S02]  /*c1e0*/  ISETP.GE.AND P0, PT, R0, R10, PT ;  /* 0x0000000a0000720c */ /* 0x000fe40003f06270 */
[----:B------:R-:W-:Y:S02]  /*c1f0*/  FSEL R108, R65, -INF , !P5 ;  /* 0xff800000416c7808 */ /* 0x000fe40006800000 */
[----:B------:R-:W-:Y:S02]  /*c200*/  FSEL R111, R64, -INF , !P6 ;  /* 0xff800000406f7808 */ /* 0x000fe40007000000 */
[----:B--2---:R-:W-:Y:S01]  /*c210*/  IADD3 R41, R0, 0x11, RZ ;  /* 0x0000001100297810 */ /* 0x004fe20007ffe0ff */
[----:B------:R2:W-:Y:S01]  /*c220*/  MUFU.TANH R51, R2 ;  /* 0x0000000200337308 */ /* 0x0005e20000002400 */
[----:B------:R-:W-:-:S02]  /*c230*/  FSEL R115, R211, -INF , !P3 ;  /* 0xff800000d3737808 */ /* 0x000fc40005800000 */
[----:B------:R-:W-:-:S04]  /*c240*/  ISETP.GE.AND P3, PT, R41, R9, PT ;  /* 0x000000092900720c */ /* 0x000fc80003f66270 */
[----:B------:R-:W-:Y:S01]  /*c250*/  FSEL R223, R223, -INF , !P3 ;  /* 0xff800000dfdf7808 */ /* 0x000fe20005800000 */
[----:B-1----:R-:W-:Y:S01]  /*c260*/  FMUL.FTZ R40, R84, c[0x0][0x2ec] ;  /* 0x0000bb0054287a20 */ /* 0x002fe20000410000 */
[----:B------:R-:W-:Y:S01]  /*c270*/  FSEL R84, R112, -INF , !P0 ;  /* 0xff80000070547808 */ /* 0x000fe20004000000 */
[----:B------:R1:W-:Y:S01]  /*c280*/  MUFU.TANH R64, R42 ;  /* 0x0000002a00407308 */ /* 0x0003e20000002400 */
[----:B------:R-:W-:Y:S02]  /*c290*/  FSEL R112, R135, -INF , !P2 ;  /* 0xff80000087707808 */ /* 0x000fe40005000000 */
[----:B--2---:R-:W-:-:S05]  /*c2a0*/  IADD3 R2, R0, 0x10, RZ ;  /* 0x0000001000027810 */ /* 0x004fca0007ffe0ff */
[----:B------:R2:W-:Y:S01]  /*c2b0*/  MUFU.TANH R66, R40 ;  /* 0x0000002800427308 */ /* 0x0005e20000002400 */
[C---:B------:R-:W-:Y:S02]  /*c2c0*/  ISETP.GE.AND P5, PT, R2.reuse, R8, PT ;  /* 0x000000080200720c */ /* 0x040fe40003fa6270 */
[C---:B------:R-:W-:Y:S02]  /*c2d0*/  ISETP.GE.AND P6, PT, R2.reuse, R9, PT ;  /* 0x000000090200720c */ /* 0x040fe40003fc6270 */
[C---:B------:R-:W-:Y:S02]  /*c2e0*/  ISETP.GE.AND P0, PT, R2.reuse, R11, PT ;  /* 0x0000000b0200720c */ /* 0x040fe40003f06270 */
[----:B------:R-:W-:Y:S01]  /*c2f0*/  ISETP.GE.AND P2, PT, R2, R10, PT ;  /* 0x0000000a0200720c */ /* 0x000fe20003f46270 */
[----:B------:R-:W-:Y:S01]  /*c300*/  FMUL.FTZ R2, R85, c[0x0][0x2ec] ;  /* 0x0000bb0055027a20 */ /* 0x000fe20000410000 */
[----:B------:R-:W-:Y:S01]  /*c310*/  FSEL R85, R134, -INF , !P4 ;  /* 0xff80000086557808 */ /* 0x000fe20006000000 */
[----:B-1----:R-:W-:Y:S01]  /*c320*/  FMUL.FTZ R42, R98, c[0x0][0x2ec] ;  /* 0x0000bb00622a7a20 */ /* 0x002fe20000410000 */
[----:B------:R-:W-:Y:S01]  /*c330*/  ISETP.GE.AND P4, PT, R41, R8, PT ;  /* 0x000000082900720c */ /* 0x000fe20003f86270 */
[----:B------:R1:W-:Y:S01]  /*c340*/  MUFU.TANH R65, R2 ;  /* 0x0000000200417308 */ /* 0x0003e20000002400 */
[----:B------:R-:W-:Y:S01]  /*c350*/  FSEL R130, R210, -INF , !P5 ;  /* 0xff800000d2827808 */ /* 0x000fe20006800000 */
[----:B--2---:R-:W-:Y:S01]  /*c360*/  FMUL.FTZ R40, R202, c[0x0][0x2ec] ;  /* 0x0000bb00ca287a20 */ /* 0x004fe20000410000 */
[----:B------:R-:W-:-:S02]  /*c370*/  FSEL R131, R133, -INF , !P4 ;  /* 0xff80000085837808 */ /* 0x000fc40006000000 */
[----:B------:R-:W-:-:S03]  /*c380*/  FSEL R128, R63, -INF , !P6 ;  /* 0xff8000003f807808 */ /* 0x000fc60007000000 */
[----:B------:R2:W2:Y:S01]  /*c390*/  MUFU.TANH R45, R40 ;  /* 0x00000028002d7308 */ /* 0x0004a20000002400 */
[----:B------:R-:W-:Y:S02]  /*c3a0*/  FSEL R126, R62, -INF , !P0 ;  /* 0xff8000003e7e7808 */ /* 0x000fe40004000000 */
[----:B------:R-:W-:Y:S02]  /*c3b0*/  FSEL R124, R208, -INF , !P2 ;  /* 0xff800000d07c7808 */ /* 0x000fe40005000000 */
[----:B-1----:R-:W-:-:S04]  /*c3c0*/  IADD3 R2, R0, 0x19, RZ ;  /* 0x0000001900027810 */ /* 0x002fc80007ffe0ff */
[CC--:B------:R-:W-:Y:S02]  /*c3d0*/  ISETP.GE.AND P4, PT, R2.reuse, R8.reuse, PT ;  /* 0x000000080200720c */ /* 0x0c0fe40003f86270 */
[-C--:B------:R-:W-:Y:S02]  /*c3e0*/  ISETP.GE.AND P3, PT, R2, R9.reuse, PT ;  /* 0x000000090200720c */ /* 0x080fe40003f66270 */
[----:B--2---:R-:W-:Y:S02]  /*c3f0*/  IADD3 R40, R0, 0x18, RZ ;  /* 0x0000001800287810 */ /* 0x004fe40007ffe0ff */
[----:B------:R-:W-:Y:S02]  /*c400*/  FSEL R252, R252, -INF , !P4 ;  /* 0xff800000fcfc7808 */ /* 0x000fe40006000000 */
[C---:B------:R-:W-:Y:S02]  /*c410*/  ISETP.GE.AND P5, PT, R40.reuse, R8, PT ;  /* 0x000000082800720c */ /* 0x040fe40003fa6270 */
[----:B------:R-:W-:-:S02]  /*c420*/  ISETP.GE.AND P6, PT, R40, R9, PT ;  /* 0x000000092800720c */ /* 0x000fc40003fc6270 */
[----:B------:R-:W-:Y:S02]  /*c430*/  FSEL R129, R209, -INF , !P5 ;  /* 0xff800000d1817808 */ /* 0x000fe40006800000 */
[CC--:B------:R-:W-:Y:S02]  /*c440*/  ISETP.GE.AND P5, PT, R41.reuse, R11.reuse, PT ;  /* 0x0000000b2900720c */ /* 0x0c0fe40003fa6270 */
[----:B------:R-:W-:Y:S01]  /*c450*/  ISETP.GE.AND P4, PT, R41, R10, PT ;  /* 0x0000000a2900720c */ /* 0x000fe20003f86270 */
[----:B------:R-:W-:Y:S01]  /*c460*/  FMUL.FTZ R41, R86, c[0x0][0x2ec] ;  /* 0x0000bb0056297a20 */ /* 0x000fe20000410000 */
[----:B------:R-:W-:Y:S02]  /*c470*/  FSEL R222, R222, -INF , !P6 ;  /* 0xff800000dede7808 */ /* 0x000fe40007000000 */
[----:B------:R-:W-:Y:S01]  /*c480*/  FSEL R127, R44, -INF , !P3 ;  /* 0xff8000002c7f7808 */ /* 0x000fe20005800000 */
[----:B------:R1:W-:Y:S01]  /*c490*/  MUFU.TANH R63, R41 ;  /* 0x00000029003f7308 */ /* 0x0003e20000002400 */
[----:B------:R-:W-:-:S02]  /*c4a0*/  ISETP.GE.AND P6, PT, R40, R11, PT ;  /* 0x0000000b2800720c */ /* 0x000fc40003fc6270 */
[-C--:B------:R-:W-:Y:S01]  /*c4b0*/  ISETP.GE.AND P3, PT, R40, R10.reuse, PT ;  /* 0x0000000a2800720c */ /* 0x080fe20003f66270 */
[----:B------:R-:W-:Y:S01]  /*c4c0*/  FMUL.FTZ R40, R96, c[0x0][0x2ec] ;  /* 0x0000bb0060287a20 */ /* 0x000fe20000410000 */
[----:B------:R-:W-:Y:S02]  /*c4d0*/  FSEL R125, R43, -INF , !P5 ;  /* 0xff8000002b7d7808 */ /* 0x000fe40006800000 */
[C---:B------:R-:W-:Y:S01]  /*c4e0*/  ISETP.GE.AND P0, PT, R2.reuse, R11, PT ;  /* 0x0000000b0200720c */ /* 0x040fe20003f06270 */
[----:B------:R2:W-:Y:S01]  /*c4f0*/  MUFU.TANH R62, R40 ;  /* 0x00000028003e7308 */ /* 0x0005e20000002400 */
[----:B------:R-:W-:Y:S02]  /*c500*/  ISETP.GE.AND P5, PT, R2, R10, PT ;  /* 0x0000000a0200720c */ /* 0x000fe40003fa6270 */
[----:B------:R-:W-:Y:S02]  /*c510*/  IADD3 R2, R0, 0x20, RZ ;  /* 0x0000002000027810 */ /* 0x000fe40007ffe0ff */
[----:B------:R-:W-:-:S02]  /*c520*/  FSEL R221, R221, -INF , !P6 ;  /* 0xff800000dddd7808 */ /* 0x000fc40007000000 */
[----:B------:R-:W-:Y:S01]  /*c530*/  FSEL R220, R220, -INF , !P0 ;  /* 0xff800000dcdc7808 */ /* 0x000fe20004000000 */
[----:B-1----:R-:W-:Y:S01]  /*c540*/  FMUL.FTZ R41, R87, c[0x0][0x2ec] ;  /* 0x0000bb0057297a20 */ /* 0x002fe20000410000 */
[C---:B------:R-:W-:Y:S02]  /*c550*/  ISETP.GE.AND P6, PT, R2.reuse, R8, PT ;  /* 0x000000080200720c */ /* 0x040fe40003fc6270 */
[C---:B------:R-:W-:Y:S01]  /*c560*/  ISETP.GE.AND P0, PT, R2.reuse, R9, PT ;  /* 0x000000090200720c */ /* 0x040fe20003f06270 */
[----:B------:R1:W-:Y:S01]  /*c570*/  MUFU.TANH R44, R41 ;  /* 0x00000029002c7308 */ /* 0x0003e20000002400 */
[----:B------:R-:W-:Y:S02]  /*c580*/  ISETP.GE.AND P2, PT, R2, R11, PT ;  /* 0x0000000b0200720c */ /* 0x000fe40003f46270 */
[----:B---3--:R-:W-:Y:S01]  /*c590*/  FSEL R96, R61, -INF , !P3 ;  /* 0xff8000003d607808 */ /* 0x008fe20005800000 */
[----:B--2---:R-:W-:Y:S01]  /*c5a0*/  FMUL.FTZ R40, R97, c[0x0][0x2ec] ;  /* 0x0000bb0061287a20 */ /* 0x004fe20000410000 */
[----:B------:R-:W-:-:S02]  /*c5b0*/  FSEL R97, R60, -INF , !P4 ;  /* 0xff8000003c617808 */ /* 0x000fc40006000000 */
[----:B------:R-:W-:Y:S01]  /*c5c0*/  ISETP.GE.AND P4, PT, R2, R10, PT ;  /* 0x0000000a0200720c */ /* 0x000fe20003f86270 */
[----:B------:R2:W-:Y:S01]  /*c5d0*/  MUFU.TANH R43, R40 ;  /* 0x00000028002b7308 */ /* 0x0005e20000002400 */
[----:B------:R-:W-:Y:S01]  /*c5e0*/  FMUL.FTZ R2, R93, c[0x0][0x2ec] ;  /* 0x0000bb005d027a20 */ /* 0x000fe20000410000 */
[----:B----4-:R-:W-:-:S05]  /*c5f0*/  FSEL R61, R215, -INF , !P6 ;  /* 0xff800000d73d7808 */ /* 0x010fca0007000000 */
[----:B------:R3:W-:Y:S01]  /*c600*/  STL [R1+0x58], R61 ;  /* 0x0000583d01007387 */ /* 0x0007e20000100800 */
[----:B-1----:R-:W-:-:S04]  /*c610*/  IADD3 R41, R0, 0x21, RZ ;  /* 0x0000002100297810 */ /* 0x002fc80007ffe0ff */
[----:B------:R-:W-:Y:S01]  /*c620*/  ISETP.GE.AND P3, PT, R41, R8, PT ;  /* 0x000000082900720c */ /* 0x000fe20003f66270 */
[----:B--2---:R-:W-:Y:S01]  /*c630*/  FMUL.FTZ R40, R92, c[0x0][0x2ec] ;  /* 0x0000bb005c287a20 */ /* 0x004fe20000410000 */
[----:B------:R-:W-:Y:S02]  /*c640*/  FSEL R92, R55, -INF , !P5 ;  /* 0xff800000375c7808 */ /* 0x000fe40006800000 */
[----:B------:R1:W-:Y:S01]  /*c650*/  MUFU.TANH R55, R2 ;  /* 0x0000000200377308 */ /* 0x0003e20000002400 */
[----:B------:R-:W-:Y:S02]  /*c660*/  FSEL R86, R214, -INF , !P3 ;  /* 0xff800000d6567808 */ /* 0x000fe40005800000 */
[----:B------:R-:W-:-:S03]  /*c670*/  ISETP.GE.AND P5, PT, R41, R9, PT ;  /* 0x000000092900720c */ /* 0x000fc60003fa6270 */
[----:B------:R2:W-:Y:S02]  /*c680*/  STL [R1+0x54], R86 ;  /* 0x0000545601007387 */ /* 0x0005e40000100800 */
[----:B------:R4:W-:Y:S01]  /*c690*/  MUFU.TANH R60, R40 ;  /* 0x00000028003c7308 */ /* 0x0009e20000002400 */
[----:B-1----:R-:W-:-:S07]  /*c6a0*/  IADD3 R2, R0, 0x29, RZ ;  /* 0x0000002900027810 */ /* 0x002fce0007ffe0ff */
[----:B---3--:R1:W3:Y:S01]  /*c6b0*/  MUFU.TANH R61, R42 ;  /* 0x0000002a003d7308 */ /* 0x0082e20000002400 */
[----:B------:R-:W-:Y:S02]  /*c6c0*/  ISETP.GE.AND P3, PT, R2, R8, PT ;  /* 0x000000080200720c */ /* 0x000fe40003f66270 */
[----:B----4-:R-:W-:-:S04]  /*c6d0*/  IADD3 R40, R0, 0x28, RZ ;  /* 0x0000002800287810 */ /* 0x010fc80007ffe0ff */
[----:B------:R-:W-:-:S04]  /*c6e0*/  ISETP.GE.AND P6, PT, R40, R8, PT ;  /* 0x000000082800720c */ /* 0x000fc80003fc6270 */
[----:B--2---:R-:W-:Y:S02]  /*c6f0*/  FSEL R86, R213, -INF , !P6 ;  /* 0xff800000d5567808 */ /* 0x004fe40007000000 */
[----:B-1----:R-:W-:Y:S02]  /*c700*/  FSEL R42, R212, -INF , !P3 ;  /* 0xff800000d42a7808 */ /* 0x002fe40005800000 */
[C---:B------:R-:W-:Y:S01]  /*c710*/  ISETP.GE.AND P6, PT, R41.reuse, R11, PT ;  /* 0x0000000b2900720c */ /* 0x040fe20003fc6270 */
[----:B------:R-:W-:Y:S01]  /*c720*/  STL [R1+0x50], R86 ;  /* 0x0000505601007387 */ /* 0x000fe20000100800 */
[----:B------:R-:W-:Y:S01]  /*c730*/  ISETP.GE.AND P3, PT, R41, R10, PT ;  /* 0x0000000a2900720c */ /* 0x000fe20003f66270 */
[----:B------:R-:W-:Y:S01]  /*c740*/  FMUL.FTZ R41, R99, c[0x0][0x2ec] ;  /* 0x0000bb0063297a20 */ /* 0x000fe20000410000 */
[----:B------:R-:W-:Y:S01]  /*c750*/  FSEL R99, R123, -INF , !P4 ;  /* 0xff8000007b637808 */ /* 0x000fe20006000000 */
[----:B------:R1:W-:Y:S01]  /*c760*/  STL [R1+0x4c], R42 ;  /* 0x00004c2a01007387 */ /* 0x0003e20000100800 */
[----:B------:R-:W-:-:S02]  /*c770*/  FSEL R98, R50, -INF , !P3 ;  /* 0xff80000032627808 */ /* 0x000fc40005800000 */
[----:B-1----:R-:W-:Y:S02]  /*c780*/  FSEL R42, R54, -INF , !P0 ;  /* 0xff800000362a7808 */ /* 0x002fe40004000000 */
[----:B------:R-:W-:Y:S01]  /*c790*/  ISETP.GE.AND P0, PT, R40, R9, PT ;  /* 0x000000092800720c */ /* 0x000fe20003f06270 */
[----:B------:R1:W2:Y:S02]  /*c7a0*/  MUFU.TANH R54, R41 ;  /* 0x0000002900367308 */ /* 0x0002a40000002400 */
[----:B------:R4:W-:Y:S01]  /*c7b0*/  STL [R1+0x5c], R42 ;  /* 0x00005c2a01007387 */ /* 0x0009e20000100800 */
[----:B------:R-:W-:Y:S02]  /*c7c0*/  FSEL R86, R206, -INF , !P0 ;  /* 0xff800000ce567808 */ /* 0x000fe40004000000 */
[----:B------:R-:W-:Y:S01]  /*c7d0*/  ISETP.GE.AND P0, PT, R40, R11, PT ;  /* 0x0000000b2800720c */ /* 0x000fe20003f06270 */
[----:B-1----:R-:W-:Y:S01]  /*c7e0*/  FMUL.FTZ R41, R94, c[0x0][0x2ec] ;  /* 0x0000bb005e297a20 */ /* 0x002fe20000410000 */
[----:B----4-:R-:W-:-:S02]  /*c7f0*/  FSEL R42, R207, -INF , !P5 ;  /* 0xff800000cf2a7808 */ /* 0x010fc40006800000 */
[----:B------:R-:W-:-:S03]  /*c800*/  ISETP.GE.AND P5, PT, R2, R9, PT ;  /* 0x000000090200720c */ /* 0x000fc60003fa6270 */
[----:B------:R1:W-:Y:S04]  /*c810*/  STL [R1+0x60], R42 ;  /* 0x0000602a01007387 */ /* 0x0003e80000100800 */
[----:B------:R-:W-:Y:S01]  /*c820*/  STL [R1+0x68], R86 ;  /* 0x0000685601007387 */ /* 0x000fe20000100800 */
[----:B-1----:R-:W-:Y:S02]  /*c830*/  FSEL R42, R59, -INF , !P5 ;  /* 0xff8000003b2a7808 */ /* 0x002fe40006800000 */
[----:B------:R1:W4:Y:S01]  /*c840*/  MUFU.TANH R59, R41 ;  /* 0x00000029003b7308 */ /* 0x0003220000002400 */
[----:B------:R-:W-:Y:S01]  /*c850*/  ISETP.GE.AND P5, PT, R40, R10, PT ;  /* 0x0000000a2800720c */ /* 0x000fe20003fa6270 */
[----:B------:R-:W-:Y:S01]  /*c860*/  FMUL.FTZ R40, R95, c[0x0][0x2ec] ;  /* 0x0000bb005f287a20 */ /* 0x000fe20000410000 */
[----:B------:R2:W-:Y:S01]  /*c870*/  STL [R1+0x64], R42 ;  /* 0x0000642a01007387 */ /* 0x0005e20000100800 */
[----:B-1----:R-:W-:-:S02]  /*c880*/  FSEL R41, R58, -INF , !P6 ;  /* 0xff8000003a297808 */ /* 0x002fc40007000000 */
[CC--:B------:R-:W-:Y:S02]  /*c890*/  ISETP.GE.AND P6, PT, R2.reuse, R10.reuse, PT ;  /* 0x0000000a0200720c */ /* 0x0c0fe40003fc6270 */
[----:B------:R1:W-:Y:S01]  /*c8a0*/  MUFU.TANH R58, R40 ;  /* 0x00000028003a7308 */ /* 0x0003e20000002400 */
[----:B--2---:R-:W-:Y:S02]  /*c8b0*/  FSEL R42, R205, -INF , !P2 ;  /* 0xff800000cd2a7808 */ /* 0x004fe40005000000 */
[-C--:B------:R-:W-:Y:S02]  /*c8c0*/  ISETP.GE.AND P2, PT, R2, R11.reuse, PT ;  /* 0x0000000b0200720c */ /* 0x080fe40003f46270 */
[----:B------:R-:W-:Y:S01]  /*c8d0*/  IADD3 R2, R0, 0x30, RZ ;  /* 0x0000003000027810 */ /* 0x000fe20007ffe0ff */
[----:B------:R2:W-:Y:S01]  /*c8e0*/  STL [R1+0x1c], R42 ;  /* 0x00001c2a01007387 */ /* 0x0005e20000100800 */
[----:B-1----:R-:W-:Y:S02]  /*c8f0*/  FMUL.FTZ R40, R88, c[0x0][0x2ec] ;  /* 0x0000bb0058287a20 */ /* 0x002fe40000410000 */
[C---:B------:R-:W-:Y:S01]  /*c900*/  ISETP.GE.AND P4, PT, R2.reuse, R11, PT ;  /* 0x0000000b0200720c */ /* 0x040fe20003f86270 */
[----:B------:R1:W-:Y:S01]  /*c910*/  STL [R1+0x18], R41 ;  /* 0x0000182901007387 */ /* 0x0003e20000100800 */
[----:B------:R-:W-:-:S02]  /*c920*/  ISETP.GE.AND P3, PT, R2, R10, PT ;  /* 0x0000000a0200720c */ /* 0x000fc40003f66270 */
[----:B------:R-:W-:Y:S02]  /*c930*/  FSEL R88, R132, -INF , !P5 ;  /* 0xff80000084587808 */ /* 0x000fe40006800000 */
[----:B--2---:R-:W-:Y:S02]  /*c940*/  FSEL R42, R204, -INF , !P0 ;  /* 0xff800000cc2a7808 */ /* 0x004fe40004000000 */
[----:B------:R-:W-:Y:S02]  /*c950*/  ISETP.GE.AND P0, PT, R2, R8, PT ;  /* 0x000000080200720c */ /* 0x000fe40003f06270 */
[----:B-1----:R-:W-:Y:S01]  /*c960*/  FSEL R41, R52, -INF , !P2 ;  /* 0xff80000034297808 */ /* 0x002fe20005000000 */
[----:B------:R1:W-:Y:S01]  /*c970*/  STL [R1+0x14], R42 ;  /* 0x0000142a01007387 */ /* 0x0003e20000100800 */
[----:B------:R-:W-:Y:S01]  /*c980*/  ISETP.GE.AND P2, PT, R2, R9, PT ;  /* 0x000000090200720c */ /* 0x000fe20003f46270 */
[----:B------:R2:W-:Y:S01]  /*c990*/  MUFU.TANH R52, R40 ;  /* 0x0000002800347308 */ /* 0x0005e20000002400 */
[----:B------:R-:W-:Y:S01]  /*c9a0*/  FMUL.FTZ R2, R89, c[0x0][0x2ec] ;  /* 0x0000bb0059027a20 */ /* 0x000fe20000410000 */
[----:B------:R3:W-:Y:S01]  /*c9b0*/  STL [R1+0x10], R41 ;  /* 0x0000102901007387 */ /* 0x0007e20000100800 */
[----:B------:R-:W-:-:S02]  /*c9c0*/  FSEL R86, R122, -INF , !P0 ;  /* 0xff8000007a567808 */ /* 0x000fc40004000000 */
[----:B------:R-:W-:-:S03]  /*c9d0*/  FSEL R89, R57, -INF , !P6 ;  /* 0xff80000039597808 */ /* 0x000fc60007000000 */
[----:B------:R4:W-:Y:S01]  /*c9e0*/  MUFU.TANH R50, R2 ;  /* 0x0000000200327308 */ /* 0x0009e20000002400 */
[----:B------:R3:W-:Y:S01]  /*c9f0*/  STL [R1+0x40], R86 ;  /* 0x0000405601007387 */ /* 0x0007e20000100800 */
[----:B--2---:R-:W-:-:S06]  /*ca00*/  FMUL.FTZ R40, R90, c[0x0][0x2ec] ;  /* 0x0000bb005a287a20 */ /* 0x004fcc0000410000 */
[----:B------:R2:W-:Y:S01]  /*ca10*/  MUFU.TANH R57, R40 ;  /* 0x0000002800397308 */ /* 0x0005e20000002400 */
[----:B-1----:R-:W-:Y:S01]  /*ca20*/  FMUL.FTZ R42, R91, c[0x0][0x2ec] ;  /* 0x0000bb005b2a7a20 */ /* 0x002fe20000410000 */
[C---:B----4-:R-:W-:Y:S02]  /*ca30*/  IADD3 R2, R0.reuse, 0x39, RZ ;  /* 0x0000003900027810 */ /* 0x050fe40007ffe0ff */
[----:B------:R-:W-:Y:S02]  /*ca40*/  FSEL R91, R49, -INF , !P2 ;  /* 0xff800000315b7808 */ /* 0x000fe40005000000 */
[----:B---3--:R-:W-:-:S04]  /*ca50*/  IADD3 R41, R0, 0x31, RZ ;  /* 0x0000003100297810 */ /* 0x008fc80007ffe0ff */
[CC--:B------:R-:W-:Y:S02]  /*ca60*/  ISETP.GE.AND P5, PT, R41.reuse, R8.reuse, PT ;  /* 0x000000082900720c */ /* 0x0c0fe40003fa6270 */
[-C--:B------:R-:W-:Y:S02]  /*ca70*/  ISETP.GE.AND P6, PT, R41, R9.reuse, PT ;  /* 0x000000092900720c */ /* 0x080fe40003fc6270 */
[----:B--2---:R-:W-:Y:S02]  /*ca80*/  IADD3 R40, R0, 0x38, RZ ;  /* 0x0000003800287810 */ /* 0x004fe40007ffe0ff */
[----:B------:R-:W-:Y:S02]  /*ca90*/  FSEL R86, R56, -INF , !P5 ;  /* 0xff80000038567808 */ /* 0x000fe40006800000 */
[-C--:B------:R-:W-:Y:S01]  /*caa0*/  ISETP.GE.AND P0, PT, R40, R8.reuse, PT ;  /* 0x000000082800720c */ /* 0x080fe20003f06270 */
[----:B------:R1:W-:Y:S01]  /*cab0*/  MUFU.TANH R56, R42 ;  /* 0x0000002a00387308 */ /* 0x0003e20000002400 */
[----:B------:R-:W-:Y:S01]  /*cac0*/  ISETP.GE.AND P5, PT, R2, R8, PT ;  /* 0x000000080200720c */ /* 0x000fe20003fa6270 */
[----:B------:R2:W-:Y:S01]  /*cad0*/  STL [R1+0x3c], R86 ;  /* 0x00003c5601007387 */ /* 0x0005e20000100800 */
[----:B------:R-:W-:-:S04]  /*cae0*/  ISETP.GE.AND P2, PT, R40, R9, PT ;  /* 0x000000092800720c */ /* 0x000fc80003f46270 */
[----:B------:R-:W-:Y:S02]  /*caf0*/  FSEL R90, R118, -INF , !P2 ;  /* 0xff800000765a7808 */ /* 0x000fe40005000000 */
[----:B------:R-:W-:Y:S02]  /*cb00*/  ISETP.GE.AND P2, PT, R40, R11, PT ;  /* 0x0000000b2800720c */ /* 0x000fe40003f46270 */
[----:B-1----:R-:W-:Y:S02]  /*cb10*/  FSEL R42, R120, -INF , !P5 ;  /* 0xff800000782a7808 */ /* 0x002fe40006800000 */
[----:B------:R-:W-:-:S04]  /*cb20*/  ISETP.GE.AND P5, PT, R41, R10, PT ;  /* 0x0000000a2900720c */ /* 0x000fc80003fa6270 */
[----:B------:R-:W-:Y:S02]  /*cb30*/  FSEL R203, R47, -INF , !P5 ;  /* 0xff8000002fcb7808 */ /* 0x000fe40006800000 */
[----:B--2---:R-:W-:Y:S02]  /*cb40*/  FSEL R86, R121, -INF , !P0 ;  /* 0xff80000079567808 */ /* 0x004fe40004000000 */
[----:B------:R-:W-:Y:S01]  /*cb50*/  ISETP.GE.AND P0, PT, R41, R11, PT ;  /* 0x0000000b2900720c */ /* 0x000fe20003f06270 */
[----:B------:R-:W-:Y:S02]  /*cb60*/  FMUL.FTZ R41, R76, c[0x0][0x2ec] ;  /* 0x0000bb004c297a20 */ /* 0x000fe40000410000 */
[----:B------:R1:W-:Y:S02]  /*cb70*/  STL [R1+0x38], R86 ;  /* 0x0000385601007387 */ /* 0x0003e40000100800 */
[----:B------:R2:W3:Y:S02]  /*cb80*/  MUFU.TANH R49, R41 ;  /* 0x0000002900317308 */ /* 0x0004e40000002400 */
[----:B------:R4:W-:Y:S01]  /*cb90*/  STL [R1+0x34], R42 ;  /* 0x0000342a01007387 */ /* 0x0009e20000100800 */
[----:B--2---:R-:W-:-:S02]  /*cba0*/  FSEL R41, R119, -INF , !P6 ;  /* 0xff80000077297808 */ /* 0x004fc40007000000 */
[----:B------:R-:W-:-:S03]  /*cbb0*/  ISETP.GE.AND P6, PT, R2, R9, PT ;  /* 0x000000090200720c */ /* 0x000fc60003fc6270 */
[----:B------:R2:W-:Y:S01]  /*cbc0*/  STL [R1+0x48], R41 ;  /* 0x0000482901007387 */ /* 0x0005e20000100800 */
[----:B-1----:R-:W-:Y:S02]  /*cbd0*/  FSEL R86, R113, -INF , !P3 ;  /* 0xff80000071567808 */ /* 0x002fe40005800000 */
[----:B----4-:R-:W-:Y:S02]  /*cbe0*/  FSEL R42, R48, -INF , !P6 ;  /* 0xff800000302a7808 */ /* 0x010fe40007000000 */
[-C--:B------:R-:W-:Y:S02]  /*cbf0*/  ISETP.GE.AND P6, PT, R40, R10.reuse, PT ;  /* 0x0000000a2800720c */ /* 0x080fe40003fc6270 */
[----:B------:R-:W-:Y:S01]  /*cc00*/  FSEL R40, R53, -INF , !P0 ;  /* 0xff80000035287808 */ /* 0x000fe20004000000 */
[----:B------:R1:W-:Y:S01]  /*cc10*/  STL [R1+0x44], R42 ;  /* 0x0000442a01007387 */ /* 0x0003e20000100800 */
[----:B------:R-:W-:Y:S02]  /*cc20*/  ISETP.GE.AND P0, PT, R2, R10, PT ;  /* 0x0000000a0200720c */ /* 0x000fe40003f06270 */
[----:B------:R-:W-:Y:S01]  /*cc30*/  FSEL R201, R75, -INF , !P6 ;  /* 0xff8000004bc97808 */ /* 0x000fe20007000000 */
[----:B--2---:R-:W-:-:S04]  /*cc40*/  FMUL.FTZ R41, R77, c[0x0][0x2ec] ;  /* 0x0000bb004d297a20 */ /* 0x004fc80000410000 */
[----:B------:R2:W4:Y:S01]  /*cc50*/  MUFU.TANH R48, R41 ;  /* 0x0000002900307308 */ /* 0x0005220000002400 */
[----:B-1----:R-:W-:Y:S01]  /*cc60*/  FMUL.FTZ R42, R81, c[0x0][0x2ec] ;  /* 0x0000bb00512a7a20 */ /* 0x002fe20000410000 */
[----:B--2---:R-:W-:Y:S02]  /*cc70*/  FSEL R41, R117, -INF , !P4 ;  /* 0xff80000075297808 */ /* 0x004fe40006000000 */
[----:B------:R-:W-:Y:S02]  /*cc80*/  ISETP.GE.AND P4, PT, R2, R11, PT ;  /* 0x0000000b0200720c */ /* 0x000fe40003f86270 */
[----:B------:R-:W-:Y:S01]  /*cc90*/  IADD3 R2, R0, 0x40, RZ ;  /* 0x0000004000027810 */ /* 0x000fe20007ffe0ff */
[----:B------:R1:W-:Y:S01]  /*cca0*/  STL [R1+0x78], R41 ;  /* 0x0000782901007387 */ /* 0x0003e20000100800 */
[----:B------:R-:W-:Y:S02]  /*ccb0*/  FSEL R87, R114, -INF , !P4 ;  /* 0xff80000072577808 */ /* 0x000fe40006000000 */
[C---:B------:R-:W-:Y:S01]  /*ccc0*/  ISETP.GE.AND P4, PT, R2.reuse, R9, PT ;  /* 0x000000090200720c */ /* 0x040fe20003f86270 */
[----:B------:R2:W-:Y:S01]  /*ccd0*/  STL [R1+0x74], R40 ;  /* 0x0000742801007387 */ /* 0x0005e20000100800 */
[----:B------:R-:W-:-:S02]  /*cce0*/  ISETP.GE.AND P3, PT, R2, R11, PT ;  /* 0x0000000b0200720c */ /* 0x000fc40003f66270 */
[----:B------:R-:W-:Y:S02]  /*ccf0*/  ISETP.GE.AND P5, PT, R2, R10, PT ;  /* 0x0000000a0200720c */ /* 0x000fe40003fa6270 */
[----:B------:R-:W-:Y:S02]  /*cd00*/  FSEL R75, R45, -INF , !P4 ;  /* 0xff8000002d4b7808 */ /* 0x000fe40006000000 */
[----:B------:R-:W-:Y:S01]  /*cd10*/  FSEL R202, R61, -INF , !P5 ;  /* 0xff8000003dca7808 */ /* 0x000fe20006800000 */
[----:B-1----:R-:W-:Y:S01]  /*cd20*/  FMUL.FTZ R41, R78, c[0x0][0x2ec] ;  /* 0x0000bb004e297a20 */ /* 0x002fe20000410000 */
[----:B------:R-:W-:-:S03]  /*cd30*/  FSEL R78, R62, -INF , !P3 ;  /* 0xff8000003e4e7808 */ /* 0x000fc60005800000 */
[----:B------:R1:W1:Y:S01]  /*cd40*/  MUFU.TANH R53, R41 ;  /* 0x0000002900357308 */ /* 0x0002620000002400 */
[----:B--2---:R-:W-:-:S07]  /*cd50*/  FMUL.FTZ R40, R79, c[0x0][0x2ec] ;  /* 0x0000bb004f287a20 */ /* 0x004fce0000410000 */
[----:B------:R2:W2:Y:S01]  /*cd60*/  MUFU.TANH R47, R40 ;  /* 0x00000028002f7308 */ /* 0x0004a20000002400 */
[----:B-1----:R-:W-:Y:S02]  /*cd70*/  FSEL R41, R116, -INF , !P2 ;  /* 0xff80000074297808 */ /* 0x002fe40005000000 */
[----:B------:R-:W-:Y:S01]  /*cd80*/  ISETP.GE.AND P2, PT, R2, R8, PT ;  /* 0x000000080200720c */ /* 0x000fe20003f46270 */
[----:B------:R-:W-:Y:S02]  /*cd90*/  FMUL.FTZ R2, R80, c[0x0][0x2ec] ;  /* 0x0000bb0050027a20 */ /* 0x000fe40000410000 */
[----:B------:R1:W-:Y:S01]  /*cda0*/  STL [R1+0x6c], R41 ;  /* 0x00006c2901007387 */ /* 0x0003e20000100800 */
[----:B------:R-:W-:Y:S02]  /*cdb0*/  FSEL R67, R67, -INF , !P2 ;  /* 0xff80000043437808 */ /* 0x000fe40005000000 */
[----:B--2---:R-:W-:Y:S02]  /*cdc0*/  FSEL R40, R46, -INF , !P0 ;  /* 0xff8000002e287808 */ /* 0x004fe40004000000 */
[----:B------:R2:W1:Y:S03]  /*cdd0*/  MUFU.TANH R46, R2 ;  /* 0x00000002002e7308 */ /* 0x0004660000002400 */
[----:B------:R3:W-:Y:S04]  /*cde0*/  STL [R1+0x84], R40 ;  /* 0x0000842801007387 */ /* 0x0007e80000100800 */
[----:B------:R-:W-:Y:S01]  /*cdf0*/  STL [R1+0x2c], R67 ;  /* 0x00002c4301007387 */ /* 0x000fe20000100800 */
[----:B--2---:R-:W-:-:S02]  /*ce00*/  IADD3 R2, R0, 0x49, RZ ;  /* 0x0000004900027810 */ /* 0x004fc40007ffe0ff */
[----:B-1----:R-:W-:Y:S02]  /*ce10*/  IADD3 R41, R0, 0x41, RZ ;  /* 0x0000004100297810 */ /* 0x002fe40007ffe0ff */
[----:B------:R-:W-:Y:S02]  /*ce20*/  ISETP.GE.AND P3, PT, R2, R11, PT ;  /* 0x0000000b0200720c */ /* 0x000fe40003f66270 */
[C---:B------:R-:W-:Y:S02]  /*ce30*/  ISETP.GE.AND P6, PT, R41.reuse, R8, PT ;  /* 0x000000082900720c */ /* 0x040fe40003fc6270 */
[----:B------:R-:W-:Y:S02]  /*ce40*/  ISETP.GE.AND P0, PT, R41, R9, PT ;  /* 0x000000092900720c */ /* 0x000fe40003f06270 */
[----:B---3--:R-:W-:Y:S02]  /*ce50*/  IADD3 R40, R0, 0x48, RZ ;  /* 0x0000004800287810 */ /* 0x008fe40007ffe0ff */
[----:B------:R-:W-:-:S02]  /*ce60*/  FSEL R76, R51, -INF , !P6 ;  /* 0xff800000334c7808 */ /* 0x000fc40007000000 */
[-C--:B------:R-:W-:Y:S01]  /*ce70*/  ISETP.GE.AND P2, PT, R40, R8.reuse, PT ;  /* 0x000000082800720c */ /* 0x080fe20003f46270 */
[----:B------:R1:W2:Y:S01]  /*ce80*/  MUFU.TANH R51, R42 ;  /* 0x0000002a00337308 */ /* 0x0002a20000002400 */
[----:B------:R-:W-:Y:S02]  /*ce90*/  ISETP.GE.AND P6, PT, R2, R8, PT ;  /* 0x000000080200720c */ /* 0x000fe40003fc6270 */
[----:B------:R-:W-:Y:S02]  /*cea0*/  FSEL R80, R64, -INF , !P0 ;  /* 0xff80000040507808 */ /* 0x000fe40004000000 */
[-C--:B------:R-:W-:Y:S02]  /*ceb0*/  ISETP.GE.AND P4, PT, R40, R9.reuse, PT ;  /* 0x000000092800720c */ /* 0x080fe40003f86270 */
[----:B------:R-:W-:Y:S02]  /*cec0*/  ISETP.GE.AND P0, PT, R2, R9, PT ;  /* 0x000000090200720c */ /* 0x000fe40003f06270 */
[----:B------:R-:W-:-:S02]  /*ced0*/  FSEL R65, R65, -INF , !P6 ;  /* 0xff80000041417808 */ /* 0x000fc40007000000 */
[CC--:B------:R-:W-:Y:S02]  /*cee0*/  ISETP.GE.AND P6, PT, R41.reuse, R10.reuse, PT ;  /* 0x0000000a2900720c */ /* 0x0c0fe40003fc6270 */
[----:B------:R-:W-:Y:S02]  /*cef0*/  FSEL R81, R44, -INF , !P0 ;  /* 0xff8000002c517808 */ /* 0x000fe40004000000 */
[-C--:B------:R-:W-:Y:S02]  /*cf00*/  ISETP.GE.AND P0, PT, R40, R10.reuse, PT ;  /* 0x0000000a2800720c */ /* 0x080fe40003f06270 */
[----:B-1----:R-:W-:Y:S02]  /*cf10*/  FSEL R42, R66, -INF , !P2 ;  /* 0xff800000422a7808 */ /* 0x002fe40005000000 */
[-C--:B------:R-:W-:Y:S01]  /*cf20*/  ISETP.GE.AND P2, PT, R41, R11.reuse, PT ;  /* 0x0000000b2900720c */ /* 0x080fe20003f46270 */
[----:B------:R-:W-:Y:S01]  /*cf30*/  FMUL.FTZ R41, R82, c[0x0][0x2ec] ;  /* 0x0000bb0052297a20 */ /* 0x000fe20000410000 */
[----:B------:R-:W-:Y:S01]  /*cf40*/  FSEL R82, R63, -INF , !P4 ;  /* 0xff8000003f527808 */ /* 0x000fe20006000000 */
[----:B------:R1:W-:Y:S01]  /*cf50*/  STL [R1+0x24], R42 ;  /* 0x0000242a01007387 */ /* 0x0003e20000100800 */
[----:B------:R-:W-:Y:S01]  /*cf60*/  ISETP.GE.AND P4, PT, R40, R11, PT ;  /* 0x0000000b2800720c */ /* 0x000fe20003f86270 */
[----:B------:R-:W-:Y:S01]  /*cf70*/  FMUL.FTZ R40, R216, c[0x0][0x2ec] ;  /* 0x0000bb00d8287a20 */ /* 0x000fe20000410000 */
[----:B------:R-:W-:Y:S01]  /*cf80*/  FSEL R79, R43, -INF , !P2 ;  /* 0xff8000002b4f7808 */ /* 0x000fe20005000000 */
[----:B------:R3:W-:Y:S01]  /*cf90*/  MUFU.TANH R45, R41 ;  /* 0x00000029002d7308 */ /* 0x0007e20000002400 */
[----:B------:R-:W-:Y:S01]  /*cfa0*/  ISETP.GE.AND P2, PT, R2, R10, PT ;  /* 0x0000000a0200720c */ /* 0x000fe20003f46270 */
[----:B------:R-:W-:Y:S01]  /*cfb0*/  STL [R1+0x20], R65 ;  /* 0x0000204101007387 */ /* 0x000fe20000100800 */
[----:B------:R-:W-:-:S02]  /*cfc0*/  IADD3 R2, R0, 0x50, RZ ;  /* 0x0000005000027810 */ /* 0x000fc40007ffe0ff */
[----:B------:R-:W-:Y:S02]  /*cfd0*/  FSEL R77, R55, -INF , !P3 ;  /* 0xff800000374d7808 */ /* 0x000fe40005800000 */
[----:B------:R-:W-:Y:S01]  /*cfe0*/  FSEL R200, R54, -INF , !P6 ;  /* 0xff80000036c87808 */ /* 0x000fe20007000000 */
[----:B------:R1:W1:Y:S01]  /*cff0*/  MUFU.TANH R43, R40 ;  /* 0x00000028002b7308 */ /* 0x0002620000002400 */
[C---:B------:R-:W-:Y:S02]  /*d000*/  ISETP.GE.AND P3, PT, R2.reuse, R9, PT ;  /* 0x000000090200720c */ /* 0x040fe40003f66270 */
[C---:B------:R-:W-:Y:S02]  /*d010*/  ISETP.GE.AND P5, PT, R2.reuse, R11, PT ;  /* 0x0000000b0200720c */ /* 0x040fe40003fa6270 */
[----:B------:R-:W-:Y:S02]  /*d020*/  ISETP.GE.AND P6, PT, R2, R10, PT ;  /* 0x0000000a0200720c */ /* 0x000fe40003fc6270 */
[----:B------:R-:W-:Y:S01]  /*d030*/  FSEL R93, R59, -INF , !P0 ;  /* 0xff8000003b5d7808 */ /* 0x000fe20004000000 */
[----:B---3--:R-:W-:Y:S01]  /*d040*/  FMUL.FTZ R41, R83, c[0x0][0x2ec] ;  /* 0x0000bb0053297a20 */ /* 0x008fe20000410000 */
[----:B------:R-:W-:-:S02]  /*d050*/  FSEL R83, R60, -INF , !P4 ;  /* 0xff8000003c537808 */ /* 0x000fc40006000000 */
[-C--:B------:R-:W-:Y:S01]  /*d060*/  ISETP.GE.AND P4, PT, R2, R8.reuse, PT ;  /* 0x000000080200720c */ /* 0x080fe20003f86270 */
[----:B------:R3:W-:Y:S01]  /*d070*/  MUFU.TANH R44, R41 ;  /* 0x00000029002c7308 */ /* 0x0007e20000002400 */
[----:B------:R-:W-:Y:S02]  /*d080*/  IADD3 R2, R0, 0x51, RZ ;  /* 0x0000005100027810 */ /* 0x000fe40007ffe0ff */
[----:B------:R-:W-:Y:S01]  /*d090*/  FSEL R64, R49, -INF , !P5 ;  /* 0xff80000031407808 */ /* 0x000fe20006800000 */
[----:B-1----:R-:W-:Y:S01]  /*d0a0*/  FMUL.FTZ R40, R217, c[0x0][0x2ec] ;  /* 0x0000bb00d9287a20 */ /* 0x002fe20000410000 */
[----:B------:R-:W-:Y:S02]  /*d0b0*/  ISETP.GE.AND P0, PT, R2, R8, PT ;  /* 0x000000080200720c */ /* 0x000fe40003f06270 */
[----:B------:R-:W-:Y:S01]  /*d0c0*/  FSEL R217, R52, -INF , !P4 ;  /* 0xff80000034d97808 */ /* 0x000fe20006000000 */
[----:B------:R1:W1:Y:S01]  /*d0d0*/  MUFU.TANH R42, R40 ;  /* 0x00000028002a7308 */ /* 0x0002620000002400 */
[----:B------:R-:W-:-:S02]  /*d0e0*/  ISETP.GE.AND P4, PT, R2, R11, PT ;  /* 0x0000000b0200720c */ /* 0x000fc40003f86270 */
[----:B------:R-:W-:Y:S02]  /*d0f0*/  FSEL R216, R50, -INF , !P0 ;  /* 0xff80000032d87808 */ /* 0x000fe40004000000 */
[----:B------:R-:W-:Y:S02]  /*d100*/  ISETP.GE.AND P0, PT, R2, R10, PT ;  /* 0x0000000a0200720c */ /* 0x000fe40003f06270 */
[----:B----4-:R-:W-:Y:S01]  /*d110*/  FSEL R61, R48, -INF , !P4 ;  /* 0xff800000303d7808 */ /* 0x010fe20006000000 */
[----:B---3--:R-:W-:Y:S01]  /*d120*/  FMUL.FTZ R41, R70, c[0x0][0x2ec] ;  /* 0x0000bb0046297a20 */ /* 0x008fe20000410000 */
[----:B------:R-:W-:-:S03]  /*d130*/  FSEL R48, R53, -INF , !P6 ;  /* 0xff80000035307808 */ /* 0x000fc60007000000 */
[----:B------:R3:W-:Y:S01]  /*d140*/  MUFU.TANH R49, R41 ;  /* 0x0000002900317308 */ /* 0x0007e20000002400 */
[----:B-1----:R-:W-:-:S07]  /*d150*/  FMUL.FTZ R40, R218, c[0x0][0x2ec] ;  /* 0x0000bb00da287a20 */ /* 0x002fce0000410000 */
[----:B------:R1:W4:Y:S01]  /*d160*/  MUFU.TANH R55, R40 ;  /* 0x0000002800377308 */ /* 0x0003220000002400 */
[----:B---3--:R-:W-:Y:S01]  /*d170*/  FSEL R41, R47, -INF , !P0 ;  /* 0xff8000002f297808 */ /* 0x008fe20004000000 */
[----:B-1----:R-:W-:Y:S01]  /*d180*/  FMUL.FTZ R40, R219, c[0x0][0x2ec] ;  /* 0x0000bb00db287a20 */ /* 0x002fe20000410000 */
[----:B------:R-:W-:-:S05]  /*d190*/  FSEL R219, R57, -INF , !P3 ;  /* 0xff80000039db7808 */ /* 0x000fca0005800000 */
[----:B------:R1:W3:Y:S02]  /*d1a0*/  MUFU.TANH R54, R40 ;  /* 0x0000002800367308 */ /* 0x0002e40000002400 */
[----:B-1----:R-:W-:Y:S02]  /*d1b0*/  FSEL R40, R58, -INF , !P2 ;  /* 0xff8000003a287808 */ /* 0x002fe40005000000 */
[----:B------:R-:W-:Y:S02]  /*d1c0*/  ISETP.GE.AND P2, PT, R2, R9, PT ;  /* 0x000000090200720c */ /* 0x000fe40003f46270 */
[----:B------:R-:W-:Y:S01]  /*d1d0*/  IADD3 R2, R0, 0x58, RZ ;  /* 0x0000005800027810 */ /* 0x000fe20007ffe0ff */
[----:B------:R1:W-:Y:S01]  /*d1e0*/  STL [R1+0xa0], R40 ;  /* 0x0000a02801007387 */ /* 0x0003e20000100800 */
[----:B------:R-:W-:Y:S02]  /*d1f0*/  FSEL R218, R56, -INF , !P2 ;  /* 0xff80000038da7808 */ /* 0x000fe40005000000 */
[C---:B------:R-:W-:Y:S01]  /*d200*/  ISETP.GE.AND P3, PT, R2.reuse, R11, PT ;  /* 0x0000000b0200720c */ /* 0x040fe20003f66270 */
[----:B------:R-:W-:Y:S01]  /*d210*/  STL [R1+0x8c], R64 ;  /* 0x00008c4001007387 */ /* 0x000fe20000100800 */
[----:B------:R-:W-:-:S02]  /*d220*/  ISETP.GE.AND P2, PT, R2, R8, PT ;  /* 0x000000080200720c */ /* 0x000fc40003f46270 */
[C---:B------:R-:W-:Y:S01]  /*d230*/  ISETP.GE.AND P5, PT, R2.reuse, R9, PT ;  /* 0x000000090200720c */ /* 0x040fe20003fa6270 */
[----:B------:R-:W-:Y:S01]  /*d240*/  STL [R1+0x88], R61 ;  /* 0x0000883d01007387 */ /* 0x000fe20000100800 */
[----:B------:R-:W-:Y:S02]  /*d250*/  ISETP.GE.AND P4, PT, R2, R10, PT ;  /* 0x0000000a0200720c */ /* 0x000fe40003f86270 */
[----:B------:R-:W-:Y:S01]  /*d260*/  IADD3 R2, R0, 0x59, RZ ;  /* 0x0000005900027810 */ /* 0x000fe20007ffe0ff */
[----:B------:R-:W-:Y:S01]  /*d270*/  STL [R1+0x9c], R48 ;  /* 0x00009c3001007387 */ /* 0x000fe20000100800 */
[----:B------:R-:W-:Y:S02]  /*d280*/  FSEL R59, R46, -INF , !P3 ;  /* 0xff8000002e3b7808 */ /* 0x000fe40005800000 */
[C---:B------:R-:W-:Y:S01]  /*d290*/  ISETP.GE.AND P6, PT, R2.reuse, R11, PT ;  /* 0x0000000b0200720c */ /* 0x040fe20003fc6270 */
[----:B------:R3:W-:Y:S01]  /*d2a0*/  STL [R1+0x98], R41 ;  /* 0x0000982901007387 */ /* 0x0007e20000100800 */
[----:B------:R-:W-:-:S02]  /*d2b0*/  ISETP.GE.AND P0, PT, R2, R8, PT ;  /* 0x000000080200720c */ /* 0x000fc40003f06270 */
[----:B--2---:R-:W-:Y:S01]  /*d2c0*/  FSEL R58, R51, -INF , !P6 ;  /* 0xff800000333a7808 */ /* 0x004fe20007000000 */
[----:B------:R-:W-:Y:S01]  /*d2d0*/  STL [R1+0x80], R59 ;  /* 0x0000803b01007387 */ /* 0x000fe20000100800 */
[----:B------:R-:W-:Y:S02]  /*d2e0*/  FSEL R133, R43, -INF , !P2 ;  /* 0xff8000002b857808 */ /* 0x000fe40005000000 */
[----:B------:R-:W-:Y:S01]  /*d2f0*/  FSEL R132, R42, -INF , !P0 ;  /* 0xff8000002a847808 */ /* 0x000fe20004000000 */
[----:B-1----:R-:W-:Y:S01]  /*d300*/  FMUL.FTZ R40, R68, c[0x0][0x2ec] ;  /* 0x0000bb0044287a20 */ /* 0x002fe20000410000 */
[----:B------:R-:W-:Y:S02]  /*d310*/  ISETP.GE.AND P3, PT, R2, R9, PT ;  /* 0x000000090200720c */ /* 0x000fe40003f66270 */
[----:B----4-:R-:W-:Y:S01]  /*d320*/  FSEL R215, R55, -INF , !P5 ;  /* 0xff80000037d77808 */ /* 0x010fe20006800000 */
[----:B------:R1:W2:Y:S01]  /*d330*/  MUFU.TANH R52, R40 ;  /* 0x0000002800347308 */ /* 0x0002a20000002400 */
[----:B---3--:R-:W-:-:S02]  /*d340*/  FSEL R214, R54, -INF , !P3 ;  /* 0xff80000036d67808 */ /* 0x008fc40005800000 */
[----:B------:R-:W-:Y:S01]  /*d350*/  FSEL R41, R45, -INF , !P4 ;  /* 0xff8000002d297808 */ /* 0x000fe20006000000 */
[----:B------:R-:W-:Y:S01]  /*d360*/  FMUL.FTZ R45, R246, c[0x0][0x2ec] ;  /* 0x0000bb00f62d7a20 */ /* 0x000fe20000410000 */
[----:B------:R-:W-:Y:S01]  /*d370*/  ISETP.GE.AND P4, PT, R2, R10, PT ;  /* 0x0000000a0200720c */ /* 0x000fe20003f86270 */
[----:B-1----:R-:W-:Y:S02]  /*d380*/  FMUL.FTZ R40, R69, c[0x0][0x2ec] ;  /* 0x0000bb0045287a20 */ /* 0x002fe40000410000 */
[----:B------:R1:W-:Y:S01]  /*d390*/  STL [R1+0x94], R41 ;  /* 0x0000942901007387 */ /* 0x0003e20000100800 */
[----:B------:R-:W-:Y:S01]  /*d3a0*/  IADD3 R2, R0, 0x60, RZ ;  /* 0x0000006000027810 */ /* 0x000fe20007ffe0ff */
[----:B------:R3:W-:Y:S02]  /*d3b0*/  MUFU.TANH R57, R45 ;  /* 0x0000002d00397308 */ /* 0x0007e40000002400 */
[----:B------:R-:W-:Y:S01]  /*d3c0*/  STL [R1+0x7c], R58 ;  /* 0x00007c3a01007387 */ /* 0x000fe20000100800 */
[----:B------:R-:W-:-:S02]  /*d3d0*/  ISETP.GE.AND P6, PT, R2, R8, PT ;  /* 0x000000080200720c */ /* 0x000fc40003fc6270 */
[C---:B------:R-:W-:Y:S02]  /*d3e0*/  ISETP.GE.AND P2, PT, R2.reuse, R11, PT ;  /* 0x0000000b0200720c */ /* 0x040fe40003f46270 */
[----:B------:R-:W-:Y:S01]  /*d3f0*/  ISETP.GE.AND P0, PT, R2, R10, PT ;  /* 0x0000000a0200720c */ /* 0x000fe20003f06270 */
[----:B------:R4:W4:Y:S01]  /*d400*/  MUFU.TANH R50, R40 ;  /* 0x0000002800327308 */ /* 0x0009220000002400 */
[----:B--2---:R-:W-:Y:S01]  /*d410*/  FSEL R123, R52, -INF , !P6 ;  /* 0xff800000347b7808 */ /* 0x004fe20007000000 */
[----:B---3--:R-:W-:-:S06]  /*d420*/  FMUL.FTZ R45, R247, c[0x0][0x2ec] ;  /* 0x0000bb00f72d7a20 */ /* 0x008fcc0000410000 */
[----:B------:R2:W-:Y:S01]  /*d430*/  MUFU.TANH R56, R45 ;  /* 0x0000002d00387308 */ /* 0x0005e20000002400 */
[----:B-1----:R-:W-:Y:S01]  /*d440*/  FSEL R41, R44, -INF , !P4 ;  /* 0xff8000002c297808 */ /* 0x002fe20006000000 */
[----:B----4-:R-:W-:Y:S01]  /*d450*/  FMUL.FTZ R40, R71, c[0x0][0x2ec] ;  /* 0x0000bb0047287a20 */ /* 0x010fe20000410000 */
[----:B------:R-:W-:Y:S01]  /*d460*/  ISETP.GE.AND P4, PT, R2, R9, PT ;  /* 0x000000090200720c */ /* 0x000fe20003f86270 */
[----:B------:R-:W-:-:S04]  /*d470*/  FMUL.FTZ R2, R245, c[0x0][0x2ec] ;  /* 0x0000bb00f5027a20 */ /* 0x000fc80000410000 */
[----:B------:R1:W3:Y:S01]  /*d480*/  MUFU.TANH R48, R40 ;  /* 0x0000002800307308 */ /* 0x0002e20000002400 */
[----:B------:R-:W-:Y:S01]  /*d490*/  STL [R1+0x90], R41 ;  /* 0x0000902901007387 */ /* 0x000fe20000100800 */
[----:B------:R-:W-:Y:S01]  /*d4a0*/  FSEL R135, R49, -INF , !P4 ;  /* 0xff80000031877808 */ /* 0x000fe20006000000 */
[----:B--2---:R-:W-:-:S05]  /*d4b0*/  FMUL.FTZ R45, R248, c[0x0][0x2ec] ;  /* 0x0000bb00f82d7a20 */ /* 0x004fca0000410000 */
[----:B------:R2:W4:Y:S01]  /*d4c0*/  MUFU.TANH R44, R2 ;  /* 0x00000002002c7308 */ /* 0x0005220000002400 */
[----:B-1----:R-:W-:-:S07]  /*d4d0*/  FMUL.FTZ R40, R244, c[0x0][0x2ec] ;  /* 0x0000bb00f4287a20 */ /* 0x002fce0000410000 */
[----:B------:R1:W-:Y:S08]  /*d4e0*/  MUFU.TANH R47, R45 ;  /* 0x0000002d002f7308 */ /* 0x0003f00000002400 */
[----:B------:R4:W4:Y:S01]  /*d4f0*/  MUFU.TANH R46, R40 ;  /* 0x00000028002e7308 */ /* 0x0009220000002400 */
[----:B--2---:R-:W-:-:S04]  /*d500*/  IADD3 R2, R0, 0x61, RZ ;  /* 0x0000006100027810 */ /* 0x004fc80007ffe0ff */
[C---:B------:R-:W-:Y:S02]  /*d510*/  ISETP.GE.AND P5, PT, R2.reuse, R8, PT ;  /* 0x000000080200720c */ /* 0x040fe40003fa6270 */
[----:B------:R-:W-:Y:S01]  /*d520*/  ISETP.GE.AND P3, PT, R2, R9, PT ;  /* 0x000000090200720c */ /* 0x000fe20003f66270 */
[----:B-1----:R-:W-:Y:S01]  /*d530*/  FMUL.FTZ R45, R250, c[0x0][0x2ec] ;  /* 0x0000bb00fa2d7a20 */ /* 0x002fe20000410000 */
[----:B------:R-:W-:Y:S02]  /*d540*/  FSEL R122, R50, -INF , !P5 ;  /* 0xff800000327a7808 */ /* 0x000fe40006800000 */
[----:B---3--:R-:W-:Y:S02]  /*d550*/  FSEL R134, R48, -INF , !P3 ;  /* 0xff80000030867808 */ /* 0x008fe40005800000 */
[C---:B------:R-:W-:Y:S01]  /*d560*/  ISETP.GE.AND P6, PT, R2.reuse, R11, PT ;  /* 0x0000000b0200720c */ /* 0x040fe20003fc6270 */
[----:B------:R-:W1:Y:S01]  /*d570*/  MUFU.TANH R45, R45 ;  /* 0x0000002d002d7308 */ /* 0x000e620000002400 */
[----:B------:R-:W-:Y:S01]  /*d580*/  ISETP.GE.AND P5, PT, R2, R10, PT ;  /* 0x0000000a0200720c */ /* 0x000fe20003fa6270 */
[----:B----4-:R-:W2:Y:S01]  /*d590*/  LDSM.16.M88.4 R40, [R224+0x7800] ;  /* 0x00780000e028783b */ /* 0x010ea20000000200 */
[----:B------:R-:W-:-:S02]  /*d5a0*/  IADD3 R2, R0, 0x68, RZ ;  /* 0x0000006800027810 */ /* 0x000fc40007ffe0ff */
[----:B------:R-:W-:Y:S02]  /*d5b0*/  FSEL R245, R44, -INF , !P6 ;  /* 0xff8000002cf57808 */ /* 0x000fe40007000000 */
[C---:B------:R-:W-:Y:S02]  /*d5c0*/  ISETP.GE.AND P4, PT, R2.reuse, R11, PT ;  /* 0x0000000b0200720c */ /* 0x040fe40003f86270 */
[----:B------:R-:W-:Y:S02]  /*d5d0*/  ISETP.GE.AND P6, PT, R2, R10, PT ;  /* 0x0000000a0200720c */ /* 0x000fe40003fc6270 */
[----:B------:R-:W-:Y:S02]  /*d5e0*/  FSEL R246, R46, -INF , !P2 ;  /* 0xff8000002ef67808 */ /* 0x000fe40005000000 */
[----:B------:R-:W-:Y:S02]  /*d5f0*/  FSEL R244, R47, -INF , !P4 ;  /* 0xff8000002ff47808 */ /* 0x000fe40006000000 */
[----:B------:R-:W-:-:S02]  /*d600*/  ISETP.GE.AND P3, PT, R2, R8, PT ;  /* 0x000000080200720c */ /* 0x000fc40003f66270 */
[----:B-1----:R-:W-:Y:S02]  /*d610*/  FSEL R247, R45, -INF , !P6 ;  /* 0xff8000002df77808 */ /* 0x002fe40007000000 */
[----:B------:R-:W-:Y:S02]  /*d620*/  ISETP.GE.AND P2, PT, R2, R9, PT ;  /* 0x000000090200720c */ /* 0x000fe40003f46270 */
[----:B------:R-:W-:Y:S02]  /*d630*/  IADD3 R2, R0, 0x69, RZ ;  /* 0x0000006900027810 */ /* 0x000fe40007ffe0ff */
[----:B------:R-:W-:Y:S02]  /*d640*/  FSEL R250, R57, -INF , !P0 ;  /* 0xff80000039fa7808 */ /* 0x000fe40004000000 */
[----:B------:R-:W-:Y:S02]  /*d650*/  FSEL R248, R56, -INF , !P5 ;  /* 0xff80000038f87808 */ /* 0x000fe40006800000 */
[----:B------:R-:W-:-:S02]  /*d660*/  ISETP.GE.AND P0, PT, R2, R11, PT ;  /* 0x0000000b0200720c */ /* 0x000fc40003f06270 */
[C---:B------:R-:W-:Y:S02]  /*d670*/  ISETP.GE.AND P5, PT, R2.reuse, R8, PT ;  /* 0x000000080200720c */ /* 0x040fe40003fa6270 */
[C---:B------:R-:W-:Y:S02]  /*d680*/  ISETP.GE.AND P4, PT, R2.reuse, R9, PT ;  /* 0x000000090200720c */ /* 0x040fe40003f86270 */
[----:B------:R-:W-:Y:S01]  /*d690*/  ISETP.GE.AND P6, PT, R2, R10, PT ;  /* 0x0000000a0200720c */ /* 0x000fe20003fc6270 */
[----:B------:R-:W-:Y:S01]  /*d6a0*/  FMUL.FTZ R2, R249, c[0x0][0x2ec] ;  /* 0x0000bb00f9027a20 */ /* 0x000fe20000410000 */
[C---:B--2---:R-:W-:Y:S08]  /*d6b0*/  HMMA.16816.F32 R52, R32.reuse, R40, RZ ;  /* 0x000000282034723c */ /* 0x044ff000000018ff */
[----:B------:R-:W-:Y:S01]  /*d6c0*/  HMMA.16816.F32 R48, R32, R42, RZ ;  /* 0x0000002a2030723c */ /* 0x000fe200000018ff */
[----:B------:R-:W1:Y:S07]  /*d6d0*/  LDSM.16.M88.4 R32, [R230+0x7800] ;  /* 0x00780000e620783b */ /* 0x000e6e0000000200 */
[C---:B------:R-:W-:Y:S08]  /*d6e0*/  HMMA.16816.F32 R44, R36.reuse, R40, RZ ;  /* 0x00000028242c723c */ /* 0x040ff000000018ff */
[----:B------:R-:W-:Y:S11]  /*d6f0*/  HMMA.16816.F32 R36, R36, R42, RZ ;  /* 0x0000002a2424723c */ /* 0x000ff600000018ff */
[----:B------:R-:W-:Y:S05]  /*d700*/  @!UPT UIADD3 URZ, URZ, URZ, URZ ;  /* 0x0000003f3f3ff290 */ /* 0x000fea000fffe03f */
[-C--:B-1----:R-:W-:Y:S08]  /*d710*/  HMMA.16816.F32 R40, R28, R32.reuse, R44 ;  /* 0x000000201c28723c */ /* 0x082ff0000000182c */
[C---:B------:R-:W-:Y:S08]  /*d720*/  HMMA.16816.F32 R52, R24.reuse, R32, R52 ;  /* 0x000000201834723c */ /* 0x040ff00000001834 */
[-C--:B------:R-:W-:Y:S01]  /*d730*/  HMMA.16816.F32 R48, R24, R34.reuse, R48 ;  /* 0x000000221830723c */ /* 0x080fe20000001830 */
[----:B------:R-:W-:Y:S07]  /*d740*/  LDSM.16.M88.4 R24, [R229+0x3800] ;  /* 0x00380000e518783b */ /* 0x000fee0000000200 */
[----:B------:R-:W-:Y:S01]  /*d750*/  HMMA.16816.F32 R32, R28, R34, R36 ;  /* 0x000000221c20723c */ /* 0x000fe20000001824 */
[----:B------:R-:W1:Y:S01]  /*d760*/  LDSM.16.M88.4 R28, [R236] ;  /* 0x00000000ec1c783b */ /* 0x000e620000000200 */
[----:B------:R-:W-:Y:S01]  /*d770*/  UISETP.GE.AND UP0, UPT, UR33, 0x3, UPT ;  /* 0x000000032100788c */ /* 0x000fe2000bf06270 */
[----:B------:R-:W-:-:S05]  /*d780*/  DEPBAR.LE SB0, 0x0 ;  /* 0x000080000000791a */ /* 0x000fca0000000000 */
[C---:B-1----:R-:W-:Y:S11]  /*d790*/  HMMA.16816.F32 R40, R20.reuse, R28, R40 ;  /* 0x0000001c1428723c */ /* 0x042ff60000001828 */
[----:B------:R-:W-:Y:S05]  /*d7a0*/  @!UPT UIADD3 URZ, URZ, URZ, URZ ;  /* 0x0000003f3f3ff290 */ /* 0x000fea000fffe03f */
[----:B------:R-:W-:Y:S08]  /*d7b0*/  HMMA.16816.F32 R32, R20, R30, R32 ;  /* 0x0000001e1420723c */ /* 0x000ff00000001820 */
[----:B------:R-:W-:Y:S08]  /*d7c0*/  HMMA.16816.F32 R36, R16, R28, R52 ;  /* 0x0000001c1024723c */ /* 0x000ff00000001834 */
[C---:B------:R-:W-:Y:S01]  /*d7d0*/  HMMA.16816.F32 R20, R12.reuse, R24, R40 ;  /* 0x000000180c14723c */ /* 0x040fe20000001828 */
[----:B------:R1:W2:Y:S07]  /*d7e0*/  MUFU.TANH R40, R2 ;  /* 0x0000000200287308 */ /* 0x0002ae0000002400 */
[----:B------:R-:W-:Y:S08]  /*d7f0*/  HMMA.16816.F32 R12, R12, R26, R32 ;  /* 0x0000001a0c0c723c */ /* 0x000ff00000001820 */
[----:B------:R-:W-:Y:S01]  /*d800*/  HMMA.16816.F32 R28, R16, R30, R48 ;  /* 0x0000001e101c723c */ /* 0x000fe20000001830 */
[----:B-1----:R-:W-:-:S04]  /*d810*/  FMUL.FTZ R2, R251, c[0x0][0x2ec] ;  /* 0x0000bb00fb027a20 */ /* 0x002fc80000410000 */
[----:B------:R1:W-:Y:S02]  /*d820*/  MUFU.TANH R32, R2 ;  /* 0x0000000200207308 */ /* 0x0003e40000002400 */
[----:B-1----:R-:W-:Y:S02]  /*d830*/  FMUL.FTZ R2, R74, c[0x0][0x2ec] ;  /* 0x0000bb004a027a20 */ /* 0x002fe40000410000 */
[----:B------:R1:W5:Y:S04]  /*d840*/  LDL.LU R74, [R1+0xfc] ;  /* 0x0000fc00014a7983 */ /* 0x0003680000300800 */
[----:B------:R3:W-:Y:S02]  /*d850*/  MUFU.TANH R35, R2 ;  /* 0x0000000200237308 */ /* 0x0007e40000002400 */
[----:B---3--:R-:W-:-:S02]  /*d860*/  FMUL.FTZ R2, R73, c[0x0][0x2ec] ;  /* 0x0000bb0049027a20 */ /* 0x008fc40000410000 */
[----:B------:R1:W5:Y:S04]  /*d870*/  LDL.LU R73, [R1+0xf8] ;  /* 0x0000f80001497983 */ /* 0x0003680000300800 */
[----:B------:R3:W-:Y:S02]  /*d880*/  MUFU.TANH R34, R2 ;  /* 0x0000000200227308 */ /* 0x0007e40000002400 */
[----:B---3--:R-:W-:Y:S02]  /*d890*/  FMUL.FTZ R2, R72, c[0x0][0x2ec] ;  /* 0x0000bb0048027a20 */ /* 0x008fe40000410000 */
[----:B------:R1:W5:Y:S04]  /*d8a0*/  LDL.LU R72, [R1+0xf4] ;  /* 0x0000f40001487983 */ /* 0x0003680000300800 */
[----:B------:R3:W4:Y:S02]  /*d8b0*/  MUFU.TANH R41, R2 ;  /* 0x0000000200297308 */ /* 0x0007240000002400 */
[----:B---3--:R-:W-:-:S02]  /*d8c0*/  FMUL.FTZ R2, R3, c[0x0][0x2ec] ;  /* 0x0000bb0003027a20 */ /* 0x008fc40000410000 */
[----:B------:R1:W5:Y:S01]  /*d8d0*/  LDL.LU R3, [R1+0xf0] ;  /* 0x0000f00001037983 */ /* 0x0003620000300800 */
[C---:B------:R-:W-:Y:S01]  /*d8e0*/  HMMA.16816.F32 R16, R4.reuse, R24, R36 ;  /* 0x000000180410723c */ /* 0x040fe20000001824 */
[----:B------:R-:W-:Y:S02]  /*d8f0*/  FMUL.FTZ R20, R20, c[0x0][0x2ec] ;  /* 0x0000bb0014147a20 */ /* 0x000fe40000410000 */
[----:B------:R3:W1:Y:S01]  /*d900*/  MUFU.TANH R33, R2 ;  /* 0x0000000200217308 */ /* 0x0006620000002400 */
[----:B------:R-:W-:Y:S01]  /*d910*/  FMUL.FTZ R22, R22, c[0x0][0x2ec] ;  /* 0x0000bb0016167a20 */ /* 0x000fe20000410000 */
[----:B--2---:R-:W-:Y:S01]  /*d920*/  FSEL R212, R40, -INF , !P0 ;  /* 0xff80000028d47808 */ /* 0x004fe20004000000 */
[----:B------:R-:W-:Y:S01]  /*d930*/  FMUL.FTZ R23, R23, c[0x0][0x2ec] ;  /* 0x0000bb0017177a20 */ /* 0x000fe20000410000 */
[----:B----4-:R-:W-:Y:S01]  /*d940*/  FSEL R121, R41, -INF , !P2 ;  /* 0xff80000029797808 */ /* 0x010fe20005000000 */
[----:B------:R-:W-:Y:S01]  /*d950*/  FMUL.FTZ R14, R14, c[0x0][0x2ec] ;  /* 0x0000bb000e0e7a20 */ /* 0x000fe20000410000 */
[----:B------:R-:W-:Y:S01]  /*d960*/  HMMA.16816.F32 R24, R4, R26, R28 ;  /* 0x0000001a0418723c */ /* 0x000fe2000000181c */
[----:B------:R-:W-:Y:S01]  /*d970*/  FMUL.FTZ R12, R12, c[0x0][0x2ec] ;  /* 0x0000bb000c0c7a20 */ /* 0x000fe20000410000 */
[----:B------:R-:W2:Y:S01]  /*d980*/  MUFU.TANH R20, R20 ;  /* 0x0000001400147308 */ /* 0x000ea20000002400 */
[----:B------:R-:W-:Y:S01]  /*d990*/  FMUL.FTZ R13, R13, c[0x0][0x2ec] ;  /* 0x0000bb000d0d7a20 */ /* 0x000fe20000410000 */
[----:B------:R-:W-:Y:S01]  /*d9a0*/  FSEL R213, R32, -INF , !P6 ;  /* 0xff80000020d57808 */ /* 0x000fe20007000000 */
[----:B------:R-:W-:Y:S01]  /*d9b0*/  FMUL.FTZ R21, R21, c[0x0][0x2ec] ;  /* 0x0000bb0015157a20 */ /* 0x000fe20000410000 */
[----:B------:R-:W-:Y:S01]  /*d9c0*/  FSEL R119, R35, -INF , !P3 ;  /* 0xff80000023777808 */ /* 0x000fe20005800000 */
[----:B------:R-:W-:Y:S01]  /*d9d0*/  FMUL.FTZ R15, R15, c[0x0][0x2ec] ;  /* 0x0000bb000f0f7a20 */ /* 0x000fe20000410000 */
[----:B------:R-:W-:-:S02]  /*d9e0*/  IADD3 R5, R0, 0x70, RZ ;  /* 0x0000007000057810 */ /* 0x000fc40007ffe0ff */
[----:B------:R-:W4:Y:S01]  /*d9f0*/  MUFU.TANH R22, R22 ;  /* 0x0000001600167308 */ /* 0x000f220000002400 */
[C---:B------:R-:W-:Y:S02]  /*da00*/  IADD3 R4, R0.reuse, 0x71, RZ ;  /* 0x0000007100047810 */ /* 0x040fe40007ffe0ff */
[-C--:B------:R-:W-:Y:S02]  /*da10*/  ISETP.GE.AND P0, PT, R5, R8.reuse, PT ;  /* 0x000000080500720c */ /* 0x080fe40003f06270 */
[----:B---3--:R-:W-:Y:S01]  /*da20*/  IADD3 R2, R0, 0x78, RZ ;  /* 0x0000007800027810 */ /* 0x008fe20007ffe0ff */
[----:B------:R-:W-:Y:S01]  /*da30*/  FMUL.FTZ R16, R16, c[0x0][0x2ec] ;  /* 0x0000bb0010107a20 */ /* 0x000fe20000410000 */
[----:B-1----:R-:W-:Y:S01]  /*da40*/  FSEL R120, R33, -INF , !P4 ;  /* 0xff80000021787808 */ /* 0x002fe20006000000 */
[----:B------:R-:W1:Y:S01]  /*da50*/  MUFU.TANH R23, R23 ;  /* 0x0000001700177308 */ /* 0x000e620000002400 */
[-C--:B------:R-:W-:Y:S01]  /*da60*/  ISETP.GE.AND P2, PT, R5, R9.reuse, PT ;  /* 0x000000090500720c */ /* 0x080fe20003f46270 */
[----:B------:R-:W-:Y:S01]  /*da70*/  FMUL.FTZ R17, R17, c[0x0][0x2ec] ;  /* 0x0000bb0011117a20 */ /* 0x000fe20000410000 */
[-C--:B------:R-:W-:Y:S01]  /*da80*/  ISETP.GE.AND P4, PT, R4, R9.reuse, PT ;  /* 0x000000090400720c */ /* 0x080fe20003f86270 */
[----:B------:R-:W-:Y:S01]  /*da90*/  FMUL.FTZ R7, R18, c[0x0][0x2ec] ;  /* 0x0000bb0012077a20 */ /* 0x000fe20000410000 */
[----:B------:R-:W-:Y:S01]  /*daa0*/  IADD3 R0, R0, 0x79, RZ ;  /* 0x0000007900007810 */ /* 0x000fe20007ffe0ff */
[----:B------:R-:W-:Y:S01]  /*dab0*/  FMUL.FTZ R24, R24, c[0x0][0x2ec] ;  /* 0x0000bb0018187a20 */ /* 0x000fe20000410000 */
[----:B--2---:R-:W-:Y:S01]  /*dac0*/  FSEL R114, R20, -INF , !P0 ;  /* 0xff80000014727808 */ /* 0x004fe20004000000 */
[----:B------:R-:W2:Y:S01]  /*dad0*/  MUFU.TANH R14, R14 ;  /* 0x0000000e000e7308 */ /* 0x000ea20000002400 */
[----:B------:R-:W-:Y:S01]  /*dae0*/  ISETP.GE.AND P0, PT, R2, R9, PT ;  /* 0x000000090200720c */ /* 0x000fe20003f06270 */
[----:B------:R-:W-:Y:S01]  /*daf0*/  FMUL.FTZ R25, R25, c[0x0][0x2ec] ;  /* 0x0000bb0019197a20 */ /* 0x000fe20000410000 */
[----:B----4-:R-:W-:Y:S01]  /*db00*/  FSEL R117, R22, -INF , !P2 ;  /* 0xff80000016757808 */ /* 0x010fe20005000000 */
[----:B------:R-:W-:Y:S01]  /*db10*/  FMUL.FTZ R6, R19, c[0x0][0x2ec] ;  /* 0x0000bb0013067a20 */ /* 0x000fe20000410000 */
[----:B------:R-:W-:Y:S01]  /*db20*/  ISETP.GE.AND P6, PT, R4, R8, PT ;  /* 0x000000080400720c */ /* 0x000fe20003fc6270 */
[----:B------:R-:W-:Y:S01]  /*db30*/  FMUL.FTZ R26, R26, c[0x0][0x2ec] ;  /* 0x0000bb001a1a7a20 */ /* 0x000fe20000410000 */
[----:B------:R-:W-:Y:S01]  /*db40*/  FSEL R118, R34, -INF , !P5 ;  /* 0xff80000022767808 */ /* 0x000fe20006800000 */
[----:B------:R-:W3:Y:S01]  /*db50*/  MUFU.TANH R12, R12 ;  /* 0x0000000c000c7308 */ /* 0x000ee20000002400 */
[----:B-1----:R-:W-:-:S02]  /*db60*/  FSEL R116, R23, -INF , !P4 ;  /* 0xff80000017747808 */ /* 0x002fc40006000000 */
[CC--:B------:R-:W-:Y:S02]  /*db70*/  ISETP.GE.AND P2, PT, R4.reuse, R11.reuse, PT ;  /* 0x0000000b0400720c */ /* 0x0c0fe40003f46270 */
[----:B------:R-:W-:Y:S01]  /*db80*/  ISETP.GE.AND P4, PT, R4, R10, PT ;  /* 0x0000000a0400720c */ /* 0x000fe20003f86270 */
[----:B------:R-:W-:Y:S01]  /*db90*/  FMUL.FTZ R4, R27, c[0x0][0x2ec] ;  /* 0x0000bb001b047a20 */ /* 0x000fe20000410000 */
[-C--:B------:R-:W-:Y:S01]  /*dba0*/  ISETP.GE.AND P3, PT, R2, R8.reuse, PT ;  /* 0x000000080200720c */ /* 0x080fe20003f66270 */
[----:B------:R-:W1:Y:S01]  /*dbb0*/  MUFU.TANH R13, R13 ;  /* 0x0000000d000d7308 */ /* 0x000e620000002400 */
[----:B------:R-:W-:Y:S02]  /*dbc0*/  ISETP.GE.AND P5, PT, R0, R8, PT ;  /* 0x000000080000720c */ /* 0x000fe40003fa6270 */
[----:B--2---:R-:W-:Y:S02]  /*dbd0*/  FSEL R113, R14, -INF , !P0 ;  /* 0xff8000000e717808 */ /* 0x004fe40004000000 */
[----:B------:R-:W-:-:S03]  /*dbe0*/  ISETP.GE.AND P0, PT, R2, R11, PT ;  /* 0x0000000b0200720c */ /* 0x000fc60003f06270 */
[----:B------:R-:W2:Y:S01]  /*dbf0*/  MUFU.TANH R24, R24 ;  /* 0x0000001800187308 */ /* 0x000ea20000002400 */
[----:B---3--:R-:W-:Y:S02]  /*dc00*/  FSEL R67, R12, -INF , !P3 ;  /* 0xff8000000c437808 */ /* 0x008fe40005800000 */
[----:B------:R-:W-:-:S05]  /*dc10*/  ISETP.GE.AND P3, PT, R5, R11, PT ;  /* 0x0000000b0500720c */ /* 0x000fca0003f66270 */
[----:B------:R-:W3:Y:S01]  /*dc20*/  MUFU.TANH R21, R21 ;  /* 0x0000001500157308 */ /* 0x000ee20000002400 */
[----:B-1----:R-:W-:Y:S02]  /*dc30*/  FSEL R66, R13, -INF , !P5 ;  /* 0xff8000000d427808 */ /* 0x002fe40006800000 */
[----:B------:R-:W-:-:S05]  /*dc40*/  ISETP.GE.AND P5, PT, R5, R10, PT ;  /* 0x0000000a0500720c */ /* 0x000fca0003fa6270 */
[----:B------:R-:W1:Y:S01]  /*dc50*/  MUFU.TANH R15, R15 ;  /* 0x0000000f000f7308 */ /* 0x000e620000002400 */
[----:B--2---:R-:W-:Y:S02]  /*dc60*/  FSEL R205, R24, -INF , !P0 ;  /* 0xff80000018cd7808 */ /* 0x004fe40004000000 */
[----:B------:R-:W-:-:S05]  /*dc70*/  PLOP3.LUT P0, PT, PT, PT, UP0, 0x80, 0x0 ;  /* 0x000000000000781c */ /* 0x000fca0003f0f008 */
[----:B------:R-:W2:Y:S01]  /*dc80*/  MUFU.TANH R16, R16 ;  /* 0x0000001000107308 */ /* 0x000ea20000002400 */
[----:B---3--:R-:W-:Y:S02]  /*dc90*/  FSEL R95, R21, -INF , !P6 ;  /* 0xff800000155f7808 */ /* 0x008fe40007000000 */
[----:B------:R-:W-:-:S05]  /*dca0*/  ISETP.GE.AND P6, PT, R0, R9, PT ;  /* 0x000000090000720c */ /* 0x000fca0003fc6270 */
[----:B------:R-:W3:Y:S01]  /*dcb0*/  MUFU.TANH R17, R17 ;  /* 0x0000001100117308 */ /* 0x000ee20000002400 */
[----:B-1----:R-:W-:Y:S02]  /*dcc0*/  FSEL R94, R15, -INF , !P6 ;  /* 0xff8000000f5e7808 */ /* 0x002fe40007000000 */
[----:B------:R-:W-:-:S05]  /*dcd0*/  ISETP.GE.AND P6, PT, R0, R11, PT ;  /* 0x0000000b0000720c */ /* 0x000fca0003fc6270 */
[----:B------:R-:W1:Y:S01]  /*dce0*/  MUFU.TANH R25, R25 ;  /* 0x0000001900197308 */ /* 0x000e620000002400 */
[----:B--2---:R-:W-:Y:S01]  /*dcf0*/  FSEL R207, R16, -INF , !P3 ;  /* 0xff80000010cf7808 */ /* 0x004fe20005800000 */
[----:B------:R-:W-:Y:S01]  /*dd00*/  BAR.SYNC.DEFER_BLOCKING 0x0 ;  /* 0x0000000000007b1d */ /* 0x000fe20000010000 */
[----:B------:R-:W-:-:S05]  /*dd10*/  ISETP.GE.AND P3, PT, R2, R10, PT ;  /* 0x0000000a0200720c */ /* 0x000fca0003f66270 */
[----:B------:R-:W2:Y:S01]  /*dd20*/  MUFU.TANH R7, R7 ;  /* 0x0000000700077308 */ /* 0x000ea20000002400 */
[----:B---3--:R-:W-:Y:S02]  /*dd30*/  FSEL R206, R17, -INF , !P2 ;  /* 0xff80000011ce7808 */ /* 0x008fe40005000000 */
[----:B------:R-:W-:-:S05]  /*dd40*/  ISETP.GE.AND P2, PT, R0, R10, PT ;  /* 0x0000000a0000720c */ /* 0x000fca0003f46270 */
[----:B------:R-:W3:Y:S01]  /*dd50*/  MUFU.TANH R6, R6 ;  /* 0x0000000600067308 */ /* 0x000ee20000002400 */
[----:B-1----:R-:W-:-:S07]  /*dd60*/  FSEL R204, R25, -INF , !P6 ;  /* 0xff80000019cc7808 */ /* 0x002fce0007000000 */
[----:B------:R-:W1:Y:S01]  /*dd70*/  MUFU.TANH R5, R26 ;  /* 0x0000001a00057308 */ /* 0x000e620000002400 */
[----:B--2---:R-:W-:-:S07]  /*dd80*/  FSEL R211, R7, -INF , !P5 ;  /* 0xff80000007d37808 */ /* 0x004fce0006800000 */
[----:B------:R-:W2:Y:S01]  /*dd90*/  MUFU.TANH R4, R4 ;  /* 0x0000000400047308 */ /* 0x000ea20000002400 */
[----:B---3--:R-:W-:Y:S02]  /*dda0*/  FSEL R210, R6, -INF , !P4 ;  /* 0xff80000006d27808 */ /* 0x008fe40006000000 */
[----:B-1----:R-:W-:Y:S02]  /*ddb0*/  FSEL R209, R5, -INF , !P3 ;  /* 0xff80000005d17808 */ /* 0x002fe40005800000 */
[----:B--2---:R-:W-:Y:S01]  /*ddc0*/  FSEL R208, R4, -INF , !P2 ;  /* 0xff80000004d07808 */ /* 0x004fe20005000000 */
        /* <DEDUP_REMOVED lines=15> */
[----:B------:R-:W-:Y:S01]  /*dec0*/  IMAD.U32 R0, RZ, RZ, UR7 ;  /* 0x00000007ff007e24 */ /* 0x000fe2000f8e00ff */
        /* <DEDUP_REMOVED lines=37> */
[----:B--2---:R-:W-:Y:S02]  /*e120*/  @!P1 LEA R8, P2, R0, c[0x0][0x168], 0x1 ;  /* 0x00005a0000089a11 */ /* 0x004fe400078408ff */
        /* <DEDUP_REMOVED lines=22> */
[----:B--2---:R-:W-:-:S05]  /*e290*/  IMAD.U32 R6, RZ, RZ, UR4 ;  /* 0x00000004ff067e24 */ /* 0x004fca000f8e00ff */
        /* <DEDUP_REMOVED lines=19> */
[----:B-1----:R-:W-:Y:S01]  /*e3d0*/  IMAD.U32 R6, RZ, RZ, UR4 ;  /* 0x00000004ff067e24 */ /* 0x002fe2000f8e00ff */
        /* <DEDUP_REMOVED lines=10> */
.L_x_267:
[----:B------:R-:W-:Y:S05]  /*e480*/  BSYNC B0 ;  /* 0x0000000000007941 */ /* 0x000fea0003800000 */
.L_x_266:
[----:B------:R-:W0:Y:S02]  /*e490*/  LDGDEPBAR ;  /* 0x00000000000079af */ /* 0x000e240000000000 */
.L_x_265:
[----:B-1----:R-:W2:Y:S04]  /*e4a0*/  LDL.LU R8, [R1+0x64] ;  /* 0x0000640001087983 */ /* 0x002ea80000300800 */
[----:B------:R-:W3:Y:S04]  /*e4b0*/  LDL.LU R6, [R1+0x78] ;  /* 0x0000780001067983 */ /* 0x000ee80000300800 */
[----:B------:R-:W4:Y:S04]  /*e4c0*/  LDL.LU R4, [R1+0x74] ;  /* 0x0000740001047983 */ /* 0x000f280000300800 */
[----:B------:R-:W2:Y:S04]  /*e4d0*/  LDL.LU R11, [R1+0x60] ;  /* 0x00006000010b7983 */ /* 0x000ea80000300800 */
[----:B------:R-:W2:Y:S04]  /*e4e0*/  LDL.LU R10, [R1+0x68] ;  /* 0x00006800010a7983 */ /* 0x000ea80000300800 */
[----:B------:R-:W2:Y:S04]  /*e4f0*/  LDL.LU R7, [R1+0x10] ;  /* 0x0000100001077983 */ /* 0x000ea80000300800 */
[----:B------:R-:W3:Y:S04]  /*e500*/  LDL.LU R5, [R1+0x14] ;  /* 0x0000140001057983 */ /* 0x000ee80000300800 */
[----:B------:R-:W4:Y:S04]  /*e510*/  LDL.LU R2, [R1+0x18] ;  /* 0x0000180001027983 */ /* 0x000f280000300800 */
[----:B------:R-:W4:Y:S04]  /*e520*/  LDL.LU R0, [R1+0x1c] ;  /* 0x00001c0001007983 */ /* 0x000f280000300800 */
[----:B------:R-:W4:Y:S04]  /*e530*/  LDL.LU R60, [R1+0x50] ;  /* 0x00005000013c7983 */ /* 0x000f280000300800 */
[----:B------:R-:W4:Y:S04]  /*e540*/  LDL.LU R62, [R1+0x54] ;  /* 0x00005400013e7983 */ /* 0x000f280000300800 */
[----:B------:R-:W4:Y:S04]  /*e550*/  LDL.LU R63, [R1+0x4c] ;  /* 0x00004c00013f7983 */ /* 0x000f280000300800 */
[----:B------:R1:W-:Y:S01]  /*e560*/  STL [R1+0x12c], R243 ;  /* 0x00012cf301007387 */ /* 0x0003e20000100800 */
[----:B------:R-:W-:-:S03]  /*e570*/  IMAD.MOV.U32 R251, RZ, RZ, R80 ;  /* 0x000000fffffb7224 */ /* 0x000fc600078e0050 */
[----:B------:R-:W-:Y:S04]  /*e580*/  LDSM.16.MT88.4 R24, [R228+0x8000] ;  /* 0x00800000e418783b */ /* 0x000fe80000004200 */
[----:B------:R-:W-:Y:S04]  /*e590*/  LDSM.16.MT88.4 R20, [R226+0x8000] ;  /* 0x00800000e214783b */ /* 0x000fe80000004200 */
[----:B-1----:R-:W4:Y:S04]  /*e5a0*/  LDL.LU R243, [R1+0xa0] ;  /* 0x0000a00001f37983 */ /* 0x002f280000300800 */
        /* <DEDUP_REMOVED lines=8> */
[----:B------:R-:W-:Y:S04]  /*e630*/  STL [R1+0x118], R238 ;  /* 0x000118ee01007387 */ /* 0x000fe80000100800 */
[----:B------:R-:W-:Y:S04]  /*e640*/  STL [R1+0x114], R237 ;  /* 0x000114ed01007387 */ /* 0x000fe80000100800 */
[----:B------:R-:W-:Y:S04]  /*e650*/  STL [R1+0x110], R236 ;  /* 0x000110ec01007387 */ /* 0x000fe80000100800 */
[----:B------:R-:W-:Y:S04]  /*e660*/  STL [R1+0x10c], R235 ;  /* 0x00010ceb01007387 */ /* 0x000fe80000100800 */
[----:B------:R1:W-:Y:S04]  /*e670*/  STL [R1+0x108], R234 ;  /* 0x000108ea01007387 */ /* 0x0003e80000100800 */
[----:B------:R-:W4:Y:S04]  /*e680*/  LDL R9, [R1+0x58] ;  /* 0x0000580001097983 */ /* 0x000f280000100800 */
[----:B------:R-:W4:Y:S04]  /*e690*/  LDL R19, [R1+0x40] ;  /* 0x0000400001137983 */ /* 0x000f280000100800 */
[----:B------:R-:W4:Y:S04]  /*e6a0*/  LDL R16, [R1+0x34] ;  /* 0x0000340001107983 */ /* 0x000f280000100800 */
[----:B------:R-:W4:Y:S04]  /*e6b0*/  LDL R14, [R1+0x2c] ;  /* 0x00002c00010e7983 */ /* 0x000f280000100800 */
[----:B------:R-:W4:Y:S01]  /*e6c0*/  LDL R15, [R1+0x5c] ;  /* 0x00005c00010f7983 */ /* 0x000f220000100800 */
[----:B-1----:R-:W-:-:S02]  /*e6d0*/  MOV R234, R83 ;  /* 0x0000005300ea7202 */ /* 0x002fc40000000f00 */
[----:B--2---:R-:W-:Y:S02]  /*e6e0*/  MOV R12, R7 ;  /* 0x00000007000c7202 */ /* 0x004fe40000000f00 */
[----:B------:R-:W2:Y:S01]  /*e6f0*/  LDL R7, [R1+0x38] ;  /* 0x0000380001077983 */ /* 0x000ea20000100800 */
[----:B---3--:R-:W-:-:S03]  /*e700*/  IMAD.MOV.U32 R13, RZ, RZ, R5 ;  /* 0x000000ffff0d7224 */ /* 0x008fc600078e0005 */
[----:B------:R-:W3:Y:S01]  /*e710*/  LDL R5, [R1+0x3c] ;  /* 0x00003c0001057983 */ /* 0x000ee20000100800 */
[----:B------:R-:W-:-:S03]  /*e720*/  IMAD.MOV.U32 R83, RZ, RZ, R11 ;  /* 0x000000ffff537224 */ /* 0x000fc600078e000b */
[----:B------:R-:W-:Y:S01]  /*e730*/  STL [R1+0x104], R233 ;  /* 0x000104e901007387 */ /* 0x000fe20000100800 */
[----:B------:R-:W-:-:S03]  /*e740*/  MOV R11, R8 ;  /* 0x00000008000b7202 */ /* 0x000fc60000000f00 */
[----:B------:R-:W-:Y:S01]  /*e750*/  STL [R1+0x100], R232 ;  /* 0x000100e801007387 */ /* 0x000fe20000100800 */
[----:B------:R-:W-:-:S03]  /*e760*/  IMAD.MOV.U32 R8, RZ, RZ, R6 ;  /* 0x000000ffff087224 */ /* 0x000fc600078e0006 */
[----:B------:R-:W-:Y:S04]  /*e770*/  STL [R1+0xfc], R231 ;  /* 0x0000fce701007387 */ /* 0x000fe80000100800 */
[----:B------:R-:W-:Y:S04]  /*e780*/  STL [R1+0xf8], R230 ;  /* 0x0000f8e601007387 */ /* 0x000fe80000100800 */
[----:B------:R-:W-:Y:S04]  /*e790*/  STL [R1+0xf4], R229 ;  /* 0x0000f4e501007387 */ /* 0x000fe80000100800 */
[----:B------:R-:W-:Y:S04]  /*e7a0*/  STL [R1+0xf0], R224 ;  /* 0x0000f0e001007387 */ /* 0x000fe80000100800 */
[----:B------:R-:W2:Y:S01]  /*e7b0*/  LDL R6, [R1+0x24] ;  /* 0x0000240001067983 */ /* 0x000ea20000100800 */
[----:B----4-:R-:W-:Y:S01]  /*e7c0*/  IMAD.MOV.U32 R18, RZ, RZ, R0 ;  /* 0x000000ffff127224 */ /* 0x010fe200078e0000 */
[----:B-----5:R-:W-:-:S04]  /*e7d0*/  FMNMX.FTZ R0, R74, R100, !PT ;  /* 0x000000644a007209 */ /* 0x020fc80007810000 */
[----:B------:R-:W-:-:S04]  /*e7e0*/  FMNMX.FTZ R0, R103, R0, !PT ;  /* 0x0000000067007209 */ /* 0x000fc80007810000 */
[----:B------:R-:W-:-:S04]  /*e7f0*/  FMNMX.FTZ R0, R104, R0, !PT ;  /* 0x0000000068007209 */ /* 0x000fc80007810000 */
[----:B------:R-:W-:-:S04]  /*e800*/  FMNMX.FTZ R0, R105, R0, !PT ;  /* 0x0000000069007209 */ /* 0x000fc80007810000 */
[----:B------:R-:W-:-:S04]  /*e810*/  FMNMX.FTZ R0, R130, R0, !PT ;  /* 0x0000000082007209 */ /* 0x000fc80007810000 */
[----:B------:R-:W-:-:S04]  /*e820*/  FMNMX.FTZ R0, R131, R0, !PT ;  /* 0x0000000083007209 */ /* 0x000fc80007810000 */
[----:B------:R-:W-:Y:S02]  /*e830*/  FMNMX.FTZ R0, R129, R0, !PT ;  /* 0x0000000081007209 */ /* 0x000fe40007810000 */
[----:B------:R-:W-:Y:S02]  /*e840*/  MOV R17, R2 ;  /* 0x0000000200117202 */ /* 0x000fe40000000f00 */
[----:B------:R-:W-:-:S04]  /*e850*/  FMNMX.FTZ R2, R252, R0, !PT ;  /* 0x00000000fc027209 */ /* 0x000fc80007810000 */
[----:B------:R-:W-:Y:S02]  /*e860*/  FMNMX.FTZ R2, R9, R2, !PT ;  /* 0x0000000209027209 */ /* 0x000fe40007810000 */
[----:B------:R-:W-:Y:S02]  /*e870*/  MOV R9, R4 ;  /* 0x0000000400097202 */ /* 0x000fe40000000f00 */
[----:B------:R-:W-:-:S04]  /*e880*/  FMNMX.FTZ R4, R62, R2, !PT ;  /* 0x000000023e047209 */ /* 0x000fc80007810000 */
[----:B------:R-:W-:-:S04]  /*e890*/  FMNMX.FTZ R4, R60, R4, !PT ;  /* 0x000000043c047209 */ /* 0x000fc80007810000 */
[----:B------:R-:W-:-:S04]  /*e8a0*/  FMNMX.FTZ R4, R63, R4, !PT ;  /* 0x000000043f047209 */ /* 0x000fc80007810000 */
[----:B------:R-:W-:-:S04]  /*e8b0*/  FMNMX.FTZ R4, R19, R4, !PT ;  /* 0x0000000413047209 */ /* 0x000fc80007810000 */
[----:B---3--:R-:W-:-:S04]  /*e8c0*/  FMNMX.FTZ R5, R5, R4, !PT ;  /* 0x0000000405057209 */ /* 0x008fc80007810000 */
[----:B--2---:R-:W-:Y:S02]  /*e8d0*/  FMNMX.FTZ R5, R7, R5, !PT ;  /* 0x0000000507057209 */ /* 0x004fe40007810000 */
[----:B------:R-:W2:Y:S02]  /*e8e0*/  LDL R7, [R1+0x48] ;  /* 0x0000480001077983 */ /* 0x000ea40000100800 */
[----:B------:R-:W-:-:S04]  /*e8f0*/  FMNMX.FTZ R5, R16, R5, !PT ;  /* 0x0000000510057209 */ /* 0x000fc80007810000 */
[----:B------:R-:W-:-:S04]  /*e900*/  FMNMX.FTZ R5, R14, R5, !PT ;  /* 0x000000050e057209 */ /* 0x000fc80007810000 */
[----:B------:R-:W-:Y:S01]  /*e910*/  FMNMX.FTZ R5, R76, R5, !PT ;  /* 0x000000054c057209 */ /* 0x000fe20007810000 */
[----:B------:R1:W-:Y:S03]  /*e920*/  STL [R1+0x134], R217 ;  /* 0x000134d901007387 */ /* 0x0003e60000100800 */
[----:B------:R-:W-:-:S04]  /*e930*/  FMNMX.FTZ R6, R6, R5, !PT ;  /* 0x0000000506067209 */ /* 0x000fc80007810000 */
[----:B------:R-:W-:-:S04]  /*e940*/  FMNMX.FTZ R6, R65, R6, !PT ;  /* 0x0000000641067209 */ /* 0x000fc80007810000 */
[----:B------:R-:W-:Y:S02]  /*e950*/  FMNMX.FTZ R6, R217, R6, !PT ;  /* 0x00000006d9067209 */ /* 0x000fe40007810000 */
[----:B-1----:R-:W3:Y:S02]  /*e960*/  LDL.LU R217, [R1+0x44] ;  /* 0x0000440001d97983 */ /* 0x002ee40000300800 */
[----:B------:R-:W-:Y:S02]  /*e970*/  FMNMX.FTZ R6, R216, R6, !PT ;  /* 0x00000006d8067209 */ /* 0x000fe40007810000 */
[----:B------:R1:W-:Y:S02]  /*e980*/  STL [R1+0x138], R216 ;  /* 0x000138d801007387 */ /* 0x0003e40000100800 */
[----:B------:R-:W-:Y:S02]  /*e990*/  FMNMX.FTZ R6, R133, R6, !PT ;  /* 0x0000000685067209 */ /* 0x000fe40007810000 */
[----:B-1----:R-:W4:Y:S04]  /*e9a0*/  LDL.LU R216, [R1+0x84] ;  /* 0x0000840001d87983 */ /* 0x002f280000300800 */
[----:B------:R1:W-:Y:S04]  /*e9b0*/  STL [R1+0x13c], R133 ;  /* 0x00013c8501007387 */ /* 0x0003e80000100800 */
[----:B-1----:R-:W4:Y:S01]  /*e9c0*/  LDL.LU R133, [R1+0x6c] ;  /* 0x00006c0001857983 */ /* 0x002f220000300800 */
        /* <DEDUP_REMOVED lines=19> */
[----:B------:R-:W-:Y:S01]  /*eb00*/  FMNMX.FTZ R5, R11, R4, !PT ;  /* 0x000000040b057209 */ /* 0x000fe20007810000 */
[----:B------:R-:W-:Y:S01]  /*eb10*/  IMAD.MOV.U32 R68, RZ, RZ, R18 ;  /* 0x000000ffff447224 */ /* 0x000fe200078e0012 */
        /* <DEDUP_REMOVED lines=8> */
[----:B------:R-:W-:Y:S01]  /*eba0*/  MOV R71, R12 ;  /* 0x0000000c00477202 */ /* 0x000fe20000000f00 */
[----:B------:R-:W-:Y:S01]  /*ebb0*/  IMAD.MOV.U32 R229, RZ, RZ, R8 ;  /* 0x000000ffffe57224 */ /* 0x000fe200078e0008 */
[----:B------:R-:W-:-:S02]  /*ebc0*/  FMNMX.FTZ R4, R69, R4, !PT ;  /* 0x0000000445047209 */ /* 0x000fc40007810000 */
[----:B------:R-:W-:Y:S02]  /*ebd0*/  FMNMX.FTZ R6, R132, R6, !PT ;  /* 0x0000000684067209 */ /* 0x000fe40007810000 */
[----:B------:R-:W-:Y:S02]  /*ebe0*/  MOV R231, R9 ;  /* 0x0000000900e77202 */ /* 0x000fe40000000f00 */
[----:B------:R-:W-:Y:S02]  /*ebf0*/  MOV R80, R203 ;  /* 0x000000cb00507202 */ /* 0x000fe40000000f00 */
[----:B------:R-:W-:Y:S01]  /*ec00*/  MOV R232, R201 ;  /* 0x000000c900e87202 */ /* 0x000fe20000000f00 */
[----:B------:R-:W-:Y:S01]  /*ec10*/  IMAD.MOV.U32 R233, RZ, RZ, R202 ;  /* 0x000000ffffe97224 */ /* 0x000fe200078e00ca */
[----:B------:R-:W-:Y:S01]  /*ec20*/  FMNMX.FTZ R0, R124, R0, !PT ;  /* 0x000000007c007209 */ /* 0x000fe20007810000 */
[----:B------:R-:W-:Y:S01]  /*ec30*/  IMAD.MOV.U32 R230, RZ, RZ, R200 ;  /* 0x000000ffffe67224 */ /* 0x000fe200078e00c8 */
[----:B------:R-:W-:-:S02]  /*ec40*/  FMNMX.FTZ R4, R70, R4, !PT ;  /* 0x0000000446047209 */ /* 0x000fc40007810000 */
[----:B------:R-:W-:Y:S01]  /*ec50*/  MOV R224, R93 ;  /* 0x0000005d00e07202 */ /* 0x000fe20000000f00 */
[----:B------:R-:W-:Y:S01]  /*ec60*/  STL [R1+0x130], R219 ;  /* 0x000130db01007387 */ /* 0x000fe20000100800 */
        /* <DEDUP_REMOVED lines=20> */
[----:B------:R-:W-:-:S04]  /*edb0*/  FMNMX.FTZ R2, R80, R2, !PT ;  /* 0x0000000250027209 */ /* 0x000fc80007810000 */
[----:B------:R-:W-:Y:S02]  /*edc0*/  FMNMX.FTZ R2, R232, R2, !PT ;  /* 0x00000002e8027209 */ /* 0x000fe40007810000 */
[----:B--2---:R-:W-:-:S04]  /*edd0*/  FMNMX.FTZ R5, R7, R5, !PT ;  /* 0x0000000507057209 */ /* 0x004fc80007810000 */
[----:B------:R-:W-:-:S04]  /*ede0*/  FMNMX.FTZ R5, R90, R5, !PT ;  /* 0x000000055a057209 */ /* 0x000fc80007810000 */
        /* <DEDUP_REMOVED lines=8> */
[----:B------:R-:W-:Y:S01]  /*ee70*/  FMNMX.FTZ R5, R214, R5, !PT ;  /* 0x00000005d6057209 */ /* 0x000fe20007810000 */
[----:B------:R-:W1:Y:S03]  /*ee80*/  SHFL.BFLY PT, R7, R0, 0x2, 0x1f ;  /* 0x0c401f0000077f89 */ /* 0x000e6600000e0000 */
[----:B------:R-:W-:Y:S02]  /*ee90*/  FMNMX.FTZ R6, R135, R5, !PT ;  /* 0x0000000587067209 */ /* 0x000fe40007810000 */
[----:B----4-:R-:W-:-:S04]  /*eea0*/  FMNMX.FTZ R4, R133, R4, !PT ;  /* 0x0000000485047209 */ /* 0x010fc80007810000 */
        /* <DEDUP_REMOVED lines=22> */
[----:B-1----:R-:W-:Y:S02]  /*f010*/  FMNMX.FTZ R0, R0, R7, !PT ;  /* 0x0000000700007209 */ /* 0x002fe40007810000 */
[----:B------:R-:W-:Y:S02]  /*f020*/  FMNMX.FTZ R4, R242, R2, !PT ;  /* 0x00000002f2047209 */ /* 0x000fe40007810000 */
[----:B------:R-:W-:Y:S02]  /*f030*/  FMNMX.FTZ R5, R244, R5, !PT ;  /* 0x00000005f4057209 */ /* 0x000fe40007810000 */
[----:B------:R-:W-:Y:S01]  /*f040*/  FMNMX.FTZ R2, R94, R6, !PT ;  /* 0x000000065e027209 */ /* 0x000fe20007810000 */
[----:B------:R-:W1:Y:S01]  /*f050*/  SHFL.BFLY PT, R8, R0, 0x1, 0x1f ;  /* 0x0c201f0000087f89 */ /* 0x000e6200000e0000 */
[----:B------:R-:W-:Y:S02]  /*f060*/  FMNMX.FTZ R5, R212, R5, !PT ;  /* 0x00000005d4057209 */ /* 0x000fe40007810000 */
[----:B------:R-:W-:Y:S01]  /*f070*/  FMNMX.FTZ R4, R241, R4, !PT ;  /* 0x00000004f1047209 */ /* 0x000fe20007810000 */
[----:B------:R-:W2:Y:S01]  /*f080*/  SHFL.BFLY PT, R6, R2, 0x2, 0x1f ;  /* 0x0c401f0002067f89 */ /* 0x000ea200000e0000 */
[----:B------:R-:W-:-:S02]  /*f090*/  FMNMX.FTZ R5, R207, R5, !PT ;  /* 0x00000005cf057209 */ /* 0x000fc40007810000 */
[----:B------:R-:W-:Y:S02]  /*f0a0*/  FMNMX.FTZ R4, R240, R4, !PT ;  /* 0x00000004f0047209 */ /* 0x000fe40007810000 */
[----:B------:R-:W-:Y:S02]  /*f0b0*/  FMNMX.FTZ R5, R206, R5, !PT ;  /* 0x00000005ce057209 */ /* 0x000fe40007810000 */
[----:B------:R-:W-:Y:S02]  /*f0c0*/  FMNMX.FTZ R4, R239, R4, !PT ;  /* 0x00000004ef047209 */ /* 0x000fe40007810000 */
[----:B------:R-:W-:Y:S02]  /*f0d0*/  FMNMX.FTZ R5, R205, R5, !PT ;  /* 0x00000005cd057209 */ /* 0x000fe40007810000 */
[----:B------:R-:W-:Y:S02]  /*f0e0*/  FMNMX.FTZ R4, R250, R4, !PT ;  /* 0x00000004fa047209 */ /* 0x000fe40007810000 */
[----:B------:R-:W-:-:S02]  /*f0f0*/  FMNMX.FTZ R5, R204, R5, !PT ;  /* 0x00000005cc057209 */ /* 0x000fc40007810000 */
[----:B------:R-:W-:-:S03]  /*f100*/  FMNMX.FTZ R4, R248, R4, !PT ;  /* 0x00000004f8047209 */ /* 0x000fc60007810000 */
[----:B------:R-:W3:Y:S01]  /*f110*/  SHFL.BFLY PT, R7, R5, 0x2, 0x1f ;  /* 0x0c401f0005077f89 */ /* 0x000ee200000e0000 */
[----:B------:R-:W-:Y:S02]  /*f120*/  FMNMX.FTZ R4, R247, R4, !PT ;  /* 0x00000004f7047209 */ /* 0x000fe40007810000 */
[----:B-1----:R-:W-:Y:S02]  /*f130*/  FMNMX.FTZ R203, R0, R8, !PT ;  /* 0x0000000800cb7209 */ /* 0x002fe40007810000 */
[----:B------:R-:W-:Y:S02]  /*f140*/  FMNMX.FTZ R4, R213, R4, !PT ;  /* 0x00000004d5047209 */ /* 0x000fe40007810000 */
[----:B--2---:R-:W-:Y:S02]  /*f150*/  FMNMX.FTZ R0, R2, R6, !PT ;  /* 0x0000000602007209 */ /* 0x004fe40007810000 */
[----:B------:R-:W-:-:S03]  /*f160*/  FMNMX.FTZ R4, R211, R4, !PT ;  /* 0x00000004d3047209 */ /* 0x000fc60007810000 */
[----:B------:R-:W1:Y:S01]  /*f170*/  SHFL.BFLY PT, R9, R0, 0x1, 0x1f ;  /* 0x0c201f0000097f89 */ /* 0x000e6200000e0000 */
[----:B------:R-:W-:-:S04]  /*f180*/  FMNMX.FTZ R4, R210, R4, !PT ;  /* 0x00000004d2047209 */ /* 0x000fc80007810000 */
[----:B------:R-:W-:Y:S01]  /*f190*/  FMNMX.FTZ R4, R209, R4, !PT ;  /* 0x00000004d1047209 */ /* 0x000fe20007810000 */
[C---:B------:R-:W-:Y:S01]  /*f1a0*/  FMUL.FTZ R2, R203.reuse, c[0x0][0x23c] ;  /* 0x00008f00cb027a20 */ /* 0x040fe20000410000 */
[----:B------:R-:W-:Y:S02]  /*f1b0*/  FSETP.NEU.FTZ.AND P4, PT, R203, -INF , PT ;  /* 0xff800000cb00780b */ /* 0x000fe40003f9d000 */
[----:B------:R-:W-:Y:S02]  /*f1c0*/  FMNMX.FTZ R4, R208, R4, !PT ;  /* 0x00000004d0047209 */ /* 0x000fe40007810000 */
[----:B---3--:R-:W-:-:S03]  /*f1d0*/  FMNMX.FTZ R5, R5, R7, !PT ;  /* 0x0000000705057209 */ /* 0x008fc60007810000 */
[----:B------:R-:W2:Y:S01]  /*f1e0*/  SHFL.BFLY PT, R7, R4, 0x2, 0x1f ;  /* 0x0c401f0004077f89 */ /* 0x000ea200000e0000 */
[----:B------:R-:W-:-:S03]  /*f1f0*/  FSEL R2, R2, RZ, P4 ;  /* 0x000000ff02027208 */ /* 0x000fc60002000000 */
[----:B------:R-:W3:Y:S02]  /*f200*/  SHFL.BFLY PT, R8, R5, 0x1, 0x1f ;  /* 0x0c201f0005087f89 */ /* 0x000ee400000e0000 */
[--C-:B------:R-:W-:Y:S01]  /*f210*/  FFMA.FTZ R6, R100, c[0x0][0x23c], -R2.reuse ;  /* 0x00008f0064067a23 */ /* 0x100fe20000010802 */
[----:B-1----:R-:W-:Y:S01]  /*f220*/  FMNMX.FTZ R202, R0, R9, !PT ;  /* 0x0000000900ca7209 */ /* 0x002fe20007810000 */
[--C-:B------:R-:W-:Y:S02]  /*f230*/  FFMA.FTZ R0, R104, c[0x0][0x23c], -R2.reuse ;  /* 0x00008f0068007a23 */ /* 0x100fe40000010802 */
[----:B------:R1:W-:Y:S01]  /*f240*/  MUFU.EX2 R93, R6 ;  /* 0x00000006005d7308 */ /* 0x0003e20000000800 */
[----:B------:R-:W-:Y:S01]  /*f250*/  FSETP.NEU.FTZ.AND P3, PT, R202, -INF , PT ;  /* 0xff800000ca00780b */ /* 0x000fe20003f7d000 */
[----:B-1----:R-:W-:-:S06]  /*f260*/  FFMA.FTZ R6, R103, c[0x0][0x23c], -R2 ;  /* 0x00008f0067067a23 */ /* 0x002fcc0000010802 */
[----:B------:R1:W-:Y:S01]  /*f270*/  MUFU.EX2 R103, R0 ;  /* 0x0000000000677308 */ /* 0x0003e20000000800 */
[----:B--2---:R-:W-:-:S07]  /*f280*/  FMNMX.FTZ R4, R4, R7, !PT ;  /* 0x0000000704047209 */ /* 0x004fce0007810000 */
[----:B------:R2:W-:Y:S01]  /*f290*/  MUFU.EX2 R219, R6 ;  /* 0x0000000600db7308 */ /* 0x0005e20000000800 */
[----:B-1----:R-:W-:-:S05]  /*f2a0*/  FMUL.FTZ R0, R202, c[0x0][0x23c] ;  /* 0x00008f00ca007a20 */ /* 0x002fca0000410000 */
[----:B------:R-:W-:Y:S01]  /*f2b0*/  FSEL R0, R0, RZ, P3 ;  /* 0x000000ff00007208 */ /* 0x000fe20001800000 */
[----:B--2---:R-:W-:-:S04]  /*f2c0*/  FFMA.FTZ R6, R105, c[0x0][0x23c], -R2 ;  /* 0x00008f0069067a23 */ /* 0x004fc80000010802 */
[----:B------:R1:W-:Y:S01]  /*f2d0*/  MUFU.EX2 R236, R6 ;  /* 0x0000000600ec7308 */ /* 0x0003e20000000800 */
[----:B---3--:R-:W-:Y:S01]  /*f2e0*/  FMNMX.FTZ R201, R5, R8, !PT ;  /* 0x0000000805c97209 */ /* 0x008fe20007810000 */
[--C-:B------:R-:W-:Y:S02]  /*f2f0*/  FFMA.FTZ R5, R106, c[0x0][0x23c], -R0.reuse ;  /* 0x00008f006a057a23 */ /* 0x100fe40000010800 */
[----:B-1----:R-:W-:-:S04]  /*f300*/  FFMA.FTZ R6, R101, c[0x0][0x23c], -R0 ;  /* 0x00008f0065067a23 */ /* 0x002fc80000010800 */
[----:B------:R1:W-:Y:S08]  /*f310*/  MUFU.EX2 R249, R6 ;  /* 0x0000000600f97308 */ /* 0x0003f00000000800 */
[----:B------:R2:W-:Y:S01]  /*f320*/  MUFU.EX2 R238, R5 ;  /* 0x0000000500ee7308 */ /* 0x0005e20000000800 */
[----:B-1----:R-:W1:Y:S01]  /*f330*/  SHFL.BFLY PT, R6, R4, 0x1, 0x1f ;  /* 0x0c201f0004067f89 */ /* 0x002e6200000e0000 */
[----:B--2---:R-:W-:-:S06]  /*f340*/  FFMA.FTZ R5, R107, c[0x0][0x23c], -R0 ;  /* 0x00008f006b057a23 */ /* 0x004fcc0000010800 */
[----:B------:R2:W-:Y:S01]  /*f350*/  MUFU.EX2 R100, R5 ;  /* 0x0000000500647308 */ /* 0x0005e20000000800 */
[C---:B------:R-:W-:Y:S01]  /*f360*/  FMUL.FTZ R13, R201.reuse, c[0x0][0x23c] ;  /* 0x00008f00c90d7a20 */ /* 0x040fe20000410000 */
[----:B------:R-:W-:Y:S01]  /*f370*/  FSETP.NEU.FTZ.AND P2, PT, R201, -INF , PT ;  /* 0xff800000c900780b */ /* 0x000fe20003f5d000 */
[----:B--2---:R-:W-:-:S05]  /*f380*/  FFMA.FTZ R5, R109, c[0x0][0x23c], -R0 ;  /* 0x00008f006d057a23 */ /* 0x004fca0000010800 */
[----:B------:R2:W3:Y:S01]  /*f390*/  MUFU.EX2 R12, R5 ;  /* 0x00000005000c7308 */ /* 0x0004e20000000800 */
[----:B------:R-:W-:Y:S02]  /*f3a0*/  FSEL R13, R13, RZ, P2 ;  /* 0x000000ff0d0d7208 */ /* 0x000fe40001000000 */
[----:B-1----:R-:W-:-:S03]  /*f3b0*/  FMNMX.FTZ R200, R4, R6, !PT ;  /* 0x0000000604c87209 */ /* 0x002fc60007810000 */
[----:B------:R-:W-:Y:S01]  /*f3c0*/  FFMA.FTZ R4, R110, c[0x0][0x23c], -R13 ;  /* 0x00008f006e047a23 */ /* 0x000fe2000001080d */
[----:B------:R-:W-:-:S03]  /*f3d0*/  FSETP.NEU.FTZ.AND P1, PT, R200, -INF , PT ;  /* 0xff800000c800780b */ /* 0x000fc60003f3d000 */
[----:B------:R1:W-:Y:S01]  /*f3e0*/  MUFU.EX2 R107, R4 ;  /* 0x00000004006b7308 */ /* 0x0003e20000000800 */
[--C-:B--2---:R-:W-:Y:S02]  /*f3f0*/  FFMA.FTZ R5, R102, c[0x0][0x23c], -R13.reuse ;  /* 0x00008f0066057a23 */ /* 0x104fe4000001080d */
[----:B---3--:R-:W-:Y:S02]  /*f400*/  IMAD.MOV.U32 R102, RZ, RZ, R12 ;  /* 0x000000ffff667224 */ /* 0x008fe400078e000c */
[----:B------:R-:W-:Y:S02]  /*f410*/  FMUL.FTZ R12, R200, c[0x0][0x23c] ;  /* 0x00008f00c80c7a20 */ /* 0x000fe40000410000 */
[----:B-1----:R-:W-:-:S03]  /*f420*/  FFMA.FTZ R4, R108, c[0x0][0x23c], -R13 ;  /* 0x00008f006c047a23 */ /* 0x002fc6000001080d */
[----:B------:R-:W-:Y:S01]  /*f430*/  FSEL R12, R12, RZ, P1 ;  /* 0x000000ff0c0c7208 */ /* 0x000fe20000800000 */
[----:B------:R1:W-:Y:S02]  /*f440*/  MUFU.EX2 R101, R4 ;  /* 0x0000000400657308 */ /* 0x0003e40000000800 */
[----:B-1----:R-:W-:-:S06]  /*f450*/  FFMA.FTZ R4, R111, c[0x0][0x23c], -R13 ;  /* 0x00008f006f047a23 */ /* 0x002fcc000001080d */
[----:B------:R1:W-:Y:S02]  /*f460*/  MUFU.EX2 R61, R4 ;  /* 0x00000004003d7308 */ /* 0x0003e40000000800 */
[----:B-1----:R-:W-:-:S06]  /*f470*/  FFMA.FTZ R4, R84, c[0x0][0x23c], -R12 ;  /* 0x00008f0054047a23 */ /* 0x002fcc000001080c */
[----:B------:R1:W-:Y:S08]  /*f480*/  MUFU.EX2 R104, R4 ;  /* 0x0000000400687308 */ /* 0x0003f00000000800 */
[----:B------:R2:W-:Y:S01]  /*f490*/  MUFU.EX2 R105, R5 ;  /* 0x0000000500697308 */ /* 0x0005e20000000800 */
[----:B-1----:R-:W-:Y:S01]  /*f4a0*/  FFMA.FTZ R4, R112, c[0x0][0x23c], -R12 ;  /* 0x00008f0070047a23 */ /* 0x002fe2000001080c */
[----:B------:R-:W-:Y:S01]  /*f4b0*/  MOV R110, R11 ;  /* 0x0000000b006e7202 */ /* 0x000fe20000000f00 */
[----:B------:R-:W-:Y:S01]  /*f4c0*/  IMAD.MOV.U32 R108, RZ, RZ, R10 ;  /* 0x000000ffff6c7224 */ /* 0x000fe200078e000a */
[----:B------:R-:W-:-:S04]  /*f4d0*/  F2FP.PACK_AB R8, R219, R93 ;  /* 0x0000005ddb08723e */ /* 0x000fc800000000ff */
[----:B------:R1:W-:Y:S01]  /*f4e0*/  MUFU.EX2 R106, R4 ;  /* 0x00000004006a7308 */ /* 0x0003e20000000800 */
[----:B------:R-:W-:Y:S01]  /*f4f0*/  F2FP.PACK_AB R9, R238, R249 ;  /* 0x000000f9ee09723e */ /* 0x000fe200000000ff */
[----:B------:R-:W3:Y:S01]  /*f500*/  LDL.LU R112, [R1+0xac] ;  /* 0x0000ac0001707983 */ /* 0x000ee20000300800 */
        /* <DEDUP_REMOVED lines=14> */
[----:B------:R1:W-:Y:S08]  /*f5f0*/  MUFU.EX2 R15, R3 ;  /* 0x00000003000f7308 */ /* 0x0003f00000000800 */
[----:B------:R-:W2:Y:S01]  /*f600*/  MUFU.EX2 R14, R14 ;  /* 0x0000000e000e7308 */ /* 0x000ea20000000800 */
[----:B-1----:R-:W-:-:S07]  /*f610*/  FFMA.FTZ R3, R115, c[0x0][0x23c], -R12 ;  /* 0x00008f0073037a23 */ /* 0x002fce000001080c */
[----:B------:R-:W1:Y:S08]  /*f620*/  MUFU.EX2 R65, R65 ;  /* 0x0000004100417308 */ /* 0x000e700000000800 */
[----:B------:R4:W4:Y:S08]  /*f630*/  MUFU.EX2 R64, R5 ;  /* 0x0000000500407308 */ /* 0x0009300000000800 */
[----:B------:R-:W4:Y:S01]  /*f640*/  MUFU.EX2 R235, R3 ;  /* 0x0000000300eb7308 */ /* 0x000f220000000800 */
[-C--:B--2---:R-:W-:Y:S01]  /*f650*/  FMUL.FTZ R140, R140, R14.reuse ;  /* 0x0000000e8c8c7220 */ /* 0x084fe20000410000 */
[----:B------:R-:W-:Y:S01]  /*f660*/  F2FP.PACK_AB R10, R236, R103 ;  /* 0x00000067ec0a723e */ /* 0x000fe200000000ff */
[----:B------:R-:W-:Y:S01]  /*f670*/  FMUL.FTZ R141, R141, R14 ;  /* 0x0000000e8d8d7220 */ /* 0x000fe20000410000 */
[----:B------:R-:W-:Y:S01]  /*f680*/  F2FP.PACK_AB R11, R102, R100 ;  /* 0x00000064660b723e */ /* 0x000fe200000000ff */
[----:B-1----:R-:W-:Y:S01]  /*f690*/  FMUL.FTZ R142, R142, R65 ;  /* 0x000000418e8e7220 */ /* 0x002fe20000410000 */
[----:B------:R-:W-:Y:S01]  /*f6a0*/  F2FP.PACK_AB R4, R107, R105 ;  /* 0x000000696b04723e */ /* 0x000fe200000000ff */
[----:B------:R-:W-:Y:S01]  /*f6b0*/  FMUL.FTZ R143, R143, R65 ;  /* 0x000000418f8f7220 */ /* 0x000fe20000410000 */
[----:B----4-:R-:W-:Y:S01]  /*f6c0*/  F2FP.PACK_AB R5, R106, R104 ;  /* 0x000000686a05723e */ /* 0x010fe200000000ff */
[-C--:B------:R-:W-:Y:S01]  /*f6d0*/  FMUL.FTZ R136, R136, R64.reuse ;  /* 0x0000004088887220 */ /* 0x080fe20000410000 */
[----:B------:R-:W-:Y:S01]  /*f6e0*/  F2FP.PACK_AB R6, R61, R101 ;  /* 0x000000653d06723e */ /* 0x000fe200000000ff */
[----:B------:R-:W-:-:S02]  /*f6f0*/  FMUL.FTZ R137, R137, R64 ;  /* 0x0000004089897220 */ /* 0x000fc40000410000 */
[-C--:B------:R-:W-:Y:S02]  /*f700*/  FMUL.FTZ R138, R138, R15.reuse ;  /* 0x0000000f8a8a7220 */ /* 0x080fe40000410000 */
[----:B------:R-:W-:Y:S01]  /*f710*/  FMUL.FTZ R139, R139, R15 ;  /* 0x0000000f8b8b7220 */ /* 0x000fe20000410000 */
[----:B------:R-:W-:Y:S01]  /*f720*/  F2FP.PACK_AB R7, R235, R237 ;  /* 0x000000edeb07723e */ /* 0x000fe200000000ff */
        /* <DEDUP_REMOVED lines=35> */
[-C--:B------:R-:W-:Y:S02]  /*f960*/  FMUL.FTZ R179, R179, R15.reuse ;  /* 0x0000000fb3b37220 */ /* 0x080fe40000410000 */
        /* <DEDUP_REMOVED lines=8> */
[C---:B------:R-:W-:Y:S08]  /*f9f0*/  HMMA.16816.F32 R32, R4.reuse, R22, R176 ;  /* 0x000000160420723c */ /* 0x040ff000000018b0 */
[----:B------:R-:W-:Y:S01]  /*fa00*/  HMMA.16816.F32 R56, R4, R16, R188 ;  /* 0x000000100438723c */ /* 0x000fe200000018bc */
[----:B------:R1:W2:Y:S02]  /*fa10*/  MUFU.EX2 R4, R3 ;  /* 0x0000000300047308 */ /* 0x0002a40000000800 */
[----:B-1----:R-:W-:-:S06]  /*fa20*/  FFMA.FTZ R3, R129, c[0x0][0x23c], -R2 ;  /* 0x00008f0081037a23 */ /* 0x002fcc0000010802 */
[----:B------:R1:W-:Y:S01]  /*fa30*/  MUFU.EX2 R136, R3 ;  /* 0x0000000300887308 */ /* 0x0003e20000000800 */
[----:B------:R-:W-:Y:S02]  /*fa40*/  IMAD.MOV.U32 R139, RZ, RZ, R231 ;  /* 0x000000ffff8b7224 */ /* 0x000fe400078e00e7 */
[----:B-1----:R-:W-:-:S05]  /*fa50*/  FFMA.FTZ R3, R252, c[0x0][0x23c], -R2 ;  /* 0x00008f00fc037a23 */ /* 0x002fca0000010802 */
[----:B------:R1:W-:Y:S02]  /*fa60*/  MUFU.EX2 R156, R3 ;  /* 0x00000003009c7308 */ /* 0x0003e40000000800 */
[----:B-1----:R-:W-:-:S06]  /*fa70*/  FFMA.FTZ R3, R128, c[0x0][0x23c], -R0 ;  /* 0x00008f0080037a23 */ /* 0x002fcc0000010800 */
[----:B------:R1:W-:Y:S02]  /*fa80*/  MUFU.EX2 R192, R3 ;  /* 0x0000000300c07308 */ /* 0x0003e40000000800 */
[----:B-1----:R-:W-:-:S06]  /*fa90*/  FFMA.FTZ R3, R223, c[0x0][0x23c], -R0 ;  /* 0x00008f00df037a23 */ /* 0x002fcc0000010800 */
[----:B------:R1:W-:Y:S02]  /*faa0*/  MUFU.EX2 R231, R3 ;  /* 0x0000000300e77308 */ /* 0x0003e40000000800 */
[--C-:B-1----:R-:W-:Y:S02]  /*fab0*/  FFMA.FTZ R3, R222, c[0x0][0x23c], -R0.reuse ;  /* 0x00008f00de037a23 */ /* 0x102fe40000010800 */
[----:B------:R-:W4:Y:S04]  /*fac0*/  LDL.LU R222, [R1+0xb4] ;  /* 0x0000b40001de7983 */ /* 0x000f280000300800 */
[----:B------:R1:W-:Y:S01]  /*fad0*/  MUFU.EX2 R159, R3 ;  /* 0x00000003009f7308 */ /* 0x0003e20000000800 */
[----:B------:R-:W-:Y:S02]  /*fae0*/  MOV R138, R232 ;  /* 0x000000e8008a7202 */ /* 0x000fe40000000f00 */
[----:B------:R-:W-:Y:S01]  /*faf0*/  MOV R115, R230 ;  /* 0x000000e600737202 */ /* 0x000fe20000000f00 */
[----:B-1----:R-:W-:-:S04]  /*fb00*/  FFMA.FTZ R3, R127, c[0x0][0x23c], -R0 ;  /* 0x00008f007f037a23 */ /* 0x002fc80000010800 */
[----:B------:R1:W-:Y:S02]  /*fb10*/  MUFU.EX2 R232, R3 ;  /* 0x0000000300e87308 */ /* 0x0003e40000000800 */
[----:B-1----:R-:W-:-:S06]  /*fb20*/  FFMA.FTZ R3, R126, c[0x0][0x23c], -R13 ;  /* 0x00008f007e037a23 */ /* 0x002fcc000001080d */
[----:B------:R1:W-:Y:S02]  /*fb30*/  MUFU.EX2 R147, R3 ;  /* 0x0000000300937308 */ /* 0x0003e40000000800 */
[----:B-1----:R-:W-:-:S06]  /*fb40*/  FFMA.FTZ R3, R125, c[0x0][0x23c], -R13 ;  /* 0x00008f007d037a23 */ /* 0x002fcc000001080d */
[----:B------:R1:W1:Y:S01]  /*fb50*/  MUFU.EX2 R230, R3 ;  /* 0x0000000300e67308 */ /* 0x0002620000000800 */
[----:B------:R-:W-:Y:S02]  /*fb60*/  IMAD.MOV.U32 R137, RZ, RZ, R233 ;  /* 0x000000ffff897224 */ /* 0x000fe400078e00e9 */
[----:B-1----:R-:W-:-:S05]  /*fb70*/  FFMA.FTZ R3, R221, c[0x0][0x23c], -R13 ;  /* 0x00008f00dd037a23 */ /* 0x002fca000001080d */
[----:B------:R1:W-:Y:S01]  /*fb80*/  MUFU.EX2 R223, R3 ;  /* 0x0000000300df7308 */ /* 0x0003e20000000800 */
[----:B------:R-:W-:Y:S01]  /*fb90*/  MOV R111, R87 ;  /* 0x00000057006f7202 */ /* 0x000fe20000000f00 */
[----:B------:R-:W-:Y:S02]  /*fba0*/  IMAD.MOV.U32 R72, RZ, RZ, R229 ;  /* 0x000000ffff487224 */ /* 0x000fe400078e00e5 */
[----:B-1----:R-:W-:-:S04]  /*fbb0*/  FFMA.FTZ R3, R220, c[0x0][0x23c], -R13 ;  /* 0x00008f00dc037a23 */ /* 0x002fc8000001080d */
[----:B------:R1:W-:Y:S01]  /*fbc0*/  MUFU.EX2 R221, R3 ;  /* 0x0000000300dd7308 */ /* 0x0003e20000000800 */
[----:B---3--:R-:W-:Y:S02]  /*fbd0*/  FFMA.FTZ R93, R112, R14, R93 ;  /* 0x0000000e705d7223 */ /* 0x008fe4000001005d */
[----:B------:R-:W-:Y:S02]  /*fbe0*/  IMAD.MOV.U32 R112, RZ, RZ, R111 ;  /* 0x000000ffff707224 */ /* 0x000fe400078e006f */
[----:B-1----:R-:W-:-:S04]  /*fbf0*/  FFMA.FTZ R3, R124, c[0x0][0x23c], -R12 ;  /* 0x00008f007c037a23 */ /* 0x002fc8000001080c */
[----:B------:R1:W-:Y:S01]  /*fc00*/  MUFU.EX2 R233, R3 ;  /* 0x0000000300e97308 */ /* 0x0003e20000000800 */
[----:B------:R-:W-:Y:S01]  /*fc10*/  MOV R111, R224 ;  /* 0x000000e0006f7202 */ /* 0x000fe20000000f00 */
[----:B-1----:R-:W-:-:S06]  /*fc20*/  FFMA.FTZ R3, R97, c[0x0][0x23c], -R12 ;  /* 0x00008f0061037a23 */ /* 0x002fcc000001080c */
[----:B------:R1:W3:Y:S02]  /*fc30*/  MUFU.EX2 R229, R3 ;  /* 0x0000000300e57308 */ /* 0x0002e40000000800 */
[----:B-1----:R-:W-:-:S06]  /*fc40*/  FFMA.FTZ R3, R96, c[0x0][0x23c], -R12 ;  /* 0x00008f0060037a23 */ /* 0x002fcc000001080c */
[----:B------:R1:W-:Y:S02]  /*fc50*/  MUFU.EX2 R224, R3 ;  /* 0x0000000300e07308 */ /* 0x0003e40000000800 */
[----:B-1----:R-:W-:Y:S02]  /*fc60*/  FFMA.FTZ R3, R92, c[0x0][0x23c], -R12 ;  /* 0x00008f005c037a23 */ /* 0x002fe4000001080c */
[-C--:B----4-:R-:W-:Y:S02]  /*fc70*/  FFMA.FTZ R92, R222, R65.reuse, R249 ;  /* 0x00000041de5c7223 */ /* 0x090fe400000100f9 */
[----:B------:R-:W4:Y:S01]  /*fc80*/  LDL.LU R222, [R1+0xb0] ;  /* 0x0000b00001de7983 */ /* 0x000f220000300800 */
[-C--:B------:R-:W-:Y:S02]  /*fc90*/  FMUL.FTZ R184, R184, R14.reuse ;  /* 0x0000000eb8b87220 */ /* 0x080fe40000410000 */
[----:B------:R-:W-:Y:S02]  /*fca0*/  FMUL.FTZ R185, R185, R14 ;  /* 0x0000000eb9b97220 */ /* 0x000fe40000410000 */
[----:B------:R-:W-:-:S02]  /*fcb0*/  FMUL.FTZ R186, R186, R65 ;  /* 0x00000041baba7220 */ /* 0x000fc40000410000 */
[-C--:B------:R-:W-:Y:S02]  /*fcc0*/  FMUL.FTZ R187, R187, R65.reuse ;  /* 0x00000041bbbb7220 */ /* 0x080fe40000410000 */
[-C--:B------:R-:W-:Y:S02]  /*fcd0*/  FMUL.FTZ R196, R196, R14.reuse ;  /* 0x0000000ec4c47220 */ /* 0x080fe40000410000 */
[-C--:B------:R-:W-:Y:S02]  /*fce0*/  FMUL.FTZ R197, R197, R14.reuse ;  /* 0x0000000ec5c57220 */ /* 0x080fe40000410000 */
[-C--:B------:R-:W-:Y:S02]  /*fcf0*/  FMUL.FTZ R198, R198, R65.reuse ;  /* 0x00000041c6c67220 */ /* 0x080fe40000410000 */
[-C--:B------:R-:W-:Y:S01]  /*fd00*/  FMUL.FTZ R199, R199, R65.reuse ;  /* 0x00000041c7c77220 */ /* 0x080fe20000410000 */
[C---:B------:R-:W-:Y:S08]  /*fd10*/  HMMA.16816.F32 R184, R8.reuse, R16, R184 ;  /* 0x0000001008b8723c */ /* 0x040ff000000018b8 */
[----:B------:R-:W-:Y:S01]  /*fd20*/  HMMA.16816.F32 R196, R8, R18, R196 ;  /* 0x0000001208c4723c */ /* 0x000fe200000018c4 */
[----:B------:R-:W1:Y:S01]  /*fd30*/  LDSM.16.MT88.4 R16, [R225+0x8800] ;  /* 0x00880000e110783b */ /* 0x000e620000004200 */
[----:B------:R-:W-:Y:S01]  /*fd40*/  FMUL.FTZ R152, R152, R14 ;  /* 0x0000000e98987220 */ /* 0x000fe20000410000 */
[----:B------:R-:W-:Y:S01]  /*fd50*/  MOV R74, R108 ;  /* 0x0000006c004a7202 */ /* 0x000fe20000000f00 */
[----:B------:R-:W-:Y:S01]  /*fd60*/  FMUL.FTZ R153, R153, R14 ;  /* 0x0000000e99997220 */ /* 0x000fe20000410000 */
[----:B------:R-:W1:Y:S01]  /*fd70*/  MUFU.EX2 R108, R3 ;  /* 0x00000003006c7308 */ /* 0x000e620000000800 */
[----:B------:R-:W-:-:S02]  /*fd80*/  FMUL.FTZ R154, R154, R65 ;  /* 0x000000419a9a7220 */ /* 0x000fc40000410000 */
[-C--:B------:R-:W-:Y:S02]  /*fd90*/  FMUL.FTZ R155, R155, R65.reuse ;  /* 0x000000419b9b7220 */ /* 0x080fe40000410000 */
[-C--:B------:R-:W-:Y:S02]  /*fda0*/  FMUL.FTZ R164, R164, R14.reuse ;  /* 0x0000000ea4a47220 */ /* 0x080fe40000410000 */
[----:B------:R-:W-:Y:S02]  /*fdb0*/  FMUL.FTZ R165, R165, R14 ;  /* 0x0000000ea5a57220 */ /* 0x000fe40000410000 */
[-C--:B------:R-:W-:Y:S02]  /*fdc0*/  FMUL.FTZ R166, R166, R65.reuse ;  /* 0x00000041a6a67220 */ /* 0x080fe40000410000 */
[----:B------:R-:W-:Y:S02]  /*fdd0*/  FMUL.FTZ R167, R167, R65 ;  /* 0x00000041a7a77220 */ /* 0x000fe40000410000 */
[----:B------:R-:W-:-:S02]  /*fde0*/  IMAD.MOV.U32 R109, RZ, RZ, R86 ;  /* 0x000000ffff6d7224 */ /* 0x000fc400078e0056 */
[----:B------:R-:W-:Y:S01]  /*fdf0*/  HMMA.16816.F32 R84, R8, R24, R152 ;  /* 0x000000180854723c */ /* 0x000fe20000001898 */
[-C--:B------:R-:W-:Y:S02]  /*fe00*/  FMUL.FTZ R168, R168, R14.reuse ;  /* 0x0000000ea8a87220 */ /* 0x080fe40000410000 */
[----:B------:R-:W-:Y:S02]  /*fe10*/  FMUL.FTZ R169, R169, R14 ;  /* 0x0000000ea9a97220 */ /* 0x000fe40000410000 */
[----:B------:R-:W-:-:S03]  /*fe20*/  FMUL.FTZ R170, R170, R65 ;  /* 0x00000041aaaa7220 */ /* 0x000fc60000410000 */
[C---:B------:R-:W-:Y:S01]  /*fe30*/  HMMA.16816.F32 R164, R8.reuse, R26, R164 ;  /* 0x0000001a08a4723c */ /* 0x040fe200000018a4 */
[----:B------:R-:W1:Y:S01]  /*fe40*/  LDSM.16.MT88.4 R24, [R228+0x8800] ;  /* 0x00880000e418783b */ /* 0x000e620000004200 */
[-C--:B------:R-:W-:Y:S02]  /*fe50*/  FMUL.FTZ R171, R171, R65.reuse ;  /* 0x00000041abab7220 */ /* 0x080fe40000410000 */
[-C--:B------:R-:W-:Y:S02]  /*fe60*/  FMUL.FTZ R180, R180, R14.reuse ;  /* 0x0000000eb4b47220 */ /* 0x080fe40000410000 */
[----:B------:R-:W-:Y:S02]  /*fe70*/  FMUL.FTZ R181, R181, R14 ;  /* 0x0000000eb5b57220 */ /* 0x000fe40000410000 */
[-C--:B------:R-:W-:Y:S02]  /*fe80*/  FMUL.FTZ R182, R182, R65.reuse ;  /* 0x00000041b6b67220 */ /* 0x080fe40000410000 */
[----:B------:R-:W-:Y:S01]  /*fe90*/  FMUL.FTZ R183, R183, R65 ;  /* 0x00000041b7b77220 */ /* 0x000fe20000410000 */
[----:B--2---:R-:W-:Y:S01]  /*fea0*/  MOV R252, R4 ;  /* 0x0000000400fc7202 */ /* 0x004fe20000000f00 */
[----:B------:R-:W-:Y:S01]  /*feb0*/  HMMA.16816.F32 R168, R8, R20, R168 ;  /* 0x0000001408a8723c */ /* 0x000fe200000018a8 */
[----:B------:R-:W-:-:S02]  /*fec0*/  F2FP.PACK_AB R4, R230, R147 ;  /* 0x00000093e604723e */ /* 0x000fc400000000ff */
[----:B---3--:R-:W-:Y:S02]  /*fed0*/  F2FP.PACK_AB R5, R229, R233 ;  /* 0x000000e9e505723e */ /* 0x008fe400000000ff */
[----:B------:R-:W-:Y:S02]  /*fee0*/  F2FP.PACK_AB R6, R221, R223 ;  /* 0x000000dfdd06723e */ /* 0x000fe400000000ff */
[----:B-1----:R-:W-:Y:S01]  /*fef0*/  F2FP.PACK_AB R7, R108, R224 ;  /* 0x000000e06c07723e */ /* 0x002fe200000000ff */
[----:B------:R-:W-:Y:S01]  /*ff00*/  HMMA.16816.F32 R180, R8, R22, R180 ;  /* 0x0000001608b4723c */ /* 0x000fe200000018b4 */
[----:B------:R-:W-:Y:S01]  /*ff10*/  IMAD.MOV.U32 R73, RZ, RZ, R110 ;  /* 0x000000ffff497224 */ /* 0x000fe200078e006e */
[----:B------:R-:W-:-:S05]  /*ff20*/  MOV R146, R71 ;  /* 0x0000004700927202 */ /* 0x000fca0000000f00 */
[----:B------:R-:W-:Y:S02]  /*ff30*/  F2FP.PACK_AB R8, R252, R193 ;  /* 0x000000c1fc08723e */ /* 0x000fe400000000ff */
[----:B------:R-:W-:Y:S02]  /*ff40*/  F2FP.PACK_AB R9, R231, R192 ;  /* 0x000000c0e709723e */ /* 0x000fe400000000ff */
[----:B------:R-:W-:Y:S02]  /*ff50*/  F2FP.PACK_AB R10, R156, R136 ;  /* 0x000000889c0a723e */ /* 0x000fe400000000ff */
[----:B------:R-:W-:Y:S01]  /*ff60*/  F2FP.PACK_AB R11, R232, R159 ;  /* 0x0000009fe80b723e */ /* 0x000fe200000000ff */
[----:B------:R-:W-:Y:S01]  /*ff70*/  IMAD.MOV.U32 R145, RZ, RZ, R70 ;  /* 0x000000ffff917224 */ /* 0x000fe200078e0046 */
[----:B------:R-:W-:Y:S01]  /*ff80*/  MOV R144, R69 ;  /* 0x0000004500907202 */ /* 0x000fe20000000f00 */
[----:B------:R-:W-:Y:S01]  /*ff90*/  IMAD.MOV.U32 R110, RZ, RZ, R68 ;  /* 0x000000ffff6e7224 */ /* 0x000fe200078e0044 */
[----:B------:R-:W-:Y:S01]  /*ffa0*/  HMMA.16816.F32 R52, R4, R16, R52 ;  /* 0x000000100434723c */ /* 0x000fe20000001834 */
[----:B------:R-:W-:Y:S02]  /*ffb0*/  LDSM.16.MT88.4 R20, [R226+0x8800] ;  /* 0x00880000e214783b */ /* 0x000fe40000004200 */
[----:B------:R-:W-:-:S05]  /*ffc0*/  FFMA.FTZ R3, R110, c[0x0][0x23c], -R13 ;  /* 0x00008f006e037a23 */ /* 0x000fca000001080d */
[----:B------:R-:W-:Y:S01]  /*ffd0*/  HMMA.16816.F32 R68, R8, R16, R140 ;  /* 0x000000100844723c */ /* 0x000fe2000000188c */
[----:B------:R1:W-:Y:S07]  /*ffe0*/  MUFU.EX2 R110, R3 ;  /* 0x00000003006e7308 */ /* 0x0003ee0000000800 */
[-C--:B------:R-:W-:Y:S08]  /*fff0*/  HMMA.16816.F32 R48, R4, R18.reuse, R48 ;  /* 0x000000120430723c */ /* 0x080ff00000001830 */
[----:B------:R-:W-:Y:S01]  /*10000*/  HMMA.16816.F32 R148, R8, R18, R148 ;  /* 0x000000120894723c */ /* 0x000fe20000001894 */
[----:B------:R-:W2:Y:S01]  /*10010*/  LDSM.16.MT88.4 R16, [R227+0x8800] ;  /* 0x00880000e310783b */ /* 0x000ea20000004200 */
[----:B-1----:R-:W-:-:S04]  /*10020*/  FFMA.FTZ R3, R144, c[0x0][0x23c], -R13 ;  /* 0x00008f0090037a23 */ /* 0x002fc8000001080d */
[----:B------:R1:W3:Y:S02]  /*10030*/  MUFU.EX2 R189, R3 ;  /* 0x0000000300bd7308 */ /* 0x0002e40000000800 */
[----:B------:R-:W-:Y:S01]  /*10040*/  HMMA.16816.F32 R44, R4, R24, R44 ;  /* 0x00000018042c723c */ /* 0x000fe2000000182c */
[----:B------:R-:W-:Y:S01]  /*10050*/  MOV R174, R112 ;  /* 0x0000007000ae7202 */ /* 0x000fe20000000f00 */
[----:B-1----:R-:W-:-:S04]  /*10060*/  FFMA.FTZ R3, R145, c[0x0][0x23c], -R13 ;  /* 0x00008f0091037a23 */ /* 0x002fc8000001080d */
[----:B------:R1:W-:Y:S02]  /*10070*/  MUFU.EX2 R124, R3 ;  /* 0x00000003007c7308 */ /* 0x0003e40000000800 */
[----:B------:R-:W-:Y:S08]  /*10080*/  HMMA.16816.F32 R40, R4, R26, R40 ;  /* 0x0000001a0428723c */ /* 0x000ff00000001828 */
        /* <DEDUP_REMOVED lines=8> */
[----:B------:R-:W-:Y:S01]  /*10110*/  MOV R152, R251 ;  /* 0x000000fb00987202 */ /* 0x000fe20000000f00 */
[----:B--2---:R-:W-:-:S05]  /*10120*/  FFMA.FTZ R3, R98, c[0x0][0x23c], -R12 ;  /* 0x00008f0062037a23 */ /* 0x004fca000001080c */
[----:B------:R2:W1:Y:S02]  /*10130*/  MUFU.EX2 R190, R3 ;  /* 0x0000000300be7308 */ /* 0x0004640000000800 */
[----:B--2---:R-:W-:-:S06]  /*10140*/  FFMA.FTZ R3, R88, c[0x0][0x23c], -R12 ;  /* 0x00008f0058037a23 */ /* 0x004fcc000001080c */
[----:B------:R2:W-:Y:S02]  /*10150*/  MUFU.EX2 R172, R3 ;  /* 0x0000000300ac7308 */ /* 0x0005e40000000800 */
[----:B--2---:R-:W-:-:S06]  /*10160*/  FFMA.FTZ R3, R89, c[0x0][0x23c], -R12 ;  /* 0x00008f0059037a23 */ /* 0x004fcc000001080c */
[----:B------:R-:W2:Y:S01]  /*10170*/  MUFU.EX2 R251, R3 ;  /* 0x0000000300fb7308 */ /* 0x000ea20000000800 */
[----:B------:R-:W-:Y:S01]  /*10180*/  HMMA.16816.F32 R36, R4, R20, R36 ;  /* 0x000000140424723c */ /* 0x000fe20000001824 */
[----:B------:R-:W-:-:S07]  /*10190*/  IMAD.MOV.U32 R161, RZ, RZ, R72 ;  /* 0x000000ffffa17224 */ /* 0x000fce00078e0048 */
[----:B------:R-:W-:Y:S01]  /*101a0*/  HMMA.16816.F32 R32, R4, R22, R32 ;  /* 0x000000160420723c */ /* 0x000fe20000001820 */
[----:B------:R-:W-:-:S07]  /*101b0*/  MOV R160, R73 ;  /* 0x0000004900a07202 */ /* 0x000fce0000000f00 */
[----:B------:R-:W-:Y:S01]  /*101c0*/  HMMA.16816.F32 R28, R4, R18, R28 ;  /* 0x00000012041c723c */ /* 0x000fe2000000181c */
[----:B------:R-:W-:-:S06]  /*101d0*/  IMAD.MOV.U32 R175, RZ, RZ, R74 ;  /* 0x000000ffffaf7224 */ /* 0x000fcc00078e004a */
[----:B---3--:R-:W-:Y:S02]  /*101e0*/  F2FP.PACK_AB R4, R189, R110 ;  /* 0x0000006ebd04723e */ /* 0x008fe400000000ff */
[----:B-1----:R-:W-:Y:S02]  /*101f0*/  F2FP.PACK_AB R5, R190, R112 ;  /* 0x00000070be05723e */ /* 0x002fe400000000ff */
[----:B------:R-:W-:Y:S02]  /*10200*/  F2FP.PACK_AB R6, R158, R124 ;  /* 0x0000007c9e06723e */ /* 0x000fe400000000ff */
[----:B--2---:R-:W-:Y:S01]  /*10210*/  F2FP.PACK_AB R7, R251, R172 ;  /* 0x000000acfb07723e */ /* 0x004fe200000000ff */
[----:B------:R-:W-:-:S06]  /*10220*/  IMAD.MOV.U32 R146, RZ, RZ, R75 ;  /* 0x000000ffff927224 */ /* 0x000fcc00078e004b */
[----:B------:R-:W-:Y:S07]  /*10230*/  HMMA.16816.F32 R72, R4, R24, R56 ;  /* 0x000000180448723c */ /* 0x000fee0000001838 */
[----:B----4-:R-:W-:Y:S02]  /*10240*/  FFMA.FTZ R59, R222, R64, R105 ;  /* 0x00000040de3b7223 */ /* 0x010fe40000010069 */
[----:B------:R-:W2:Y:S01]  /*10250*/  LDL.LU R222, [R1+0xb8] ;  /* 0x0000b80001de7983 */ /* 0x000ea20000300800 */
[C---:B------:R-:W-:Y:S08]  /*10260*/  HMMA.16816.F32 R168, R8.reuse, R20, R168 ;  /* 0x0000001408a8723c */ /* 0x040ff000000018a8 */
[C---:B------:R-:W-:Y:S01]  /*10270*/  HMMA.16816.F32 R180, R8.reuse, R22, R180 ;  /* 0x0000001608b4723c */ /* 0x040fe200000018b4 */
[----:B------:R-:W1:Y:S07]  /*10280*/  LDSM.16.MT88.4 R20, [R225+0x9000] ;  /* 0x00900000e114783b */ /* 0x000e6e0000004200 */
[----:B------:R-:W-:Y:S01]  /*10290*/  HMMA.16816.F32 R184, R8, R16, R184 ;  /* 0x0000001008b8723c */ /* 0x000fe200000018b8 */
[----:B--2---:R-:W-:-:S02]  /*102a0*/  FFMA.FTZ R58, R222, R15, R104 ;  /* 0x0000000fde3a7223 */ /* 0x004fc40000010068 */
[----:B------:R-:W2:Y:S05]  /*102b0*/  LDL.LU R222, [R1+0x58] ;  /* 0x0000580001de7983 */ /* 0x000eaa0000300800 */
[----:B------:R-:W-:Y:S01]  /*102c0*/  HMMA.16816.F32 R196, R8, R18, R196 ;  /* 0x0000001208c4723c */ /* 0x000fe200000018c4 */
[----:B------:R-:W3:Y:S04]  /*102d0*/  LDSM.16.MT88.4 R16, [R228+0x9000] ;  /* 0x00900000e410783b */ /* 0x000ee80000004200 */
[----:B------:R-:W4:Y:S01]  /*102e0*/  LDSM.16.MT88.4 R8, [R226+0x9000] ;  /* 0x00900000e208783b */ /* 0x000f220000004200 */
[----:B------:R-:W-:-:S02]  /*102f0*/  MOV R14, R62 ;  /* 0x0000003e000e7202 */ /* 0x000fc40000000f00 */
        /* <DEDUP_REMOVED lines=22> */
[----:B-1----:R-:W-:Y:S01]  /*10460*/  HMMA.16816.F32 R96, R4, R20, R52 ;  /* 0x000000140460723c */ /* 0x002fe20000001834 */
[----:B------:R-:W-:-:S07]  /*10470*/  IMAD.MOV.U32 R145, RZ, RZ, R90 ;  /* 0x000000ffff917224 */ /* 0x000fce00078e005a */
[C---:B------:R-:W-:Y:S08]  /*10480*/  HMMA.16816.F32 R100, R4.reuse, R22, R48 ;  /* 0x000000160464723c */ /* 0x040ff00000001830 */
[C---:B---3--:R-:W-:Y:S08]  /*10490*/  HMMA.16816.F32 R128, R4.reuse, R16, R44 ;  /* 0x000000100480723c */ /* 0x048ff0000000182c */
[C---:B------:R-:W-:Y:S08]  /*104a0*/  HMMA.16816.F32 R88, R4.reuse, R18, R40 ;  /* 0x000000120458723c */ /* 0x040ff00000001828 */
[C---:B----4-:R-:W-:Y:S08]  /*104b0*/  HMMA.16816.F32 R80, R4.reuse, R8, R36 ;  /* 0x000000080450723c */ /* 0x050ff00000001824 */
[C---:B------:R-:W-:Y:S08]  /*104c0*/  HMMA.16816.F32 R76, R4.reuse, R10, R32 ;  /* 0x0000000a044c723c */ /* 0x040ff00000001820 */
[----:B------:R-:W-:Y:S01]  /*104d0*/  HMMA.16816.F32 R60, R4, R26, R28 ;  /* 0x0000001a043c723c */ /* 0x000fe2000000181c */
[----:B--2---:R-:W-:-:S02]  /*104e0*/  FFMA.FTZ R3, R222, c[0x0][0x23c], -R2 ;  /* 0x00008f00de037a23 */ /* 0x004fc40000010802 */
[----:B------:R-:W-:Y:S02]  /*104f0*/  IMAD.MOV.U32 R222, RZ, RZ, R194 ;  /* 0x000000ffffde7224 */ /* 0x000fe400078e00c2 */
        /* <DEDUP_REMOVED lines=9> */
[----:B------:R-:W-:-:S02]  /*10590*/  IMAD.MOV.U32 R160, RZ, RZ, R161 ;  /* 0x000000ffffa07224 */ /* 0x000fc400078e00a1 */
[----:B-1----:R-:W-:Y:S02]  /*105a0*/  FFMA.FTZ R3, R127, c[0x0][0x23c], -R2 ;  /* 0x00008f007f037a23 */ /* 0x002fe40000010802 */
        /* <DEDUP_REMOVED lines=12> */
[----:B------:R-:W-:Y:S01]  /*10670*/  MOV R174, R175 ;  /* 0x000000af00ae7202 */ /* 0x000fe20000000f00 */
[----:B------:R-:W-:Y:S01]  /*10680*/  IMAD.MOV.U32 R175, RZ, RZ, R160 ;  /* 0x000000ffffaf7224 */ /* 0x000fe200078e00a0 */
[----:B------:R-:W-:Y:S01]  /*10690*/  MOV R160, R161 ;  /* 0x000000a100a07202 */ /* 0x000fe20000000f00 */
[----:B------:R1:W2:Y:S01]  /*106a0*/  MUFU.EX2 R4, R3 ;  /* 0x0000000300047308 */ /* 0x0002a20000000800 */
[----:B------:R-:W-:Y:S01]  /*106b0*/  IMAD.MOV.U32 R161, RZ, RZ, R162 ;  /* 0x000000ffffa17224 */ /* 0x000fe200078e00a2 */
[----:B------:R-:W-:Y:S01]  /*106c0*/  MOV R162, R163 ;  /* 0x000000a300a27202 */ /* 0x000fe20000000f00 */
[----:B------:R-:W-:Y:S01]  /*106d0*/  IMAD.MOV.U32 R163, RZ, RZ, R157 ;  /* 0x000000ffffa37224 */ /* 0x000fe200078e009d */
[----:B------:R-:W-:Y:S01]  /*106e0*/  MOV R157, R216 ;  /* 0x000000d8009d7202 */ /* 0x000fe20000000f00 */
[----:B------:R-:W-:Y:S01]  /*106f0*/  IMAD.MOV.U32 R126, RZ, RZ, R222 ;  /* 0x000000ffff7e7224 */ /* 0x000fe200078e00de */
[----:B------:R-:W3:Y:S01]  /*10700*/  LDL.LU R133, [R1+0x13c] ;  /* 0x00013c0001857983 */ /* 0x000ee20000300800 */
[----:B------:R-:W-:-:S02]  /*10710*/  IMAD.MOV.U32 R222, RZ, RZ, R194 ;  /* 0x000000ffffde7224 */ /* 0x000fc400078e00c2 */
[----:B------:R-:W-:Y:S01]  /*10720*/  IMAD.MOV.U32 R194, RZ, RZ, R176 ;  /* 0x000000ffffc27224 */ /* 0x000fe200078e00b0 */
[----:B------:R-:W4:Y:S01]  /*10730*/  LDL.LU R216, [R1+0x138] ;  /* 0x0001380001d87983 */ /* 0x000f220000300800 */
[----:B------:R-:W-:Y:S02]  /*10740*/  IMAD.MOV.U32 R176, RZ, RZ, R179 ;  /* 0x000000ffffb07224 */ /* 0x000fe400078e00b3 */
[----:B-1----:R-:W-:Y:S01]  /*10750*/  FFMA.FTZ R3, R127, c[0x0][0x23c], -R2 ;  /* 0x00008f007f037a23 */ /* 0x002fe20000010802 */
[----:B------:R-:W-:Y:S02]  /*10760*/  MOV R127, R14 ;  /* 0x0000000e007f7202 */ /* 0x000fe40000000f00 */
[----:B------:R-:W-:Y:S02]  /*10770*/  MOV R14, R188 ;  /* 0x000000bc000e7202 */ /* 0x000fe40000000f00 */
        /* <DEDUP_REMOVED lines=10> */
[----:B------:R1:W-:Y:S01]  /*10820*/  MUFU.EX2 R157, R3 ;  /* 0x00000003009d7308 */ /* 0x0003e20000000800 */
[----:B------:R-:W2:Y:S01]  /*10830*/  LDL.LU R144, [R1+0x48] ;  /* 0x0000480001907983 */ /* 0x000ea20000300800 */
[----:B-1----:R-:W-:-:S03]  /*10840*/  FFMA.FTZ R3, R126, c[0x0][0x23c], -R2 ;  /* 0x00008f007e037a23 */ /* 0x002fc60000010802 */
[----:B------:R-:W2:Y:S02]  /*10850*/  LDL.LU R126, [R1+0x40] ;  /* 0x00004000017e7983 */ /* 0x000ea40000300800 */
[--C-:B--2---:R-:W-:Y:S02]  /*10860*/  FFMA.FTZ R31, R126, c[0x0][0x23c], -R2.reuse ;  /* 0x00008f007e1f7a23 */ /* 0x104fe40000010802 */
[----:B------:R-:W2:Y:S02]  /*10870*/  LDL.LU R126, [R1+0x3c] ;  /* 0x00003c00017e7983 */ /* 0x000ea40000300800 */
[--C-:B--2---:R-:W-:Y:S02]  /*10880*/  FFMA.FTZ R28, R126, c[0x0][0x23c], -R2.reuse ;  /* 0x00008f007e1c7a23 */ /* 0x104fe40000010802 */
[----:B------:R-:W2:Y:S02]  /*10890*/  LDL.LU R126, [R1+0x38] ;  /* 0x00003800017e7983 */ /* 0x000ea40000300800 */
[----:B--2---:R-:W-:-:S02]  /*108a0*/  FFMA.FTZ R15, R126, c[0x0][0x23c], -R2 ;  /* 0x00008f007e0f7a23 */ /* 0x004fc40000010802 */
[----:B------:R-:W-:Y:S01]  /*108b0*/  IMAD.MOV.U32 R126, RZ, RZ, R127 ;  /* 0x000000ffff7e7224 */ /* 0x000fe200078e007f */
[----:B------:R-:W-:Y:S01]  /*108c0*/  MOV R127, R222 ;  /* 0x000000de007f7202 */ /* 0x000fe20000000f00 */
[----:B------:R-:W-:Y:S02]  /*108d0*/  IMAD.MOV.U32 R222, RZ, RZ, R14 ;  /* 0x000000ffffde7224 */ /* 0x000fe400078e000e */
[----:B------:R-:W2:Y:S04]  /*108e0*/  LDL.LU R14, [R1+0x34] ;  /* 0x00003400010e7983 */ /* 0x000ea80000300800 */
[----:B------:R-:W2:Y:S02]  /*108f0*/  LDL.LU R125, [R1+0x2c] ;  /* 0x00002c00017d7983 */ /* 0x000ea40000300800 */
[----:B--2---:R-:W-:Y:S01]  /*10900*/  FFMA.FTZ R143, R125, c[0x0][0x23c], -R2 ;  /* 0x00008f007d8f7a23 */ /* 0x004fe20000010802 */
        /* <DEDUP_REMOVED lines=15> */
[----:B------:R-:W-:Y:S01]  /*10a00*/  MOV R144, R145 ;  /* 0x0000009100907202 */ /* 0x000fe20000000f00 */
[----:B------:R-:W-:Y:S02]  /*10a10*/  IMAD.MOV.U32 R145, RZ, RZ, R217 ;  /* 0x000000ffff917224 */ /* 0x000fe400078e00d9 */
[----:B------:R-:W2:Y:S01]  /*10a20*/  LDL.LU R217, [R1+0x134] ;  /* 0x0001340001d97983 */ /* 0x000ea20000300800 */
[----:B------:R-:W-:-:S03]  /*10a30*/  FFMA.FTZ R142, R125, c[0x0][0x23c], -R2 ;  /* 0x00008f007d8e7a23 */ /* 0x000fc60000010802 */
[----:B------:R-:W2:Y:S02]  /*10a40*/  LDL.LU R125, [R1+0x24] ;  /* 0x00002400017d7983 */ /* 0x000ea40000300800 */
[----:B--2---:R-:W-:Y:S01]  /*10a50*/  FFMA.FTZ R141, R125, c[0x0][0x23c], -R2 ;  /* 0x00008f007d8d7a23 */ /* 0x004fe20000010802 */
        /* <DEDUP_REMOVED lines=15> */
[----:B------:R-:W2:Y:S04]  /*10b50*/  LDL.LU R144, [R1+0x20] ;  /* 0x0000200001907983 */ /* 0x000ea80000300800 */
[----:B------:R-:W2:Y:S01]  /*10b60*/  LDL.LU R220, [R1+0x5c] ;  /* 0x00005c0001dc7983 */ /* 0x000ea20000300800 */
[----:B------:R2:W1:Y:S01]  /*10b70*/  MUFU.EX2 R5, R3 ;  /* 0x0000000300057308 */ /* 0x0004620000000800 */
[----:B------:R-:W-:-:S02]  /*10b80*/  MOV R51, R125 ;  /* 0x0000007d00337202 */ /* 0x000fc40000000f00 */
[----:B------:R-:W-:Y:S01]  /*10b90*/  MOV R55, R194 ;  /* 0x000000c200377202 */ /* 0x000fe20000000f00 */
[----:B------:R-:W-:Y:S01]  /*10ba0*/  IMAD.MOV.U32 R52, RZ, RZ, R188 ;  /* 0x000000ffff347224 */ /* 0x000fe200078e00bc */
[----:B------:R-:W-:Y:S02]  /*10bb0*/  MOV R53, R176 ;  /* 0x000000b000357202 */ /* 0x000fe40000000f00 */
[----:B------:R-:W-:Y:S01]  /*10bc0*/  MOV R54, R175 ;  /* 0x000000af00367202 */ /* 0x000fe20000000f00 */
[----:B------:R-:W-:Y:S01]  /*10bd0*/  IMAD.MOV.U32 R140, RZ, RZ, R127 ;  /* 0x000000ffff8c7224 */ /* 0x000fe200078e007f */
[----:B------:R-:W-:Y:S01]  /*10be0*/  MOV R127, R162 ;  /* 0x000000a2007f7202 */ /* 0x000fe20000000f00 */
[----:B------:R-:W-:Y:S02]  /*10bf0*/  IMAD.MOV.U32 R188, RZ, RZ, R145 ;  /* 0x000000ffffbc7224 */ /* 0x000fe400078e0091 */
[----:B------:R-:W-:Y:S01]  /*10c00*/  IMAD.MOV.U32 R48, RZ, RZ, R52 ;  /* 0x000000ffff307224 */ /* 0x000fe200078e0034 */
[----:B------:R-:W-:-:S02]  /*10c10*/  MOV R49, R53 ;  /* 0x0000003500317202 */ /* 0x000fc40000000f00 */
[----:B------:R-:W-:Y:S01]  /*10c20*/  MOV R50, R54 ;  /* 0x0000003600327202 */ /* 0x000fe20000000f00 */
[----:B------:R-:W-:Y:S01]  /*10c30*/  IMAD.MOV.U32 R54, RZ, RZ, R191 ;  /* 0x000000ffff367224 */ /* 0x000fe200078e00bf */
        /* <DEDUP_REMOVED lines=10> */
[----:B----4-:R-:W-:-:S02]  /*10ce0*/  FFMA.FTZ R160, R216, c[0x0][0x23c], -R2 ;  /* 0x00008f00d8a07a23 */ /* 0x010fc40000010802 */
        /* <DEDUP_REMOVED lines=8> */
[----:B------:R-:W-:Y:S02]  /*10d70*/  FFMA.FTZ R217, R67, c[0x0][0x23c], -R2 ;  /* 0x00008f0043d97a23 */ /* 0x000fe40000010802 */
[----:B------:R-:W-:-:S05]  /*10d80*/  IMAD.MOV.U32 R95, RZ, RZ, R4 ;  /* 0x000000ffff5f7224 */ /* 0x000fca00078e0004 */
[----:B------:R-:W-:Y:S01]  /*10d90*/  F2FP.PACK_AB R4, R95, R195 ;  /* 0x000000c35f04723e */ /* 0x000fe200000000ff */
[--C-:B------:R-:W-:Y:S02]  /*10da0*/  FFMA.FTZ R30, R49, c[0x0][0x23c], -R0.reuse ;  /* 0x00008f00311e7a23 */ /* 0x100fe40000010800 */
[----:B------:R-:W-:Y:S02]  /*10db0*/  IMAD.MOV.U32 R42, RZ, RZ, R55 ;  /* 0x000000ffff2a7224 */ /* 0x000fe400078e0037 */
[--C-:B--2---:R-:W-:Y:S01]  /*10dc0*/  FFMA.FTZ R3, R220, c[0x0][0x23c], -R0.reuse ;  /* 0x00008f00dc037a23 */ /* 0x104fe20000010800 */
[----:B------:R-:W-:Y:S02]  /*10dd0*/  MOV R220, R126 ;  /* 0x0000007e00dc7202 */ /* 0x000fe40000000f00 */
[----:B------:R-:W-:Y:S01]  /*10de0*/  MOV R126, R161 ;  /* 0x000000a1007e7202 */ /* 0x000fe20000000f00 */
[----:B------:R2:W-:Y:S02]  /*10df0*/  MUFU.EX2 R194, R3 ;  /* 0x0000000300c27308 */ /* 0x0005e40000000800 */
[----:B--2---:R-:W-:-:S02]  /*10e00*/  FFMA.FTZ R3, R51, c[0x0][0x23c], -R0 ;  /* 0x00008f0033037a23 */ /* 0x004fc40000010800 */
[----:B------:R-:W-:Y:S01]  /*10e10*/  IMAD.MOV.U32 R51, RZ, RZ, R126 ;  /* 0x000000ffff337224 */ /* 0x000fe200078e007e */
[----:B------:R-:W-:Y:S02]  /*10e20*/  MOV R126, R219 ;  /* 0x000000db007e7202 */ /* 0x000fe40000000f00 */
[----:B------:R-:W2:Y:S02]  /*10e30*/  LDL.LU R219, [R1+0x130] ;  /* 0x0001300001db7983 */ /* 0x000ea40000300800 */
[----:B------:R-:W-:Y:S02]  /*10e40*/  MOV R50, R51 ;  /* 0x0000003300327202 */ /* 0x000fe40000000f00 */
[----:B------:R-:W-:Y:S01]  /*10e50*/  MOV R51, R52 ;  /* 0x0000003400337202 */ /* 0x000fe20000000f00 */
[----:B------:R-:W-:Y:S01]  /*10e60*/  IMAD.MOV.U32 R52, RZ, RZ, R53 ;  /* 0x000000ffff347224 */ /* 0x000fe200078e0035 */
[----:B------:R-:W-:Y:S01]  /*10e70*/  MOV R53, R54 ;  /* 0x0000003600357202 */ /* 0x000fe20000000f00 */
[----:B------:R4:W1:Y:S01]  /*10e80*/  MUFU.EX2 R104, R3 ;  /* 0x0000000300687308 */ /* 0x0008620000000800 */
[----:B------:R-:W-:Y:S01]  /*10e90*/  MOV R54, R140 ;  /* 0x0000008c00367202 */ /* 0x000fe20000000f00 */
[----:B------:R-:W-:-:S02]  /*10ea0*/  IMAD.MOV.U32 R140, RZ, RZ, R220 ;  /* 0x000000ffff8c7224 */ /* 0x000fc400078e00dc */
[--C-:B------:R-:W-:Y:S02]  /*10eb0*/  FFMA.FTZ R144, R144, c[0x0][0x23c], -R2.reuse ;  /* 0x00008f0090907a23 */ /* 0x100fe40000010802 */
[--C-:B---3--:R-:W-:Y:S02]  /*10ec0*/  FFMA.FTZ R161, R133, c[0x0][0x23c], -R2.reuse ;  /* 0x00008f0085a17a23 */ /* 0x108fe40000010802 */
[----:B------:R-:W-:Y:S02]  /*10ed0*/  FFMA.FTZ R220, R66, c[0x0][0x23c], -R2 ;  /* 0x00008f0042dc7a23 */ /* 0x000fe40000010802 */
[--C-:B------:R-:W-:Y:S02]  /*10ee0*/  FFMA.FTZ R2, R48, c[0x0][0x23c], -R0.reuse ;  /* 0x00008f0030027a23 */ /* 0x100fe40000010800 */
[----:B----4-:R-:W-:-:S04]  /*10ef0*/  FFMA.FTZ R3, R47, c[0x0][0x23c], -R0 ;  /* 0x00008f002f037a23 */ /* 0x010fc80000010800 */
[----:B------:R-:W-:Y:S08]  /*10f00*/  MUFU.EX2 R105, R3 ;  /* 0x0000000300697308 */ /* 0x000ff00000000800 */
[----:B------:R-:W3:Y:S01]  /*10f10*/  MUFU.EX2 R3, R2 ;  /* 0x0000000200037308 */ /* 0x000ee20000000800 */
[----:B-1----:R-:W-:Y:S02]  /*10f20*/  MOV R133, R5 ;  /* 0x0000000500857202 */ /* 0x002fe40000000f00 */
[----:B------:R-:W-:-:S02]  /*10f30*/  F2FP.PACK_AB R5, R104, R194 ;  /* 0x000000c26805723e */ /* 0x000fc400000000ff */
[----:B------:R-:W-:Y:S02]  /*10f40*/  F2FP.PACK_AB R6, R133, R157 ;  /* 0x0000009d8506723e */ /* 0x000fe400000000ff */
[----:B---3--:R-:W-:-:S07]  /*10f50*/  F2FP.PACK_AB R7, R3, R105 ;  /* 0x000000690307723e */ /* 0x008fce00000000ff */
[C---:B------:R-:W-:Y:S01]  /*10f60*/  HMMA.16816.F32 R44, R4.reuse, R8, R168 ;  /* 0x00000008042c723c */ /* 0x040fe200000018a8 */
[----:B------:R-:W3:Y:S01]  /*10f70*/  LDL.LU R171, [R1+0x8c] ;  /* 0x00008c0001ab7983 */ /* 0x000ee20000300800 */
[--C-:B------:R-:W-:Y:S01]  /*10f80*/  FFMA.FTZ R29, R50, c[0x0][0x23c], -R0.reuse ;  /* 0x00008f00321d7a23 */ /* 0x100fe20000010800 */
[----:B------:R-:W-:Y:S01]  /*10f90*/  MOV R35, R53 ;  /* 0x0000003500237202 */ /* 0x000fe20000000f00 */
[--C-:B------:R-:W-:Y:S01]  /*10fa0*/  FFMA.FTZ R56, R51, c[0x0][0x23c], -R0.reuse ;  /* 0x00008f0033387a23 */ /* 0x100fe20000010800 */
[----:B------:R-:W-:Y:S01]  /*10fb0*/  MOV R43, R54 ;  /* 0x00000036002b7202 */ /* 0x000fe20000000f00 */
[----:B------:R-:W-:Y:S02]  /*10fc0*/  FFMA.FTZ R57, R52, c[0x0][0x23c], -R0 ;  /* 0x00008f0034397a23 */ /* 0x000fe40000010800 */
[C---:B------:R-:W-:Y:S07]  /*10fd0*/  HMMA.16816.F32 R52, R4.reuse, R16, R84 ;  /* 0x000000100434723c */ /* 0x040fee0000001854 */
[----:B------:R-:W-:Y:S01]  /*10fe0*/  IMAD.MOV.U32 R85, RZ, RZ, R3 ;  /* 0x000000ffff557224 */ /* 0x000fe200078e0003 */
[----:B------:R-:W-:Y:S01]  /*10ff0*/  HMMA.16816.F32 R48, R4, R18, R164 ;  /* 0x000000120430723c */ /* 0x000fe200000018a4 */
[----:B------:R-:W-:Y:S01]  /*11000*/  MOV R3, R109 ;  /* 0x0000006d00037202 */ /* 0x000fe20000000f00 */
[----:B------:R-:W-:Y:S01]  /*11010*/  IMAD.MOV.U32 R123, RZ, RZ, R177 ;  /* 0x000000ffff7b7224 */ /* 0x000fe200078e00b1 */
[----:B------:R-:W-:Y:S01]  /*11020*/  MOV R249, R173 ;  /* 0x000000ad00f97202 */ /* 0x000fe20000000f00 */
[----:B------:R-:W-:Y:S01]  /*11030*/  IMAD.MOV.U32 R32, RZ, RZ, R174 ;  /* 0x000000ffff207224 */ /* 0x000fe200078e00ae */
[----:B------:R-:W-:-:S02]  /*11040*/  MOV R33, R172 ;  /* 0x000000ac00217202 */ /* 0x000fc40000000f00 */
[----:B------:R-:W-:Y:S01]  /*11050*/  MOV R34, R163 ;  /* 0x000000a300227202 */ /* 0x000fe20000000f00 */
[--C-:B------:R-:W-:Y:S01]  /*11060*/  FFMA.FTZ R145, R145, c[0x0][0x23c], -R0.reuse ;  /* 0x00008f0091917a23 */ /* 0x100fe20000010800 */
[----:B------:R-:W-:Y:S01]  /*11070*/  MOV R165, R108 ;  /* 0x0000006c00a57202 */ /* 0x000fe20000000f00 */
[----:B------:R-:W-:Y:S01]  /*11080*/  FFMA.FTZ R152, R152, c[0x0][0x23c], -R0 ;  /* 0x00008f0098987a23 */ /* 0x000fe20000010800 */
[----:B------:R-:W4:Y:S01]  /*11090*/  LDL.LU R108, [R1+0x88] ;  /* 0x00008800016c7983 */ /* 0x000f220000300800 */
[----:B------:R-:W-:-:S03]  /*110a0*/  MOV R164, R110 ;  /* 0x0000006e00a47202 */ /* 0x000fc60000000f00 */
[----:B------:R-:W3:Y:S04]  /*110b0*/  LDL.LU R109, [R1+0x80] ;  /* 0x00008000016d7983 */ /* 0x000ee80000300800 */
[----:B------:R-:W3:Y:S01]  /*110c0*/  LDL.LU R110, [R1+0x7c] ;  /* 0x00007c00016e7983 */ /* 0x000ee20000300800 */
[----:B------:R-:W-:Y:S01]  /*110d0*/  MOV R41, R190 ;  /* 0x000000be00297202 */ /* 0x000fe20000000f00 */
[--C-:B------:R-:W-:Y:S01]  /*110e0*/  FFMA.FTZ R172, R218, c[0x0][0x23c], -R0.reuse ;  /* 0x00008f00daac7a23 */ /* 0x100fe20000010800 */
[----:B------:R-:W-:Y:S01]  /*110f0*/  MOV R40, R189 ;  /* 0x000000bd00287202 */ /* 0x000fe20000000f00 */
[--C-:B------:R-:W-:Y:S01]  /*11100*/  FFMA.FTZ R173, R215, c[0x0][0x23c], -R0.reuse ;  /* 0x00008f00d7ad7a23 */ /* 0x100fe20000010800 */
[----:B------:R-:W-:Y:S01]  /*11110*/  MOV R132, R179 ;  /* 0x000000b300847202 */ /* 0x000fe20000000f00 */
[----:B------:R-:W-:-:S02]  /*11120*/  FFMA.FTZ R174, R214, c[0x0][0x23c], -R0 ;  /* 0x00008f00d6ae7a23 */ /* 0x000fc40000010800 */
[--C-:B------:R-:W-:Y:S02]  /*11130*/  FFMA.FTZ R153, R153, c[0x0][0x23c], -R0.reuse ;  /* 0x00008f0099997a23 */ /* 0x100fe40000010800 */
[--C-:B------:R-:W-:Y:S01]  /*11140*/  FFMA.FTZ R154, R154, c[0x0][0x23c], -R0.reuse ;  /* 0x00008f009a9a7a23 */ /* 0x100fe20000010800 */
[----:B------:R-:W-:Y:S01]  /*11150*/  HMMA.16816.F32 R64, R4, R22, R148 ;  /* 0x000000160440723c */ /* 0x000fe20000001894 */
[--C-:B------:R-:W-:Y:S01]  /*11160*/  FFMA.FTZ R177, R135, c[0x0][0x23c], -R0.reuse ;  /* 0x00008f0087b17a23 */ /* 0x100fe20000010800 */
[----:B------:R-:W-:Y:S01]  /*11170*/  LDSM.16.MT88.4 R16, [R228+0x9800] ;  /* 0x00980000e410783b */ /* 0x000fe20000004200 */
        /* <DEDUP_REMOVED lines=8> */
[----:B------:R-:W-:Y:S01]  /*11200*/  IMAD.MOV.U32 R125, RZ, RZ, R126 ;  /* 0x000000ffff7d7224 */ /* 0x000fe200078e007e */
[----:B------:R-:W-:Y:S02]  /*11210*/  MOV R126, R127 ;  /* 0x0000007f007e7202 */ /* 0x000fe40000000f00 */
[----:B------:R-:W-:Y:S01]  /*11220*/  MOV R127, R115 ;  /* 0x00000073007f7202 */ /* 0x000fe20000000f00 */
[----:B------:R-:W-:-:S02]  /*11230*/  IMAD.MOV.U32 R115, RZ, RZ, R234 ;  /* 0x000000ffff737224 */ /* 0x000fc400078e00ea */
[----:B------:R-:W-:Y:S01]  /*11240*/  IMAD.MOV.U32 R122, RZ, RZ, R40 ;  /* 0x000000ffff7a7224 */ /* 0x000fe200078e0028 */
[----:B------:R-:W-:Y:S01]  /*11250*/  MOV R119, R34 ;  /* 0x0000002200777202 */ /* 0x000fe20000000f00 */
[----:B------:R-:W-:Y:S01]  /*11260*/  HMMA.16816.F32 R36, R4, R10, R180 ;  /* 0x0000000a0424723c */ /* 0x000fe200000018b4 */
[----:B------:R-:W-:-:S07]  /*11270*/  MOV R86, R105 ;  /* 0x0000006900567202 */ /* 0x000fce0000000f00 */
[----:B------:R-:W-:Y:S01]  /*11280*/  HMMA.16816.F32 R68, R4, R20, R68 ;  /* 0x000000140444723c */ /* 0x000fe20000001844 */
[----:B------:R-:W-:Y:S01]  /*11290*/  LDSM.16.MT88.4 R20, [R225+0x9800] ;  /* 0x00980000e114783b */ /* 0x000fe20000004200 */
[----:B------:R-:W1:Y:S01]  /*112a0*/  MUFU.EX2 R166, R31 ;  /* 0x0000001f00a67308 */ /* 0x000e620000000800 */
[----:B------:R-:W-:Y:S01]  /*112b0*/  MOV R169, R127 ;  /* 0x0000007f00a97202 */ /* 0x000fe20000000f00 */
[----:B------:R-:W-:Y:S01]  /*112c0*/  IMAD.MOV.U32 R170, RZ, RZ, R115 ;  /* 0x000000ffffaa7224 */ /* 0x000fe200078e0073 */
[----:B------:R-:W-:Y:S01]  /*112d0*/  MOV R84, R249 ;  /* 0x000000f900547202 */ /* 0x000fe20000000f00 */
[----:B------:R-:W-:Y:S01]  /*112e0*/  IMAD.MOV.U32 R182, RZ, RZ, R165 ;  /* 0x000000ffffb67224 */ /* 0x000fe200078e00a5 */
[----:B------:R-:W-:Y:S01]  /*112f0*/  MOV R150, R122 ;  /* 0x0000007a00967202 */ /* 0x000fe20000000f00 */
[--C-:B------:R-:W-:Y:S02]  /*11300*/  FFMA.FTZ R165, R206, c[0x0][0x23c], -R13.reuse ;  /* 0x00008f00cea57a23 */ /* 0x100fe4000001080d */
[----:B------:R-:W-:Y:S01]  /*11310*/  IMAD.MOV.U32 R167, RZ, RZ, R124 ;  /* 0x000000ffffa77224 */ /* 0x000fe200078e007c */
[----:B------:R1:W-:Y:S02]  /*11320*/  MUFU.EX2 R180, R28 ;  /* 0x0000001c00b47308 */ /* 0x0003e40000000800 */
[----:B-1----:R-:W-:Y:S01]  /*11330*/  MOV R206, R166 ;  /* 0x000000a600ce7202 */ /* 0x002fe20000000f00 */
[----:B------:R-:W-:Y:S01]  /*11340*/  FFMA.FTZ R166, R205, c[0x0][0x23c], -R13 ;  /* 0x00008f00cda67a23 */ /* 0x000fe2000001080d */
[----:B------:R-:W-:-:S02]  /*11350*/  MOV R87, R133 ;  /* 0x0000008500577202 */ /* 0x000fc40000000f00 */
[----:B------:R-:W-:Y:S02]  /*11360*/  MOV R181, R167 ;  /* 0x000000a700b57202 */ /* 0x000fe40000000f00 */
[----:B------:R-:W-:Y:S02]  /*11370*/  MOV R249, R125 ;  /* 0x0000007d00f97202 */ /* 0x000fe40000000f00 */
[----:B------:R-:W-:Y:S02]  /*11380*/  MOV R167, R87 ;  /* 0x0000005700a77202 */ /* 0x000fe40000000f00 */
[----:B------:R-:W-:Y:S01]  /*11390*/  MOV R183, R126 ;  /* 0x0000007e00b77202 */ /* 0x000fe20000000f00 */
[----:B------:R-:W-:Y:S02]  /*113a0*/  IMAD.MOV.U32 R87, RZ, RZ, R147 ;  /* 0x000000ffff577224 */ /* 0x000fe400078e0093 */
[--C-:B------:R-:W-:Y:S02]  /*113b0*/  FFMA.FTZ R3, R3, c[0x0][0x23c], -R13.reuse ;  /* 0x00008f0003037a23 */ /* 0x100fe4000001080d */
[--C-:B------:R-:W-:Y:S01]  /*113c0*/  FFMA.FTZ R28, R183, c[0x0][0x23c], -R13.reuse ;  /* 0x00008f00b71c7a23 */ /* 0x100fe2000001080d */
[----:B------:R-:W-:Y:S01]  /*113d0*/  MOV R183, R164 ;  /* 0x000000a400b77202 */ /* 0x000fe20000000f00 */
[----:B------:R-:W-:-:S02]  /*113e0*/  FFMA.FTZ R147, R246, c[0x0][0x23c], -R13 ;  /* 0x00008f00f6937a23 */ /* 0x000fc4000001080d */
[--C-:B------:R-:W-:Y:S02]  /*113f0*/  FFMA.FTZ R164, R207, c[0x0][0x23c], -R13.reuse ;  /* 0x00008f00cfa47a23 */ /* 0x100fe4000001080d */
[--C-:B--2---:R-:W-:Y:S02]  /*11400*/  FFMA.FTZ R163, R219, c[0x0][0x23c], -R0.reuse ;  /* 0x00008f00dba37a23 */ /* 0x104fe40000010800 */
[----:B------:R-:W-:Y:S02]  /*11410*/  FFMA.FTZ R219, R94, c[0x0][0x23c], -R0 ;  /* 0x00008f005edb7a23 */ /* 0x000fe40000010800 */
[----:B------:R-:W-:-:S04]  /*11420*/  FFMA.FTZ R0, R123, c[0x0][0x23c], -R13 ;  /* 0x00008f007b007a23 */ /* 0x000fc8000001080d */
[----:B------:R1:W2:Y:S02]  /*11430*/  MUFU.EX2 R2, R0 ;  /* 0x0000000000027308 */ /* 0x0002a40000000800 */
[----:B-1----:R-:W-:-:S06]  /*11440*/  FFMA.FTZ R0, R132, c[0x0][0x23c], -R13 ;  /* 0x00008f0084007a23 */ /* 0x002fcc000001080d */
[----:B------:R1:W1:Y:S02]  /*11450*/  MUFU.EX2 R8, R0 ;  /* 0x0000000000087308 */ /* 0x0002640000000800 */
[----:B-1----:R-:W-:-:S06]  /*11460*/  FFMA.FTZ R0, R32, c[0x0][0x23c], -R13 ;  /* 0x00008f0020007a23 */ /* 0x002fcc000001080d */
[----:B------:R1:W-:Y:S01]  /*11470*/  MUFU.EX2 R151, R0 ;  /* 0x0000000000977308 */ /* 0x0003e20000000800 */
[----:B------:R-:W-:Y:S01]  /*11480*/  MOV R123, R41 ;  /* 0x00000029007b7202 */ /* 0x000fe20000000f00 */
[----:B-1----:R-:W-:-:S06]  /*11490*/  FFMA.FTZ R0, R42, c[0x0][0x23c], -R13 ;  /* 0x00008f002a007a23 */ /* 0x002fcc000001080d */
[----:B------:R1:W-:Y:S01]  /*114a0*/  MUFU.EX2 R168, R0 ;  /* 0x0000000000a87308 */ /* 0x0003e20000000800 */
[----:B------:R-:W-:Y:S01]  /*114b0*/  MOV R132, R33 ;  /* 0x0000002100847202 */ /* 0x000fe20000000f00 */
[----:B-1----:R-:W-:-:S06]  /*114c0*/  FFMA.FTZ R0, R43, c[0x0][0x23c], -R12 ;  /* 0x00008f002b007a23 */ /* 0x002fcc000001080c */
[----:B------:R1:W-:Y:S01]  /*114d0*/  MUFU.EX2 R234, R0 ;  /* 0x0000000000ea7308 */ /* 0x0003e20000000800 */
[C---:B------:R-:W-:Y:S07]  /*114e0*/  HMMA.16816.F32 R40, R4.reuse, R24, R184 ;  /* 0x000000180428723c */ /* 0x040fee00000018b8 */
[----:B--2---:R-:W-:Y:S01]  /*114f0*/  MOV R186, R2 ;  /* 0x0000000200ba7202 */ /* 0x004fe20000000f00 */
[----:B-1----:R-:W-:Y:S02]  /*11500*/  FFMA.FTZ R0, R35, c[0x0][0x23c], -R12 ;  /* 0x00008f0023007a23 */ /* 0x002fe4000001080c */
[----:B------:R-:W-:Y:S01]  /*11510*/  HMMA.16816.F32 R32, R4, R26, R196 ;  /* 0x0000001a0420723c */ /* 0x000fe200000018c4 */
[----:B------:R-:W-:Y:S01]  /*11520*/  LDSM.16.MT88.4 R24, [R227+0x9800] ;  /* 0x00980000e318783b */ /* 0x000fe20000004200 */
[----:B------:R-:W1:Y:S05]  /*11530*/  MUFU.EX2 R2, R0 ;  /* 0x0000000000027308 */ /* 0x000e6a0000000800 */
[----:B------:R-:W-:-:S02]  /*11540*/  MOV R198, R8 ;  /* 0x0000000800c67202 */ /* 0x000fc40000000f00 */
[----:B------:R-:W2:Y:S01]  /*11550*/  LDSM.16.MT88.4 R8, [R226+0x9800] ;  /* 0x00980000e208783b */ /* 0x000ea20000004200 */
[----:B-1----:R-:W-:Y:S02]  /*11560*/  IMAD.MOV.U32 R199, RZ, RZ, R2 ;  /* 0x000000ffffc77224 */ /* 0x002fe400078e0002 */
[--C-:B------:R-:W-:Y:S02]  /*11570*/  FFMA.FTZ R0, R118, c[0x0][0x23c], -R12.reuse ;  /* 0x00008f0076007a23 */ /* 0x100fe4000001080c */
[----:B------:R-:W-:Y:S02]  /*11580*/  FFMA.FTZ R2, R119, c[0x0][0x23c], -R12 ;  /* 0x00008f0077027a23 */ /* 0x000fe4000001080c */
[----:B------:R-:W-:Y:S08]  /*11590*/  MUFU.EX2 R105, R0 ;  /* 0x0000000000697308 */ /* 0x000ff00000000800 */
[----:B------:R-:W1:Y:S08]  /*115a0*/  MUFU.EX2 R184, R2 ;  /* 0x0000000200b87308 */ /* 0x000e700000000800 */
[----:B------:R2:W2:Y:S01]  /*115b0*/  MUFU.EX2 R185, R14 ;  /* 0x0000000e00b97308 */ /* 0x0004a20000000800 */
[----:B------:R-:W-:Y:S01]  /*115c0*/  IMAD.MOV.U32 R148, RZ, RZ, R132 ;  /* 0x000000ffff947224 */ /* 0x000fe200078e0084 */
[----:B------:R-:W-:Y:S01]  /*115d0*/  F2FP.PACK_AB R4, R198, R186 ;  /* 0x000000bac604723e */ /* 0x000fe200000000ff */
[----:B---3--:R-:W-:Y:S01]  /*115e0*/  FFMA.FTZ R31, R171, c[0x0][0x23c], -R13 ;  /* 0x00008f00ab1f7a23 */ /* 0x008fe2000001080d */
[----:B------:R-:W-:-:S02]  /*115f0*/  F2FP.PACK_AB R5, R199, R234 ;  /* 0x000000eac705723e */ /* 0x000fc400000000ff */
[----:B------:R-:W-:Y:S02]  /*11600*/  F2FP.PACK_AB R6, R168, R151 ;  /* 0x00000097a806723e */ /* 0x000fe400000000ff */
[----:B------:R3:W-:Y:S01]  /*11610*/  MUFU.EX2 R196, R15 ;  /* 0x0000000f00c47308 */ /* 0x0007e20000000800 */
[----:B-1----:R-:W-:Y:S02]  /*11620*/  F2FP.PACK_AB R7, R184, R105 ;  /* 0x00000069b807723e */ /* 0x002fe400000000ff */
[----:B------:R-:W-:Y:S01]  /*11630*/  MOV R171, R86 ;  /* 0x0000005600ab7202 */ /* 0x000fe20000000f00 */
[----:B--2---:R-:W-:Y:S02]  /*11640*/  FFMA.FTZ R14, R170, c[0x0][0x23c], -R13 ;  /* 0x00008f00aa0e7a23 */ /* 0x004fe4000001080d */
[----:B------:R-:W-:Y:S01]  /*11650*/  IMAD.MOV.U32 R170, RZ, RZ, R85 ;  /* 0x000000ffffaa7224 */ /* 0x000fe200078e0055 */
[----:B------:R-:W-:Y:S01]  /*11660*/  MOV R86, R150 ;  /* 0x0000009600567202 */ /* 0x000fe20000000f00 */
[----:B---3--:R-:W-:Y:S01]  /*11670*/  FFMA.FTZ R15, R169, c[0x0][0x23c], -R13 ;  /* 0x00008f00a90f7a23 */ /* 0x008fe2000001080d */
[----:B------:R-:W-:Y:S01]  /*11680*/  MOV R169, R84 ;  /* 0x0000005400a97202 */ /* 0x000fe20000000f00 */
[----:B------:R-:W-:Y:S01]  /*11690*/  IMAD.MOV.U32 R84, RZ, RZ, R148 ;  /* 0x000000ffff547224 */ /* 0x000fe200078e0094 */
[----:B------:R-:W-:Y:S01]  /*116a0*/  MOV R205, R185 ;  /* 0x000000b900cd7202 */ /* 0x000fe20000000f00 */
[----:B------:R-:W1:Y:S01]  /*116b0*/  MUFU.EX2 R0, R30 ;  /* 0x0000001e00007308 */ /* 0x000e620000000800 */
[----:B------:R-:W-:-:S02]  /*116c0*/  MOV R185, R170 ;  /* 0x000000aa00b97202 */ /* 0x000fc40000000f00 */
[----:B------:R-:W-:Y:S02]  /*116d0*/  MOV R149, R123 ;  /* 0x0000007b00957202 */ /* 0x000fe40000000f00 */
[----:B------:R-:W-:Y:S01]  /*116e0*/  MOV R170, R84 ;  /* 0x0000005400aa7202 */ /* 0x000fe20000000f00 */
[----:B------:R-:W-:Y:S01]  /*116f0*/  HMMA.16816.F32 R120, R4, R8, R80 ;  /* 0x000000080478723c */ /* 0x000fe20000001850 */
[----:B------:R-:W-:Y:S01]  /*11700*/  MOV R84, R86 ;  /* 0x0000005600547202 */ /* 0x000fe20000000f00 */
[----:B------:R-:W2:Y:S01]  /*11710*/  MUFU.EX2 R197, R29 ;  /* 0x0000001d00c57308 */ /* 0x000ea20000000800 */
[----:B------:R-:W-:-:S04]  /*11720*/  MOV R86, R252 ;  /* 0x000000fc00567202 */ /* 0x000fc80000000f00 */
[----:B------:R-:W-:-:S03]  /*11730*/  MOV R83, R251 ;  /* 0x000000fb00537202 */ /* 0x000fc60000000f00 */
[----:B------:R-:W-:Y:S08]  /*11740*/  MUFU.EX2 R252, R56 ;  /* 0x0000003800fc7308 */ /* 0x000ff00000000800 */
[----:B------:R-:W3:Y:S01]  /*11750*/  MUFU.EX2 R251, R57 ;  /* 0x0000003900fb7308 */ /* 0x000ee20000000800 */
[----:B------:R-:W-:Y:S01]  /*11760*/  MOV R85, R149 ;  /* 0x0000009500557202 */ /* 0x000fe20000000f00 */
[----:B------:R-:W-:Y:S01]  /*11770*/  IMAD.MOV.U32 R94, RZ, RZ, R112 ;  /* 0x000000ffff5e7224 */ /* 0x000fe200078e0070 */
[----:B------:R-:W-:Y:S01]  /*11780*/  HMMA.16816.F32 R96, R4, R20, R96 ;  /* 0x000000140460723c */ /* 0x000fe20000001860 */
[----:B------:R-:W-:Y:S01]  /*11790*/  IMAD.MOV.U32 R187, RZ, RZ, R169 ;  /* 0x000000ffffbb7224 */ /* 0x000fe200078e00a9 */
[----:B------:R-:W-:Y:S01]  /*117a0*/  MOV R169, R167 ;  /* 0x000000a700a97202 */ /* 0x000fe20000000f00 */
[----:B------:R-:W-:Y:S01]  /*117b0*/  FFMA.FTZ R167, R204, c[0x0][0x23c], -R13 ;  /* 0x00008f00cca77a23 */ /* 0x000fe2000001080d */
[----:B-1----:R-:W-:-:S04]  /*117c0*/  MOV R204, R0 ;  /* 0x0000000000cc7202 */ /* 0x002fc80000000f00 */
[C---:B------:R-:W-:Y:S08]  /*117d0*/  HMMA.16816.F32 R100, R4.reuse, R22, R100 ;  /* 0x000000160464723c */ /* 0x040ff00000001864 */
[C---:B------:R-:W-:Y:S08]  /*117e0*/  HMMA.16816.F32 R128, R4.reuse, R16, R128 ;  /* 0x000000100480723c */ /* 0x040ff00000001880 */
[C---:B------:R-:W-:Y:S07]  /*117f0*/  HMMA.16816.F32 R124, R4.reuse, R18, R88 ;  /* 0x00000012047c723c */ /* 0x040fee0000001858 */
[----:B------:R-:W-:Y:S01]  /*11800*/  MOV R91, R168 ;  /* 0x000000a8005b7202 */ /* 0x000fe20000000f00 */
[----:B------:R-:W-:Y:S01]  /*11810*/  HMMA.16816.F32 R116, R4, R10, R76 ;  /* 0x0000000a0474723c */ /* 0x000fe2000000184c */
[----:B------:R-:W-:-:S02]  /*11820*/  IMAD.MOV.U32 R168, RZ, RZ, R171 ;  /* 0x000000ffffa87224 */ /* 0x000fc400078e00ab */
[----:B------:R-:W-:-:S05]  /*11830*/  IMAD.MOV.U32 R171, RZ, RZ, R85 ;  /* 0x000000ffffab7224 */ /* 0x000fca00078e0055 */
[----:B------:R-:W-:Y:S01]  /*11840*/  HMMA.16816.F32 R132, R4, R24, R72 ;  /* 0x000000180484723c */ /* 0x000fe20000001848 */
[----:B------:R-:W-:-:S07]  /*11850*/  MOV R88, R157 ;  /* 0x0000009d00587202 */ /* 0x000fce0000000f00 */
[----:B------:R-:W-:Y:S01]  /*11860*/  HMMA.16816.F32 R112, R4, R26, R60 ;  /* 0x0000001a0470723c */ /* 0x000fe2000000183c */
[----:B------:R-:W-:-:S06]  /*11870*/  IMAD.MOV.U32 R89, RZ, RZ, R105 ;  /* 0x000000ffff597224 */ /* 0x000fcc00078e0069 */
[----:B------:R-:W-:Y:S02]  /*11880*/  FADD.FTZ R5, R249, R93 ;  /* 0x0000005df9057221 */ /* 0x000fe40000010000 */
[----:B------:R-:W-:Y:S01]  /*11890*/  FADD.FTZ R4, R238, R92 ;  /* 0x0000005cee047221 */ /* 0x000fe20000010000 */
[----:B------:R-:W-:Y:S01]  /*118a0*/  F2FP.PACK_AB R6, R205, R196 ;  /* 0x000000c4cd06723e */ /* 0x000fe200000000ff */
[----:B------:R-:W-:Y:S01]  /*118b0*/  FADD.FTZ R139, R139, R5 ;  /* 0x000000058b8b7221 */ /* 0x000fe20000010000 */
[----:B--2---:R-:W-:Y:S01]  /*118c0*/  F2FP.PACK_AB R5, R197, R204 ;  /* 0x000000ccc505723e */ /* 0x004fe200000000ff */
[----:B------:R-:W-:Y:S01]  /*118d0*/  FADD.FTZ R140, R140, R4 ;  /* 0x000000048c8c7221 */ /* 0x000fe20000010000 */
[----:B------:R-:W-:Y:S02]  /*118e0*/  F2FP.PACK_AB R4, R180, R206 ;  /* 0x000000ceb404723e */ /* 0x000fe400000000ff */
[----:B---3--:R-:W-:Y:S01]  /*118f0*/  F2FP.PACK_AB R7, R251, R252 ;  /* 0x000000fcfb07723e */ /* 0x008fe200000000ff */
[----:B------:R-:W-:Y:S01]  /*11900*/  IMAD.MOV.U32 R77, RZ, RZ, R169 ;  /* 0x000000ffff4d7224 */ /* 0x000fe200078e00a9 */
[----:B------:R-:W-:-:S02]  /*11910*/  MOV R90, R168 ;  /* 0x000000a8005a7202 */ /* 0x000fc40000000f00 */
[----:B------:R-:W-:Y:S02]  /*11920*/  MOV R78, R170 ;  /* 0x000000aa004e7202 */ /* 0x000fe40000000f00 */
        /* <DEDUP_REMOVED lines=17> */
[--C-:B----4-:R-:W-:Y:S01]  /*11a40*/  FFMA.FTZ R108, R108, c[0x0][0x23c], -R13.reuse ;  /* 0x00008f006c6c7a23 */ /* 0x110fe2000001080d */
[C---:B------:R-:W-:Y:S01]  /*11a50*/  HMMA.16816.F32 R88, R4.reuse, R16, R52 ;  /* 0x000000100458723c */ /* 0x040fe20000001834 */
[--C-:B------:R-:W-:Y:S01]  /*11a60*/  FFMA.FTZ R109, R109, c[0x0][0x23c], -R13.reuse ;  /* 0x00008f006d6d7a23 */ /* 0x100fe2000001080d */
[----:B------:R-:W-:Y:S01]  /*11a70*/  MOV R60, R184 ;  /* 0x000000b8003c7202 */ /* 0x000fe20000000f00 */
[----:B------:R-:W-:Y:S01]  /*11a80*/  FFMA.FTZ R110, R110, c[0x0][0x23c], -R13 ;  /* 0x00008f006e6e7a23 */ /* 0x000fe2000001080d */
[----:B------:R-:W-:Y:S01]  /*11a90*/  MOV R13, R82 ;  /* 0x00000052000d7202 */ /* 0x000fe20000000f00 */
[--C-:B------:R-:W-:Y:S01]  /*11aa0*/  FFMA.FTZ R2, R137, c[0x0][0x23c], -R12.reuse ;  /* 0x00008f0089027a23 */ /* 0x100fe2000001080c */
[----:B------:R-:W-:Y:S01]  /*11ab0*/  MOV R63, R183 ;  /* 0x000000b7003f7202 */ /* 0x000fe20000000f00 */
[--C-:B------:R-:W-:Y:S01]  /*11ac0*/  FFMA.FTZ R158, R247, c[0x0][0x23c], -R12.reuse ;  /* 0x00008f00f79e7a23 */ /* 0x100fe2000001080c */
[----:B------:R-:W-:Y:S01]  /*11ad0*/  HMMA.16816.F32 R76, R4, R18, R48 ;  /* 0x00000012044c723c */ /* 0x000fe20000001830 */
[----:B------:R-:W-:Y:S01]  /*11ae0*/  IMAD.MOV.U32 R61, RZ, RZ, R181 ;  /* 0x000000ffff3d7224 */ /* 0x000fe200078e00b5 */
[----:B------:R-:W1:Y:S01]  /*11af0*/  LDSM.16.MT88.4 R16, [R225+0xa000] ;  /* 0x00a00000e110783b */ /* 0x000e620000004200 */
        /* <DEDUP_REMOVED lines=8> */
[----:B------:R-:W-:Y:S01]  /*11b80*/  IMAD.MOV.U32 R85, RZ, RZ, R136 ;  /* 0x000000ffff557224 */ /* 0x000fe200078e0088 */
[----:B------:R-:W-:Y:S01]  /*11b90*/  MOV R213, R246 ;  /* 0x000000f600d57202 */ /* 0x000fe20000000f00 */
[--C-:B------:R-:W-:Y:S01]  /*11ba0*/  FFMA.FTZ R0, R138, c[0x0][0x23c], -R12.reuse ;  /* 0x00008f008a007a23 */ /* 0x100fe2000001080c */
[----:B------:R3:W-:Y:S01]  /*11bb0*/  MUFU.EX2 R246, R2 ;  /* 0x0000000200f67308 */ /* 0x0007e20000000800 */
[----:B------:R-:W-:-:S02]  /*11bc0*/  FFMA.FTZ R29, R111, c[0x0][0x23c], -R12 ;  /* 0x00008f006f1d7a23 */ /* 0x000fc4000001080c */
[--C-:B------:R-:W-:Y:S02]  /*11bd0*/  FFMA.FTZ R151, R250, c[0x0][0x23c], -R12.reuse ;  /* 0x00008f00fa977a23 */ /* 0x100fe4000001080c */
[--C-:B------:R-:W-:Y:S01]  /*11be0*/  FFMA.FTZ R157, R248, c[0x0][0x23c], -R12.reuse ;  /* 0x00008f00f89d7a23 */ /* 0x100fe2000001080c */
[----:B--2---:R-:W-:Y:S02]  /*11bf0*/  MOV R3, R83 ;  /* 0x0000005300037202 */ /* 0x004fe40000000f00 */
[----:B------:R-:W-:Y:S01]  /*11c00*/  HMMA.16816.F32 R80, R4, R8, R44 ;  /* 0x000000080450723c */ /* 0x000fe2000000182c */
[--C-:B------:R-:W-:Y:S01]  /*11c10*/  FFMA.FTZ R30, R243, c[0x0][0x23c], -R12.reuse ;  /* 0x00008f00f31e7a23 */ /* 0x100fe2000001080c */
[----:B------:R-:W-:Y:S01]  /*11c20*/  MUFU.EX2 R250, R15 ;  /* 0x0000000f00fa7308 */ /* 0x000fe20000000800 */
[--C-:B------:R-:W-:Y:S02]  /*11c30*/  FFMA.FTZ R111, R242, c[0x0][0x23c], -R12.reuse ;  /* 0x00008f00f26f7a23 */ /* 0x100fe4000001080c */
[----:B------:R-:W-:Y:S01]  /*11c40*/  FFMA.FTZ R137, R240, c[0x0][0x23c], -R12 ;  /* 0x00008f00f0897a23 */ /* 0x000fe2000001080c */
[----:B---3--:R-:W-:Y:S01]  /*11c50*/  MOV R2, R61 ;  /* 0x0000003d00027202 */ /* 0x008fe20000000f00 */
[----:B------:R-:W-:Y:S01]  /*11c60*/  IMAD.MOV.U32 R44, RZ, RZ, R212 ;  /* 0x000000ffff2c7224 */ /* 0x000fe200078e00d4 */
[----:B------:R-:W-:Y:S01]  /*11c70*/  MOV R45, R207 ;  /* 0x000000cf002d7202 */ /* 0x000fe20000000f00 */
        /* <DEDUP_REMOVED lines=8> */
[----:B------:R-:W-:-:S02]  /*11d00*/  FFMA.FTZ R170, R209, c[0x0][0x23c], -R12 ;  /* 0x00008f00d1aa7a23 */ /* 0x000fc4000001080c */
[----:B------:R-:W-:Y:S02]  /*11d10*/  FFMA.FTZ R171, R208, c[0x0][0x23c], -R12 ;  /* 0x00008f00d0ab7a23 */ /* 0x000fe4000001080c */
[----:B------:R-:W-:Y:S01]  /*11d20*/  IMAD.MOV.U32 R57, RZ, RZ, R60 ;  /* 0x000000ffff397224 */ /* 0x000fe200078e003c */
[----:B------:R-:W-:Y:S01]  /*11d30*/  MOV R60, R184 ;  /* 0x000000b8003c7202 */ /* 0x000fe20000000f00 */
[----:B------:R-:W-:Y:S01]  /*11d40*/  IMAD.MOV.U32 R212, RZ, RZ, R63 ;  /* 0x000000ffffd47224 */ /* 0x000fe200078e003f */
[----:B------:R-:W-:Y:S01]  /*11d50*/  MOV R63, R187 ;  /* 0x000000bb003f7202 */ /* 0x000fe20000000f00 */
[----:B------:R-:W-:Y:S01]  /*11d60*/  IMAD.MOV.U32 R62, RZ, RZ, R186 ;  /* 0x000000ffff3e7224 */ /* 0x000fe200078e00ba */
[----:B--2---:R-:W2:Y:S01]  /*11d70*/  LDSM.16.MT88.4 R12, [R228+0xa000] ;  /* 0x00a00000e40c783b */ /* 0x004ea20000004200 */
        /* <DEDUP_REMOVED lines=10> */
[----:B------:R3:W4:Y:S01]  /*11e20*/  MUFU.EX2 R249, R28 ;  /* 0x0000001c00f97308 */ /* 0x0007220000000800 */
[----:B------:R-:W-:Y:S01]  /*11e30*/  IMAD.MOV.U32 R47, RZ, RZ, R56 ;  /* 0x000000ffff2f7224 */ /* 0x000fe200078e0038 */
[----:B------:R1:W5:Y:S04]  /*11e40*/  LDL.LU R243, [R1+0x12c] ;  /* 0x00012c0001f37983 */ /* 0x0003680000300800 */
[C---:B------:R-:W-:Y:S01]  /*11e50*/  HMMA.16816.F32 R92, R4.reuse, R22, R64 ;  /* 0x00000016045c723c */ /* 0x040fe20000001840 */
[----:B------:R-:W1:Y:S07]  /*11e60*/  LDSM.16.MT88.4 R20, [R226+0xa000] ;  /* 0x00a00000e214783b */ /* 0x000e6e0000004200 */
[C---:B------:R-:W-:Y:S01]  /*11e70*/  HMMA.16816.F32 R84, R4.reuse, R10, R36 ;  /* 0x0000000a0454723c */ /* 0x040fe20000001824 */
[----:B------:R-:W1:Y:S01]  /*11e80*/  LDSM.16.MT88.4 R8, [R227+0xa000] ;  /* 0x00a00000e308783b */ /* 0x000e620000004200 */
[----:B------:R2:W-:Y:S01]  /*11e90*/  MUFU.EX2 R211, R143 ;  /* 0x0000008f00d37308 */ /* 0x0005e20000000800 */
[----:B------:R-:W-:Y:S01]  /*11ea0*/  MOV R56, R245 ;  /* 0x000000f500387202 */ /* 0x000fe20000000f00 */
[----:B---3--:R-:W-:Y:S01]  /*11eb0*/  IMAD.MOV.U32 R28, RZ, RZ, R223 ;  /* 0x000000ffff1c7224 */ /* 0x008fe200078e00df */
[----:B------:R3:W5:Y:S02]  /*11ec0*/  LDL.LU R242, [R1+0x128] ;  /* 0x0001280001f27983 */ /* 0x0007640000300800 */
[----:B------:R-:W-:Y:S01]  /*11ed0*/  IMAD.MOV.U32 R39, RZ, RZ, R72 ;  /* 0x000000ffff277224 */ /* 0x000fe200078e0048 */
[----:B------:R-:W-:Y:S01]  /*11ee0*/  MOV R38, R73 ;  /* 0x0000004900267202 */ /* 0x000fe20000000f00 */
[----:B------:R-:W-:Y:S01]  /*11ef0*/  IMAD.MOV.U32 R36, RZ, RZ, R75 ;  /* 0x000000ffff247224 */ /* 0x000fe200078e004b */
[----:B------:R-:W-:Y:S01]  /*11f00*/  MOV R37, R74 ;  /* 0x0000004a00257202 */ /* 0x000fe20000000f00 */
[----:B------:R-:W1:Y:S01]  /*11f10*/  MUFU.EX2 R245, R0 ;  /* 0x0000000000f57308 */ /* 0x000e620000000800 */
[C---:B------:R-:W-:Y:S01]  /*11f20*/  HMMA.16816.F32 R72, R4.reuse, R24, R40 ;  /* 0x000000180448723c */ /* 0x040fe20000001828 */
[----:B------:R3:W5:Y:S04]  /*11f30*/  LDL.LU R241, [R1+0x124] ;  /* 0x0001240001f17983 */ /* 0x0007680000300800 */
[----:B------:R3:W5:Y:S01]  /*11f40*/  LDL.LU R240, [R1+0x120] ;  /* 0x0001200001f07983 */ /* 0x0007620000300800 */
[----:B--2---:R-:W-:Y:S01]  /*11f50*/  MOV R143, R222 ;  /* 0x000000de008f7202 */ /* 0x004fe20000000f00 */
[----:B------:R2:W-:Y:S01]  /*11f60*/  MUFU.EX2 R223, R30 ;  /* 0x0000001e00df7308 */ /* 0x0005e20000000800 */
[----:B------:R-:W-:Y:S01]  /*11f70*/  MOV R25, R244 ;  /* 0x000000f400197202 */ /* 0x000fe20000000f00 */
[----:B------:R-:W-:Y:S06]  /*11f80*/  HMMA.16816.F32 R40, R4, R26, R32 ;  /* 0x0000001a0428723c */ /* 0x000fec0000001820 */
[----:B------:R-:W-:Y:S01]  /*11f90*/  MUFU.EX2 R210, R145 ;  /* 0x0000009100d27308 */ /* 0x000fe20000000800 */
[----:B------:R-:W-:Y:S01]  /*11fa0*/  IMAD.MOV.U32 R26, RZ, RZ, R207 ;  /* 0x000000ffff1a7224 */ /* 0x000fe200078e00cf */
[----:B------:R-:W-:-:S06]  /*11fb0*/  MOV R27, R205 ;  /* 0x000000cd001b7202 */ /* 0x000fcc0000000f00 */
[----:B------:R-:W-:Y:S01]  /*11fc0*/  MUFU.EX2 R209, R152 ;  /* 0x0000009800d17308 */ /* 0x000fe20000000800 */
[----:B--2---:R-:W-:-:S07]  /*11fd0*/  MOV R30, R221 ;  /* 0x000000dd001e7202 */ /* 0x004fce0000000f00 */
[----:B------:R-:W-:Y:S01]  /*11fe0*/  MUFU.EX2 R208, R153 ;  /* 0x0000009900d07308 */ /* 0x000fe20000000800 */
[----:B------:R-:W-:Y:S01]  /*11ff0*/  MOV R33, R212 ;  /* 0x000000d400217202 */ /* 0x000fe20000000f00 */
[----:B------:R-:W-:Y:S01]  /*12000*/  IMAD.MOV.U32 R34, RZ, RZ, R57 ;  /* 0x000000ffff227224 */ /* 0x000fe200078e0039 */
[----:B------:R-:W-:Y:S01]  /*12010*/  MOV R32, R56 ;  /* 0x0000003800207202 */ /* 0x000fe20000000f00 */
[----:B------:R-:W-:Y:S01]  /*12020*/  IMAD.MOV.U32 R24, RZ, RZ, R61 ;  /* 0x000000ffff187224 */ /* 0x000fe200078e003d */
[----:B------:R-:W-:Y:S01]  /*12030*/  MOV R0, R63 ;  /* 0x0000003f00007202 */ /* 0x000fe20000000f00 */
[----:B------:R3:W5:Y:S02]  /*12040*/  LDL.LU R239, [R1+0x11c] ;  /* 0x00011c0001ef7983 */ /* 0x0007640000300800 */
[----:B------:R-:W2:Y:S01]  /*12050*/  MUFU.EX2 R244, R29 ;  /* 0x0000001d00f47308 */ /* 0x000ea20000000800 */
[----:B------:R-:W-:-:S07]  /*12060*/  MOV R35, R213 ;  /* 0x000000d500237202 */ /* 0x000fce0000000f00 */
[----:B------:R2:W2:Y:S08]  /*12070*/  MUFU.EX2 R212, R142 ;  /* 0x0000008e00d47308 */ /* 0x0004b00000000800 */
[----:B------:R3:W-:Y:S01]  /*12080*/  MUFU.EX2 R222, R141 ;  /* 0x0000008d00de7308 */ /* 0x0007e20000000800 */
[----:B----4-:R-:W-:Y:S02]  /*12090*/  F2FP.PACK_AB R4, R250, R249 ;  /* 0x000000f9fa04723e */ /* 0x010fe400000000ff */
[----:B-1----:R-:W-:-:S02]  /*120a0*/  F2FP.PACK_AB R5, R245, R246 ;  /* 0x000000f6f505723e */ /* 0x002fc400000000ff */
[----:B------:R-:W-:-:S03]  /*120b0*/  F2FP.PACK_AB R6, R247, R248 ;  /* 0x000000f8f706723e */ /* 0x000fc600000000ff */
[----:B------:R1:W4:Y:S01]  /*120c0*/  MUFU.EX2 R221, R144 ;  /* 0x0000009000dd7308 */ /* 0x0003220000000800 */
[----:B--2---:R-:W-:Y:S01]  /*120d0*/  IMAD.MOV.U32 R142, RZ, RZ, R143 ;  /* 0x000000ffff8e7224 */ /* 0x004fe200078e008f */
[----:B------:R-:W-:-:S06]  /*120e0*/  MOV R143, R30 ;  /* 0x0000001e008f7202 */ /* 0x000fcc0000000f00 */
[----:B------:R-:W2:Y:S01]  /*120f0*/  MUFU.EX2 R207, R154 ;  /* 0x0000009a00cf7308 */ /* 0x000ea20000000800 */
[----:B------:R-:W-:Y:S01]  /*12100*/  MOV R30, R26 ;  /* 0x0000001a001e7202 */ /* 0x000fe20000000f00 */
[----:B------:R-:W-:Y:S01]  /*12110*/  IMAD.MOV.U32 R26, RZ, RZ, R27 ;  /* 0x000000ffff1a7224 */ /* 0x000fe200078e001b */
[----:B------:R-:W-:Y:S02]  /*12120*/  MOV R27, R32 ;  /* 0x00000020001b7202 */ /* 0x000fe40000000f00 */
[----:B------:R-:W-:Y:S01]  /*12130*/  MOV R205, R62 ;  /* 0x0000003e00cd7202 */ /* 0x000fe20000000f00 */
[----:B------:R-:W-:Y:S01]  /*12140*/  FADD.FTZ R0, R0, R140 ;  /* 0x0000008c00007221 */ /* 0x000fe20000010000 */
[----:B------:R-:W-:Y:S01]  /*12150*/  MOV R32, R34 ;  /* 0x0000002200207202 */ /* 0x000fe20000000f00 */
[----:B------:R-:W-:Y:S01]  /*12160*/  IMAD.MOV.U32 R34, RZ, RZ, R35 ;  /* 0x000000ffff227224 */ /* 0x000fe200078e0023 */
[----:B---3--:R-:W-:Y:S01]  /*12170*/  MOV R141, R142 ;  /* 0x0000008e008d7202 */ /* 0x008fe20000000f00 */
[----:B------:R-:W-:Y:S01]  /*12180*/  IMAD.MOV.U32 R142, RZ, RZ, R143 ;  /* 0x000000ffff8e7224 */ /* 0x000fe200078e008f */
[----:B------:R-:W-:Y:S01]  /*12190*/  MOV R35, R36 ;  /* 0x0000002400237202 */ /* 0x000fe20000000f00 */
[----:B------:R-:W-:Y:S01]  /*121a0*/  FADD.FTZ R24, R24, R156 ;  /* 0x0000009c18187221 */ /* 0x000fe20000010000 */
[----:B------:R-:W-:Y:S01]  /*121b0*/  MOV R143, R30 ;  /* 0x0000001e008f7202 */ /* 0x000fe20000000f00 */
[----:B------:R3:W5:Y:S01]  /*121c0*/  LDL.LU R238, [R1+0x118] ;  /* 0x0001180001ee7983 */ /* 0x0007620000300800 */
        /* <DEDUP_REMOVED lines=10> */
[----:B------:R-:W-:Y:S02]  /*12270*/  F2FP.PACK_AB R7, R223, R244 ;  /* 0x000000f4df07723e */ /* 0x000fe400000000ff */
[----:B------:R-:W-:Y:S02]  /*12280*/  MOV R35, R36 ;  /* 0x0000002400237202 */ /* 0x000fe40000000f00 */
[----:B------:R-:W-:Y:S01]  /*12290*/  MOV R36, R37 ;  /* 0x0000002500247202 */ /* 0x000fe20000000f00 */
[----:B------:R-:W-:Y:S01]  /*122a0*/  IMAD.MOV.U32 R37, RZ, RZ, R38 ;  /* 0x000000ffff257224 */ /* 0x000fe200078e0026 */
[----:B------:R-:W-:-:S02]  /*122b0*/  MOV R44, R45 ;  /* 0x0000002d002c7202 */ /* 0x000fc40000000f00 */
[----:B------:R-:W-:Y:S02]  /*122c0*/  MOV R38, R39 ;  /* 0x0000002700267202 */ /* 0x000fe40000000f00 */
[----:B------:R-:W-:Y:S01]  /*122d0*/  MOV R45, R46 ;  /* 0x0000002e002d7202 */ /* 0x000fe20000000f00 */
[----:B------:R-:W-:Y:S01]  /*122e0*/  IMAD.MOV.U32 R46, RZ, RZ, R47 ;  /* 0x000000ffff2e7224 */ /* 0x000fe200078e002f */
[----:B------:R-:W-:Y:S01]  /*122f0*/  MOV R39, R2 ;  /* 0x0000000200277202 */ /* 0x000fe20000000f00 */
[----:B------:R-:W-:Y:S01]  /*12300*/  HMMA.16816.F32 R68, R4, R16, R96 ;  /* 0x000000100444723c */ /* 0x000fe20000001860 */
[----:B------:R-:W-:Y:S01]  /*12310*/  MOV R47, R3 ;  /* 0x00000003002f7202 */ /* 0x000fe20000000f00 */
[----:B-1----:R-:W-:Y:S01]  /*12320*/  IMAD.MOV.U32 R144, RZ, RZ, R141 ;  /* 0x000000ffff907224 */ /* 0x002fe200078e008d */
[----:B------:R-:W-:Y:S01]  /*12330*/  MOV R141, R27 ;  /* 0x0000001b008d7202 */ /* 0x000fe20000000f00 */
[----:B------:R-:W-:-:S03]  /*12340*/  IMAD.MOV.U32 R27, RZ, RZ, R39 ;  /* 0x000000ffff1b7224 */ /* 0x000fc600078e0027 */
[----:B------:R-:W-:Y:S01]  /*12350*/  MOV R96, R142 ;  /* 0x0000008e00607202 */ /* 0x000fe20000000f00 */
[----:B------:R-:W-:Y:S01]  /*12360*/  IMAD.MOV.U32 R98, RZ, RZ, R30 ;  /* 0x000000ffff627224 */ /* 0x000fe200078e001e */
        /* <DEDUP_REMOVED lines=10> */
[----:B------:R-:W-:Y:S02]  /*12410*/  MOV R38, R47 ;  /* 0x0000002f00267202 */ /* 0x000fe40000000f00 */
[----:B------:R-:W-:Y:S01]  /*12420*/  MOV R39, R206 ;  /* 0x000000ce00277202 */ /* 0x000fe20000000f00 */
[----:B------:R-:W-:Y:S01]  /*12430*/  HMMA.16816.F32 R64, R4, R18, R100 ;  /* 0x000000120440723c */ /* 0x000fe20000001864 */
[----:B------:R-:W-:Y:S02]  /*12440*/  MOV R29, R60 ;  /* 0x0000003c001d7202 */ /* 0x000fe40000000f00 */
[----:B------:R-:W-:-:S04]  /*12450*/  MOV R32, R44 ;  /* 0x0000002c00207202 */ /* 0x000fc80000000f00 */
[----:B------:R-:W-:Y:S01]  /*12460*/  MOV R100, R30 ;  /* 0x0000001e00647202 */ /* 0x000fe20000000f00 */
[----:B------:R-:W-:Y:S01]  /*12470*/  HMMA.16816.F32 R60, R4, R12, R128 ;  /* 0x0000000c043c723c */ /* 0x000fe20000001880 */
[----:B------:R-:W-:Y:S01]  /*12480*/  MOV R30, R39 ;  /* 0x00000027001e7202 */ /* 0x000fe20000000f00 */
[----:B------:R-:W-:-:S05]  /*12490*/  FADD.FTZ R2, R236, R139 ;  /* 0x0000008bec027221 */ /* 0x000fca0000010000 */
        /* <DEDUP_REMOVED lines=8> */
[----:B------:R-:W-:-:S05]  /*12520*/  MOV R101, R26 ;  /* 0x0000001a00657202 */ /* 0x000fca0000000f00 */
[----:B------:R-:W-:Y:S01]  /*12530*/  HMMA.16816.F32 R52, R4, R20, R120 ;  /* 0x000000140434723c */ /* 0x000fe20000001878 */
[----:B------:R-:W-:Y:S01]  /*12540*/  MOV R103, R32 ;  /* 0x0000002000677202 */ /* 0x000fe20000000f00 */
[----:B------:R-:W-:-:S06]  /*12550*/  IMAD.MOV.U32 R26, RZ, RZ, R204 ;  /* 0x000000ffff1a7224 */ /* 0x000fcc00078e00cc */
[----:B------:R-:W-:Y:S01]  /*12560*/  HMMA.16816.F32 R48, R4, R22, R116 ;  /* 0x000000160430723c */ /* 0x000fe20000001874 */
[----:B------:R-:W-:Y:S01]  /*12570*/  MOV R27, R205 ;  /* 0x000000cd001b7202 */ /* 0x000fe20000000f00 */
[----:B------:R-:W-:-:S06]  /*12580*/  FADD.FTZ R2, R193, R2 ;  /* 0x00000002c1027221 */ /* 0x000fcc0000010000 */
[----:B------:R-:W-:Y:S01]  /*12590*/  HMMA.16816.F32 R44, R4, R8, R132 ;  /* 0x00000008042c723c */ /* 0x000fe20000001884 */
[----:B------:R-:W-:-:S07]  /*125a0*/  MOV R32, R234 ;  /* 0x000000ea00207202 */ /* 0x000fce0000000f00 */
[----:B------:R-:W-:Y:S01]  /*125b0*/  HMMA.16816.F32 R36, R4, R10, R112 ;  /* 0x0000000a0424723c */ /* 0x000fe20000001870 */
[----:B------:R-:W-:-:S06]  /*125c0*/  FADD.FTZ R0, R192, R0 ;  /* 0x00000000c0007221 */ /* 0x000fcc0000010000 */
[----:B------:R-:W-:Y:S02]  /*125d0*/  F2FP.PACK_AB R4, R212, R211 ;  /* 0x000000d3d404723e */ /* 0x000fe400000000ff */
[----:B------:R-:W-:Y:S02]  /*125e0*/  F2FP.PACK_AB R5, R209, R210 ;  /* 0x000000d2d105723e */ /* 0x000fe400000000ff */
[----:B----4-:R-:W-:Y:S02]  /*125f0*/  F2FP.PACK_AB R6, R221, R222 ;  /* 0x000000dedd06723e */ /* 0x010fe400000000ff */
[----:B--2---:R-:W-:Y:S01]  /*12600*/  F2FP.PACK_AB R7, R207, R208 ;  /* 0x000000d0cf07723e */ /* 0x004fe200000000ff */
[----:B------:R-:W-:Y:S01]  /*12610*/  IMAD.MOV.U32 R139, RZ, RZ, R131 ;  /* 0x000000ffff8b7224 */ /* 0x000fe200078e0083 */
[----:B------:R-:W-:Y:S02]  /*12620*/  MOV R193, R100 ;  /* 0x0000006400c17202 */ /* 0x000fe40000000f00 */
        /* <DEDUP_REMOVED lines=8> */
[----:B------:R-:W-:-:S02]  /*126b0*/  MOV R142, R27 ;  /* 0x0000001b008e7202 */ /* 0x000fc40000000f00 */
[----:B------:R-:W-:Y:S01]  /*126c0*/  IMAD.MOV.U32 R18, RZ, RZ, R102 ;  /* 0x000000ffff127224 */ /* 0x000fe200078e0066 */
[----:B------:R-:W-:Y:S01]  /*126d0*/  MOV R102, R143 ;  /* 0x0000008f00667202 */ /* 0x000fe20000000f00 */
[----:B------:R1:W-:Y:S01]  /*126e0*/  MUFU.EX2 R213, R146 ;  /* 0x0000009200d57308 */ /* 0x0003e20000000800 */
[----:B------:R-:W-:Y:S01]  /*126f0*/  MOV R143, R32 ;  /* 0x00000020008f7202 */ /* 0x000fe20000000f00 */
[----:B------:R-:W-:Y:S01]  /*12700*/  FADD.FTZ R120, R144, R24 ;  /* 0x0000001890787221 */ /* 0x000fe20000010000 */
[----:B------:R-:W-:Y:S01]  /*12710*/  MOV R128, R97 ;  /* 0x0000006100807202 */ /* 0x000fe20000000f00 */
[----:B------:R-:W-:Y:S01]  /*12720*/  IMAD.MOV.U32 R121, RZ, RZ, R96 ;  /* 0x000000ffff797224 */ /* 0x000fe200078e0060 */
[----:B------:R-:W-:Y:S01]  /*12730*/  MOV R144, R98 ;  /* 0x0000006200907202 */ /* 0x000fe20000000f00 */
[----:B------:R-:W-:Y:S01]  /*12740*/  IMAD.MOV.U32 R152, RZ, RZ, R141 ;  /* 0x000000ffff987224 */ /* 0x000fe200078e008d */
[----:B------:R-:W-:Y:S01]  /*12750*/  MOV R141, R142 ;  /* 0x0000008e008d7202 */ /* 0x000fe20000000f00 */
[----:B------:R-:W-:Y:S01]  /*12760*/  HMMA.16816.F32 R116, R4, R14, R76 ;  /* 0x0000000e0474723c */ /* 0x000fe2000000184c */
[----:B------:R2:W-:Y:S01]  /*12770*/  MUFU.EX2 R133, R136 ;  /* 0x0000008800857308 */ /* 0x0005e20000000800 */
[----:B------:R-:W-:Y:S01]  /*12780*/  MOV R142, R143 ;  /* 0x0000008f008e7202 */ /* 0x000fe20000000f00 */
[----:B------:R-:W-:-:S02]  /*12790*/  IMAD.MOV.U32 R143, RZ, RZ, R30 ;  /* 0x000000ffff8f7224 */ /* 0x000fc400078e001e */
[----:B-1----:R-:W-:-:S03]  /*127a0*/  IMAD.MOV.U32 R146, RZ, RZ, R99 ;  /* 0x000000ffff927224 */ /* 0x002fc600078e0063 */
[C---:B------:R-:W-:Y:S01]  /*127b0*/  HMMA.16816.F32 R112, R4.reuse, R20, R80 ;  /* 0x000000140470723c */ /* 0x040fe20000001850 */
[----:B------:R1:W-:Y:S07]  /*127c0*/  MUFU.EX2 R206, R31 ;  /* 0x0000001f00ce7308 */ /* 0x0003ee0000000800 */
[C---:B------:R-:W-:Y:S01]  /*127d0*/  HMMA.16816.F32 R96, R4.reuse, R16, R104 ;  /* 0x000000100460723c */ /* 0x040fe20000001868 */
[----:B--2---:R-:W-:Y:S01]  /*127e0*/  MOV R136, R25 ;  /* 0x0000001900887202 */ /* 0x004fe20000000f00 */
[----:B------:R-:W-:Y:S01]  /*127f0*/  IMAD.MOV.U32 R20, RZ, RZ, R35 ;  /* 0x000000ffff147224 */ /* 0x000fe200078e0023 */
[----:B------:R-:W-:Y:S01]  /*12800*/  MOV R21, R34 ;  /* 0x0000002200157202 */ /* 0x000fe20000000f00 */
[----:B------:R-:W-:Y:S03]  /*12810*/  LDSM.16.MT88.4 R24, [R228+0xa800] ;  /* 0x00a80000e418783b */ /* 0x000fe60000004200 */
[----:B------:R-:W-:Y:S01]  /*12820*/  MOV R16, R29 ;  /* 0x0000001d00107202 */ /* 0x000fe20000000f00 */
[----:B------:R-:W-:Y:S01]  /*12830*/  HMMA.16816.F32 R104, R4, R12, R88 ;  /* 0x0000000c0468723c */ /* 0x000fe20000001858 */
[----:B------:R-:W2:Y:S01]  /*12840*/  LDSM.16.MT88.4 R12, [R225+0xa800] ;  /* 0x00a80000e10c783b */ /* 0x000ea20000004200 */
[----:B------:R-:W-:-:S03]  /*12850*/  MOV R17, R28 ;  /* 0x0000001c00117202 */ /* 0x000fc60000000f00 */
[----:B------:R-:W4:Y:S04]  /*12860*/  LDSM.16.MT88.4 R32, [R226+0xa800] ;  /* 0x00a80000e220783b */ /* 0x000f280000004200 */
[----:B-1----:R-:W1:Y:S01]  /*12870*/  LDSM.16.MT88.4 R28, [R227+0xa800] ;  /* 0x00a80000e31c783b */ /* 0x002e620000004200 */
[----:B------:R3:W-:Y:S01]  /*12880*/  MUFU.EX2 R132, R137 ;  /* 0x0000008900847308 */ /* 0x0007e20000000800 */
[----:B------:R-:W-:-:S07]  /*12890*/  MOV R156, R130 ;  /* 0x00000082009c7202 */ /* 0x000fce0000000f00 */
[----:B------:R-:W1:Y:S01]  /*128a0*/  MUFU.EX2 R205, R108 ;  /* 0x0000006c00cd7308 */ /* 0x000e620000000800 */
[----:B---3--:R-:W-:-:S07]  /*128b0*/  MOV R137, R131 ;  /* 0x0000008300897202 */ /* 0x008fce0000000f00 */
[----:B------:R-:W-:Y:S08]  /*128c0*/  MUFU.EX2 R204, R109 ;  /* 0x0000006d00cc7308 */ /* 0x000ff00000000800 */
[----:B------:R-:W-:Y:S08]  /*128d0*/  MUFU.EX2 R135, R110 ;  /* 0x0000006e00877308 */ /* 0x000ff00000000800 */
[----:B------:R3:W1:Y:S08]  /*128e0*/  MUFU.EX2 R134, R111 ;  /* 0x0000006f00867308 */ /* 0x0006700000000800 */
[----:B------:R1:W1:Y:S01]  /*128f0*/  MUFU.EX2 R131, R138 ;  /* 0x0000008a00837308 */ /* 0x0002620000000800 */
[----:B------:R-:W-:Y:S01]  /*12900*/  IMAD.MOV.U32 R19, RZ, RZ, R128 ;  /* 0x000000ffff137224 */ /* 0x000fe200078e0080 */
[----:B------:R-:W-:Y:S01]  /*12910*/  MOV R145, R129 ;  /* 0x0000008100917202 */ /* 0x000fe20000000f00 */
[----:B---3--:R-:W-:Y:S05]  /*12920*/  HMMA.16816.F32 R108, R4, R22, R84 ;  /* 0x00000016046c723c */ /* 0x008fea0000001854 */
[----:B------:R3:W2:Y:S02]  /*12930*/  MUFU.EX2 R130, R160 ;  /* 0x000000a000827308 */ /* 0x0006a40000000800 */
[----:B------:R-:W-:Y:S01]  /*12940*/  IMAD.MOV.U32 R22, RZ, RZ, R184 ;  /* 0x000000ffff167224 */ /* 0x000fe200078e00b8 */
[----:B-1----:R-:W-:-:S05]  /*12950*/  MOV R138, R186 ;  /* 0x000000ba008a7202 */ /* 0x002fca0000000f00 */
[----:B------:R1:W-:Y:S01]  /*12960*/  MUFU.EX2 R129, R161 ;  /* 0x000000a100817308 */ /* 0x0003e20000000800 */
[----:B------:R-:W-:Y:S01]  /*12970*/  MOV R23, R185 ;  /* 0x000000b900177202 */ /* 0x000fe20000000f00 */
[----:B---3--:R-:W-:-:S06]  /*12980*/  IMAD.MOV.U32 R160, RZ, RZ, R187 ;  /* 0x000000ffffa07224 */ /* 0x008fcc00078e00bb */
[----:B------:R-:W-:Y:S01]  /*12990*/  MUFU.EX2 R128, R162 ;  /* 0x000000a200807308 */ /* 0x000fe20000000800 */
[----:B------:R-:W-:Y:S07]  /*129a0*/  HMMA.16816.F32 R184, R4, R8, R72 ;  /* 0x0000000804b8723c */ /* 0x000fee0000001848 */
[----:B------:R3:W-:Y:S01]  /*129b0*/  MUFU.EX2 R127, R163 ;  /* 0x000000a3007f7308 */ /* 0x0007e20000000800 */
[----:B------:R-:W-:Y:S01]  /*129c0*/  FADD.FTZ R8, R160, R120 ;  /* 0x00000078a0087221 */ /* 0x000fe20000010000 */
[----:B------:R-:W-:Y:S01]  /*129d0*/  MOV R9, R138 ;  /* 0x0000008a00097202 */ /* 0x000fe20000000f00 */
[----:B------:R-:W-:Y:S01]  /*129e0*/  IMAD.MOV.U32 R138, RZ, RZ, R23 ;  /* 0x000000ffff8a7224 */ /* 0x000fe200078e0017 */
[----:B------:R-:W-:-:S04]  /*129f0*/  MOV R160, R22 ;  /* 0x0000001600a07202 */ /* 0x000fc80000000f00 */
[----:B------:R-:W1:Y:S01]  /*12a00*/  MUFU.EX2 R126, R172 ;  /* 0x000000ac007e7308 */ /* 0x000e620000000800 */
[----:B------:R-:W-:Y:S01]  /*12a10*/  HMMA.16816.F32 R88, R4, R10, R40 ;  /* 0x0000000a0458723c */ /* 0x000fe20000001828 */
[----:B------:R-:W-:-:S06]  /*12a20*/  MOV R22, R137 ;  /* 0x0000008900167202 */ /* 0x000fcc0000000f00 */
[----:B------:R-:W-:Y:S01]  /*12a30*/  MUFU.EX2 R125, R173 ;  /* 0x000000ad007d7308 */ /* 0x000fe20000000800 */
[----:B------:R-:W-:-:S07]  /*12a40*/  MOV R23, R20 ;  /* 0x0000001400177202 */ /* 0x000fce0000000f00 */
[----:B------:R1:W1:Y:S01]  /*12a50*/  MUFU.EX2 R124, R174 ;  /* 0x000000ae007c7308 */ /* 0x0002620000000800 */
[----:B------:R-:W-:Y:S01]  /*12a60*/  F2FP.PACK_AB R4, R205, R206 ;  /* 0x000000cecd04723e */ /* 0x000fe200000000ff */
[----:B------:R-:W-:Y:S01]  /*12a70*/  IMAD.MOV.U32 R137, RZ, RZ, R21 ;  /* 0x000000ffff897224 */ /* 0x000fe200078e0015 */
[----:B------:R-:W-:Y:S01]  /*12a80*/  F2FP.PACK_AB R5, R133, R134 ;  /* 0x000000868505723e */ /* 0x000fe200000000ff */
[----:B------:R-:W-:Y:S01]  /*12a90*/  FADD.FTZ R2, R9, R2 ;  /* 0x0000000209027221 */ /* 0x000fe20000010000 */
[----:B------:R-:W-:Y:S01]  /*12aa0*/  F2FP.PACK_AB R6, R135, R204 ;  /* 0x000000cc8706723e */ /* 0x000fe200000000ff */
[----:B------:R-:W-:Y:S01]  /*12ab0*/  IMAD.MOV.U32 R9, RZ, RZ, R160 ;  /* 0x000000ffff097224 */ /* 0x000fe200078e00a0 */
[----:B------:R-:W-:Y:S01]  /*12ac0*/  F2FP.PACK_AB R7, R131, R132 ;  /* 0x000000848307723e */ /* 0x000fe200000000ff */
[----:B------:R-:W-:Y:S01]  /*12ad0*/  IMAD.MOV.U32 R21, RZ, RZ, R19 ;  /* 0x000000ffff157224 */ /* 0x000fe200078e0013 */
[----:B------:R-:W-:Y:S02]  /*12ae0*/  MOV R20, R136 ;  /* 0x0000008800147202 */ /* 0x000fe40000000f00 */
[----:B------:R-:W-:-:S02]  /*12af0*/  MOV R160, R138 ;  /* 0x0000008a00a07202 */ /* 0x000fc40000000f00 */
[----:B------:R-:W-:Y:S02]  /*12b00*/  MOV R136, R18 ;  /* 0x0000001200887202 */ /* 0x000fe40000000f00 */
[----:B------:R-:W-:Y:S01]  /*12b10*/  MOV R138, R22 ;  /* 0x00000016008a7202 */ /* 0x000fe20000000f00 */
[----:B------:R-:W-:Y:S01]  /*12b20*/  IMAD.MOV.U32 R22, RZ, RZ, R23 ;  /* 0x000000ffff167224 */ /* 0x000fe200078e0017 */
[----:B------:R-:W-:Y:S01]  /*12b30*/  MOV R18, R121 ;  /* 0x0000007900127202 */ /* 0x000fe20000000f00 */
[----:B------:R-:W-:Y:S01]  /*12b40*/  FADD.FTZ R3, R237, R155 ;  /* 0x0000009bed037221 */ /* 0x000fe20000010000 */
[----:B------:R-:W-:Y:S01]  /*12b50*/  MOV R19, R232 ;  /* 0x000000e800137202 */ /* 0x000fe20000000f00 */
[----:B------:R-:W-:Y:S01]  /*12b60*/  IMAD.MOV.U32 R155, RZ, RZ, R101 ;  /* 0x000000ffff9b7224 */ /* 0x000fe200078e0065 */
[----:B------:R-:W-:Y:S01]  /*12b70*/  MOV R23, R137 ;  /* 0x0000008900177202 */ /* 0x000fe20000000f00 */
[----:B--2---:R-:W-:Y:S01]  /*12b80*/  HMMA.16816.F32 R84, R4, R14, R64 ;  /* 0x0000000e0454723c */ /* 0x004fe20000001840 */
[----:B------:R-:W-:-:S02]  /*12b90*/  MOV R140, R100 ;  /* 0x00000064008c7202 */ /* 0x000fc40000000f00 */
[----:B------:R-:W-:Y:S02]  /*12ba0*/  MOV R154, R102 ;  /* 0x00000066009a7202 */ /* 0x000fe40000000f00 */
[----:B------:R-:W-:-:S03]  /*12bb0*/  MOV R153, R103 ;  /* 0x0000006700997202 */ /* 0x000fc60000000f00 */
[----:B------:R-:W-:Y:S01]  /*12bc0*/  HMMA.16816.F32 R80, R4, R24, R60 ;  /* 0x000000180450723c */ /* 0x000fe2000000183c */
[----:B------:R-:W-:Y:S01]  /*12bd0*/  MOV R137, R20 ;  /* 0x0000001400897202 */ /* 0x000fe20000000f00 */
[----:B------:R-:W-:Y:S01]  /*12be0*/  IMAD.MOV.U32 R20, RZ, RZ, R21 ;  /* 0x000000ffff147224 */ /* 0x000fe200078e0015 */
[----:B------:R-:W-:Y:S01]  /*12bf0*/  MOV R21, R18 ;  /* 0x0000001200157202 */ /* 0x000fe20000000f00 */
[----:B------:R-:W-:Y:S01]  /*12c00*/  FADD.FTZ R0, R231, R0 ;  /* 0x00000000e7007221 */ /* 0x000fe20000010000 */
[----:B------:R-:W-:-:S03]  /*12c10*/  MOV R18, R19 ;  /* 0x0000001300127202 */ /* 0x000fc60000000f00 */
[----:B------:R-:W-:Y:S01]  /*12c20*/  HMMA.16816.F32 R76, R4, R26, R56 ;  /* 0x0000001a044c723c */ /* 0x000fe20000001838 */
[----:B------:R-:W-:Y:S01]  /*12c30*/  IMAD.MOV.U32 R19, RZ, RZ, R16 ;  /* 0x000000ffff137224 */ /* 0x000fe200078e0010 */
[----:B------:R-:W-:-:S06]  /*12c40*/  MOV R16, R224 ;  /* 0x000000e000107202 */ /* 0x000fcc0000000f00 */
[C---:B----4-:R-:W-:Y:S01]  /*12c50*/  HMMA.16816.F32 R72, R4.reuse, R32, R52 ;  /* 0x000000200448723c */ /* 0x050fe20000001834 */
[----:B------:R2:W-:Y:S07]  /*12c60*/  MUFU.EX2 R123, R147 ;  /* 0x00000093007b7308 */ /* 0x0005ee0000000800 */
[C---:B------:R-:W-:Y:S01]  /*12c70*/  HMMA.16816.F32 R40, R4.reuse, R30, R36 ;  /* 0x0000001e0428723c */ /* 0x040fe20000001824 */
[----:B-1----:R-:W-:Y:S01]  /*12c80*/  MOV R161, R138 ;  /* 0x0000008a00a17202 */ /* 0x002fe20000000f00 */
[----:B------:R-:W-:Y:S01]  /*12c90*/  FADD.FTZ R2, R9, R2 ;  /* 0x0000000209027221 */ /* 0x000fe20000010000 */
[----:B------:R-:W1:Y:S01]  /*12ca0*/  MUFU.EX2 R122, R148 ;  /* 0x00000094007a7308 */ /* 0x000e620000000800 */
[----:B------:R4:W5:Y:S04]  /*12cb0*/  LDL.LU R237, [R1+0x114] ;  /* 0x0001140001ed7983 */ /* 0x0009680000300800 */
[----:B------:R-:W-:Y:S01]  /*12cc0*/  HMMA.16816.F32 R100, R4, R12, R68 ;  /* 0x0000000c0464723c */ /* 0x000fe20000001844 */
[----:B------:R-:W-:-:S07]  /*12cd0*/  FADD.FTZ R0, R160, R0 ;  /* 0x00000000a0007221 */ /* 0x000fce0000010000 */
[C---:B------:R-:W-:Y:S01]  /*12ce0*/  HMMA.16816.F32 R64, R4.reuse, R28, R44 ;  /* 0x0000001c0440723c */ /* 0x040fe2000000182c */
[----:B------:R-:W-:Y:S01]  /*12cf0*/  FADD.FTZ R60, R230, R8 ;  /* 0x00000008e63c7221 */ /* 0x000fe20000010000 */
[----:B------:R-:W-:Y:S01]  /*12d00*/  MOV R138, R23 ;  /* 0x00000017008a7202 */ /* 0x000fe20000000f00 */
[----:B---3--:R-:W-:Y:S01]  /*12d10*/  IMAD.MOV.U32 R163, RZ, RZ, R21 ;  /* 0x000000ffffa37224 */ /* 0x008fe200078e0015 */
[----:B------:R-:W-:Y:S01]  /*12d20*/  MOV R162, R20 ;  /* 0x0000001400a27202 */ /* 0x000fe20000000f00 */
[----:B------:R-:W-:Y:S01]  /*12d30*/  IMAD.MOV.U32 R174, RZ, RZ, R16 ;  /* 0x000000ffffae7224 */ /* 0x000fe200078e0010 */
[----:B------:R-:W-:Y:S01]  /*12d40*/  MOV R172, R18 ;  /* 0x0000001200ac7202 */ /* 0x000fe20000000f00 */
[----:B------:R-:W-:Y:S01]  /*12d50*/  MUFU.EX2 R121, R149 ;  /* 0x0000009500797308 */ /* 0x000fe20000000800 */
[----:B------:R-:W-:Y:S01]  /*12d60*/  HMMA.16816.F32 R68, R4, R34, R48 ;  /* 0x000000220444723c */ /* 0x000fe20000001830 */
[----:B------:R-:W-:Y:S01]  /*12d70*/  IMAD.MOV.U32 R160, RZ, RZ, R22 ;  /* 0x000000ffffa07224 */ /* 0x000fe200078e0016 */
[----:B------:R-:W-:Y:S01]  /*12d80*/  MOV R173, R19 ;  /* 0x0000001300ad7202 */ /* 0x000fe20000000f00 */
[----:B------:R-:W3:Y:S04]  /*12d90*/  LDSM.16.MT88.4 R20, [R225+0xb000] ;  /* 0x00b00000e114783b */ /* 0x000ee80000004200 */
[----:B------:R-:W-:Y:S01]  /*12da0*/  F2FP.PACK_AB R4, R130, R213 ;  /* 0x000000d58204723e */ /* 0x000fe200000000ff */
[----:B------:R-:W-:Y:S01]  /*12db0*/  LDSM.16.MT88.4 R8, [R227+0xb000] ;  /* 0x00b00000e308783b */ /* 0x000fe20000004200 */
[----:B------:R-:W-:-:S02]  /*12dc0*/  F2FP.PACK_AB R5, R126, R127 ;  /* 0x0000007f7e05723e */ /* 0x000fc400000000ff */
[----:B------:R-:W-:Y:S01]  /*12dd0*/  F2FP.PACK_AB R6, R128, R129 ;  /* 0x000000818006723e */ /* 0x000fe200000000ff */
[----:B------:R-:W-:Y:S01]  /*12de0*/  MUFU.EX2 R120, R150 ;  /* 0x0000009600787308 */ /* 0x000fe20000000800 */
[----:B------:R-:W-:Y:S01]  /*12df0*/  F2FP.PACK_AB R7, R124, R125 ;  /* 0x0000007d7c07723e */ /* 0x000fe200000000ff */
[----:B------:R-:W-:Y:S01]  /*12e00*/  FADD.FTZ R3, R235, R3 ;  /* 0x00000003eb037221 */ /* 0x000fe20000010000 */
[----:B--2---:R-:W-:Y:S01]  /*12e10*/  MOV R147, R17 ;  /* 0x0000001100937202 */ /* 0x004fe20000000f00 */
[----:B------:R4:W5:Y:S04]  /*12e20*/  LDL.LU R236, [R1+0x110] ;  /* 0x0001100001ec7983 */ /* 0x0009680000300800 */
[C---:B------:R-:W-:Y:S01]  /*12e30*/  HMMA.16816.F32 R56, R4.reuse, R12, R96 ;  /* 0x0000000c0438723c */ /* 0x040fe20000001860 */
[----:B------:R-:W2:Y:S07]  /*12e40*/  LDSM.16.MT88.4 R16, [R228+0xb000] ;  /* 0x00b00000e410783b */ /* 0x000eae0000004200 */
[C---:B------:R-:W-:Y:S01]  /*12e50*/  HMMA.16816.F32 R52, R4.reuse, R14, R92 ;  /* 0x0000000e0434723c */ /* 0x040fe2000000185c */
[----:B------:R-:W1:Y:S01]  /*12e60*/  LDSM.16.MT88.4 R12, [R226+0xb000] ;  /* 0x00b00000e20c783b */ /* 0x000e620000004200 */
[----:B------:R1:W-:Y:S06]  /*12e70*/  MUFU.EX2 R96, R151 ;  /* 0x0000009700607308 */ /* 0x0003ec0000000800 */
        /* <DEDUP_REMOVED lines=8> */
[----:B------:R-:W2:Y:S01]  /*12f00*/  MUFU.EX2 R95, R157 ;  /* 0x0000009d005f7308 */ /* 0x000ea20000000800 */
[----:B------:R-:W-:-:S02]  /*12f10*/  FADD.FTZ R2, R173, R2 ;  /* 0x00000002ad027221 */ /* 0x000fc40000010000 */
[----:B------:R-:W-:Y:S01]  /*12f20*/  FADD.FTZ R0, R172, R0 ;  /* 0x00000000ac007221 */ /* 0x000fe20000010000 */
[----:B------:R-:W-:Y:S01]  /*12f30*/  MOV R98, R146 ;  /* 0x0000009200627202 */ /* 0x000fe20000000f00 */
[----:B------:R-:W-:Y:S01]  /*12f40*/  IMAD.MOV.U32 R97, RZ, RZ, R144 ;  /* 0x000000ffff617224 */ /* 0x000fe200078e0090 */
[----:B------:R4:W5:Y:S02]  /*12f50*/  LDL.LU R235, [R1+0x10c] ;  /* 0x00010c0001eb7983 */ /* 0x0009640000300800 */
[----:B------:R-:W-:Y:S01]  /*12f60*/  MUFU.EX2 R94, R158 ;  /* 0x0000009e005e7308 */ /* 0x000fe20000000800 */
[C---:B------:R-:W-:Y:S01]  /*12f70*/  HMMA.16816.F32 R32, R4.reuse, R34, R108 ;  /* 0x000000220420723c */ /* 0x040fe2000000186c */
[----:B------:R-:W-:Y:S01]  /*12f80*/  MOV R99, R145 ;  /* 0x0000009100637202 */ /* 0x000fe20000000f00 */
[----:B-1----:R-:W1:Y:S05]  /*12f90*/  LDSM.16.MT88.4 R148, [R225+0xb800] ;  /* 0x00b80000e194783b */ /* 0x002e6a0000004200 */
[----:B------:R-:W1:Y:S01]  /*12fa0*/  MUFU.EX2 R93, R159 ;  /* 0x0000009f005d7308 */ /* 0x000e620000000800 */
[----:B------:R-:W-:Y:S07]  /*12fb0*/  HMMA.16816.F32 R28, R4, R30, R88 ;  /* 0x0000001e041c723c */ /* 0x000fee0000001858 */
[----:B------:R-:W-:Y:S01]  /*12fc0*/  MUFU.EX2 R92, R175 ;  /* 0x000000af005c7308 */ /* 0x000fe20000000800 */
[----:B------:R-:W-:-:S02]  /*12fd0*/  FADD.FTZ R3, R229, R3 ;  /* 0x00000003e5037221 */ /* 0x000fc40000010000 */
        /* <DEDUP_REMOVED lines=11> */
[----:B------:R-:W-:-:S02]  /*13090*/  MOV R104, R193 ;  /* 0x000000c100687202 */ /* 0x000fc40000000f00 */
[----:B------:R-:W-:Y:S01]  /*130a0*/  MOV R105, R139 ;  /* 0x0000008b00697202 */ /* 0x000fe20000000f00 */
[----:B------:R-:W-:Y:S01]  /*130b0*/  MUFU.EX2 R90, R178 ;  /* 0x000000b2005a7308 */ /* 0x000fe20000000800 */
[----:B------:R-:W-:Y:S01]  /*130c0*/  IMAD.MOV.U32 R106, RZ, RZ, R156 ;  /* 0x000000ffff6a7224 */ /* 0x000fe200078e009c */
[----:B------:R-:W-:Y:S01]  /*130d0*/  MOV R113, R153 ;  /* 0x0000009900717202 */ /* 0x000fe20000000f00 */
[----:B------:R-:W-:Y:S01]  /*130e0*/  IMAD.MOV.U32 R112, RZ, RZ, R154 ;  /* 0x000000ffff707224 */ /* 0x000fe200078e009a */
[----:B------:R-:W-:Y:S01]  /*130f0*/  MOV R114, R152 ;  /* 0x0000009800727202 */ /* 0x000fe20000000f00 */
[----:B------:R4:W5:Y:S03]  /*13100*/  LDL.LU R234, [R1+0x108] ;  /* 0x0001080001ea7983 */ /* 0x0009660000300800 */
[----:B------:R-:W-:Y:S08]  /*13110*/  MUFU.EX2 R89, R188 ;  /* 0x000000bc00597308 */ /* 0x000ff00000000800 */
[----:B------:R-:W4:Y:S01]  /*13120*/  MUFU.EX2 R88, R177 ;  /* 0x000000b100587308 */ /* 0x000f220000000800 */
[----:B------:R-:W-:-:S02]  /*13130*/  F2FP.PACK_AB R4, R122, R123 ;  /* 0x0000007b7a04723e */ /* 0x000fc400000000ff */
[----:B--2---:R-:W-:Y:S02]  /*13140*/  F2FP.PACK_AB R5, R95, R96 ;  /* 0x000000605f05723e */ /* 0x004fe400000000ff */
[----:B------:R-:W-:Y:S02]  /*13150*/  F2FP.PACK_AB R6, R120, R121 ;  /* 0x000000797806723e */ /* 0x000fe400000000ff */
[----:B-1----:R-:W-:Y:S01]  /*13160*/  F2FP.PACK_AB R7, R93, R94 ;  /* 0x0000005e5d07723e */ /* 0x002fe200000000ff */
[----:B------:R-:W-:Y:S01]  /*13170*/  FADD.FTZ R3, R174, R3 ;  /* 0x00000003ae037221 */ /* 0x000fe20000010000 */
[----:B------:R-:W-:Y:S01]  /*13180*/  MOV R111, R155 ;  /* 0x0000009b006f7202 */ /* 0x000fe20000000f00 */
[----:B------:R-:W-:Y:S01]  /*13190*/  FADD.FTZ R24, R163, R24 ;  /* 0x00000018a3187221 */ /* 0x000fe20000010000 */
[----:B------:R-:W-:Y:S01]  /*131a0*/  MOV R107, R161 ;  /* 0x000000a1006b7202 */ /* 0x000fe20000000f00 */
[----:B------:R-:W-:Y:S01]  /*131b0*/  IMAD.MOV.U32 R143, RZ, RZ, R180 ;  /* 0x000000ffff8f7224 */ /* 0x000fe200078e00b4 */
[----:B------:R-:W-:Y:S01]  /*131c0*/  MUFU.EX2 R27, R164 ;  /* 0x000000a4001b7308 */ /* 0x000fe20000000800 */
[C---:B---3--:R-:W-:Y:S01]  /*131d0*/  HMMA.16816.F32 R100, R4.reuse, R20, R100 ;  /* 0x000000140464723c */ /* 0x048fe20000001864 */
[----:B------:R-:W-:Y:S01]  /*131e0*/  FADD.FTZ R3, R162, R3 ;  /* 0x00000003a2037221 */ /* 0x000fe20000010000 */
[----:B------:R-:W-:Y:S01]  /*131f0*/  MOV R163, R182 ;  /* 0x000000b600a37202 */ /* 0x000fe20000000f00 */
[----:B------:R1:W5:Y:S05]  /*13200*/  LDL.LU R233, [R1+0x104] ;  /* 0x0001040001e97983 */ /* 0x00036a0000300800 */
[----:B------:R-:W-:Y:S01]  /*13210*/  HMMA.16816.F32 R84, R4, R22, R84 ;  /* 0x000000160454723c */ /* 0x000fe20000001854 */
[----:B------:R-:W-:-:S07]  /*13220*/  MOV R162, R183 ;  /* 0x000000b700a27202 */ /* 0x000fce0000000f00 */
[C---:B------:R-:W-:Y:S08]  /*13230*/  HMMA.16816.F32 R80, R4.reuse, R16, R80 ;  /* 0x000000100450723c */ /* 0x040ff00000001850 */
[C---:B------:R-:W-:Y:S08]  /*13240*/  HMMA.16816.F32 R76, R4.reuse, R18, R76 ;  /* 0x00000012044c723c */ /* 0x040ff0000000184c */
[C---:B------:R-:W-:Y:S08]  /*13250*/  HMMA.16816.F32 R72, R4.reuse, R12, R72 ;  /* 0x0000000c0448723c */ /* 0x040ff00000001848 */
[C---:B------:R-:W-:Y:S08]  /*13260*/  HMMA.16816.F32 R68, R4.reuse, R14, R68 ;  /* 0x0000000e0444723c */ /* 0x040ff00000001844 */
[C---:B------:R-:W-:Y:S08]  /*13270*/  HMMA.16816.F32 R64, R4.reuse, R8, R64 ;  /* 0x000000080440723c */ /* 0x040ff00000001840 */
[----:B------:R-:W-:Y:S01]  /*13280*/  HMMA.16816.F32 R40, R4, R10, R40 ;  /* 0x0000000a0428723c */ /* 0x000fe20000001828 */
[----:B------:R-:W-:Y:S01]  /*13290*/  FADD.FTZ R3, R172, R3 ;  /* 0x00000003ac037221 */ /* 0x000fe20000010000 */
[----:B------:R-:W-:Y:S01]  /*132a0*/  MUFU.EX2 R26, R165 ;  /* 0x000000a5001a7308 */ /* 0x000fe20000000800 */
[----:B------:R-:W-:Y:S04]  /*132b0*/  LDSM.16.MT88.4 R180, [R226+0xb800] ;  /* 0x00b80000e2b4783b */ /* 0x000fe80000004200 */
[----:B------:R-:W-:Y:S01]  /*132c0*/  F2FP.PACK_AB R4, R91, R92 ;  /* 0x0000005c5b04723e */ /* 0x000fe200000000ff */
[----:B------:R1:W5:Y:S01]  /*132d0*/  LDL.LU R232, [R1+0x100] ;  /* 0x0001000001e87983 */ /* 0x0003620000300800 */
[----:B----4-:R-:W-:-:S02]  /*132e0*/  F2FP.PACK_AB R5, R63, R88 ;  /* 0x000000583f05723e */ /* 0x010fc400000000ff */
[----:B------:R-:W-:Y:S01]  /*132f0*/  F2FP.PACK_AB R6, R89, R90 ;  /* 0x0000005a5906723e */ /* 0x000fe200000000ff */
[----:B------:R-:W-:Y:S01]  /*13300*/  MUFU.EX2 R25, R166 ;  /* 0x000000a600197308 */ /* 0x000fe20000000800 */
[----:B------:R-:W-:Y:S01]  /*13310*/  F2FP.PACK_AB R7, R61, R62 ;  /* 0x0000003e3d07723e */ /* 0x000fe200000000ff */
[----:B------:R1:W5:Y:S04]  /*13320*/  LDL.LU R231, [R1+0xfc] ;  /* 0x0000fc0001e77983 */ /* 0x0003680000300800 */
[----:B------:R1:W5:Y:S02]  /*13330*/  LDL.LU R230, [R1+0xf8] ;  /* 0x0000f80001e67983 */ /* 0x0003640000300800 */
        /* <DEDUP_REMOVED lines=8> */
[----:B------:R-:W2:Y:S01]  /*133c0*/  MUFU.EX2 R18, R191 ;  /* 0x000000bf00127308 */ /* 0x000ea20000000800 */
[----:B------:R-:W-:Y:S04]  /*133d0*/  LDSM.16.MT88.4 R12, [R227+0xb800] ;  /* 0x00b80000e30c783b */ /* 0x000fe80000004200 */
[----:B------:R1:W5:Y:S01]  /*133e0*/  LDL.LU R229, [R1+0xf4] ;  /* 0x0000f40001e57983 */ /* 0x0003620000300800 */
[----:B------:R-:W-:-:S02]  /*133f0*/  FADD.FTZ R4, R173, R24 ;  /* 0x00000018ad047221 */ /* 0x000fc40000010000 */
[----:B------:R-:W-:Y:S02]  /*13400*/  FADD.FTZ R6, R163, R2 ;  /* 0x00000002a3067221 */ /* 0x000fe40000010000 */
[----:B------:R-:W-:Y:S01]  /*13410*/  FADD.FTZ R5, R162, R0 ;  /* 0x00000000a2057221 */ /* 0x000fe20000010000 */
[----:B------:R-:W3:Y:S01]  /*13420*/  MUFU.EX2 R10, R214 ;  /* 0x000000d6000a7308 */ /* 0x000ee20000000800 */
[----:B------:R-:W-:Y:S01]  /*13430*/  FADD.FTZ R2, R115, R4 ;  /* 0x0000000473027221 */ /* 0x000fe20000010000 */
[----:B------:R1:W5:Y:S01]  /*13440*/  LDL.LU R224, [R1+0xf0] ;  /* 0x0000f00001e07983 */ /* 0x0003620000300800 */
[----:B------:R-:W-:Y:S02]  /*13450*/  FADD.FTZ R0, R116, R3 ;  /* 0x0000000374007221 */ /* 0x000fe40000010000 */
[----:B------:R-:W-:Y:S02]  /*13460*/  FADD.FTZ R4, R117, R6 ;  /* 0x0000000675047221 */ /* 0x000fe40000010000 */
[----:B------:R-:W-:-:S02]  /*13470*/  FADD.FTZ R3, R118, R5 ;  /* 0x0000000576037221 */ /* 0x000fc40000010000 */
[----:B------:R-:W-:Y:S02]  /*13480*/  FADD.FTZ R2, R119, R2 ;  /* 0x0000000277027221 */ /* 0x000fe40000010000 */
[----:B------:R-:W-:Y:S02]  /*13490*/  FADD.FTZ R0, R104, R0 ;  /* 0x0000000068007221 */ /* 0x000fe40000010000 */
[----:B------:R-:W-:Y:S01]  /*134a0*/  FADD.FTZ R5, R105, R4 ;  /* 0x0000000469057221 */ /* 0x000fe20000010000 */
[----:B------:R-:W-:Y:S01]  /*134b0*/  MOV R116, R142 ;  /* 0x0000008e00747202 */ /* 0x000fe20000000f00 */
[----:B------:R-:W-:Y:S01]  /*134c0*/  FADD.FTZ R4, R106, R3 ;  /* 0x000000036a047221 */ /* 0x000fe20000010000 */
[----:B------:R-:W-:Y:S01]  /*134d0*/  MOV R117, R143 ;  /* 0x0000008f00757202 */ /* 0x000fe20000000f00 */
[----:B------:R-:W-:Y:S02]  /*134e0*/  IMAD.MOV.U32 R115, RZ, RZ, R141 ;  /* 0x000000ffff737224 */ /* 0x000fe400078e008d */
[----:B------:R-:W-:-:S02]  /*134f0*/  FADD.FTZ R2, R111, R2 ;  /* 0x000000026f027221 */ /* 0x000fc40000010000 */
[----:B------:R-:W-:Y:S01]  /*13500*/  FADD.FTZ R0, R112, R0 ;  /* 0x0000000070007221 */ /* 0x000fe20000010000 */
[----:B------:R-:W-:Y:S01]  /*13510*/  MOV R119, R198 ;  /* 0x000000c600777202 */ /* 0x000fe20000000f00 */
[----:B------:R-:W-:Y:S01]  /*13520*/  FADD.FTZ R5, R113, R5 ;  /* 0x0000000571057221 */ /* 0x000fe20000010000 */
[----:B------:R-:W-:Y:S01]  /*13530*/  MOV R104, R199 ;  /* 0x000000c700687202 */ /* 0x000fe20000000f00 */
[----:B------:R-:W-:Y:S02]  /*13540*/  IMAD.MOV.U32 R118, RZ, RZ, R197 ;  /* 0x000000ffff767224 */ /* 0x000fe400078e00c5 */
[----:B------:R-:W-:Y:S02]  /*13550*/  FADD.FTZ R4, R114, R4 ;  /* 0x0000000472047221 */ /* 0x000fe40000010000 */
[----:B------:R-:W-:Y:S02]  /*13560*/  FADD.FTZ R2, R115, R2 ;  /* 0x0000000273027221 */ /* 0x000fe40000010000 */
[----:B------:R-:W-:Y:S01]  /*13570*/  FADD.FTZ R0, R116, R0 ;  /* 0x0000000074007221 */ /* 0x000fe20000010000 */
[----:B------:R-:W-:Y:S01]  /*13580*/  MOV R106, R140 ;  /* 0x0000008c006a7202 */ /* 0x000fe20000000f00 */
[----:B------:R-:W-:-:S02]  /*13590*/  IMAD.MOV.U32 R105, RZ, RZ, R196 ;  /* 0x000000ffff697224 */ /* 0x000fc400078e00c4 */
        /* <DEDUP_REMOVED lines=45> */
[----:B------:R-:W-:Y:S01]  /*13870*/  FADD.FTZ R4, R88, R4 ;  /* 0x0000000458047221 */ /* 0x000fe20000010000 */
[----:B------:R-:W4:Y:S01]  /*13880*/  MUFU.EX2 R22, R168 ;  /* 0x000000a800167308 */ /* 0x000f220000000800 */
[----:B------:R-:W-:Y:S02]  /*13890*/  FADD.FTZ R2, R123, R2 ;  /* 0x000000027b027221 */ /* 0x000fe40000010000 */
[----:B------:R-:W-:-:S02]  /*138a0*/  FADD.FTZ R0, R96, R0 ;  /* 0x0000000060007221 */ /* 0x000fc40000010000 */
[----:B------:R-:W-:Y:S02]  /*138b0*/  FADD.FTZ R5, R91, R5 ;  /* 0x000000055b057221 */ /* 0x000fe40000010000 */
        /* <DEDUP_REMOVED lines=15> */
[----:B------:R-:W-:-:S07]  /*139b0*/  FADD.FTZ R0, R93, R0 ;  /* 0x000000005d007221 */ /* 0x000fce0000010000 */
[----:B------:R1:W-:Y:S01]  /*139c0*/  MUFU.EX2 R23, R167 ;  /* 0x000000a700177308 */ /* 0x0003e20000000800 */
[----:B--2---:R-:W-:-:S07]  /*139d0*/  FADD.FTZ R5, R18, R5 ;  /* 0x0000000512057221 */ /* 0x004fce0000010000 */
[----:B------:R-:W2:Y:S01]  /*139e0*/  MUFU.EX2 R20, R170 ;  /* 0x000000aa00147308 */ /* 0x000ea20000000800 */
[----:B---3--:R-:W-:Y:S01]  /*139f0*/  FADD.FTZ R4, R10, R4 ;  /* 0x000000040a047221 */ /* 0x008fe20000010000 */
[----:B-1----:R-:W1:Y:S06]  /*13a00*/  LDSM.16.MT88.4 R164, [R228+0xb800] ;  /* 0x00b80000e4a4783b */ /* 0x002e6c0000004200 */
[----:B------:R-:W3:Y:S01]  /*13a10*/  MUFU.EX2 R11, R220 ;  /* 0x000000dc000b7308 */ /* 0x000ee20000000800 */
[----:B------:R-:W-:-:S07]  /*13a20*/  FADD.FTZ R2, R27, R2 ;  /* 0x000000021b027221 */ /* 0x000fce0000010000 */
[----:B------:R-:W2:Y:S01]  /*13a30*/  MUFU.EX2 R7, R219 ;  /* 0x000000db00077308 */ /* 0x000ea20000000800 */
[----:B----4-:R-:W-:Y:S02]  /*13a40*/  FADD.FTZ R0, R22, R0 ;  /* 0x0000000016007221 */ /* 0x010fe40000010000 */
        /* <DEDUP_REMOVED lines=8> */
[----:B--2---:R-:W-:Y:S02]  /*13ad0*/  FADD.FTZ R0, R20, R0 ;  /* 0x0000000014007221 */ /* 0x004fe40000010000 */
[----:B---3--:R-:W-:Y:S02]  /*13ae0*/  FADD.FTZ R5, R11, R5 ;  /* 0x000000050b057221 */ /* 0x008fe40000010000 */
[----:B------:R-:W-:Y:S02]  /*13af0*/  FADD.FTZ R4, R7, R4 ;  /* 0x0000000407047221 */ /* 0x000fe40000010000 */
[----:B------:R-:W-:Y:S02]  /*13b00*/  FADD.FTZ R2, R23, R2 ;  /* 0x0000000217027221 */ /* 0x000fe40000010000 */
        /* <DEDUP_REMOVED lines=16> */
[----:B------:R-:W-:-:S04]  /*13c10*/  IMAD.MOV.U32 R3, RZ, RZ, R200 ;  /* 0x000000ffff037224 */ /* 0x000fc800078e00c8 */
[----:B------:R-:W-:Y:S01]  /*13c20*/  HMMA.16816.F32 R144, R192, R150, R84 ;  /* 0x00000096c090723c */ /* 0x000fe20000001854 */
[----:B------:R-:W-:-:S07]  /*13c30*/  @P0 MOV R3, R200 ;  /* 0x000000c800030202 */ /* 0x000fce0000000f00 */
[C---:B-1----:R-:W-:Y:S08]  /*13c40*/  HMMA.16816.F32 R156, R192.reuse, R164, R80 ;  /* 0x000000a4c09c723c */ /* 0x042ff00000001850 */
[C---:B------:R-:W-:Y:S08]  /*13c50*/  HMMA.16816.F32 R160, R192.reuse, R166, R76 ;  /* 0x000000a6c0a0723c */ /* 0x040ff0000000184c */
[C---:B------:R-:W-:Y:S08]  /*13c60*/  HMMA.16816.F32 R172, R192.reuse, R180, R72 ;  /* 0x000000b4c0ac723c */ /* 0x040ff00000001848 */
[----:B------:R-:W-:Y:S01]  /*13c70*/  HMMA.16816.F32 R176, R192, R182, R68 ;  /* 0x000000b6c0b0723c */ /* 0x000fe20000001844 */
[----:B------:R-:W-:-:S02]  /*13c80*/  MOV R73, R202 ;  /* 0x000000ca00497202 */ /* 0x000fc40000000f00 */
[----:B------:R-:W-:-:S05]  /*13c90*/  MOV R74, R203 ;  /* 0x000000cb004a7202 */ /* 0x000fca0000000f00 */
[----:B------:R-:W-:Y:S01]  /*13ca0*/  HMMA.16816.F32 R140, R196, R148, R56 ;  /* 0x00000094c48c723c */ /* 0x000fe20000001838 */
[----:B------:R-:W-:Y:S01]  /*13cb0*/  MOV R72, R201 ;  /* 0x000000c900487202 */ /* 0x000fe20000000f00 */
[----:B------:R-:W-:Y:S01]  /*13cc0*/  @P0 IMAD.MOV.U32 R74, RZ, RZ, R203 ;  /* 0x000000ffff4a0224 */ /* 0x000fe200078e00cb */
[----:B------:R-:W-:-:S05]  /*13cd0*/  @P0 MOV R73, R202 ;  /* 0x000000ca00490202 */ /* 0x000fca0000000f00 */
[----:B------:R-:W-:Y:S01]  /*13ce0*/  HMMA.16816.F32 R152, R196, R164, R48 ;  /* 0x000000a4c498723c */ /* 0x000fe20000001830 */
[----:B------:R-:W-:-:S07]  /*13cf0*/  @P0 MOV R72, R201 ;  /* 0x000000c900480202 */ /* 0x000fce0000000f00 */
        /* <DEDUP_REMOVED lines=9> */
.L_x_264:
[----:B--2---:R-:W-:-:S12]  /*13d90*/  UIADD3 UR33, UR8, -0x1, URZ ;  /* 0xffffffff08217890 */ /* 0x004fd8000fffe03f */
.L_x_268:
[----:B--2---:R-:W-:-:S13]  /*13da0*/  ISETP.LE.AND P0, PT, RZ, UR33, PT ;  /* 0x00000021ff007c0c */ /* 0x004fda000bf03270 */
        /* <DEDUP_REMOVED lines=47> */
.L_x_272:
        /* <DEDUP_REMOVED lines=9> */
[----:B------:R-:W-:Y:S02]  /*14130*/  IMAD.U32 R0, RZ, RZ, UR54 ;  /* 0x00000036ff007e24 */ /* 0x000fe4000f8e00ff */
[----:B------:R-:W-:Y:S01]  /*14140*/  IMAD.U32 R5, RZ, RZ, UR54 ;  /* 0x00000036ff057e24 */ /* 0x000fe2000f8e00ff */
[----:B------:R-:W-:Y:S02]  /*14150*/  UIADD3 UR7, UR55, UR7, URZ ;  /* 0x0000000737077290 */ /* 0x000fe4000fffe03f */
[----:B--2---:R-:W-:Y:S04]  /*14160*/  LEA R0, P3, R0, R2, 0x7 ;  /* 0x0000000200007211 */ /* 0x004fe800078638ff */
[----:B------:R-:W-:Y:S01]  /*14170*/  IMAD.U32 R2, RZ, RZ, UR7 ;  /* 0x00000007ff027e24 */ /* 0x000fe2000f8e00ff */
[----:B------:R-:W-:Y:S04]  /*14180*/  @!P0 IADD3 R3, P2, R0, UR25, RZ ;  /* 0x0000001900038c10 */ /* 0x000fe8000ff5e0ff */
        /* <DEDUP_REMOVED lines=41> */
[C---:B------:R-:W-:Y:S02]  /*14420*/  @!P0 IADD3.X R9, R2.reuse, UR21, RZ, P4, !PT ;  /* 0x0000001502098c10 */ /* 0x040fe4000a7fe4ff */
        /* <DEDUP_REMOVED lines=29> */
.L_x_270:
[----:B------:R-:W2:Y:S01]  /*14600*/  LDL.64 R4, [R1+0xc0] ;  /* 0x0000c00001047983 */ /* 0x000ea20000100a00 */
[----:B------:R-:W-:Y:S04]  /*14610*/  DEPBAR.LE SB0, 0x0 ;  /* 0x000080000000791a */ /* 0x000fe80000000000 */
[----:B-1----:R-:W-:Y:S01]  /*14620*/  MOV R2, UR33 ;  /* 0x0000002100027c02 */ /* 0x002fe20008000f00 */
[----:B------:R-:W-:Y:S01]  /*14630*/  BAR.SYNC.DEFER_BLOCKING 0x0 ;  /* 0x0000000000007b1d */ /* 0x000fe20000010000 */
[----:B------:R-:W-:Y:S02]  /*14640*/  USHF.R.S32.HI UR5, URZ, 0x1f, UR33 ;  /* 0x0000001f3f057899 */ /* 0x000fe40008011421 */
[----:B------:R-:W-:Y:S04]  /*14650*/  UIMAD UR4, UR26, UR33, URZ ;  /* 0x000000211a0472a4 */ /* 0x000fe8000f8e023f */
        /* <DEDUP_REMOVED lines=21> */
[----:B------:R-:W-:Y:S02]  /*147b0*/  @!P0 IADD3 R7, P4, R2, UR12, RZ ;  /* 0x0000000c02078c10 */ /* 0x000fe4000ff9e0ff */
[----:B------:R-:W-:Y:S01]  /*147c0*/  @!P0 LEA.HI.X R11, R5, c[0x0][0x174], R8, 0x1, P5 ;  /* 0x00005d00050b8a11 */ /* 0x000fe200028f0c08 */
[----:B------:R-:W-:Y:S01]  /*147d0*/  @P0 STS.128 [R243+0x8800], RZ ;  /* 0x008800fff3000388 */ /* 0x000fe20000000c00 */
[----:B------:R-:W-:Y:S02]  /*147e0*/  @!P0 IADD3.X R5, R0, UR11, RZ, P4, !PT ;  /* 0x0000000b00058c10 */ /* 0x000fe4000a7fe4ff */
[C---:B------:R-:W-:Y:S02]  /*147f0*/  @!P0 LEA R8, P4, R7.reuse, c[0x0][0x170], 0x1 ;  /* 0x00005c0007088a11 */ /* 0x040fe400078808ff */
[----:B------:R-:W-:Y:S02]  /*14800*/  @!P0 IADD3 R18, P3, R2, UR48, RZ ;  /* 0x0000003002128c10 */ /* 0x000fe4000ff7e0ff */
[----:B------:R-:W-:Y:S01]  /*14810*/  @!P0 LEA.HI.X R9, R7, c[0x0][0x174], R5, 0x1, P4 ;  /* 0x00005d0007098a11 */ /* 0x000fe200020f0c05 */
[----:B------:R-:W-:Y:S01]  /*14820*/  @!PT LDS RZ, [RZ] ;  /* 0x00000000fffff984 */ /* 0x000fe20000000800 */
[----:B------:R-:W-:Y:S01]  /*14830*/  @!PT LDS RZ, [RZ] ;  /* 0x00000000fffff984 */ /* 0x000fe20000000800 */
[----:B------:R-:W-:Y:S01]  /*14840*/  @!PT LDS RZ, [RZ] ;  /* 0x00000000fffff984 */ /* 0x000fe20000000800 */
[----:B------:R2:W-:Y:S01]  /*14850*/  @!P0 LDGSTS.E.BYPASS.LTC128B.128 [R243+0x8800], [R16.64] ;  /* 0x0880000010f38fae */ /* 0x0005e2000b901d74 */
[----:B------:R-:W-:Y:S02]  /*14860*/  @!P0 IADD3.X R20, R0, UR13, RZ, P3, !PT ;  /* 0x0000000d00148c10 */ /* 0x000fe40009ffe4ff */
[----:B------:R-:W-:Y:S02]  /*14870*/  @!P0 LEA R6, P3, R18, c[0x0][0x170], 0x1 ;  /* 0x00005c0012068a11 */ /* 0x000fe400078608ff */
        /* <DEDUP_REMOVED lines=12> */
[C---:B------:R-:W-:Y:S04]  /*14940*/  @!P0 LEA R2, P1, R3.reuse, c[0x0][0x170], 0x1 ;  /* 0x00005c0003028a11 */ /* 0x040fe800078208ff */
[----:B------:R-:W-:Y:S01]  /*14950*/  @!P0 LEA.HI.X R3, R3, c[0x0][0x174], R0, 0x1, P1 ;  /* 0x00005d0003038a11 */ /* 0x000fe200008f0c00 */
[----:B------:R-:W-:Y:S01]  /*14960*/  @P0 STS.128 [R243+0x9800], RZ ;  /* 0x009800fff3000388 */ /* 0x000fe20000000c00 */
[----:B------:R-:W-:Y:S07]  /*14970*/  ISETP.LT.AND P1, PT, RZ, UR33, PT ;  /* 0x00000021ff007c0c */ /* 0x000fee000bf21270 */
[----:B------:R-:W-:Y:S01]  /*14980*/  @!PT LDS RZ, [RZ] ;  /* 0x00000000fffff984 */ /* 0x000fe20000000800 */
[----:B------:R-:W-:Y:S01]  /*14990*/  @!PT LDS RZ, [RZ] ;  /* 0x00000000fffff984 */ /* 0x000fe20000000800 */
[----:B------:R-:W-:Y:S01]  /*149a0*/  @!PT LDS RZ, [RZ] ;  /* 0x00000000fffff984 */ /* 0x000fe20000000800 */
[----:B------:R3:W-:Y:S08]  /*149b0*/  @!P0 LDGSTS.E.BYPASS.LTC128B.128 [R243+0x9800], [R10.64] ;  /* 0x098000000af38fae */ /* 0x0007f0000b901d74 */
[----:B------:R-:W-:Y:S08]  /*149c0*/  @P0 STS.128 [R243+0xa000], RZ ;  /* 0x00a000fff3000388 */ /* 0x000ff00000000c00 */
        /* <DEDUP_REMOVED lines=19> */
[----:B------:R-:W-:Y:S08]  /*14b00*/  LDSM.16.M88.4 R128, [R231] ;  /* 0x00000000e780783b */ /* 0x000ff00000000200 */
[----:B--2---:R-:W4:Y:S08]  /*14b10*/  LDSM.16.M88.4 R16, [R224+0x4000] ;  /* 0x00400000e010783b */ /* 0x004f300000000200 */
[----:B------:R-:W3:Y:S08]  /*14b20*/  LDSM.16.M88.4 R124, [R231+0x2000] ;  /* 0x00200000e77c783b */ /* 0x000ef00000000200 */
[----:B------:R-:W2:Y:S08]  /*14b30*/  LDSM.16.M88.4 R32, [R224+0x4800] ;  /* 0x00480000e020783b */ /* 0x000eb00000000200 */
[----:B------:R-:W2:Y:S08]  /*14b40*/  LDSM.16.M88.4 R48, [R224+0x5000] ;  /* 0x00500000e030783b */ /* 0x000eb00000000200 */
[----:B------:R-:W2:Y:S01]  /*14b50*/  LDSM.16.M88.4 R64, [R224+0x5800] ;  /* 0x00580000e040783b */ /* 0x000ea20000000200 */
[-C--:B----4-:R-:W-:Y:S07]  /*14b60*/  HMMA.16816.F32 R4, R128, R16.reuse, RZ ;  /* 0x000000108004723c */ /* 0x090fee00000018ff */
[----:B------:R-:W4:Y:S01]  /*14b70*/  LDSM.16.M88.4 R80, [R224+0x6000] ;  /* 0x00600000e050783b */ /* 0x000f220000000200 */
[C---:B---3--:R-:W-:Y:S07]  /*14b80*/  HMMA.16816.F32 R8, R124.reuse, R16, RZ ;  /* 0x000000107c08723c */ /* 0x048fee00000018ff */
[----:B------:R-:W3:Y:S01]  /*14b90*/  LDSM.16.M88.4 R96, [R224+0x6800] ;  /* 0x00680000e060783b */ /* 0x000ee20000000200 */
[-C--:B-1----:R-:W-:Y:S07]  /*14ba0*/  HMMA.16816.F32 R12, R124, R18.reuse, RZ ;  /* 0x000000127c0c723c */ /* 0x082fee00000018ff */
[----:B------:R-:W0:Y:S01]  /*14bb0*/  LDGDEPBAR ;  /* 0x00000000000079af */ /* 0x000e220000000000 */
[C---:B------:R-:W-:Y:S07]  /*14bc0*/  HMMA.16816.F32 R16, R128.reuse, R18, RZ ;  /* 0x000000128010723c */ /* 0x040fee00000018ff */
[----:B------:R-:W1:Y:S01]  /*14bd0*/  LDSM.16.M88.4 R112, [R224+0x7000] ;  /* 0x00700000e070783b */ /* 0x000e620000000200 */
[-C--:B--2---:R-:W-:Y:S07]  /*14be0*/  HMMA.16816.F32 R20, R128, R32.reuse, RZ ;  /* 0x000000208014723c */ /* 0x084fee00000018ff */
[----:B------:R-:W2:Y:S01]  /*14bf0*/  LDSM.16.M88.4 R200, [R224+0x7800] ;  /* 0x00780000e0c8783b */ /* 0x000ea20000000200 */
[C---:B------:R-:W-:Y:S07]  /*14c00*/  HMMA.16816.F32 R24, R124.reuse, R32, RZ ;  /* 0x000000207c18723c */ /* 0x040fee00000018ff */
[----:B------:R-:W-:Y:S01]  /*14c10*/  LDSM.16.M88.4 R204, [R234] ;  /* 0x00000000eacc783b */ /* 0x000fe20000000200 */
[-C--:B------:R-:W-:Y:S07]  /*14c20*/  HMMA.16816.F32 R28, R124, R34.reuse, RZ ;  /* 0x000000227c1c723c */ /* 0x080fee00000018ff */
[----:B------:R-:W1:Y:S01]  /*14c30*/  LDSM.16.M88.4 R208, [R230+0x4000] ;  /* 0x00400000e6d0783b */ /* 0x000e620000000200 */
[C---:B------:R-:W-:Y:S07]  /*14c40*/  HMMA.16816.F32 R32, R128.reuse, R34, RZ ;  /* 0x000000228020723c */ /* 0x040fee00000018ff */
[----:B------:R-:W1:Y:S01]  /*14c50*/  LDSM.16.M88.4 R212, [R234+0x2000] ;  /* 0x00200000ead4783b */ /* 0x000e620000000200 */
[-C--:B------:R-:W-:Y:S07]  /*14c60*/  HMMA.16816.F32 R36, R128, R48.reuse, RZ ;  /* 0x000000308024723c */ /* 0x080fee00000018ff */
[----:B------:R-:W1:Y:S01]  /*14c70*/  LDSM.16.M88.4 R216, [R230+0x4800] ;  /* 0x00480000e6d8783b */ /* 0x000e620000000200 */
[C---:B------:R-:W-:Y:S07]  /*14c80*/  HMMA.16816.F32 R40, R124.reuse, R48, RZ ;  /* 0x000000307c28723c */ /* 0x040fee00000018ff */
[----:B------:R-:W-:Y:S01]  /*14c90*/  LDSM.16.M88.4 R220, [R230+0x6000] ;  /* 0x00600000e6dc783b */ /* 0x000fe20000000200 */
        /* <DEDUP_REMOVED lines=14> */
[-C--:B-1----:R-:W-:Y:S08]  /*14d80*/  HMMA.16816.F32 R100, R128, R112.reuse, RZ ;  /* 0x000000708064723c */ /* 0x082ff000000018ff */
        /* <DEDUP_REMOVED lines=13> */
[-C--:B------:R-:W-:Y:S08]  /*14e60*/  HMMA.16816.F32 R20, R204, R216.reuse, R20 ;  /* 0x000000d8cc14723c */ /* 0x080ff00000001814 */
[C---:B------:R-:W-:Y:S08]  /*14e70*/  HMMA.16816.F32 R24, R212.reuse, R216, R24 ;  /* 0x000000d8d418723c */ /* 0x040ff00000001818 */
[-C--:B------:R-:W-:Y:S08]  /*14e80*/  HMMA.16816.F32 R28, R212, R218.reuse, R28 ;  /* 0x000000dad41c723c */ /* 0x080ff0000000181c */
[C---:B------:R-:W-:Y:S01]  /*14e90*/  HMMA.16816.F32 R32, R204.reuse, R218, R32 ;  /* 0x000000dacc20723c */ /* 0x040fe20000001820 */
[----:B------:R-:W-:Y:S07]  /*14ea0*/  LDSM.16.M88.4 R216, [R230+0x7800] ;  /* 0x00780000e6d8783b */ /* 0x000fee0000000200 */
        /* <DEDUP_REMOVED lines=19> */
[----:B------:R-:W-:Y:S07]  /*14fe0*/  LDSM.16.M88.4 R200, [R232] ;  /* 0x00000000e8c8783b */ /* 0x000fee0000000200 */
[-C--:B--2---:R-:W-:Y:S08]  /*14ff0*/  HMMA.16816.F32 R100, R204, R208.reuse, R100 ;  /* 0x000000d0cc64723c */ /* 0x084ff00000001864 */
        /* <DEDUP_REMOVED lines=9> */
[----:B------:R-:W3:Y:S08]  /*15090*/  LDSM.16.M88.4 R204, [R241] ;  /* 0x00000000f1cc783b */ /* 0x000ef00000000200 */
[----:B------:R-:W4:Y:S01]  /*150a0*/  LDSM.16.M88.4 R216, [R240] ;  /* 0x00000000f0d8783b */ /* 0x000f220000000200 */
        /* <DEDUP_REMOVED lines=15> */
[-C--:B----4-:R-:W-:Y:S08]  /*151a0*/  HMMA.16816.F32 R52, R200, R216.reuse, R52 ;  /* 0x000000d8c834723c */ /* 0x090ff00000001834 */
[C---:B------:R-:W-:Y:S08]  /*151b0*/  HMMA.16816.F32 R56, R220.reuse, R216, R56 ;  /* 0x000000d8dc38723c */ /* 0x040ff00000001838 */
[-C--:B------:R-:W-:Y:S08]  /*151c0*/  HMMA.16816.F32 R60, R220, R218.reuse, R60 ;  /* 0x000000dadc3c723c */ /* 0x080ff0000000183c */
[C---:B------:R-:W-:Y:S01]  /*151d0*/  HMMA.16816.F32 R64, R200.reuse, R218, R64 ;  /* 0x000000dac840723c */ /* 0x040fe20000001840 */
[----:B------:R-:W3:Y:S07]  /*151e0*/  LDSM.16.M88.4 R216, [R236] ;  /* 0x00000000ecd8783b */ /* 0x000eee0000000200 */
        /* <DEDUP_REMOVED lines=14> */
[----:B------:R-:W2:Y:S07]  /*152d0*/  LDSM.16.M88.4 R212, [R233+0x2000] ;  /* 0x00200000e9d4783b */ /* 0x000eae0000000200 */
[-C--:B---3--:R-:W-:Y:S08]  /*152e0*/  HMMA.16816.F32 R116, R200, R216.reuse, R116 ;  /* 0x000000d8c874723c */ /* 0x088ff00000001874 */
[C---:B------:R-:W-:Y:S08]  /*152f0*/  HMMA.16816.F32 R120, R220.reuse, R216, R120 ;  /* 0x000000d8dc78723c */ /* 0x040ff00000001878 */
[-C--:B------:R-:W-:Y:S08]  /*15300*/  HMMA.16816.F32 R124, R220, R218.reuse, R124 ;  /* 0x000000dadc7c723c */ /* 0x080ff0000000187c */
[----:B------:R-:W-:Y:S08]  /*15310*/  HMMA.16816.F32 R128, R200, R218, R128 ;  /* 0x000000dac880723c */ /* 0x000ff00000001880 */
        /* <DEDUP_REMOVED lines=31> */
[----:B--2---:R2:W-:Y:S09]  /*15510*/  STL [R1+0x4], R0 ;  /* 0x0000040001007387 */ /* 0x0045f20000100800 */
[----:B------:R-:W-:Y:S10]  /*15520*/  MUFU.TANH R248, R15 ;  /* 0x0000000f00f87308 */ /* 0x000ff40000002400 */
[----:B------:R-:W-:Y:S10]  /*15530*/  MUFU.TANH R219, R16 ;  /* 0x0000001000db7308 */ /* 0x000ff40000002400 */
[----:B--2---:R-:W2:Y:S01]  /*15540*/  MUFU.TANH R0, R9 ;  /* 0x0000000900007308 */ /* 0x004ea20000002400 */
[-C--:B-1----:R-:W-:Y:S09]  /*15550*/  HMMA.16816.F32 R20, R204, R4.reuse, R20 ;  /* 0x00000004cc14723c */ /* 0x082ff20000001814 */
[----:B------:R-:W-:Y:S01]  /*15560*/  MUFU.TANH R210, R17 ;  /* 0x0000001100d27308 */ /* 0x000fe20000002400 */
[C---:B------:R-:W-:Y:S09]  /*15570*/  HMMA.16816.F32 R24, R212.reuse, R4, R24 ;  /* 0x00000004d418723c */ /* 0x040ff20000001818 */
[----:B------:R-:W-:Y:S01]  /*15580*/  MUFU.TANH R209, R18 ;  /* 0x0000001200d17308 */ /* 0x000fe20000002400 */
[-C--:B------:R-:W-:Y:S01]  /*15590*/  HMMA.16816.F32 R28, R212, R6.reuse, R28 ;  /* 0x00000006d41c723c */ /* 0x080fe2000000181c */
[----:B--2---:R1:W-:Y:S03]  /*155a0*/  STL [R1+0x8], R0 ;  /* 0x0000080001007387 */ /* 0x0043e60000100800 */
[----:B------:R-:W-:Y:S04]  /*155b0*/  FMUL.FTZ R22, R22, c[0x0][0x2ec] ;  /* 0x0000bb0016167a20 */ /* 0x000fe80000410000 */
[C---:B------:R-:W-:Y:S01]  /*155c0*/  HMMA.16816.F32 R32, R204.reuse, R6, R32 ;  /* 0x00000006cc20723c */ /* 0x040fe20000001820 */
[----:B------:R-:W-:Y:S01]  /*155d0*/  MUFU.TANH R208, R19 ;  /* 0x0000001300d07308 */ /* 0x000fe20000002400 */
[----:B------:R-:W-:Y:S02]  /*155e0*/  LDSM.16.M88.4 R4, [R229+0x1800] ;  /* 0x00180000e504783b */ /* 0x000fe40000000200 */
        /* <DEDUP_REMOVED lines=9> */
[----:B-1----:R1:W2:Y:S01]  /*15680*/  MUFU.TANH R0, R11 ;  /* 0x0000000b00007308 */ /* 0x0022a20000002400 */
[----:B------:R-:W-:Y:S02]  /*15690*/  FMUL.FTZ R30, R30, c[0x0][0x2ec] ;  /* 0x0000bb001e1e7a20 */ /* 0x000fe40000410000 */
[----:B------:R-:W-:Y:S02]  /*156a0*/  FMUL.FTZ R31, R31, c[0x0][0x2ec] ;  /* 0x0000bb001f1f7a20 */ /* 0x000fe40000410000 */
[----:B------:R-:W-:Y:S02]  /*156b0*/  FMUL.FTZ R32, R32, c[0x0][0x2ec] ;  /* 0x0000bb0020207a20 */ /* 0x000fe40000410000 */
[----:B------:R-:W-:Y:S02]  /*156c0*/  FMUL.FTZ R33, R33, c[0x0][0x2ec] ;  /* 0x0000bb0021217a20 */ /* 0x000fe40000410000 */
[----:B------:R-:W-:Y:S01]  /*156d0*/  FMUL.FTZ R34, R34, c[0x0][0x2ec] ;  /* 0x0000bb0022227a20 */ /* 0x000fe20000410000 */
[----:B------:R-:W-:Y:S01]  /*156e0*/  MUFU.TANH R211, R22 ;  /* 0x0000001600d37308 */ /* 0x000fe20000002400 */
[----:B------:R-:W-:Y:S02]  /*156f0*/  FMUL.FTZ R35, R35, c[0x0][0x2ec] ;  /* 0x0000bb0023237a20 */ /* 0x000fe40000410000 */
[----:B------:R-:W-:Y:S07]  /*15700*/  FMUL.FTZ R21, R21, c[0x0][0x2ec] ;  /* 0x0000bb0015157a20 */ /* 0x000fee0000410000 */
[----:B------:R-:W-:Y:S01]  /*15710*/  MUFU.TANH R216, R21 ;  /* 0x0000001500d87308 */ /* 0x000fe20000002400 */
[----:B-1----:R-:W1:Y:S09]  /*15720*/  LDSM.16.M88.4 R8, [R229+0x1000] ;  /* 0x00100000e508783b */ /* 0x002e720000000200 */
[----:B------:R-:W-:Y:S01]  /*15730*/  MUFU.TANH R23, R23 ;  /* 0x0000001700177308 */ /* 0x000fe20000002400 */
[----:B--2---:R-:W-:Y:S09]  /*15740*/  STL [R1], R0 ;  /* 0x0000000001007387 */ /* 0x004ff20000100800 */
[----:B------:R-:W-:Y:S10]  /*15750*/  MUFU.TANH R217, R24 ;  /* 0x0000001800d97308 */ /* 0x000ff40000002400 */
[----:B------:R-:W-:Y:S10]  /*15760*/  MUFU.TANH R22, R25 ;  /* 0x0000001900167308 */ /* 0x000ff40000002400 */
[----:B------:R-:W-:Y:S01]  /*15770*/  MUFU.TANH R26, R26 ;  /* 0x0000001a001a7308 */ /* 0x000fe20000002400 */
[-C--:B-1----:R-:W-:Y:S09]  /*15780*/  HMMA.16816.F32 R36, R204, R8.reuse, R36 ;  /* 0x00000008cc24723c */ /* 0x082ff20000001824 */
[----:B------:R-:W-:Y:S01]  /*15790*/  MUFU.TANH R27, R27 ;  /* 0x0000001b001b7308 */ /* 0x000fe20000002400 */
[C---:B------:R-:W-:Y:S09]  /*157a0*/  HMMA.16816.F32 R40, R212.reuse, R8, R40 ;  /* 0x00000008d428723c */ /* 0x040ff20000001828 */
[----:B------:R-:W-:Y:S01]  /*157b0*/  MUFU.TANH R28, R28 ;  /* 0x0000001c001c7308 */ /* 0x000fe20000002400 */
[-C--:B------:R-:W-:Y:S04]  /*157c0*/  HMMA.16816.F32 R44, R212, R10.reuse, R44 ;  /* 0x0000000ad42c723c */ /* 0x080fe8000000182c */
[----:B------:R-:W-:Y:S04]  /*157d0*/  FMUL.FTZ R36, R36, c[0x0][0x2ec] ;  /* 0x0000bb0024247a20 */ /* 0x000fe80000410000 */
[C---:B------:R-:W-:Y:S01]  /*157e0*/  HMMA.16816.F32 R48, R204.reuse, R10, R48 ;  /* 0x0000000acc30723c */ /* 0x040fe20000001830 */
[----:B------:R-:W-:Y:S01]  /*157f0*/  MUFU.TANH R29, R29 ;  /* 0x0000001d001d7308 */ /* 0x000fe20000002400 */
[----:B------:R-:W1:Y:S02]  /*15800*/  LDSM.16.M88.4 R8, [R229+0x2000] ;  /* 0x00200000e508783b */ /* 0x000e640000000200 */
[----:B------:R-:W-:Y:S02]  /*15810*/  FMUL.FTZ R37, R37, c[0x0][0x2ec] ;  /* 0x0000bb0025257a20 */ /* 0x000fe40000410000 */
[----:B------:R-:W-:Y:S02]  /*15820*/  FMUL.FTZ R38, R38, c[0x0][0x2ec] ;  /* 0x0000bb0026267a20 */ /* 0x000fe40000410000 */
[-C--:B------:R-:W-:Y:S03]  /*15830*/  HMMA.16816.F32 R52, R204, R4.reuse, R52 ;  /* 0x00000004cc34723c */ /* 0x080fe60000001834 */
        /* <DEDUP_REMOVED lines=16> */
[----:B------:R-:W-:Y:S01]  /*15940*/  MUFU.TANH R33, R33 ;  /* 0x0000002100217308 */ /* 0x000fe20000002400 */
[-C--:B-1----:R-:W-:Y:S03]  /*15950*/  HMMA.16816.F32 R68, R204, R8.reuse, R68 ;  /* 0x00000008cc44723c */ /* 0x082fe60000001844 */
[----:B------:R-:W-:Y:S02]  /*15960*/  FMUL.FTZ R59, R59, c[0x0][0x2ec] ;  /* 0x0000bb003b3b7a20 */ /* 0x000fe40000410000 */
[----:B------:R-:W-:Y:S02]  /*15970*/  FMUL.FTZ R47, R47, c[0x0][0x2ec] ;  /* 0x0000bb002f2f7a20 */ /* 0x000fe40000410000 */
[----:B------:R-:W-:Y:S01]  /*15980*/  FMUL.FTZ R60, R60, c[0x0][0x2ec] ;  /* 0x0000bb003c3c7a20 */ /* 0x000fe20000410000 */
[C---:B------:R-:W-:Y:S01]  /*15990*/  HMMA.16816.F32 R72, R212.reuse, R8, R72 ;  /* 0x00000008d448723c */ /* 0x040fe20000001848 */
[----:B-----5:R-:W1:Y:S03]  /*159a0*/  MUFU.TANH R2, R58 ;  /* 0x0000003a00027308 */ /* 0x020e660000002400 */
[----:B------:R-:W-:Y:S02]  /*159b0*/  FMUL.FTZ R61, R61, c[0x0][0x2ec] ;  /* 0x0000bb003d3d7a20 */ /* 0x000fe40000410000 */
[----:B------:R-:W-:Y:S02]  /*159c0*/  FMUL.FTZ R48, R48, c[0x0][0x2ec] ;  /* 0x0000bb0030307a20 */ /* 0x000fe40000410000 */
[-C--:B------:R-:W-:Y:S03]  /*159d0*/  HMMA.16816.F32 R76, R212, R10.reuse, R76 ;  /* 0x0000000ad44c723c */ /* 0x080fe6000000184c */
[----:B------:R-:W3:Y:S01]  /*159e0*/  MUFU.TANH R0, R59 ;  /* 0x0000003b00007308 */ /* 0x000ee20000002400 */
[----:B------:R-:W-:Y:S02]  /*159f0*/  FMUL.FTZ R49, R49, c[0x0][0x2ec] ;  /* 0x0000bb0031317a20 */ /* 0x000fe40000410000 */
[----:B------:R-:W-:Y:S02]  /*15a00*/  FMUL.FTZ R50, R50, c[0x0][0x2ec] ;  /* 0x0000bb0032327a20 */ /* 0x000fe40000410000 */
[C---:B------:R-:W-:Y:S01]  /*15a10*/  HMMA.16816.F32 R80, R204.reuse, R10, R80 ;  /* 0x0000000acc50723c */ /* 0x040fe20000001850 */
[----:B------:R-:W4:Y:S03]  /*15a20*/  LDSM.16.M88.4 R8, [R229+0x3000] ;  /* 0x00300000e508783b */ /* 0x000f260000000200 */
[----:B------:R-:W-:Y:S01]  /*15a30*/  FMUL.FTZ R69, R69, c[0x0][0x2ec] ;  /* 0x0000bb0045457a20 */ /* 0x000fe20000410000 */
[----:B------:R-:W-:Y:S01]  /*15a40*/  MUFU.TANH R34, R34 ;  /* 0x0000002200227308 */ /* 0x000fe20000002400 */
[----:B------:R-:W-:Y:S02]  /*15a50*/  FMUL.FTZ R70, R70, c[0x0][0x2ec] ;  /* 0x0000bb0046467a20 */ /* 0x000fe40000410000 */
[-C--:B--2---:R-:W-:Y:S01]  /*15a60*/  HMMA.16816.F32 R84, R204, R4.reuse, R84 ;  /* 0x00000004cc54723c */ /* 0x084fe20000001854 */
[----:B-1----:R1:W-:Y:S03]  /*15a70*/  STL [R1+0x2c], R2 ;  /* 0x00002c0201007387 */ /* 0x0023e60000100800 */
[----:B------:R-:W-:Y:S02]  /*15a80*/  FMUL.FTZ R71, R71, c[0x0][0x2ec] ;  /* 0x0000bb0047477a20 */ /* 0x000fe40000410000 */
[----:B------:R-:W-:Y:S01]  /*15a90*/  FMUL.FTZ R75, R75, c[0x0][0x2ec] ;  /* 0x0000bb004b4b7a20 */ /* 0x000fe20000410000 */
[----:B------:R-:W-:Y:S01]  /*15aa0*/  MUFU.TANH R35, R35 ;  /* 0x0000002300237308 */ /* 0x000fe20000002400 */
[C---:B------:R-:W-:Y:S01]  /*15ab0*/  HMMA.16816.F32 R88, R212.reuse, R4, R88 ;  /* 0x00000004d458723c */ /* 0x040fe20000001858 */
[----:B---3--:R2:W-:Y:S03]  /*15ac0*/  STL [R1+0x30], R0 ;  /* 0x0000300001007387 */ /* 0x0085e60000100800 */
[----:B------:R-:W-:Y:S02]  /*15ad0*/  FMUL.FTZ R76, R76, c[0x0][0x2ec] ;  /* 0x0000bb004c4c7a20 */ /* 0x000fe40000410000 */
[----:B------:R-:W-:Y:S02]  /*15ae0*/  FMUL.FTZ R51, R51, c[0x0][0x2ec] ;  /* 0x0000bb0033337a20 */ /* 0x000fe40000410000 */
[-C--:B------:R-:W-:Y:S01]  /*15af0*/  HMMA.16816.F32 R92, R212, R6.reuse, R92 ;  /* 0x00000006d45c723c */ /* 0x080fe2000000185c */
[----:B------:R-:W-:Y:S03]  /*15b00*/  MUFU.TANH R36, R36 ;  /* 0x0000002400247308 */ /* 0x000fe60000002400 */
[----:B------:R-:W-:Y:S02]  /*15b10*/  FMUL.FTZ R52, R52, c[0x0][0x2ec] ;  /* 0x0000bb0034347a20 */ /* 0x000fe40000410000 */
[----:B------:R-:W-:Y:S02]  /*15b20*/  FMUL.FTZ R53, R53, c[0x0][0x2ec] ;  /* 0x0000bb0035357a20 */ /* 0x000fe40000410000 */
[C---:B------:R-:W-:Y:S01]  /*15b30*/  HMMA.16816.F32 R96, R204.reuse, R6, R96 ;  /* 0x00000006cc60723c */ /* 0x040fe20000001860 */
[----:B------:R-:W3:Y:S01]  /*15b40*/  LDSM.16.M88.4 R4, [R229+0x3800] ;  /* 0x00380000e504783b */ /* 0x000ee20000000200 */
[----:B------:R-:W-:Y:S04]  /*15b50*/  DEPBAR.LE SB0, 0x0 ;  /* 0x000080000000791a */ /* 0x000fe80000000000 */
[----:B-1----:R-:W1:Y:S01]  /*15b60*/  MUFU.TANH R2, R60 ;  /* 0x0000003c00027308 */ /* 0x002e620000002400 */
[----:B------:R-:W-:Y:S02]  /*15b70*/  FMUL.FTZ R54, R54, c[0x0][0x2ec] ;  /* 0x0000bb0036367a20 */ /* 0x000fe40000410000 */
[----:B------:R-:W-:Y:S01]  /*15b80*/  BAR.SYNC.DEFER_BLOCKING 0x0 ;  /* 0x0000000000007b1d */ /* 0x000fe20000010000 */
[-C--:B----4-:R-:W-:Y:S05]  /*15b90*/  HMMA.16816.F32 R100, R204, R8.reuse, R100 ;  /* 0x00000008cc64723c */ /* 0x090fea0000001864 */
[----:B------:R-:W-:Y:S01]  /*15ba0*/  FMUL.FTZ R55, R55, c[0x0][0x2ec] ;  /* 0x0000bb0037377a20 */ /* 0x000fe20000410000 */
[----:B--2---:R-:W2:Y:S01]  /*15bb0*/  MUFU.TANH R0, R61 ;  /* 0x0000003d00007308 */ /* 0x004ea20000002400 */
[----:B------:R-:W-:Y:S01]  /*15bc0*/  FMUL.FTZ R56, R56, c[0x0][0x2ec] ;  /* 0x0000bb0038387a20 */ /* 0x000fe20000410000 */
[C---:B------:R-:W-:Y:S04]  /*15bd0*/  HMMA.16816.F32 R104, R212.reuse, R8, R104 ;  /* 0x00000008d468723c */ /* 0x040fe80000001868 */
[----:B------:R-:W-:Y:S02]  /*15be0*/  FMUL.FTZ R57, R57, c[0x0][0x2ec] ;  /* 0x0000bb0039397a20 */ /* 0x000fe40000410000 */
[----:B------:R-:W-:Y:S02]  /*15bf0*/  FMUL.FTZ R62, R62, c[0x0][0x2ec] ;  /* 0x0000bb003e3e7a20 */ /* 0x000fe40000410000 */
[----:B------:R-:W-:Y:S01]  /*15c00*/  MUFU.TANH R37, R37 ;  /* 0x0000002500257308 */ /* 0x000fe20000002400 */
[-C--:B------:R-:W-:Y:S01]  /*15c10*/  HMMA.16816.F32 R108, R212, R10.reuse, R108 ;  /* 0x0000000ad46c723c */ /* 0x080fe2000000186c */
[----:B-1----:R1:W-:Y:S02]  /*15c20*/  STL [R1+0x28], R2 ;  /* 0x0000280201007387 */ /* 0x0023e40000100800 */
[----:B------:R-:W-:Y:S02]  /*15c30*/  FMUL.FTZ R63, R63, c[0x0][0x2ec] ;  /* 0x0000bb003f3f7a20 */ /* 0x000fe40000410000 */
[----:B------:R-:W-:Y:S03]  /*15c40*/  FMUL.FTZ R64, R64, c[0x0][0x2ec] ;  /* 0x0000bb0040407a20 */ /* 0x000fe60000410000 */
[C---:B------:R-:W-:Y:S01]  /*15c50*/  HMMA.16816.F32 R112, R204.reuse, R10, R112 ;  /* 0x0000000acc70723c */ /* 0x040fe20000001870 */
[----:B------:R-:W-:Y:S03]  /*15c60*/  MUFU.TANH R38, R38 ;  /* 0x0000002600267308 */ /* 0x000fe60000002400 */
[----:B------:R-:W-:Y:S01]  /*15c70*/  FMUL.FTZ R65, R65, c[0x0][0x2ec] ;  /* 0x0000bb0041417a20 */ /* 0x000fe20000410000 */
[----:B--2---:R2:W-:Y:S01]  /*15c80*/  STL [R1+0x38], R0 ;  /* 0x0000380001007387 */ /* 0x0045e20000100800 */
[----:B------:R-:W-:Y:S02]  /*15c90*/  FMUL.FTZ R66, R66, c[0x0][0x2ec] ;  /* 0x0000bb0042427a20 */ /* 0x000fe40000410000 */
[-C--:B---3--:R-:W-:Y:S03]  /*15ca0*/  HMMA.16816.F32 R116, R204, R4.reuse, R116 ;  /* 0x00000004cc74723c */ /* 0x088fe60000001874 */
[----:B------:R-:W-:Y:S01]  /*15cb0*/  MUFU.TANH R39, R39 ;  /* 0x0000002700277308 */ /* 0x000fe20000002400 */
[----:B------:R-:W-:Y:S02]  /*15cc0*/  FMUL.FTZ R67, R67, c[0x0][0x2ec] ;  /* 0x0000bb0043437a20 */ /* 0x000fe40000410000 */
[----:B------:R-:W-:Y:S02]  /*15cd0*/  FMUL.FTZ R68, R68, c[0x0][0x2ec] ;  /* 0x0000bb0044447a20 */ /* 0x000fe40000410000 */
[C---:B------:R-:W-:Y:S04]  /*15ce0*/  HMMA.16816.F32 R120, R212.reuse, R4, R120 ;  /* 0x00000004d478723c */ /* 0x040fe80000001878 */
[----:B------:R-:W-:Y:S01]  /*15cf0*/  FMUL.FTZ R72, R72, c[0x0][0x2ec] ;  /* 0x0000bb0048487a20 */ /* 0x000fe20000410000 */
[----:B-1----:R-:W-:Y:S01]  /*15d00*/  MUFU.TANH R2, R70 ;  /* 0x0000004600027308 */ /* 0x002fe20000002400 */
[----:B------:R-:W-:Y:S02]  /*15d10*/  FMUL.FTZ R73, R73, c[0x0][0x2ec] ;  /* 0x0000bb0049497a20 */ /* 0x000fe40000410000 */
[-C--:B------:R-:W-:Y:S04]  /*15d20*/  HMMA.16816.F32 R124, R212, R6.reuse, R124 ;  /* 0x00000006d47c723c */ /* 0x080fe8000000187c */
[----:B------:R-:W-:Y:S02]  /*15d30*/  FMUL.FTZ R74, R74, c[0x0][0x2ec] ;  /* 0x0000bb004a4a7a20 */ /* 0x000fe40000410000 */
[----:B------:R-:W-:Y:S01]  /*15d40*/  FMUL.FTZ R77, R77, c[0x0][0x2ec] ;  /* 0x0000bb004d4d7a20 */ /* 0x000fe20000410000 */
[----:B--2---:R-:W1:Y:S01]  /*15d50*/  MUFU.TANH R0, R69 ;  /* 0x0000004500007308 */ /* 0x004e620000002400 */
[----:B------:R-:W-:Y:S04]  /*15d60*/  HMMA.16816.F32 R128, R204, R6, R128 ;  /* 0x00000006cc80723c */ /* 0x000fe80000001880 */
        /* <DEDUP_REMOVED lines=13> */
[----:B------:R-:W-:Y:S01]  /*15e40*/  FMUL.FTZ R88, R88, c[0x0][0x2ec] ;  /* 0x0000bb0058587a20 */ /* 0x000fe20000410000 */
[----:B------:R-:W-:Y:S01]  /*15e50*/  STL [R1+0x50], R2 ;  /* 0x0000500201007387 */ /* 0x000fe20000100800 */
        /* <DEDUP_REMOVED lines=51> */
[----:B------:R-:W-:Y:S09]  /*16190*/  FMUL.FTZ R123, R123, c[0x0][0x2ec] ;  /* 0x0000bb007b7b7a20 */ /* 0x000ff20000410000 */
[----:B------:R-:W-:Y:S01]  /*161a0*/  MUFU.TANH R49, R49 ;  /* 0x0000003100317308 */ /* 0x000fe20000002400 */
[----:B-1----:R1:W-:Y:S09]  /*161b0*/  STL [R1+0x70], R0 ;  /* 0x0000700001007387 */ /* 0x0023f20000100800 */
[----:B------:R-:W-:Y:S10]  /*161c0*/  MUFU.TANH R50, R50 ;  /* 0x0000003200327308 */ /* 0x000ff40000002400 */
[----:B------:R-:W-:Y:S10]  /*161d0*/  MUFU.TANH R51, R51 ;  /* 0x0000003300337308 */ /* 0x000ff40000002400 */
[----:B-1----:R-:W1:Y:S10]  /*161e0*/  MUFU.TANH R0, R76 ;  /* 0x0000004c00007308 */ /* 0x002e740000002400 */
[----:B------:R-:W2:Y:S10]  /*161f0*/  MUFU.TANH R52, R52 ;  /* 0x0000003400347308 */ /* 0x000eb40000002400 */
[----:B------:R3:W4:Y:S01]  /*16200*/  MUFU.TANH R202, R53 ;  /* 0x0000003500ca7308 */ /* 0x0007220000002400 */
[----:B-1----:R1:W-:Y:S09]  /*16210*/  STL [R1+0x60], R0 ;  /* 0x0000600001007387 */ /* 0x0023f20000100800 */
[----:B------:R3:W2:Y:S10]  /*16220*/  MUFU.TANH R47, R54 ;  /* 0x00000036002f7308 */ /* 0x0006b40000002400 */
[----:B------:R3:W2:Y:S01]  /*16230*/  MUFU.TANH R222, R55 ;  /* 0x0000003700de7308 */ /* 0x0006a20000002400 */
[----:B-1----:R-:W-:Y:S09]  /*16240*/  FMUL.FTZ R0, R127, c[0x0][0x2ec] ;  /* 0x0000bb007f007a20 */ /* 0x002ff20000410000 */
        /* <DEDUP_REMOVED lines=55> */
[----:B------:R3:W1:Y:S10]  /*165c0*/  MUFU.TANH R213, R120 ;  /* 0x0000007800d57308 */ /* 0x0006740000002400 */
[----:B------:R3:W1:Y:S10]  /*165d0*/  MUFU.TANH R212, R121 ;  /* 0x0000007900d47308 */ /* 0x0006740000002400 */
        /* <DEDUP_REMOVED lines=11> */
.L_x_271:
[----:B------:R-:W2:Y:S01]  /*16690*/  LDL.LU R94, [R1+0x50] ;  /* 0x00005000015e7983 */ /* 0x000ea20000300800 */
[----:B------:R-:W-:Y:S01]  /*166a0*/  MOV R107, R88 ;  /* 0x00000058006b7202 */ /* 0x000fe20000000f00 */
[----:B------:R-:W-:Y:S01]  /*166b0*/  UIADD3 UR33, UR33, -0x1, URZ ;  /* 0xffffffff21217890 */ /* 0x000fe2000fffe03f */
[----:B------:R-:W-:Y:S01]  /*166c0*/  MOV R108, R89 ;  /* 0x00000059006c7202 */ /* 0x000fe20000000f00 */
[----:B------:R-:W3:Y:S01]  /*166d0*/  LDL.LU R105, [R1+0x60] ;  /* 0x0000600001697983 */ /* 0x000ee20000300800 */
[----:B------:R-:W-:Y:S02]  /*166e0*/  MOV R91, R60 ;  /* 0x0000003c005b7202 */ /* 0x000fe40000000f00 */
[----:B------:R-:W-:Y:S01]  /*166f0*/  MOV R120, R90 ;  /* 0x0000005a00787202 */ /* 0x000fe20000000f00 */
[----:B------:R-:W4:Y:S01]  /*16700*/  LDL.LU R109, [R1+0x70] ;  /* 0x00007000016d7983 */ /* 0x000f220000300800 */
[----:B------:R-:W-:Y:S02]  /*16710*/  MOV R90, R63 ;  /* 0x0000003f005a7202 */ /* 0x000fe40000000f00 */
[----:B------:R-:W-:Y:S01]  /*16720*/  MOV R111, R80 ;  /* 0x00000050006f7202 */ /* 0x000fe20000000f00 */
[----:B------:R-:W2:Y:S01]  /*16730*/  LDL.LU R0, [R1+0x28] ;  /* 0x0000280001007983 */ /* 0x000ea20000300800 */
[----:B------:R-:W-:Y:S02]  /*16740*/  MOV R118, R74 ;  /* 0x0000004a00767202 */ /* 0x000fe40000000f00 */
[----:B-1----:R-:W-:Y:S01]  /*16750*/  MOV R14, R64 ;  /* 0x00000040000e7202 */ /* 0x002fe20000000f00 */
[----:B------:R-:W3:Y:S01]  /*16760*/  LDL.LU R93, [R1+0x1c] ;  /* 0x00001c00015d7983 */ /* 0x000ee20000300800 */
[----:B------:R-:W-:Y:S02]  /*16770*/  MOV R127, R81 ;  /* 0x00000051007f7202 */ /* 0x000fe40000000f00 */
[----:B------:R-:W-:Y:S01]  /*16780*/  MOV R81, R68 ;  /* 0x0000004400517202 */ /* 0x000fe20000000f00 */
        /* <DEDUP_REMOVED lines=16> */
[----:B------:R-:W-:Y:S03]  /*16890*/  MOV R121, R73 ;  /* 0x0000004900797202 */ /* 0x000fe60000000f00 */
[----:B------:R-:W4:Y:S04]  /*168a0*/  LDL.LU R60, [R1+0x2c] ;  /* 0x00002c00013c7983 */ /* 0x000f280000300800 */
[----:B------:R-:W4:Y:S04]  /*168b0*/  LDL.LU R63, [R1+0x30] ;  /* 0x00003000013f7983 */ /* 0x000f280000300800 */
        /* <DEDUP_REMOVED lines=15> */
[----:B------:R1:W-:Y:S02]  /*169b0*/  STL [R1+0xf0], R224 ;  /* 0x0000f0e001007387 */ /* 0x0003e40000100800 */
[----:B-1----:R-:W-:Y:S02]  /*169c0*/  MOV R224, R69 ;  /* 0x0000004500e07202 */ /* 0x002fe40000000f00 */
[----:B--2---:R-:W-:Y:S02]  /*169d0*/  MOV R80, R0 ;  /* 0x0000000000507202 */ /* 0x004fe40000000f00 */
[----:B------:R-:W-:Y:S04]  /*169e0*/  FMNMX.FTZ R0, R245, R132, !PT ;  /* 0x00000084f5007209 */ /* 0x000fe80007810000 */
[----:B---3--:R-:W-:Y:S02]  /*169f0*/  FMNMX.FTZ R2, R11, R0, !PT ;  /* 0x000000000b027209 */ /* 0x008fe40007810000 */
[----:B------:R-:W-:Y:S02]  /*16a00*/  FMNMX.FTZ R0, R244, R133, !PT ;  /* 0x00000085f4007209 */ /* 0x000fe40007810000 */
        /* <DEDUP_REMOVED lines=132> */
[C---:B------:R-:W-:Y:S01]  /*17250*/  FSETP.NEU.FTZ.AND P2, PT, R74.reuse, -INF , PT ;  /* 0xff8000004a00780b */ /* 0x040fe20003f5d000 */
[----:B------:R-:W-:Y:S01]  /*17260*/  FMUL.FTZ R75, R74, c[0x0][0x23c] ;  /* 0x00008f004a4b7a20 */ /* 0x000fe20000410000 */
[----:B--2---:R-:W-:Y:S05]  /*17270*/  FMNMX.FTZ R73, R3, R73, !PT ;  /* 0x0000004903497209 */ /* 0x004fea0007810000 */
[----:B------:R-:W-:Y:S01]  /*17280*/  STL [R1+0x130], R74 ;  /* 0x0001304a01007387 */ /* 0x000fe20000100800 */
[----:B------:R-:W-:Y:S03]  /*17290*/  FSEL R75, R75, RZ, P2 ;  /* 0x000000ff4b4b7208 */ /* 0x000fe60001000000 */
[----:B------:R-:W2:Y:S02]  /*172a0*/  SHFL.BFLY PT, R7, R73, 0x1, 0x1f ;  /* 0x0c201f0049077f89 */ /* 0x000ea400000e0000 */
[--C-:B------:R-:W-:Y:S01]  /*172b0*/  FFMA.FTZ R6, R33, c[0x0][0x23c], -R75.reuse ;  /* 0x00008f0021067a23 */ /* 0x100fe2000001084b */
[----:B---3--:R-:W-:Y:S01]  /*172c0*/  FMNMX.FTZ R2, R0, R2, !PT ;  /* 0x0000000200027209 */ /* 0x008fe20007810000 */
[----:B------:R-:W-:Y:S01]  /*172d0*/  FADD.FTZ R0, -R74, R132 ;  /* 0x000000844a007221 */ /* 0x000fe20000010100 */
[----:B------:R-:W-:Y:S01]  /*172e0*/  MOV R132, R55 ;  /* 0x0000003700847202 */ /* 0x000fe20000000f00 */
[----:B------:R3:W-:Y:S01]  /*172f0*/  MUFU.EX2 R242, R6 ;  /* 0x0000000600f27308 */ /* 0x0007e20000000800 */
[--C-:B------:R-:W-:Y:S01]  /*17300*/  FFMA.FTZ R93, R93, c[0x0][0x23c], -R75.reuse ;  /* 0x00008f005d5d7a23 */ /* 0x100fe2000001084b */
[----:B------:R-:W4:Y:S01]  /*17310*/  SHFL.BFLY PT, R3, R2, 0x1, 0x1f ;  /* 0x0c201f0002037f89 */ /* 0x000f2200000e0000 */
[----:B------:R-:W-:Y:S01]  /*17320*/  FMUL.FTZ R0, R0, c[0x0][0x23c] ;  /* 0x00008f0000007a20 */ /* 0x000fe20000410000 */
[----:B-1----:R-:W-:Y:S01]  /*17330*/  FMNMX.FTZ R4, R4, R5, !PT ;  /* 0x0000000504047209 */ /* 0x002fe20007810000 */
[--C-:B------:R-:W-:Y:S05]  /*17340*/  FFMA.FTZ R5, R11, c[0x0][0x23c], -R75.reuse ;  /* 0x00008f000b057a23 */ /* 0x100fea000001084b */
[----:B------:R1:W1:Y:S01]  /*17350*/  MUFU.EX2 R69, R0 ;  /* 0x0000000000457308 */ /* 0x0002620000000800 */
[----:B------:R-:W1:Y:S01]  /*17360*/  SHFL.BFLY PT, R72, R4, 0x1, 0x1f ;  /* 0x0c201f0004487f89 */ /* 0x000e6200000e0000 */
[----:B--2---:R-:W-:Y:S01]  /*17370*/  FMNMX.FTZ R73, R73, R7, !PT ;  /* 0x0000000749497209 */ /* 0x004fe20007810000 */
[--C-:B------:R-:W-:Y:S03]  /*17380*/  FFMA.FTZ R7, R32, c[0x0][0x23c], -R75.reuse ;  /* 0x00008f0020077a23 */ /* 0x100fe6000001084b */
[C---:B------:R-:W-:Y:S01]  /*17390*/  FSETP.NEU.FTZ.AND P2, PT, R73.reuse, -INF , PT ;  /* 0xff8000004900780b */ /* 0x040fe20003f5d000 */
[----:B------:R-:W-:Y:S02]  /*173a0*/  FMUL.FTZ R92, R73, c[0x0][0x23c] ;  /* 0x00008f00495c7a20 */ /* 0x000fe40000410000 */
[----:B------:R-:W-:Y:S01]  /*173b0*/  STL [R1+0x134], R73 ;  /* 0x0001344901007387 */ /* 0x000fe20000100800 */
[----:B---3--:R-:W-:Y:S01]  /*173c0*/  FFMA.FTZ R6, R37, c[0x0][0x23c], -R75 ;  /* 0x00008f0025067a23 */ /* 0x008fe2000001084b */
[----:B----4-:R-:W-:Y:S02]  /*173d0*/  FMNMX.FTZ R3, R2, R3, !PT ;  /* 0x0000000302037209 */ /* 0x010fe40007810000 */
[----:B------:R-:W-:Y:S01]  /*173e0*/  FSEL R92, R92, RZ, P2 ;  /* 0x000000ff5c5c7208 */ /* 0x000fe20001000000 */
[----:B------:R-:W-:Y:S02]  /*173f0*/  MUFU.EX2 R235, R6 ;  /* 0x0000000600eb7308 */ /* 0x000fe40000000800 */
[----:B------:R-:W-:Y:S02]  /*17400*/  FMUL.FTZ R101, R3, c[0x0][0x23c] ;  /* 0x00008f0003657a20 */ /* 0x000fe40000410000 */
[--C-:B------:R-:W-:Y:S02]  /*17410*/  FFMA.FTZ R33, R47, c[0x0][0x23c], -R92.reuse ;  /* 0x00008f002f217a23 */ /* 0x100fe4000001085c */
[----:B-1----:R-:W-:Y:S01]  /*17420*/  FADD.FTZ R0, -R73, R133 ;  /* 0x0000008549007221 */ /* 0x002fe20000010100 */
[----:B------:R-:W-:Y:S01]  /*17430*/  FMNMX.FTZ R72, R4, R72, !PT ;  /* 0x0000004804487209 */ /* 0x000fe20007810000 */
[----:B------:R-:W-:Y:S01]  /*17440*/  FFMA.FTZ R4, R245, c[0x0][0x23c], -R75 ;  /* 0x00008f00f5047a23 */ /* 0x000fe2000001084b */
[----:B------:R-:W-:Y:S01]  /*17450*/  MOV R133, R13 ;  /* 0x0000000d00857202 */ /* 0x000fe20000000f00 */
[----:B------:R1:W-:Y:S01]  /*17460*/  MUFU.EX2 R245, R5 ;  /* 0x0000000500f57308 */ /* 0x0003e20000000800 */
[----:B------:R-:W-:Y:S01]  /*17470*/  FMUL.FTZ R0, R0, c[0x0][0x23c] ;  /* 0x00008f0000007a20 */ /* 0x000fe20000410000 */
[----:B------:R-:W-:Y:S01]  /*17480*/  FSETP.NEU.FTZ.AND P2, PT, R72, -INF , PT ;  /* 0xff8000004800780b */ /* 0x000fe20003f5d000 */
[--C-:B------:R-:W-:Y:S02]  /*17490*/  FFMA.FTZ R102, R102, c[0x0][0x23c], -R92.reuse ;  /* 0x00008f0066667a23 */ /* 0x100fe4000001085c */
[--C-:B------:R-:W-:Y:S02]  /*174a0*/  FFMA.FTZ R104, R104, c[0x0][0x23c], -R92.reuse ;  /* 0x00008f0068687a23 */ /* 0x100fe4000001085c */
[--C-:B------:R-:W-:Y:S02]  /*174b0*/  FFMA.FTZ R111, R111, c[0x0][0x23c], -R92.reuse ;  /* 0x00008f006f6f7a23 */ /* 0x100fe4000001085c */
[--C-:B------:R-:W-:Y:S01]  /*174c0*/  FFMA.FTZ R115, R115, c[0x0][0x23c], -R92.reuse ;  /* 0x00008f0073737a23 */ /* 0x100fe2000001085c */
[----:B------:R2:W3:Y:S01]  /*174d0*/  MUFU.EX2 R68, R0 ;  /* 0x0000000000447308 */ /* 0x0004e20000000800 */
[--C-:B------:R-:W-:Y:S02]  /*174e0*/  FFMA.FTZ R130, R130, c[0x0][0x23c], -R92.reuse ;  /* 0x00008f0082827a23 */ /* 0x100fe4000001085c */
[--C-:B------:R-:W-:Y:S02]  /*174f0*/  FFMA.FTZ R131, R131, c[0x0][0x23c], -R92.reuse ;  /* 0x00008f0083837a23 */ /* 0x100fe4000001085c */
[----:B------:R-:W-:Y:S02]  /*17500*/  FMUL.FTZ R100, R72, c[0x0][0x23c] ;  /* 0x00008f0048647a20 */ /* 0x000fe40000410000 */
[----:B------:R-:W-:Y:S03]  /*17510*/  FMUL.FTZ R32, R69, R164 ;  /* 0x000000a445207220 */ /* 0x000fe60000410000 */
[----:B------:R-:W4:Y:S01]  /*17520*/  MUFU.EX2 R106, R4 ;  /* 0x00000004006a7308 */ /* 0x000f220000000800 */
[----:B------:R-:W-:Y:S02]  /*17530*/  FSEL R100, R100, RZ, P2 ;  /* 0x000000ff64647208 */ /* 0x000fe40001000000 */
[----:B------:R-:W-:Y:S01]  /*17540*/  FSETP.NEU.FTZ.AND P2, PT, R3, -INF , PT ;  /* 0xff8000000300780b */ /* 0x000fe20003f5d000 */
[----:B-1----:R-:W-:Y:S02]  /*17550*/  FFMA.FTZ R5, R208, c[0x0][0x23c], -R92 ;  /* 0x00008f00d0057a23 */ /* 0x002fe4000001085c */
[--C-:B------:R-:W-:Y:S01]  /*17560*/  FFMA.FTZ R17, R45, c[0x0][0x23c], -R100.reuse ;  /* 0x00008f002d117a23 */ /* 0x100fe20000010864 */
[----:B------:R-:W-:Y:S01]  /*17570*/  FSEL R101, R101, RZ, P2 ;  /* 0x000000ff65657208 */ /* 0x000fe20001000000 */
[--C-:B------:R-:W-:Y:S02]  /*17580*/  FFMA.FTZ R107, R107, c[0x0][0x23c], -R100.reuse ;  /* 0x00008f006b6b7a23 */ /* 0x100fe40000010864 */
[----:B------:R1:W-:Y:S01]  /*17590*/  MUFU.EX2 R229, R17 ;  /* 0x0000001100e57308 */ /* 0x0003e20000000800 */
[----:B------:R-:W-:Y:S02]  /*175a0*/  FFMA.FTZ R108, R108, c[0x0][0x23c], -R100 ;  /* 0x00008f006c6c7a23 */ /* 0x000fe40000010864 */
[--C-:B------:R-:W-:Y:S02]  /*175b0*/  FFMA.FTZ R12, R42, c[0x0][0x23c], -R101.reuse ;  /* 0x00008f002a0c7a23 */ /* 0x100fe40000010865 */
[----:B--2---:R-:W-:Y:S01]  /*175c0*/  FADD.FTZ R0, -R72, R134 ;  /* 0x0000008648007221 */ /* 0x004fe20000010100 */
[----:B------:R-:W-:Y:S01]  /*175d0*/  MOV R134, R82 ;  /* 0x0000005200867202 */ /* 0x000fe20000000f00 */
[----:B---3--:R-:W-:Y:S02]  /*175e0*/  FMUL.FTZ R6, R68, R142 ;  /* 0x0000008e44067220 */ /* 0x008fe40000410000 */
[----:B------:R-:W-:Y:S01]  /*175f0*/  FMUL.FTZ R0, R0, c[0x0][0x23c] ;  /* 0x00008f0000007a20 */ /* 0x000fe20000410000 */
[----:B------:R-:W-:Y:S01]  /*17600*/  MUFU.EX2 R108, R108 ;  /* 0x0000006c006c7308 */ /* 0x000fe20000000800 */
[----:B------:R-:W-:Y:S01]  /*17610*/  FMUL.FTZ R19, R68, R151 ;  /* 0x0000009744137220 */ /* 0x000fe20000410000 */
[----:B------:R-:W-:Y:S01]  /*17620*/  MOV R151, R81 ;  /* 0x0000005100977202 */ /* 0x000fe20000000f00 */
[--C-:B------:R-:W-:Y:S01]  /*17630*/  FFMA.FTZ R63, R63, c[0x0][0x23c], -R101.reuse ;  /* 0x00008f003f3f7a23 */ /* 0x100fe20000010865 */
[----:B----4-:R-:W-:Y:S01]  /*17640*/  F2FP.PACK_AB R76, R245, R106 ;  /* 0x0000006af54c723e */ /* 0x010fe200000000ff */
[----:B------:R-:W-:Y:S02]  /*17650*/  FFMA.FTZ R4, R244, c[0x0][0x23c], -R92 ;  /* 0x00008f00f4047a23 */ /* 0x000fe4000001085c */
[----:B------:R-:W-:Y:S02]  /*17660*/  FFMA.FTZ R60, R60, c[0x0][0x23c], -R101 ;  /* 0x00008f003c3c7a23 */ /* 0x000fe40000010865 */
[--C-:B------:R-:W-:Y:S01]  /*17670*/  FFMA.FTZ R120, R120, c[0x0][0x23c], -R100.reuse ;  /* 0x00008f0078787a23 */ /* 0x100fe20000010864 */
[----:B------:R2:W3:Y:S01]  /*17680*/  MUFU.EX2 R2, R0 ;  /* 0x0000000000027308 */ /* 0x0004e20000000800 */
[--C-:B------:R-:W-:Y:S02]  /*17690*/  FFMA.FTZ R213, R213, c[0x0][0x23c], -R100.reuse ;  /* 0x00008f00d5d57a23 */ /* 0x100fe40000010864 */
[----:B------:R-:W-:Y:S02]  /*176a0*/  FFMA.FTZ R212, R212, c[0x0][0x23c], -R100 ;  /* 0x00008f00d4d47a23 */ /* 0x000fe40000010864 */
[----:B-1----:R-:W-:Y:S05]  /*176b0*/  FMUL.FTZ R17, R69, R149 ;  /* 0x0000009545117220 */ /* 0x002fea0000410000 */
[----:B------:R-:W-:Y:S10]  /*176c0*/  MUFU.EX2 R111, R111 ;  /* 0x0000006f006f7308 */ /* 0x000ff40000000800 */
[----:B------:R-:W-:Y:S01]  /*176d0*/  MUFU.EX2 R115, R115 ;  /* 0x0000007300737308 */ /* 0x000fe20000000800 */
[----:B--2---:R-:W-:Y:S02]  /*176e0*/  FADD.FTZ R0, -R3, R135 ;  /* 0x0000008703007221 */ /* 0x004fe40000010100 */
[C---:B---3--:R-:W-:Y:S02]  /*176f0*/  FMUL.FTZ R13, R2.reuse, R145 ;  /* 0x00000091020d7220 */ /* 0x048fe40000410000 */
[----:B------:R-:W-:Y:S05]  /*17700*/  FMUL.FTZ R45, R2, R177 ;  /* 0x000000b1022d7220 */ /* 0x000fea0000410000 */
[----:B------:R1:W-:Y:S01]  /*17710*/  MUFU.EX2 R135, R4 ;  /* 0x0000000400877308 */ /* 0x0003e20000000800 */
[----:B------:R-:W-:Y:S09]  /*17720*/  FMUL.FTZ R0, R0, c[0x0][0x23c] ;  /* 0x00008f0000007a20 */ /* 0x000ff20000410000 */
[----:B------:R-:W2:Y:S10]  /*17730*/  MUFU.EX2 R0, R0 ;  /* 0x0000000000007308 */ /* 0x000eb40000000800 */
[----:B------:R-:W-:Y:S01]  /*17740*/  MUFU.EX2 R120, R120 ;  /* 0x0000007800787308 */ /* 0x000fe20000000800 */
[--C-:B-1----:R-:W-:Y:S09]  /*17750*/  FFMA.FTZ R4, R10, c[0x0][0x23c], -R92.reuse ;  /* 0x00008f000a047a23 */ /* 0x102ff2000001085c */
[----:B------:R1:W3:Y:S01]  /*17760*/  MUFU.EX2 R207, R4 ;  /* 0x0000000400cf7308 */ /* 0x0002e20000000800 */
[C---:B--2---:R-:W-:Y:S02]  /*17770*/  FMUL.FTZ R11, R0.reuse, R139 ;  /* 0x0000008b000b7220 */ /* 0x044fe40000410000 */
[----:B------:R-:W-:Y:S01]  /*17780*/  FMUL.FTZ R15, R0, R147 ;  /* 0x00000093000f7220 */ /* 0x000fe20000410000 */
[----:B------:R-:W-:Y:S01]  /*17790*/  MOV R147, R16 ;  /* 0x0000001000937202 */ /* 0x000fe20000000f00 */
[----:B------:R-:W-:Y:S01]  /*177a0*/  FMUL.FTZ R16, R69, R148 ;  /* 0x0000009445107220 */ /* 0x000fe20000410000 */
[----:B------:R-:W-:Y:S04]  /*177b0*/  MOV R148, R18 ;  /* 0x0000001200947202 */ /* 0x000fe80000000f00 */
[----:B------:R-:W-:Y:S01]  /*177c0*/  MUFU.EX2 R130, R130 ;  /* 0x0000008200827308 */ /* 0x000fe20000000800 */
[----:B------:R-:W-:Y:S02]  /*177d0*/  FMUL.FTZ R18, R68, R150 ;  /* 0x0000009644127220 */ /* 0x000fe40000410000 */
[C---:B------:R-:W-:Y:S02]  /*177e0*/  FMUL.FTZ R42, R0.reuse, R174 ;  /* 0x000000ae002a7220 */ /* 0x040fe40000410000 */
[----:B------:R-:W-:Y:S05]  /*177f0*/  FMUL.FTZ R47, R0, R179 ;  /* 0x000000b3002f7220 */ /* 0x000fea0000410000 */
[----:B------:R-:W-:Y:S01]  /*17800*/  MUFU.EX2 R131, R131 ;  /* 0x0000008300837308 */ /* 0x000fe20000000800 */
[--C-:B-1----:R-:W-:Y:S01]  /*17810*/  FFMA.FTZ R4, R219, c[0x0][0x23c], -R75.reuse ;  /* 0x00008f00db047a23 */ /* 0x102fe2000001084b */
[----:B---3--:R-:W-:Y:S08]  /*17820*/  F2FP.PACK_AB R77, R207, R135 ;  /* 0x00000087cf4d723e */ /* 0x008ff000000000ff */
[----:B------:R1:W-:Y:S10]  /*17830*/  MUFU.EX2 R219, R4 ;  /* 0x0000000400db7308 */ /* 0x0003f40000000800 */
[----:B------:R-:W-:Y:S10]  /*17840*/  MUFU.EX2 R213, R213 ;  /* 0x000000d500d57308 */ /* 0x000ff40000000800 */
[----:B------:R-:W-:Y:S01]  /*17850*/  MUFU.EX2 R212, R212 ;  /* 0x000000d400d47308 */ /* 0x000fe20000000800 */
[----:B-1----:R-:W-:Y:S09]  /*17860*/  FFMA.FTZ R4, R210, c[0x0][0x23c], -R75 ;  /* 0x00008f00d2047a23 */ /* 0x002ff2000001084b */
[----:B------:R1:W2:Y:S02]  /*17870*/  MUFU.EX2 R10, R4 ;  /* 0x00000004000a7308 */ /* 0x0002a40000000800 */
[----:B-1----:R-:W-:Y:S01]  /*17880*/  FFMA.FTZ R4, R209, c[0x0][0x23c], -R92 ;  /* 0x00008f00d1047a23 */ /* 0x002fe2000001085c */
[----:B--2---:R1:W-:Y:S01]  /*17890*/  STL [R1+0xc], R10 ;  /* 0x00000c0a01007387 */ /* 0x0043e20000100800 */
[----:B------:R-:W-:Y:S06]  /*178a0*/  F2FP.PACK_AB R78, R10, R219 ;  /* 0x000000db0a4e723e */ /* 0x000fec00000000ff */
[----:B------:R2:W-:Y:S01]  /*178b0*/  MUFU.EX2 R244, R4 ;  /* 0x0000000400f47308 */ /* 0x0005e20000000800 */
[----:B------:R3:W-:Y:S01]  /*178c0*/  STL [R1+0x138], R72 ;  /* 0x0001384801007387 */ /* 0x0007e20000100800 */
[C---:B-1----:R-:W-:Y:S08]  /*178d0*/  FMUL.FTZ R10, R0.reuse, R138 ;  /* 0x0000008a000a7220 */ /* 0x042ff00000410000 */
[----:B------:R1:W-:Y:S01]  /*178e0*/  MUFU.EX2 R138, R12 ;  /* 0x0000000c008a7308 */ /* 0x0003e20000000800 */
[--C-:B--2---:R-:W-:Y:S09]  /*178f0*/  FFMA.FTZ R4, R247, c[0x0][0x23c], -R100.reuse ;  /* 0x00008f00f7047a23 */ /* 0x104ff20000010864 */
[----:B------:R2:W-:Y:S10]  /*17900*/  MUFU.EX2 R123, R4 ;  /* 0x00000004007b7308 */ /* 0x0005f40000000800 */
[----:B---3--:R3:W4:Y:S01]  /*17910*/  MUFU.EX2 R72, R5 ;  /* 0x0000000500487308 */ /* 0x0087220000000800 */
[----:B-1----:R-:W-:Y:S02]  /*17920*/  FFMA.FTZ R12, R43, c[0x0][0x23c], -R101 ;  /* 0x00008f002b0c7a23 */ /* 0x002fe40000010865 */
[----:B------:R-:W-:Y:S01]  /*17930*/  FMUL.FTZ R43, R0, R175 ;  /* 0x000000af002b7220 */ /* 0x000fe20000410000 */
[----:B------:R-:W-:Y:S01]  /*17940*/  MOV R175, R94 ;  /* 0x0000005e00af7202 */ /* 0x000fe20000000f00 */
[----:B------:R-:W-:Y:S05]  /*17950*/  FFMA.FTZ R94, R249, c[0x0][0x23c], -R75 ;  /* 0x00008f00f95e7a23 */ /* 0x000fea000001084b */
[----:B------:R1:W-:Y:S01]  /*17960*/  MUFU.EX2 R139, R12 ;  /* 0x0000000c008b7308 */ /* 0x0003e20000000800 */
[--C-:B--2---:R-:W-:Y:S02]  /*17970*/  FFMA.FTZ R4, R9, c[0x0][0x23c], -R100.reuse ;  /* 0x00008f0009047a23 */ /* 0x104fe40000010864 */
[----:B------:R-:W-:Y:S07]  /*17980*/  FMUL.FTZ R9, R2, R137 ;  /* 0x0000008902097220 */ /* 0x000fee0000410000 */
[----:B------:R2:W2:Y:S01]  /*17990*/  MUFU.EX2 R205, R4 ;  /* 0x0000000400cd7308 */ /* 0x0004a20000000800 */
[--C-:B---3--:R-:W-:Y:S01]  /*179a0*/  FFMA.FTZ R5, R252, c[0x0][0x23c], -R100.reuse ;  /* 0x00008f00fc057a23 */ /* 0x108fe20000010864 */
[----:B----4-:R-:W-:Y:S08]  /*179b0*/  F2FP.PACK_AB R79, R72, R244 ;  /* 0x000000f4484f723e */ /* 0x010ff000000000ff */
[----:B------:R3:W-:Y:S01]  /*179c0*/  MUFU.EX2 R209, R5 ;  /* 0x0000000500d17308 */ /* 0x0007e20000000800 */
[----:B-1----:R-:W-:Y:S02]  /*179d0*/  FFMA.FTZ R12, R24, c[0x0][0x23c], -R100 ;  /* 0x00008f00180c7a23 */ /* 0x002fe40000010864 */
[----:B------:R-:W-:Y:S07]  /*179e0*/  FMUL.FTZ R24, R2, R156 ;  /* 0x0000009c02187220 */ /* 0x000fee0000410000 */
[----:B------:R1:W-:Y:S01]  /*179f0*/  MUFU.EX2 R252, R7 ;  /* 0x0000000700fc7308 */ /* 0x0003e20000000800 */
[----:B--2---:R-:W-:Y:S01]  /*17a00*/  FFMA.FTZ R4, R223, c[0x0][0x23c], -R101 ;  /* 0x00008f00df047a23 */ /* 0x004fe20000010865 */
[----:B------:R-:W-:Y:S08]  /*17a10*/  F2FP.PACK_AB R64, R205, R123 ;  /* 0x0000007bcd40723e */ /* 0x000ff000000000ff */
[----:B------:R2:W-:Y:S01]  /*17a20*/  MUFU.EX2 R204, R4 ;  /* 0x0000000400cc7308 */ /* 0x0005e20000000800 */
[----:B---3--:R-:W-:Y:S09]  /*17a30*/  FFMA.FTZ R5, R211, c[0x0][0x23c], -R92 ;  /* 0x00008f00d3057a23 */ /* 0x008ff2000001085c */
[----:B------:R3:W-:Y:S01]  /*17a40*/  MUFU.EX2 R247, R5 ;  /* 0x0000000500f77308 */ /* 0x0007e20000000800 */
[----:B-1----:R-:W-:Y:S09]  /*17a50*/  FFMA.FTZ R7, R36, c[0x0][0x23c], -R75 ;  /* 0x00008f0024077a23 */ /* 0x002ff2000001084b */
[----:B------:R1:W-:Y:S01]  /*17a60*/  MUFU.EX2 R238, R7 ;  /* 0x0000000700ee7308 */ /* 0x0003e20000000800 */
[----:B--2---:R-:W-:Y:S02]  /*17a70*/  FFMA.FTZ R4, R8, c[0x0][0x23c], -R101 ;  /* 0x00008f0008047a23 */ /* 0x004fe40000010865 */
[--C-:B------:R-:W-:Y:S07]  /*17a80*/  FFMA.FTZ R8, R218, c[0x0][0x23c], -R75.reuse ;  /* 0x00008f00da087a23 */ /* 0x100fee000001084b */
[----:B------:R2:W4:Y:S01]  /*17a90*/  MUFU.EX2 R206, R4 ;  /* 0x0000000400ce7308 */ /* 0x0005220000000800 */
[----:B---3--:R-:W-:Y:S02]  /*17aa0*/  FFMA.FTZ R5, R28, c[0x0][0x23c], -R100 ;  /* 0x00008f001c057a23 */ /* 0x008fe40000010864 */
[--C-:B------:R-:W-:Y:S07]  /*17ab0*/  FFMA.FTZ R28, R52, c[0x0][0x23c], -R75.reuse ;  /* 0x00008f00341c7a23 */ /* 0x100fee000001084b */
[----:B------:R3:W-:Y:S01]  /*17ac0*/  MUFU.EX2 R218, R8 ;  /* 0x0000000800da7308 */ /* 0x0007e20000000800 */
[----:B-1----:R-:W-:Y:S02]  /*17ad0*/  FFMA.FTZ R7, R50, c[0x0][0x23c], -R92 ;  /* 0x00008f0032077a23 */ /* 0x002fe4000001085c */
[----:B------:R-:W-:Y:S07]  /*17ae0*/  FMUL.FTZ R50, R68, R182 ;  /* 0x000000b644327220 */ /* 0x000fee0000410000 */
[----:B------:R1:W-:Y:S01]  /*17af0*/  MUFU.EX2 R232, R7 ;  /* 0x0000000700e87308 */ /* 0x0003e20000000800 */
[----:B--2---:R-:W-:Y:S01]  /*17b00*/  FFMA.FTZ R4, R251, c[0x0][0x23c], -R100 ;  /* 0x00008f00fb047a23 */ /* 0x004fe20000010864 */
[----:B----4-:R-:W-:Y:S08]  /*17b10*/  F2FP.PACK_AB R65, R206, R204 ;  /* 0x000000ccce41723e */ /* 0x010ff000000000ff */
[----:B------:R2:W4:Y:S01]  /*17b20*/  MUFU.EX2 R210, R4 ;  /* 0x0000000400d27308 */ /* 0x0005220000000800 */
[--C-:B---3--:R-:W-:Y:S02]  /*17b30*/  FFMA.FTZ R8, R49, c[0x0][0x23c], -R75.reuse ;  /* 0x00008f0031087a23 */ /* 0x108fe4000001084b */
[----:B------:R-:W-:Y:S02]  /*17b40*/  FFMA.FTZ R49, R56, c[0x0][0x23c], -R92 ;  /* 0x00008f0038317a23 */ /* 0x000fe4000001085c */
[----:B------:R-:W-:Y:S05]  /*17b50*/  FMUL.FTZ R56, R2, R188 ;  /* 0x000000bc02387220 */ /* 0x000fea0000410000 */
[----:B------:R3:W-:Y:S01]  /*17b60*/  MUFU.EX2 R74, R5 ;  /* 0x00000005004a7308 */ /* 0x0007e20000000800 */
[----:B-1----:R-:W-:Y:S02]  /*17b70*/  FFMA.FTZ R7, R41, c[0x0][0x23c], -R100 ;  /* 0x00008f0029077a23 */ /* 0x002fe40000010864 */
[--C-:B------:R-:W-:Y:S02]  /*17b80*/  FFMA.FTZ R41, R44, c[0x0][0x23c], -R75.reuse ;  /* 0x00008f002c297a23 */ /* 0x100fe4000001084b */
[----:B------:R-:W-:Y:S05]  /*17b90*/  FFMA.FTZ R44, R46, c[0x0][0x23c], -R75 ;  /* 0x00008f002e2c7a23 */ /* 0x000fea000001084b */
[----:B------:R1:W-:Y:S01]  /*17ba0*/  MUFU.EX2 R231, R8 ;  /* 0x0000000800e77308 */ /* 0x0003e20000000800 */
[----:B------:R-:W-:Y:S02]  /*17bb0*/  FMUL.FTZ R46, R0, R178 ;  /* 0x000000b2002e7220 */ /* 0x000fe40000410000 */
[--C-:B--2---:R-:W-:Y:S01]  /*17bc0*/  FFMA.FTZ R4, R250, c[0x0][0x23c], -R101.reuse ;  /* 0x00008f00fa047a23 */ /* 0x104fe20000010865 */
[----:B----4-:R-:W-:Y:S06]  /*17bd0*/  F2FP.PACK_AB R66, R210, R209 ;  /* 0x000000d1d242723e */ /* 0x010fec00000000ff */
[----:B------:R2:W-:Y:S01]  /*17be0*/  MUFU.EX2 R208, R4 ;  /* 0x0000000400d07308 */ /* 0x0005e20000000800 */
[----:B---3--:R-:W-:Y:S09]  /*17bf0*/  FMUL.FTZ R5, R69, R141 ;  /* 0x0000008d45057220 */ /* 0x008ff20000410000 */
[----:B------:R3:W-:Y:S01]  /*17c00*/  MUFU.EX2 R137, R12 ;  /* 0x0000000c00897308 */ /* 0x0007e20000000800 */
[----:B-1----:R-:W-:Y:S09]  /*17c10*/  FMUL.FTZ R8, R2, R136 ;  /* 0x0000008802087220 */ /* 0x002ff20000410000 */
[----:B------:R1:W-:Y:S01]  /*17c20*/  MUFU.EX2 R149, R44 ;  /* 0x0000002c00957308 */ /* 0x0003e20000000800 */
[----:B--2---:R-:W-:Y:S09]  /*17c30*/  FFMA.FTZ R4, R248, c[0x0][0x23c], -R101 ;  /* 0x00008f00f8047a23 */ /* 0x004ff20000010865 */
[----:B------:R2:W4:Y:S01]  /*17c40*/  MUFU.EX2 R223, R4 ;  /* 0x0000000400df7308 */ /* 0x0005220000000800 */
[----:B---3--:R-:W-:Y:S01]  /*17c50*/  FMUL.FTZ R12, R2, R144 ;  /* 0x00000090020c7220 */ /* 0x008fe20000410000 */
[----:B------:R-:W-:Y:S01]  /*17c60*/  MOV R144, R14 ;  /* 0x0000000e00907202 */ /* 0x000fe20000000f00 */
[----:B------:R-:W-:Y:S07]  /*17c70*/  FMUL.FTZ R14, R0, R146 ;  /* 0x00000092000e7220 */ /* 0x000fee0000410000 */
[----:B------:R3:W-:Y:S01]  /*17c80*/  MUFU.EX2 R145, R41 ;  /* 0x0000002900917308 */ /* 0x0007e20000000800 */
[--C-:B-1----:R-:W-:Y:S09]  /*17c90*/  FFMA.FTZ R44, R57, c[0x0][0x23c], -R92.reuse ;  /* 0x00008f00392c7a23 */ /* 0x102ff2000001085c */
[----:B------:R1:W-:Y:S01]  /*17ca0*/  MUFU.EX2 R146, R44 ;  /* 0x0000002c00927308 */ /* 0x0003e20000000800 */
[--C-:B--2---:R-:W-:Y:S01]  /*17cb0*/  FFMA.FTZ R4, R216, c[0x0][0x23c], -R75.reuse ;  /* 0x00008f00d8047a23 */ /* 0x104fe2000001084b */
[----:B----4-:R-:W-:Y:S08]  /*17cc0*/  F2FP.PACK_AB R67, R223, R208 ;  /* 0x000000d0df43723e */ /* 0x010ff000000000ff */
[----:B------:R2:W-:Y:S01]  /*17cd0*/  MUFU.EX2 R251, R4 ;  /* 0x0000000400fb7308 */ /* 0x0005e20000000800 */
[C---:B---3--:R-:W-:Y:S01]  /*17ce0*/  FMUL.FTZ R41, R2.reuse, R173 ;  /* 0x000000ad02297220 */ /* 0x048fe20000410000 */
[----:B------:R-:W-:Y:S01]  /*17cf0*/  MOV R173, R96 ;  /* 0x0000006000ad7202 */ /* 0x000fe20000000f00 */
[----:B------:R-:W-:Y:S07]  /*17d00*/  FFMA.FTZ R96, R221, c[0x0][0x23c], -R75 ;  /* 0x00008f00dd607a23 */ /* 0x000fee000001084b */
[----:B------:R3:W-:Y:S01]  /*17d10*/  MUFU.EX2 R150, R49 ;  /* 0x0000003100967308 */ /* 0x0007e20000000800 */
[----:B-1----:R-:W-:Y:S09]  /*17d20*/  FMUL.FTZ R44, R2, R176 ;  /* 0x000000b0022c7220 */ /* 0x002ff20000410000 */
[----:B------:R-:W-:Y:S01]  /*17d30*/  MUFU.EX2 R221, R94 ;  /* 0x0000005e00dd7308 */ /* 0x000fe20000000800 */
[--C-:B--2---:R-:W-:Y:S09]  /*17d40*/  FFMA.FTZ R4, R23, c[0x0][0x23c], -R92.reuse ;  /* 0x00008f0017047a23 */ /* 0x104ff2000001085c */
[----:B------:R1:W-:Y:S01]  /*17d50*/  MUFU.EX2 R250, R4 ;  /* 0x0000000400fa7308 */ /* 0x0003e20000000800 */
[----:B---3--:R-:W-:Y:S09]  /*17d60*/  FMUL.FTZ R49, R69, R181 ;  /* 0x000000b545317220 */ /* 0x008ff20000410000 */
[----:B------:R-:W-:Y:S01]  /*17d70*/  MUFU.EX2 R188, R102 ;  /* 0x0000006600bc7308 */ /* 0x000fe20000000800 */
[--C-:B-1----:R-:W-:Y:S02]  /*17d80*/  FFMA.FTZ R4, R34, c[0x0][0x23c], -R92.reuse ;  /* 0x00008f0022047a23 */ /* 0x102fe4000001085c */
[C---:B------:R-:W-:Y:S01]  /*17d90*/  FMUL.FTZ R34, R68.reuse, R166 ;  /* 0x000000a644227220 */ /* 0x040fe20000410000 */
[----:B------:R-:W-:Y:S06]  /*17da0*/  MOV R166, R144 ;  /* 0x0000009000a67202 */ /* 0x000fec0000000f00 */
[----:B------:R1:W-:Y:S10]  /*17db0*/  MUFU.EX2 R73, R4 ;  /* 0x0000000400497308 */ /* 0x0003f40000000800 */
[----:B------:R2:W-:Y:S01]  /*17dc0*/  MUFU.EX2 R144, R63 ;  /* 0x0000003f00907308 */ /* 0x0005e20000000800 */
[----:B-1----:R-:W-:Y:S02]  /*17dd0*/  FFMA.FTZ R4, R35, c[0x0][0x23c], -R92 ;  /* 0x00008f0023047a23 */ /* 0x002fe4000001085c */
[----:B------:R-:W-:Y:S01]  /*17de0*/  FMUL.FTZ R35, R68, R167 ;  /* 0x000000a744237220 */ /* 0x000fe20000410000 */
[----:B------:R-:W-:Y:S06]  /*17df0*/  MOV R167, R62 ;  /* 0x0000003e00a77202 */ /* 0x000fec0000000f00 */
[----:B------:R1:W-:Y:S01]  /*17e00*/  MUFU.EX2 R241, R4 ;  /* 0x0000000400f17308 */ /* 0x0003e20000000800 */
[C---:B------:R-:W-:Y:S02]  /*17e10*/  FMUL.FTZ R62, R0.reuse, R194 ;  /* 0x000000c2003e7220 */ /* 0x040fe40000410000 */
[----:B--2---:R-:W-:Y:S02]  /*17e20*/  FMUL.FTZ R63, R0, R195 ;  /* 0x000000c3003f7220 */ /* 0x004fe40000410000 */
[--C-:B-1----:R-:W-:Y:S05]  /*17e30*/  FFMA.FTZ R4, R217, c[0x0][0x23c], -R100.reuse ;  /* 0x00008f00d9047a23 */ /* 0x102fea0000010864 */
[----:B------:R1:W-:Y:S02]  /*17e40*/  MUFU.EX2 R216, R4 ;  /* 0x0000000400d87308 */ /* 0x0003e40000000800 */
[--C-:B-1----:R-:W-:Y:S02]  /*17e50*/  FFMA.FTZ R4, R22, c[0x0][0x23c], -R100.reuse ;  /* 0x00008f0016047a23 */ /* 0x102fe40000010864 */
[----:B------:R-:W1:Y:S06]  /*17e60*/  LDSM.16.MT88.4 R20, [R225+0x8000] ;  /* 0x00800000e114783b */ /* 0x000e6c0000004200 */
[----:B------:R2:W-:Y:S02]  /*17e70*/  MUFU.EX2 R217, R4 ;  /* 0x0000000400d97308 */ /* 0x0005e40000000800 */
[--C-:B--2---:R-:W-:Y:S02]  /*17e80*/  FFMA.FTZ R4, R26, c[0x0][0x23c], -R101.reuse ;  /* 0x00008f001a047a23 */ /* 0x104fe40000010865 */
[C---:B------:R-:W-:Y:S06]  /*17e90*/  FMUL.FTZ R26, R0.reuse, R158 ;  /* 0x0000009e001a7220 */ /* 0x040fec0000410000 */
[----:B------:R2:W-:Y:S02]  /*17ea0*/  MUFU.EX2 R211, R4 ;  /* 0x0000000400d37308 */ /* 0x0005e40000000800 */
[--C-:B--2---:R-:W-:Y:S02]  /*17eb0*/  FFMA.FTZ R4, R27, c[0x0][0x23c], -R101.reuse ;  /* 0x00008f001b047a23 */ /* 0x104fe40000010865 */
[----:B------:R-:W-:Y:S06]  /*17ec0*/  FMUL.FTZ R27, R0, R159 ;  /* 0x0000009f001b7220 */ /* 0x000fec0000410000 */
[----:B------:R2:W3:Y:S02]  /*17ed0*/  MUFU.EX2 R248, R4 ;  /* 0x0000000400f87308 */ /* 0x0004e40000000800 */
[----:B--2---:R-:W-:Y:S02]  /*17ee0*/  FFMA.FTZ R4, R29, c[0x0][0x23c], -R100 ;  /* 0x00008f001d047a23 */ /* 0x004fe40000010864 */
[----:B------:R-:W-:Y:S06]  /*17ef0*/  FMUL.FTZ R29, R2, R161 ;  /* 0x000000a1021d7220 */ /* 0x000fec0000410000 */
[----:B------:R2:W4:Y:S02]  /*17f00*/  MUFU.EX2 R240, R4 ;  /* 0x0000000400f07308 */ /* 0x0005240000000800 */
[--C-:B--2---:R-:W-:Y:S02]  /*17f10*/  FFMA.FTZ R4, R30, c[0x0][0x23c], -R101.reuse ;  /* 0x00008f001e047a23 */ /* 0x104fe40000010865 */
[C---:B------:R-:W-:Y:S06]  /*17f20*/  FMUL.FTZ R30, R0.reuse, R162 ;  /* 0x000000a2001e7220 */ /* 0x040fec0000410000 */
[----:B------:R2:W-:Y:S02]  /*17f30*/  MUFU.EX2 R243, R4 ;  /* 0x0000000400f37308 */ /* 0x0005e40000000800 */
[----:B--2---:R-:W-:Y:S02]  /*17f40*/  FFMA.FTZ R4, R31, c[0x0][0x23c], -R101 ;  /* 0x00008f001f047a23 */ /* 0x004fe40000010865 */
[----:B------:R-:W-:Y:S06]  /*17f50*/  FMUL.FTZ R31, R0, R163 ;  /* 0x000000a3001f7220 */ /* 0x000fec0000410000 */
[----:B------:R2:W1:Y:S10]  /*17f60*/  MUFU.EX2 R239, R4 ;  /* 0x0000000400ef7308 */ /* 0x0004740000000800 */
[----:B------:R1:W-:Y:S01]  /*17f70*/  MUFU.EX2 R163, R33 ;  /* 0x0000002100a37308 */ /* 0x0003e20000000800 */
[--C-:B--2---:R-:W-:Y:S09]  /*17f80*/  FFMA.FTZ R4, R38, c[0x0][0x23c], -R92.reuse ;  /* 0x00008f0026047a23 */ /* 0x104ff2000001085c */
[----:B------:R2:W-:Y:S01]  /*17f90*/  MUFU.EX2 R237, R4 ;  /* 0x0000000400ed7308 */ /* 0x0005e20000000800 */
[----:B-1----:R-:W-:Y:S02]  /*17fa0*/  FMUL.FTZ R33, R69, R165 ;  /* 0x000000a545217220 */ /* 0x002fe40000410000 */
[--C-:B--2---:R-:W-:Y:S02]  /*17fb0*/  FFMA.FTZ R4, R39, c[0x0][0x23c], -R92.reuse ;  /* 0x00008f0027047a23 */ /* 0x104fe4000001085c */
[----:B------:R-:W1:Y:S05]  /*17fc0*/  LDSM.16.MT88.4 R36, [R228+0x8000] ;  /* 0x00800000e424783b */ /* 0x000e6a0000004200 */
[----:B------:R2:W-:Y:S02]  /*17fd0*/  MUFU.EX2 R234, R4 ;  /* 0x0000000400ea7308 */ /* 0x0005e40000000800 */
[--C-:B--2---:R-:W-:Y:S02]  /*17fe0*/  FFMA.FTZ R4, R48, c[0x0][0x23c], -R75.reuse ;  /* 0x00008f0030047a23 */ /* 0x104fe4000001084b */
[----:B------:R-:W-:Y:S06]  /*17ff0*/  FMUL.FTZ R48, R69, R180 ;  /* 0x000000b445307220 */ /* 0x000fec0000410000 */
[----:B------:R2:W-:Y:S02]  /*18000*/  MUFU.EX2 R233, R4 ;  /* 0x0000000400e97308 */ /* 0x0005e40000000800 */
[----:B--2---:R-:W-:Y:S02]  /*18010*/  FFMA.FTZ R4, R51, c[0x0][0x23c], -R92 ;  /* 0x00008f0033047a23 */ /* 0x004fe4000001085c */
[----:B------:R-:W-:Y:S06]  /*18020*/  FMUL.FTZ R51, R68, R183 ;  /* 0x000000b744337220 */ /* 0x000fec0000410000 */
[----:B------:R2:W-:Y:S02]  /*18030*/  MUFU.EX2 R230, R4 ;  /* 0x0000000400e67308 */ /* 0x0005e40000000800 */
[--C-:B--2---:R-:W-:Y:S02]  /*18040*/  FFMA.FTZ R4, R40, c[0x0][0x23c], -R100.reuse ;  /* 0x00008f0028047a23 */ /* 0x104fe40000010864 */
[----:B------:R-:W-:Y:S01]  /*18050*/  FMUL.FTZ R40, R2, R172 ;  /* 0x000000ac02287220 */ /* 0x000fe20000410000 */
[----:B------:R-:W-:Y:S05]  /*18060*/  MOV R172, R105 ;  /* 0x0000006900ac7202 */ /* 0x000fea0000000f00 */
[----:B------:R2:W-:Y:S01]  /*18070*/  MUFU.EX2 R236, R4 ;  /* 0x0000000400ec7308 */ /* 0x0005e20000000800 */
[----:B------:R-:W-:Y:S02]  /*18080*/  FFMA.FTZ R105, R220, c[0x0][0x23c], -R75 ;  /* 0x00008f00dc697a23 */ /* 0x000fe4000001084b */
[----:B--2---:R-:W-:Y:S07]  /*18090*/  FMUL.FTZ R4, R69, R140 ;  /* 0x0000008c45047220 */ /* 0x004fee0000410000 */
[----:B------:R2:W-:Y:S02]  /*180a0*/  MUFU.EX2 R140, R7 ;  /* 0x00000007008c7308 */ /* 0x0005e40000000800 */
[----:B--2---:R-:W-:Y:S08]  /*180b0*/  FMUL.FTZ R7, R68, R143 ;  /* 0x0000008f44077220 */ /* 0x004ff00000410000 */
[----:B------:R2:W-:Y:S01]  /*180c0*/  MUFU.EX2 R143, R28 ;  /* 0x0000001c008f7308 */ /* 0x0005e20000000800 */
[-C--:B------:R-:W-:Y:S08]  /*180d0*/  HMMA.16816.F32 R4, R76, R20.reuse, R4 ;  /* 0x000000144c04723c */ /* 0x080ff00000001804 */
[C---:B------:R-:W-:Y:S07]  /*180e0*/  HMMA.16816.F32 R8, R64.reuse, R20, R8 ;  /* 0x000000144008723c */ /* 0x040fee0000001808 */
[--C-:B------:R-:W-:Y:S01]  /*180f0*/  FFMA.FTZ R20, R25, c[0x0][0x23c], -R101.reuse ;  /* 0x00008f0019147a23 */ /* 0x100fe20000010865 */
[-C--:B------:R-:W-:Y:S03]  /*18100*/  HMMA.16816.F32 R12, R64, R22.reuse, R12 ;  /* 0x00000016400c723c */ /* 0x080fe6000000180c */
[----:B------:R1:W-:Y:S01]  /*18110*/  MUFU.EX2 R136, R20 ;  /* 0x0000001400887308 */ /* 0x0003e20000000800 */
[----:B------:R-:W-:Y:S01]  /*18120*/  FFMA.FTZ R25, R203, c[0x0][0x23c], -R101 ;  /* 0x00008f00cb197a23 */ /* 0x000fe20000010865 */
[----:B------:R-:W-:Y:S01]  /*18130*/  MOV R203, R80 ;  /* 0x0000005000cb7202 */ /* 0x000fe20000000f00 */
[C---:B------:R-:W-:Y:S01]  /*18140*/  FMUL.FTZ R21, R69.reuse, R153 ;  /* 0x0000009945157220 */ /* 0x040fe20000410000 */
[----:B------:R-:W-:Y:S01]  /*18150*/  LDSM.16.MT88.4 R80, [R227+0x8000] ;  /* 0x00800000e350783b */ /* 0x000fe20000004200 */
[C---:B------:R-:W-:Y:S04]  /*18160*/  HMMA.16816.F32 R16, R76.reuse, R22, R16 ;  /* 0x000000164c10723c */ /* 0x040fe80000001810 */
[--C-:B--2---:R-:W-:Y:S01]  /*18170*/  FFMA.FTZ R28, R202, c[0x0][0x23c], -R75.reuse ;  /* 0x00008f00ca1c7a23 */ /* 0x104fe2000001084b */
[----:B------:R2:W-:Y:S01]  /*18180*/  MUFU.EX2 R142, R25 ;  /* 0x00000019008e7308 */ /* 0x0005e20000000800 */
[----:B------:R-:W-:Y:S01]  /*18190*/  MOV R153, R53 ;  /* 0x0000003500997202 */ /* 0x000fe20000000f00 */
[C---:B------:R-:W-:Y:S01]  /*181a0*/  FMUL.FTZ R22, R68.reuse, R154 ;  /* 0x0000009a44167220 */ /* 0x040fe20000410000 */
[----:B------:R-:W-:Y:S01]  /*181b0*/  MOV R154, R203 ;  /* 0x000000cb009a7202 */ /* 0x000fe20000000f00 */
[----:B------:R-:W-:Y:S03]  /*181c0*/  FMUL.FTZ R23, R68, R155 ;  /* 0x0000009b44177220 */ /* 0x000fe60000410000 */
[----:B------:R-:W-:Y:S02]  /*181d0*/  MOV R203, R151 ;  /* 0x0000009700cb7202 */ /* 0x000fe40000000f00 */
[----:B------:R-:W-:Y:S01]  /*181e0*/  MOV R151, R134 ;  /* 0x0000008600977202 */ /* 0x000fe20000000f00 */
[----:B------:R3:W-:Y:S01]  /*181f0*/  MUFU.EX2 R141, R28 ;  /* 0x0000001c008d7308 */ /* 0x0007e20000000800 */
[----:B------:R-:W-:Y:S01]  /*18200*/  MOV R134, R59 ;  /* 0x0000003b00867202 */ /* 0x000fe20000000f00 */
[----:B------:R-:W-:Y:S01]  /*18210*/  FMUL.FTZ R59, R0, R191 ;  /* 0x000000bf003b7220 */ /* 0x000fe20000410000 */
[----:B------:R-:W-:Y:S01]  /*18220*/  MOV R202, R151 ;  /* 0x0000009700ca7202 */ /* 0x000fe20000000f00 */
[C---:B-1----:R-:W-:Y:S01]  /*18230*/  FMUL.FTZ R20, R69.reuse, R152 ;  /* 0x0000009845147220 */ /* 0x042fe20000410000 */
[----:B------:R-:W-:Y:S02]  /*18240*/  MOV R152, R54 ;  /* 0x0000003600987202 */ /* 0x000fe40000000f00 */
[----:B------:R-:W1:Y:S01]  /*18250*/  LDSM.16.MT88.4 R52, [R226+0x8000] ;  /* 0x00800000e234783b */ /* 0x000e620000004200 */
[----:B------:R-:W-:Y:S02]  /*18260*/  MOV R151, R89 ;  /* 0x0000005900977202 */ /* 0x000fe40000000f00 */
[----:B------:R-:W-:Y:S01]  /*18270*/  FFMA.FTZ R57, R152, c[0x0][0x23c], -R100 ;  /* 0x00008f0098397a23 */ /* 0x000fe20000010864 */
[-C--:B------:R-:W-:Y:S03]  /*18280*/  HMMA.16816.F32 R20, R76, R36.reuse, R20 ;  /* 0x000000244c14723c */ /* 0x080fe60000001814 */
[C---:B--2---:R-:W-:Y:S01]  /*18290*/  FMUL.FTZ R25, R2.reuse, R157 ;  /* 0x0000009d02197220 */ /* 0x044fe20000410000 */
[----:B------:R-:W-:Y:S02]  /*182a0*/  MOV R152, R147 ;  /* 0x0000009300987202 */ /* 0x000fe40000000f00 */
[----:B------:R-:W-:Y:S02]  /*182b0*/  MOV R147, R224 ;  /* 0x000000e000937202 */ /* 0x000fe40000000f00 */
[----:B------:R2:W-:Y:S01]  /*182c0*/  MUFU.EX2 R224, R57 ;  /* 0x0000003900e07308 */ /* 0x0005e20000000800 */
[----:B------:R-:W-:Y:S01]  /*182d0*/  MOV R164, R152 ;  /* 0x0000009800a47202 */ /* 0x000fe20000000f00 */
[C---:B------:R-:W-:Y:S04]  /*182e0*/  HMMA.16816.F32 R24, R64.reuse, R36, R24 ;  /* 0x000000244018723c */ /* 0x040fe80000001818 */
[----:B---3--:R-:W-:Y:S01]  /*182f0*/  FMUL.FTZ R28, R2, R160 ;  /* 0x000000a0021c7220 */ /* 0x008fe20000410000 */
[----:B------:R-:W-:Y:S02]  /*18300*/  MOV R152, R90 ;  /* 0x0000005a00987202 */ /* 0x000fe40000000f00 */
[--C-:B------:R-:W-:Y:S01]  /*18310*/  FFMA.FTZ R36, R222, c[0x0][0x23c], -R92.reuse ;  /* 0x00008f00de247a23 */ /* 0x100fe2000001085c */
[----:B------:R-:W-:Y:S01]  /*18320*/  MOV R156, R134 ;  /* 0x00000086009c7202 */ /* 0x000fe20000000f00 */
[----:B------:R-:W-:Y:S01]  /*18330*/  FMUL.FTZ R37, R69, R169 ;  /* 0x000000a945257220 */ /* 0x000fe20000410000 */
[----:B------:R3:W-:Y:S01]  /*18340*/  MUFU.EX2 R160, R60 ;  /* 0x0000003c00a07308 */ /* 0x0007e20000000800 */
[-C--:B------:R-:W-:Y:S03]  /*18350*/  HMMA.16816.F32 R28, R64, R38.reuse, R28 ;  /* 0x00000026401c723c */ /* 0x080fe6000000181c */
[----:B------:R-:W-:Y:S02]  /*18360*/  MOV R134, R86 ;  /* 0x0000005600867202 */ /* 0x000fe40000000f00 */
[----:B------:R-:W-:Y:S02]  /*18370*/  MOV R180, R151 ;  /* 0x0000009700b47202 */ /* 0x000fe40000000f00 */
[----:B------:R-:W-:Y:S01]  /*18380*/  MOV R151, R110 ;  /* 0x0000006e00977202 */ /* 0x000fe20000000f00 */
[C---:B------:R-:W-:Y:S01]  /*18390*/  HMMA.16816.F32 R32, R76.reuse, R38, R32 ;  /* 0x000000264c20723c */ /* 0x040fe20000001820 */
[----:B------:R1:W-:Y:S03]  /*183a0*/  MUFU.EX2 R162, R36 ;  /* 0x0000002400a27308 */ /* 0x0003e60000000800 */
[----:B--2---:R-:W-:Y:S01]  /*183b0*/  FMUL.FTZ R57, R2, R189 ;  /* 0x000000bd02397220 */ /* 0x004fe20000410000 */
[----:B------:R-:W-:Y:S01]  /*183c0*/  MOV R157, R147 ;  /* 0x00000093009d7202 */ /* 0x000fe20000000f00 */
[--C-:B------:R-:W-:Y:S01]  /*183d0*/  FFMA.FTZ R110, R200, c[0x0][0x23c], -R75.reuse ;  /* 0x00008f00c86e7a23 */ /* 0x100fe2000001084b */
[----:B------:R-:W-:Y:S01]  /*183e0*/  MOV R222, R61 ;  /* 0x0000003d00de7202 */ /* 0x000fe20000000f00 */
[C---:B------:R-:W-:Y:S01]  /*183f0*/  FMUL.FTZ R38, R68.reuse, R170 ;  /* 0x000000aa44267220 */ /* 0x040fe20000410000 */
[----:B------:R-:W-:Y:S02]  /*18400*/  MOV R177, R164 ;  /* 0x000000a400b17202 */ /* 0x000fe40000000f00 */
[----:B------:R-:W-:Y:S01]  /*18410*/  MUFU.EX2 R200, R105 ;  /* 0x0000006900c87308 */ /* 0x000fe20000000800 */
[----:B------:R-:W-:Y:S01]  /*18420*/  FMUL.FTZ R39, R68, R171 ;  /* 0x000000ab44277220 */ /* 0x000fe20000410000 */
[----:B------:R-:W-:Y:S01]  /*18430*/  MOV R164, R118 ;  /* 0x0000007600a47202 */ /* 0x000fe20000000f00 */
[C---:B------:R-:W-:Y:S01]  /*18440*/  FMUL.FTZ R61, R2.reuse, R193 ;  /* 0x000000c1023d7220 */ /* 0x040fe20000410000 */
[----:B------:R-:W-:Y:S01]  /*18450*/  MOV R178, R157 ;  /* 0x0000009d00b27202 */ /* 0x000fe20000000f00 */
[----:B---3--:R-:W-:Y:S01]  /*18460*/  FMUL.FTZ R60, R2, R192 ;  /* 0x000000c0023c7220 */ /* 0x008fe20000410000 */
[----:B------:R-:W-:Y:S01]  /*18470*/  MOV R157, R122 ;  /* 0x0000007a009d7202 */ /* 0x000fe20000000f00 */
[--C-:B------:R-:W-:Y:S01]  /*18480*/  FFMA.FTZ R118, R98, c[0x0][0x23c], -R75.reuse ;  /* 0x00008f0062767a23 */ /* 0x100fe2000001084b */
[----:B------:R-:W-:Y:S01]  /*18490*/  MOV R176, R156 ;  /* 0x0000009c00b07202 */ /* 0x000fe20000000f00 */
[--C-:B------:R-:W-:Y:S01]  /*184a0*/  FFMA.FTZ R122, R113, c[0x0][0x23c], -R75.reuse ;  /* 0x00008f00717a7a23 */ /* 0x100fe2000001084b */
[----:B------:R-:W-:Y:S01]  /*184b0*/  MOV R170, R109 ;  /* 0x0000006d00aa7202 */ /* 0x000fe20000000f00 */
[--C-:B------:R-:W-:Y:S01]  /*184c0*/  FFMA.FTZ R109, R201, c[0x0][0x23c], -R75.reuse ;  /* 0x00008f00c96d7a23 */ /* 0x100fe2000001084b */
[----:B------:R-:W-:Y:S01]  /*184d0*/  MUFU.EX2 R189, R110 ;  /* 0x0000006e00bd7308 */ /* 0x000fe20000000800 */
[----:B------:R-:W-:Y:S01]  /*184e0*/  FFMA.FTZ R113, R114, c[0x0][0x23c], -R92 ;  /* 0x00008f0072717a23 */ /* 0x000fe2000001085c */
[----:B------:R-:W-:Y:S01]  /*184f0*/  F2FP.PACK_AB R192, R212, R213 ;  /* 0x000000d5d4c0723e */ /* 0x000fe200000000ff */
[----:B-1----:R-:W-:Y:S07]  /*18500*/  FMUL.FTZ R36, R69, R168 ;  /* 0x000000a845247220 */ /* 0x002fee0000410000 */
[-C--:B------:R-:W-:Y:S01]  /*18510*/  HMMA.16816.F32 R36, R76, R52.reuse, R36 ;  /* 0x000000344c24723c */ /* 0x080fe20000001824 */
[----:B------:R-:W-:Y:S07]  /*18520*/  MUFU.EX2 R118, R118 ;  /* 0x0000007600767308 */ /* 0x000fee0000000800 */
[C---:B------:R-:W-:Y:S03]  /*18530*/  HMMA.16816.F32 R40, R64.reuse, R52, R40 ;  /* 0x000000344028723c */ /* 0x040fe60000001828 */
[----:B------:R-:W-:Y:S04]  /*18540*/  MUFU.EX2 R122, R122 ;  /* 0x0000007a007a7308 */ /* 0x000fe80000000800 */
[----:B------:R-:W-:Y:S01]  /*18550*/  FFMA.FTZ R52, R153, c[0x0][0x23c], -R100 ;  /* 0x00008f0099347a23 */ /* 0x000fe20000010864 */
[-C--:B------:R-:W-:Y:S04]  /*18560*/  HMMA.16816.F32 R44, R64, R54.reuse, R44 ;  /* 0x00000036402c723c */ /* 0x080fe8000000182c */
[----:B------:R-:W-:Y:S01]  /*18570*/  MOV R153, R148 ;  /* 0x0000009400997202 */ /* 0x000fe20000000f00 */
[----:B------:R1:W-:Y:S01]  /*18580*/  MUFU.EX2 R161, R52 ;  /* 0x0000003400a17308 */ /* 0x0003e20000000800 */
[----:B------:R-:W-:Y:S01]  /*18590*/  MOV R148, R133 ;  /* 0x0000008500947202 */ /* 0x000fe20000000f00 */
[----:B------:R-:W-:Y:S01]  /*185a0*/  FMUL.FTZ R53, R69, R185 ;  /* 0x000000b945357220 */ /* 0x000fe20000410000 */
[C---:B------:R-:W-:Y:S04]  /*185b0*/  HMMA.16816.F32 R48, R76.reuse, R54, R48 ;  /* 0x000000364c30723c */ /* 0x040fe80000001830 */
[----:B------:R-:W-:Y:S01]  /*185c0*/  MOV R133, R58 ;  /* 0x0000003a00857202 */ /* 0x000fe20000000f00 */
[----:B------:R-:W-:Y:S01]  /*185d0*/  FMUL.FTZ R58, R0, R190 ;  /* 0x000000be003a7220 */ /* 0x000fe20000410000 */
[----:B------:R-:W-:Y:S01]  /*185e0*/  MOV R165, R153 ;  /* 0x0000009900a57202 */ /* 0x000fe20000000f00 */
[C---:B------:R-:W-:Y:S01]  /*185f0*/  FMUL.FTZ R54, R68.reuse, R186 ;  /* 0x000000ba44367220 */ /* 0x040fe20000410000 */
[----:B------:R-:W-:Y:S01]  /*18600*/  MOV R159, R148 ;  /* 0x00000094009f7202 */ /* 0x000fe20000000f00 */
[----:B------:R-:W-:Y:S01]  /*18610*/  FMUL.FTZ R55, R68, R187 ;  /* 0x000000bb44377220 */ /* 0x000fe20000410000 */
[----:B------:R-:W-:Y:S02]  /*18620*/  MUFU.EX2 R190, R109 ;  /* 0x0000006d00be7308 */ /* 0x000fe40000000800 */
[----:B------:R-:W-:Y:S02]  /*18630*/  MOV R155, R133 ;  /* 0x00000085009b7202 */ /* 0x000fe40000000f00 */
[----:B------:R-:W-:Y:S02]  /*18640*/  MOV R133, R85 ;  /* 0x0000005500857202 */ /* 0x000fe40000000f00 */
[----:B------:R-:W-:Y:S02]  /*18650*/  MOV R174, R165 ;  /* 0x000000a500ae7202 */ /* 0x000fe40000000f00 */
[----:B------:R-:W-:Y:S01]  /*18660*/  MOV R165, R117 ;  /* 0x0000007500a57202 */ /* 0x000fe20000000f00 */
[--C-:B------:R-:W-:Y:S01]  /*18670*/  FFMA.FTZ R117, R99, c[0x0][0x23c], -R75.reuse ;  /* 0x00008f0063757a23 */ /* 0x100fe2000001084b */
[----:B------:R-:W-:Y:S01]  /*18680*/  MOV R169, R159 ;  /* 0x0000009f00a97202 */ /* 0x000fe20000000f00 */
[----:B-1----:R-:W-:Y:S01]  /*18690*/  FMUL.FTZ R52, R69, R184 ;  /* 0x000000b845347220 */ /* 0x002fe20000410000 */
[----:B------:R-:W-:Y:S01]  /*186a0*/  MOV R148, R87 ;  /* 0x0000005700947202 */ /* 0x000fe20000000f00 */
[----:B------:R-:W-:Y:S01]  /*186b0*/  MUFU.EX2 R187, R104 ;  /* 0x0000006800bb7308 */ /* 0x000fe20000000800 */
[----:B------:R-:W-:Y:S02]  /*186c0*/  MOV R153, R91 ;  /* 0x0000005b00997202 */ /* 0x000fe40000000f00 */
[----:B------:R-:W-:Y:S01]  /*186d0*/  MOV R159, R121 ;  /* 0x00000079009f7202 */ /* 0x000fe20000000f00 */
[--C-:B------:R-:W-:Y:S01]  /*186e0*/  FFMA.FTZ R121, R112, c[0x0][0x23c], -R75.reuse ;  /* 0x00008f0070797a23 */ /* 0x100fe2000001084b */
[-C--:B------:R-:W-:Y:S03]  /*186f0*/  HMMA.16816.F32 R52, R76, R80.reuse, R52 ;  /* 0x000000504c34723c */ /* 0x080fe60000001834 */
[----:B------:R-:W-:Y:S01]  /*18700*/  FFMA.FTZ R112, R157, c[0x0][0x23c], -R92 ;  /* 0x00008f009d707a23 */ /* 0x000fe2000001085c */
[----:B------:R-:W-:Y:S01]  /*18710*/  MOV R168, R153 ;  /* 0x0000009900a87202 */ /* 0x000fe20000000f00 */
[----:B------:R-:W-:Y:S01]  /*18720*/  MUFU.EX2 R117, R117 ;  /* 0x0000007500757308 */ /* 0x000fe20000000800 */
[----:B------:R-:W-:Y:S02]  /*18730*/  MOV R153, R148 ;  /* 0x0000009400997202 */ /* 0x000fe40000000f00 */
[C---:B------:R-:W-:Y:S07]  /*18740*/  HMMA.16816.F32 R56, R64.reuse, R80, R56 ;  /* 0x000000504038723c */ /* 0x040fee0000001838 */
[--C-:B------:R-:W-:Y:S01]  /*18750*/  FFMA.FTZ R80, R154, c[0x0][0x23c], -R100.reuse ;  /* 0x00008f009a507a23 */ /* 0x100fe20000010864 */
[-C--:B------:R-:W-:Y:S01]  /*18760*/  HMMA.16816.F32 R60, R64, R82.reuse, R60 ;  /* 0x00000052403c723c */ /* 0x080fe2000000183c */
[----:B------:R-:W-:Y:S03]  /*18770*/  MUFU.EX2 R112, R112 ;  /* 0x0000007000707308 */ /* 0x000fe60000000800 */
[----:B------:R-:W-:Y:S02]  /*18780*/  MOV R154, R132 ;  /* 0x00000084009a7202 */ /* 0x000fe40000000f00 */
[----:B------:R-:W-:Y:S01]  /*18790*/  MOV R132, R84 ;  /* 0x0000005400847202 */ /* 0x000fe20000000f00 */
[C---:B------:R-:W-:Y:S01]  /*187a0*/  FMUL.FTZ R64, R69.reuse, R196 ;  /* 0x000000c445407220 */ /* 0x040fe20000410000 */
[----:B------:R-:W-:Y:S01]  /*187b0*/  MOV R179, R154 ;  /* 0x0000009a00b37202 */ /* 0x000fe20000000f00 */
[----:B------:R-:W-:Y:S01]  /*187c0*/  FMUL.FTZ R65, R69, R197 ;  /* 0x000000c545417220 */ /* 0x000fe20000410000 */
[----:B------:R-:W1:Y:S01]  /*187d0*/  LDSM.16.MT88.4 R84, [R225+0x8800] ;  /* 0x00880000e154783b */ /* 0x000e620000004200 */
[----:B------:R2:W-:Y:S01]  /*187e0*/  MUFU.EX2 R147, R80 ;  /* 0x0000005000937308 */ /* 0x0005e20000000800 */
[C---:B------:R-:W-:Y:S01]  /*187f0*/  FMUL.FTZ R66, R68.reuse, R198 ;  /* 0x000000c644427220 */ /* 0x040fe20000410000 */
[----:B------:R-:W-:Y:S01]  /*18800*/  MOV R154, R134 ;  /* 0x00000086009a7202 */ /* 0x000fe20000000f00 */
[----:B------:R-:W-:Y:S01]  /*18810*/  FMUL.FTZ R67, R68, R199 ;  /* 0x000000c744437220 */ /* 0x000fe20000410000 */
[----:B------:R-:W-:Y:S01]  /*18820*/  F2FP.PACK_AB R81, R248, R211 ;  /* 0x000000d3f851723e */ /* 0x000fe200000000ff */
[--C-:B------:R-:W-:Y:S01]  /*18830*/  FFMA.FTZ R134, R128, c[0x0][0x23c], -R75.reuse ;  /* 0x00008f0080867a23 */ /* 0x100fe2000001084b */
[----:B------:R-:W-:Y:S01]  /*18840*/  F2FP.PACK_AB R199, R131, R130 ;  /* 0x0000008283c7723e */ /* 0x000fe200000000ff */
[--C-:B------:R-:W-:Y:S01]  /*18850*/  FFMA.FTZ R128, R124, c[0x0][0x23c], -R100.reuse ;  /* 0x00008f007c807a23 */ /* 0x100fe20000010864 */
[----:B------:R-:W-:Y:S01]  /*18860*/  MOV R156, R132 ;  /* 0x00000084009c7202 */ /* 0x000fe20000000f00 */
[----:B------:R-:W-:Y:S01]  /*18870*/  FFMA.FTZ R132, R116, c[0x0][0x23c], -R75 ;  /* 0x00008f0074847a23 */ /* 0x000fe2000001084b */
[----:B------:R-:W-:Y:S01]  /*18880*/  HMMA.16816.F32 R64, R76, R82, R64 ;  /* 0x000000524c40723c */ /* 0x000fe20000001840 */
[----:B------:R-:W-:Y:S03]  /*18890*/  MUFU.EX2 R121, R121 ;  /* 0x0000007900797308 */ /* 0x000fe60000000800 */
[----:B------:R-:W-:Y:S01]  /*188a0*/  MOV R157, R156 ;  /* 0x0000009c009d7202 */ /* 0x000fe20000000f00 */
[--C-:B------:R-:W-:Y:S01]  /*188b0*/  FFMA.FTZ R124, R214, c[0x0][0x23c], -R101.reuse ;  /* 0x00008f00d67c7a23 */ /* 0x100fe20000010865 */
[----:B------:R-:W-:Y:S01]  /*188c0*/  MOV R214, R149 ;  /* 0x0000009500d67202 */ /* 0x000fe20000000f00 */
[--C-:B------:R-:W-:Y:S01]  /*188d0*/  FFMA.FTZ R76, R167, c[0x0][0x23c], -R101.reuse ;  /* 0x00008f00a74c7a23 */ /* 0x100fe20000010865 */
[----:B------:R-:W-:Y:S01]  /*188e0*/  MOV R167, R152 ;  /* 0x0000009800a77202 */ /* 0x000fe20000000f00 */
[----:B------:R-:W-:Y:S02]  /*188f0*/  FFMA.FTZ R77, R222, c[0x0][0x23c], -R101 ;  /* 0x00008f00de4d7a23 */ /* 0x000fe40000010865 */
[----:B------:R3:W-:Y:S01]  /*18900*/  MUFU.EX2 R222, R93 ;  /* 0x0000005d00de7308 */ /* 0x0007e20000000800 */
[----:B------:R-:W-:Y:S01]  /*18910*/  MOV R152, R95 ;  /* 0x0000005f00987202 */ /* 0x000fe20000000f00 */
[--C-:B------:R-:W-:Y:S01]  /*18920*/  FFMA.FTZ R95, R246, c[0x0][0x23c], -R75.reuse ;  /* 0x00008f00f65f7a23 */ /* 0x100fe2000001084b */
[----:B------:R-:W-:Y:S01]  /*18930*/  F2FP.PACK_AB R78, R242, R252 ;  /* 0x000000fcf24e723e */ /* 0x000fe200000000ff */
[----:B--2---:R-:W-:Y:S01]  /*18940*/  FFMA.FTZ R80, R88, c[0x0][0x23c], -R100 ;  /* 0x00008f0058507a23 */ /* 0x004fe20000010864 */
[----:B------:R-:W-:Y:S01]  /*18950*/  F2FP.PACK_AB R79, R241, R73 ;  /* 0x00000049f14f723e */ /* 0x000fe200000000ff */
[----:B------:R-:W3:Y:S01]  /*18960*/  LDSM.16.MT88.4 R88, [R228+0x8800] ;  /* 0x00880000e458783b */ /* 0x000ee20000004200 */
[----:B----4-:R-:W-:Y:S02]  /*18970*/  F2FP.PACK_AB R82, R240, R74 ;  /* 0x0000004af052723e */ /* 0x010fe400000000ff */
[----:B------:R-:W-:Y:S01]  /*18980*/  F2FP.PACK_AB R83, R239, R243 ;  /* 0x000000f3ef53723e */ /* 0x000fe200000000ff */
[----:B------:R4:W1:Y:S10]  /*18990*/  MUFU.EX2 R158, R80 ;  /* 0x00000050009e7308 */ /* 0x0008740000000800 */
[----:B------:R1:W-:Y:S01]  /*189a0*/  MUFU.EX2 R148, R77 ;  /* 0x0000004d00947308 */ /* 0x0003e20000000800 */
[--C-:B---3--:R-:W-:Y:S01]  /*189b0*/  FFMA.FTZ R93, R175, c[0x0][0x23c], -R92.reuse ;  /* 0x00008f00af5d7a23 */ /* 0x108fe2000001085c */
[----:B------:R-:W-:Y:S02]  /*189c0*/  MOV R175, R173 ;  /* 0x000000ad00af7202 */ /* 0x000fe40000000f00 */
[----:B------:R-:W-:Y:S06]  /*189d0*/  MOV R173, R170 ;  /* 0x000000aa00ad7202 */ /* 0x000fec0000000f00 */
[----:B------:R3:W-:Y:S01]  /*189e0*/  MUFU.EX2 R246, R76 ;  /* 0x0000004c00f67308 */ /* 0x0007e20000000800 */
[--C-:B----4-:R-:W-:Y:S01]  /*189f0*/  FFMA.FTZ R80, R166, c[0x0][0x23c], -R75.reuse ;  /* 0x00008f00a6507a23 */ /* 0x110fe2000001084b */
[----:B------:R-:W-:Y:S02]  /*18a00*/  MOV R166, R202 ;  /* 0x000000ca00a67202 */ /* 0x000fe40000000f00 */
[----:B------:R-:W-:Y:S02]  /*18a10*/  MOV R202, R155 ;  /* 0x0000009b00ca7202 */ /* 0x000fe40000000f00 */
[----:B------:R-:W-:Y:S01]  /*18a20*/  MOV R155, R133 ;  /* 0x00000085009b7202 */ /* 0x000fe20000000f00 */
[--C-:B------:R-:W-:Y:S03]  /*18a30*/  FFMA.FTZ R133, R97, c[0x0][0x23c], -R75.reuse ;  /* 0x00008f0061857a23 */ /* 0x100fe6000001084b */
[----:B------:R4:W-:Y:S01]  /*18a40*/  MUFU.EX2 R171, R80 ;  /* 0x0000005000ab7308 */ /* 0x0009e20000000800 */
[----:B------:R-:W-:Y:S01]  /*18a50*/  FFMA.FTZ R75, R129, c[0x0][0x23c], -R75 ;  /* 0x00008f00814b7a23 */ /* 0x000fe2000001084b */
[----:B------:R-:W-:Y:S01]  /*18a60*/  MOV R156, R155 ;  /* 0x0000009b009c7202 */ /* 0x000fe20000000f00 */
[----:B------:R-:W2:Y:S01]  /*18a70*/  LDL.LU R129, [R1+0xac] ;  /* 0x0000ac0001817983 */ /* 0x000ea20000300800 */
[----:B-1----:R-:W-:Y:S02]  /*18a80*/  F2FP.PACK_AB R77, R250, R247 ;  /* 0x000000f7fa4d723e */ /* 0x002fe400000000ff */
[----:B------:R-:W-:Y:S02]  /*18a90*/  MOV R155, R154 ;  /* 0x0000009a009b7202 */ /* 0x000fe40000000f00 */
[----:B------:R-:W-:Y:S02]  /*18aa0*/  MOV R154, R152 ;  /* 0x00000098009a7202 */ /* 0x000fe40000000f00 */
[----:B------:R1:W-:Y:S01]  /*18ab0*/  MUFU.EX2 R170, R93 ;  /* 0x0000005d00aa7308 */ /* 0x0003e20000000800 */
[----:B------:R-:W-:Y:S01]  /*18ac0*/  MOV R152, R127 ;  /* 0x0000007f00987202 */ /* 0x000fe20000000f00 */
[--C-:B------:R-:W-:Y:S01]  /*18ad0*/  FFMA.FTZ R127, R119, c[0x0][0x23c], -R92.reuse ;  /* 0x00008f00777f7a23 */ /* 0x100fe2000001085c */
[----:B---3--:R-:W-:Y:S01]  /*18ae0*/  F2FP.PACK_AB R76, R251, R218 ;  /* 0x000000dafb4c723e */ /* 0x008fe200000000ff */
[--C-:B------:R-:W-:Y:S01]  /*18af0*/  FFMA.FTZ R102, R154, c[0x0][0x23c], -R101.reuse ;  /* 0x00008f009a667a23 */ /* 0x100fe20000010865 */
[----:B------:R-:W-:Y:S01]  /*18b00*/  MOV R249, R158 ;  /* 0x0000009e00f97202 */ /* 0x000fe20000000f00 */
[--C-:B------:R-:W-:Y:S04]  /*18b10*/  FFMA.FTZ R109, R152, c[0x0][0x23c], -R101.reuse ;  /* 0x00008f00986d7a23 */ /* 0x100fe80000010865 */
[-C--:B------:R-:W-:Y:S01]  /*18b20*/  HMMA.16816.F32 R4, R76, R84.reuse, R4 ;  /* 0x000000544c04723c */ /* 0x080fe20000001804 */
[----:B------:R-:W-:Y:S02]  /*18b30*/  MUFU.EX2 R113, R113 ;  /* 0x0000007100717308 */ /* 0x000fe40000000800 */
[----:B----4-:R-:W-:Y:S07]  /*18b40*/  F2FP.PACK_AB R80, R217, R216 ;  /* 0x000000d8d950723e */ /* 0x010fee00000000ff */
[C---:B------:R-:W-:Y:S01]  /*18b50*/  HMMA.16816.F32 R8, R80.reuse, R84, R8 ;  /* 0x000000545008723c */ /* 0x040fe20000001808 */
[----:B------:R-:W-:Y:S03]  /*18b60*/  MUFU.EX2 R132, R132 ;  /* 0x0000008400847308 */ /* 0x000fe60000000800 */
[--C-:B-1----:R-:W-:Y:S01]  /*18b70*/  FFMA.FTZ R93, R180, c[0x0][0x23c], -R92.reuse ;  /* 0x00008f00b45d7a23 */ /* 0x102fe2000001085c */
[----:B------:R-:W-:Y:S02]  /*18b80*/  MOV R180, R179 ;  /* 0x000000b300b47202 */ /* 0x000fe40000000f00 */
[----:B------:R-:W-:Y:S01]  /*18b90*/  MOV R179, R178 ;  /* 0x000000b200b37202 */ /* 0x000fe20000000f00 */
[-C--:B------:R-:W-:Y:S03]  /*18ba0*/  HMMA.16816.F32 R12, R80, R86.reuse, R12 ;  /* 0x00000056500c723c */ /* 0x080fe6000000180c */
[----:B------:R1:W-:Y:S01]  /*18bb0*/  MUFU.EX2 R220, R93 ;  /* 0x0000005d00dc7308 */ /* 0x0003e20000000800 */
[----:B------:R-:W-:Y:S02]  /*18bc0*/  MOV R178, R177 ;  /* 0x000000b100b27202 */ /* 0x000fe40000000f00 */
[----:B------:R-:W-:Y:S02]  /*18bd0*/  MOV R177, R203 ;  /* 0x000000cb00b17202 */ /* 0x000fe40000000f00 */
[C---:B------:R-:W-:Y:S01]  /*18be0*/  HMMA.16816.F32 R16, R76.reuse, R86, R16 ;  /* 0x000000564c10723c */ /* 0x040fe20000001810 */
[----:B------:R-:W3:Y:S04]  /*18bf0*/  LDSM.16.MT88.4 R84, [R226+0x8800] ;  /* 0x00880000e254783b */ /* 0x000ee80000004200 */
[----:B------:R-:W-:Y:S03]  /*18c00*/  MUFU.EX2 R203, R95 ;  /* 0x0000005f00cb7308 */ /* 0x000fe60000000800 */
[-C--:B------:R-:W-:Y:S07]  /*18c10*/  HMMA.16816.F32 R20, R76, R88.reuse, R20 ;  /* 0x000000584c14723c */ /* 0x080fee0000001814 */
[----:B------:R-:W4:Y:S01]  /*18c20*/  MUFU.EX2 R133, R133 ;  /* 0x0000008500857308 */ /* 0x000f220000000800 */
[C---:B------:R-:W-:Y:S04]  /*18c30*/  HMMA.16816.F32 R24, R80.reuse, R88, R24 ;  /* 0x000000585018723c */ /* 0x040fe80000001818 */
[--C-:B-1----:R-:W-:Y:S01]  /*18c40*/  FFMA.FTZ R93, R180, c[0x0][0x23c], -R92.reuse ;  /* 0x00008f00b45d7a23 */ /* 0x102fe2000001085c */
[----:B------:R-:W-:Y:S02]  /*18c50*/  MOV R180, R202 ;  /* 0x000000ca00b47202 */ /* 0x000fe40000000f00 */
[----:B------:R-:W-:Y:S01]  /*18c60*/  FFMA.FTZ R88, R175, c[0x0][0x23c], -R92 ;  /* 0x00008f00af587a23 */ /* 0x000fe2000001085c */
[-C--:B------:R-:W-:Y:S01]  /*18c70*/  HMMA.16816.F32 R28, R80, R90.reuse, R28 ;  /* 0x0000005a501c723c */ /* 0x080fe2000000181c */
[----:B------:R1:W-:Y:S07]  /*18c80*/  MUFU.EX2 R202, R93 ;  /* 0x0000005d00ca7308 */ /* 0x0003ee0000000800 */
[C---:B------:R-:W-:Y:S03]  /*18c90*/  HMMA.16816.F32 R32, R76.reuse, R90, R32 ;  /* 0x0000005a4c20723c */ /* 0x040fe60000001820 */
[----:B------:R1:W-:Y:S01]  /*18ca0*/  MUFU.EX2 R175, R88 ;  /* 0x0000005800af7308 */ /* 0x0003e20000000800 */
[----:B----4-:R-:W-:Y:S04]  /*18cb0*/  F2FP.PACK_AB R196, R133, R132 ;  /* 0x0000008485c4723e */ /* 0x010fe800000000ff */
[-C--:B---3--:R-:W-:Y:S05]  /*18cc0*/  HMMA.16816.F32 R36, R76, R84.reuse, R36 ;  /* 0x000000544c24723c */ /* 0x088fea0000001824 */
[----:B------:R-:W-:Y:S03]  /*18cd0*/  MUFU.EX2 R127, R127 ;  /* 0x0000007f007f7308 */ /* 0x000fe60000000800 */
[C---:B------:R-:W-:Y:S04]  /*18ce0*/  HMMA.16816.F32 R40, R80.reuse, R84, R40 ;  /* 0x000000545028723c */ /* 0x040fe80000001828 */
[--C-:B-1----:R-:W-:Y:S01]  /*18cf0*/  FFMA.FTZ R93, R179, c[0x0][0x23c], -R100.reuse ;  /* 0x00008f00b35d7a23 */ /* 0x102fe20000010864 */
[----:B------:R-:W-:Y:S02]  /*18d00*/  MOV R179, R169 ;  /* 0x000000a900b37202 */ /* 0x000fe40000000f00 */
[----:B------:R-:W-:Y:S01]  /*18d10*/  MUFU.EX2 R134, R134 ;  /* 0x0000008600867308 */ /* 0x000fe20000000800 */
[--C-:B------:R-:W-:Y:S01]  /*18d20*/  FFMA.FTZ R84, R173, c[0x0][0x23c], -R101.reuse ;  /* 0x00008f00ad547a23 */ /* 0x100fe20000010865 */
[-C--:B------:R-:W-:Y:S01]  /*18d30*/  HMMA.16816.F32 R44, R80, R86.reuse, R44 ;  /* 0x00000056502c723c */ /* 0x080fe2000000182c */
[----:B------:R-:W1:Y:S07]  /*18d40*/  LDSM.16.MT88.4 R88, [R227+0x8800] ;  /* 0x00880000e358783b */ /* 0x000e6e0000004200 */
[C---:B------:R-:W-:Y:S01]  /*18d50*/  HMMA.16816.F32 R48, R76.reuse, R86, R48 ;  /* 0x000000564c30723c */ /* 0x040fe20000001830 */
[----:B------:R3:W-:Y:S01]  /*18d60*/  MUFU.EX2 R173, R84 ;  /* 0x0000005400ad7308 */ /* 0x0007e20000000800 */
[----:B------:R-:W4:Y:S04]  /*18d70*/  LDL.LU R87, [R1+0xb4] ;  /* 0x0000b40001577983 */ /* 0x000f280000300800 */
[----:B------:R-:W4:Y:S05]  /*18d80*/  LDL.LU R86, [R1+0xb0] ;  /* 0x0000b00001567983 */ /* 0x000f2a0000300800 */
[----:B------:R1:W-:Y:S10]  /*18d90*/  MUFU.EX2 R169, R93 ;  /* 0x0000005d00a97308 */ /* 0x0003f40000000800 */
[----:B------:R-:W-:Y:S01]  /*18da0*/  MUFU.EX2 R124, R124 ;  /* 0x0000007c007c7308 */ /* 0x000fe20000000800 */
[--C-:B---3--:R-:W-:Y:S09]  /*18db0*/  FFMA.FTZ R84, R172, c[0x0][0x23c], -R100.reuse ;  /* 0x00008f00ac547a23 */ /* 0x108ff20000010864 */
[----:B------:R3:W-:Y:S01]  /*18dc0*/  MUFU.EX2 R172, R84 ;  /* 0x0000005400ac7308 */ /* 0x0007e20000000800 */
[-C--:B-1----:R-:W-:Y:S03]  /*18dd0*/  HMMA.16816.F32 R52, R76, R88.reuse, R52 ;  /* 0x000000584c34723c */ /* 0x082fe60000001834 */
[--C-:B------:R-:W-:Y:S01]  /*18de0*/  FFMA.FTZ R93, R178, c[0x0][0x23c], -R100.reuse ;  /* 0x00008f00b25d7a23 */ /* 0x100fe20000010864 */
[----:B------:R-:W-:Y:S05]  /*18df0*/  MOV R178, R174 ;  /* 0x000000ae00b27202 */ /* 0x000fea0000000f00 */
[----:B------:R1:W-:Y:S01]  /*18e00*/  MUFU.EX2 R174, R93 ;  /* 0x0000005d00ae7308 */ /* 0x0003e20000000800 */
[C---:B------:R-:W-:Y:S08]  /*18e10*/  HMMA.16816.F32 R56, R80.reuse, R88, R56 ;  /* 0x000000585038723c */ /* 0x040ff00000001838 */
[-C--:B------:R-:W-:Y:S01]  /*18e20*/  HMMA.16816.F32 R60, R80, R90.reuse, R60 ;  /* 0x0000005a503c723c */ /* 0x080fe2000000183c */
[----:B------:R-:W1:Y:S01]  /*18e30*/  LDSM.16.MT88.4 R80, [R225+0x9000] ;  /* 0x00900000e150783b */ /* 0x000e620000004200 */
[----:B------:R-:W-:Y:S02]  /*18e40*/  MUFU.EX2 R102, R102 ;  /* 0x0000006600667308 */ /* 0x000fe40000000800 */
[----:B---3--:R-:W-:Y:S04]  /*18e50*/  FFMA.FTZ R84, R180, c[0x0][0x23c], -R100 ;  /* 0x00008f00b4547a23 */ /* 0x008fe80000010864 */
[----:B------:R-:W-:Y:S01]  /*18e60*/  HMMA.16816.F32 R64, R76, R90, R64 ;  /* 0x0000005a4c40723c */ /* 0x000fe20000001840 */
[----:B------:R-:W3:Y:S03]  /*18e70*/  LDSM.16.MT88.4 R88, [R228+0x9000] ;  /* 0x00900000e458783b */ /* 0x000ee60000004200 */
[----:B------:R1:W-:Y:S02]  /*18e80*/  MUFU.EX2 R201, R84 ;  /* 0x0000005400c97308 */ /* 0x0003e40000000800 */
[--C-:B-1----:R-:W-:Y:S01]  /*18e90*/  FFMA.FTZ R93, R177, c[0x0][0x23c], -R101.reuse ;  /* 0x00008f00b15d7a23 */ /* 0x102fe20000010865 */
[----:B------:R-:W-:Y:S02]  /*18ea0*/  MOV R177, R176 ;  /* 0x000000b000b17202 */ /* 0x000fe40000000f00 */
[----:B------:R-:W-:Y:S03]  /*18eb0*/  LDSM.16.MT88.4 R180, [R226+0xb800] ;  /* 0x00b80000e2b4783b */ /* 0x000fe60000004200 */
[----:B------:R-:W-:Y:S02]  /*18ec0*/  MOV R176, R168 ;  /* 0x000000a800b07202 */ /* 0x000fe40000000f00 */
[----:B------:R-:W-:Y:S01]  /*18ed0*/  F2FP.PACK_AB R76, R235, R238 ;  /* 0x000000eeeb4c723e */ /* 0x000fe200000000ff */
[----:B------:R-:W-:Y:S01]  /*18ee0*/  MUFU.EX2 R168, R93 ;  /* 0x0000005d00a87308 */ /* 0x000fe20000000800 */
[----:B------:R-:W-:Y:S01]  /*18ef0*/  F2FP.PACK_AB R77, R234, R237 ;  /* 0x000000edea4d723e */ /* 0x000fe200000000ff */
[----:B------:R-:W-:Y:S01]  /*18f00*/  FFMA.FTZ R85, R176, c[0x0][0x23c], -R92 ;  /* 0x00008f00b0557a23 */ /* 0x000fe2000001085c */
[----:B------:R-:W-:Y:S02]  /*18f10*/  MOV R176, R167 ;  /* 0x000000a700b07202 */ /* 0x000fe40000000f00 */
[----:B------:R-:W-:Y:S02]  /*18f20*/  MOV R167, R166 ;  /* 0x000000a600a77202 */ /* 0x000fe40000000f00 */
[----:B------:R-:W-:Y:S02]  /*18f30*/  MOV R166, R165 ;  /* 0x000000a500a67202 */ /* 0x000fe40000000f00 */
[----:B------:R-:W-:Y:S01]  /*18f40*/  MOV R165, R164 ;  /* 0x000000a400a57202 */ /* 0x000fe20000000f00 */
[----:B------:R1:W-:Y:S01]  /*18f50*/  MUFU.EX2 R191, R85 ;  /* 0x0000005500bf7308 */ /* 0x0003e20000000800 */
[----:B------:R-:W-:Y:S01]  /*18f60*/  MOV R164, R159 ;  /* 0x0000009f00a47202 */ /* 0x000fe20000000f00 */
[--C-:B------:R-:W-:Y:S01]  /*18f70*/  FFMA.FTZ R105, R167, c[0x0][0x23c], -R100.reuse ;  /* 0x00008f00a7697a23 */ /* 0x100fe20000010864 */
[----:B------:R-:W-:Y:S01]  /*18f80*/  MOV R159, R153 ;  /* 0x00000099009f7202 */ /* 0x000fe20000000f00 */
[--C-:B------:R-:W-:Y:S01]  /*18f90*/  FFMA.FTZ R84, R179, c[0x0][0x23c], -R101.reuse ;  /* 0x00008f00b3547a23 */ /* 0x100fe20000010865 */
[----:B------:R-:W-:Y:S01]  /*18fa0*/  MOV R153, R151 ;  /* 0x0000009700997202 */ /* 0x000fe20000000f00 */
[----:B------:R-:W-:Y:S01]  /*18fb0*/  FFMA.FTZ R114, R166, c[0x0][0x23c], -R100 ;  /* 0x00008f00a6727a23 */ /* 0x000fe20000010864 */
[----:B------:R-:W-:Y:S01]  /*18fc0*/  MOV R151, R126 ;  /* 0x0000007e00977202 */ /* 0x000fe20000000f00 */
[----:B------:R-:W-:Y:S01]  /*18fd0*/  FFMA.FTZ R126, R103, c[0x0][0x23c], -R92 ;  /* 0x00008f00677e7a23 */ /* 0x000fe2000001085c */
[----:B------:R-:W-:Y:S01]  /*18fe0*/  F2FP.PACK_AB R78, R231, R233 ;  /* 0x000000e9e74e723e */ /* 0x000fe200000000ff */
[----:B------:R3:W-:Y:S01]  /*18ff0*/  MUFU.EX2 R179, R84 ;  /* 0x0000005400b37308 */ /* 0x0007e20000000800 */
[--C-:B------:R-:W-:Y:S01]  /*19000*/  FFMA.FTZ R103, R176, c[0x0][0x23c], -R100.reuse ;  /* 0x00008f00b0677a23 */ /* 0x100fe20000010864 */
[----:B------:R-:W-:Y:S01]  /*19010*/  F2FP.PACK_AB R79, R230, R232 ;  /* 0x000000e8e64f723e */ /* 0x000fe200000000ff */
[--C-:B------:R-:W-:Y:S02]  /*19020*/  FFMA.FTZ R116, R165, c[0x0][0x23c], -R100.reuse ;  /* 0x00008f00a5747a23 */ /* 0x100fe40000010864 */
[--C-:B------:R-:W-:Y:S02]  /*19030*/  FFMA.FTZ R119, R164, c[0x0][0x23c], -R100.reuse ;  /* 0x00008f00a4777a23 */ /* 0x100fe40000010864 */
[----:B------:R-:W-:Y:S01]  /*19040*/  LDSM.16.MT88.4 R164, [R228+0xb800] ;  /* 0x00b80000e4a4783b */ /* 0x000fe20000004200 */
[--C-:B------:R-:W-:Y:S01]  /*19050*/  FFMA.FTZ R110, R151, c[0x0][0x23c], -R101.reuse ;  /* 0x00008f00976e7a23 */ /* 0x100fe20000010865 */
[-C--:B------:R-:W-:Y:S01]  /*19060*/  HMMA.16816.F32 R4, R76, R80.reuse, R4 ;  /* 0x000000504c04723c */ /* 0x080fe20000001804 */
[----:B------:R-:W-:Y:S02]  /*19070*/  MUFU.EX2 R186, R103 ;  /* 0x0000006700ba7308 */ /* 0x000fe40000000800 */
[----:B------:R-:W-:Y:S01]  /*19080*/  FFMA.FTZ R100, R125, c[0x0][0x23c], -R100 ;  /* 0x00008f007d647a23 */ /* 0x000fe20000010864 */
[----:B-1----:R-:W-:Y:S01]  /*19090*/  F2FP.PACK_AB R85, R139, R138 ;  /* 0x0000008a8b55723e */ /* 0x002fe200000000ff */
[--C-:B------:R-:W-:Y:S02]  /*190a0*/  FFMA.FTZ R125, R71, c[0x0][0x23c], -R101.reuse ;  /* 0x00008f00477d7a23 */ /* 0x100fe40000010865 */
[--C-:B------:R-:W-:Y:S04]  /*190b0*/  FFMA.FTZ R104, R153, c[0x0][0x23c], -R101.reuse ;  /* 0x00008f0099687a23 */ /* 0x100fe80000010865 */
[----:B------:R-:W-:Y:S01]  /*190c0*/  MUFU.EX2 R185, R105 ;  /* 0x0000006900b97308 */ /* 0x000fe20000000800 */
[----:B---3--:R-:W-:Y:S09]  /*190d0*/  FFMA.FTZ R84, R178, c[0x0][0x23c], -R101 ;  /* 0x00008f00b2547a23 */ /* 0x008ff20000010865 */
[----:B------:R1:W-:Y:S10]  /*190e0*/  MUFU.EX2 R178, R84 ;  /* 0x0000005400b27308 */ /* 0x0003f40000000800 */
[----:B------:R-:W-:Y:S10]  /*190f0*/  MUFU.EX2 R100, R100 ;  /* 0x0000006400647308 */ /* 0x000ff40000000800 */
[----:B------:R-:W3:Y:S01]  /*19100*/  MUFU.EX2 R126, R126 ;  /* 0x0000007e007e7308 */ /* 0x000ee20000000800 */
[----:B-1----:R-:W-:Y:S02]  /*19110*/  FFMA.FTZ R84, R177, c[0x0][0x23c], -R92 ;  /* 0x00008f00b1547a23 */ /* 0x002fe4000001085c */
[----:B------:R-:W1:Y:S07]  /*19120*/  LDSM.16.MT88.4 R92, [R226+0x9000] ;  /* 0x00900000e25c783b */ /* 0x000e6e0000004200 */
[----:B------:R3:W-:Y:S10]  /*19130*/  MUFU.EX2 R176, R84 ;  /* 0x0000005400b07308 */ /* 0x0007f40000000800 */
[----:B------:R1:W-:Y:S01]  /*19140*/  MUFU.EX2 R177, R96 ;  /* 0x0000006000b17308 */ /* 0x0003e20000000800 */
[----:B---3--:R-:W-:Y:S09]  /*19150*/  F2FP.PACK_AB R197, R127, R126 ;  /* 0x0000007e7fc5723e */ /* 0x008ff200000000ff */
[----:B------:R-:W-:Y:S01]  /*19160*/  MUFU.EX2 R114, R114 ;  /* 0x0000007200727308 */ /* 0x000fe20000000800 */
[----:B------:R-:W-:Y:S09]  /*19170*/  F2FP.PACK_AB R84, R140, R236 ;  /* 0x000000ec8c54723e */ /* 0x000ff200000000ff */
[----:B------:R-:W-:Y:S01]  /*19180*/  MUFU.EX2 R116, R116 ;  /* 0x0000007400747308 */ /* 0x000fe20000000800 */
[----:B-1----:R-:W1:Y:S01]  /*19190*/  LDSM.16.MT88.4 R96, [R227+0x9000] ;  /* 0x00900000e360783b */ /* 0x002e620000004200 */
[----:B--2---:R-:W-:Y:S08]  /*191a0*/  FFMA.FTZ R106, R69, R129, R106 ;  /* 0x00000081456a7223 */ /* 0x004ff0000001006a */
[----:B------:R-:W-:Y:S01]  /*191b0*/  MUFU.EX2 R104, R104 ;  /* 0x0000006800687308 */ /* 0x000fe20000000800 */
[----:B------:R-:W2:Y:S09]  /*191c0*/  LDL.LU R129, [R1+0xb8] ;  /* 0x0000b80001817983 */ /* 0x000eb20000300800 */
[----:B------:R-:W-:Y:S10]  /*191d0*/  MUFU.EX2 R119, R119 ;  /* 0x0000007700777308 */ /* 0x000ff40000000800 */
[----:B------:R-:W-:Y:S10]  /*191e0*/  MUFU.EX2 R109, R109 ;  /* 0x0000006d006d7308 */ /* 0x000ff40000000800 */
[----:B------:R-:W-:Y:S01]  /*191f0*/  MUFU.EX2 R110, R110 ;  /* 0x0000006e006e7308 */ /* 0x000fe20000000800 */
[----:B----4-:R-:W-:Y:S01]  /*19200*/  FFMA.FTZ R69, R68, R87, R135 ;  /* 0x0000005744457223 */ /* 0x010fe20000010087 */
[----:B------:R-:W-:Y:S01]  /*19210*/  F2FP.PACK_AB R87, R142, R136 ;  /* 0x000000888e57723e */ /* 0x000fe200000000ff */
[----:B------:R-:W-:Y:S01]  /*19220*/  FFMA.FTZ R68, R2, R86, R123 ;  /* 0x0000005602447223 */ /* 0x000fe2000001007b */
[----:B------:R-:W-:Y:S01]  /*19230*/  F2FP.PACK_AB R86, R229, R137 ;  /* 0x00000089e556723e */ /* 0x000fe200000000ff */
[----:B------:R-:W-:Y:S01]  /*19240*/  FFMA.FTZ R123, R215, c[0x0][0x23c], -R101 ;  /* 0x00008f00d77b7a23 */ /* 0x000fe20000010865 */
[----:B------:R-:W-:Y:S01]  /*19250*/  MOV R215, R150 ;  /* 0x0000009600d77202 */ /* 0x000fe20000000f00 */
[----:B------:R-:W-:Y:S01]  /*19260*/  FADD.FTZ R105, R207, R69 ;  /* 0x00000045cf697221 */ /* 0x000fe20000010000 */
[----:B------:R-:W-:Y:S01]  /*19270*/  MOV R207, R146 ;  /* 0x0000009200cf7202 */ /* 0x000fe20000000f00 */
[----:B------:R-:W-:Y:S01]  /*19280*/  FADD.FTZ R103, R205, R68 ;  /* 0x00000044cd677221 */ /* 0x000fe20000010000 */
[----:B------:R-:W-:Y:S01]  /*19290*/  MOV R205, R145 ;  /* 0x0000009100cd7202 */ /* 0x000fe20000000f00 */
[C---:B------:R-:W-:Y:S01]  /*192a0*/  HMMA.16816.F32 R8, R84.reuse, R80, R8 ;  /* 0x000000505408723c */ /* 0x040fe20000001808 */
[----:B------:R-:W3:Y:S03]  /*192b0*/  MUFU.EX2 R123, R123 ;  /* 0x0000007b007b7308 */ /* 0x000ee60000000800 */
[----:B------:R-:W-:Y:S01]  /*192c0*/  F2FP.PACK_AB R68, R141, R143 ;  /* 0x0000008f8d44723e */ /* 0x000fe200000000ff */
[--C-:B------:R-:W-:Y:S01]  /*192d0*/  FFMA.FTZ R2, R159, c[0x0][0x23c], -R101.reuse ;  /* 0x00008f009f027a23 */ /* 0x100fe20000010865 */
[----:B------:R-:W-:Y:S02]  /*192e0*/  F2FP.PACK_AB R69, R162, R163 ;  /* 0x000000a3a245723e */ /* 0x000fe400000000ff */
[-C--:B------:R-:W-:Y:S03]  /*192f0*/  HMMA.16816.F32 R12, R84, R82.reuse, R12 ;  /* 0x00000052540c723c */ /* 0x080fe6000000180c */
[----:B------:R4:W-:Y:S01]  /*19300*/  MUFU.EX2 R184, R2 ;  /* 0x0000000200b87308 */ /* 0x0009e20000000800 */
[----:B------:R-:W-:Y:S04]  /*19310*/  F2FP.PACK_AB R71, R215, R207 ;  /* 0x000000cfd747723e */ /* 0x000fe800000000ff */
[C---:B------:R-:W-:Y:S01]  /*19320*/  HMMA.16816.F32 R16, R76.reuse, R82, R16 ;  /* 0x000000524c10723c */ /* 0x040fe20000001810 */
[----:B------:R-:W1:Y:S07]  /*19330*/  LDSM.16.MT88.4 R80, [R225+0x9800] ;  /* 0x00980000e150783b */ /* 0x000e6e0000004200 */
[-C--:B------:R-:W-:Y:S04]  /*19340*/  HMMA.16816.F32 R20, R76, R88.reuse, R20 ;  /* 0x000000584c14723c */ /* 0x080fe80000001814 */
[----:B---3--:R-:W-:Y:S04]  /*19350*/  F2FP.PACK_AB R193, R124, R123 ;  /* 0x0000007b7cc1723e */ /* 0x008fe800000000ff */
[C---:B------:R-:W-:Y:S04]  /*19360*/  HMMA.16816.F32 R24, R84.reuse, R88, R24 ;  /* 0x000000585418723c */ /* 0x040fe80000001818 */
[--C-:B----4-:R-:W-:Y:S04]  /*19370*/  FFMA.FTZ R2, R157, c[0x0][0x23c], -R101.reuse ;  /* 0x00008f009d027a23 */ /* 0x110fe80000010865 */
[-C--:B------:R-:W-:Y:S01]  /*19380*/  HMMA.16816.F32 R28, R84, R90.reuse, R28 ;  /* 0x0000005a541c723c */ /* 0x080fe2000000181c */
[----:B------:R3:W-:Y:S07]  /*19390*/  MUFU.EX2 R135, R2 ;  /* 0x0000000200877308 */ /* 0x0007ee0000000800 */
[C---:B------:R-:W-:Y:S01]  /*193a0*/  HMMA.16816.F32 R32, R76.reuse, R90, R32 ;  /* 0x0000005a4c20723c */ /* 0x040fe20000001820 */
[----:B------:R-:W-:Y:S07]  /*193b0*/  LDSM.16.MT88.4 R88, [R226+0x9800] ;  /* 0x00980000e258783b */ /* 0x000fee0000004200 */
[-C--:B------:R-:W-:Y:S08]  /*193c0*/  HMMA.16816.F32 R36, R76, R92.reuse, R36 ;  /* 0x0000005c4c24723c */ /* 0x080ff00000001824 */
[C---:B------:R-:W-:Y:S04]  /*193d0*/  HMMA.16816.F32 R40, R84.reuse, R92, R40 ;  /* 0x0000005c5428723c */ /* 0x040fe80000001828 */
[----:B---3--:R-:W-:Y:S01]  /*193e0*/  FADD.FTZ R2, R245, R106 ;  /* 0x0000006af5027221 */ /* 0x008fe20000010000 */
[----:B------:R-:W-:Y:S03]  /*193f0*/  MOV R245, R147 ;  /* 0x0000009300f57202 */ /* 0x000fe60000000f00 */
[-C--:B------:R-:W-:Y:S04]  /*19400*/  HMMA.16816.F32 R44, R84, R94.reuse, R44 ;  /* 0x0000005e542c723c */ /* 0x080fe8000000182c */
[----:B------:R-:W-:Y:S01]  /*19410*/  FADD.FTZ R2, R219, R2 ;  /* 0x00000002db027221 */ /* 0x000fe20000010000 */
[----:B------:R-:W-:Y:S03]  /*19420*/  MOV R219, R141 ;  /* 0x0000008d00db7202 */ /* 0x000fe60000000f00 */
[C---:B------:R-:W-:Y:S01]  /*19430*/  HMMA.16816.F32 R48, R76.reuse, R94, R48 ;  /* 0x0000005e4c30723c */ /* 0x040fe20000001830 */
[----:B------:R-:W-:Y:S07]  /*19440*/  LDSM.16.MT88.4 R92, [R227+0x9800] ;  /* 0x00980000e35c783b */ /* 0x000fee0000004200 */
[-C--:B-1----:R-:W-:Y:S08]  /*19450*/  HMMA.16816.F32 R52, R76, R96.reuse, R52 ;  /* 0x000000604c34723c */ /* 0x082ff00000001834 */
[C---:B------:R-:W-:Y:S07]  /*19460*/  HMMA.16816.F32 R56, R84.reuse, R96, R56 ;  /* 0x000000605438723c */ /* 0x040fee0000001838 */
[--C-:B------:R-:W-:Y:S01]  /*19470*/  FFMA.FTZ R96, R156, c[0x0][0x23c], -R101.reuse ;  /* 0x00008f009c607a23 */ /* 0x100fe20000010865 */
[-C--:B------:R-:W-:Y:S01]  /*19480*/  HMMA.16816.F32 R60, R84, R98.reuse, R60 ;  /* 0x00000062543c723c */ /* 0x080fe2000000183c */
[----:B------:R-:W1:Y:S03]  /*19490*/  LDSM.16.MT88.4 R84, [R228+0x9800] ;  /* 0x00980000e454783b */ /* 0x000e660000004200 */
[--C-:B------:R-:W-:Y:S02]  /*194a0*/  FFMA.FTZ R97, R155, c[0x0][0x23c], -R101.reuse ;  /* 0x00008f009b617a23 */ /* 0x100fe40000010865 */
[----:B------:R-:W-:Y:S01]  /*194b0*/  FFMA.FTZ R101, R70, c[0x0][0x23c], -R101 ;  /* 0x00008f0046657a23 */ /* 0x000fe20000010865 */
[----:B------:R-:W-:Y:S01]  /*194c0*/  F2FP.PACK_AB R70, R214, R205 ;  /* 0x000000cdd646723e */ /* 0x000fe200000000ff */
[----:B------:R-:W-:Y:S01]  /*194d0*/  HMMA.16816.F32 R64, R76, R98, R64 ;  /* 0x000000624c40723c */ /* 0x000fe20000001840 */
[----:B------:R-:W-:Y:S06]  /*194e0*/  MUFU.EX2 R106, R97 ;  /* 0x00000061006a7308 */ /* 0x000fec0000000800 */
[----:B------:R-:W-:Y:S01]  /*194f0*/  F2FP.PACK_AB R76, R224, R161 ;  /* 0x000000a1e04c723e */ /* 0x000fe200000000ff */
[-C--:B------:R-:W-:Y:S03]  /*19500*/  HMMA.16816.F32 R4, R68, R80.reuse, R4 ;  /* 0x000000504404723c */ /* 0x080fe60000001804 */
[----:B------:R-:W-:Y:S02]  /*19510*/  MUFU.EX2 R101, R101 ;  /* 0x0000006500657308 */ /* 0x000fe40000000800 */
[----:B------:R-:W-:Y:S01]  /*19520*/  F2FP.PACK_AB R78, R249, R245 ;  /* 0x000000f5f94e723e */ /* 0x000fe200000000ff */
[----:B--2---:R-:W-:Y:S01]  /*19530*/  FFMA.FTZ R0, R0, R129, R204 ;  /* 0x0000008100007223 */ /* 0x004fe200000100cc */
[----:B------:R-:W-:Y:S06]  /*19540*/  MOV R204, R148 ;  /* 0x0000009400cc7202 */ /* 0x000fec0000000f00 */
[----:B------:R-:W-:Y:S01]  /*19550*/  MUFU.EX2 R129, R107 ;  /* 0x0000006b00817308 */ /* 0x000fe20000000800 */
[----:B------:R-:W-:Y:S01]  /*19560*/  LDSM.16.MT88.4 R148, [R225+0xb800] ;  /* 0x00b80000e194783b */ /* 0x000fe20000004200 */
[----:B------:R-:W-:Y:S01]  /*19570*/  FADD.FTZ R0, R206, R0 ;  /* 0x00000000ce007221 */ /* 0x000fe20000010000 */
[----:B------:R-:W-:Y:S02]  /*19580*/  MOV R206, R144 ;  /* 0x0000009000ce7202 */ /* 0x000fe40000000f00 */
[----:B------:R-:W-:Y:S01]  /*19590*/  F2FP.PACK_AB R79, R246, R204 ;  /* 0x000000ccf64f723e */ /* 0x000fe200000000ff */
[----:B------:R-:W-:Y:S01]  /*195a0*/  FADD.FTZ R0, R208, R0 ;  /* 0x00000000d0007221 */ /* 0x000fe20000010000 */
[----:B------:R-:W-:Y:S02]  /*195b0*/  F2FP.PACK_AB R77, R206, R160 ;  /* 0x000000a0ce4d723e */ /* 0x000fe400000000ff */
[----:B------:R-:W3:Y:S01]  /*195c0*/  LDL.LU R144, [R1+0xc] ;  /* 0x00000c0001907983 */ /* 0x000ee20000300800 */
[----:B------:R3:W-:Y:S04]  /*195d0*/  MUFU.EX2 R107, R96 ;  /* 0x00000060006b7308 */ /* 0x0007e80000000800 */
[C---:B------:R-:W-:Y:S08]  /*195e0*/  HMMA.16816.F32 R8, R76.reuse, R80, R8 ;  /* 0x000000504c08723c */ /* 0x040ff00000001808 */
[-C--:B------:R-:W-:Y:S08]  /*195f0*/  HMMA.16816.F32 R12, R76, R82.reuse, R12 ;  /* 0x000000524c0c723c */ /* 0x080ff0000000180c */
[C---:B------:R-:W-:Y:S01]  /*19600*/  HMMA.16816.F32 R16, R68.reuse, R82, R16 ;  /* 0x000000524410723c */ /* 0x040fe20000001810 */
[----:B------:R-:W4:Y:S03]  /*19610*/  LDSM.16.MT88.4 R80, [R225+0xa000] ;  /* 0x00a00000e150783b */ /* 0x000f260000004200 */
[----:B---3--:R-:W-:Y:S04]  /*19620*/  FADD.FTZ R96, R223, R0 ;  /* 0x00000000df607221 */ /* 0x008fe80000010000 */
        /* <DEDUP_REMOVED lines=22> */
[----:B------:R-:W2:Y:S02]  /*19790*/  LDL.LU R72, [R1+0x138] ;  /* 0x0001380001487983 */ /* 0x000ea40000300800 */
[----:B------:R-:W-:Y:S01]  /*197a0*/  F2FP.PACK_AB R70, R203, R221 ;  /* 0x000000ddcb46723e */ /* 0x000fe200000000ff */
[----:B------:R-:W-:Y:S01]  /*197b0*/  FADD.FTZ R0, R216, R98 ;  /* 0x00000062d8007221 */ /* 0x000fe20000010000 */
[----:B------:R-:W-:Y:S01]  /*197c0*/  F2FP.PACK_AB R71, R202, R175 ;  /* 0x000000afca47723e */ /* 0x000fe200000000ff */
[----:B------:R-:W1:Y:S01]  /*197d0*/  MUFU.EX2 R98, R75 ;  /* 0x0000004b00627308 */ /* 0x000e620000000800 */
[----:B------:R-:W-:Y:S01]  /*197e0*/  F2FP.PACK_AB R76, R174, R169 ;  /* 0x000000a9ae4c723e */ /* 0x000fe200000000ff */
[----:B------:R-:W-:Y:S01]  /*197f0*/  FADD.FTZ R0, R217, R0 ;  /* 0x00000000d9007221 */ /* 0x000fe20000010000 */
[----:B------:R-:W-:Y:S02]  /*19800*/  F2FP.PACK_AB R77, R173, R168 ;  /* 0x000000a8ad4d723e */ /* 0x000fe400000000ff */
[----:B------:R-:W-:Y:S01]  /*19810*/  F2FP.PACK_AB R79, R178, R179 ;  /* 0x000000b3b24f723e */ /* 0x000fe200000000ff */
[-C--:B----4-:R-:W-:Y:S03]  /*19820*/  HMMA.16816.F32 R4, R68, R80.reuse, R4 ;  /* 0x000000504404723c */ /* 0x090fe60000001804 */
[----:B------:R-:W-:Y:S01]  /*19830*/  FADD.FTZ R0, R74, R0 ;  /* 0x000000004a007221 */ /* 0x000fe20000010000 */
[----:B------:R-:W-:Y:S02]  /*19840*/  MOV R105, R143 ;  /* 0x0000008f00697202 */ /* 0x000fe40000000f00 */
[----:B------:R-:W-:Y:S01]  /*19850*/  MOV R244, R142 ;  /* 0x0000008e00f47202 */ /* 0x000fe20000000f00 */
[----:B------:R-:W-:Y:S01]  /*19860*/  FADD.FTZ R0, R240, R0 ;  /* 0x00000000f0007221 */ /* 0x000fe20000010000 */
[C---:B------:R-:W-:Y:S04]  /*19870*/  HMMA.16816.F32 R8, R76.reuse, R80, R8 ;  /* 0x000000504c08723c */ /* 0x040fe80000001808 */
[----:B------:R-:W-:Y:S04]  /*19880*/  FADD.FTZ R0, R236, R0 ;  /* 0x00000000ec007221 */ /* 0x000fe80000010000 */
[-C--:B------:R-:W-:Y:S04]  /*19890*/  HMMA.16816.F32 R12, R76, R82.reuse, R12 ;  /* 0x000000524c0c723c */ /* 0x080fe8000000180c */
[----:B-1----:R-:W-:Y:S01]  /*198a0*/  F2FP.PACK_AB R198, R98, R134 ;  /* 0x0000008662c6723e */ /* 0x002fe200000000ff */
[----:B------:R-:W-:Y:S03]  /*198b0*/  FADD.FTZ R0, R140, R0 ;  /* 0x000000008c007221 */ /* 0x000fe60000010000 */
[C---:B------:R-:W-:Y:S01]  /*198c0*/  HMMA.16816.F32 R16, R68.reuse, R82, R16 ;  /* 0x000000524410723c */ /* 0x040fe20000001810 */
[----:B------:R-:W1:Y:S07]  /*198d0*/  LDSM.16.MT88.4 R80, [R225+0xa800] ;  /* 0x00a80000e150783b */ /* 0x000e6e0000004200 */
[-C--:B------:R-:W-:Y:S08]  /*198e0*/  HMMA.16816.F32 R20, R68, R84.reuse, R20 ;  /* 0x000000544414723c */ /* 0x080ff00000001814 */
[C---:B------:R-:W-:Y:S08]  /*198f0*/  HMMA.16816.F32 R24, R76.reuse, R84, R24 ;  /* 0x000000544c18723c */ /* 0x040ff00000001818 */
[-C--:B------:R-:W-:Y:S08]  /*19900*/  HMMA.16816.F32 R28, R76, R86.reuse, R28 ;  /* 0x000000564c1c723c */ /* 0x080ff0000000181c */
[C---:B------:R-:W-:Y:S01]  /*19910*/  HMMA.16816.F32 R32, R68.reuse, R86, R32 ;  /* 0x000000564420723c */ /* 0x040fe20000001820 */
[----:B------:R-:W4:Y:S07]  /*19920*/  LDSM.16.MT88.4 R84, [R228+0xa800] ;  /* 0x00a80000e454783b */ /* 0x000f2e0000004200 */
[-C--:B---3--:R-:W-:Y:S08]  /*19930*/  HMMA.16816.F32 R36, R68, R88.reuse, R36 ;  /* 0x000000584424723c */ /* 0x088ff00000001824 */
[C---:B------:R-:W-:Y:S08]  /*19940*/  HMMA.16816.F32 R40, R76.reuse, R88, R40 ;  /* 0x000000584c28723c */ /* 0x040ff00000001828 */
[-C--:B------:R-:W-:Y:S08]  /*19950*/  HMMA.16816.F32 R44, R76, R90.reuse, R44 ;  /* 0x0000005a4c2c723c */ /* 0x080ff0000000182c */
[C---:B------:R-:W-:Y:S01]  /*19960*/  HMMA.16816.F32 R48, R68.reuse, R90, R48 ;  /* 0x0000005a4430723c */ /* 0x040fe20000001830 */
[----:B------:R-:W3:Y:S07]  /*19970*/  LDSM.16.MT88.4 R88, [R226+0xa800] ;  /* 0x00a80000e258783b */ /* 0x000eee0000004200 */
[-C--:B------:R-:W-:Y:S08]  /*19980*/  HMMA.16816.F32 R52, R68, R92.reuse, R52 ;  /* 0x0000005c4434723c */ /* 0x080ff00000001834 */
[C---:B------:R-:W-:Y:S08]  /*19990*/  HMMA.16816.F32 R56, R76.reuse, R92, R56 ;  /* 0x0000005c4c38723c */ /* 0x040ff00000001838 */
[-C--:B------:R-:W-:Y:S07]  /*199a0*/  HMMA.16816.F32 R60, R76, R94.reuse, R60 ;  /* 0x0000005e4c3c723c */ /* 0x080fee000000183c */
[----:B------:R-:W-:Y:S01]  /*199b0*/  F2FP.PACK_AB R78, R108, R129 ;  /* 0x000000816c4e723e */ /* 0x000fe200000000ff */
[----:B------:R-:W-:Y:S01]  /*199c0*/  HMMA.16816.F32 R64, R68, R94, R64 ;  /* 0x0000005e4440723c */ /* 0x000fe20000001840 */
[----:B------:R-:W3:Y:S03]  /*199d0*/  LDSM.16.MT88.4 R92, [R227+0xa800] ;  /* 0x00a80000e35c783b */ /* 0x000ee60000004200 */
[----:B------:R-:W-:Y:S01]  /*199e0*/  FADD.FTZ R76, R211, R96 ;  /* 0x00000060d34c7221 */ /* 0x000fe20000010000 */
[----:B------:R-:W-:Y:S02]  /*199f0*/  F2FP.PACK_AB R79, R106, R107 ;  /* 0x0000006b6a4f723e */ /* 0x000fe400000000ff */
[----:B------:R-:W-:Y:S01]  /*19a00*/  F2FP.PACK_AB R68, R200, R177 ;  /* 0x000000b1c844723e */ /* 0x000fe200000000ff */
[----:B------:R-:W-:Y:S01]  /*19a10*/  FADD.FTZ R96, R248, R76 ;  /* 0x0000004cf8607221 */ /* 0x000fe20000010000 */
[----:B------:R-:W-:Y:S03]  /*19a20*/  F2FP.PACK_AB R69, R191, R176 ;  /* 0x000000b0bf45723e */ /* 0x000fe600000000ff */
[----:B------:R-:W-:Y:S01]  /*19a30*/  F2FP.PACK_AB R70, R189, R190 ;  /* 0x000000bebd46723e */ /* 0x000fe200000000ff */
[----:B------:R-:W-:Y:S01]  /*19a40*/  FADD.FTZ R75, R243, R96 ;  /* 0x00000060f34b7221 */ /* 0x000fe20000010000 */
[----:B------:R-:W-:Y:S02]  /*19a50*/  F2FP.PACK_AB R71, R187, R188 ;  /* 0x000000bcbb47723e */ /* 0x000fe400000000ff */
[----:B------:R-:W-:Y:S01]  /*19a60*/  F2FP.PACK_AB R76, R185, R186 ;  /* 0x000000bab94c723e */ /* 0x000fe200000000ff */
[----:B------:R-:W-:Y:S04]  /*19a70*/  FADD.FTZ R75, R239, R75 ;  /* 0x0000004bef4b7221 */ /* 0x000fe80000010000 */
[-C--:B-1----:R-:W-:Y:S03]  /*19a80*/  HMMA.16816.F32 R4, R68, R80.reuse, R4 ;  /* 0x000000504404723c */ /* 0x082fe60000001804 */
[----:B------:R-:W-:Y:S04]  /*19a90*/  FADD.FTZ R2, R144, R2 ;  /* 0x0000000290027221 */ /* 0x000fe80000010000 */
[----:B------:R-:W-:Y:S02]  /*19aa0*/  FADD.FTZ R97, R218, R2 ;  /* 0x00000002da617221 */ /* 0x000fe40000010000 */
[----:B------:R-:W-:Y:S03]  /*19ab0*/  FADD.FTZ R2, R247, R99 ;  /* 0x00000063f7027221 */ /* 0x000fe60000010000 */
[----:B------:R-:W-:Y:S02]  /*19ac0*/  FADD.FTZ R77, R251, R97 ;  /* 0x00000061fb4d7221 */ /* 0x000fe40000010000 */
[----:B------:R-:W-:Y:S02]  /*19ad0*/  FADD.FTZ R2, R250, R2 ;  /* 0x00000002fa027221 */ /* 0x000fe40000010000 */
[----:B------:R-:W-:Y:S01]  /*19ae0*/  FADD.FTZ R97, R252, R77 ;  /* 0x0000004dfc617221 */ /* 0x000fe20000010000 */
[----:B------:R-:W-:Y:S01]  /*19af0*/  F2FP.PACK_AB R77, R135, R184 ;  /* 0x000000b8874d723e */ /* 0x000fe200000000ff */
[----:B------:R-:W-:Y:S02]  /*19b00*/  FADD.FTZ R2, R73, R2 ;  /* 0x0000000249027221 */ /* 0x000fe40000010000 */
[----:B------:R-:W2:Y:S02]  /*19b10*/  LDL.LU R73, [R1+0x134] ;  /* 0x0001340001497983 */ /* 0x000ea40000300800 */
[----:B------:R-:W-:Y:S02]  /*19b20*/  FADD.FTZ R2, R241, R2 ;  /* 0x00000002f1027221 */ /* 0x000fe40000010000 */
[C---:B------:R-:W-:Y:S01]  /*19b30*/  HMMA.16816.F32 R8, R76.reuse, R80, R8 ;  /* 0x000000504c08723c */ /* 0x040fe20000001808 */
[----:B------:R-:W2:Y:S03]  /*19b40*/  LDL.LU R74, [R1+0x130] ;  /* 0x00013000014a7983 */ /* 0x000ea60000300800 */
[----:B------:R-:W-:Y:S01]  /*19b50*/  FADD.FTZ R2, R237, R2 ;  /* 0x00000002ed027221 */ /* 0x000fe20000010000 */
[----:B------:R1:W5:Y:S03]  /*19b60*/  LDL.LU R243, [R1+0x12c] ;  /* 0x00012c0001f37983 */ /* 0x0003660000300800 */
[-C--:B------:R-:W-:Y:S04]  /*19b70*/  HMMA.16816.F32 R12, R76, R82.reuse, R12 ;  /* 0x000000524c0c723c */ /* 0x080fe8000000180c */
[----:B------:R-:W-:Y:S04]  /*19b80*/  FADD.FTZ R2, R234, R2 ;  /* 0x00000002ea027221 */ /* 0x000fe80000010000 */
[C---:B------:R-:W-:Y:S01]  /*19b90*/  HMMA.16816.F32 R16, R68.reuse, R82, R16 ;  /* 0x000000524410723c */ /* 0x040fe20000001810 */
[----:B------:R-:W1:Y:S03]  /*19ba0*/  LDSM.16.MT88.4 R80, [R225+0xb000] ;  /* 0x00b00000e150783b */ /* 0x000e660000004200 */
[----:B------:R-:W-:Y:S04]  /*19bb0*/  FADD.FTZ R2, R232, R2 ;  /* 0x00000002e8027221 */ /* 0x000fe80000010000 */
[-C--:B----4-:R-:W-:Y:S04]  /*19bc0*/  HMMA.16816.F32 R20, R68, R84.reuse, R20 ;  /* 0x000000544414723c */ /* 0x090fe80000001814 */
[----:B------:R-:W-:Y:S04]  /*19bd0*/  FADD.FTZ R2, R230, R2 ;  /* 0x00000002e6027221 */ /* 0x000fe80000010000 */
[C---:B------:R-:W-:Y:S04]  /*19be0*/  HMMA.16816.F32 R24, R76.reuse, R84, R24 ;  /* 0x000000544c18723c */ /* 0x040fe80000001818 */
[----:B------:R-:W-:Y:S04]  /*19bf0*/  FADD.FTZ R2, R163, R2 ;  /* 0x00000002a3027221 */ /* 0x000fe80000010000 */
        /* <DEDUP_REMOVED lines=13> */
[----:B------:R-:W3:Y:S03]  /*19cd0*/  LDSM.16.MT88.4 R92, [R227+0xb000] ;  /* 0x00b00000e35c783b */ /* 0x000ee60000004200 */
[----:B------:R-:W-:Y:S01]  /*19ce0*/  FADD.FTZ R96, R238, R76 ;  /* 0x0000004cee607221 */ /* 0x000fe20000010000 */
[----:B------:R-:W-:Y:S02]  /*19cf0*/  F2FP.PACK_AB R76, R116, R114 ;  /* 0x00000072744c723e */ /* 0x000fe400000000ff */
[----:B------:R-:W-:Y:S02]  /*19d00*/  F2FP.PACK_AB R68, R118, R117 ;  /* 0x000000757644723e */ /* 0x000fe400000000ff */
[----:B------:R-:W-:Y:S01]  /*19d10*/  F2FP.PACK_AB R69, R112, R111 ;  /* 0x0000006f7045723e */ /* 0x000fe200000000ff */
[----:B------:R2:W5:Y:S02]  /*19d20*/  LDL.LU R242, [R1+0x128] ;  /* 0x0001280001f27983 */ /* 0x0005640000300800 */
[----:B------:R-:W-:Y:S02]  /*19d30*/  F2FP.PACK_AB R70, R122, R121 ;  /* 0x000000797a46723e */ /* 0x000fe400000000ff */
[----:B------:R-:W-:Y:S01]  /*19d40*/  F2FP.PACK_AB R71, R115, R113 ;  /* 0x000000717347723e */ /* 0x000fe200000000ff */
[----:B------:R2:W5:Y:S01]  /*19d50*/  LDL.LU R241, [R1+0x124] ;  /* 0x0001240001f17983 */ /* 0x0005620000300800 */
[----:B------:R-:W-:Y:S02]  /*19d60*/  F2FP.PACK_AB R77, R104, R102 ;  /* 0x00000066684d723e */ /* 0x000fe400000000ff */
[----:B------:R-:W-:Y:S01]  /*19d70*/  F2FP.PACK_AB R78, R120, R119 ;  /* 0x00000077784e723e */ /* 0x000fe200000000ff */
[----:B------:R2:W5:Y:S01]  /*19d80*/  LDL.LU R240, [R1+0x120] ;  /* 0x0001200001f07983 */ /* 0x0005620000300800 */
[----:B------:R-:W-:Y:S01]  /*19d90*/  F2FP.PACK_AB R79, R110, R109 ;  /* 0x0000006d6e4f723e */ /* 0x000fe200000000ff */
[-C--:B-1----:R-:W-:Y:S02]  /*19da0*/  HMMA.16816.F32 R4, R68, R80.reuse, R4 ;  /* 0x000000504404723c */ /* 0x082fe40000001804 */
[----:B------:R1:W5:Y:S04]  /*19db0*/  LDL.LU R239, [R1+0x11c] ;  /* 0x00011c0001ef7983 */ /* 0x0003680000300800 */
[----:B------:R1:W5:Y:S02]  /*19dc0*/  LDL.LU R238, [R1+0x118] ;  /* 0x0001180001ee7983 */ /* 0x0003640000300800 */
[C---:B------:R-:W-:Y:S01]  /*19dd0*/  HMMA.16816.F32 R8, R76.reuse, R80, R8 ;  /* 0x000000504c08723c */ /* 0x040fe20000001808 */
[----:B------:R-:W1:Y:S01]  /*19de0*/  MUFU.EX2 R81, R125 ;  /* 0x0000007d00517308 */ /* 0x000e620000000800 */
[----:B------:R1:W5:Y:S04]  /*19df0*/  LDL.LU R237, [R1+0x114] ;  /* 0x0001140001ed7983 */ /* 0x0003680000300800 */
[----:B------:R1:W5:Y:S01]  /*19e00*/  LDL.LU R236, [R1+0x110] ;  /* 0x0001100001ec7983 */ /* 0x0003620000300800 */
[----:B------:R-:W-:Y:S01]  /*19e10*/  FADD.FTZ R80, R138, R75 ;  /* 0x0000004b8a507221 */ /* 0x000fe20000010000 */
[-C--:B------:R-:W-:Y:S04]  /*19e20*/  HMMA.16816.F32 R12, R76, R82.reuse, R12 ;  /* 0x000000524c0c723c */ /* 0x080fe8000000180c */
[----:B------:R-:W-:Y:S02]  /*19e30*/  FADD.FTZ R75, R235, R96 ;  /* 0x00000060eb4b7221 */ /* 0x000fe40000010000 */
[----:B------:R2:W5:Y:S02]  /*19e40*/  LDL.LU R235, [R1+0x10c] ;  /* 0x00010c0001eb7983 */ /* 0x0005640000300800 */
[C---:B------:R-:W-:Y:S01]  /*19e50*/  HMMA.16816.F32 R16, R68.reuse, R82, R16 ;  /* 0x000000524410723c */ /* 0x040fe20000001810 */
[----:B------:R-:W3:Y:S01]  /*19e60*/  MUFU.EX2 R82, R128 ;  /* 0x0000008000527308 */ /* 0x000ee20000000800 */
[----:B------:R2:W5:Y:S02]  /*19e70*/  LDL.LU R234, [R1+0x108] ;  /* 0x0001080001ea7983 */ /* 0x0005640000300800 */
[----:B------:R-:W-:Y:S02]  /*19e80*/  FADD.FTZ R75, R233, R75 ;  /* 0x0000004be94b7221 */ /* 0x000fe40000010000 */
[----:B------:R2:W5:Y:S02]  /*19e90*/  LDL.LU R233, [R1+0x104] ;  /* 0x0001040001e97983 */ /* 0x0005640000300800 */
[-C--:B----4-:R-:W-:Y:S02]  /*19ea0*/  HMMA.16816.F32 R20, R68, R84.reuse, R20 ;  /* 0x000000544414723c */ /* 0x090fe40000001814 */
[----:B------:R4:W5:Y:S02]  /*19eb0*/  LDL.LU R232, [R1+0x100] ;  /* 0x0001000001e87983 */ /* 0x0009640000300800 */
[----:B------:R-:W-:Y:S01]  /*19ec0*/  FADD.FTZ R75, R231, R75 ;  /* 0x0000004be74b7221 */ /* 0x000fe20000010000 */
[----:B-1----:R-:W-:Y:S01]  /*19ed0*/  F2FP.PACK_AB R195, R101, R81 ;  /* 0x0000005165c3723e */ /* 0x002fe200000000ff */
[----:B------:R4:W5:Y:S02]  /*19ee0*/  LDL.LU R231, [R1+0xfc] ;  /* 0x0000fc0001e77983 */ /* 0x0009640000300800 */
[C---:B------:R-:W-:Y:S02]  /*19ef0*/  HMMA.16816.F32 R24, R76.reuse, R84, R24 ;  /* 0x000000544c18723c */ /* 0x040fe40000001818 */
[----:B------:R4:W5:Y:S06]  /*19f00*/  LDL.LU R230, [R1+0xf8] ;  /* 0x0000f80001e67983 */ /* 0x00096c0000300800 */
[-C--:B------:R-:W-:Y:S04]  /*19f10*/  HMMA.16816.F32 R28, R76, R86.reuse, R28 ;  /* 0x000000564c1c723c */ /* 0x080fe8000000181c */
[----:B---3--:R-:W-:Y:S04]  /*19f20*/  F2FP.PACK_AB R194, R100, R82 ;  /* 0x0000005264c2723e */ /* 0x008fe800000000ff */
[C---:B------:R-:W-:Y:S08]  /*19f30*/  HMMA.16816.F32 R32, R68.reuse, R86, R32 ;  /* 0x000000564420723c */ /* 0x040ff00000001820 */
[-C--:B------:R-:W-:Y:S08]  /*19f40*/  HMMA.16816.F32 R36, R68, R88.reuse, R36 ;  /* 0x000000584424723c */ /* 0x080ff00000001824 */
[C---:B------:R-:W-:Y:S08]  /*19f50*/  HMMA.16816.F32 R40, R76.reuse, R88, R40 ;  /* 0x000000584c28723c */ /* 0x040ff00000001828 */
[-C--:B------:R-:W-:Y:S08]  /*19f60*/  HMMA.16816.F32 R44, R76, R90.reuse, R44 ;  /* 0x0000005a4c2c723c */ /* 0x080ff0000000182c */
[C---:B------:R-:W-:Y:S08]  /*19f70*/  HMMA.16816.F32 R48, R68.reuse, R90, R48 ;  /* 0x0000005a4430723c */ /* 0x040ff00000001830 */
[-C--:B------:R-:W-:Y:S08]  /*19f80*/  HMMA.16816.F32 R52, R68, R92.reuse, R52 ;  /* 0x0000005c4434723c */ /* 0x080ff00000001834 */
[C---:B------:R-:W-:Y:S08]  /*19f90*/  HMMA.16816.F32 R56, R76.reuse, R92, R56 ;  /* 0x0000005c4c38723c */ /* 0x040ff00000001838 */
[-C--:B------:R-:W-:Y:S07]  /*19fa0*/  HMMA.16816.F32 R60, R76, R94.reuse, R60 ;  /* 0x0000005e4c3c723c */ /* 0x080fee000000183c */
[----:B------:R-:W-:Y:S01]  /*19fb0*/  FADD.FTZ R77, R137, R0 ;  /* 0x00000000894d7221 */ /* 0x000fe20000010000 */
[----:B------:R-:W-:Y:S04]  /*19fc0*/  HMMA.16816.F32 R64, R68, R94, R64 ;  /* 0x0000005e4440723c */ /* 0x000fe80000001840 */
[----:B------:R-:W-:Y:S04]  /*19fd0*/  FADD.FTZ R76, R139, R80 ;  /* 0x000000508b4c7221 */ /* 0x000fe80000010000 */
[----:B------:R-:W-:Y:S01]  /*19fe0*/  FADD.FTZ R0, R136, R76 ;  /* 0x0000004c88007221 */ /* 0x000fe20000010000 */
[-C--:B------:R-:W-:Y:S05]  /*19ff0*/  HMMA.16816.F32 R140, R196, R148.reuse, R4 ;  /* 0x00000094c48c723c */ /* 0x080fea0000001804 */
[----:B------:R-:W-:Y:S02]  /*1a000*/  FADD.FTZ R0, R244, R0 ;  /* 0x00000000f4007221 */ /* 0x000fe40000010000 */
[----:B------:R-:W-:Y:S01]  /*1a010*/  FADD.FTZ R5, R229, R77 ;  /* 0x0000004de5057221 */ /* 0x000fe20000010000 */
[C---:B------:R-:W-:Y:S01]  /*1a020*/  HMMA.16816.F32 R136, R192.reuse, R148, R8 ;  /* 0x00000094c088723c */ /* 0x040fe20000001808 */
[----:B------:R4:W5:Y:S03]  /*1a030*/  LDL.LU R229, [R1+0xf4] ;  /* 0x0000f40001e57983 */ /* 0x0009660000300800 */
[----:B------:R-:W-:Y:S02]  /*1a040*/  FADD.FTZ R5, R161, R5 ;  /* 0x00000005a1057221 */ /* 0x000fe40000010000 */
[----:B------:R-:W-:Y:S02]  /*1a050*/  FADD.FTZ R6, R162, R2 ;  /* 0x00000002a2067221 */ /* 0x000fe40000010000 */
[----:B------:R-:W-:Y:S01]  /*1a060*/  FADD.FTZ R2, R224, R5 ;  /* 0x00000005e0027221 */ /* 0x000fe20000010000 */
[-C--:B------:R-:W-:Y:S01]  /*1a070*/  HMMA.16816.F32 R144, R192, R150.reuse, R12 ;  /* 0x00000096c090723c */ /* 0x080fe2000000180c */
[----:B------:R4:W5:Y:S02]  /*1a080*/  LDL.LU R224, [R1+0xf0] ;  /* 0x0000f00001e07983 */ /* 0x0009640000300800 */
[----:B------:R-:W-:Y:S02]  /*1a090*/  FADD.FTZ R4, R105, R75 ;  /* 0x0000004b69047221 */ /* 0x000fe40000010000 */
[----:B------:R-:W-:Y:S02]  /*1a0a0*/  FADD.FTZ R8, R207, R6 ;  /* 0x00000006cf087221 */ /* 0x000fe40000010000 */
[----:B------:R-:W-:Y:S01]  /*1a0b0*/  FADD.FTZ R4, R219, R4 ;  /* 0x00000004db047221 */ /* 0x000fe20000010000 */
[C---:B------:R-:W-:Y:S04]  /*1a0c0*/  HMMA.16816.F32 R148, R196.reuse, R150, R16 ;  /* 0x00000096c494723c */ /* 0x040fe80000001810 */
[----:B------:R-:W-:Y:S02]  /*1a0d0*/  FADD.FTZ R4, R205, R4 ;  /* 0x00000004cd047221 */ /* 0x000fe40000010000 */
[----:B------:R-:W-:Y:S02]  /*1a0e0*/  FADD.FTZ R0, R160, R0 ;  /* 0x00000000a0007221 */ /* 0x000fe40000010000 */
[----:B------:R-:W-:Y:S01]  /*1a0f0*/  FADD.FTZ R12, R214, R4 ;  /* 0x00000004d60c7221 */ /* 0x000fe20000010000 */
[-C--:B------:R-:W-:Y:S01]  /*1a100*/  HMMA.16816.F32 R152, R196, R164.reuse, R20 ;  /* 0x000000a4c498723c */ /* 0x080fe20000001814 */
[----:B------:R-:W1:Y:S02]  /*1a110*/  LDSM.16.MT88.4 R4, [R227+0xb800] ;  /* 0x00b80000e304783b */ /* 0x000e640000004200 */
        /* <DEDUP_REMOVED lines=18> */
[----:B------:R-:W-:Y:S02]  /*1a240*/  FADD.FTZ R8, R221, R8 ;  /* 0x00000008dd087221 */ /* 0x000fe40000010000 */
[----:B------:R-:W-:Y:S03]  /*1a250*/  FADD.FTZ R2, R175, R2 ;  /* 0x00000002af027221 */ /* 0x000fe60000010000 */
[----:B------:R-:W-:Y:S02]  /*1a260*/  FADD.FTZ R10, R172, R0 ;  /* 0x00000000ac0a7221 */ /* 0x000fe40000010000 */
[----:B------:R-:W-:Y:S01]  /*1a270*/  FADD.FTZ R0, R179, R9 ;  /* 0x00000009b3007221 */ /* 0x000fe20000010000 */
[C---:B------:R-:W-:Y:S04]  /*1a280*/  HMMA.16816.F32 R172, R192.reuse, R180, R40 ;  /* 0x000000b4c0ac723c */ /* 0x040fe80000001828 */
[----:B------:R-:W-:Y:S02]  /*1a290*/  FADD.FTZ R8, R203, R8 ;  /* 0x00000008cb087221 */ /* 0x000fe40000010000 */
[----:B------:R-:W-:Y:S02]  /*1a2a0*/  FADD.FTZ R2, R202, R2 ;  /* 0x00000002ca027221 */ /* 0x000fe40000010000 */
[----:B------:R-:W-:Y:S04]  /*1a2b0*/  FADD.FTZ R9, R201, R10 ;  /* 0x0000000ac9097221 */ /* 0x000fe80000010000 */
[----:B------:R-:W-:Y:S02]  /*1a2c0*/  FADD.FTZ R0, R178, R0 ;  /* 0x00000000b2007221 */ /* 0x000fe40000010000 */
        /* <DEDUP_REMOVED lines=13> */
[-C--:B-1----:R-:W-:Y:S03]  /*1a3a0*/  HMMA.16816.F32 R184, R196, R4.reuse, R52 ;  /* 0x00000004c4b8723c */ /* 0x082fe60000001834 */
        /* <DEDUP_REMOVED lines=24> */
[----:B--2---:R-:W-:Y:S01]  /*1a530*/  MOV R132, R74 ;  /* 0x0000004a00847202 */ /* 0x004fe20000000f00 */
[----:B------:R-:W-:Y:S02]  /*1a540*/  FADD.FTZ R2, R120, R5 ;  /* 0x0000000578027221 */ /* 0x000fe40000010000 */
[----:B------:R-:W-:Y:S02]  /*1a550*/  FADD.FTZ R0, R110, R0 ;  /* 0x000000006e007221 */ /* 0x000fe40000010000 */
[----:B------:R-:W-:Y:S02]  /*1a560*/  FADD.FTZ R9, R126, R9 ;  /* 0x000000097e097221 */ /* 0x000fe40000010000 */
[----:B------:R-:W-:Y:S01]  /*1a570*/  FADD.FTZ R10, R133, R4 ;  /* 0x00000004850a7221 */ /* 0x000fe20000010000 */
[----:B------:R-:W-:Y:S01]  /*1a580*/  MOV R133, R73 ;  /* 0x0000004900857202 */ /* 0x000fe20000000f00 */
        /* <DEDUP_REMOVED lines=15> */
[----:B------:R4:W-:Y:S04]  /*1a680*/  STL [R1+0xb4], R4 ;  /* 0x0000b40401007387 */ /* 0x0009e80000100800 */
[----:B------:R4:W-:Y:S04]  /*1a690*/  STL [R1+0xb0], R2 ;  /* 0x0000b00201007387 */ /* 0x0009e80000100800 */
[----:B------:R4:W-:Y:S02]  /*1a6a0*/  STL [R1+0xb8], R0 ;  /* 0x0000b80001007387 */ /* 0x0009e40000100800 */
[----:B----45:R-:W-:-:S05]  /*1a6b0*/  @P1 BRA `(.L_x_270) ;  /* 0xffff9f4000001947 */ /* 0x030fca000383ffff */
.L_x_269:
        /* <DEDUP_REMOVED lines=267> */
[----:B------:R4:W1:Y:S01]  /*1b770*/  LDS.128 R52, [R243+0x3800] ;  /* 0x00380000f3347984 */ /* 0x0008620000000c00 */
        /* <DEDUP_REMOVED lines=45> */
.L_x_274:
[----:B------:R-:W-:Y:S05]  /*1ba50*/  BSYNC B0 ;  /* 0x0000000000007941 */ /* 0x000fea0003800000 */
.L_x_273:
        /* <DEDUP_REMOVED lines=36> */
.L_x_276:
[----:B------:R-:W-:Y:S05]  /*1bca0*/  BSYNC B0 ;  /* 0x0000000000007941 */ /* 0x000fea0003800000 */
.L_x_275:
        /* <DEDUP_REMOVED lines=15> */
.L_x_278:
[----:B------:R-:W-:Y:S05]  /*1bda0*/  BSYNC B0 ;  /* 0x0000000000007941 */ /* 0x000fea0003800000 */
.L_x_277:
        /* <DEDUP_REMOVED lines=15> */
.L_x_280:
[----:B------:R-:W-:Y:S05]  /*1bea0*/  BSYNC B0 ;  /* 0x0000000000007941 */ /* 0x000fea0003800000 */
.L_x_279:
        /* <DEDUP_REMOVED lines=15> */
.L_x_282:
[----:B------:R-:W-:Y:S05]  /*1bfa0*/  BSYNC B0 ;  /* 0x0000000000007941 */ /* 0x000fea0003800000 */
.L_x_281:
        /* <DEDUP_REMOVED lines=15> */
.L_x_284:
[----:B------:R-:W-:Y:S05]  /*1c0a0*/  BSYNC B0 ;  /* 0x0000000000007941 */ /* 0x000fea0003800000 */
.L_x_283:
        /* <DEDUP_REMOVED lines=15> */
.L_x_286:
[----:B------:R-:W-:Y:S05]  /*1c1a0*/  BSYNC B0 ;  /* 0x0000000000007941 */ /* 0x000fea0003800000 */
.L_x_285:
        /* <DEDUP_REMOVED lines=15> */
.L_x_288:
[----:B------:R-:W-:Y:S05]  /*1c2a0*/  BSYNC B0 ;  /* 0x0000000000007941 */ /* 0x000fea0003800000 */
.L_x_287:
        /* <DEDUP_REMOVED lines=15> */
.L_x_210:
        /* <DEDUP_REMOVED lines=73> */
.L_x_290:
[----:B------:R-:W-:Y:S05]  /*1c830*/  BSYNC B0 ;  /* 0x0000000000007941 */ /* 0x000fea0003800000 */
.L_x_289:
        /* <DEDUP_REMOVED lines=17> */
.L_x_292:
[----:B------:R-:W-:Y:S05]  /*1c950*/  BSYNC B0 ;  /* 0x0000000000007941 */ /* 0x000fea0003800000 */
.L_x_291:
        /* <DEDUP_REMOVED lines=16> */
.L_x_294:
[----:B------:R-:W-:Y:S05]  /*1ca60*/  BSYNC B0 ;  /* 0x0000000000007941 */ /* 0x000fea0003800000 */
.L_x_293:
        /* <DEDUP_REMOVED lines=16> */
.L_x_296:
[----:B------:R-:W-:Y:S05]  /*1cb70*/  BSYNC B0 ;  /* 0x0000000000007941 */ /* 0x000fea0003800000 */
.L_x_295:
        /* <DEDUP_REMOVED lines=16> */
.L_x_298:
[----:B------:R-:W-:Y:S05]  /*1cc80*/  BSYNC B0 ;  /* 0x0000000000007941 */ /* 0x000fea0003800000 */
.L_x_297:
        /* <DEDUP_REMOVED lines=16> */
.L_x_300:
[----:B------:R-:W-:Y:S05]  /*1cd90*/  BSYNC B0 ;  /* 0x0000000000007941 */ /* 0x000fea0003800000 */
.L_x_299:
        /* <DEDUP_REMOVED lines=16> */
.L_x_302:
[----:B------:R-:W-:Y:S05]  /*1cea0*/  BSYNC B0 ;  /* 0x0000000000007941 */ /* 0x000fea0003800000 */
.L_x_301:
        /* <DEDUP_REMOVED lines=15> */
.L_x_304:
[----:B------:R-:W-:Y:S05]  /*1cfa0*/  BSYNC B0 ;  /* 0x0000000000007941 */ /* 0x000fea0003800000 */
.L_x_303:
        /* <DEDUP_REMOVED lines=72> */
.L_x_305:
        /* <DEDUP_REMOVED lines=13> */
.L_x_1135:


//--------------------- .text._ZN5flash16flash_fwd_kernelI23Flash_fwd_kernel_traitsILi64ELi128ELi128ELi4ELb0ELb0EN7cutlass6half_tE19Flash_kernel_traitsILi64ELi128ELi128ELi4ES3_EELb0ELb1ELb0ELb1ELb0ELb0ELb0ELb0EEEvNS_16Flash_fwd_paramsE --------------------------
	.section	.text._ZN5flash16flash_fwd_kernelI23Flash_fwd_kernel_traitsILi64ELi128ELi128ELi4ELb0ELb0EN7cutlass6half_tE19Flash_kernel_traitsILi64ELi128ELi128ELi4ES3_EELb0ELb1ELb0ELb1ELb0ELb0ELb0ELb0EEEvNS_16Flash_fwd_paramsE,"ax",@progbits
	.sectioninfo	@"SHI_REGISTERS=255"
	.align	128
        .global         _ZN5flash16flash_fwd_kernelI23Flash_fwd_kernel_traitsILi64ELi128ELi128ELi4ELb0ELb0EN7cutlass6half_tE19Flash_kernel_traitsILi64ELi128ELi128ELi4ES3_EELb0ELb1ELb0ELb1ELb0ELb0ELb0ELb0EEEvNS_16Flash_fwd_paramsE
        .type           _ZN5flash16flash_fwd_kernelI23Flash_fwd_kernel_traitsILi64ELi128ELi128ELi4ELb0ELb0EN7cutlass6half_tE19Flash_kernel_traitsILi64ELi128ELi128ELi4ES3_EELb0ELb1ELb0ELb1ELb0ELb0ELb0ELb0EEEvNS_16Flash_fwd_paramsE,@function
        .size           _ZN5flash16flash_fwd_kernelI23Flash_fwd_kernel_traitsILi64ELi128ELi128ELi4ELb0ELb0EN7cutlass6half_tE19Flash_kernel_traitsILi64ELi128ELi128ELi4ES3_EELb0ELb1ELb0ELb1ELb0ELb0ELb0ELb0EEEvNS_16Flash_fwd_paramsE,(.L_x_1136 - _ZN5flash16flash_fwd_kernelI23Flash_fwd_kernel_traitsILi64ELi128ELi128ELi4ELb0ELb0EN7cutlass6half_tE19Flash_kernel_traitsILi64ELi128ELi128ELi4ES3_EELb0ELb1ELb0ELb1ELb0ELb0ELb0ELb0EEEvNS_16Flash_fwd_paramsE)
        .other          _ZN5flash16flash_fwd_kernelI23Flash_fwd_kernel_traitsILi64ELi128ELi128ELi4ELb0ELb0EN7cutlass6half_tE19Flash_kernel_traitsILi64ELi128ELi128ELi4ES3_EELb0ELb1ELb0ELb1ELb0ELb0ELb0ELb0EEEvNS_16Flash_fwd_paramsE,@"STO_CUDA_ENTRY STV_DEFAULT"
_ZN5flash16flash_fwd_kernelI23Flash_fwd_kernel_traitsILi64ELi128ELi128ELi4ELb0ELb0EN7cutlass6half_tE19Flash_kernel_traitsILi64ELi128ELi128ELi4ES3_EELb0ELb1ELb0ELb1ELb0ELb0ELb0ELb0EEEvNS_16Flash_fwd_paramsE:
.text._ZN5flash16flash_fwd_kernelI23Flash_fwd_kernel_traitsILi64ELi128ELi128ELi4ELb0ELb0EN7cutlass6half_tE19Flash_kernel_traitsILi64ELi128ELi128ELi4ES3_EELb0ELb1ELb0ELb1ELb0ELb0ELb0ELb0EEEvNS_16Flash_fwd_paramsE:
        /* <DEDUP_REMOVED lines=48> */
[----:B--234-:R-:W-:Y:S05]  /*0300*/  @!P0 BRA `(.L_x_306) ;  /* 0x0000007000008947 */ /* 0x01cfea0003800000 */
[----:B-1----:R-:W-:-:S13]  /*0310*/  PLOP3.LUT P0, PT, PT, PT, UP3, 0x80, 0x0 ;  /* 0x000000000000781c */ /* 0x002fda0003f0f038 */
[----:B------:R-:W2:Y:S04]  /*0320*/  @P0 LDG.E R0, [R2.64+0x4] ;  /* 0x0000043402000981 */ /* 0x000ea8000c1e1900 */
[----:B------:R-:W3:Y:S01]  /*0330*/  @!P0 LDG.E R2, [R2.64] ;  /* 0x0000003402028981 */ /* 0x000ee2000c1e1900 */
[----:B--2---:R-:W1:Y:S02]  /*0340*/  @P0 R2UR UR6, R0 ;  /* 0x00000000000603c2 */ /* 0x004e6400000e0000 */
[----:B-1----:R-:W-:-:S11]  /*0350*/  @UP3 UIADD3 UR6, UR6, -UR17, URZ ;  /* 0x8000001106063290 */ /* 0x002fd6000fffe03f */
[----:B---3--:R1:W2:Y:S02]  /*0360*/  @!P0 R2UR UR6, R2 ;  /* 0x00000000020683c2 */ /* 0x0082a400000e0000 */
[----:B-12---:R-:W-:Y:S05]  /*0370*/  BRA `(.L_x_307) ;  /* 0x0000001000007947 */ /* 0x006fea0003800000 */
.L_x_306:
[----:B-1----:R-:W-:Y:S02]  /*0380*/  ULDC UR6, c[0x0][0x218] ;  /* 0x0000860000067ab9 */ /* 0x002fe40000000800 */
.L_x_307:
        /* <DEDUP_REMOVED lines=48> */
[----:B------:R-:W-:Y:S02]  /*0690*/  @UP0 UIMAD.WIDE.U32 UR20, UR13, UR4, URZ ;  /* 0x000000040d1402a5 */ /* 0x000fe4000f8e003f */
[----:B------:R-:W-:Y:S02]  /*06a0*/  @!UP1 UIMAD.WIDE.U32 UR22, UR12, UR6, URZ ;  /* 0x000000060c1692a5 */ /* 0x000fe4000f8e003f */
[----:B------:R-:W-:Y:S02]  /*06b0*/  @!UP1 UIMAD UR7, UR12, UR7, UR10 ;  /* 0x000000070c0792a4 */ /* 0x000fe4000f8e020a */
[----:B------:R-:W-:Y:S02]  /*06c0*/  @UP0 UIMAD UR10, UR13, UR5, UR21 ;  /* 0x000000050d0a02a4 */ /* 0x000fe4000f8e0215 */
[----:B------:R-:W-:Y:S02]  /*06d0*/  @UP1 UMOV UR6, UR18 ;  /* 0x0000001200061c82 */ /* 0x000fe40008000000 */
[----:B------:R-:W-:-:S02]  /*06e0*/  USHF.R.S32.HI UR13, URZ, 0x1f, UR14 ;  /* 0x0000001f3f0d7899 */ /* 0x000fc4000801140e */
[----:B------:R-:W-:Y:S02]  /*06f0*/  @!UP1 UIADD3 UR8, UR23, UR7, URZ ;  /* 0x0000000717089290 */ /* 0x000fe4000fffe03f */
[----:B------:R-:W-:Y:S02]  /*0700*/  @!UP1 UMOV UR6, UR22 ;  /* 0x0000001600069c82 */ /* 0x000fe40008000000 */
[----:B------:R-:W-:Y:S01]  /*0710*/  @UP0 UMOV UR16, UR20 ;  /* 0x0000001400100c82 */ /* 0x000fe20008000000 */
[----:B------:R-:W-:Y:S05]  /*0720*/  @P0 BRA `(.L_x_309) ;  /* 0x000000d000000947 */ /* 0x000fea0003800000 */
[----:B------:R-:W-:Y:S02]  /*0730*/  USHF.R.S32.HI UR10, URZ, 0x1f, UR11 ;  /* 0x0000001f3f0a7899 */ /* 0x000fe4000801140b */
[----:B------:R-:W-:Y:S02]  /*0740*/  ULDC.64 UR4, c[0x0][0x198] ;  /* 0x0000660000047ab9 */ /* 0x000fe40000000a00 */
[----:B------:R-:W-:Y:S02]  /*0750*/  UIMAD UR10, UR10, UR4, URZ ;  /* 0x000000040a0a72a4 */ /* 0x000fe4000f8e023f */
[----:B------:R-:W-:-:S02]  /*0760*/  UIMAD.WIDE.U32 UR18, UR11, UR4, URZ ;  /* 0x000000040b1272a5 */ /* 0x000fc4000f8e003f */
[----:B------:R-:W-:Y:S02]  /*0770*/  UIMAD UR10, UR11, UR5, UR10 ;  /* 0x000000050b0a72a4 */ /* 0x000fe4000f8e020a */
[----:B------:R-:W-:Y:S02]  /*0780*/  USHF.R.S32.HI UR7, URZ, 0x1f, UR12 ;  /* 0x0000001f3f077899 */ /* 0x000fe4000801140c */
[----:B------:R-:W-:Y:S02]  /*0790*/  UIADD3 UR19, UR19, UR10, URZ ;  /* 0x0000000a13137290 */ /* 0x000fe4000fffe03f */
[----:B------:R-:W-:Y:S02]  /*07a0*/  ULDC.64 UR4, c[0x0][0x180] ;  /* 0x0000600000047ab9 */ /* 0x000fe40000000a00 */
[----:B------:R-:W-:Y:S02]  /*07b0*/  UIMAD UR7, UR7, UR4, URZ ;  /* 0x00000004070772a4 */ /* 0x000fe4000f8e023f */
[----:B------:R-:W-:-:S02]  /*07c0*/  UIMAD.WIDE.U32 UR18, UR12, UR4, UR18 ;  /* 0x000000040c1272a5 */ /* 0x000fc4000f8e0012 */
[----:B------:R-:W-:-:S04]  /*07d0*/  UIMAD UR5, UR12, UR5, UR7 ;  /* 0x000000050c0572a4 */ /* 0x000fc8000f8e0207 */
[----:B------:R-:W-:Y:S02]  /*07e0*/  UIADD3 UR10, UR19, UR5, URZ ;  /* 0x00000005130a7290 */ /* 0x000fe4000fffe03f */
[----:B------:R-:W-:Y:S02]  /*07f0*/  UMOV UR16, UR18 ;  /* 0x0000001200107c82 */ /* 0x000fe40008000000 */
.L_x_309:
        /* <DEDUP_REMOVED lines=45> */
.L_x_310:
[----:B------:R-:W-:Y:S01]  /*0ad0*/  SHF.R.S32.HI R27, RZ, 0x1f, R29 ;  /* 0x0000001fff1b7819 */ /* 0x000fe2000001141d */
[----:B------:R-:W1:Y:S01]  /*0ae0*/  S2R R4, SR_CTAID.Z ;  /* 0x0000000000047919 */ /* 0x000e620000002700 */
[----:B------:R-:W-:Y:S01]  /*0af0*/  UIADD3 UR5, -UR15, UR35, URZ ;  /* 0x000000230f057290 */ /* 0x000fe2000fffe13f */
[----:B------:R-:W-:Y:S01]  /*0b00*/  BSSY B0, `(.L_x_311) ;  /* 0x000002e000007945 */ /* 0x000fe20003800000 */
[CC--:B------:R-:W-:Y:S02]  /*0b10*/  LEA.HI R2, R27.reuse, R29.reuse, RZ, 0x3 ;  /* 0x0000001d1b027211 */ /* 0x0c0fe400078f18ff */
[----:B------:R-:W-:Y:S02]  /*0b20*/  LEA.HI R3, R27, R29, RZ, 0x6 ;  /* 0x0000001d1b037211 */ /* 0x000fe400078f30ff */
[----:B------:R-:W-:Y:S02]  /*0b30*/  SHF.R.S32.HI R8, RZ, 0x3, R2 ;  /* 0x00000003ff087819 */ /* 0x000fe40000011402 */
[----:B------:R-:W-:-:S02]  /*0b40*/  LOP3.LUT R2, R2, 0xfffffff8, RZ, 0xc0, !PT ;  /* 0xfffffff802027812 */ /* 0x000fc400078ec0ff */
[----:B------:R-:W-:Y:S01]  /*0b50*/  SHF.R.S32.HI R9, RZ, 0x1f, R8 ;  /* 0x0000001fff097819 */ /* 0x000fe20000011408 */
[----:B------:R-:W-:Y:S01]  /*0b60*/  IMAD.SHL.U32 R0, R8, 0x40, RZ ;  /* 0x0000004008007824 */ /* 0x000fe200078e00ff */
[----:B------:R-:W-:Y:S01]  /*0b70*/  LEA.HI R16, R27, R29, RZ, 0x5 ;  /* 0x0000001d1b107211 */ /* 0x000fe200078f28ff */
[----:B------:R-:W-:Y:S01]  /*0b80*/  IMAD.IADD R19, R29, 0x1, -R2 ;  /* 0x000000011d137824 */ /* 0x000fe200078e0a02 */
[----:B------:R-:W-:Y:S02]  /*0b90*/  SHF.R.S32.HI R15, RZ, 0x1f, R14 ;  /* 0x0000001fff0f7819 */ /* 0x000fe4000001140e */
[----:B------:R-:W-:Y:S01]  /*0ba0*/  LOP3.LUT R0, R0, 0x1c0, RZ, 0xc0, !PT ;  /* 0x000001c000007812 */ /* 0x000fe200078ec0ff */
[----:B------:R-:W-:Y:S01]  /*0bb0*/  IMAD.SHL.U32 R32, R19, 0x8, RZ ;  /* 0x0000000813207824 */ /* 0x000fe200078e00ff */
[----:B------:R-:W-:Y:S02]  /*0bc0*/  SHF.R.S32.HI R28, RZ, 0x5, R16 ;  /* 0x00000005ff1c7819 */ /* 0x000fe40000011410 */
[----:B------:R-:W-:-:S02]  /*0bd0*/  SHF.R.U32.HI R2, RZ, 0x3, R0 ;  /* 0x00000003ff027819 */ /* 0x000fc40000011600 */
[--C-:B------:R-:W-:Y:S02]  /*0be0*/  SHF.R.S32.HI R33, RZ, 0x1f, R32.reuse ;  /* 0x0000001fff217819 */ /* 0x100fe40000011420 */
[----:B------:R-:W-:Y:S01]  /*0bf0*/  IADD3 R6, P0, R32, UR6, RZ ;  /* 0x0000000620067c10 */ /* 0x000fe2000ff1e0ff */
[----:B------:R-:W-:Y:S01]  /*0c00*/  ULDC.64 UR6, c[0x0][0x1a8] ;  /* 0x00006a0000067ab9 */ /* 0x000fe20000000a00 */
[----:B------:R-:W-:Y:S01]  /*0c10*/  LOP3.LUT R0, R0, 0x38, R32, 0xf8, !PT ;  /* 0x0000003800007812 */ /* 0x000fe200078ef820 */
[----:B------:R2:W-:Y:S01]  /*0c20*/  STL.64 [R1+0x48], R32 ;  /* 0x0000482001007387 */ /* 0x0005e20000100a00 */
[----:B------:R-:W-:Y:S01]  /*0c30*/  IADD3.X R7, R33, UR8, RZ, P0, !PT ;  /* 0x0000000821077c10 */ /* 0x000fe200087fe4ff */
[----:B------:R-:W-:Y:S01]  /*0c40*/  UIMAD UR6, UR13, UR6, URZ ;  /* 0x000000060d0672a4 */ /* 0x000fe2000f8e023f */
[----:B------:R-:W-:Y:S02]  /*0c50*/  ISETP.GE.AND P0, PT, R8, UR5, PT ;  /* 0x0000000508007c0c */ /* 0x000fe4000bf06270 */
[----:B------:R-:W-:Y:S01]  /*0c60*/  LOP3.LUT R0, R0, R2, RZ, 0x3c, !PT ;  /* 0x0000000200007212 */ /* 0x000fe200078e3cff */
[----:B------:R-:W-:Y:S01]  /*0c70*/  IMAD.SHL.U32 R2, R3, 0x8, RZ ;  /* 0x0000000803027824 */ /* 0x000fe200078e00ff */
[----:B------:R-:W-:Y:S01]  /*0c80*/  UIMAD UR6, UR14, UR7, UR6 ;  /* 0x000000070e0672a4 */ /* 0x000fe2000f8e0206 */
        /* <DEDUP_REMOVED lines=21> */
.L_x_312:
[----:B------:R-:W-:Y:S05]  /*0de0*/  BSYNC B0 ;  /* 0x0000000000007941 */ /* 0x000fea0003800000 */
.L_x_311:
        /* <DEDUP_REMOVED lines=21> */
.L_x_314:
[----:B------:R-:W-:Y:S05]  /*0f40*/  BSYNC B0 ;  /* 0x0000000000007941 */ /* 0x000fea0003800000 */
.L_x_313:
        /* <DEDUP_REMOVED lines=21> */
.L_x_316:
[----:B------:R-:W-:Y:S05]  /*10a0*/  BSYNC B0 ;  /* 0x0000000000007941 */ /* 0x000fea0003800000 */
.L_x_315:
        /* <DEDUP_REMOVED lines=21> */
.L_x_318:
[----:B------:R-:W-:Y:S05]  /*1200*/  BSYNC B0 ;  /* 0x0000000000007941 */ /* 0x000fea0003800000 */
.L_x_317:
        /* <DEDUP_REMOVED lines=21> */
.L_x_320:
[----:B------:R-:W-:Y:S05]  /*1360*/  BSYNC B0 ;  /* 0x0000000000007941 */ /* 0x000fea0003800000 */
.L_x_319:
        /* <DEDUP_REMOVED lines=21> */
.L_x_322:
[----:B------:R-:W-:Y:S05]  /*14c0*/  BSYNC B0 ;  /* 0x0000000000007941 */ /* 0x000fea0003800000 */
.L_x_321:
        /* <DEDUP_REMOVED lines=21> */
.L_x_324:
[----:B------:R-:W-:Y:S05]  /*1620*/  BSYNC B0 ;  /* 0x0000000000007941 */ /* 0x000fea0003800000 */
.L_x_323:
        /* <DEDUP_REMOVED lines=24> */
.L_x_326:
[----:B------:R-:W-:Y:S05]  /*17b0*/  BSYNC B0 ;  /* 0x0000000000007941 */ /* 0x000fea0003800000 */
.L_x_325:
[----:B------:R-:W-:Y:S01]  /*17c0*/  IMAD R6, R9, c[0x0][0x198], RZ ;  /* 0x0000660009067a24 */ /* 0x000fe200078e02ff */
[----:B------:R-:W-:Y:S01]  /*17d0*/  LEA.HI R27, R27, R29, RZ, 0x4 ;  /* 0x0000001d1b1b7211 */ /* 0x000fe200078f20ff */
[--C-:B------:R-:W-:Y:S01]  /*17e0*/  IMAD.WIDE.U32 R4, R8, c[0x0][0x198], R32.reuse ;  /* 0x0000660008047a25 */ /* 0x100fe200078e0020 */
[----:B------:R-:W-:Y:S01]  /*17f0*/  UIADD3 UR8, UR34, -0x1, URZ ;  /* 0xffffffff22087890 */ /* 0x000fe2000fffe03f */
[----:B------:R-:W-:Y:S01]  /*1800*/  MOV R30, 0x10 ;  /* 0x00000010001e7802 */ /* 0x000fe20000000f00 */
[----:B------:R-:W-:Y:S01]  /*1810*/  BSSY B0, `(.L_x_327) ;  /* 0x0000036000007945 */ /* 0x000fe20003800000 */
[----:B------:R-:W-:Y:S01]  /*1820*/  IMAD R0, R9, c[0x0][0x1a0], RZ ;  /* 0x0000680009007a24 */ /* 0x000fe200078e02ff */
[----:B------:R-:W-:Y:S01]  /*1830*/  IADD3 R4, P1, R4, UR16, RZ ;  /* 0x0000001004047c10 */ /* 0x000fe2000ff3e0ff */
[----:B-1----:R-:W-:Y:S01]  /*1840*/  IMAD.WIDE.U32 R2, R8, c[0x0][0x1a0], R32 ;  /* 0x0000680008027a25 */ /* 0x002fe200078e0020 */
[----:B------:R-:W-:Y:S01]  /*1850*/  LOP3.LUT R7, R27, 0xfffffff0, RZ, 0xc0, !PT ;  /* 0xfffffff01b077812 */ /* 0x000fe200078ec0ff */
[----:B------:R-:W-:-:S02]  /*1860*/  UIMAD UR6, UR21, UR8, URZ ;  /* 0x00000008150672a4 */ /* 0x000fc4000f8e023f */
        /* <DEDUP_REMOVED lines=8> */
[----:B------:R-:W-:Y:S01]  /*18f0*/  SHF.R.S32.HI R6, RZ, 0x1f, R0 ;  /* 0x0000001fff067819 */ /* 0x000fe20000011400 */
[C---:B------:R-:W-:Y:S01]  /*1900*/  IMAD R10, R14.reuse, c[0x0][0x1b4], R10 ;  /* 0x00006d000e0a7a24 */ /* 0x040fe200078e020a */
[----:B------:R-:W-:Y:S01]  /*1910*/  UIMAD UR10, UR8, -0x80, UR9 ;  /* 0xffffff80080a78a4 */ /* 0x000fe2000f8e0209 */
[----:B---3--:R-:W-:Y:S01]  /*1920*/  IMAD.WIDE.U32 R12, R14, c[0x0][0x1b0], R4 ;  /* 0x00006c000e0c7a25 */ /* 0x008fe200078e0004 */
[----:B------:R-:W-:Y:S01]  /*1930*/  LEA.HI R6, R6, R0, RZ, 0x3 ;  /* 0x0000000006067211 */ /* 0x000fe200078f18ff */
[----:B------:R-:W-:-:S02]  /*1940*/  USHF.R.S32.HI UR4, URZ, 0x1f, UR8 ;  /* 0x0000001f3f047899 */ /* 0x000fc40008011408 */
[C---:B------:R-:W-:Y:S01]  /*1950*/  IMAD R11, R14.reuse, c[0x0][0x1bc], R7 ;  /* 0x00006f000e0b7a24 */ /* 0x040fe200078e0207 */
[----:B------:R-:W-:Y:S01]  /*1960*/  IADD3 R235, R13, R10, RZ ;  /* 0x0000000a0deb7210 */ /* 0x000fe20007ffe0ff */
[----:B------:R-:W-:Y:S01]  /*1970*/  IMAD.WIDE.U32 R34, R14, c[0x0][0x1b8], R2 ;  /* 0x00006e000e227a25 */ /* 0x000fe200078e0002 */
[----:B------:R-:W-:Y:S01]  /*1980*/  MOV R234, R12 ;  /* 0x0000000c00ea7202 */ /* 0x000fe20000000f00 */
[----:B------:R1:W-:Y:S01]  /*1990*/  STL.64 [R1+0xa0], R12 ;  /* 0x0000a00c01007387 */ /* 0x0003e20000100a00 */
[----:B------:R-:W-:Y:S01]  /*19a0*/  LOP3.LUT R7, R6, 0xfffffff8, RZ, 0xc0, !PT ;  /* 0xfffffff806077812 */ /* 0x000fe200078ec0ff */
[----:B------:R-:W-:Y:S01]  /*19b0*/  IMAD.IADD R37, R35, 0x1, R11 ;  /* 0x0000000123257824 */ /* 0x000fe200078e020b */
[----:B------:R-:W-:Y:S01]  /*19c0*/  ISETP.GE.AND P0, PT, R8, UR10, PT ;  /* 0x0000000a08007c0c */ /* 0x000fe2000bf06270 */
[----:B------:R1:W-:Y:S01]  /*19d0*/  STL.64 [R1+0xc0], R34 ;  /* 0x0000c02201007387 */ /* 0x0003e20000100a00 */
[----:B------:R-:W-:Y:S01]  /*19e0*/  IMAD.U32 R2, RZ, RZ, UR8 ;  /* 0x00000008ff027e24 */ /* 0x000fe2000f8e00ff */
[----:B------:R-:W-:Y:S01]  /*19f0*/  UIMAD UR6, UR4, UR11, UR6 ;  /* 0x0000000b040672a4 */ /* 0x000fe2000f8e0206 */
[----:B------:R-:W-:Y:S01]  /*1a00*/  IMAD.IADD R17, R0, 0x1, -R7 ;  /* 0x0000000100117824 */ /* 0x000fe200078e0a07 */
[----:B------:R1:W-:Y:S01]  /*1a10*/  STL.64 [R1+0x50], R234 ;  /* 0x000050ea01007387 */ /* 0x0003e20000100a00 */
[----:B------:R-:W-:Y:S01]  /*1a20*/  LOP3.LUT R0, R16, 0xffffffe0, RZ, 0xc0, !PT ;  /* 0xffffffe010007812 */ /* 0x000fe200078ec0ff */
[----:B------:R-:W-:-:S02]  /*1a30*/  IMAD.WIDE.U32 R2, R2, UR11, R234 ;  /* 0x0000000b02027c25 */ /* 0x000fc4000f8e00ea */
[----:B------:R1:W-:Y:S01]  /*1a40*/  STL [R1+0xbc], R37 ;  /* 0x0000bc2501007387 */ /* 0x0003e20000100800 */
[----:B------:R-:W-:Y:S01]  /*1a50*/  IADD3 R16, -R0, R29, RZ ;  /* 0x0000001d00107210 */ /* 0x000fe20007ffe1ff */
[----:B------:R-:W-:Y:S01]  /*1a60*/  IMAD.MOV.U32 R31, RZ, RZ, 0x20 ;  /* 0x00000020ff1f7424 */ /* 0x000fe200078e00ff */
[----:B------:R-:W-:Y:S01]  /*1a70*/  R2P PR, R17, 0x6 ;  /* 0x0000000611007804 */ /* 0x000fe20000000000 */
[----:B------:R-:W-:Y:S01]  /*1a80*/  IMAD.SHL.U32 R0, R6, 0x40, RZ ;  /* 0x0000004006007824 */ /* 0x000fe200078e00ff */
[----:B------:R-:W-:-:S03]  /*1a90*/  IADD3 R11, R3, UR6, RZ ;  /* 0x00000006030b7c10 */ /* 0x000fc6000fffe0ff */
[----:B------:R-:W-:Y:S02]  /*1aa0*/  SEL R4, R30, 0xfffffff0, !P1 ;  /* 0xfffffff01e047807 */ /* 0x000fe40004800000 */
[----:B------:R-:W-:Y:S02]  /*1ab0*/  LOP3.LUT R18, R0, 0xfffffe00, RZ, 0xc0, !PT ;  /* 0xfffffe0000127812 */ /* 0x000fe400078ec0ff */
[----:B------:R-:W-:Y:S01]  /*1ac0*/  SEL R6, R31, 0xffffffe0, !P2 ;  /* 0xffffffe01f067807 */ /* 0x000fe20005000000 */
        /* <DEDUP_REMOVED lines=10> */
.L_x_328:
[----:B------:R-:W-:Y:S05]  /*1b70*/  BSYNC B0 ;  /* 0x0000000000007941 */ /* 0x000fea0003800000 */
.L_x_327:
        /* <DEDUP_REMOVED lines=10> */
[----:B------:R-:W-:Y:S02]  /*1c20*/  IADD3.X R5, R11, UR25, RZ, P0, !PT ;  /* 0x000000190b057c10 */ /* 0x000fe400087fe4ff */
[----:B-1----:R-:W-:-:S04]  /*1c30*/  LEA R12, P0, R0, c[0x0][0x168], 0x1 ;  /* 0x00005a00000c7a11 */ /* 0x002fc800078008ff */
[----:B------:R-:W-:-:S05]  /*1c40*/  LEA.HI.X R13, R0, c[0x0][0x16c], R5, 0x1, P0 ;  /* 0x00005b00000d7a11 */ /* 0x000fca00000f0c05 */
[----:B------:R-:W-:Y:S01]  /*1c50*/  @!PT LDS RZ, [RZ] ;  /* 0x00000000fffff984 */ /* 0x000fe20000000800 */
[----:B------:R-:W-:Y:S01]  /*1c60*/  @!PT LDS RZ, [RZ] ;  /* 0x00000000fffff984 */ /* 0x000fe20000000800 */
[----:B------:R-:W-:Y:S01]  /*1c70*/  @!PT LDS RZ, [RZ] ;  /* 0x00000000fffff984 */ /* 0x000fe20000000800 */
[----:B------:R1:W-:Y:S04]  /*1c80*/  LDGSTS.E.BYPASS.LTC128B.128 [R244+0x4800], [R12.64] ;  /* 0x048000000cf47fae */ /* 0x0003e8000b901d74 */
.L_x_330:
[----:B------:R-:W-:Y:S05]  /*1c90*/  BSYNC B0 ;  /* 0x0000000000007941 */ /* 0x000fea0003800000 */
.L_x_329:
[----:B------:R-:W-:Y:S01]  /*1ca0*/  ISETP.GE.AND P0, PT, R25, UR10, PT ;  /* 0x0000000a19007c0c */ /* 0x000fe2000bf06270 */
[----:B------:R-:W-:-:S12]  /*1cb0*/  BSSY B0, `(.L_x_331) ;  /* 0x0000010000007945 */ /* 0x000fd80003800000 */
[----:B------:R-:W-:Y:S05]  /*1cc0*/  @P0 BRA `(.L_x_332) ;  /* 0x000000e000000947 */ /* 0x000fea0003800000 */
[----:B------:R-:W-:-:S13]  /*1cd0*/  ISETP.GE.AND P0, PT, R32, c[0x0][0x220], PT ;  /* 0x0000880020007a0c */ /* 0x000fda0003f06270 */
[----:B------:R1:W-:Y:S01]  /*1ce0*/  @P0 STS.128 [R244+0x5000], RZ ;  /* 0x005000fff4000388 */ /* 0x0003e20000000c00 */
[----:B------:R-:W-:Y:S05]  /*1cf0*/  @P0 BRA `(.L_x_332) ;  /* 0x000000b000000947 */ /* 0x000fea0003800000 */
[----:B------:R-:W-:Y:S02]  /*1d00*/  IMAD.U32 R0, RZ, RZ, UR20 ;  /* 0x00000014ff007e24 */ /* 0x000fe4000f8e00ff */
[----:B------:R-:W-:Y:S02]  /*1d10*/  IMAD.MOV.U32 R7, RZ, RZ, c[0x0][0x19c] ;  /* 0x00006700ff077624 */ /* 0x000fe400078e00ff */
[----:B------:R-:W-:Y:S01]  /*1d20*/  IMAD.U32 R5, RZ, RZ, UR20 ;  /* 0x00000014ff057e24 */ /* 0x000fe2000f8e00ff */
[----:B------:R-:W-:-:S04]  /*1d30*/  LEA R0, P0, R0, R2, 0x5 ;  /* 0x0000000200007211 */ /* 0x000fc800078028ff */
[----:B------:R-:W-:Y:S02]  /*1d40*/  LEA.HI.X R5, R5, R11, R7, 0x5, P0 ;  /* 0x0000000b05057211 */ /* 0x000fe400000f2c07 */
[----:B-1----:R-:W-:-:S04]  /*1d50*/  LEA R12, P0, R0, c[0x0][0x168], 0x1 ;  /* 0x00005a00000c7a11 */ /* 0x002fc800078008ff */
[----:B------:R-:W-:-:S05]  /*1d60*/  LEA.HI.X R13, R0, c[0x0][0x16c], R5, 0x1, P0 ;  /* 0x00005b00000d7a11 */ /* 0x000fca00000f0c05 */
[----:B------:R-:W-:Y:S01]  /*1d70*/  @!PT LDS RZ, [RZ] ;  /* 0x00000000fffff984 */ /* 0x000fe20000000800 */
[----:B------:R-:W-:Y:S01]  /*1d80*/  @!PT LDS RZ, [RZ] ;  /* 0x00000000fffff984 */ /* 0x000fe20000000800 */
[----:B------:R-:W-:Y:S01]  /*1d90*/  @!PT LDS RZ, [RZ] ;  /* 0x00000000fffff984 */ /* 0x000fe20000000800 */
[----:B------:R1:W-:Y:S04]  /*1da0*/  LDGSTS.E.BYPASS.LTC128B.128 [R244+0x5000], [R12.64] ;  /* 0x050000000cf47fae */ /* 0x0003e8000b901d74 */
.L_x_332:
[----:B------:R-:W-:Y:S05]  /*1db0*/  BSYNC B0 ;  /* 0x0000000000007941 */ /* 0x000fea0003800000 */
.L_x_331:
[----:B------:R-:W-:Y:S01]  /*1dc0*/  ISETP.GE.AND P0, PT, R24, UR10, PT ;  /* 0x0000000a18007c0c */ /* 0x000fe2000bf06270 */
[----:B------:R-:W-:-:S12]  /*1dd0*/  BSSY B0, `(.L_x_333) ;  /* 0x0000011000007945 */ /* 0x000fd80003800000 */
        /* <DEDUP_REMOVED lines=16> */
.L_x_334:
[----:B------:R-:W-:Y:S05]  /*1ee0*/  BSYNC B0 ;  /* 0x0000000000007941 */ /* 0x000fea0003800000 */
.L_x_333:
        /* <DEDUP_REMOVED lines=17> */
.L_x_336:
[----:B------:R-:W-:Y:S05]  /*2000*/  BSYNC B0 ;  /* 0x0000000000007941 */ /* 0x000fea0003800000 */
.L_x_335:
        /* <DEDUP_REMOVED lines=19> */
.L_x_338:
[----:B------:R-:W-:Y:S05]  /*2140*/  BSYNC B0 ;  /* 0x0000000000007941 */ /* 0x000fea0003800000 */
.L_x_337:
        /* <DEDUP_REMOVED lines=19> */
.L_x_340:
[----:B------:R-:W-:Y:S05]  /*2280*/  BSYNC B0 ;  /* 0x0000000000007941 */ /* 0x000fea0003800000 */
.L_x_339:
        /* <DEDUP_REMOVED lines=18> */
.L_x_342:
[----:B------:R-:W-:Y:S05]  /*23b0*/  BSYNC B0 ;  /* 0x0000000000007941 */ /* 0x000fea0003800000 */
.L_x_341:
[----:B------:R-:W-:Y:S01]  /*23c0*/  ULDC.64 UR6, c[0x0][0x318] ;  /* 0x0000c60000067ab9 */ /* 0x000fe20000000a00 */
[----:B------:R-:W0:Y:S01]  /*23d0*/  LDGDEPBAR ;  /* 0x00000000000079af */ /* 0x000e220000000000 */
[----:B------:R-:W-:Y:S01]  /*23e0*/  UISETP.NE.U32.AND UP1, UPT, URZ, UR6, UPT ;  /* 0x000000063f00728c */ /* 0x000fe2000bf25070 */
[----:B-1----:R-:W-:Y:S02]  /*23f0*/  IMAD.MOV.U32 R14, RZ, RZ, R36 ;  /* 0x000000ffff0e7224 */ /* 0x002fe400078e0024 */
[----:B------:R-:W-:Y:S01]  /*2400*/  IMAD.MOV.U32 R15, RZ, RZ, R37 ;  /* 0x000000ffff0f7224 */ /* 0x000fe200078e0025 */
[----:B------:R-:W-:-:S03]  /*2410*/  UISETP.NE.AND.EX UP1, UPT, URZ, UR7, UPT, UP1 ;  /* 0x000000073f00728c */ /* 0x000fc6000bf25310 */
[----:B------:R-:W-:-:S03]  /*2420*/  ULDC.64 UR6, c[0x0][0x320] ;  /* 0x0000c80000067ab9 */ /* 0x000fc60000000a00 */
[----:B------:R-:W-:-:S05]  /*2430*/  PLOP3.LUT P0, PT, PT, PT, UP1, 0x80, 0x0 ;  /* 0x000000000000781c */ /* 0x000fca0003f0f018 */
[----:B------:R-:W-:Y:S02]  /*2440*/  @UP1 USHF.R.S32.HI UR16, URZ, 0x1f, UR12 ;  /* 0x0000001f3f101899 */ /* 0x000fe4000801140c */
[----:B------:R-:W-:Y:S02]  /*2450*/  @UP1 UMOV UR18, UR14 ;  /* 0x0000000e00121c82 */ /* 0x000fe40008000000 */
[----:B------:R-:W-:Y:S02]  /*2460*/  @UP1 UIMAD UR16, UR16, UR6, URZ ;  /* 0x00000006101012a4 */ /* 0x000fe4000f8e023f */
[----:B------:R-:W-:Y:S02]  /*2470*/  @UP1 UMOV UR19, UR13 ;  /* 0x0000000d00131c82 */ /* 0x000fe40008000000 */
[----:B------:R-:W-:Y:S01]  /*2480*/  @UP1 UIMAD.WIDE.U32 UR18, UR12, UR6, UR18 ;  /* 0x000000060c1212a5 */ /* 0x000fe2000f8e0012 */
[----:B------:R-:W-:Y:S01]  /*2490*/  SHF.R.S32.HI R7, RZ, 0x4, R27 ;  /* 0x00000004ff077819 */ /* 0x000fe2000001141b */
[----:B------:R-:W-:Y:S01]  /*24a0*/  @UP1 UIMAD UR7, UR12, UR7, UR16 ;  /* 0x000000070c0712a4 */ /* 0x000fe2000f8e0210 */
[----:B------:R-:W-:Y:S01]  /*24b0*/  SHF.R.S32.HI R0, RZ, 0x1f, R16 ;  /* 0x0000001fff007819 */ /* 0x000fe20000011410 */
[----:B------:R-:W-:Y:S01]  /*24c0*/  ULDC UR6, c[0x0][0x318] ;  /* 0x0000c60000067ab9 */ /* 0x000fe20000000800 */
[----:B------:R-:W-:Y:S01]  /*24d0*/  ISETP.GE.AND P1, PT, R8, UR10, PT ;  /* 0x0000000a08007c0c */ /* 0x000fe2000bf26270 */
[----:B------:R-:W-:Y:S01]  /*24e0*/  @UP1 ULEA UR12, UP0, UR18, UR6, 0x2 ;  /* 0x00000006120c1291 */ /* 0x000fe2000f80103f */
[----:B------:R-:W-:-:S04]  /*24f0*/  DEPBAR.LE SB0, 0x0 ;  /* 0x000080000000791a */ /* 0x000fc80000000000 */
[----:B------:R-:W-:Y:S01]  /*2500*/  @UP1 UIADD3 UR7, UR19, UR7, URZ ;  /* 0x0000000713071290 */ /* 0x000fe2000fffe03f */
[----:B------:R-:W-:Y:S01]  /*2510*/  IMAD.U32 R2, RZ, RZ, UR12 ;  /* 0x0000000cff027e24 */ /* 0x000fe2000f8e00ff */
[----:B------:R-:W-:Y:S02]  /*2520*/  ULDC UR6, c[0x0][0x31c] ;  /* 0x0000c70000067ab9 */ /* 0x000fe40000000800 */
[----:B------:R-:W-:-:S06]  /*2530*/  @UP1 ULEA.HI.X UR13, UR18, UR6, UR7, 0x2, UP0 ;  /* 0x00000006120d1291 */ /* 0x000fcc00080f1407 */
[----:B------:R-:W-:Y:S01]  /*2540*/  IMAD.U32 R3, RZ, RZ, UR13 ;  /* 0x0000000dff037e24 */ /* 0x000fe2000f8e00ff */
[----:B------:R-:W1:Y:S01]  /*2550*/  @P0 MUFU.RCP R12, c[0x0][0x238] ;  /* 0x00008e00000c0b08 */ /* 0x000e620000001000 */
[----:B------:R-:W-:Y:S02]  /*2560*/  IMAD.SHL.U32 R8, R8, 0x8, RZ ;  /* 0x0000000808087824 */ /* 0x000fe400078e00ff */
[----:B------:R-:W-:Y:S01]  /*2570*/  IMAD.SHL.U32 R5, R17, 0x40, RZ ;  /* 0x0000004011057824 */ /* 0x000fe200078e00ff */
[----:B------:R5:W1:Y:S01]  /*2580*/  @P0 LDG.E R11, [R2.64] ;  /* 0x00000034020b0981 */ /* 0x000a62000c1e1900 */
[----:B------:R-:W-:Y:S01]  /*2590*/  LEA R10, R28, UR15, 0x4 ;  /* 0x0000000f1c0a7c11 */ /* 0x000fe2000f8e20ff */
[----:B------:R-:W-:Y:S01]  /*25a0*/  IMAD.MOV.U32 R14, RZ, RZ, R34 ;  /* 0x000000ffff0e7224 */ /* 0x000fe200078e0022 */
[----:B------:R-:W-:Y:S01]  /*25b0*/  ULDC.64 UR12, c[0x0][0x1a0] ;  /* 0x00006800000c7ab9 */ /* 0x000fe20000000a00 */
[----:B------:R-:W-:Y:S01]  /*25c0*/  BAR.SYNC.DEFER_BLOCKING 0x0 ;  /* 0x0000000000007b1d */ /* 0x000fe20000010000 */
[----:B------:R-:W-:Y:S01]  /*25d0*/  USHF.L.U64.HI UR27, UR12, UR27, UR13 ;  /* 0x0000001b0c1b7299 */ /* 0x000fe2000801020d */
[----:B------:R-:W-:Y:S01]  /*25e0*/  IMAD.SHL.U32 R29, R29, 0x2, RZ ;  /* 0x000000021d1d7824 */ /* 0x000fe200078e00ff */
[----:B------:R-:W-:Y:S01]  /*25f0*/  USHF.L.U32 UR28, UR12, 0x7, URZ ;  /* 0x000000070c1c7899 */ /* 0x000fe2000800063f */
[C---:B------:R-:W-:Y:S01]  /*2600*/  LOP3.LUT P3, RZ, R19.reuse, 0x2, RZ, 0xc0, !PT ;  /* 0x0000000213ff7812 */ /* 0x040fe2000786c0ff */
[----:B------:R-:W-:Y:S01]  /*2610*/  UIMAD UR7, UR27, UR8, URZ ;  /* 0x000000081b0772a4 */ /* 0x000fe2000f8e023f */
[----:B------:R2:W-:Y:S01]  /*2620*/  STL.64 [R1+0xb8], R14 ;  /* 0x0000b80e01007387 */ /* 0x0005e20000100a00 */
[----:B------:R-:W-:Y:S01]  /*2630*/  LOP3.LUT P2, RZ, R19, 0x4, RZ, 0xc0, !PT ;  /* 0x0000000413ff7812 */ /* 0x000fe2000784c0ff */
[----:B------:R-:W-:Y:S01]  /*2640*/  BSSY B0, `(.L_x_343) ;  /* 0x000002e000007945 */ /* 0x000fe20003800000 */
[----:B------:R-:W-:Y:S01]  /*2650*/  UIMAD UR7, UR4, UR28, UR7 ;  /* 0x0000001c040772a4 */ /* 0x000fe2000f8e0207 */
[----:B------:R-:W-:-:S02]  /*2660*/  LOP3.LUT R93, R29, 0x6, RZ, 0xc0, !PT ;  /* 0x000000061d5d7812 */ /* 0x000fc400078ec0ff */
[----:B------:R-:W-:Y:S01]  /*2670*/  UMOV UR4, URZ ;  /* 0x0000003f00047c82 */ /* 0x000fe20008000000 */
[----:B-----5:R-:W-:Y:S02]  /*2680*/  LEA.HI R2, R27, R7, RZ, 0x1 ;  /* 0x000000071b027211 */ /* 0x020fe400078f08ff */
[----:B------:R-:W-:Y:S01]  /*2690*/  LEA.HI R3, R0, R16, RZ, 0x2 ;  /* 0x0000001000037211 */ /* 0x000fe200078f10ff */
[----:B------:R-:W-:Y:S01]  /*26a0*/  IMAD.SHL.U32 R0, R19, 0x40, RZ ;  /* 0x0000004013007824 */ /* 0x000fe200078e00ff */
[----:B------:R-:W-:Y:S01]  /*26b0*/  LOP3.LUT R2, R2, 0xfffffffe, RZ, 0xc0, !PT ;  /* 0xfffffffe02027812 */ /* 0x000fe200078ec0ff */
[----:B------:R2:W-:Y:S01]  /*26c0*/  @P1 STS.128 [R244+0x8000], RZ ;  /* 0x008000fff4001388 */ /* 0x0005e20000000c00 */
[----:B------:R-:W-:Y:S02]  /*26d0*/  SHF.R.S32.HI R3, RZ, 0x2, R3 ;  /* 0x00000002ff037819 */ /* 0x000fe40000011403 */
[----:B------:R-:W-:Y:S01]  /*26e0*/  LOP3.LUT R0, R0, 0x1c0, RZ, 0xc0, !PT ;  /* 0x000001c000007812 */ /* 0x000fe200078ec0ff */
[----:B------:R-:W-:Y:S01]  /*26f0*/  IMAD.IADD R7, R7, 0x1, -R2 ;  /* 0x0000000107077824 */ /* 0x000fe200078e0a02 */
[----:B------:R-:W-:-:S02]  /*2700*/  IADD3 R10, R10, 0x1, R3 ;  /* 0x000000010a0a7810 */ /* 0x000fc40007ffe003 */
[----:B------:R-:W-:Y:S02]  /*2710*/  LOP3.LUT R8, R0, 0x8, R8, 0xf8, !PT ;  /* 0x0000000800087812 */ /* 0x000fe400078ef808 */
[----:B------:R-:W-:Y:S02]  /*2720*/  SHF.R.U32.HI R2, RZ, 0x3, R0 ;  /* 0x00000003ff027819 */ /* 0x000fe40000011600 */
[----:B------:R-:W-:Y:S01]  /*2730*/  LOP3.LUT R0, R5, 0x1c0, RZ, 0xc0, !PT ;  /* 0x000001c005007812 */ /* 0x000fe200078ec0ff */
[C---:B------:R-:W-:Y:S01]  /*2740*/  IMAD.SHL.U32 R5, R7.reuse, 0x8, RZ ;  /* 0x0000000807057824 */ /* 0x040fe200078e00ff */
[----:B------:R-:W-:Y:S01]  /*2750*/  LOP3.LUT R9, R8, R2, RZ, 0x3c, !PT ;  /* 0x0000000208097212 */ /* 0x000fe200078e3cff */
[----:B------:R-:W-:Y:S01]  /*2760*/  IMAD.U32 R8, RZ, RZ, UR9 ;  /* 0x00000009ff087e24 */ /* 0x000fe2000f8e00ff */
[----:B------:R-:W-:Y:S02]  /*2770*/  SHF.R.U32.HI R3, RZ, 0x3, R0 ;  /* 0x00000003ff037819 */ /* 0x000fe40000011600 */
[----:B------:R-:W-:Y:S01]  /*2780*/  LOP3.LUT R2, R0, 0x8, R5, 0xf8, !PT ;  /* 0x0000000800027812 */ /* 0x000fe200078ef805 */
[----:B------:R-:W-:Y:S01]  /*2790*/  IMAD R5, R7, 0x200, R9 ;  /* 0x0000020007057824 */ /* 0x000fe200078e0209 */
[----:B------:R-:W-:Y:S01]  /*27a0*/  IADD3 R10, R8, -UR35, R10 ;  /* 0x80000023080a7c10 */ /* 0x000fe2000fffe00a */
[----:B------:R-:W-:Y:S01]  /*27b0*/  IMAD.U32 R8, RZ, RZ, UR8 ;  /* 0x00000008ff087e24 */ /* 0x000fe2000f8e00ff */
[----:B------:R-:W-:-:S02]  /*27c0*/  LOP3.LUT R3, R2, R3, RZ, 0x3c, !PT ;  /* 0x0000000302037212 */ /* 0x000fc400078e3cff */
[----:B------:R-:W-:Y:S01]  /*27d0*/  SEL R2, R30, 0xfffffff0, !P3 ;  /* 0xfffffff01e027807 */ /* 0x000fe20005800000 */
[----:B------:R-:W-:Y:S01]  /*27e0*/  IMAD.WIDE.U32 R8, R8, UR28, R14 ;  /* 0x0000001c08087c25 */ /* 0x000fe2000f8e000e */
[----:B------:R-:W-:-:S03]  /*27f0*/  IADD3 R92, R10, c[0x0][0x2e8], RZ ;  /* 0x0000ba000a5c7a10 */ /* 0x000fc60007ffe0ff */
[----:B------:R-:W-:Y:S02]  /*2800*/  IMAD.IADD R7, R18, 0x1, R3 ;  /* 0x0000000112077824 */ /* 0x000fe400078e0203 */
[----:B-1----:R-:W-:Y:S01]  /*2810*/  @P0 FMUL.FTZ R0, R11, R12 ;  /* 0x0000000c0b000220 */ /* 0x002fe20000410000 */
[----:B------:R-:W-:-:S03]  /*2820*/  IADD3 R11, R9, UR7, RZ ;  /* 0x00000007090b7c10 */ /* 0x000fc6000fffe0ff */
[----:B------:R1:W5:Y:S02]  /*2830*/  @P0 R2UR UR6, R0 ;  /* 0x00000000000603c2 */ /* 0x00036400000e0000 */
[----:B-1----:R-:W-:Y:S01]  /*2840*/  IMAD R0, R28, 0x400, R18 ;  /* 0x000004001c007824 */ /* 0x002fe200078e0212 */
[----:B-----5:R-:W-:-:S03]  /*2850*/  @UP1 UMOV UR4, UR6 ;  /* 0x0000000600041c82 */ /* 0x020fc60008000000 */
[----:B------:R-:W-:Y:S01]  /*2860*/  IMAD.IADD R3, R3, 0x1, R0 ;  /* 0x0000000103037824 */ /* 0x000fe200078e0200 */
[----:B------:R-:W-:Y:S01]  /*2870*/  SEL R0, R31, 0xffffffe0, !P2 ;  /* 0xffffffe01f007807 */ /* 0x000fe20005000000 */
[----:B------:R-:W-:Y:S05]  /*2880*/  @P1 BRA `(.L_x_344) ;  /* 0x0000009000001947 */ /* 0x000fea0003800000 */
[----:B--2---:R-:W-:-:S13]  /*2890*/  ISETP.GE.AND P0, PT, R32, c[0x0][0x220], PT ;  /* 0x0000880020007a0c */ /* 0x004fda0003f06270 */
        /* <DEDUP_REMOVED lines=8> */
.L_x_344:
[----:B--2---:R-:W-:Y:S05]  /*2920*/  BSYNC B0 ;  /* 0x0000000000007941 */ /* 0x004fea0003800000 */
.L_x_343:
        /* <DEDUP_REMOVED lines=11> */
[----:B------:R-:W-:Y:S02]  /*29e0*/  IADD3.X R14, R11, UR29, RZ, P0, !PT ;  /* 0x0000001d0b0e7c10 */ /* 0x000fe400087fe4ff */
[----:B------:R-:W-:-:S04]  /*29f0*/  LEA R12, P0, R13, c[0x0][0x170], 0x1 ;  /* 0x00005c000d0c7a11 */ /* 0x000fc800078008ff */
[----:B------:R-:W-:-:S05]  /*2a00*/  LEA.HI.X R13, R13, c[0x0][0x174], R14, 0x1, P0 ;  /* 0x00005d000d0d7a11 */ /* 0x000fca00000f0c0e */
[----:B------:R-:W-:Y:S01]  /*2a10*/  @!PT LDS RZ, [RZ] ;  /* 0x00000000fffff984 */ /* 0x000fe20000000800 */
[----:B------:R-:W-:Y:S01]  /*2a20*/  @!PT LDS RZ, [RZ] ;  /* 0x00000000fffff984 */ /* 0x000fe20000000800 */
[----:B------:R-:W-:Y:S01]  /*2a30*/  @!PT LDS RZ, [RZ] ;  /* 0x00000000fffff984 */ /* 0x000fe20000000800 */
[----:B------:R1:W-:Y:S04]  /*2a40*/  LDGSTS.E.BYPASS.LTC128B.128 [R244+0x8800], [R12.64] ;  /* 0x088000000cf47fae */ /* 0x0003e8000b901d74 */
.L_x_346:
[----:B------:R-:W-:Y:S05]  /*2a50*/  BSYNC B0 ;  /* 0x0000000000007941 */ /* 0x000fea0003800000 */
.L_x_345:
[----:B------:R-:W-:Y:S01]  /*2a60*/  ISETP.GE.AND P0, PT, R25, UR10, PT ;  /* 0x0000000a19007c0c */ /* 0x000fe2000bf06270 */
[----:B------:R-:W-:-:S12]  /*2a70*/  BSSY B0, `(.L_x_347) ;  /* 0x0000011000007945 */ /* 0x000fd80003800000 */
[----:B------:R1:W-:Y:S01]  /*2a80*/  @P0 STS.128 [R244+0x9000], RZ ;  /* 0x009000fff4000388 */ /* 0x0003e20000000c00 */
[----:B------:R-:W-:Y:S05]  /*2a90*/  @P0 BRA `(.L_x_348) ;  /* 0x000000e000000947 */ /* 0x000fea0003800000 */
[----:B------:R-:W-:-:S13]  /*2aa0*/  ISETP.GE.AND P0, PT, R32, c[0x0][0x220], PT ;  /* 0x0000880020007a0c */ /* 0x000fda0003f06270 */
[----:B------:R1:W-:Y:S01]  /*2ab0*/  @P0 STS.128 [R244+0x9000], RZ ;  /* 0x009000fff4000388 */ /* 0x0003e20000000c00 */
[----:B------:R-:W-:Y:S05]  /*2ac0*/  @P0 BRA `(.L_x_348) ;  /* 0x000000b000000947 */ /* 0x000fea0003800000 */
[----:B-1----:R-:W-:Y:S02]  /*2ad0*/  IMAD.U32 R13, RZ, RZ, UR12 ;  /* 0x0000000cff0d7e24 */ /* 0x002fe4000f8e00ff */
[----:B------:R-:W-:Y:S02]  /*2ae0*/  IMAD.MOV.U32 R12, RZ, RZ, c[0x0][0x1a4] ;  /* 0x00006900ff0c7624 */ /* 0x000fe400078e00ff */
        /* <DEDUP_REMOVED lines=9> */
.L_x_348:
[----:B------:R-:W-:Y:S05]  /*2b80*/  BSYNC B0 ;  /* 0x0000000000007941 */ /* 0x000fea0003800000 */
.L_x_347:
        /* <DEDUP_REMOVED lines=12> */
[----:B-1----:R-:W-:Y:S02]  /*2c50*/  IADD3 R13, R15, UR6, RZ ;  /* 0x000000060f0d7c10 */ /* 0x002fe4000fffe0ff */
[----:B------:R-:W-:-:S04]  /*2c60*/  LEA R12, P0, R14, c[0x0][0x170], 0x1 ;  /* 0x00005c000e0c7a11 */ /* 0x000fc800078008ff */
[----:B------:R-:W-:-:S05]  /*2c70*/  LEA.HI.X R13, R14, c[0x0][0x174], R13, 0x1, P0 ;  /* 0x00005d000e0d7a11 */ /* 0x000fca00000f0c0d */
[----:B------:R-:W-:Y:S01]  /*2c80*/  @!PT LDS RZ, [RZ] ;  /* 0x00000000fffff984 */ /* 0x000fe20000000800 */
[----:B------:R-:W-:Y:S01]  /*2c90*/  @!PT LDS RZ, [RZ] ;  /* 0x00000000fffff984 */ /* 0x000fe20000000800 */
[----:B------:R-:W-:Y:S01]  /*2ca0*/  @!PT LDS RZ, [RZ] ;  /* 0x00000000fffff984 */ /* 0x000fe20000000800 */
[----:B------:R1:W-:Y:S04]  /*2cb0*/  LDGSTS.E.BYPASS.LTC128B.128 [R244+0x9800], [R12.64] ;  /* 0x098000000cf47fae */ /* 0x0003e8000b901d74 */
.L_x_350:
[----:B------:R-:W-:Y:S05]  /*2cc0*/  BSYNC B0 ;  /* 0x0000000000007941 */ /* 0x000fea0003800000 */
.L_x_349:
        /* <DEDUP_REMOVED lines=18> */
.L_x_352:
[----:B------:R-:W-:Y:S05]  /*2df0*/  BSYNC B0 ;  /* 0x0000000000007941 */ /* 0x000fea0003800000 */
.L_x_351:
        /* <DEDUP_REMOVED lines=20> */
.L_x_354:
[----:B------:R-:W-:Y:S05]  /*2f40*/  BSYNC B0 ;  /* 0x0000000000007941 */ /* 0x000fea0003800000 */
.L_x_353:
        /* <DEDUP_REMOVED lines=20> */
.L_x_356:
[----:B------:R-:W-:Y:S05]  /*3090*/  BSYNC B0 ;  /* 0x0000000000007941 */ /* 0x000fea0003800000 */
.L_x_355:
        /* <DEDUP_REMOVED lines=19> */
.L_x_358:
[----:B------:R-:W-:Y:S05]  /*31d0*/  BSYNC B0 ;  /* 0x0000000000007941 */ /* 0x000fea0003800000 */
.L_x_357:
[----:B------:R-:W-:Y:S01]  /*31e0*/  IMAD.SHL.U32 R240, R3, 0x2, RZ ;  /* 0x0000000203f07824 */ /* 0x000fe200078e00ff */
[----:B------:R-:W0:Y:S01]  /*31f0*/  LDGDEPBAR ;  /* 0x00000000000079af */ /* 0x000e220000000000 */
[----:B------:R-:W-:Y:S01]  /*3200*/  IMAD.SHL.U32 R232, R5, 0x2, RZ ;  /* 0x0000000205e87824 */ /* 0x000fe200078e00ff */
[----:B------:R-:W-:Y:S01]  /*3210*/  UISETP.GE.AND UP0, UPT, UR34, 0x2, UPT ;  /* 0x000000022200788c */ /* 0x000fe2000bf06270 */
[----:B------:R-:W-:Y:S01]  /*3220*/  IMAD R243, R4, 0x2, R240 ;  /* 0x0000000204f37824 */ /* 0x000fe200078e02f0 */
[----:B------:R-:W-:Y:S01]  /*3230*/  LDSM.16.M88.4 R16, [R240] ;  /* 0x00000000f010783b */ /* 0x000fe20000000200 */
[----:B------:R-:W-:Y:S02]  /*3240*/  IMAD R238, R2, 0x2, R232 ;  /* 0x0000000202ee7824 */ /* 0x000fe400078e02e8 */
[----:B------:R-:W-:Y:S01]  /*3250*/  IMAD R241, R6, 0x2, R240 ;  /* 0x0000000206f17824 */ /* 0x000fe200078e02f0 */
[----:B-1----:R-:W1:Y:S03]  /*3260*/  LDSM.16.M88.4 R8, [R232+0x4000] ;  /* 0x00400000e808783b */ /* 0x002e660000000200 */
[----:B------:R-:W-:Y:S01]  /*3270*/  IMAD R242, R4, 0x2, R241 ;  /* 0x0000000204f27824 */ /* 0x000fe200078e02f1 */
[----:B------:R-:W5:Y:S04]  /*3280*/  LDSM.16.M88.4 R12, [R240+0x2000] ;  /* 0x00200000f00c783b */ /* 0x000f680000000200 */
[----:B------:R-:W2:Y:S04]  /*3290*/  LDSM.16.M88.4 R40, [R232+0x4800] ;  /* 0x00480000e828783b */ /* 0x000ea80000000200 */
[----:B------:R-:W-:Y:S04]  /*32a0*/  LDSM.16.M88.4 R52, [R238+0x4800] ;  /* 0x00480000ee34783b */ /* 0x000fe80000000200 */
[----:B------:R-:W3:Y:S04]  /*32b0*/  LDSM.16.M88.4 R36, [R232+0x5000] ;  /* 0x00500000e824783b */ /* 0x000ee80000000200 */
[----:B------:R-:W-:Y:S04]  /*32c0*/  LDSM.16.M88.4 R32, [R232+0x5800] ;  /* 0x00580000e820783b */ /* 0x000fe80000000200 */
[----:B------:R-:W-:Y:S04]  /*32d0*/  LDSM.16.M88.4 R28, [R232+0x6000] ;  /* 0x00600000e81c783b */ /* 0x000fe80000000200 */
[----:B------:R-:W-:Y:S04]  /*32e0*/  LDSM.16.M88.4 R24, [R232+0x6800] ;  /* 0x00680000e818783b */ /* 0x000fe80000000200 */
[----:B------:R-:W-:Y:S04]  /*32f0*/  LDSM.16.M88.4 R44, [R232+0x7000] ;  /* 0x00700000e82c783b */ /* 0x000fe80000000200 */
[----:B------:R-:W-:Y:S01]  /*3300*/  LDSM.16.M88.4 R64, [R232+0x7800] ;  /* 0x00780000e840783b */ /* 0x000fe20000000200 */
[-C--:B-1----:R-:W-:Y:S03]  /*3310*/  HMMA.16816.F32 R156, R16, R8.reuse, RZ ;  /* 0x00000008109c723c */ /* 0x082fe600000018ff */
[----:B------:R-:W-:Y:S04]  /*3320*/  LDSM.16.M88.4 R48, [R238+0x5000] ;  /* 0x00500000ee30783b */ /* 0x000fe80000000200 */
[----:B------:R-:W-:Y:S01]  /*3330*/  LDSM.16.M88.4 R72, [R238+0x6000] ;  /* 0x00600000ee48783b */ /* 0x000fe20000000200 */
[C---:B-----5:R-:W-:Y:S03]  /*3340*/  HMMA.16816.F32 R152, R12.reuse, R8, RZ ;  /* 0x000000080c98723c */ /* 0x060fe600000018ff */
[----:B------:R-:W-:Y:S04]  /*3350*/  LDSM.16.M88.4 R76, [R238+0x7000] ;  /* 0x00700000ee4c783b */ /* 0x000fe80000000200 */
[----:B------:R-:W-:Y:S01]  /*3360*/  LDSM.16.M88.4 R20, [R243] ;  /* 0x00000000f314783b */ /* 0x000fe20000000200 */
[-C--:B------:R-:W-:Y:S03]  /*3370*/  HMMA.16816.F32 R148, R12, R10.reuse, RZ ;  /* 0x0000000a0c94723c */ /* 0x080fe600000018ff */
[----:B------:R-:W-:Y:S04]  /*3380*/  LDSM.16.M88.4 R68, [R238+0x6800] ;  /* 0x00680000ee44783b */ /* 0x000fe80000000200 */
[----:B------:R-:W-:Y:S01]  /*3390*/  LDSM.16.M88.4 R56, [R238+0x4000] ;  /* 0x00400000ee38783b */ /* 0x000fe20000000200 */
[----:B------:R-:W-:Y:S03]  /*33a0*/  HMMA.16816.F32 R172, R16, R10, RZ ;  /* 0x0000000a10ac723c */ /* 0x000fe600000018ff */
[----:B------:R-:W1:Y:S04]  /*33b0*/  LDSM.16.M88.4 R8, [R243+0x2000] ;  /* 0x00200000f308783b */ /* 0x000e680000000200 */
[----:B------:R-:W5:Y:S01]  /*33c0*/  LDSM.16.M88.4 R80, [R238+0x7800] ;  /* 0x00780000ee50783b */ /* 0x000f620000000200 */
[C---:B--2---:R-:W-:Y:S03]  /*33d0*/  HMMA.16816.F32 R144, R12.reuse, R40, RZ ;  /* 0x000000280c90723c */ /* 0x044fe600000018ff */
[----:B------:R-:W2:Y:S05]  /*33e0*/  LDSM.16.M88.4 R60, [R238+0x5800] ;  /* 0x00580000ee3c783b */ /* 0x000eaa0000000200 */
[C---:B---3--:R-:W-:Y:S08]  /*33f0*/  HMMA.16816.F32 R132, R12.reuse, R38, RZ ;  /* 0x000000260c84723c */ /* 0x048ff000000018ff */
[----:B------:R-:W-:Y:S08]  /*3400*/  HMMA.16816.F32 R140, R12, R42, RZ ;  /* 0x0000002a0c8c723c */ /* 0x000ff000000018ff */
[C---:B------:R-:W-:Y:S08]  /*3410*/  HMMA.16816.F32 R84, R16.reuse, R40, RZ ;  /* 0x000000281054723c */ /* 0x040ff000000018ff */
[----:B------:R-:W-:Y:S08]  /*3420*/  HMMA.16816.F32 R164, R16, R42, RZ ;  /* 0x0000002a10a4723c */ /* 0x000ff000000018ff */
[----:B-1----:R-:W-:Y:S08]  /*3430*/  HMMA.16816.F32 R176, R8, R52, R144 ;  /* 0x0000003408b0723c */ /* 0x002ff00000001890 */
[-C--:B------:R-:W-:Y:S08]  /*3440*/  HMMA.16816.F32 R136, R12, R36.reuse, RZ ;  /* 0x000000240c88723c */ /* 0x080ff000000018ff */
[C---:B------:R-:W-:Y:S08]  /*3450*/  HMMA.16816.F32 R40, R16.reuse, R36, RZ ;  /* 0x000000241028723c */ /* 0x040ff000000018ff */
[----:B------:R-:W-:Y:S01]  /*3460*/  HMMA.16816.F32 R160, R16, R38, RZ ;  /* 0x0000002610a0723c */ /* 0x000fe200000018ff */
[----:B------:R-:W-:-:S02]  /*3470*/  IMAD.MOV.U32 R3, RZ, RZ, R179 ;  /* 0x000000ffff037224 */ /* 0x000fc400078e00b3 */
[----:B------:R-:W-:-:S05]  /*3480*/  IMAD.MOV.U32 R5, RZ, RZ, R178 ;  /* 0x000000ffff057224 */ /* 0x000fca00078e00b2 */
[C---:B------:R-:W-:Y:S08]  /*3490*/  HMMA.16816.F32 R128, R12.reuse, R32, RZ ;  /* 0x000000200c80723c */ /* 0x040ff000000018ff */
[----:B------:R-:W-:Y:S08]  /*34a0*/  HMMA.16816.F32 R124, R12, R34, RZ ;  /* 0x000000220c7c723c */ /* 0x000ff000000018ff */
[C---:B------:R-:W-:Y:S08]  /*34b0*/  HMMA.16816.F32 R36, R16.reuse, R32, RZ ;  /* 0x000000201024723c */ /* 0x040ff000000018ff */
[----:B------:R-:W-:Y:S08]  /*34c0*/  HMMA.16816.F32 R168, R16, R34, RZ ;  /* 0x0000002210a8723c */ /* 0x000ff000000018ff */
[C---:B------:R-:W-:Y:S08]  /*34d0*/  HMMA.16816.F32 R120, R12.reuse, R28, RZ ;  /* 0x0000001c0c78723c */ /* 0x040ff000000018ff */
[----:B------:R-:W-:Y:S08]  /*34e0*/  HMMA.16816.F32 R116, R12, R30, RZ ;  /* 0x0000001e0c74723c */ /* 0x000ff000000018ff */
[C---:B------:R-:W-:Y:S08]  /*34f0*/  HMMA.16816.F32 R32, R16.reuse, R28, RZ ;  /* 0x0000001c1020723c */ /* 0x040ff000000018ff */
[----:B------:R-:W-:Y:S08]  /*3500*/  HMMA.16816.F32 R208, R16, R30, RZ ;  /* 0x0000001e10d0723c */ /* 0x000ff000000018ff */
[C---:B------:R-:W-:Y:S08]  /*3510*/  HMMA.16816.F32 R112, R12.reuse, R24, RZ ;  /* 0x000000180c70723c */ /* 0x040ff000000018ff */
[C---:B------:R-:W-:Y:S08]  /*3520*/  HMMA.16816.F32 R104, R12.reuse, R44, RZ ;  /* 0x0000002c0c68723c */ /* 0x040ff000000018ff */
[----:B------:R-:W-:Y:S08]  /*3530*/  HMMA.16816.F32 R108, R12, R26, RZ ;  /* 0x0000001a0c6c723c */ /* 0x000ff000000018ff */
[C---:B------:R-:W-:Y:S08]  /*3540*/  HMMA.16816.F32 R28, R16.reuse, R24, RZ ;  /* 0x00000018101c723c */ /* 0x040ff000000018ff */
[C---:B------:R-:W-:Y:S08]  /*3550*/  HMMA.16816.F32 R204, R16.reuse, R26, RZ ;  /* 0x0000001a10cc723c */ /* 0x040ff000000018ff */
[----:B------:R-:W-:Y:S07]  /*3560*/  HMMA.16816.F32 R24, R16, R44, RZ ;  /* 0x0000002c1018723c */ /* 0x000fee00000018ff */
[----:B------:R-:W-:Y:S01]  /*3570*/  IMAD.MOV.U32 R45, RZ, RZ, R176 ;  /* 0x000000ffff2d7224 */ /* 0x000fe200078e00b0 */
[----:B------:R-:W-:Y:S01]  /*3580*/  HMMA.16816.F32 R96, R12, R64, RZ ;  /* 0x000000400c60723c */ /* 0x000fe200000018ff */
[----:B------:R-:W-:-:S07]  /*3590*/  IMAD.MOV.U32 R44, RZ, RZ, R177 ;  /* 0x000000ffff2c7224 */ /* 0x000fce00078e00b1 */
[C---:B------:R-:W-:Y:S08]  /*35a0*/  HMMA.16816.F32 R100, R12.reuse, R46, RZ ;  /* 0x0000002e0c64723c */ /* 0x040ff000000018ff */
[----:B------:R-:W-:Y:S08]  /*35b0*/  HMMA.16816.F32 R88, R12, R66, RZ ;  /* 0x000000420c58723c */ /* 0x000ff000000018ff */
[----:B------:R-:W-:Y:S08]  /*35c0*/  HMMA.16816.F32 R12, R16, R64, RZ ;  /* 0x00000040100c723c */ /* 0x000ff000000018ff */
[----:B------:R-:W-:Y:S07]  /*35d0*/  HMMA.16816.F32 R188, R8, R50, R132 ;  /* 0x0000003208bc723c */ /* 0x000fee0000001884 */
[----:B------:R-:W-:Y:S01]  /*35e0*/  IMAD.MOV.U32 R135, RZ, RZ, R3 ;  /* 0x000000ffff877224 */ /* 0x000fe200078e0003 */
[----:B------:R-:W-:Y:S01]  /*35f0*/  HMMA.16816.F32 R212, R16, R46, RZ ;  /* 0x0000002e10d4723c */ /* 0x000fe200000018ff */
[----:B------:R-:W-:-:S02]  /*3600*/  IMAD R3, R0, 0x2, R232 ;  /* 0x0000000200037824 */ /* 0x000fc400078e02e8 */
[----:B------:R-:W-:Y:S02]  /*3610*/  IMAD.MOV.U32 R132, RZ, RZ, R45 ;  /* 0x000000ffff847224 */ /* 0x000fe400078e002d */
[----:B------:R-:W-:Y:S02]  /*3620*/  IMAD.MOV.U32 R133, RZ, RZ, R44 ;  /* 0x000000ffff857224 */ /* 0x000fe400078e002c */
[----:B------:R-:W-:Y:S01]  /*3630*/  LDSM.16.M88.4 R44, [R3+0x5000] ;  /* 0x00500000032c783b */ /* 0x000fe20000000200 */
[----:B------:R-:W-:Y:S01]  /*3640*/  HMMA.16816.F32 R248, R8, R48, R136 ;  /* 0x0000003008f8723c */ /* 0x000fe20000001888 */
[----:B------:R-:W-:-:S07]  /*3650*/  IMAD.MOV.U32 R134, RZ, RZ, R5 ;  /* 0x000000ffff867224 */ /* 0x000fce00078e0005 */
[C---:B------:R-:W-:Y:S08]  /*3660*/  HMMA.16816.F32 R216, R8.reuse, R76, R104 ;  /* 0x0000004c08d8723c */ /* 0x040ff00000001868 */
[----:B------:R-:W-:Y:S08]  /*3670*/  HMMA.16816.F32 R180, R8, R74, R116 ;  /* 0x0000004a08b4723c */ /* 0x000ff00000001874 */
[----:B------:R-:W-:Y:S08]  /*3680*/  HMMA.16816.F32 R16, R16, R66, RZ ;  /* 0x000000421010723c */ /* 0x000ff000000018ff */
[----:B------:R-:W-:Y:S08]  /*3690*/  HMMA.16816.F32 R192, R8, R54, R140 ;  /* 0x0000003608c0723c */ /* 0x000ff0000000188c */
[C---:B------:R-:W-:Y:S08]  /*36a0*/  HMMA.16816.F32 R136, R20.reuse, R52, R84 ;  /* 0x000000341488723c */ /* 0x040ff00000001854 */
[C---:B------:R-:W-:Y:S01]  /*36b0*/  HMMA.16816.F32 R116, R20.reuse, R76, R24 ;  /* 0x0000004c1474723c */ /* 0x040fe20000001818 */
[----:B------:R-:W-:Y:S07]  /*36c0*/  LDSM.16.M88.4 R24, [R241] ;  /* 0x00000000f118783b */ /* 0x000fee0000000200 */
[----:B------:R-:W-:Y:S01]  /*36d0*/  HMMA.16816.F32 R104, R20, R54, R164 ;  /* 0x000000361468723c */ /* 0x000fe200000018a4 */
[----:B------:R-:W1:Y:S07]  /*36e0*/  LDSM.16.M88.4 R52, [R3+0x4000] ;  /* 0x004000000334783b */ /* 0x000e6e0000000200 */
[C---:B------:R-:W-:Y:S08]  /*36f0*/  HMMA.16816.F32 R176, R8.reuse, R70, R108 ;  /* 0x0000004608b0723c */ /* 0x040ff0000000186c */
[----:B------:R-:W-:Y:S08]  /*3700*/  HMMA.16816.F32 R64, R8, R56, R152 ;  /* 0x000000380840723c */ /* 0x000ff00000001898 */
[----:B-----5:R-:W-:Y:S01]  /*3710*/  HMMA.16816.F32 R108, R20, R80, R12 ;  /* 0x00000050146c723c */ /* 0x020fe2000000180c */
[----:B------:R-:W3:Y:S07]  /*3720*/  LDSM.16.M88.4 R12, [R241+0x2000] ;  /* 0x00200000f10c783b */ /* 0x000eee0000000200 */
[C---:B--2---:R-:W-:Y:S08]  /*3730*/  HMMA.16816.F32 R228, R8.reuse, R60, R128 ;  /* 0x0000003c08e4723c */ /* 0x044ff00000001880 */
[C---:B------:R-:W-:Y:S08]  /*3740*/  HMMA.16816.F32 R224, R8.reuse, R72, R120 ;  /* 0x0000004808e0723c */ /* 0x040ff00000001878 */
[C---:B------:R-:W-:Y:S08]  /*3750*/  HMMA.16816.F32 R200, R8.reuse, R80, R96 ;  /* 0x0000005008c8723c */ /* 0x040ff00000001860 */
[C---:B------:R-:W-:Y:S08]  /*3760*/  HMMA.16816.F32 R184, R8.reuse, R62, R124 ;  /* 0x0000003e08b8723c */ /* 0x040ff0000000187c */
[C---:B------:R-:W-:Y:S08]  /*3770*/  HMMA.16816.F32 R152, R8.reuse, R78, R100 ;  /* 0x0000004e0898723c */ /* 0x040ff00000001864 */
[----:B------:R-:W-:Y:S08]  /*3780*/  HMMA.16816.F32 R196, R8, R58, R148 ;  /* 0x0000003a08c4723c */ /* 0x000ff00000001894 */
[C---:B------:R-:W-:Y:S08]  /*3790*/  HMMA.16816.F32 R120, R20.reuse, R56, R156 ;  /* 0x000000381478723c */ /* 0x040ff0000000189c */
[C---:B------:R-:W-:Y:S01]  /*37a0*/  HMMA.16816.F32 R140, R20.reuse, R48, R40 ;  /* 0x00000030148c723c */ /* 0x040fe20000001828 */
[----:B------:R-:W-:Y:S07]  /*37b0*/  LDSM.16.M88.4 R40, [R3+0x5800] ;  /* 0x005800000328783b */ /* 0x000fee0000000200 */
[C---:B------:R-:W-:Y:S01]  /*37c0*/  HMMA.16816.F32 R144, R20.reuse, R60, R36 ;  /* 0x0000003c1490723c */ /* 0x040fe20000001824 */
[----:B------:R-:W-:Y:S07]  /*37d0*/  LDSM.16.M88.4 R36, [R3+0x6000] ;  /* 0x006000000324783b */ /* 0x000fee0000000200 */
[C---:B------:R-:W-:Y:S01]  /*37e0*/  HMMA.16816.F32 R128, R20.reuse, R72, R32 ;  /* 0x000000481480723c */ /* 0x040fe20000001820 */
[----:B------:R-:W-:Y:S07]  /*37f0*/  LDSM.16.M88.4 R32, [R3+0x6800] ;  /* 0x006800000320783b */ /* 0x000fee0000000200 */
[C---:B------:R-:W-:Y:S01]  /*3800*/  HMMA.16816.F32 R124, R20.reuse, R68, R28 ;  /* 0x00000044147c723c */ /* 0x040fe2000000181c */
[----:B------:R-:W2:Y:S07]  /*3810*/  LDSM.16.M88.4 R28, [R3+0x7000] ;  /* 0x00700000031c783b */ /* 0x000eae0000000200 */
[C---:B------:R-:W-:Y:S01]  /*3820*/  HMMA.16816.F32 R96, R20.reuse, R58, R172 ;  /* 0x0000003a1460723c */ /* 0x040fe200000018ac */
[----:B------:R-:W-:Y:S07]  /*3830*/  LDSM.16.M88.4 R56, [R3+0x7800] ;  /* 0x007800000338783b */ /* 0x000fee0000000200 */
[----:B------:R-:W-:Y:S01]  /*3840*/  HMMA.16816.F32 R100, R20, R50, R160 ;  /* 0x000000321464723c */ /* 0x000fe200000018a0 */
[----:B------:R5:W-:Y:S07]  /*3850*/  LDSM.16.M88.4 R48, [R3+0x4800] ;  /* 0x004800000330783b */ /* 0x000bee0000000200 */
[C---:B------:R-:W-:Y:S08]  /*3860*/  HMMA.16816.F32 R220, R8.reuse, R68, R112 ;  /* 0x0000004408dc723c */ /* 0x040ff00000001870 */
[----:B------:R-:W-:Y:S01]  /*3870*/  HMMA.16816.F32 R148, R8, R82, R88 ;  /* 0x000000520894723c */ /* 0x000fe20000001858 */
[----:B------:R-:W-:Y:S01]  /*3880*/  LDSM.16.M88.4 R8, [R242+0x2000] ;  /* 0x00200000f208783b */ /* 0x000fe20000000200 */
[----:B-----5:R-:W-:-:S06]  /*3890*/  IADD3 R3, R232, 0x4000, RZ ;  /* 0x00004000e8037810 */ /* 0x020fcc0007ffe0ff */
[----:B------:R-:W-:Y:S01]  /*38a0*/  HMMA.16816.F32 R84, R20, R74, R208 ;  /* 0x0000004a1454723c */ /* 0x000fe200000018d0 */
[----:B------:R-:W-:Y:S01]  /*38b0*/  IMAD R239, R0, 0x2, R3 ;  /* 0x0000000200ef7824 */ /* 0x000fe200078e0203 */
[----:B------:R-:W-:Y:S01]  /*38c0*/  IADD3 R3, R92, 0x8, RZ ;  /* 0x000000085c037810 */ /* 0x000fe20007ffe0ff */
[----:B------:R-:W-:Y:S02]  /*38d0*/  IMAD.U32 R0, RZ, RZ, UR8 ;  /* 0x00000008ff007e24 */ /* 0x000fe4000f8e00ff */
[----:B------:R-:W-:-:S03]  /*38e0*/  IMAD R237, R2, 0x2, R239 ;  /* 0x0000000202ed7824 */ /* 0x000fc600078e02ef */
[----:B------:R-:W-:Y:S01]  /*38f0*/  HMMA.16816.F32 R88, R20, R62, R168 ;  /* 0x0000003e1458723c */ /* 0x000fe200000018a8 */
[----:B------:R-:W-:-:S05]  /*3900*/  IMAD R0, R0, 0x80, R93 ;  /* 0x0000008000007824 */ /* 0x000fca00078e025d */
[----:B------:R-:W-:Y:S02]  /*3910*/  IADD3 R2, R0, 0x1, RZ ;  /* 0x0000000100027810 */ /* 0x000fe40007ffe0ff */
[C---:B------:R-:W-:Y:S02]  /*3920*/  HMMA.16816.F32 R72, R20.reuse, R70, R204 ;  /* 0x000000461448723c */ /* 0x040fe400000018cc */
[----:B------:R-:W5:Y:S06]  /*3930*/  I2F R5, R2 ;  /* 0x0000000200057306 */ /* 0x000f6c0000201400 */
[C---:B------:R-:W-:Y:S08]  /*3940*/  HMMA.16816.F32 R76, R20.reuse, R78, R212 ;  /* 0x0000004e144c723c */ /* 0x040ff000000018d4 */
[----:B------:R-:W-:Y:S01]  /*3950*/  HMMA.16816.F32 R112, R20, R82, R16 ;  /* 0x000000521470723c */ /* 0x000fe20000001810 */
[----:B------:R-:W-:Y:S04]  /*3960*/  LDSM.16.M88.4 R20, [R237] ;  /* 0x00000000ed14783b */ /* 0x000fe80000000200 */
[----:B------:R-:W4:Y:S03]  /*3970*/  LDSM.16.M88.4 R16, [R242] ;  /* 0x00000000f210783b */ /* 0x000f260000000200 */
[-C--:B-1----:R-:W-:Y:S08]  /*3980*/  HMMA.16816.F32 R60, R24, R52.reuse, R120 ;  /* 0x00000034183c723c */ /* 0x082ff00000001878 */
[C---:B---3--:R-:W-:Y:S08]  /*3990*/  HMMA.16816.F32 R64, R12.reuse, R52, R64 ;  /* 0x000000340c40723c */ /* 0x048ff00000001840 */
[-C--:B------:R-:W-:Y:S08]  /*39a0*/  HMMA.16816.F32 R68, R12, R54.reuse, R196 ;  /* 0x000000360c44723c */ /* 0x080ff000000018c4 */
[----:B------:R-:W-:Y:S08]  /*39b0*/  HMMA.16816.F32 R52, R24, R54, R96 ;  /* 0x000000361834723c */ /* 0x000ff00000001860 */
[----:B--2---:R-:W-:Y:S08]  /*39c0*/  HMMA.16816.F32 R216, R12, R28, R216 ;  /* 0x0000001c0cd8723c */ /* 0x004ff000000018d8 */
[----:B----4-:R-:W-:Y:S08]  /*39d0*/  HMMA.16816.F32 R60, R16, R20, R60 ;  /* 0x00000014103c723c */ /* 0x010ff0000000183c */
[----:B------:R-:W-:Y:S08]  /*39e0*/  HMMA.16816.F32 R168, R12, R30, R152 ;  /* 0x0000001e0ca8723c */ /* 0x000ff00000001898 */
[C---:B------:R-:W-:Y:S08]  /*39f0*/  HMMA.16816.F32 R116, R24.reuse, R28, R116 ;  /* 0x0000001c1874723c */ /* 0x040ff00000001874 */
[----:B------:R-:W-:Y:S01]  /*3a00*/  HMMA.16816.F32 R76, R24, R30, R76 ;  /* 0x0000001e184c723c */ /* 0x000fe2000000184c */
[----:B------:R-:W1:Y:S07]  /*3a10*/  LDSM.16.M88.4 R28, [R237+0x800] ;  /* 0x00080000ed1c783b */ /* 0x000e6e0000000200 */
[----:B------:R-:W-:Y:S07]  /*3a20*/  HMMA.16816.F32 R64, R8, R20, R64 ;  /* 0x000000140840723c */ /* 0x000fee0000001840 */
[----:B-----5:R-:W-:Y:S01]  /*3a30*/  FFMA.FTZ R21, R5, UR4, R61 ;  /* 0x0000000405157c23 */ /* 0x020fe2000801003d */
        /* <DEDUP_REMOVED lines=12> */
[C---:B------:R-:W-:Y:S01]  /*3b00*/  IADD3 R15, R92.reuse, 0x40, RZ ;  /* 0x000000405c0f7810 */ /* 0x040fe20007ffe0ff */
[----:B------:R-:W-:Y:S01]  /*3b10*/  HMMA.16816.F32 R80, R24, R48, R136 ;  /* 0x000000301850723c */ /* 0x000fe20000001888 */
[----:B------:R-:W-:-:S02]  /*3b20*/  IADD3 R14, R92, 0x48, RZ ;  /* 0x000000485c0e7810 */ /* 0x000fc40007ffe0ff */
[----:B------:R-:W-:Y:S02]  /*3b30*/  IMNMX R13, R92, UR9, PT ;  /* 0x000000095c0d7c17 */ /* 0x000fe4000b800200 */
[----:B------:R-:W-:Y:S02]  /*3b40*/  IMNMX R12, R3, UR9, PT ;  /* 0x00000009030c7c17 */ /* 0x000fe4000b800200 */
[----:B------:R-:W-:Y:S01]  /*3b50*/  IMNMX R15, R15, UR9, PT ;  /* 0x000000090f0f7c17 */ /* 0x000fe2000b800200 */
[----:B------:R-:W-:Y:S01]  /*3b60*/  HMMA.16816.F32 R124, R24, R32, R124 ;  /* 0x00000020187c723c */ /* 0x000fe2000000187c */
[----:B------:R-:W-:Y:S02]  /*3b70*/  IMNMX R14, R14, UR9, PT ;  /* 0x000000090e0e7c17 */ /* 0x000fe4000b800200 */
[----:B------:R-:W-:Y:S02]  /*3b80*/  IADD3 R3, R0, 0x8, RZ ;  /* 0x0000000800037810 */ /* 0x000fe40007ffe0ff */
[----:B------:R-:W-:-:S02]  /*3b90*/  ISETP.GE.AND P3, PT, R2, R13, PT ;  /* 0x0000000d0200720c */ /* 0x000fc40003f66270 */
[C---:B------:R-:W-:Y:S01]  /*3ba0*/  ISETP.GE.AND P1, PT, R2.reuse, R12, PT ;  /* 0x0000000c0200720c */ /* 0x040fe20003f26270 */
[----:B------:R-:W-:Y:S01]  /*3bb0*/  HMMA.16816.F32 R72, R24, R34, R72 ;  /* 0x000000221848723c */ /* 0x000fe20000001848 */
[C---:B------:R-:W-:Y:S01]  /*3bc0*/  ISETP.GE.AND P0, PT, R2.reuse, R15, PT ;  /* 0x0000000f0200720c */ /* 0x040fe20003f06270 */
[----:B------:R2:W3:Y:S01]  /*3bd0*/  I2F R20, R3 ;  /* 0x0000000300147306 */ /* 0x0004e20000201400 */
[----:B------:R-:W-:Y:S02]  /*3be0*/  ISETP.GE.AND P4, PT, R2, R14, PT ;  /* 0x0000000e0200720c */ /* 0x000fe40003f86270 */
[----:B------:R-:W-:Y:S02]  /*3bf0*/  IADD3 R2, R0, 0x9, RZ ;  /* 0x0000000900027810 */ /* 0x000fe40007ffe0ff */
[C---:B------:R-:W-:Y:S01]  /*3c00*/  ISETP.GE.AND P2, PT, R3.reuse, R13, PT ;  /* 0x0000000d0300720c */ /* 0x040fe20003f46270 */
[----:B------:R-:W-:Y:S01]  /*3c10*/  HMMA.16816.F32 R32, R16, R22, R52 ;  /* 0x000000161020723c */ /* 0x000fe20000001834 */
[----:B------:R-:W-:-:S02]  /*3c20*/  ISETP.GE.AND P6, PT, R3, R12, PT ;  /* 0x0000000c0300720c */ /* 0x000fc40003fc6270 */
[----:B------:R-:W-:-:S04]  /*3c30*/  ISETP.GE.AND P5, PT, R3, R15, PT ;  /* 0x0000000f0300720c */ /* 0x000fc80003fa6270 */
[----:B------:R-:W-:Y:S01]  /*3c40*/  FSEL R55, R21, -INF , !P3 ;  /* 0xff80000015377808 */ /* 0x000fe20005800000 */
[----:B------:R-:W-:Y:S01]  /*3c50*/  HMMA.16816.F32 R128, R24, R36, R128 ;  /* 0x000000241880723c */ /* 0x000fe20000001880 */
[----:B------:R-:W-:Y:S01]  /*3c60*/  ISETP.GE.AND P3, PT, R3, R14, PT ;  /* 0x0000000e0300720c */ /* 0x000fe20003f66270 */
[----:B--2---:R-:W-:-:S06]  /*3c70*/  FFMA.FTZ R3, R5, UR4, R67 ;  /* 0x0000000405037c23 */ /* 0x004fcc0008010043 */
[----:B------:R-:W-:Y:S08]  /*3c80*/  HMMA.16816.F32 R84, R24, R38, R84 ;  /* 0x000000261854723c */ /* 0x000ff00000001854 */
[----:B------:R-:W-:Y:S01]  /*3c90*/  HMMA.16816.F32 R36, R8, R22, R68 ;  /* 0x000000160824723c */ /* 0x000fe20000001844 */
[----:B---3--:R-:W-:-:S05]  /*3ca0*/  FFMA.FTZ R21, R20, UR4, R32 ;  /* 0x0000000414157c23 */ /* 0x008fca0008010020 */
[----:B------:R-:W-:Y:S01]  /*3cb0*/  FSEL R95, R21, -INF , !P2 ;  /* 0xff800000155f7808 */ /* 0x000fe20005000000 */
[C---:B------:R-:W-:Y:S01]  /*3cc0*/  FFMA.FTZ R23, R5.reuse, UR4, R63 ;  /* 0x0000000405177c23 */ /* 0x040fe2000801003f */
[----:B------:R-:W-:Y:S01]  /*3cd0*/  HMMA.16816.F32 R104, R24, R50, R104 ;  /* 0x000000321868723c */ /* 0x000fe20000001868 */
[----:B------:R-:W-:Y:S01]  /*3ce0*/  FFMA.FTZ R22, R5, UR4, R65 ;  /* 0x0000000405167c23 */ /* 0x000fe20008010041 */
[----:B------:R-:W-:Y:S01]  /*3cf0*/  ISETP.GE.AND P2, PT, R2, R14, PT ;  /* 0x0000000e0200720c */ /* 0x000fe20003f46270 */
[----:B------:R-:W2:Y:S01]  /*3d00*/  I2F R5, R2 ;  /* 0x0000000200057306 */ /* 0x000ea20000201400 */
[----:B------:R-:W-:Y:S02]  /*3d10*/  FSEL R149, R23, -INF , !P1 ;  /* 0xff80000017957808 */ /* 0x000fe40004800000 */
[----:B------:R-:W-:Y:S02]  /*3d20*/  FSEL R53, R22, -INF , !P0 ;  /* 0xff80000016357808 */ /* 0x000fe40004000000 */
[----:B-1----:R-:W-:Y:S01]  /*3d30*/  HMMA.16816.F32 R48, R16, R28, R80 ;  /* 0x0000001c1030723c */ /* 0x002fe20000001850 */
[----:B------:R-:W-:-:S02]  /*3d40*/  ISETP.GE.AND P1, PT, R2, R13, PT ;  /* 0x0000000d0200720c */ /* 0x000fc40003f26270 */
[----:B------:R-:W-:-:S05]  /*3d50*/  ISETP.GE.AND P0, PT, R2, R12, PT ;  /* 0x0000000c0200720c */ /* 0x000fca0003f06270 */
[----:B------:R-:W-:Y:S01]  /*3d60*/  HMMA.16816.F32 R96, R24, R44, R140 ;  /* 0x0000002c1860723c */ /* 0x000fe2000000188c */
[----:B------:R-:W-:Y:S02]  /*3d70*/  FFMA.FTZ R23, R20, UR4, R36 ;  /* 0x0000000414177c23 */ /* 0x000fe40008010024 */
[----:B--2---:R-:W-:-:S03]  /*3d80*/  FFMA.FTZ R22, R5, UR4, R33 ;  /* 0x0000000405167c23 */ /* 0x004fc60008010021 */
[----:B------:R-:W-:Y:S02]  /*3d90*/  FSEL R54, R23, -INF , !P5 ;  /* 0xff80000017367808 */ /* 0x000fe40006800000 */
[----:B------:R-:W-:Y:S01]  /*3da0*/  HMMA.16816.F32 R100, R24, R46, R100 ;  /* 0x0000002e1864723c */ /* 0x000fe20000001864 */
[----:B------:R-:W-:Y:S01]  /*3db0*/  FSEL R93, R22, -INF , !P1 ;  /* 0xff800000165d7808 */ /* 0x000fe20004800000 */
[----:B------:R-:W-:-:S06]  /*3dc0*/  FFMA.FTZ R22, R5, UR4, R37 ;  /* 0x0000000405167c23 */ /* 0x000fcc0008010025 */
[C---:B------:R-:W-:Y:S07]  /*3dd0*/  HMMA.16816.F32 R108, R24.reuse, R56, R108 ;  /* 0x00000038186c723c */ /* 0x040fee000000186c */
[----:B------:R-:W-:Y:S01]  /*3de0*/  FSEL R56, R3, -INF , !P4 ;  /* 0xff80000003387808 */ /* 0x000fe20006000000 */
[----:B------:R-:W-:Y:S01]  /*3df0*/  HMMA.16816.F32 R144, R24, R40, R144 ;  /* 0x000000281890723c */ /* 0x000fe20000001890 */
[----:B------:R-:W-:Y:S02]  /*3e00*/  IADD3 R3, R0, 0x10, RZ ;  /* 0x0000001000037810 */ /* 0x000fe40007ffe0ff */
[----:B------:R-:W-:-:S02]  /*3e10*/  ISETP.GE.AND P4, PT, R2, R15, PT ;  /* 0x0000000f0200720c */ /* 0x000fc40003f86270 */
[----:B------:R-:W-:Y:S01]  /*3e20*/  IADD3 R2, R0, 0x11, RZ ;  /* 0x0000001100027810 */ /* 0x000fe20007ffe0ff */
[----:B------:R-:W1:Y:S01]  /*3e30*/  I2F R21, R3 ;  /* 0x0000000300157306 */ /* 0x000e620000201400 */
[C---:B------:R-:W-:Y:S01]  /*3e40*/  ISETP.GE.AND P5, PT, R3.reuse, R12, PT ;  /* 0x0000000c0300720c */ /* 0x040fe20003fa6270 */
[----:B------:R-:W-:Y:S01]  /*3e50*/  HMMA.16816.F32 R88, R24, R42, R88 ;  /* 0x0000002a1858723c */ /* 0x000fe20000001858 */
[----:B------:R-:W-:Y:S02]  /*3e60*/  ISETP.GE.AND P1, PT, R3, R14, PT ;  /* 0x0000000e0300720c */ /* 0x000fe40003f26270 */
[----:B------:R-:W-:Y:S02]  /*3e70*/  FSEL R52, R22, -INF , !P4 ;  /* 0xff80000016347808 */ /* 0x000fe40006000000 */
[----:B------:R-:W-:-:S03]  /*3e80*/  ISETP.GE.AND P4, PT, R2, R12, PT ;  /* 0x0000000c0200720c */ /* 0x000fc60003f86270 */
[----:B------:R-:W-:Y:S07]  /*3e90*/  HMMA.16816.F32 R112, R24, R58, R112 ;  /* 0x0000003a1870723c */ /* 0x000fee0000001870 */
[C---:B------:R-:W-:Y:S01]  /*3ea0*/  FFMA.FTZ R24, R20.reuse, UR4, R34 ;  /* 0x0000000414187c23 */ /* 0x040fe20008010022 */
[----:B------:R-:W-:Y:S01]  /*3eb0*/  HMMA.16816.F32 R44, R8, R28, R120 ;  /* 0x0000001c082c723c */ /* 0x000fe20000001878 */
[----:B------:R-:W-:Y:S02]  /*3ec0*/  FFMA.FTZ R25, R5, UR4, R35 ;  /* 0x0000000405197c23 */ /* 0x000fe40008010023 */
[----:B------:R-:W2:Y:S01]  /*3ed0*/  LDSM.16.M88.4 R32, [R237+0x1000] ;  /* 0x00100000ed20783b */ /* 0x000ea20000000200 */
[----:B------:R-:W-:Y:S01]  /*3ee0*/  FFMA.FTZ R20, R20, UR4, R38 ;  /* 0x0000000414147c23 */ /* 0x000fe20008010026 */
[----:B------:R-:W-:Y:S01]  /*3ef0*/  FSEL R153, R24, -INF , !P6 ;  /* 0xff80000018997808 */ /* 0x000fe20007000000 */
[----:B-1----:R-:W-:Y:S01]  /*3f00*/  FFMA.FTZ R24, R21, UR4, R50 ;  /* 0x0000000415187c23 */ /* 0x002fe20008010032 */
[----:B------:R-:W-:Y:S01]  /*3f10*/  ISETP.GE.AND P6, PT, R3, R13, PT ;  /* 0x0000000d0300720c */ /* 0x000fe20003fc6270 */
[----:B------:R-:W-:Y:S01]  /*3f20*/  HMMA.16816.F32 R40, R16, R30, R104 ;  /* 0x0000001e1028723c */ /* 0x000fe20000001868 */
[----:B------:R-:W-:-:S02]  /*3f30*/  FSEL R58, R20, -INF , !P3 ;  /* 0xff800000143a7808 */ /* 0x000fc40005800000 */
[----:B------:R-:W1:Y:S01]  /*3f40*/  I2F R20, R2 ;  /* 0x0000000200147306 */ /* 0x000e620000201400 */
[----:B------:R-:W-:Y:S01]  /*3f50*/  ISETP.GE.AND P3, PT, R3, R15, PT ;  /* 0x0000000f0300720c */ /* 0x000fe20003f66270 */
[----:B------:R-:W-:Y:S01]  /*3f60*/  FFMA.FTZ R3, R5, UR4, R39 ;  /* 0x0000000405037c23 */ /* 0x000fe20008010027 */
[----:B------:R-:W-:Y:S01]  /*3f70*/  FSEL R148, R25, -INF , !P0 ;  /* 0xff80000019947808 */ /* 0x000fe20004000000 */
[----:B------:R-:W-:Y:S01]  /*3f80*/  FFMA.FTZ R5, R21, UR4, R48 ;  /* 0x0000000415057c23 */ /* 0x000fe20008010030 */
[----:B------:R-:W-:Y:S01]  /*3f90*/  HMMA.16816.F32 R36, R8, R30, R132 ;  /* 0x0000001e0824723c */ /* 0x000fe20000001884 */
[----:B------:R-:W-:Y:S02]  /*3fa0*/  ISETP.GE.AND P0, PT, R2, R13, PT ;  /* 0x0000000d0200720c */ /* 0x000fe40003f06270 */
[----:B------:R-:W-:Y:S02]  /*3fb0*/  FSEL R57, R3, -INF , !P2 ;  /* 0xff80000003397808 */ /* 0x000fe40005000000 */
[----:B------:R-:W-:-:S02]  /*3fc0*/  IADD3 R3, R0, 0x18, RZ ;  /* 0x0000001800037810 */ /* 0x000fc40007ffe0ff */
[----:B------:R-:W-:Y:S01]  /*3fd0*/  FSEL R94, R5, -INF , !P6 ;  /* 0xff800000055e7808 */ /* 0x000fe20007000000 */
[C---:B------:R-:W-:Y:S01]  /*3fe0*/  FFMA.FTZ R23, R21.reuse, UR4, R44 ;  /* 0x0000000415177c23 */ /* 0x040fe2000801002c */
[----:B------:R-:W3:Y:S01]  /*3ff0*/  I2F R5, R3 ;  /* 0x0000000300057306 */ /* 0x000ee20000201400 */
[----:B------:R-:W-:Y:S01]  /*4000*/  FFMA.FTZ R21, R21, UR4, R46 ;  /* 0x0000000415157c23 */ /* 0x000fe2000801002e */
[----:B------:R-:W-:Y:S01]  /*4010*/  ISETP.GE.AND P2, PT, R2, R15, PT ;  /* 0x0000000f0200720c */ /* 0x000fe20003f46270 */
[----:B-1----:R-:W-:Y:S01]  /*4020*/  FFMA.FTZ R22, R20, UR4, R49 ;  /* 0x0000000414167c23 */ /* 0x002fe20008010031 */
[----:B------:R-:W-:Y:S01]  /*4030*/  ISETP.GE.AND P6, PT, R2, R14, PT ;  /* 0x0000000e0200720c */ /* 0x000fe20003fc6270 */
[----:B------:R-:W-:Y:S01]  /*4040*/  FFMA.FTZ R25, R20, UR4, R51 ;  /* 0x0000000414197c23 */ /* 0x000fe20008010033 */
[----:B------:R-:W-:Y:S02]  /*4050*/  IADD3 R2, R0, 0x19, RZ ;  /* 0x0000001900027810 */ /* 0x000fe40007ffe0ff */
[----:B------:R-:W-:-:S02]  /*4060*/  FSEL R142, R24, -INF , !P5 ;  /* 0xff800000188e7808 */ /* 0x000fc40006800000 */
[----:B------:R-:W-:Y:S02]  /*4070*/  FSEL R67, R23, -INF , !P3 ;  /* 0xff80000017437808 */ /* 0x000fe40005800000 */
[----:B------:R-:W-:Y:S02]  /*4080*/  FSEL R69, R21, -INF , !P1 ;  /* 0xff80000015457808 */ /* 0x000fe40004800000 */
[----:B------:R-:W-:Y:S01]  /*4090*/  FSEL R92, R22, -INF , !P0 ;  /* 0xff800000165c7808 */ /* 0x000fe20004000000 */
[C---:B------:R-:W-:Y:S01]  /*40a0*/  FFMA.FTZ R22, R20.reuse, UR4, R45 ;  /* 0x0000000414167c23 */ /* 0x040fe2000801002d */
[----:B------:R-:W-:Y:S01]  /*40b0*/  ISETP.GE.AND P5, PT, R3, R13, PT ;  /* 0x0000000d0300720c */ /* 0x000fe20003fa6270 */
[----:B---3--:R-:W-:Y:S01]  /*40c0*/  FFMA.FTZ R21, R5, UR4, R40 ;  /* 0x0000000405157c23 */ /* 0x008fe20008010028 */
[C---:B------:R-:W-:Y:S01]  /*40d0*/  ISETP.GE.AND P3, PT, R3.reuse, R12, PT ;  /* 0x0000000c0300720c */ /* 0x040fe20003f66270 */
[-C--:B--2---:R-:W-:Y:S01]  /*40e0*/  HMMA.16816.F32 R48, R16, R32.reuse, R96 ;  /* 0x000000201030723c */ /* 0x084fe20000001860 */
[----:B------:R-:W-:Y:S01]  /*40f0*/  ISETP.GE.AND P1, PT, R3, R15, PT ;  /* 0x0000000f0300720c */ /* 0x000fe20003f26270 */
[----:B------:R-:W-:Y:S01]  /*4100*/  FFMA.FTZ R23, R5, UR4, R38 ;  /* 0x0000000405177c23 */ /* 0x000fe20008010026 */
[----:B------:R-:W-:Y:S01]  /*4110*/  ISETP.GE.AND P0, PT, R3, R14, PT ;  /* 0x0000000e0300720c */ /* 0x000fe20003f06270 */
[----:B------:R-:W-:Y:S01]  /*4120*/  FFMA.FTZ R3, R20, UR4, R47 ;  /* 0x0000000414037c23 */ /* 0x000fe2000801002f */
[----:B------:R-:W-:Y:S01]  /*4130*/  FSEL R140, R25, -INF , !P4 ;  /* 0xff800000198c7808 */ /* 0x000fe20006000000 */
[----:B------:R-:W1:Y:S01]  /*4140*/  I2F R20, R2 ;  /* 0x0000000200147306 */ /* 0x000e620000201400 */
[----:B------:R-:W-:Y:S01]  /*4150*/  FSEL R65, R22, -INF , !P2 ;  /* 0xff80000016417808 */ /* 0x000fe20005000000 */
[----:B------:R-:W-:Y:S01]  /*4160*/  HMMA.16816.F32 R44, R8, R32, R156 ;  /* 0x00000020082c723c */ /* 0x000fe2000000189c */
[----:B------:R-:W-:Y:S01]  /*4170*/  FSEL R68, R3, -INF , !P6 ;  /* 0xff80000003447808 */ /* 0x000fe20007000000 */
[----:B------:R-:W2:Y:S01]  /*4180*/  LDSM.16.M88.4 R24, [R237+0x1800] ;  /* 0x00180000ed18783b */ /* 0x000ea20000000200 */
[----:B------:R-:W-:Y:S01]  /*4190*/  IADD3 R3, R0, 0x20, RZ ;  /* 0x0000002000037810 */ /* 0x000fe20007ffe0ff */
[----:B------:R-:W-:Y:S01]  /*41a0*/  FFMA.FTZ R22, R5, UR4, R42 ;  /* 0x0000000405167c23 */ /* 0x000fe2000801002a */
[----:B------:R-:W-:Y:S01]  /*41b0*/  FSEL R105, R21, -INF , !P5 ;  /* 0xff80000015697808 */ /* 0x000fe20006800000 */
[----:B------:R-:W-:Y:S01]  /*41c0*/  FFMA.FTZ R21, R5, UR4, R36 ;  /* 0x0000000405157c23 */ /* 0x000fe20008010024 */
[C---:B------:R-:W-:Y:S01]  /*41d0*/  ISETP.GE.AND P4, PT, R2.reuse, R13, PT ;  /* 0x0000000d0200720c */ /* 0x040fe20003f86270 */
[----:B------:R-:W3:Y:S01]  /*41e0*/  I2F R5, R3 ;  /* 0x0000000300057306 */ /* 0x000ee20000201400 */
[----:B------:R-:W-:-:S02]  /*41f0*/  ISETP.GE.AND P2, PT, R2, R12, PT ;  /* 0x0000000c0200720c */ /* 0x000fc40003f46270 */
[C---:B------:R-:W-:Y:S02]  /*4200*/  ISETP.GE.AND P6, PT, R2.reuse, R15, PT ;  /* 0x0000000f0200720c */ /* 0x040fe40003fc6270 */
[----:B------:R-:W-:Y:S01]  /*4210*/  ISETP.GE.AND P5, PT, R2, R14, PT ;  /* 0x0000000e0200720c */ /* 0x000fe20003fa6270 */
[----:B-1----:R-:W-:Y:S01]  /*4220*/  FFMA.FTZ R28, R20, UR4, R41 ;  /* 0x00000004141c7c23 */ /* 0x002fe20008010029 */
[----:B------:R-:W-:Y:S01]  /*4230*/  IADD3 R2, R0, 0x21, RZ ;  /* 0x0000002100027810 */ /* 0x000fe20007ffe0ff */
[----:B------:R-:W-:Y:S01]  /*4240*/  FFMA.FTZ R29, R20, UR4, R43 ;  /* 0x00000004141d7c23 */ /* 0x000fe2000801002b */
[----:B------:R-:W-:Y:S01]  /*4250*/  FSEL R134, R22, -INF , !P3 ;  /* 0xff80000016867808 */ /* 0x000fe20005800000 */
[----:B------:R-:W-:Y:S01]  /*4260*/  FFMA.FTZ R22, R20, UR4, R37 ;  /* 0x0000000414167c23 */ /* 0x000fe20008010025 */
[----:B------:R-:W-:Y:S02]  /*4270*/  FSEL R63, R21, -INF , !P1 ;  /* 0xff800000153f7808 */ /* 0x000fe40004800000 */
[----:B------:R-:W-:-:S02]  /*4280*/  FSEL R81, R23, -INF , !P0 ;  /* 0xff80000017517808 */ /* 0x000fc40004000000 */
[----:B------:R-:W-:Y:S01]  /*4290*/  FSEL R104, R28, -INF , !P4 ;  /* 0xff8000001c687808 */ /* 0x000fe20006000000 */
[----:B---3--:R-:W-:Y:S01]  /*42a0*/  FFMA.FTZ R21, R5, UR4, R48 ;  /* 0x0000000405157c23 */ /* 0x008fe20008010030 */
[----:B------:R-:W-:Y:S01]  /*42b0*/  ISETP.GE.AND P3, PT, R3, R13, PT ;  /* 0x0000000d0300720c */ /* 0x000fe20003f66270 */
[----:B------:R-:W-:Y:S01]  /*42c0*/  FFMA.FTZ R28, R5, UR4, R50 ;  /* 0x00000004051c7c23 */ /* 0x000fe20008010032 */
[----:B------:R-:W-:Y:S01]  /*42d0*/  ISETP.GE.AND P1, PT, R3, R12, PT ;  /* 0x0000000c0300720c */ /* 0x000fe20003f26270 */
[----:B------:R-:W-:Y:S01]  /*42e0*/  FFMA.FTZ R23, R5, UR4, R44 ;  /* 0x0000000405177c23 */ /* 0x000fe2000801002c */
[C---:B------:R-:W-:Y:S02]  /*42f0*/  ISETP.GE.AND P0, PT, R3.reuse, R15, PT ;  /* 0x0000000f0300720c */ /* 0x040fe40003f06270 */
[----:B------:R-:W-:Y:S01]  /*4300*/  ISETP.GE.AND P4, PT, R3, R14, PT ;  /* 0x0000000e0300720c */ /* 0x000fe20003f86270 */
[----:B------:R-:W-:Y:S01]  /*4310*/  FFMA.FTZ R3, R20, UR4, R39 ;  /* 0x0000000414037c23 */ /* 0x000fe20008010027 */
[----:B------:R-:W-:Y:S01]  /*4320*/  FSEL R158, R21, -INF , !P3 ;  /* 0xff800000159e7808 */ /* 0x000fe20005800000 */
[----:B------:R-:W1:Y:S01]  /*4330*/  I2F R20, R2 ;  /* 0x0000000200147306 */ /* 0x000e620000201400 */
[----:B------:R-:W-:Y:S01]  /*4340*/  HMMA.16816.F32 R36, R16, R34, R100 ;  /* 0x000000221024723c */ /* 0x000fe20000001864 */
[----:B------:R-:W-:Y:S01]  /*4350*/  FSEL R61, R22, -INF , !P6 ;  /* 0xff800000163d7808 */ /* 0x000fe20007000000 */
[----:B------:R-:W-:Y:S01]  /*4360*/  FFMA.FTZ R21, R5, UR4, R46 ;  /* 0x0000000405157c23 */ /* 0x000fe2000801002e */
[----:B------:R-:W-:-:S02]  /*4370*/  FSEL R80, R3, -INF , !P5 ;  /* 0xff80000003507808 */ /* 0x000fc40006800000 */
[----:B------:R-:W-:Y:S02]  /*4380*/  IADD3 R3, R0, 0x28, RZ ;  /* 0x0000002800037810 */ /* 0x000fe40007ffe0ff */
[----:B------:R-:W-:Y:S01]  /*4390*/  FSEL R135, R29, -INF , !P2 ;  /* 0xff8000001d877808 */ /* 0x000fe20005000000 */
[C---:B------:R-:W-:Y:S01]  /*43a0*/  HMMA.16816.F32 R32, R8.reuse, R34, R188 ;  /* 0x000000220820723c */ /* 0x040fe200000018bc */
[----:B------:R-:W3:Y:S01]  /*43b0*/  I2F R5, R3 ;  /* 0x0000000300057306 */ /* 0x000ee20000201400 */
[C---:B------:R-:W-:Y:S02]  /*43c0*/  ISETP.GE.AND P2, PT, R2.reuse, R13, PT ;  /* 0x0000000d0200720c */ /* 0x040fe40003f46270 */
[C---:B------:R-:W-:Y:S02]  /*43d0*/  ISETP.GE.AND P6, PT, R2.reuse, R12, PT ;  /* 0x0000000c0200720c */ /* 0x040fe40003fc6270 */
[----:B------:R-:W-:Y:S01]  /*43e0*/  ISETP.GE.AND P5, PT, R2, R15, PT ;  /* 0x0000000f0200720c */ /* 0x000fe20003fa6270 */
[----:B-1----:R-:W-:Y:S01]  /*43f0*/  FFMA.FTZ R22, R20, UR4, R49 ;  /* 0x0000000414167c23 */ /* 0x002fe20008010031 */
[----:B------:R-:W-:Y:S01]  /*4400*/  ISETP.GE.AND P3, PT, R2, R14, PT ;  /* 0x0000000e0200720c */ /* 0x000fe20003f66270 */
[----:B------:R-:W-:Y:S01]  /*4410*/  FFMA.FTZ R29, R20, UR4, R51 ;  /* 0x00000004141d7c23 */ /* 0x000fe20008010033 */
[----:B------:R-:W-:Y:S01]  /*4420*/  IADD3 R2, R0, 0x29, RZ ;  /* 0x0000002900027810 */ /* 0x000fe20007ffe0ff */
[----:B--2---:R-:W-:Y:S01]  /*4430*/  HMMA.16816.F32 R40, R8, R24, R228 ;  /* 0x000000180828723c */ /* 0x004fe200000018e4 */
[----:B------:R-:W-:-:S02]  /*4440*/  FSEL R156, R28, -INF , !P1 ;  /* 0xff8000001c9c7808 */ /* 0x000fc40004800000 */
[----:B------:R-:W-:Y:S02]  /*4450*/  FSEL R155, R23, -INF , !P0 ;  /* 0xff800000179b7808 */ /* 0x000fe40004000000 */
[----:B------:R-:W-:Y:S01]  /*4460*/  FSEL R157, R21, -INF , !P4 ;  /* 0xff800000159d7808 */ /* 0x000fe20006000000 */
[----:B---3--:R-:W-:Y:S01]  /*4470*/  FFMA.FTZ R21, R5, UR4, R36 ;  /* 0x0000000405157c23 */ /* 0x008fe20008010024 */
[----:B------:R-:W-:Y:S01]  /*4480*/  FSEL R154, R22, -INF , !P2 ;  /* 0xff800000169a7808 */ /* 0x000fe20005000000 */
[C---:B------:R-:W-:Y:S01]  /*4490*/  FFMA.FTZ R22, R20.reuse, UR4, R45 ;  /* 0x0000000414167c23 */ /* 0x040fe2000801002d */
[C---:B------:R-:W-:Y:S02]  /*44a0*/  ISETP.GE.AND P1, PT, R3.reuse, R13, PT ;  /* 0x0000000d0300720c */ /* 0x040fe40003f26270 */
[C---:B------:R-:W-:Y:S02]  /*44b0*/  ISETP.GE.AND P0, PT, R3.reuse, R12, PT ;  /* 0x0000000c0300720c */ /* 0x040fe40003f06270 */
[----:B------:R-:W-:Y:S01]  /*44c0*/  ISETP.GE.AND P4, PT, R3, R15, PT ;  /* 0x0000000f0300720c */ /* 0x000fe20003f86270 */
[----:B------:R-:W-:Y:S01]  /*44d0*/  FFMA.FTZ R23, R5, UR4, R32 ;  /* 0x0000000405177c23 */ /* 0x000fe20008010020 */
[----:B------:R-:W-:Y:S01]  /*44e0*/  ISETP.GE.AND P2, PT, R3, R14, PT ;  /* 0x0000000e0300720c */ /* 0x000fe20003f46270 */
[----:B------:R-:W-:Y:S01]  /*44f0*/  FFMA.FTZ R3, R20, UR4, R47 ;  /* 0x0000000414037c23 */ /* 0x000fe2000801002f */
[----:B------:R-:W-:Y:S01]  /*4500*/  FSEL R159, R29, -INF , !P6 ;  /* 0xff8000001d9f7808 */ /* 0x000fe20007000000 */
[----:B------:R-:W1:Y:S01]  /*4510*/  I2F R20, R2 ;  /* 0x0000000200147306 */ /* 0x000e620000201400 */
[----:B------:R-:W-:Y:S01]  /*4520*/  HMMA.16816.F32 R44, R16, R24, R144 ;  /* 0x00000018102c723c */ /* 0x000fe20000001890 */
[----:B------:R-:W-:Y:S01]  /*4530*/  FSEL R138, R21, -INF , !P1 ;  /* 0xff800000158a7808 */ /* 0x000fe20004800000 */
[----:B------:R-:W2:Y:S01]  /*4540*/  LDSM.16.M88.4 R28, [R237+0x2000] ;  /* 0x00200000ed1c783b */ /* 0x000ea20000000200 */
[----:B------:R-:W-:Y:S01]  /*4550*/  FSEL R143, R3, -INF , !P3 ;  /* 0xff800000038f7808 */ /* 0x000fe20005800000 */
[----:B------:R-:W-:Y:S01]  /*4560*/  FFMA.FTZ R21, R5, UR4, R34 ;  /* 0x0000000405157c23 */ /* 0x000fe20008010022 */
[----:B------:R-:W-:-:S02]  /*4570*/  IADD3 R3, R0, 0x30, RZ ;  /* 0x0000003000037810 */ /* 0x000fc40007ffe0ff */
[----:B------:R-:W-:Y:S01]  /*4580*/  FFMA.FTZ R24, R5, UR4, R38 ;  /* 0x0000000405187c23 */ /* 0x000fe20008010026 */
[----:B------:R-:W-:Y:S01]  /*4590*/  FSEL R141, R22, -INF , !P5 ;  /* 0xff800000168d7808 */ /* 0x000fe20006800000 */
        /* <DEDUP_REMOVED lines=8> */
[----:B------:R-:W-:Y:S01]  /*4620*/  HMMA.16816.F32 R36, R16, R26, R88 ;  /* 0x0000001a1024723c */ /* 0x000fe20000001858 */
[----:B------:R-:W-:-:S02]  /*4630*/  FSEL R145, R24, -INF , !P0 ;  /* 0xff80000018917808 */ /* 0x000fc40004000000 */
[----:B------:R-:W-:Y:S02]  /*4640*/  FSEL R136, R23, -INF , !P4 ;  /* 0xff80000017887808 */ /* 0x000fe40006000000 */
[----:B------:R-:W-:Y:S01]  /*4650*/  FSEL R139, R21, -INF , !P2 ;  /* 0xff800000158b7808 */ /* 0x000fe20005000000 */
[----:B---3--:R-:W-:Y:S01]  /*4660*/  FFMA.FTZ R21, R5, UR4, R44 ;  /* 0x0000000405157c23 */ /* 0x008fe2000801002c */
[----:B------:R-:W-:Y:S01]  /*4670*/  FSEL R133, R22, -INF , !P6 ;  /* 0xff80000016857808 */ /* 0x000fe20007000000 */
[----:B------:R-:W-:Y:S01]  /*4680*/  FFMA.FTZ R22, R20, UR4, R33 ;  /* 0x0000000414167c23 */ /* 0x000fe20008010021 */
[----:B------:R-:W-:Y:S01]  /*4690*/  ISETP.GE.AND P0, PT, R3, R13, PT ;  /* 0x0000000d0300720c */ /* 0x000fe20003f06270 */
[----:B------:R-:W-:Y:S01]  /*46a0*/  FFMA.FTZ R24, R5, UR4, R46 ;  /* 0x0000000405187c23 */ /* 0x000fe2000801002e */
[----:B------:R-:W-:Y:S01]  /*46b0*/  ISETP.GE.AND P4, PT, R3, R12, PT ;  /* 0x0000000c0300720c */ /* 0x000fe20003f86270 */
[----:B------:R-:W-:Y:S01]  /*46c0*/  FFMA.FTZ R23, R5, UR4, R40 ;  /* 0x0000000405177c23 */ /* 0x000fe20008010028 */
[----:B------:R-:W-:-:S02]  /*46d0*/  ISETP.GE.AND P2, PT, R3, R15, PT ;  /* 0x0000000f0300720c */ /* 0x000fc40003f46270 */
[----:B------:R-:W-:Y:S01]  /*46e0*/  ISETP.GE.AND P6, PT, R3, R14, PT ;  /* 0x0000000e0300720c */ /* 0x000fe20003fc6270 */
[----:B------:R-:W-:Y:S01]  /*46f0*/  FFMA.FTZ R3, R20, UR4, R35 ;  /* 0x0000000414037c23 */ /* 0x000fe20008010023 */
[----:B------:R-:W-:Y:S01]  /*4700*/  FSEL R172, R21, -INF , !P0 ;  /* 0xff80000015ac7808 */ /* 0x000fe20004000000 */
[----:B------:R-:W1:Y:S01]  /*4710*/  I2F R20, R2 ;  /* 0x0000000200147306 */ /* 0x000e620000201400 */
[----:B------:R-:W-:Y:S01]  /*4720*/  HMMA.16816.F32 R32, R8, R26, R184 ;  /* 0x0000001a0820723c */ /* 0x000fe200000018b8 */
[----:B------:R-:W-:Y:S01]  /*4730*/  FFMA.FTZ R21, R5, UR4, R42 ;  /* 0x0000000405157c23 */ /* 0x000fe2000801002a */
[----:B------:R-:W-:Y:S02]  /*4740*/  FSEL R137, R3, -INF , !P1 ;  /* 0xff80000003897808 */ /* 0x000fe40004800000 */
[----:B------:R-:W-:Y:S02]  /*4750*/  IADD3 R3, R0, 0x38, RZ ;  /* 0x0000003800037810 */ /* 0x000fe40007ffe0ff */
[----:B------:R-:W-:-:S02]  /*4760*/  FSEL R132, R22, -INF , !P3 ;  /* 0xff80000016847808 */ /* 0x000fc40005800000 */
[----:B------:R-:W3:Y:S01]  /*4770*/  I2F R5, R3 ;  /* 0x0000000300057306 */ /* 0x000ee20000201400 */
[----:B------:R-:W-:Y:S02]  /*4780*/  FSEL R144, R25, -INF , !P5 ;  /* 0xff80000019907808 */ /* 0x000fe40006800000 */
[C---:B------:R-:W-:Y:S02]  /*4790*/  ISETP.GE.AND P5, PT, R2.reuse, R13, PT ;  /* 0x0000000d0200720c */ /* 0x040fe40003fa6270 */
[----:B------:R-:W-:Y:S01]  /*47a0*/  ISETP.GE.AND P3, PT, R2, R12, PT ;  /* 0x0000000c0200720c */ /* 0x000fe20003f66270 */
[----:B-1----:R-:W-:Y:S01]  /*47b0*/  FFMA.FTZ R22, R20, UR4, R45 ;  /* 0x0000000414167c23 */ /* 0x002fe2000801002d */
[----:B------:R-:W-:Y:S01]  /*47c0*/  ISETP.GE.AND P1, PT, R2, R15, PT ;  /* 0x0000000f0200720c */ /* 0x000fe20003f26270 */
[----:B------:R-:W-:Y:S01]  /*47d0*/  FFMA.FTZ R25, R20, UR4, R47 ;  /* 0x0000000414197c23 */ /* 0x000fe2000801002f */
[----:B------:R-:W-:Y:S01]  /*47e0*/  ISETP.GE.AND P0, PT, R2, R14, PT ;  /* 0x0000000e0200720c */ /* 0x000fe20003f06270 */
[----:B--2---:R-:W-:Y:S01]  /*47f0*/  HMMA.16816.F32 R44, R16, R28, R128 ;  /* 0x0000001c102c723c */ /* 0x004fe20000001880 */
[----:B------:R-:W-:-:S02]  /*4800*/  IADD3 R2, R0, 0x39, RZ ;  /* 0x0000003900027810 */ /* 0x000fc40007ffe0ff */
[----:B------:R-:W-:Y:S02]  /*4810*/  FSEL R164, R24, -INF , !P4 ;  /* 0xff80000018a47808 */ /* 0x000fe40006000000 */
[----:B------:R-:W-:Y:S01]  /*4820*/  FSEL R163, R23, -INF , !P2 ;  /* 0xff80000017a37808 */ /* 0x000fe20005000000 */
[----:B---3--:R-:W-:Y:S01]  /*4830*/  FFMA.FTZ R23, R5, UR4, R34 ;  /* 0x0000000405177c23 */ /* 0x008fe20008010022 */
[----:B------:R-:W-:Y:S01]  /*4840*/  FSEL R166, R21, -INF , !P6 ;  /* 0xff80000015a67808 */ /* 0x000fe20007000000 */
[----:B------:R-:W-:Y:S01]  /*4850*/  FFMA.FTZ R21, R5, UR4, R36 ;  /* 0x0000000405157c23 */ /* 0x000fe20008010024 */
[----:B------:R-:W-:Y:S01]  /*4860*/  FSEL R162, R22, -INF , !P5 ;  /* 0xff80000016a27808 */ /* 0x000fe20006800000 */
[----:B------:R-:W-:Y:S01]  /*4870*/  FFMA.FTZ R22, R20, UR4, R41 ;  /* 0x0000000414167c23 */ /* 0x000fe20008010029 */
[C---:B------:R-:W-:Y:S02]  /*4880*/  ISETP.GE.AND P4, PT, R3.reuse, R13, PT ;  /* 0x0000000d0300720c */ /* 0x040fe40003f86270 */
[----:B------:R-:W-:-:S02]  /*4890*/  ISETP.GE.AND P2, PT, R3, R12, PT ;  /* 0x0000000c0300720c */ /* 0x000fc40003f46270 */
[C---:B------:R-:W-:Y:S02]  /*48a0*/  ISETP.GE.AND P6, PT, R3.reuse, R15, PT ;  /* 0x0000000f0300720c */ /* 0x040fe40003fc6270 */
        /* <DEDUP_REMOVED lines=22> */
[----:B------:R-:W-:Y:S01]  /*4a10*/  FSEL R131, R21, -INF , !P6 ;  /* 0xff80000015837808 */ /* 0x000fe20007000000 */
[----:B------:R-:W-:Y:S01]  /*4a20*/  HMMA.16816.F32 R36, R16, R30, R84 ;  /* 0x0000001e1024723c */ /* 0x000fe20000001854 */
        /* <DEDUP_REMOVED lines=13> */
[----:B------:R-:W-:Y:S01]  /*4b00*/  FFMA.FTZ R21, R5, UR4, R42 ;  /* 0x0000000405157c23 */ /* 0x000fe2000801002a */
[----:B------:R-:W-:-:S02]  /*4b10*/  FSEL R130, R3, -INF , !P4 ;  /* 0xff80000003827808 */ /* 0x000fc40006000000 */
[----:B------:R-:W-:Y:S02]  /*4b20*/  IADD3 R3, R0, 0x48, RZ ;  /* 0x0000004800037810 */ /* 0x000fe40007ffe0ff */
[----:B------:R-:W-:Y:S02]  /*4b30*/  FSEL R128, R22, -INF , !P0 ;  /* 0xff80000016807808 */ /* 0x000fe40004000000 */
        /* <DEDUP_REMOVED lines=30> */
[----:B------:R-:W-:-:S02]  /*4d20*/  FSEL R181, R22, -INF , !P4 ;  /* 0xff80000016b57808 */ /* 0x000fc40006000000 */
[----:B------:R-:W-:Y:S01]  /*4d30*/  FFMA.FTZ R24, R5, UR4, R38 ;  /* 0x0000000405187c23 */ /* 0x000fe20008010026 */
[C---:B------:R-:W-:Y:S01]  /*4d40*/  ISETP.GE.AND P0, PT, R2.reuse, R13, PT ;  /* 0x0000000d0200720c */ /* 0x040fe20003f06270 */
[----:B------:R-:W3:Y:S01]  /*4d50*/  I2F R5, R3 ;  /* 0x0000000300057306 */ /* 0x000ee20000201400 */
        /* <DEDUP_REMOVED lines=9> */
[----:B------:R-:W-:Y:S02]  /*4df0*/  FSEL R180, R21, -INF , !P1 ;  /* 0xff80000015b47808 */ /* 0x000fe40004800000 */
[----:B------:R-:W-:Y:S01]  /*4e00*/  FSEL R126, R22, -INF , !P0 ;  /* 0xff800000167e7808 */ /* 0x000fe20004000000 */
[C---:B------:R-:W-:Y:S01]  /*4e10*/  FFMA.FTZ R22, R20.reuse, UR4, R33 ;  /* 0x0000000414167c23 */ /* 0x040fe20008010021 */
[----:B------:R-:W-:Y:S01]  /*4e20*/  ISETP.GE.AND P5, PT, R3, R13, PT ;  /* 0x0000000d0300720c */ /* 0x000fe20003fa6270 */
[----:B---3--:R-:W-:Y:S01]  /*4e30*/  FFMA.FTZ R21, R5, UR4, R44 ;  /* 0x0000000405157c23 */ /* 0x008fe2000801002c */
[----:B------:R-:W-:Y:S01]  /*4e40*/  ISETP.GE.AND P3, PT, R3, R12, PT ;  /* 0x0000000c0300720c */ /* 0x000fe20003f66270 */
[----:B------:R-:W-:Y:S01]  /*4e50*/  FFMA.FTZ R24, R5, UR4, R46 ;  /* 0x0000000405187c23 */ /* 0x000fe2000801002e */
[----:B------:R-:W-:Y:S01]  /*4e60*/  ISETP.GE.AND P1, PT, R3, R15, PT ;  /* 0x0000000f0300720c */ /* 0x000fe20003f26270 */
[----:B------:R-:W-:Y:S01]  /*4e70*/  FFMA.FTZ R23, R5, UR4, R40 ;  /* 0x0000000405177c23 */ /* 0x000fe20008010028 */
        /* <DEDUP_REMOVED lines=18> */
[----:B------:R-:W-:-:S02]  /*4fa0*/  FSEL R245, R24, -INF , !P3 ;  /* 0xff80000018f57808 */ /* 0x000fc40005800000 */
[----:B------:R-:W-:Y:S02]  /*4fb0*/  FSEL R214, R23, -INF , !P1 ;  /* 0xff80000017d67808 */ /* 0x000fe40004800000 */
[----:B------:R-:W-:Y:S01]  /*4fc0*/  FSEL R220, R21, -INF , !P0 ;  /* 0xff80000015dc7808 */ /* 0x000fe20004000000 */
[C---:B---3--:R-:W-:Y:S01]  /*4fd0*/  FFMA.FTZ R21, R5.reuse, UR4, R36 ;  /* 0x0000000405157c23 */ /* 0x048fe20008010024 */
[----:B------:R-:W-:Y:S01]  /*4fe0*/  FSEL R230, R22, -INF , !P4 ;  /* 0xff80000016e67808 */ /* 0x000fe20006000000 */
[----:B------:R-:W-:Y:S01]  /*4ff0*/  FFMA.FTZ R22, R20, UR4, R41 ;  /* 0x0000000414167c23 */ /* 0x000fe20008010029 */
[----:B------:R-:W-:Y:S01]  /*5000*/  IADD3 R2, R0, 0x59, RZ ;  /* 0x0000005900027810 */ /* 0x000fe20007ffe0ff */
[----:B------:R-:W-:Y:S01]  /*5010*/  FFMA.FTZ R23, R5, UR4, R32 ;  /* 0x0000000405177c23 */ /* 0x000fe20008010020 */
[----:B------:R-:W-:Y:S01]  /*5020*/  ISETP.GE.AND P3, PT, R3, R13, PT ;  /* 0x0000000d0300720c */ /* 0x000fe20003f66270 */
[----:B------:R-:W-:Y:S01]  /*5030*/  FFMA.FTZ R24, R5, UR4, R38 ;  /* 0x0000000405187c23 */ /* 0x000fe20008010026 */
[----:B------:R-:W-:-:S02]  /*5040*/  ISETP.GE.AND P1, PT, R3, R12, PT ;  /* 0x0000000c0300720c */ /* 0x000fc40003f26270 */
[C---:B------:R-:W-:Y:S02]  /*5050*/  ISETP.GE.AND P0, PT, R3.reuse, R15, PT ;  /* 0x0000000f0300720c */ /* 0x040fe40003f06270 */
[----:B------:R-:W-:Y:S01]  /*5060*/  ISETP.GE.AND P4, PT, R3, R14, PT ;  /* 0x0000000e0300720c */ /* 0x000fe20003f86270 */
[----:B------:R-:W-:Y:S01]  /*5070*/  FFMA.FTZ R3, R20, UR4, R43 ;  /* 0x0000000414037c23 */ /* 0x000fe2000801002b */
[----:B------:R-:W-:Y:S01]  /*5080*/  FSEL R229, R21, -INF , !P3 ;  /* 0xff80000015e57808 */ /* 0x000fe20005800000 */
[----:B------:R-:W1:Y:S01]  /*5090*/  I2F R20, R2 ;  /* 0x0000000200147306 */ /* 0x000e620000201400 */
[----:B------:R-:W-:Y:S01]  /*50a0*/  FFMA.FTZ R21, R5, UR4, R34 ;  /* 0x0000000405157c23 */ /* 0x000fe20008010022 */
[----:B------:R-:W-:Y:S01]  /*50b0*/  FSEL R231, R25, -INF , !P2 ;  /* 0xff80000019e77808 */ /* 0x000fe20005000000 */
[----:B------:R-:W-:Y:S01]  /*50c0*/  HMMA.16816.F32 R40, R8, R28, R216 ;  /* 0x0000001c0828723c */ /* 0x000fe200000018d8 */
[----:B------:R-:W-:Y:S02]  /*50d0*/  FSEL R210, R3, -INF , !P5 ;  /* 0xff80000003d27808 */ /* 0x000fe40006800000 */
[----:B------:R-:W-:-:S02]  /*50e0*/  IADD3 R3, R0, 0x60, RZ ;  /* 0x0000006000037810 */ /* 0x000fc40007ffe0ff */
[----:B------:R-:W-:Y:S02]  /*50f0*/  FSEL R228, R24, -INF , !P1 ;  /* 0xff80000018e47808 */ /* 0x000fe40004800000 */
[----:B------:R-:W2:Y:S01]  /*5100*/  I2F R5, R3 ;  /* 0x0000000300057306 */ /* 0x000ea20000201400 */
[----:B------:R-:W3:Y:S01]  /*5110*/  LDSM.16.M88.4 R24, [R237+0x3800] ;  /* 0x00380000ed18783b */ /* 0x000ee20000000200 */
[----:B------:R-:W-:Y:S01]  /*5120*/  FSEL R209, R22, -INF , !P6 ;  /* 0xff80000016d17808 */ /* 0x000fe20007000000 */
[----:B------:R-:W-:-:S04]  /*5130*/  DEPBAR.LE SB0, 0x0 ;  /* 0x000080000000791a */ /* 0x000fc80000000000 */
[----:B-1----:R-:W-:Y:S01]  /*5140*/  FFMA.FTZ R22, R20, UR4, R37 ;  /* 0x0000000414167c23 */ /* 0x002fe20008010025 */
[----:B------:R-:W-:Y:S01]  /*5150*/  ISETP.GE.AND P2, PT, R2, R13, PT ;  /* 0x0000000d0200720c */ /* 0x000fe20003f46270 */
[----:B------:R-:W-:Y:S01]  /*5160*/  FFMA.FTZ R28, R20, UR4, R39 ;  /* 0x00000004141c7c23 */ /* 0x000fe20008010027 */
[C---:B------:R-:W-:Y:S01]  /*5170*/  ISETP.GE.AND P6, PT, R2.reuse, R12, PT ;  /* 0x0000000c0200720c */ /* 0x040fe20003fc6270 */
[----:B------:R-:W-:Y:S01]  /*5180*/  HMMA.16816.F32 R36, R16, R30, R76 ;  /* 0x0000001e1024723c */ /* 0x000fe2000000184c */
[----:B------:R-:W-:Y:S01]  /*5190*/  BAR.SYNC.DEFER_BLOCKING 0x0 ;  /* 0x0000000000007b1d */ /* 0x000fe20000010000 */
[C---:B------:R-:W-:Y:S02]  /*51a0*/  ISETP.GE.AND P5, PT, R2.reuse, R15, PT ;  /* 0x0000000f0200720c */ /* 0x040fe40003fa6270 */
[----:B------:R-:W-:Y:S02]  /*51b0*/  ISETP.GE.AND P3, PT, R2, R14, PT ;  /* 0x0000000e0200720c */ /* 0x000fe40003f66270 */
[----:B------:R-:W-:-:S02]  /*51c0*/  IADD3 R2, R0, 0x61, RZ ;  /* 0x0000006100027810 */ /* 0x000fc40007ffe0ff */
[----:B------:R-:W-:Y:S01]  /*51d0*/  FSEL R178, R23, -INF , !P0 ;  /* 0xff80000017b27808 */ /* 0x000fe20004000000 */
[----:B--2---:R-:W-:Y:S01]  /*51e0*/  FFMA.FTZ R23, R5, UR4, R46 ;  /* 0x0000000405177c23 */ /* 0x004fe2000801002e */
[----:B------:R-:W-:Y:S01]  /*51f0*/  FSEL R179, R21, -INF , !P4 ;  /* 0xff80000015b37808 */ /* 0x000fe20006000000 */
[----:B------:R-:W-:Y:S01]  /*5200*/  FFMA.FTZ R21, R5, UR4, R44 ;  /* 0x0000000405157c23 */ /* 0x000fe2000801002c */
[----:B------:R-:W-:Y:S01]  /*5210*/  FSEL R226, R22, -INF , !P2 ;  /* 0xff80000016e27808 */ /* 0x000fe20005000000 */
[----:B------:R-:W-:Y:S01]  /*5220*/  FFMA.FTZ R22, R20, UR4, R33 ;  /* 0x0000000414167c23 */ /* 0x000fe20008010021 */
[C---:B------:R-:W-:Y:S02]  /*5230*/  ISETP.GE.AND P1, PT, R3.reuse, R13, PT ;  /* 0x0000000d0300720c */ /* 0x040fe40003f26270 */
[C---:B------:R-:W-:Y:S02]  /*5240*/  ISETP.GE.AND P0, PT, R3.reuse, R12, PT ;  /* 0x0000000c0300720c */ /* 0x040fe40003f06270 */
[----:B------:R-:W-:-:S02]  /*5250*/  ISETP.GE.AND P4, PT, R3, R15, PT ;  /* 0x0000000f0300720c */ /* 0x000fc40003f86270 */
[----:B------:R-:W-:Y:S01]  /*5260*/  ISETP.GE.AND P2, PT, R3, R14, PT ;  /* 0x0000000e0300720c */ /* 0x000fe20003f46270 */
[----:B------:R-:W-:Y:S01]  /*5270*/  FFMA.FTZ R3, R20, UR4, R35 ;  /* 0x0000000414037c23 */ /* 0x000fe20008010023 */
[----:B------:R-:W-:Y:S01]  /*5280*/  FSEL R227, R28, -INF , !P6 ;  /* 0xff8000001ce37808 */ /* 0x000fe20007000000 */
[----:B------:R-:W1:Y:S01]  /*5290*/  I2F R20, R2 ;  /* 0x0000000200147306 */ /* 0x000e620000201400 */
[----:B------:R-:W-:Y:S01]  /*52a0*/  FSEL R176, R22, -INF , !P5 ;  /* 0xff80000016b07808 */ /* 0x000fe20006800000 */
[----:B------:R-:W-:Y:S01]  /*52b0*/  FFMA.FTZ R22, R5, UR4, R40 ;  /* 0x0000000405167c23 */ /* 0x000fe20008010028 */
[----:B------:R-:W-:Y:S01]  /*52c0*/  FSEL R177, R3, -INF , !P3 ;  /* 0xff80000003b17808 */ /* 0x000fe20005800000 */
[----:B------:R-:W-:Y:S01]  /*52d0*/  FFMA.FTZ R5, R5, UR4, R42 ;  /* 0x0000000405057c23 */ /* 0x000fe2000801002a */
[----:B------:R-:W-:Y:S01]  /*52e0*/  FSEL R223, R21, -INF , !P1 ;  /* 0xff80000015df7808 */ /* 0x000fe20004800000 */
[----:B------:R-:W-:Y:S01]  /*52f0*/  HMMA.16816.F32 R32, R8, R30, R168 ;  /* 0x0000001e0820723c */ /* 0x000fe200000018a8 */
[----:B------:R-:W-:-:S02]  /*5300*/  ISETP.GE.AND P6, PT, R2, R13, PT ;  /* 0x0000000d0200720c */ /* 0x000fc40003fc6270 */
[C---:B------:R-:W-:Y:S02]  /*5310*/  ISETP.GE.AND P5, PT, R2.reuse, R12, PT ;  /* 0x0000000c0200720c */ /* 0x040fe40003fa6270 */
[C---:B------:R-:W-:Y:S02]  /*5320*/  ISETP.GE.AND P3, PT, R2.reuse, R15, PT ;  /* 0x0000000f0200720c */ /* 0x040fe40003f66270 */
[----:B------:R-:W-:Y:S02]  /*5330*/  ISETP.GE.AND P1, PT, R2, R14, PT ;  /* 0x0000000e0200720c */ /* 0x000fe40003f26270 */
[----:B------:R-:W-:Y:S01]  /*5340*/  FSEL R221, R23, -INF , !P0 ;  /* 0xff80000017dd7808 */ /* 0x000fe20004000000 */
[----:B-1----:R-:W-:Y:S01]  /*5350*/  FFMA.FTZ R21, R20, UR4, R45 ;  /* 0x0000000414157c23 */ /* 0x002fe2000801002d */
[----:B------:R-:W-:Y:S01]  /*5360*/  IADD3 R2, R0, 0x68, RZ ;  /* 0x0000006800027810 */ /* 0x000fe20007ffe0ff */
[----:B------:R-:W-:Y:S01]  /*5370*/  FFMA.FTZ R28, R20, UR4, R47 ;  /* 0x00000004141c7c23 */ /* 0x000fe2000801002f */
[----:B------:R-:W-:Y:S01]  /*5380*/  FSEL R224, R22, -INF , !P4 ;  /* 0xff80000016e07808 */ /* 0x000fe20006000000 */
[C---:B------:R-:W-:Y:S01]  /*5390*/  FFMA.FTZ R22, R20.reuse, UR4, R41 ;  /* 0x0000000414167c23 */ /* 0x040fe20008010029 */
[----:B------:R-:W1:Y:S01]  /*53a0*/  I2F R3, R2 ;  /* 0x0000000200037306 */ /* 0x000e620000201400 */
[----:B------:R-:W-:Y:S01]  /*53b0*/  FSEL R225, R5, -INF , !P2 ;  /* 0xff80000005e17808 */ /* 0x000fe20005000000 */
[----:B------:R-:W-:Y:S01]  /*53c0*/  FFMA.FTZ R5, R20, UR4, R43 ;  /* 0x0000000414057c23 */ /* 0x000fe2000801002b */
[----:B------:R-:W-:Y:S01]  /*53d0*/  FSEL R216, R21, -INF , !P6 ;  /* 0xff80000015d87808 */ /* 0x000fe20007000000 */
[----:B---3--:R-:W-:Y:S01]  /*53e0*/  HMMA.16816.F32 R44, R16, R24, R108 ;  /* 0x00000018102c723c */ /* 0x008fe2000000186c */
[----:B------:R-:W-:-:S02]  /*53f0*/  ISETP.GE.AND P0, PT, R2, R13, PT ;  /* 0x0000000d0200720c */ /* 0x000fc40003f06270 */
[C---:B------:R-:W-:Y:S02]  /*5400*/  ISETP.GE.AND P4, PT, R2.reuse, R12, PT ;  /* 0x0000000c0200720c */ /* 0x040fe40003f86270 */
[C---:B------:R-:W-:Y:S02]  /*5410*/  ISETP.GE.AND P2, PT, R2.reuse, R15, PT ;  /* 0x0000000f0200720c */ /* 0x040fe40003f46270 */
[----:B------:R-:W-:Y:S01]  /*5420*/  ISETP.GE.AND P6, PT, R2, R14, PT ;  /* 0x0000000e0200720c */ /* 0x000fe20003fc6270 */
[----:B------:R-:W-:Y:S01]  /*5430*/  HMMA.16816.F32 R40, R8, R24, R204 ;  /* 0x000000180828723c */ /* 0x000fe200000018cc */
[----:B------:R-:W-:Y:S02]  /*5440*/  FSEL R218, R28, -INF , !P5 ;  /* 0xff8000001cda7808 */ /* 0x000fe40006800000 */
[----:B------:R-:W-:Y:S01]  /*5450*/  FSEL R219, R22, -INF , !P3 ;  /* 0xff80000016db7808 */ /* 0x000fe20005800000 */
[C---:B-1----:R-:W-:Y:S01]  /*5460*/  FFMA.FTZ R20, R3.reuse, UR4, R36 ;  /* 0x0000000403147c23 */ /* 0x042fe20008010024 */
[----:B------:R-:W-:Y:S01]  /*5470*/  IADD3 R2, R0, 0x69, RZ ;  /* 0x0000006900027810 */ /* 0x000fe20007ffe0ff */
[----:B------:R-:W-:Y:S01]  /*5480*/  FFMA.FTZ R22, R3, UR4, R38 ;  /* 0x0000000403167c23 */ /* 0x000fe20008010026 */
[----:B------:R-:W-:Y:S01]  /*5490*/  FSEL R222, R5, -INF , !P1 ;  /* 0xff80000005de7808 */ /* 0x000fe20004800000 */
[C---:B------:R-:W-:Y:S01]  /*54a0*/  FFMA.FTZ R5, R3.reuse, UR4, R34 ;  /* 0x0000000403057c23 */ /* 0x040fe20008010022 */
[----:B------:R-:W1:Y:S01]  /*54b0*/  I2F R21, R2 ;  /* 0x0000000200157306 */ /* 0x000e620000201400 */
[----:B------:R-:W-:Y:S01]  /*54c0*/  FSEL R212, R20, -INF , !P0 ;  /* 0xff80000014d47808 */ /* 0x000fe20004000000 */
[----:B------:R-:W-:Y:S01]  /*54d0*/  FFMA.FTZ R23, R3, UR4, R32 ;  /* 0x0000000403177c23 */ /* 0x000fe20008010020 */
[C---:B------:R-:W-:Y:S01]  /*54e0*/  ISETP.GE.AND P5, PT, R2.reuse, R13, PT ;  /* 0x0000000d0200720c */ /* 0x040fe20003fa6270 */
[----:B------:R-:W-:Y:S01]  /*54f0*/  HMMA.16816.F32 R28, R16, R26, R112 ;  /* 0x0000001a101c723c */ /* 0x000fe20000001870 */
[----:B------:R-:W-:-:S02]  /*5500*/  ISETP.GE.AND P3, PT, R2, R12, PT ;  /* 0x0000000c0200720c */ /* 0x000fc40003f66270 */
[C---:B------:R-:W-:Y:S02]  /*5510*/  ISETP.GE.AND P1, PT, R2.reuse, R15, PT ;  /* 0x0000000f0200720c */ /* 0x040fe40003f26270 */
[----:B------:R-:W-:Y:S02]  /*5520*/  ISETP.GE.AND P0, PT, R2, R14, PT ;  /* 0x0000000e0200720c */ /* 0x000fe40003f06270 */
[----:B------:R-:W-:Y:S01]  /*5530*/  FSEL R213, R22, -INF , !P4 ;  /* 0xff80000016d57808 */ /* 0x000fe20006000000 */
[----:B------:R-:W-:Y:S01]  /*5540*/  HMMA.16816.F32 R24, R8, R26, R200 ;  /* 0x0000001a0818723c */ /* 0x000fe200000018c8 */
[C---:B------:R-:W-:Y:S02]  /*5550*/  IADD3 R3, R0.reuse, 0x71, RZ ;  /* 0x0000007100037810 */ /* 0x040fe40007ffe0ff */
[----:B------:R-:W-:Y:S01]  /*5560*/  FSEL R217, R5, -INF , !P6 ;  /* 0xff80000005d97808 */ /* 0x000fe20007000000 */
[----:B-1----:R-:W-:Y:S01]  /*5570*/  FFMA.FTZ R22, R21, UR4, R37 ;  /* 0x0000000415167c23 */ /* 0x002fe20008010025 */
[----:B------:R-:W-:Y:S01]  /*5580*/  IADD3 R2, R0, 0x70, RZ ;  /* 0x0000007000027810 */ /* 0x000fe20007ffe0ff */
[----:B------:R-:W1:Y:S01]  /*5590*/  I2F R5, R3 ;  /* 0x0000000300057306 */ /* 0x000e620000201400 */
[----:B------:R-:W-:Y:S01]  /*55a0*/  FSEL R215, R23, -INF , !P2 ;  /* 0xff80000017d77808 */ /* 0x000fe20005000000 */
[C---:B------:R-:W-:Y:S01]  /*55b0*/  FFMA.FTZ R17, R21.reuse, UR4, R33 ;  /* 0x0000000415117c23 */ /* 0x040fe20008010021 */
[----:B------:R-:W-:Y:S01]  /*55c0*/  FSEL R207, R22, -INF , !P5 ;  /* 0xff80000016cf7808 */ /* 0x000fe20006800000 */
[----:B------:R-:W-:Y:S01]  /*55d0*/  FFMA.FTZ R22, R21, UR4, R39 ;  /* 0x0000000415167c23 */ /* 0x000fe20008010027 */
[----:B------:R-:W-:-:S02]  /*55e0*/  ISETP.GE.AND P4, PT, R2, R13, PT ;  /* 0x0000000d0200720c */ /* 0x000fc40003f86270 */
[C---:B------:R-:W-:Y:S01]  /*55f0*/  ISETP.GE.AND P2, PT, R2.reuse, R12, PT ;  /* 0x0000000c0200720c */ /* 0x040fe20003f46270 */
[----:B------:R2:W3:Y:S01]  /*5600*/  I2F R20, R2 ;  /* 0x0000000200147306 */ /* 0x0004e20000201400 */
[C---:B------:R-:W-:Y:S02]  /*5610*/  ISETP.GE.AND P6, PT, R2.reuse, R15, PT ;  /* 0x0000000f0200720c */ /* 0x040fe40003fc6270 */
[----:B------:R-:W-:Y:S02]  /*5620*/  ISETP.GE.AND P5, PT, R2, R14, PT ;  /* 0x0000000e0200720c */ /* 0x000fe40003fa6270 */
[----:B------:R-:W-:Y:S02]  /*5630*/  FSEL R206, R22, -INF , !P3 ;  /* 0xff80000016ce7808 */ /* 0x000fe40005800000 */
[----:B------:R-:W-:Y:S01]  /*5640*/  FSEL R208, R17, -INF , !P1 ;  /* 0xff80000011d07808 */ /* 0x000fe20004800000 */
[----:B-1----:R-:W-:Y:S01]  /*5650*/  FFMA.FTZ R9, R5, UR4, R45 ;  /* 0x0000000405097c23 */ /* 0x002fe2000801002d */
[----:B------:R-:W-:-:S02]  /*5660*/  ISETP.GE.AND P3, PT, R3, R13, PT ;  /* 0x0000000d0300720c */ /* 0x000fc40003f66270 */
[----:B------:R-:W-:Y:S02]  /*5670*/  ISETP.GE.AND P1, PT, R3, R12, PT ;  /* 0x0000000c0300720c */ /* 0x000fe40003f26270 */
[----:B------:R-:W-:Y:S01]  /*5680*/  FSEL R185, R9, -INF , !P3 ;  /* 0xff80000009b97808 */ /* 0x000fe20005800000 */
[----:B--2---:R-:W-:Y:S02]  /*5690*/  FFMA.FTZ R2, R21, UR4, R35 ;  /* 0x0000000415027c23 */ /* 0x004fe40008010023 */
[C---:B---3--:R-:W-:Y:S02]  /*56a0*/  FFMA.FTZ R16, R20.reuse, UR4, R44 ;  /* 0x0000000414107c23 */ /* 0x048fe4000801002c */
[----:B------:R-:W-:Y:S01]  /*56b0*/  FFMA.FTZ R11, R20, UR4, R46 ;  /* 0x00000004140b7c23 */ /* 0x000fe2000801002e */
[----:B------:R-:W-:Y:S01]  /*56c0*/  FSEL R211, R2, -INF , !P0 ;  /* 0xff80000002d37808 */ /* 0x000fe20004000000 */
[----:B------:R-:W-:Y:S01]  /*56d0*/  FFMA.FTZ R10, R20, UR4, R40 ;  /* 0x00000004140a7c23 */ /* 0x000fe20008010028 */
[----:B------:R-:W-:Y:S01]  /*56e0*/  IADD3 R2, R0, 0x78, RZ ;  /* 0x0000007800027810 */ /* 0x000fe20007ffe0ff */
[----:B------:R-:W-:Y:S01]  /*56f0*/  FFMA.FTZ R8, R20, UR4, R42 ;  /* 0x0000000414087c23 */ /* 0x000fe2000801002a */
[----:B------:R-:W-:Y:S01]  /*5700*/  FSEL R198, R16, -INF , !P4 ;  /* 0xff80000010c67808 */ /* 0x000fe20006000000 */
[----:B------:R-:W-:Y:S01]  /*5710*/  FFMA.FTZ R16, R5, UR4, R47 ;  /* 0x0000000405107c23 */ /* 0x000fe2000801002f */
[----:B------:R-:W-:-:S02]  /*5720*/  ISETP.GE.AND P0, PT, R3, R15, PT ;  /* 0x0000000f0300720c */ /* 0x000fc40003f06270 */
[----:B------:R-:W-:Y:S02]  /*5730*/  ISETP.GE.AND P4, PT, R3, R14, PT ;  /* 0x0000000e0300720c */ /* 0x000fe40003f86270 */
[----:B------:R1:W2:Y:S01]  /*5740*/  I2F R3, R2 ;  /* 0x0000000200037306 */ /* 0x0002a20000201400 */
[----:B------:R-:W-:Y:S02]  /*5750*/  FSEL R197, R11, -INF , !P2 ;  /* 0xff8000000bc57808 */ /* 0x000fe40005000000 */
[----:B------:R-:W-:Y:S02]  /*5760*/  FSEL R204, R10, -INF , !P6 ;  /* 0xff8000000acc7808 */ /* 0x000fe40007000000 */
[----:B------:R-:W-:Y:S01]  /*5770*/  FSEL R205, R8, -INF , !P5 ;  /* 0xff80000008cd7808 */ /* 0x000fe20006800000 */
[----:B------:R-:W-:Y:S01]  /*5780*/  FFMA.FTZ R8, R5, UR4, R43 ;  /* 0x0000000405087c23 */ /* 0x000fe2000801002b */
[C---:B------:R-:W-:Y:S02]  /*5790*/  ISETP.GE.AND P2, PT, R2.reuse, R13, PT ;  /* 0x0000000d0200720c */ /* 0x040fe40003f46270 */
[----:B------:R-:W-:-:S02]  /*57a0*/  ISETP.GE.AND P6, PT, R2, R12, PT ;  /* 0x0000000c0200720c */ /* 0x000fc40003fc6270 */
[C---:B------:R-:W-:Y:S02]  /*57b0*/  ISETP.GE.AND P5, PT, R2.reuse, R15, PT ;  /* 0x0000000f0200720c */ /* 0x040fe40003fa6270 */
[----:B------:R-:W-:Y:S02]  /*57c0*/  ISETP.GE.AND P3, PT, R2, R14, PT ;  /* 0x0000000e0200720c */ /* 0x000fe40003f66270 */
[----:B------:R-:W-:Y:S01]  /*57d0*/  FSEL R187, R16, -INF , !P1 ;  /* 0xff80000010bb7808 */ /* 0x000fe20004800000 */
[----:B-1----:R-:W-:Y:S01]  /*57e0*/  FFMA.FTZ R2, R5, UR4, R41 ;  /* 0x0000000405027c23 */ /* 0x002fe20008010029 */
[----:B------:R-:W-:Y:S01]  /*57f0*/  FSEL R199, R8, -INF , !P4 ;  /* 0xff80000008c77808 */ /* 0x000fe20006000000 */
[----:B------:R-:W1:Y:S01]  /*5800*/  I2F R5, R0 ;  /* 0x0000000000057306 */ /* 0x000e620000201400 */
[----:B------:R-:W-:Y:S01]  /*5810*/  ISETP.GE.AND P1, PT, R0, R13, PT ;  /* 0x0000000d0000720c */ /* 0x000fe20003f26270 */
[C---:B--2---:R-:W-:Y:S01]  /*5820*/  FFMA.FTZ R9, R3.reuse, UR4, R30 ;  /* 0x0000000403097c23 */ /* 0x044fe2000801001e */
[----:B------:R-:W-:Y:S01]  /*5830*/  FSEL R196, R2, -INF , !P0 ;  /* 0xff80000002c47808 */ /* 0x000fe20004000000 */
[C---:B------:R-:W-:Y:S01]  /*5840*/  FFMA.FTZ R2, R3.reuse, UR4, R28 ;  /* 0x0000000403027c23 */ /* 0x040fe2000801001c */
[C---:B------:R-:W-:Y:S01]  /*5850*/  ISETP.GE.AND P0, PT, R0.reuse, R12, PT ;  /* 0x0000000c0000720c */ /* 0x040fe20003f06270 */
[C---:B------:R-:W-:Y:S01]  /*5860*/  FFMA.FTZ R8, R3.reuse, UR4, R24 ;  /* 0x0000000403087c23 */ /* 0x040fe20008010018 */
[----:B------:R-:W-:Y:S01]  /*5870*/  ISETP.GE.AND P4, PT, R0, R15, PT ;  /* 0x0000000f0000720c */ /* 0x000fe20003f86270 */
[----:B------:R-:W-:Y:S01]  /*5880*/  FFMA.FTZ R3, R3, UR4, R26 ;  /* 0x0000000403037c23 */ /* 0x000fe2000801001a */
[----:B------:R-:W-:-:S02]  /*5890*/  FSEL R170, R2, -INF , !P2 ;  /* 0xff80000002aa7808 */ /* 0x000fc40005000000 */
[C---:B------:R-:W-:Y:S02]  /*58a0*/  ISETP.GE.AND P2, PT, R0.reuse, R14, PT ;  /* 0x0000000e0000720c */ /* 0x040fe40003f46270 */
[----:B------:R-:W-:Y:S02]  /*58b0*/  FSEL R191, R3, -INF , !P3 ;  /* 0xff80000003bf7808 */ /* 0x000fe40005800000 */
[----:B------:R-:W-:Y:S01]  /*58c0*/  FSEL R184, R9, -INF , !P6 ;  /* 0xff80000009b87808 */ /* 0x000fe20007000000 */
[C---:B-1----:R-:W-:Y:S01]  /*58d0*/  FFMA.FTZ R10, R5.reuse, UR4, R62 ;  /* 0x00000004050a7c23 */ /* 0x042fe2000801003e */
[----:B------:R-:W-:Y:S01]  /*58e0*/  IADD3 R0, R0, 0x79, RZ ;  /* 0x0000007900007810 */ /* 0x000fe20007ffe0ff */
[C---:B------:R-:W-:Y:S01]  /*58f0*/  FFMA.FTZ R3, R5.reuse, UR4, R60 ;  /* 0x0000000405037c23 */ /* 0x040fe2000801003c */
[----:B------:R-:W-:Y:S01]  /*5900*/  FSEL R186, R8, -INF , !P5 ;  /* 0xff80000008ba7808 */ /* 0x000fe20006800000 */
[C---:B------:R-:W-:Y:S01]  /*5910*/  FFMA.FTZ R9, R5.reuse, UR4, R64 ;  /* 0x0000000405097c23 */ /* 0x040fe20008010040 */
[----:B------:R-:W1:Y:S01]  /*5920*/  I2F R2, R0 ;  /* 0x0000000000027306 */ /* 0x000e620000201400 */
[----:B------:R-:W-:Y:S01]  /*5930*/  FSEL R84, R10, -INF , !P0 ;  /* 0xff8000000a547808 */ /* 0x000fe20004000000 */
[----:B------:R-:W-:Y:S01]  /*5940*/  FFMA.FTZ R5, R5, UR4, R66 ;  /* 0x0000000405057c23 */ /* 0x000fe20008010042 */
[----:B------:R-:W-:-:S02]  /*5950*/  PLOP3.LUT P0, PT, PT, PT, UP0, 0x80, 0x0 ;  /* 0x000000000000781c */ /* 0x000fc40003f0f008 */
[----:B------:R-:W-:Y:S02]  /*5960*/  FSEL R35, R3, -INF , !P1 ;  /* 0xff80000003237808 */ /* 0x000fe40004800000 */
[C---:B------:R-:W-:Y:S02]  /*5970*/  ISETP.GE.AND P6, PT, R0.reuse, R13, PT ;  /* 0x0000000d0000720c */ /* 0x040fe40003fc6270 */
[C---:B------:R-:W-:Y:S02]  /*5980*/  ISETP.GE.AND P5, PT, R0.reuse, R12, PT ;  /* 0x0000000c0000720c */ /* 0x040fe40003fa6270 */
[C---:B------:R-:W-:Y:S02]  /*5990*/  ISETP.GE.AND P3, PT, R0.reuse, R15, PT ;  /* 0x0000000f0000720c */ /* 0x040fe40003f66270 */
[----:B------:R-:W-:Y:S02]  /*59a0*/  ISETP.GE.AND P1, PT, R0, R14, PT ;  /* 0x0000000e0000720c */ /* 0x000fe40003f26270 */
[----:B------:R-:W-:Y:S01]  /*59b0*/  FSEL R34, R9, -INF , !P4 ;  /* 0xff80000009227808 */ /* 0x000fe20006000000 */
[C---:B-1----:R-:W-:Y:S01]  /*59c0*/  FFMA.FTZ R8, R2.reuse, UR4, R29 ;  /* 0x0000000402087c23 */ /* 0x042fe2000801001d */
[----:B------:R-:W-:Y:S01]  /*59d0*/  FSEL R36, R5, -INF , !P2 ;  /* 0xff80000005247808 */ /* 0x000fe20005000000 */
[----:B------:R-:W-:-:S02]  /*59e0*/  FFMA.FTZ R3, R2, UR4, R31 ;  /* 0x0000000402037c23 */ /* 0x000fc4000801001f */
[----:B------:R-:W-:Y:S01]  /*59f0*/  FFMA.FTZ R0, R2, UR4, R25 ;  /* 0x0000000402007c23 */ /* 0x000fe20008010019 */
[----:B------:R-:W-:Y:S01]  /*5a00*/  FSEL R125, R8, -INF , !P6 ;  /* 0xff800000087d7808 */ /* 0x000fe20007000000 */
[----:B------:R-:W-:Y:S01]  /*5a10*/  FFMA.FTZ R2, R2, UR4, R27 ;  /* 0x0000000402027c23 */ /* 0x000fe2000801001b */
[----:B------:R-:W-:Y:S02]  /*5a20*/  FSEL R168, R3, -INF , !P5 ;  /* 0xff80000003a87808 */ /* 0x000fe40006800000 */
[----:B------:R-:W-:Y:S02]  /*5a30*/  FSEL R169, R0, -INF , !P3 ;  /* 0xff80000000a97808 */ /* 0x000fe40005800000 */
[----:B------:R-:W-:Y:S01]  /*5a40*/  FSEL R171, R2, -INF , !P1 ;  /* 0xff80000002ab7808 */ /* 0x000fe20004800000 */
[----:B------:R-:W-:Y:S05]  /*5a50*/  @!P0 BRA `(.L_x_359) ;  /* 0x000006a000008947 */ /* 0x000fea0003800000 */
[----:B------:R-:W2:Y:S01]  /*5a60*/  LDL.64 R250, [R1+0x48] ;  /* 0x0000480001fa7983 */ /* 0x000ea20000100a00 */
[----:B------:R-:W-:Y:S01]  /*5a70*/  UIADD3 UR7, UR34, -0x2, URZ ;  /* 0xfffffffe22077890 */ /* 0x000fe2000fffe03f */
[----:B------:R-:W-:Y:S01]  /*5a80*/  IMAD.U32 R2, RZ, RZ, UR20 ;  /* 0x00000014ff027e24 */ /* 0x000fe2000f8e00ff */
[----:B------:R-:W-:Y:S01]  /*5a90*/  BSSY B0, `(.L_x_360) ;  /* 0x0000065000007945 */ /* 0x000fe20003800000 */
[----:B------:R-:W-:Y:S01]  /*5aa0*/  IMAD.U32 R5, RZ, RZ, UR20 ;  /* 0x00000014ff057e24 */ /* 0x000fe2000f8e00ff */
[----:B------:R-:W-:Y:S01]  /*5ab0*/  USHF.R.S32.HI UR6, URZ, 0x1f, UR7 ;  /* 0x0000001f3f067899 */ /* 0x000fe20008011407 */
[----:B------:R-:W-:-:S02]  /*5ac0*/  IMAD.U32 R17, RZ, RZ, UR20 ;  /* 0x00000014ff117e24 */ /* 0x000fc4000f8e00ff */
[----:B------:R-:W-:Y:S01]  /*5ad0*/  IMAD.U32 R8, RZ, RZ, UR7 ;  /* 0x00000007ff087e24 */ /* 0x000fe2000f8e00ff */
[----:B------:R-:W-:Y:S01]  /*5ae0*/  UIMAD UR7, UR21, UR7, URZ ;  /* 0x00000007150772a4 */ /* 0x000fe2000f8e023f */
[----:B------:R-:W-:Y:S02]  /*5af0*/  IMAD.U32 R18, RZ, RZ, UR20 ;  /* 0x00000014ff127e24 */ /* 0x000fe4000f8e00ff */
[----:B------:R-:W-:Y:S01]  /*5b00*/  IMAD.WIDE.U32 R8, R8, UR11, R234 ;  /* 0x0000000b08087c25 */ /* 0x000fe2000f8e00ea */
[----:B------:R-:W-:-:S03]  /*5b10*/  UIMAD UR6, UR6, UR11, UR7 ;  /* 0x0000000b060672a4 */ /* 0x000fc6000f8e0207 */
[----:B------:R-:W-:-:S03]  /*5b20*/  IMAD.U32 R21, RZ, RZ, UR20 ;  /* 0x00000014ff157e24 */ /* 0x000fc6000f8e00ff */
[----:B------:R-:W-:Y:S02]  /*5b30*/  IADD3 R3, R9, UR6, RZ ;  /* 0x0000000609037c10 */ /* 0x000fe4000fffe0ff */
[----:B--2---:R-:W-:-:S13]  /*5b40*/  ISETP.GE.AND P1, PT, R250, c[0x0][0x220], PT ;  /* 0x00008800fa007a0c */ /* 0x004fda0003f26270 */
[----:B------:R-:W-:Y:S01]  /*5b50*/  @!P1 MOV R11, c[0x0][0x19c] ;  /* 0x00006700000b9a02 */ /* 0x000fe20000000f00 */
[----:B------:R-:W-:Y:S01]  /*5b60*/  @!P1 IMAD.MOV.U32 R16, RZ, RZ, c[0x0][0x19c] ;  /* 0x00006700ff109624 */ /* 0x000fe200078e00ff */
[-C--:B------:R-:W-:Y:S01]  /*5b70*/  @!P1 LEA R2, P3, R2, R8.reuse, 0x5 ;  /* 0x0000000802029211 */ /* 0x080fe200078628ff */
[----:B------:R-:W-:Y:S01]  /*5b80*/  @!P1 IMAD.MOV.U32 R20, RZ, RZ, c[0x0][0x19c] ;  /* 0x00006700ff149624 */ /* 0x000fe200078e00ff */
[----:B------:R-:W-:Y:S01]  /*5b90*/  @!P1 IADD3 R0, P4, R8, UR26, RZ ;  /* 0x0000001a08009c10 */ /* 0x000fe2000ff9e0ff */
[----:B------:R1:W-:Y:S01]  /*5ba0*/  @P1 STS.128 [R244+0x4000], RZ ;  /* 0x004000fff4001388 */ /* 0x0003e20000000c00 */
[----:B------:R-:W-:Y:S01]  /*5bb0*/  @!P1 LEA R5, P2, R5, R8, 0x6 ;  /* 0x0000000805059211 */ /* 0x000fe200078430ff */
[----:B------:R-:W-:Y:S01]  /*5bc0*/  @!P1 IMAD R20, R20, 0x60, RZ ;  /* 0x0000006014149824 */ /* 0x000fe200078e02ff */
[----:B------:R-:W-:Y:S01]  /*5bd0*/  @!P1 LEA.HI.X R11, R17, R3, R11, 0x5, P3 ;  /* 0x00000003110b9211 */ /* 0x000fe200018f2c0b */
[----:B------:R-:W-:Y:S01]  /*5be0*/  @!P1 IMAD.MOV.U32 R17, RZ, RZ, R3 ;  /* 0x000000ffff119224 */ /* 0x000fe200078e0003 */
[----:B------:R-:W-:-:S02]  /*5bf0*/  @!P1 IADD3.X R10, R3, UR25, RZ, P4, !PT ;  /* 0x00000019030a9c10 */ /* 0x000fc4000a7fe4ff */
[----:B------:R-:W-:Y:S02]  /*5c00*/  @!P1 LEA.HI.X R16, R18, R3, R16, 0x6, P2 ;  /* 0x0000000312109211 */ /* 0x000fe400010f3410 */
[C---:B------:R-:W-:Y:S02]  /*5c10*/  @!P1 LEA R28, P3, R5.reuse, c[0x0][0x168], 0x1 ;  /* 0x00005a00051c9a11 */ /* 0x040fe400078608ff */
[C---:B------:R-:W-:Y:S02]  /*5c20*/  @!P1 LEA R32, P4, R0.reuse, c[0x0][0x168], 0x1 ;  /* 0x00005a0000209a11 */ /* 0x040fe400078808ff */
[----:B------:R-:W-:Y:S02]  /*5c30*/  @!P1 LEA.HI.X R29, R5, c[0x0][0x16c], R16, 0x1, P3 ;  /* 0x00005b00051d9a11 */ /* 0x000fe400018f0c10 */
        /* <DEDUP_REMOVED lines=15> */
[----:B------:R-:W-:Y:S01]  /*5d30*/  @!P1 LEA R24, P4, R18, c[0x0][0x168], 0x1 ;  /* 0x00005a0012189a11 */ /* 0x000fe200078808ff */
        /* <DEDUP_REMOVED lines=58> */
.L_x_361:
[----:B------:R-:W-:Y:S05]  /*60e0*/  BSYNC B0 ;  /* 0x0000000000007941 */ /* 0x000fea0003800000 */
.L_x_360:
[----:B------:R-:W0:Y:S02]  /*60f0*/  LDGDEPBAR ;  /* 0x00000000000079af */ /* 0x000e240000000000 */
.L_x_359:
        /* <DEDUP_REMOVED lines=8> */
[----:B------:R-:W-:Y:S02]  /*6180*/  STL [R1+0xf0], R242 ;  /* 0x0000f0f201007387 */ /* 0x000fe40000100800 */
[----:B------:R-:W-:Y:S01]  /*6190*/  IMAD R235, R4, 0x2, R234 ;  /* 0x0000000204eb7824 */ /* 0x000fe200078e02ea */
        /* <DEDUP_REMOVED lines=31> */
[----:B-1----:R-:W-:Y:S01]  /*6390*/  LDSM.16.MT88.4 R28, [R233+0x8000] ;  /* 0x00800000e91c783b */ /* 0x002fe20000004200 */
        /* <DEDUP_REMOVED lines=64> */
[----:B------:R-:W-:-:S03]  /*67a0*/  FMNMX.FTZ R2, R222, R2, !PT ;  /* 0x00000002de027209 */ /* 0x000fc60007810000 */
[----:B--2---:R-:W2:Y:S01]  /*67b0*/  SHFL.BFLY PT, R8, R0, 0x2, 0x1f ;  /* 0x0c401f0000087f89 */ /* 0x004ea200000e0000 */
[----:B------:R-:W-:-:S04]  /*67c0*/  FMNMX.FTZ R2, R217, R2, !PT ;  /* 0x00000002d9027209 */ /* 0x000fc80007810000 */
[----:B------:R-:W-:Y:S02]  /*67d0*/  FMNMX.FTZ R2, R211, R2, !PT ;  /* 0x00000002d3027209 */ /* 0x000fe40007810000 */
[----:B-1----:R-:W-:Y:S02]  /*67e0*/  FMNMX.FTZ R152, R152, R5, !PT ;  /* 0x0000000598987209 */ /* 0x002fe40007810000 */
[----:B------:R-:W-:Y:S02]  /*67f0*/  FMNMX.FTZ R3, R205, R2, !PT ;  /* 0x00000002cd037209 */ /* 0x000fe40007810000 */
[----:B------:R-:W-:Y:S01]  /*6800*/  FMNMX.FTZ R2, R84, R149, !PT ;  /* 0x0000009554027209 */ /* 0x000fe20007810000 */
[----:B------:R-:W1:Y:S01]  /*6810*/  SHFL.BFLY PT, R9, R152, 0x1, 0x1f ;  /* 0x0c201f0098097f89 */ /* 0x000e6200000e0000 */
[----:B------:R-:W-:Y:S02]  /*6820*/  FMNMX.FTZ R3, R199, R3, !PT ;  /* 0x00000003c7037209 */ /* 0x000fe40007810000 */
[----:B------:R-:W-:-:S02]  /*6830*/  FMNMX.FTZ R2, R153, R2, !PT ;  /* 0x0000000299027209 */ /* 0x000fc40007810000 */
[----:B------:R-:W-:Y:S02]  /*6840*/  FMNMX.FTZ R3, R191, R3, !PT ;  /* 0x00000003bf037209 */ /* 0x000fe40007810000 */
[----:B------:R-:W-:Y:S02]  /*6850*/  FMNMX.FTZ R2, R148, R2, !PT ;  /* 0x0000000294027209 */ /* 0x000fe40007810000 */
[----:B------:R-:W-:Y:S02]  /*6860*/  FMNMX.FTZ R3, R171, R3, !PT ;  /* 0x00000003ab037209 */ /* 0x000fe40007810000 */
[----:B--2---:R-:W-:Y:S02]  /*6870*/  FMNMX.FTZ R0, R0, R8, !PT ;  /* 0x0000000800007209 */ /* 0x004fe40007810000 */
[----:B------:R-:W-:Y:S01]  /*6880*/  FMNMX.FTZ R2, R142, R2, !PT ;  /* 0x000000028e027209 */ /* 0x000fe20007810000 */
[----:B------:R-:W2:Y:S03]  /*6890*/  SHFL.BFLY PT, R5, R3, 0x2, 0x1f ;  /* 0x0c401f0003057f89 */ /* 0x000ea600000e0000 */
[----:B------:R-:W-:Y:S01]  /*68a0*/  FMNMX.FTZ R2, R140, R2, !PT ;  /* 0x000000028c027209 */ /* 0x000fe20007810000 */
[----:B------:R-:W3:Y:S03]  /*68b0*/  SHFL.BFLY PT, R150, R0, 0x1, 0x1f ;  /* 0x0c201f0000967f89 */ /* 0x000ee600000e0000 */
[----:B------:R-:W-:-:S02]  /*68c0*/  FMNMX.FTZ R2, R134, R2, !PT ;  /* 0x0000000286027209 */ /* 0x000fc40007810000 */
[----:B-1----:R-:W-:Y:S02]  /*68d0*/  FMNMX.FTZ R152, R152, R9, !PT ;  /* 0x0000000998987209 */ /* 0x002fe40007810000 */
[----:B------:R-:W-:Y:S02]  /*68e0*/  FMNMX.FTZ R2, R135, R2, !PT ;  /* 0x0000000287027209 */ /* 0x000fe40007810000 */
[C---:B------:R-:W-:Y:S01]  /*68f0*/  FSETP.NEU.FTZ.AND P1, PT, R152.reuse, -INF , PT ;  /* 0xff8000009800780b */ /* 0x040fe20003f3d000 */
[----:B------:R-:W-:Y:S01]  /*6900*/  FMUL.FTZ R8, R152, c[0x0][0x23c] ;  /* 0x00008f0098087a20 */ /* 0x000fe20000410000 */
[----:B------:R-:W-:Y:S01]  /*6910*/  FMNMX.FTZ R2, R156, R2, !PT ;  /* 0x000000029c027209 */ /* 0x000fe20007810000 */
[----:B------:R-:W-:Y:S03]  /*6920*/  STL [R1+0xfc], R152 ;  /* 0x0000fc9801007387 */ /* 0x000fe60000100800 */
[----:B------:R-:W-:-:S02]  /*6930*/  FMNMX.FTZ R2, R159, R2, !PT ;  /* 0x000000029f027209 */ /* 0x000fc40007810000 */
[----:B------:R-:W-:Y:S02]  /*6940*/  FSEL R8, R8, RZ, P1 ;  /* 0x000000ff08087208 */ /* 0x000fe40000800000 */
[----:B------:R-:W-:Y:S02]  /*6950*/  FMNMX.FTZ R2, R145, R2, !PT ;  /* 0x0000000291027209 */ /* 0x000fe40007810000 */
[----:B--2---:R-:W-:Y:S01]  /*6960*/  FMNMX.FTZ R3, R3, R5, !PT ;  /* 0x0000000503037209 */ /* 0x004fe20007810000 */
[--C-:B------:R-:W-:Y:S01]  /*6970*/  FFMA.FTZ R5, R35, c[0x0][0x23c], -R8.reuse ;  /* 0x00008f0023057a23 */ /* 0x100fe20000010808 */
[----:B---3--:R-:W-:Y:S02]  /*6980*/  FMNMX.FTZ R150, R0, R150, !PT ;  /* 0x0000009600967209 */ /* 0x008fe40007810000 */
[----:B------:R-:W-:Y:S01]  /*6990*/  FMNMX.FTZ R0, R144, R2, !PT ;  /* 0x0000000290007209 */ /* 0x000fe20007810000 */
[----:B------:R1:W-:Y:S01]  /*69a0*/  MUFU.EX2 R11, R5 ;  /* 0x00000005000b7308 */ /* 0x0003e20000000800 */
[----:B------:R-:W-:Y:S01]  /*69b0*/  FSETP.NEU.FTZ.AND P1, PT, R150, -INF , PT ;  /* 0xff8000009600780b */ /* 0x000fe20003f3d000 */
[----:B------:R-:W-:Y:S01]  /*69c0*/  FFMA.FTZ R2, R55, c[0x0][0x23c], -R8 ;  /* 0x00008f0037027a23 */ /* 0x000fe20000010808 */
[----:B------:R-:W-:Y:S01]  /*69d0*/  FMNMX.FTZ R0, R164, R0, !PT ;  /* 0x00000000a4007209 */ /* 0x000fe20007810000 */
[----:B------:R-:W2:Y:S03]  /*69e0*/  SHFL.BFLY PT, R9, R3, 0x1, 0x1f ;  /* 0x0c201f0003097f89 */ /* 0x000ea600000e0000 */
[----:B------:R-:W-:Y:S01]  /*69f0*/  FMNMX.FTZ R0, R174, R0, !PT ;  /* 0x00000000ae007209 */ /* 0x000fe20007810000 */
[----:B------:R3:W-:Y:S01]  /*6a00*/  MUFU.EX2 R10, R2 ;  /* 0x00000002000a7308 */ /* 0x0007e20000000800 */
[----:B------:R-:W-:Y:S02]  /*6a10*/  STL [R1+0x100], R150 ;  /* 0x0001009601007387 */ /* 0x000fe40000100800 */
[----:B------:R-:W-:-:S04]  /*6a20*/  FMNMX.FTZ R0, R167, R0, !PT ;  /* 0x00000000a7007209 */ /* 0x000fc80007810000 */
[----:B------:R-:W-:Y:S01]  /*6a30*/  FMNMX.FTZ R0, R165, R0, !PT ;  /* 0x00000000a5007209 */ /* 0x000fe20007810000 */
[----:B-1----:R-:W-:-:S03]  /*6a40*/  FMUL.FTZ R5, R150, c[0x0][0x23c] ;  /* 0x00008f0096057a20 */ /* 0x002fc60000410000 */
[----:B------:R-:W-:Y:S02]  /*6a50*/  FMNMX.FTZ R0, R189, R0, !PT ;  /* 0x00000000bd007209 */ /* 0x000fe40007810000 */
[----:B------:R-:W-:-:S05]  /*6a60*/  FSEL R5, R5, RZ, P1 ;  /* 0x000000ff05057208 */ /* 0x000fca0000800000 */
[--C-:B---3--:R-:W-:Y:S01]  /*6a70*/  FFMA.FTZ R2, R34, c[0x0][0x23c], -R5.reuse ;  /* 0x00008f0022027a23 */ /* 0x108fe20000010805 */
[----:B--2---:R-:W-:Y:S01]  /*6a80*/  FMNMX.FTZ R3, R3, R9, !PT ;  /* 0x0000000903037209 */ /* 0x004fe20007810000 */
[----:B------:R-:W-:Y:S02]  /*6a90*/  FFMA.FTZ R9, R52, c[0x0][0x23c], -R5 ;  /* 0x00008f0034097a23 */ /* 0x000fe40000010805 */
[----:B------:R1:W-:Y:S01]  /*6aa0*/  MUFU.EX2 R249, R2 ;  /* 0x0000000200f97308 */ /* 0x0003e20000000800 */
[----:B------:R-:W-:-:S07]  /*6ab0*/  FSETP.NEU.FTZ.AND P1, PT, R3, -INF , PT ;  /* 0xff8000000300780b */ /* 0x000fce0003f3d000 */
[----:B------:R-:W-:Y:S01]  /*6ac0*/  MUFU.EX2 R203, R9 ;  /* 0x0000000900cb7308 */ /* 0x000fe20000000800 */
[----:B-1----:R-:W-:-:S07]  /*6ad0*/  FFMA.FTZ R2, R53, c[0x0][0x23c], -R5 ;  /* 0x00008f0035027a23 */ /* 0x002fce0000010805 */
[----:B------:R1:W2:Y:S02]  /*6ae0*/  MUFU.EX2 R252, R2 ;  /* 0x0000000200fc7308 */ /* 0x0002a40000000800 */
[----:B-1----:R-:W-:Y:S01]  /*6af0*/  FMNMX.FTZ R2, R195, R0, !PT ;  /* 0x00000000c3027209 */ /* 0x002fe20007810000 */
[----:B------:R-:W-:Y:S01]  /*6b00*/  FFMA.FTZ R0, R54, c[0x0][0x23c], -R5 ;  /* 0x00008f0036007a23 */ /* 0x000fe20000010805 */
[----:B--2---:R-:W-:Y:S01]  /*6b10*/  F2FP.PACK_AB R16, R252, R249 ;  /* 0x000000f9fc10723e */ /* 0x004fe200000000ff */
[----:B------:R-:W-:Y:S01]  /*6b20*/  LDSM.16.MT88.4 R52, [R234+0x8000] ;  /* 0x00800000ea34783b */ /* 0x000fe20000004200 */
[----:B------:R-:W-:Y:S02]  /*6b30*/  FMNMX.FTZ R2, R193, R2, !PT ;  /* 0x00000002c1027209 */ /* 0x000fe40007810000 */
[----:B------:R1:W2:Y:S02]  /*6b40*/  MUFU.EX2 R17, R0 ;  /* 0x0000000000117308 */ /* 0x0002a40000000800 */
[----:B-1----:R-:W-:Y:S01]  /*6b50*/  FMNMX.FTZ R0, R190, R2, !PT ;  /* 0x00000002be007209 */ /* 0x002fe20007810000 */
[----:B------:R-:W-:Y:S01]  /*6b60*/  FMUL.FTZ R2, R3, c[0x0][0x23c] ;  /* 0x00008f0003027a20 */ /* 0x000fe20000410000 */
[----:B--2---:R1:W-:Y:S01]  /*6b70*/  STL [R1+0x84], R17 ;  /* 0x0000841101007387 */ /* 0x0043e20000100800 */
[----:B------:R-:W-:-:S02]  /*6b80*/  F2FP.PACK_AB R18, R203, R17 ;  /* 0x00000011cb12723e */ /* 0x000fc400000000ff */
[----:B------:R-:W-:Y:S01]  /*6b90*/  FMNMX.FTZ R0, R245, R0, !PT ;  /* 0x00000000f5007209 */ /* 0x000fe20007810000 */
[----:B------:R-:W-:Y:S01]  /*6ba0*/  STL [R1+0x104], R3 ;  /* 0x0001040301007387 */ /* 0x000fe20000100800 */
[----:B------:R-:W-:Y:S02]  /*6bb0*/  FSEL R2, R2, RZ, P1 ;  /* 0x000000ff02027208 */ /* 0x000fe40000800000 */
[----:B------:R-:W-:-:S03]  /*6bc0*/  FMNMX.FTZ R0, R231, R0, !PT ;  /* 0x00000000e7007209 */ /* 0x000fc60007810000 */
[--C-:B------:R-:W-:Y:S01]  /*6bd0*/  FFMA.FTZ R7, R56, c[0x0][0x23c], -R2.reuse ;  /* 0x00008f0038077a23 */ /* 0x100fe20000010802 */
[----:B------:R-:W-:Y:S01]  /*6be0*/  FMNMX.FTZ R0, R228, R0, !PT ;  /* 0x00000000e4007209 */ /* 0x000fe20007810000 */
[----:B------:R-:W-:Y:S02]  /*6bf0*/  FFMA.FTZ R9, R36, c[0x0][0x23c], -R2 ;  /* 0x00008f0024097a23 */ /* 0x000fe40000010802 */
[----:B------:R2:W-:Y:S01]  /*6c00*/  MUFU.EX2 R250, R7 ;  /* 0x0000000700fa7308 */ /* 0x0005e20000000800 */
[----:B------:R-:W-:-:S04]  /*6c10*/  FMNMX.FTZ R0, R227, R0, !PT ;  /* 0x00000000e3007209 */ /* 0x000fc80007810000 */
[----:B------:R-:W-:-:S03]  /*6c20*/  FMNMX.FTZ R0, R221, R0, !PT ;  /* 0x00000000dd007209 */ /* 0x000fc60007810000 */
[----:B------:R-:W1:Y:S01]  /*6c30*/  MUFU.EX2 R251, R9 ;  /* 0x0000000900fb7308 */ /* 0x000e620000000800 */
[----:B------:R-:W-:-:S04]  /*6c40*/  FMNMX.FTZ R0, R218, R0, !PT ;  /* 0x00000000da007209 */ /* 0x000fc80007810000 */
[----:B------:R-:W-:Y:S01]  /*6c50*/  FMNMX.FTZ R0, R213, R0, !PT ;  /* 0x00000000d5007209 */ /* 0x000fe20007810000 */
[----:B--2---:R-:W-:-:S03]  /*6c60*/  FFMA.FTZ R7, R58, c[0x0][0x23c], -R2 ;  /* 0x00008f003a077a23 */ /* 0x004fc60000010802 */
[----:B------:R-:W-:Y:S01]  /*6c70*/  FMNMX.FTZ R6, R206, R0, !PT ;  /* 0x00000000ce067209 */ /* 0x000fe20007810000 */
[----:B------:R-:W-:Y:S01]  /*6c80*/  FFMA.FTZ R0, R57, c[0x0][0x23c], -R2 ;  /* 0x00008f0039007a23 */ /* 0x000fe20000010802 */
[----:B------:R-:W2:Y:S02]  /*6c90*/  MUFU.EX2 R19, R7 ;  /* 0x0000000700137308 */ /* 0x000ea40000000800 */
[----:B------:R-:W-:Y:S01]  /*6ca0*/  FMNMX.FTZ R4, R197, R6, !PT ;  /* 0x00000006c5047209 */ /* 0x000fe20007810000 */
[----:B------:R-:W-:Y:S01]  /*6cb0*/  LDSM.16.MT88.4 R56, [R235+0x8000] ;  /* 0x00800000eb38783b */ /* 0x000fe20000004200 */
[----:B-1----:R-:W-:-:S04]  /*6cc0*/  F2FP.PACK_AB R17, R250, R251 ;  /* 0x000000fbfa11723e */ /* 0x002fc800000000ff */
[----:B------:R1:W3:Y:S01]  /*6cd0*/  MUFU.EX2 R202, R0 ;  /* 0x0000000000ca7308 */ /* 0x0002e20000000800 */
[----:B--2---:R3:W-:Y:S01]  /*6ce0*/  STL [R1+0x74], R19 ;  /* 0x0000741301007387 */ /* 0x0047e20000100800 */
[----:B-1----:R-:W-:Y:S01]  /*6cf0*/  FMNMX.FTZ R0, R187, R4, !PT ;  /* 0x00000004bb007209 */ /* 0x002fe20007810000 */
[----:B------:R-:W-:-:S03]  /*6d00*/  FFMA.FTZ R4, R67, c[0x0][0x23c], -R5 ;  /* 0x00008f0043047a23 */ /* 0x000fc60000010805 */
[----:B------:R-:W-:Y:S02]  /*6d10*/  FMNMX.FTZ R0, R184, R0, !PT ;  /* 0x00000000b8007209 */ /* 0x000fe40007810000 */
[----:B------:R1:W-:Y:S02]  /*6d20*/  MUFU.EX2 R244, R4 ;  /* 0x0000000400f47308 */ /* 0x0003e40000000800 */
[----:B------:R-:W-:-:S05]  /*6d30*/  FMNMX.FTZ R0, R168, R0, !PT ;  /* 0x00000000a8007209 */ /* 0x000fca0007810000 */
[----:B------:R-:W2:Y:S01]  /*6d40*/  SHFL.BFLY PT, R6, R0, 0x2, 0x1f ;  /* 0x0c401f0000067f89 */ /* 0x000ea200000e0000 */
[----:B---3--:R-:W-:Y:S01]  /*6d50*/  F2FP.PACK_AB R19, R202, R19 ;  /* 0x00000013ca13723e */ /* 0x008fe200000000ff */
[----:B-1----:R-:W-:Y:S02]  /*6d60*/  FFMA.FTZ R4, R65, c[0x0][0x23c], -R5 ;  /* 0x00008f0041047a23 */ /* 0x002fe40000010805 */
[----:B------:R-:W-:Y:S04]  /*6d70*/  LDSM.16.MT88.4 R64, [R234+0x8800] ;  /* 0x00880000ea40783b */ /* 0x000fe80000004200 */
[C---:B------:R-:W-:Y:S01]  /*6d80*/  HMMA.16816.F32 R48, R16.reuse, R28, RZ ;  /* 0x0000001c1030723c */ /* 0x040fe200000018ff */
[----:B------:R1:W3:Y:S07]  /*6d90*/  MUFU.EX2 R247, R4 ;  /* 0x0000000400f77308 */ /* 0x0002ee0000000800 */
[----:B------:R-:W-:Y:S01]  /*6da0*/  HMMA.16816.F32 R76, R16, R44, RZ ;  /* 0x0000002c104c723c */ /* 0x000fe200000018ff */
[----:B--2---:R-:W-:-:S07]  /*6db0*/  FMNMX.FTZ R0, R0, R6, !PT ;  /* 0x0000000600007209 */ /* 0x004fce0007810000 */
[C---:B------:R-:W-:Y:S01]  /*6dc0*/  HMMA.16816.F32 R72, R16.reuse, R52, RZ ;  /* 0x000000341048723c */ /* 0x040fe200000018ff */
[--C-:B-1----:R-:W-:Y:S01]  /*6dd0*/  FFMA.FTZ R4, R63, c[0x0][0x23c], -R5.reuse ;  /* 0x00008f003f047a23 */ /* 0x102fe20000010805 */
[----:B---3--:R-:W-:Y:S01]  /*6de0*/  F2FP.PACK_AB R20, R247, R244 ;  /* 0x000000f4f714723e */ /* 0x008fe200000000ff */
[----:B------:R-:W1:Y:S02]  /*6df0*/  SHFL.BFLY PT, R6, R0, 0x1, 0x1f ;  /* 0x0c201f0000067f89 */ /* 0x000e6400000e0000 */
[----:B------:R2:W3:Y:S03]  /*6e00*/  MUFU.EX2 R12, R4 ;  /* 0x00000004000c7308 */ /* 0x0004e60000000800 */
[C---:B------:R-:W-:Y:S08]  /*6e10*/  HMMA.16816.F32 R24, R16.reuse, R56, RZ ;  /* 0x000000381018723c */ /* 0x040ff000000018ff */
[C---:B------:R-:W-:Y:S01]  /*6e20*/  HMMA.16816.F32 R40, R16.reuse, R30, RZ ;  /* 0x0000001e1028723c */ /* 0x040fe200000018ff */
[----:B--2---:R-:W-:Y:S01]  /*6e30*/  FFMA.FTZ R4, R61, c[0x0][0x23c], -R5 ;  /* 0x00008f003d047a23 */ /* 0x004fe20000010805 */
[----:B---3--:R-:W-:Y:S06]  /*6e40*/  STL [R1+0xac], R12 ;  /* 0x0000ac0c01007387 */ /* 0x008fec0000100800 */
[----:B------:R-:W-:Y:S01]  /*6e50*/  HMMA.16816.F32 R36, R16, R46, RZ ;  /* 0x0000002e1024723c */ /* 0x000fe200000018ff */
[----:B------:R2:W-:Y:S01]  /*6e60*/  MUFU.EX2 R7, R4 ;  /* 0x0000000400077308 */ /* 0x0005e20000000800 */
[----:B------:R-:W-:Y:S01]  /*6e70*/  LDSM.16.MT88.4 R60, [R236+0x8800] ;  /* 0x00880000ec3c783b */ /* 0x000fe20000004200 */
[----:B-1----:R-:W-:-:S05]  /*6e80*/  FMNMX.FTZ R151, R0, R6, !PT ;  /* 0x0000000600977209 */ /* 0x002fca0007810000 */
[----:B------:R-:W-:Y:S01]  /*6e90*/  HMMA.16816.F32 R32, R16, R54, RZ ;  /* 0x000000361020723c */ /* 0x000fe200000018ff */
[----:B--2---:R-:W-:-:S04]  /*6ea0*/  FFMA.FTZ R4, R69, c[0x0][0x23c], -R2 ;  /* 0x00008f0045047a23 */ /* 0x004fc80000010802 */
[----:B------:R1:W-:Y:S02]  /*6eb0*/  MUFU.EX2 R243, R4 ;  /* 0x0000000400f37308 */ /* 0x0003e40000000800 */
[--C-:B-1----:R-:W-:Y:S01]  /*6ec0*/  FFMA.FTZ R4, R68, c[0x0][0x23c], -R2.reuse ;  /* 0x00008f0044047a23 */ /* 0x102fe20000010802 */
[C---:B------:R-:W-:Y:S01]  /*6ed0*/  FSETP.NEU.FTZ.AND P1, PT, R151.reuse, -INF , PT ;  /* 0xff8000009700780b */ /* 0x040fe20003f3d000 */
[----:B------:R-:W-:Y:S01]  /*6ee0*/  FMUL.FTZ R0, R151, c[0x0][0x23c] ;  /* 0x00008f0097007a20 */ /* 0x000fe20000410000 */
[----:B------:R-:W-:Y:S03]  /*6ef0*/  HMMA.16816.F32 R16, R16, R58, RZ ;  /* 0x0000003a1010723c */ /* 0x000fe600000018ff */
[----:B------:R1:W2:Y:S01]  /*6f00*/  MUFU.EX2 R13, R4 ;  /* 0x00000004000d7308 */ /* 0x0002a20000000800 */
[----:B------:R-:W3:Y:S01]  /*6f10*/  LDSM.16.MT88.4 R68, [R233+0x8800] ;  /* 0x00880000e944783b */ /* 0x000ee20000004200 */
[----:B-1----:R-:W-:-:S03]  /*6f20*/  FFMA.FTZ R4, R81, c[0x0][0x23c], -R2 ;  /* 0x00008f0051047a23 */ /* 0x002fc60000010802 */
[----:B--2---:R-:W-:Y:S03]  /*6f30*/  STL [R1+0xa8], R13 ;  /* 0x0000a80d01007387 */ /* 0x004fe60000100800 */
[----:B------:R1:W-:Y:S02]  /*6f40*/  MUFU.EX2 R241, R4 ;  /* 0x0000000400f17308 */ /* 0x0003e40000000800 */
[----:B-1----:R-:W-:Y:S01]  /*6f50*/  FFMA.FTZ R4, R80, c[0x0][0x23c], -R2 ;  /* 0x00008f0050047a23 */ /* 0x002fe20000010802 */
[----:B------:R-:W-:Y:S01]  /*6f60*/  FSEL R0, R0, RZ, P1 ;  /* 0x000000ff00007208 */ /* 0x000fe20000800000 */
[----:B------:R-:W1:Y:S04]  /*6f70*/  LDSM.16.MT88.4 R80, [R235+0x8800] ;  /* 0x00880000eb50783b */ /* 0x000e680000004200 */
[----:B------:R2:W4:Y:S02]  /*6f80*/  MUFU.EX2 R9, R4 ;  /* 0x0000000400097308 */ /* 0x0005240000000800 */
[--C-:B--2---:R-:W-:Y:S01]  /*6f90*/  FFMA.FTZ R4, R95, c[0x0][0x23c], -R8.reuse ;  /* 0x00008f005f047a23 */ /* 0x104fe20000010808 */
[----:B----4-:R-:W-:Y:S05]  /*6fa0*/  STL [R1+0xb0], R9 ;  /* 0x0000b00901007387 */ /* 0x010fea0000100800 */
[----:B------:R-:W2:Y:S02]  /*6fb0*/  MUFU.EX2 R3, R4 ;  /* 0x0000000400037308 */ /* 0x000ea40000000800 */
[----:B--2---:R2:W-:Y:S01]  /*6fc0*/  STL [R1+0x6c], R3 ;  /* 0x00006c0301007387 */ /* 0x0045e20000100800 */
[----:B------:R-:W-:-:S03]  /*6fd0*/  FFMA.FTZ R4, R93, c[0x0][0x23c], -R8 ;  /* 0x00008f005d047a23 */ /* 0x000fc60000010808 */
[----:B------:R4:W-:Y:S02]  /*6fe0*/  STL [R1+0x108], R244 ;  /* 0x000108f401007387 */ /* 0x0009e40000100800 */
[----:B--2---:R2:W-:Y:S02]  /*6ff0*/  MUFU.EX2 R3, R4 ;  /* 0x0000000400037308 */ /* 0x0045e40000000800 */
[----:B----4-:R-:W4:Y:S01]  /*7000*/  LDL.LU R244, [R1+0x6c] ;  /* 0x00006c0001f47983 */ /* 0x010f220000300800 */
[----:B------:R-:W-:Y:S02]  /*7010*/  F2FP.PACK_AB R21, R13, R243 ;  /* 0x000000f30d15723e */ /* 0x000fe400000000ff */
[----:B------:R-:W-:Y:S01]  /*7020*/  F2FP.PACK_AB R22, R7, R12 ;  /* 0x0000000c0716723e */ /* 0x000fe200000000ff */
[----:B------:R-:W-:Y:S01]  /*7030*/  STL [R1+0x10c], R243 ;  /* 0x00010cf301007387 */ /* 0x000fe20000100800 */
[----:B------:R-:W-:-:S03]  /*7040*/  F2FP.PACK_AB R23, R9, R241 ;  /* 0x000000f10917723e */ /* 0x000fc600000000ff */
[----:B------:R-:W-:Y:S01]  /*7050*/  STL [R1+0x110], R241 ;  /* 0x000110f101007387 */ /* 0x000fe20000100800 */
[----:B--2---:R-:W-:-:S03]  /*7060*/  FFMA.FTZ R4, R94, c[0x0][0x23c], -R8 ;  /* 0x00008f005e047a23 */ /* 0x004fc60000010808 */
[----:B------:R2:W-:Y:S01]  /*7070*/  STL [R1+0x114], R151 ;  /* 0x0001149701007387 */ /* 0x0005e20000100800 */
[C---:B---3--:R-:W-:Y:S01]  /*7080*/  HMMA.16816.F32 R108, R20.reuse, R68, R48 ;  /* 0x00000044146c723c */ /* 0x048fe20000001830 */
[----:B------:R3:W-:Y:S07]  /*7090*/  MUFU.EX2 R201, R4 ;  /* 0x0000000400c97308 */ /* 0x0007ee0000000800 */
[C---:B------:R-:W-:Y:S08]  /*70a0*/  HMMA.16816.F32 R88, R20.reuse, R60, R76 ;  /* 0x0000003c1458723c */ /* 0x040ff0000000184c */
[----:B------:R-:W-:Y:S01]  /*70b0*/  HMMA.16816.F32 R76, R20, R70, R40 ;  /* 0x00000046144c723c */ /* 0x000fe20000001828 */
[----:B---3--:R-:W-:-:S04]  /*70c0*/  FFMA.FTZ R4, R92, c[0x0][0x23c], -R8 ;  /* 0x00008f005c047a23 */ /* 0x008fc80000010808 */
[----:B------:R3:W-:Y:S03]  /*70d0*/  MUFU.EX2 R242, R4 ;  /* 0x0000000400f27308 */ /* 0x0007e60000000800 */
[C---:B------:R-:W-:Y:S08]  /*70e0*/  HMMA.16816.F32 R92, R20.reuse, R62, R36 ;  /* 0x0000003e145c723c */ /* 0x040ff00000001824 */
[----:B------:R-:W-:Y:S01]  /*70f0*/  HMMA.16816.F32 R96, R20, R64, R72 ;  /* 0x000000401460723c */ /* 0x000fe20000001848 */
[----:B---3--:R-:W-:-:S07]  /*7100*/  FFMA.FTZ R4, R84, c[0x0][0x23c], -R0 ;  /* 0x00008f0054047a23 */ /* 0x008fce0000010800 */
[C---:B-1----:R-:W-:Y:S01]  /*7110*/  HMMA.16816.F32 R120, R20.reuse, R80, R24 ;  /* 0x000000501478723c */ /* 0x042fe20000001818 */
[----:B--2---:R1:W-:Y:S07]  /*7120*/  MUFU.EX2 R151, R4 ;  /* 0x0000000400977308 */ /* 0x0043ee0000000800 */
[----:B------:R-:W-:Y:S01]  /*7130*/  HMMA.16816.F32 R100, R20, R66, R32 ;  /* 0x000000421464723c */ /* 0x000fe20000001820 */
[----:B-1----:R-:W-:-:S04]  /*7140*/  FFMA.FTZ R4, R149, c[0x0][0x23c], -R0 ;  /* 0x00008f0095047a23 */ /* 0x002fc80000010800 */
[----:B------:R1:W2:Y:S02]  /*7150*/  MUFU.EX2 R6, R4 ;  /* 0x0000000400067308 */ /* 0x0002a40000000800 */
[--C-:B-1----:R-:W-:Y:S01]  /*7160*/  FFMA.FTZ R4, R153, c[0x0][0x23c], -R0.reuse ;  /* 0x00008f0099047a23 */ /* 0x102fe20000010800 */
[----:B--2---:R1:W-:Y:S05]  /*7170*/  STL [R1+0x28], R6 ;  /* 0x0000280601007387 */ /* 0x0043ea0000100800 */
[----:B------:R2:W-:Y:S02]  /*7180*/  MUFU.EX2 R112, R4 ;  /* 0x0000000400707308 */ /* 0x0005e40000000800 */
[----:B--2---:R-:W-:-:S06]  /*7190*/  FFMA.FTZ R4, R148, c[0x0][0x23c], -R0 ;  /* 0x00008f0094047a23 */ /* 0x004fcc0000010800 */
[----:B------:R2:W3:Y:S02]  /*71a0*/  MUFU.EX2 R150, R4 ;  /* 0x0000000400967308 */ /* 0x0004e40000000800 */
[----:B--2---:R-:W-:-:S06]  /*71b0*/  FFMA.FTZ R4, R105, c[0x0][0x23c], -R8 ;  /* 0x00008f0069047a23 */ /* 0x004fcc0000010808 */
[----:B------:R2:W-:Y:S02]  /*71c0*/  MUFU.EX2 R248, R4 ;  /* 0x0000000400f87308 */ /* 0x0005e40000000800 */
[----:B--2---:R-:W-:Y:S02]  /*71d0*/  FFMA.FTZ R4, R104, c[0x0][0x23c], -R8 ;  /* 0x00008f0068047a23 */ /* 0x004fe40000010808 */
[----:B------:R-:W-:Y:S04]  /*71e0*/  HMMA.16816.F32 R104, R20, R82, R16 ;  /* 0x000000521468723c */ /* 0x000fe80000001810 */
[----:B------:R2:W-:Y:S03]  /*71f0*/  MUFU.EX2 R200, R4 ;  /* 0x0000000400c87308 */ /* 0x0005e60000000800 */
[----:B------:R-:W-:-:S02]  /*7200*/  F2FP.PACK_AB R17, R6, R151 ;  /* 0x000000970611723e */ /* 0x000fc400000000ff */
[----:B------:R-:W-:Y:S02]  /*7210*/  F2FP.PACK_AB R16, R10, R11 ;  /* 0x0000000b0a10723e */ /* 0x000fe400000000ff */
[----:B---3--:R-:W-:Y:S01]  /*7220*/  F2FP.PACK_AB R19, R150, R112 ;  /* 0x000000709613723e */ /* 0x008fe200000000ff */
        /* <DEDUP_REMOVED lines=8> */
[----:B--2---:R-:W-:Y:S01]  /*72b0*/  FFMA.FTZ R4, R158, c[0x0][0x23c], -R8 ;  /* 0x00008f009e047a23 */ /* 0x004fe20000010808 */
[----:B------:R-:W-:-:S05]  /*72c0*/  MOV R158, R112 ;  /* 0x00000070009e7202 */ /* 0x000fca0000000f00 */
[----:B-1----:R1:W2:Y:S02]  /*72d0*/  MUFU.EX2 R6, R4 ;  /* 0x0000000400067308 */ /* 0x0022a40000000800 */
[----:B-1----:R-:W-:Y:S01]  /*72e0*/  FFMA.FTZ R4, R154, c[0x0][0x23c], -R8 ;  /* 0x00008f009a047a23 */ /* 0x002fe20000010808 */
[----:B--2---:R-:W-:-:S05]  /*72f0*/  MOV R154, R6 ;  /* 0x00000006009a7202 */ /* 0x004fca0000000f00 */
[----:B------:R1:W-:Y:S02]  /*7300*/  MUFU.EX2 R9, R4 ;  /* 0x0000000400097308 */ /* 0x0003e40000000800 */
[----:B-1----:R-:W-:-:S06]  /*7310*/  FFMA.FTZ R4, R138, c[0x0][0x23c], -R8 ;  /* 0x00008f008a047a23 */ /* 0x002fcc0000010808 */
[----:B------:R1:W-:Y:S01]  /*7320*/  MUFU.EX2 R238, R4 ;  /* 0x0000000400ee7308 */ /* 0x0003e20000000800 */
[----:B----4-:R-:W-:-:S07]  /*7330*/  F2FP.PACK_AB R18, R3, R244 ;  /* 0x000000f40312723e */ /* 0x010fce00000000ff */
[----:B------:R-:W-:Y:S01]  /*7340*/  HMMA.16816.F32 R48, R16, R28, RZ ;  /* 0x0000001c1030723c */ /* 0x000fe200000018ff */
[----:B-1----:R-:W-:-:S07]  /*7350*/  FFMA.FTZ R4, R133, c[0x0][0x23c], -R8 ;  /* 0x00008f0085047a23 */ /* 0x002fce0000010808 */
[C---:B------:R-:W-:Y:S01]  /*7360*/  HMMA.16816.F32 R40, R16.reuse, R30, RZ ;  /* 0x0000001e1028723c */ /* 0x040fe200000018ff */
[----:B------:R1:W-:Y:S07]  /*7370*/  MUFU.EX2 R14, R4 ;  /* 0x00000004000e7308 */ /* 0x0003ee0000000800 */
[C---:B------:R-:W-:Y:S08]  /*7380*/  HMMA.16816.F32 R36, R16.reuse, R44, RZ ;  /* 0x0000002c1024723c */ /* 0x040ff000000018ff */
[----:B------:R-:W-:Y:S01]  /*7390*/  HMMA.16816.F32 R32, R16, R46, RZ ;  /* 0x0000002e1020723c */ /* 0x000fe200000018ff */
[----:B-1----:R-:W-:-:S04]  /*73a0*/  FFMA.FTZ R4, R156, c[0x0][0x23c], -R0 ;  /* 0x00008f009c047a23 */ /* 0x002fc80000010800 */
[----:B------:R1:W-:Y:S03]  /*73b0*/  MUFU.EX2 R156, R4 ;  /* 0x00000004009c7308 */ /* 0x0003e60000000800 */
[C---:B------:R-:W-:Y:S08]  /*73c0*/  HMMA.16816.F32 R28, R16.reuse, R52, RZ ;  /* 0x00000034101c723c */ /* 0x040ff000000018ff */
[----:B------:R-:W-:Y:S01]  /*73d0*/  HMMA.16816.F32 R20, R16, R56, RZ ;  /* 0x000000381014723c */ /* 0x000fe200000018ff */
[----:B-1----:R-:W-:Y:S01]  /*73e0*/  FFMA.FTZ R4, R155, c[0x0][0x23c], -R5 ;  /* 0x00008f009b047a23 */ /* 0x002fe20000010805 */
[----:B------:R-:W-:-:S06]  /*73f0*/  MOV R155, R251 ;  /* 0x000000fb009b7202 */ /* 0x000fcc0000000f00 */
[C---:B------:R-:W-:Y:S01]  /*7400*/  HMMA.16816.F32 R24, R16.reuse, R54, RZ ;  /* 0x000000361018723c */ /* 0x040fe200000018ff */
[----:B------:R1:W-:Y:S07]  /*7410*/  MUFU.EX2 R243, R4 ;  /* 0x0000000400f37308 */ /* 0x0003ee0000000800 */
[----:B------:R-:W-:Y:S07]  /*7420*/  HMMA.16816.F32 R44, R16, R58, RZ ;  /* 0x0000003a102c723c */ /* 0x000fee00000018ff */
[----:B------:R-:W-:Y:S01]  /*7430*/  F2FP.PACK_AB R16, R242, R201 ;  /* 0x000000c9f210723e */ /* 0x000fe200000000ff */
[----:B-1----:R-:W-:Y:S01]  /*7440*/  FFMA.FTZ R4, R141, c[0x0][0x23c], -R5 ;  /* 0x00008f008d047a23 */ /* 0x002fe20000010805 */
[----:B------:R-:W-:-:S02]  /*7450*/  F2FP.PACK_AB R17, R140, R142 ;  /* 0x0000008e8c11723e */ /* 0x000fc400000000ff */
[----:B------:R-:W-:Y:S01]  /*7460*/  F2FP.PACK_AB R18, R200, R248 ;  /* 0x000000f8c812723e */ /* 0x000fe200000000ff */
[----:B------:R1:W2:Y:S01]  /*7470*/  MUFU.EX2 R149, R4 ;  /* 0x0000000400957308 */ /* 0x0002a20000000800 */
[----:B------:R-:W-:-:S07]  /*7480*/  F2FP.PACK_AB R19, R240, R153 ;  /* 0x00000099f013723e */ /* 0x000fce00000000ff */
[----:B------:R-:W-:Y:S01]  /*7490*/  HMMA.16816.F32 R56, R16, R68, R48 ;  /* 0x000000441038723c */ /* 0x000fe20000001830 */
[----:B-1----:R-:W-:-:S07]  /*74a0*/  FFMA.FTZ R4, R136, c[0x0][0x23c], -R5 ;  /* 0x00008f0088047a23 */ /* 0x002fce0000010805 */
[C---:B------:R-:W-:Y:S01]  /*74b0*/  HMMA.16816.F32 R48, R16.reuse, R60, R36 ;  /* 0x0000003c1030723c */ /* 0x040fe20000001824 */
[----:B------:R1:W-:Y:S07]  /*74c0*/  MUFU.EX2 R232, R4 ;  /* 0x0000000400e87308 */ /* 0x0003ee0000000800 */
[C---:B------:R-:W-:Y:S08]  /*74d0*/  HMMA.16816.F32 R68, R16.reuse, R70, R40 ;  /* 0x000000461044723c */ /* 0x040ff00000001828 */
[----:B------:R-:W-:Y:S01]  /*74e0*/  HMMA.16816.F32 R52, R16, R64, R28 ;  /* 0x000000401034723c */ /* 0x000fe2000000181c */
[----:B------:R-:W3:Y:S01]  /*74f0*/  LDSM.16.MT88.4 R28, [R233+0x9000] ;  /* 0x00900000e91c783b */ /* 0x000ee20000004200 */
[----:B-1----:R-:W-:-:S04]  /*7500*/  FFMA.FTZ R4, R132, c[0x0][0x23c], -R5 ;  /* 0x00008f0084047a23 */ /* 0x002fc80000010805 */
[----:B------:R1:W4:Y:S02]  /*7510*/  MUFU.EX2 R12, R4 ;  /* 0x00000004000c7308 */ /* 0x0003240000000800 */
[C---:B------:R-:W-:Y:S01]  /*7520*/  HMMA.16816.F32 R72, R16.reuse, R80, R20 ;  /* 0x000000501048723c */ /* 0x040fe20000001814 */
[----:B------:R-:W-:Y:S07]  /*7530*/  LDSM.16.MT88.4 R20, [R234+0x9000] ;  /* 0x00900000ea14783b */ /* 0x000fee0000004200 */
[----:B------:R-:W-:Y:S01]  /*7540*/  HMMA.16816.F32 R40, R16, R62, R32 ;  /* 0x0000003e1028723c */ /* 0x000fe20000001820 */
[----:B------:R-:W-:Y:S01]  /*7550*/  LDSM.16.MT88.4 R32, [R235+0x9000] ;  /* 0x00900000eb20783b */ /* 0x000fe20000004200 */
[----:B-1----:R-:W-:-:S06]  /*7560*/  FFMA.FTZ R4, R157, c[0x0][0x23c], -R2 ;  /* 0x00008f009d047a23 */ /* 0x002fcc0000010802 */
[C---:B------:R-:W-:Y:S01]  /*7570*/  HMMA.16816.F32 R36, R16.reuse, R66, R24 ;  /* 0x000000421024723c */ /* 0x040fe20000001818 */
[----:B------:R-:W1:Y:S01]  /*7580*/  LDSM.16.MT88.4 R24, [R236+0x9000] ;  /* 0x00900000ec18783b */ /* 0x000e620000004200 */
[----:B------:R-:W-:Y:S01]  /*7590*/  MOV R157, R250 ;  /* 0x000000fa009d7202 */ /* 0x000fe20000000f00 */
[----:B------:R3:W-:Y:S05]  /*75a0*/  MUFU.EX2 R241, R4 ;  /* 0x0000000400f17308 */ /* 0x0007ea0000000800 */
[----:B------:R-:W-:Y:S07]  /*75b0*/  HMMA.16816.F32 R44, R16, R82, R44 ;  /* 0x00000052102c723c */ /* 0x000fee000000182c */
[----:B--2---:R-:W-:-:S02]  /*75c0*/  F2FP.PACK_AB R16, R149, R243 ;  /* 0x000000f39510723e */ /* 0x004fc400000000ff */
[----:B----4-:R-:W-:Y:S01]  /*75d0*/  F2FP.PACK_AB R18, R12, R232 ;  /* 0x000000e80c12723e */ /* 0x010fe200000000ff */
[----:B---3--:R-:W-:-:S04]  /*75e0*/  FFMA.FTZ R4, R143, c[0x0][0x23c], -R2 ;  /* 0x00008f008f047a23 */ /* 0x008fc80000010802 */
[----:B------:R2:W3:Y:S02]  /*75f0*/  MUFU.EX2 R239, R4 ;  /* 0x0000000400ef7308 */ /* 0x0004e40000000800 */
[----:B--2---:R-:W-:Y:S01]  /*7600*/  FFMA.FTZ R4, R139, c[0x0][0x23c], -R2 ;  /* 0x00008f008b047a23 */ /* 0x004fe20000010802 */
[----:B---3--:R-:W-:-:S05]  /*7610*/  F2FP.PACK_AB R17, R239, R241 ;  /* 0x000000f1ef11723e */ /* 0x008fca00000000ff */
[----:B------:R2:W-:Y:S02]  /*7620*/  MUFU.EX2 R15, R4 ;  /* 0x00000004000f7308 */ /* 0x0005e40000000800 */
[----:B--2---:R-:W-:-:S06]  /*7630*/  FFMA.FTZ R4, R137, c[0x0][0x23c], -R2 ;  /* 0x00008f0089047a23 */ /* 0x004fcc0000010802 */
[----:B------:R2:W3:Y:S02]  /*7640*/  MUFU.EX2 R6, R4 ;  /* 0x0000000400067308 */ /* 0x0004e40000000800 */
[----:B--2---:R-:W-:Y:S01]  /*7650*/  FFMA.FTZ R4, R159, c[0x0][0x23c], -R0 ;  /* 0x00008f009f047a23 */ /* 0x004fe20000010800 */
[----:B---3--:R-:W-:-:S05]  /*7660*/  F2FP.PACK_AB R19, R6, R15 ;  /* 0x0000000f0613723e */ /* 0x008fca00000000ff */
[----:B------:R2:W3:Y:S02]  /*7670*/  MUFU.EX2 R148, R4 ;  /* 0x0000000400947308 */ /* 0x0004e40000000800 */
[C---:B------:R-:W-:Y:S08]  /*7680*/  HMMA.16816.F32 R64, R16.reuse, R28, R108 ;  /* 0x0000001c1040723c */ /* 0x040ff0000000186c */
[----:B-1----:R-:W-:Y:S01]  /*7690*/  HMMA.16816.F32 R84, R16, R24, R88 ;  /* 0x000000181054723c */ /* 0x002fe20000001858 */
[----:B--2---:R-:W-:-:S04]  /*76a0*/  FFMA.FTZ R4, R145, c[0x0][0x23c], -R0 ;  /* 0x00008f0091047a23 */ /* 0x004fc80000010800 */
[----:B------:R1:W-:Y:S03]  /*76b0*/  MUFU.EX2 R237, R4 ;  /* 0x0000000400ed7308 */ /* 0x0003e60000000800 */
[C---:B------:R-:W-:Y:S08]  /*76c0*/  HMMA.16816.F32 R96, R16.reuse, R20, R96 ;  /* 0x000000141060723c */ /* 0x040ff00000001860 */
[----:B------:R-:W-:Y:S01]  /*76d0*/  HMMA.16816.F32 R120, R16, R32, R120 ;  /* 0x000000201078723c */ /* 0x000fe20000001878 */
[----:B-1----:R-:W-:-:S07]  /*76e0*/  FFMA.FTZ R4, R144, c[0x0][0x23c], -R0 ;  /* 0x00008f0090047a23 */ /* 0x002fce0000010800 */
[C---:B------:R-:W-:Y:S01]  /*76f0*/  HMMA.16816.F32 R76, R16.reuse, R30, R76 ;  /* 0x0000001e104c723c */ /* 0x040fe2000000184c */
[----:B------:R1:W2:Y:S07]  /*7700*/  MUFU.EX2 R13, R4 ;  /* 0x00000004000d7308 */ /* 0x0002ae0000000800 */
[C---:B------:R-:W-:Y:S08]  /*7710*/  HMMA.16816.F32 R92, R16.reuse, R26, R92 ;  /* 0x0000001a105c723c */ /* 0x040ff0000000185c */
[----:B------:R-:W-:Y:S01]  /*7720*/  HMMA.16816.F32 R100, R16, R22, R100 ;  /* 0x000000161064723c */ /* 0x000fe20000001864 */
[----:B-1----:R-:W-:-:S04]  /*7730*/  FFMA.FTZ R4, R172, c[0x0][0x23c], -R8 ;  /* 0x00008f00ac047a23 */ /* 0x002fc80000010808 */
[----:B------:R1:W-:Y:S03]  /*7740*/  MUFU.EX2 R138, R4 ;  /* 0x00000004008a7308 */ /* 0x0003e60000000800 */
[----:B------:R-:W-:Y:S07]  /*7750*/  HMMA.16816.F32 R104, R16, R34, R104 ;  /* 0x000000221068723c */ /* 0x000fee0000001868 */
[----:B------:R-:W-:-:S02]  /*7760*/  F2FP.PACK_AB R16, R9, R154 ;  /* 0x0000009a0910723e */ /* 0x000fc400000000ff */
[----:B---3--:R-:W-:Y:S02]  /*7770*/  F2FP.PACK_AB R17, R148, R156 ;  /* 0x0000009c9411723e */ /* 0x008fe400000000ff */
[----:B------:R-:W-:Y:S02]  /*7780*/  F2FP.PACK_AB R18, R14, R238 ;  /* 0x000000ee0e12723e */ /* 0x000fe400000000ff */
[----:B--2---:R-:W-:Y:S01]  /*7790*/  F2FP.PACK_AB R19, R13, R237 ;  /* 0x000000ed0d13723e */ /* 0x004fe200000000ff */
[----:B-1----:R-:W-:-:S04]  /*77a0*/  FFMA.FTZ R4, R162, c[0x0][0x23c], -R8 ;  /* 0x00008f00a2047a23 */ /* 0x002fc80000010808 */
[----:B------:R1:W2:Y:S02]  /*77b0*/  MUFU.EX2 R113, R4 ;  /* 0x0000000400717308 */ /* 0x0002a40000000800 */
[C---:B------:R-:W-:Y:S08]  /*77c0*/  HMMA.16816.F32 R52, R16.reuse, R20, R52 ;  /* 0x000000141034723c */ /* 0x040ff00000001834 */
[----:B------:R-:W-:Y:S01]  /*77d0*/  HMMA.16816.F32 R80, R16, R28, R56 ;  /* 0x0000001c1050723c */ /* 0x000fe20000001838 */
[----:B-1----:R-:W-:-:S07]  /*77e0*/  FFMA.FTZ R4, R146, c[0x0][0x23c], -R8 ;  /* 0x00008f0092047a23 */ /* 0x002fce0000010808 */
[C---:B------:R-:W-:Y:S01]  /*77f0*/  HMMA.16816.F32 R60, R16.reuse, R24, R48 ;  /* 0x00000018103c723c */ /* 0x040fe20000001830 */
[----:B--2---:R-:W-:Y:S01]  /*7800*/  IMAD.MOV.U32 R146, RZ, RZ, R113 ;  /* 0x000000ffff927224 */ /* 0x004fe200078e0071 */
[----:B------:R1:W-:Y:S06]  /*7810*/  MUFU.EX2 R145, R4 ;  /* 0x0000000400917308 */ /* 0x0003ec0000000800 */
[C---:B------:R-:W-:Y:S01]  /*7820*/  HMMA.16816.F32 R68, R16.reuse, R30, R68 ;  /* 0x0000001e1044723c */ /* 0x040fe20000001844 */
[----:B------:R-:W2:Y:S07]  /*7830*/  LDSM.16.MT88.4 R28, [R233+0x9800] ;  /* 0x00980000e91c783b */ /* 0x000eae0000004200 */
[----:B------:R-:W-:Y:S01]  /*7840*/  HMMA.16816.F32 R56, R16, R26, R40 ;  /* 0x0000001a1038723c */ /* 0x000fe20000001828 */
[----:B------:R-:W3:Y:S01]  /*7850*/  LDSM.16.MT88.4 R24, [R236+0x9800] ;  /* 0x00980000ec18783b */ /* 0x000ee20000004200 */
[----:B-1----:R-:W-:-:S04]  /*7860*/  FFMA.FTZ R4, R129, c[0x0][0x23c], -R8 ;  /* 0x00008f0081047a23 */ /* 0x002fc80000010808 */
[----:B------:R1:W-:Y:S02]  /*7870*/  MUFU.EX2 R132, R4 ;  /* 0x0000000400847308 */ /* 0x0003e40000000800 */
[C---:B------:R-:W-:Y:S08]  /*7880*/  HMMA.16816.F32 R48, R16.reuse, R22, R36 ;  /* 0x000000161030723c */ /* 0x040ff00000001824 */
[----:B------:R-:W-:Y:S01]  /*7890*/  HMMA.16816.F32 R40, R16, R32, R72 ;  /* 0x000000201028723c */ /* 0x000fe20000001848 */
[----:B-1----:R-:W-:-:S07]  /*78a0*/  FFMA.FTZ R4, R164, c[0x0][0x23c], -R0 ;  /* 0x00008f00a4047a23 */ /* 0x002fce0000010800 */
[----:B------:R-:W-:Y:S01]  /*78b0*/  HMMA.16816.F32 R36, R16, R34, R44 ;  /* 0x000000221024723c */ /* 0x000fe2000000182c */
[----:B------:R-:W-:Y:S01]  /*78c0*/  LDSM.16.MT88.4 R32, [R235+0x9800] ;  /* 0x00980000eb20783b */ /* 0x000fe20000004200 */
[----:B------:R-:W-:Y:S01]  /*78d0*/  IMAD.MOV.U32 R164, RZ, RZ, R6 ;  /* 0x000000ffffa47224 */ /* 0x000fe200078e0006 */
[----:B------:R1:W-:Y:S01]  /*78e0*/  MUFU.EX2 R20, R4 ;  /* 0x0000000400147308 */ /* 0x0003e20000000800 */
[----:B------:R-:W-:Y:S02]  /*78f0*/  FFMA.FTZ R6, R177, c[0x0][0x23c], -R2 ;  /* 0x00008f00b1067a23 */ /* 0x000fe40000010802 */
[----:B-1----:R-:W-:-:S05]  /*7900*/  FFMA.FTZ R4, R163, c[0x0][0x23c], -R5 ;  /* 0x00008f00a3047a23 */ /* 0x002fca0000010805 */
[----:B------:R1:W4:Y:S02]  /*7910*/  MUFU.EX2 R21, R4 ;  /* 0x0000000400157308 */ /* 0x0003240000000800 */
[----:B-1----:R-:W-:Y:S01]  /*7920*/  FFMA.FTZ R4, R160, c[0x0][0x23c], -R5 ;  /* 0x00008f00a0047a23 */ /* 0x002fe20000010805 */
[----:B----4-:R-:W-:-:S05]  /*7930*/  MOV R160, R21 ;  /* 0x0000001500a07202 */ /* 0x010fca0000000f00 */
[----:B------:R1:W4:Y:S02]  /*7940*/  MUFU.EX2 R172, R4 ;  /* 0x0000000400ac7308 */ /* 0x0003240000000800 */
[----:B-1----:R-:W-:Y:S01]  /*7950*/  FFMA.FTZ R4, R131, c[0x0][0x23c], -R5 ;  /* 0x00008f0083047a23 */ /* 0x002fe20000010805 */
[----:B----4-:R-:W-:-:S05]  /*7960*/  F2FP.PACK_AB R16, R172, R160 ;  /* 0x000000a0ac10723e */ /* 0x010fca00000000ff */
[----:B------:R1:W-:Y:S02]  /*7970*/  MUFU.EX2 R134, R4 ;  /* 0x0000000400867308 */ /* 0x0003e40000000800 */
[----:B-1----:R-:W-:-:S06]  /*7980*/  FFMA.FTZ R4, R128, c[0x0][0x23c], -R5 ;  /* 0x00008f0080047a23 */ /* 0x002fcc0000010805 */
[----:B------:R1:W4:Y:S02]  /*7990*/  MUFU.EX2 R129, R4 ;  /* 0x0000000400817308 */ /* 0x0003240000000800 */
[----:B-1----:R-:W-:Y:S01]  /*79a0*/  FFMA.FTZ R4, R166, c[0x0][0x23c], -R2 ;  /* 0x00008f00a6047a23 */ /* 0x002fe20000010802 */
[----:B----4-:R-:W-:Y:S02]  /*79b0*/  F2FP.PACK_AB R18, R129, R134 ;  /* 0x000000868112723e */ /* 0x010fe400000000ff */
[----:B------:R-:W-:-:S03]  /*79c0*/  MOV R166, R247 ;  /* 0x000000f700a67202 */ /* 0x000fc60000000f00 */
[----:B------:R1:W-:Y:S02]  /*79d0*/  MUFU.EX2 R163, R4 ;  /* 0x0000000400a37308 */ /* 0x0003e40000000800 */
[----:B-1----:R-:W-:Y:S02]  /*79e0*/  FFMA.FTZ R4, R161, c[0x0][0x23c], -R2 ;  /* 0x00008f00a1047a23 */ /* 0x002fe40000010802 */
[----:B------:R-:W-:-:S04]  /*79f0*/  IMAD.MOV.U32 R161, RZ, RZ, R20 ;  /* 0x000000ffffa17224 */ /* 0x000fc800078e0014 */
[----:B------:R1:W4:Y:S01]  /*7a00*/  MUFU.EX2 R144, R4 ;  /* 0x0000000400907308 */ /* 0x0003220000000800 */
[----:B------:R-:W2:Y:S01]  /*7a10*/  LDSM.16.MT88.4 R20, [R234+0x9800] ;  /* 0x00980000ea14783b */ /* 0x000ea20000004200 */
[----:B-1----:R-:W-:Y:S01]  /*7a20*/  FFMA.FTZ R4, R147, c[0x0][0x23c], -R2 ;  /* 0x00008f0093047a23 */ /* 0x002fe20000010802 */
[----:B----4-:R-:W-:-:S05]  /*7a30*/  F2FP.PACK_AB R17, R144, R163 ;  /* 0x000000a39011723e */ /* 0x010fca00000000ff */
[----:B------:R1:W-:Y:S02]  /*7a40*/  MUFU.EX2 R133, R4 ;  /* 0x0000000400857308 */ /* 0x0003e40000000800 */
[----:B-1----:R-:W-:-:S06]  /*7a50*/  FFMA.FTZ R4, R130, c[0x0][0x23c], -R2 ;  /* 0x00008f0082047a23 */ /* 0x002fcc0000010802 */
[----:B------:R1:W4:Y:S02]  /*7a60*/  MUFU.EX2 R128, R4 ;  /* 0x0000000400807308 */ /* 0x0003240000000800 */
[----:B-1----:R-:W-:Y:S01]  /*7a70*/  FFMA.FTZ R4, R174, c[0x0][0x23c], -R0 ;  /* 0x00008f00ae047a23 */ /* 0x002fe20000010800 */
[----:B----4-:R-:W-:-:S05]  /*7a80*/  F2FP.PACK_AB R19, R128, R133 ;  /* 0x000000858013723e */ /* 0x010fca00000000ff */
[----:B------:R1:W4:Y:S02]  /*7a90*/  MUFU.EX2 R162, R4 ;  /* 0x0000000400a27308 */ /* 0x0003240000000800 */
[C---:B--2---:R-:W-:Y:S08]  /*7aa0*/  HMMA.16816.F32 R72, R16.reuse, R28, R64 ;  /* 0x0000001c1048723c */ /* 0x044ff00000001840 */
[----:B------:R-:W-:Y:S01]  /*7ab0*/  HMMA.16816.F32 R64, R16, R30, R76 ;  /* 0x0000001e1040723c */ /* 0x000fe2000000184c */
[----:B-1----:R-:W-:Y:S01]  /*7ac0*/  FFMA.FTZ R4, R167, c[0x0][0x23c], -R0 ;  /* 0x00008f00a7047a23 */ /* 0x002fe20000010800 */
[----:B------:R-:W-:-:S03]  /*7ad0*/  MOV R167, R248 ;  /* 0x000000f800a77202 */ /* 0x000fc60000000f00 */
[----:B------:R1:W-:Y:S03]  /*7ae0*/  MUFU.EX2 R135, R4 ;  /* 0x0000000400877308 */ /* 0x0003e60000000800 */
[C---:B---3--:R-:W-:Y:S08]  /*7af0*/  HMMA.16816.F32 R84, R16.reuse, R24, R84 ;  /* 0x000000181054723c */ /* 0x048ff00000001854 */
[----:B------:R-:W-:Y:S01]  /*7b00*/  HMMA.16816.F32 R92, R16, R26, R92 ;  /* 0x0000001a105c723c */ /* 0x000fe2000000185c */
[----:B-1----:R-:W-:-:S07]  /*7b10*/  FFMA.FTZ R4, R165, c[0x0][0x23c], -R0 ;  /* 0x00008f00a5047a23 */ /* 0x002fce0000010800 */
[C---:B------:R-:W-:Y:S01]  /*7b20*/  HMMA.16816.F32 R96, R16.reuse, R20, R96 ;  /* 0x000000141060723c */ /* 0x040fe20000001860 */
[----:B------:R-:W-:Y:S01]  /*7b30*/  IMAD.MOV.U32 R165, RZ, RZ, R153 ;  /* 0x000000ffffa57224 */ /* 0x000fe200078e0099 */
[----:B------:R1:W2:Y:S06]  /*7b40*/  MUFU.EX2 R131, R4 ;  /* 0x0000000400837308 */ /* 0x0002ac0000000800 */
[C---:B------:R-:W-:Y:S08]  /*7b50*/  HMMA.16816.F32 R100, R16.reuse, R22, R100 ;  /* 0x000000161064723c */ /* 0x040ff00000001864 */
[----:B------:R-:W-:Y:S01]  /*7b60*/  HMMA.16816.F32 R120, R16, R32, R120 ;  /* 0x000000201078723c */ /* 0x000fe20000001878 */
[----:B-1----:R-:W-:Y:S01]  /*7b70*/  FFMA.FTZ R4, R194, c[0x0][0x23c], -R8 ;  /* 0x00008f00c2047a23 */ /* 0x002fe20000010808 */
[----:B------:R-:W-:-:S03]  /*7b80*/  MOV R194, R249 ;  /* 0x000000f900c27202 */ /* 0x000fc60000000f00 */
[----:B------:R1:W-:Y:S03]  /*7b90*/  MUFU.EX2 R152, R4 ;  /* 0x0000000400987308 */ /* 0x0003e60000000800 */
[----:B------:R-:W-:Y:S07]  /*7ba0*/  HMMA.16816.F32 R104, R16, R34, R104 ;  /* 0x000000221068723c */ /* 0x000fee0000001868 */
[----:B------:R-:W-:-:S02]  /*7bb0*/  F2FP.PACK_AB R16, R146, R138 ;  /* 0x0000008a9210723e */ /* 0x000fc400000000ff */
[----:B----4-:R-:W-:Y:S02]  /*7bc0*/  F2FP.PACK_AB R17, R162, R161 ;  /* 0x000000a1a211723e */ /* 0x010fe400000000ff */
[----:B------:R-:W-:Y:S02]  /*7bd0*/  F2FP.PACK_AB R18, R132, R145 ;  /* 0x000000918412723e */ /* 0x000fe400000000ff */
[----:B--2---:R-:W-:Y:S01]  /*7be0*/  F2FP.PACK_AB R19, R131, R135 ;  /* 0x000000878313723e */ /* 0x004fe200000000ff */
[----:B-1----:R-:W-:-:S04]  /*7bf0*/  FFMA.FTZ R4, R183, c[0x0][0x23c], -R8 ;  /* 0x00008f00b7047a23 */ /* 0x002fc80000010808 */
[----:B------:R1:W-:Y:S02]  /*7c00*/  MUFU.EX2 R136, R4 ;  /* 0x0000000400887308 */ /* 0x0003e40000000800 */
[C---:B------:R-:W-:Y:S08]  /*7c10*/  HMMA.16816.F32 R116, R16.reuse, R28, R80 ;  /* 0x0000001c1074723c */ /* 0x040ff00000001850 */
[----:B------:R-:W-:Y:S01]  /*7c20*/  HMMA.16816.F32 R112, R16, R30, R68 ;  /* 0x0000001e1070723c */ /* 0x000fe20000001844 */
[----:B------:R-:W2:Y:S01]  /*7c30*/  LDSM.16.MT88.4 R28, [R233+0xa000] ;  /* 0x00a00000e91c783b */ /* 0x000ea20000004200 */
[----:B-1----:R-:W-:Y:S01]  /*7c40*/  FFMA.FTZ R4, R175, c[0x0][0x23c], -R8 ;  /* 0x00008f00af047a23 */ /* 0x002fe20000010808 */
[----:B------:R-:W-:-:S05]  /*7c50*/  MOV R175, R7 ;  /* 0x0000000700af7202 */ /* 0x000fca0000000f00 */
[C---:B------:R-:W-:Y:S01]  /*7c60*/  HMMA.16816.F32 R108, R16.reuse, R24, R60 ;  /* 0x00000018106c723c */ /* 0x040fe2000000183c */
[----:B------:R1:W-:Y:S07]  /*7c70*/  MUFU.EX2 R139, R4 ;  /* 0x00000004008b7308 */ /* 0x0003ee0000000800 */
[C---:B------:R-:W-:Y:S01]  /*7c80*/  HMMA.16816.F32 R88, R16.reuse, R26, R56 ;  /* 0x0000001a1058723c */ /* 0x040fe20000001838 */
[----:B------:R-:W3:Y:S07]  /*7c90*/  LDSM.16.MT88.4 R24, [R236+0xa000] ;  /* 0x00a00000ec18783b */ /* 0x000eee0000004200 */
[----:B------:R-:W-:Y:S01]  /*7ca0*/  HMMA.16816.F32 R80, R16, R20, R52 ;  /* 0x000000141050723c */ /* 0x000fe20000001834 */
[----:B-1----:R-:W-:-:S04]  /*7cb0*/  FFMA.FTZ R4, R126, c[0x0][0x23c], -R8 ;  /* 0x00008f007e047a23 */ /* 0x002fc80000010808 */
[----:B------:R1:W4:Y:S03]  /*7cc0*/  MUFU.EX2 R137, R4 ;  /* 0x0000000400897308 */ /* 0x0003260000000800 */
[C---:B------:R-:W-:Y:S01]  /*7cd0*/  HMMA.16816.F32 R76, R16.reuse, R22, R48 ;  /* 0x00000016104c723c */ /* 0x040fe20000001830 */
[----:B------:R-:W2:Y:S07]  /*7ce0*/  LDSM.16.MT88.4 R20, [R234+0xa000] ;  /* 0x00a00000ea14783b */ /* 0x000eae0000004200 */
[----:B------:R-:W-:Y:S01]  /*7cf0*/  HMMA.16816.F32 R44, R16, R32, R40 ;  /* 0x00000020102c723c */ /* 0x000fe20000001828 */
[----:B-1----:R-:W-:-:S07]  /*7d00*/  FFMA.FTZ R4, R189, c[0x0][0x23c], -R0 ;  /* 0x00008f00bd047a23 */ /* 0x002fce0000010800 */
[----:B------:R-:W-:Y:S01]  /*7d10*/  HMMA.16816.F32 R36, R16, R34, R36 ;  /* 0x000000221024723c */ /* 0x000fe20000001824 */
[----:B------:R-:W1:Y:S01]  /*7d20*/  LDSM.16.MT88.4 R32, [R235+0xa000] ;  /* 0x00a00000eb20783b */ /* 0x000e620000004200 */
[----:B------:R3:W-:Y:S01]  /*7d30*/  MUFU.EX2 R7, R4 ;  /* 0x0000000400077308 */ /* 0x0007e20000000800 */
[----:B----4-:R-:W-:Y:S01]  /*7d40*/  IMAD.MOV.U32 R189, RZ, RZ, R137 ;  /* 0x000000ffffbd7224 */ /* 0x010fe200078e0089 */
[----:B------:R-:W-:Y:S01]  /*7d50*/  MOV R137, R158 ;  /* 0x0000009e00897202 */ /* 0x000fe20000000f00 */
[----:B------:R-:W-:Y:S02]  /*7d60*/  IMAD.MOV.U32 R158, RZ, RZ, R252 ;  /* 0x000000ffff9e7224 */ /* 0x000fe400078e00fc */
[----:B---3--:R-:W-:-:S04]  /*7d70*/  FFMA.FTZ R4, R188, c[0x0][0x23c], -R5 ;  /* 0x00008f00bc047a23 */ /* 0x008fc80000010805 */
[----:B------:R3:W-:Y:S02]  /*7d80*/  MUFU.EX2 R141, R4 ;  /* 0x00000004008d7308 */ /* 0x0007e40000000800 */
[----:B---3--:R-:W-:-:S06]  /*7d90*/  FFMA.FTZ R4, R181, c[0x0][0x23c], -R5 ;  /* 0x00008f00b5047a23 */ /* 0x008fcc0000010805 */
[----:B------:R3:W4:Y:S02]  /*7da0*/  MUFU.EX2 R126, R4 ;  /* 0x00000004007e7308 */ /* 0x0007240000000800 */
[----:B---3--:R-:W-:Y:S01]  /*7db0*/  FFMA.FTZ R4, R173, c[0x0][0x23c], -R5 ;  /* 0x00008f00ad047a23 */ /* 0x008fe20000010805 */
[----:B----4-:R-:W-:-:S05]  /*7dc0*/  F2FP.PACK_AB R16, R126, R141 ;  /* 0x0000008d7e10723e */ /* 0x010fca00000000ff */
[----:B------:R3:W-:Y:S02]  /*7dd0*/  MUFU.EX2 R173, R4 ;  /* 0x0000000400ad7308 */ /* 0x0007e40000000800 */
[----:B---3--:R-:W-:Y:S02]  /*7de0*/  FFMA.FTZ R4, R124, c[0x0][0x23c], -R5 ;  /* 0x00008f007c047a23 */ /* 0x008fe40000010805 */
[----:B------:R-:W-:-:S04]  /*7df0*/  FFMA.FTZ R124, R184, c[0x0][0x23c], -R0 ;  /* 0x00008f00b87c7a23 */ /* 0x000fc80000010800 */
[----:B------:R3:W4:Y:S02]  /*7e00*/  MUFU.EX2 R174, R4 ;  /* 0x0000000400ae7308 */ /* 0x0007240000000800 */
[----:B---3--:R-:W-:Y:S01]  /*7e10*/  FFMA.FTZ R4, R192, c[0x0][0x23c], -R2 ;  /* 0x00008f00c0047a23 */ /* 0x008fe20000010802 */
[----:B----4-:R-:W-:-:S05]  /*7e20*/  F2FP.PACK_AB R18, R174, R173 ;  /* 0x000000adae12723e */ /* 0x010fca00000000ff */
[----:B------:R3:W-:Y:S02]  /*7e30*/  MUFU.EX2 R143, R4 ;  /* 0x00000004008f7308 */ /* 0x0007e40000000800 */
[----:B---3--:R-:W-:-:S06]  /*7e40*/  FFMA.FTZ R4, R182, c[0x0][0x23c], -R2 ;  /* 0x00008f00b6047a23 */ /* 0x008fcc0000010802 */
        /* <DEDUP_REMOVED lines=8> */
[----:B------:R3:W4:Y:S02]  /*7ed0*/  MUFU.EX2 R252, R4 ;  /* 0x0000000400fc7308 */ /* 0x0007240000000800 */
[C---:B--2---:R-:W-:Y:S08]  /*7ee0*/  HMMA.16816.F32 R68, R16.reuse, R30, R64 ;  /* 0x0000001e1044723c */ /* 0x044ff00000001840 */
[----:B------:R-:W-:Y:S01]  /*7ef0*/  HMMA.16816.F32 R72, R16, R28, R72 ;  /* 0x0000001c1048723c */ /* 0x000fe20000001848 */
[----:B---3--:R-:W-:-:S04]  /*7f00*/  FFMA.FTZ R4, R193, c[0x0][0x23c], -R0 ;  /* 0x00008f00c1047a23 */ /* 0x008fc80000010800 */
[----:B------:R2:W-:Y:S03]  /*7f10*/  MUFU.EX2 R251, R4 ;  /* 0x0000000400fb7308 */ /* 0x0005e60000000800 */
[C---:B------:R-:W-:Y:S08]  /*7f20*/  HMMA.16816.F32 R64, R16.reuse, R24, R84 ;  /* 0x000000181040723c */ /* 0x040ff00000001854 */
[----:B------:R-:W-:Y:S01]  /*7f30*/  HMMA.16816.F32 R60, R16, R26, R92 ;  /* 0x0000001a103c723c */ /* 0x000fe2000000185c */
[----:B--2---:R-:W-:-:S07]  /*7f40*/  FFMA.FTZ R4, R190, c[0x0][0x23c], -R0 ;  /* 0x00008f00be047a23 */ /* 0x004fce0000010800 */
[C---:B------:R-:W-:Y:S01]  /*7f50*/  HMMA.16816.F32 R56, R16.reuse, R20, R96 ;  /* 0x000000141038723c */ /* 0x040fe20000001860 */
[----:B------:R-:W-:Y:S01]  /*7f60*/  MOV R190, R164 ;  /* 0x000000a400be7202 */ /* 0x000fe20000000f00 */
[----:B------:R2:W3:Y:S06]  /*7f70*/  MUFU.EX2 R250, R4 ;  /* 0x0000000400fa7308 */ /* 0x0004ec0000000800 */
[C---:B------:R-:W-:Y:S08]  /*7f80*/  HMMA.16816.F32 R52, R16.reuse, R22, R100 ;  /* 0x000000161034723c */ /* 0x040ff00000001864 */
[----:B-1----:R-:W-:Y:S01]  /*7f90*/  HMMA.16816.F32 R48, R16, R32, R120 ;  /* 0x000000201030723c */ /* 0x002fe20000001878 */
[----:B--2---:R-:W-:-:S04]  /*7fa0*/  FFMA.FTZ R4, R214, c[0x0][0x23c], -R5 ;  /* 0x00008f00d6047a23 */ /* 0x004fc80000010805 */
[----:B------:R1:W-:Y:S03]  /*7fb0*/  MUFU.EX2 R214, R4 ;  /* 0x0000000400d67308 */ /* 0x0003e60000000800 */
[----:B------:R-:W-:Y:S01]  /*7fc0*/  HMMA.16816.F32 R40, R16, R34, R104 ;  /* 0x000000221028723c */ /* 0x000fe20000001868 */
[--C-:B------:R-:W-:Y:S02]  /*7fd0*/  FFMA.FTZ R121, R125, c[0x0][0x23c], -R8.reuse ;  /* 0x00008f007d797a23 */ /* 0x100fe40000010808 */
[----:B------:R-:W-:Y:S02]  /*7fe0*/  FFMA.FTZ R120, R170, c[0x0][0x23c], -R8 ;  /* 0x00008f00aa787a23 */ /* 0x000fe40000010808 */
[--C-:B------:R-:W-:Y:S02]  /*7ff0*/  FFMA.FTZ R122, R197, c[0x0][0x23c], -R0.reuse ;  /* 0x00008f00c57a7a23 */ /* 0x100fe40000010800 */
[----:B------:R-:W-:Y:S01]  /*8000*/  F2FP.PACK_AB R16, R136, R152 ;  /* 0x000000988810723e */ /* 0x000fe200000000ff */
[--C-:B------:R-:W-:Y:S01]  /*8010*/  FFMA.FTZ R123, R187, c[0x0][0x23c], -R0.reuse ;  /* 0x00008f00bb7b7a23 */ /* 0x100fe20000010800 */
[----:B----4-:R-:W-:Y:S01]  /*8020*/  F2FP.PACK_AB R17, R252, R7 ;  /* 0x00000007fc11723e */ /* 0x010fe200000000ff */
[----:B------:R-:W-:Y:S01]  /*8030*/  FFMA.FTZ R125, R168, c[0x0][0x23c], -R0 ;  /* 0x00008f00a87d7a23 */ /* 0x000fe20000010800 */
[----:B------:R-:W-:-:S02]  /*8040*/  F2FP.PACK_AB R18, R189, R139 ;  /* 0x0000008bbd12723e */ /* 0x000fc400000000ff */
[----:B---3--:R-:W-:Y:S01]  /*8050*/  F2FP.PACK_AB R19, R250, R251 ;  /* 0x000000fbfa13723e */ /* 0x008fe200000000ff */
[----:B-1----:R-:W-:-:S04]  /*8060*/  FFMA.FTZ R4, R209, c[0x0][0x23c], -R5 ;  /* 0x00008f00d1047a23 */ /* 0x002fc80000010805 */
[----:B------:R1:W2:Y:S02]  /*8070*/  MUFU.EX2 R247, R4 ;  /* 0x0000000400f77308 */ /* 0x0002a40000000800 */
[C---:B------:R-:W-:Y:S08]  /*8080*/  HMMA.16816.F32 R104, R16.reuse, R24, R108 ;  /* 0x000000181068723c */ /* 0x040ff0000000186c */
[----:B------:R-:W-:Y:S01]  /*8090*/  HMMA.16816.F32 R96, R16, R26, R88 ;  /* 0x0000001a1060723c */ /* 0x000fe20000001858 */
[----:B------:R-:W3:Y:S01]  /*80a0*/  LDSM.16.MT88.4 R24, [R236+0xa800] ;  /* 0x00a80000ec18783b */ /* 0x000ee20000004200 */
[----:B-1----:R-:W-:-:S06]  /*80b0*/  FFMA.FTZ R4, R178, c[0x0][0x23c], -R5 ;  /* 0x00008f00b2047a23 */ /* 0x002fcc0000010805 */
[C---:B------:R-:W-:Y:S01]  /*80c0*/  HMMA.16816.F32 R92, R16.reuse, R28, R116 ;  /* 0x0000001c105c723c */ /* 0x040fe20000001874 */
[----:B------:R1:W-:Y:S06]  /*80d0*/  MUFU.EX2 R248, R4 ;  /* 0x0000000400f87308 */ /* 0x0003ec0000000800 */
[----:B------:R-:W-:Y:S01]  /*80e0*/  IMAD.MOV.U32 R117, RZ, RZ, R157 ;  /* 0x000000ffff757224 */ /* 0x000fe200078e009d */
[----:B------:R-:W-:Y:S01]  /*80f0*/  HMMA.16816.F32 R100, R16, R30, R112 ;  /* 0x0000001e1064723c */ /* 0x000fe20000001870 */
[----:B------:R-:W4:Y:S01]  /*8100*/  LDSM.16.MT88.4 R28, [R233+0xa800] ;  /* 0x00a80000e91c783b */ /* 0x000f220000004200 */
[----:B------:R-:W-:-:S02]  /*8110*/  FFMA.FTZ R118, R198, c[0x0][0x23c], -R8 ;  /* 0x00008f00c6767a23 */ /* 0x000fc40000010808 */
[----:B------:R-:W-:Y:S02]  /*8120*/  FFMA.FTZ R119, R185, c[0x0][0x23c], -R8 ;  /* 0x00008f00b9777a23 */ /* 0x000fe40000010808 */
[--C-:B------:R-:W-:Y:S02]  /*8130*/  FFMA.FTZ R116, R171, c[0x0][0x23c], -R2.reuse ;  /* 0x00008f00ab747a23 */ /* 0x100fe40000010802 */
[C---:B------:R-:W-:Y:S01]  /*8140*/  HMMA.16816.F32 R88, R16.reuse, R20, R80 ;  /* 0x000000141058723c */ /* 0x040fe20000001850 */
[--C-:B------:R-:W-:Y:S02]  /*8150*/  FFMA.FTZ R113, R205, c[0x0][0x23c], -R2.reuse ;  /* 0x00008f00cd717a23 */ /* 0x100fe40000010802 */
[----:B-1----:R-:W-:Y:S02]  /*8160*/  FFMA.FTZ R4, R176, c[0x0][0x23c], -R5 ;  /* 0x00008f00b0047a23 */ /* 0x002fe40000010805 */
[--C-:B------:R-:W-:Y:S02]  /*8170*/  FFMA.FTZ R114, R199, c[0x0][0x23c], -R2.reuse ;  /* 0x00008f00c7727a23 */ /* 0x100fe40000010802 */
[----:B------:R1:W1:Y:S01]  /*8180*/  MUFU.EX2 R249, R4 ;  /* 0x0000000400f97308 */ /* 0x0002620000000800 */
[----:B------:R-:W-:Y:S01]  /*8190*/  HMMA.16816.F32 R80, R16, R32, R44 ;  /* 0x000000201050723c */ /* 0x000fe2000000182c */
[----:B------:R-:W-:-:S02]  /*81a0*/  FFMA.FTZ R115, R191, c[0x0][0x23c], -R2 ;  /* 0x00008f00bf737a23 */ /* 0x000fc40000010802 */
[----:B------:R-:W-:-:S04]  /*81b0*/  FFMA.FTZ R112, R169, c[0x0][0x23c], -R5 ;  /* 0x00008f00a9707a23 */ /* 0x000fc80000010805 */
[----:B------:R-:W-:Y:S01]  /*81c0*/  MOV R47, R155 ;  /* 0x0000009b002f7202 */ /* 0x000fe20000000f00 */
[C---:B------:R-:W-:Y:S01]  /*81d0*/  HMMA.16816.F32 R84, R16.reuse, R22, R76 ;  /* 0x000000161054723c */ /* 0x040fe2000000184c */
[----:B------:R-:W-:Y:S01]  /*81e0*/  LDSM.16.MT88.4 R20, [R234+0xa800] ;  /* 0x00a80000ea14783b */ /* 0x000fe20000004200 */
[----:B------:R-:W-:Y:S01]  /*81f0*/  IMAD.MOV.U32 R45, RZ, RZ, R154 ;  /* 0x000000ffff2d7224 */ /* 0x000fe200078e009a */
[----:B------:R-:W-:Y:S01]  /*8200*/  MOV R46, R156 ;  /* 0x0000009c002e7202 */ /* 0x000fe20000000f00 */
[----:B------:R3:W-:Y:S01]  /*8210*/  MUFU.EX2 R154, R6 ;  /* 0x00000006009a7308 */ /* 0x0007e20000000800 */
[----:B------:R-:W-:Y:S01]  /*8220*/  MOV R44, R158 ;  /* 0x0000009e002c7202 */ /* 0x000fe20000000f00 */
[----:B-1----:R-:W-:Y:S02]  /*8230*/  FFMA.FTZ R4, R220, c[0x0][0x23c], -R2 ;  /* 0x00008f00dc047a23 */ /* 0x002fe40000010802 */
[----:B------:R-:W-:Y:S01]  /*8240*/  HMMA.16816.F32 R76, R16, R34, R36 ;  /* 0x00000022104c723c */ /* 0x000fe20000001824 */
[----:B------:R-:W1:Y:S01]  /*8250*/  LDSM.16.MT88.4 R32, [R235+0xa800] ;  /* 0x00a80000eb20783b */ /* 0x000e620000004200 */
[----:B------:R-:W-:Y:S01]  /*8260*/  IMAD.MOV.U32 R220, RZ, RZ, R139 ;  /* 0x000000ffffdc7224 */ /* 0x000fe200078e008b */
[----:B------:R-:W-:Y:S01]  /*8270*/  MOV R139, R200 ;  /* 0x000000c8008b7202 */ /* 0x000fe20000000f00 */
[----:B------:R4:W-:Y:S03]  /*8280*/  MUFU.EX2 R155, R4 ;  /* 0x00000004009b7308 */ /* 0x0009e60000000800 */
[----:B--2---:R-:W-:Y:S01]  /*8290*/  F2FP.PACK_AB R16, R247, R214 ;  /* 0x000000d6f710723e */ /* 0x004fe200000000ff */
[----:B------:R-:W-:Y:S01]  /*82a0*/  FFMA.FTZ R37, R223, c[0x0][0x23c], -R8 ;  /* 0x00008f00df257a23 */ /* 0x000fe20000010808 */
[----:B------:R-:W-:Y:S01]  /*82b0*/  F2FP.PACK_AB R18, R249, R248 ;  /* 0x000000f8f912723e */ /* 0x000fe200000000ff */
[----:B------:R-:W-:-:S02]  /*82c0*/  FFMA.FTZ R39, R206, c[0x0][0x23c], -R0 ;  /* 0x00008f00ce277a23 */ /* 0x000fc40000010800 */
[----:B---3--:R-:W-:Y:S02]  /*82d0*/  FFMA.FTZ R6, R228, c[0x0][0x23c], -R0 ;  /* 0x00008f00e4067a23 */ /* 0x008fe40000010800 */
[--C-:B------:R-:W-:Y:S02]  /*82e0*/  FFMA.FTZ R36, R211, c[0x0][0x23c], -R2.reuse ;  /* 0x00008f00d3247a23 */ /* 0x100fe40000010802 */
[----:B------:R-:W-:Y:S01]  /*82f0*/  MUFU.EX2 R127, R6 ;  /* 0x00000006007f7308 */ /* 0x000fe20000000800 */
[----:B------:R-:W-:Y:S02]  /*8300*/  FFMA.FTZ R38, R204, c[0x0][0x23c], -R5 ;  /* 0x00008f00cc267a23 */ /* 0x000fe40000010805 */
[----:B----4-:R-:W-:Y:S01]  /*8310*/  FFMA.FTZ R4, R210, c[0x0][0x23c], -R2 ;  /* 0x00008f00d2047a23 */ /* 0x010fe20000010802 */
[----:B------:R-:W-:-:S04]  /*8320*/  MOV R210, R130 ;  /* 0x0000008200d27202 */ /* 0x000fc80000000f00 */
[----:B------:R2:W3:Y:S02]  /*8330*/  MUFU.EX2 R209, R4 ;  /* 0x0000000400d17308 */ /* 0x0004e40000000800 */
[----:B--2---:R-:W-:Y:S01]  /*8340*/  FFMA.FTZ R4, R179, c[0x0][0x23c], -R2 ;  /* 0x00008f00b3047a23 */ /* 0x004fe20000010802 */
[----:B---3--:R-:W-:-:S05]  /*8350*/  F2FP.PACK_AB R17, R209, R155 ;  /* 0x0000009bd111723e */ /* 0x008fca00000000ff */
[----:B------:R-:W2:Y:S02]  /*8360*/  MUFU.EX2 R153, R4 ;  /* 0x0000000400997308 */ /* 0x000ea40000000800 */
[----:B--2---:R-:W-:Y:S01]  /*8370*/  F2FP.PACK_AB R19, R154, R153 ;  /* 0x000000999a13723e */ /* 0x004fe200000000ff */
[----:B------:R-:W-:-:S05]  /*8380*/  FFMA.FTZ R4, R246, c[0x0][0x23c], -R8 ;  /* 0x00008f00f6047a23 */ /* 0x000fca0000010808 */
[----:B------:R2:W-:Y:S01]  /*8390*/  MUFU.EX2 R130, R4 ;  /* 0x0000000400827308 */ /* 0x0005e20000000800 */
[C---:B------:R-:W-:Y:S07]  /*83a0*/  HMMA.16816.F32 R180, R16.reuse, R26, R60 ;  /* 0x0000001a10b4723c */ /* 0x040fee000000183c */
[----:B------:R-:W-:Y:S01]  /*83b0*/  MOV R61, R131 ;  /* 0x00000083003d7202 */ /* 0x000fe20000000f00 */
[----:B------:R-:W-:Y:S01]  /*83c0*/  HMMA.16816.F32 R156, R16, R28, R72 ;  /* 0x0000001c109c723c */ /* 0x000fe20000001848 */
[----:B------:R-:W-:Y:S01]  /*83d0*/  IMAD.MOV.U32 R63, RZ, RZ, R133 ;  /* 0x000000ffff3f7224 */ /* 0x000fe200078e0085 */
[----:B------:R-:W-:Y:S01]  /*83e0*/  MOV R62, R132 ;  /* 0x00000084003e7202 */ /* 0x000fe20000000f00 */
[----:B------:R-:W-:-:S02]  /*83f0*/  IMAD.MOV.U32 R60, RZ, RZ, R129 ;  /* 0x000000ffff3c7224 */ /* 0x000fc400078e0081 */
[----:B--2---:R-:W-:Y:S02]  /*8400*/  FFMA.FTZ R4, R230, c[0x0][0x23c], -R8 ;  /* 0x00008f00e6047a23 */ /* 0x004fe40000010808 */
[----:B------:R-:W-:Y:S01]  /*8410*/  MOV R74, R165 ;  /* 0x000000a5004a7202 */ /* 0x000fe20000000f00 */
[----:B------:R-:W-:Y:S01]  /*8420*/  IMAD.MOV.U32 R73, RZ, RZ, R167 ;  /* 0x000000ffff497224 */ /* 0x000fe200078e00a7 */
[----:B------:R-:W-:Y:S01]  /*8430*/  MOV R72, R166 ;  /* 0x000000a600487202 */ /* 0x000fe20000000f00 */
[----:B------:R2:W-:Y:S01]  /*8440*/  MUFU.EX2 R131, R4 ;  /* 0x0000000400837308 */ /* 0x0005e20000000800 */
[----:B------:R-:W-:Y:S01]  /*8450*/  HMMA.16816.F32 R164, R16, R30, R68 ;  /* 0x0000001e10a4723c */ /* 0x000fe20000001844 */
[----:B------:R-:W-:-:S06]  /*8460*/  MOV R75, R194 ;  /* 0x000000c2004b7202 */ /* 0x000fcc0000000f00 */
[----:B------:R-:W-:Y:S01]  /*8470*/  IMAD.MOV.U32 R70, RZ, RZ, R149 ;  /* 0x000000ffff467224 */ /* 0x000fe200078e0095 */
[----:B------:R-:W-:Y:S01]  /*8480*/  MOV R69, R135 ;  /* 0x0000008700457202 */ /* 0x000fe20000000f00 */
[----:B-1----:R-:W-:Y:S01]  /*8490*/  HMMA.16816.F32 R108, R16, R34, R40 ;  /* 0x00000022106c723c */ /* 0x002fe20000001828 */
[----:B------:R-:W-:Y:S02]  /*84a0*/  MOV R68, R134 ;  /* 0x0000008600447202 */ /* 0x000fe40000000f00 */
[----:B------:R-:W-:Y:S01]  /*84b0*/  MOV R71, R126 ;  /* 0x0000007e00477202 */ /* 0x000fe20000000f00 */
[----:B--2---:R-:W-:-:S03]  /*84c0*/  FFMA.FTZ R4, R229, c[0x0][0x23c], -R8 ;  /* 0x00008f00e5047a23 */ /* 0x004fc60000010808 */
[----:B------:R-:W-:Y:S01]  /*84d0*/  MOV R43, R10 ;  /* 0x0000000a002b7202 */ /* 0x000fe20000000f00 */
[C---:B------:R-:W-:Y:S01]  /*84e0*/  HMMA.16816.F32 R132, R16.reuse, R22, R52 ;  /* 0x000000161084723c */ /* 0x040fe20000001834 */
[----:B------:R-:W-:Y:S01]  /*84f0*/  FFMA.FTZ R10, R215, c[0x0][0x23c], -R5 ;  /* 0x00008f00d70a7a23 */ /* 0x000fe20000010805 */
[----:B------:R1:W-:Y:S05]  /*8500*/  MUFU.EX2 R149, R4 ;  /* 0x0000000400957308 */ /* 0x0003ea0000000800 */
[----:B------:R-:W-:Y:S01]  /*8510*/  IMAD.MOV.U32 R55, RZ, RZ, R148 ;  /* 0x000000ffff377224 */ /* 0x000fe200078e0094 */
[----:B------:R-:W-:Y:S01]  /*8520*/  HMMA.16816.F32 R192, R16, R20, R56 ;  /* 0x0000001410c0723c */ /* 0x000fe20000001838 */
[----:B------:R-:W-:Y:S01]  /*8530*/  IMAD.MOV.U32 R52, RZ, RZ, R11 ;  /* 0x000000ffff347224 */ /* 0x000fe200078e000b */
[----:B------:R-:W-:Y:S01]  /*8540*/  MOV R54, R9 ;  /* 0x0000000900367202 */ /* 0x000fe20000000f00 */
[----:B------:R-:W-:Y:S01]  /*8550*/  FFMA.FTZ R11, R219, c[0x0][0x23c], -R5 ;  /* 0x00008f00db0b7a23 */ /* 0x000fe20000010805 */
[----:B------:R-:W-:Y:S01]  /*8560*/  MOV R53, R7 ;  /* 0x0000000700357202 */ /* 0x000fe20000000f00 */
[----:B------:R-:W-:-:S02]  /*8570*/  FFMA.FTZ R7, R231, c[0x0][0x23c], -R0 ;  /* 0x00008f00e7077a23 */ /* 0x000fc40000010800 */
[----:B------:R-:W-:Y:S01]  /*8580*/  MOV R58, R203 ;  /* 0x000000cb003a7202 */ /* 0x000fe20000000f00 */
[----:B------:R-:W-:Y:S01]  /*8590*/  IMAD.MOV.U32 R57, RZ, RZ, R202 ;  /* 0x000000ffff397224 */ /* 0x000fe200078e00ca */
[----:B------:R-:W-:Y:S01]  /*85a0*/  MOV R56, R201 ;  /* 0x000000c900387202 */ /* 0x000fe20000000f00 */
[--C-:B-1----:R-:W-:Y:S01]  /*85b0*/  FFMA.FTZ R4, R226, c[0x0][0x23c], -R8.reuse ;  /* 0x00008f00e2047a23 */ /* 0x102fe20000010808 */
[C---:B------:R-:W-:Y:S01]  /*85c0*/  HMMA.16816.F32 R176, R16.reuse, R24, R64 ;  /* 0x0000001810b0723c */ /* 0x040fe20000001840 */
[----:B------:R-:W-:Y:S01]  /*85d0*/  MOV R59, R128 ;  /* 0x00000080003b7202 */ /* 0x000fe20000000f00 */
[----:B------:R-:W-:Y:S01]  /*85e0*/  FFMA.FTZ R9, R208, c[0x0][0x23c], -R5 ;  /* 0x00008f00d0097a23 */ /* 0x000fe20000010805 */
[----:B------:R1:W2:Y:S04]  /*85f0*/  MUFU.EX2 R148, R4 ;  /* 0x0000000400947308 */ /* 0x0002a80000000800 */
[--C-:B------:R-:W-:Y:S01]  /*8600*/  FFMA.FTZ R65, R212, c[0x0][0x23c], -R8.reuse ;  /* 0x00008f00d4417a23 */ /* 0x100fe20000010808 */
[----:B------:R-:W-:Y:S01]  /*8610*/  HMMA.16816.F32 R200, R16, R32, R48 ;  /* 0x0000002010c8723c */ /* 0x000fe20000001830 */
[----:B------:R-:W-:-:S02]  /*8620*/  FFMA.FTZ R64, R207, c[0x0][0x23c], -R8 ;  /* 0x00008f00cf407a23 */ /* 0x000fc40000010808 */
[----:B------:R-:W-:Y:S01]  /*8630*/  MUFU.EX2 R128, R7 ;  /* 0x0000000700807308 */ /* 0x000fe20000000800 */
[--C-:B------:R-:W-:Y:S02]  /*8640*/  FFMA.FTZ R66, R196, c[0x0][0x23c], -R5.reuse ;  /* 0x00008f00c4427a23 */ /* 0x100fe40000010805 */
[----:B------:R-:W-:Y:S02]  /*8650*/  FFMA.FTZ R67, R186, c[0x0][0x23c], -R5 ;  /* 0x00008f00ba437a23 */ /* 0x000fe40000010805 */
[----:B------:R-:W-:Y:S02]  /*8660*/  FFMA.FTZ R49, R216, c[0x0][0x23c], -R8 ;  /* 0x00008f00d8317a23 */ /* 0x000fe40000010808 */
[--C-:B------:R-:W-:Y:S02]  /*8670*/  FFMA.FTZ R51, R221, c[0x0][0x23c], -R0.reuse ;  /* 0x00008f00dd337a23 */ /* 0x100fe40000010800 */
[--C-:B-1----:R-:W-:Y:S02]  /*8680*/  FFMA.FTZ R4, R245, c[0x0][0x23c], -R0.reuse ;  /* 0x00008f00f5047a23 */ /* 0x102fe40000010800 */
[----:B------:R-:W-:-:S02]  /*8690*/  FFMA.FTZ R50, R218, c[0x0][0x23c], -R0 ;  /* 0x00008f00da327a23 */ /* 0x000fc40000010800 */
[----:B------:R1:W3:Y:S01]  /*86a0*/  MUFU.EX2 R129, R4 ;  /* 0x0000000400817308 */ /* 0x0002e20000000800 */
[----:B------:R-:W-:Y:S02]  /*86b0*/  FFMA.FTZ R48, R213, c[0x0][0x23c], -R0 ;  /* 0x00008f00d5307a23 */ /* 0x000fe40000010800 */
[--C-:B------:R-:W-:Y:S02]  /*86c0*/  FFMA.FTZ R8, R225, c[0x0][0x23c], -R2.reuse ;  /* 0x00008f00e1087a23 */ /* 0x100fe40000010802 */
[----:B------:R-:W-:Y:S01]  /*86d0*/  FFMA.FTZ R17, R217, c[0x0][0x23c], -R2 ;  /* 0x00008f00d9117a23 */ /* 0x000fe20000010802 */
[----:B--2---:R-:W-:Y:S01]  /*86e0*/  F2FP.PACK_AB R6, R148, R149 ;  /* 0x000000959406723e */ /* 0x004fe200000000ff */
[----:B------:R-:W-:Y:S02]  /*86f0*/  FFMA.FTZ R16, R224, c[0x0][0x23c], -R5 ;  /* 0x00008f00e0107a23 */ /* 0x000fe40000010805 */
[----:B-1----:R-:W-:Y:S02]  /*8700*/  FFMA.FTZ R4, R227, c[0x0][0x23c], -R0 ;  /* 0x00008f00e3047a23 */ /* 0x002fe40000010800 */
[----:B------:R-:W-:-:S02]  /*8710*/  FFMA.FTZ R0, R222, c[0x0][0x23c], -R2 ;  /* 0x00008f00de007a23 */ /* 0x000fc40000010802 */
[----:B------:R-:W-:Y:S01]  /*8720*/  FADD.FTZ R2, R52, R43 ;  /* 0x0000002b34027221 */ /* 0x000fe20000010000 */
[----:B------:R-:W-:Y:S01]  /*8730*/  MOV R52, R53 ;  /* 0x0000003500347202 */ /* 0x000fe20000000f00 */
[----:B------:R-:W-:Y:S01]  /*8740*/  IMAD.MOV.U32 R53, RZ, RZ, R54 ;  /* 0x000000ffff357224 */ /* 0x000fe200078e0036 */
[----:B------:R-:W-:Y:S01]  /*8750*/  MOV R54, R55 ;  /* 0x0000003700367202 */ /* 0x000fe20000000f00 */
[----:B------:R1:W2:Y:S01]  /*8760*/  MUFU.EX2 R126, R4 ;  /* 0x00000004007e7308 */ /* 0x0002a20000000800 */
        /* <DEDUP_REMOVED lines=21> */
[----:B------:R-:W4:Y:S01]  /*88c0*/  LDL.LU R117, [R1+0x28] ;  /* 0x0000280001757983 */ /* 0x000f220000300800 */
[----:B-1----:R-:W-:Y:S02]  /*88d0*/  F2FP.PACK_AB R4, R131, R130 ;  /* 0x000000828304723e */ /* 0x002fe400000000ff */
[----:B---3--:R-:W-:-:S02]  /*88e0*/  F2FP.PACK_AB R5, R128, R129 ;  /* 0x000000818005723e */ /* 0x008fc400000000ff */
[----:B--2---:R-:W-:Y:S01]  /*88f0*/  F2FP.PACK_AB R7, R126, R127 ;  /* 0x0000007f7e07723e */ /* 0x004fe200000000ff */
        /* <DEDUP_REMOVED lines=19> */
[----:B------:R-:W-:-:S02]  /*8a30*/  MOV R216, R61 ;  /* 0x0000003d00d87202 */ /* 0x000fc40000000f00 */
[----:B------:R-:W-:Y:S02]  /*8a40*/  MOV R226, R63 ;  /* 0x0000003f00e27202 */ /* 0x000fe40000000f00 */
[----:B------:R-:W-:Y:S01]  /*8a50*/  MOV R229, R68 ;  /* 0x0000004400e57202 */ /* 0x000fe20000000f00 */
[C---:B------:R-:W-:Y:S01]  /*8a60*/  HMMA.16816.F32 R60, R4.reuse, R30, R100 ;  /* 0x0000001e043c723c */ /* 0x040fe20000001864 */
[----:B------:R-:W-:Y:S02]  /*8a70*/  MOV R246, R70 ;  /* 0x0000004600f67202 */ /* 0x000fe40000000f00 */
[----:B------:R-:W-:Y:S02]  /*8a80*/  MOV R170, R71 ;  /* 0x0000004700aa7202 */ /* 0x000fe40000000f00 */
[----:B------:R-:W-:Y:S02]  /*8a90*/  MOV R197, R44 ;  /* 0x0000002c00c57202 */ /* 0x000fe40000000f00 */
[----:B------:R-:W-:Y:S01]  /*8aa0*/  MOV R206, R45 ;  /* 0x0000002d00ce7202 */ /* 0x000fe20000000f00 */
[C---:B------:R-:W-:Y:S08]  /*8ab0*/  HMMA.16816.F32 R68, R4.reuse, R28, R92 ;  /* 0x0000001c0444723c */ /* 0x040ff0000000185c */
[C---:B------:R-:W-:Y:S08]  /*8ac0*/  HMMA.16816.F32 R52, R4.reuse, R24, R104 ;  /* 0x000000180434723c */ /* 0x040ff00000001868 */
[C---:B------:R-:W-:Y:S08]  /*8ad0*/  HMMA.16816.F32 R44, R4.reuse, R26, R96 ;  /* 0x0000001a042c723c */ /* 0x040ff00000001860 */
[C---:B------:R-:W-:Y:S08]  /*8ae0*/  HMMA.16816.F32 R40, R4.reuse, R20, R88 ;  /* 0x000000140428723c */ /* 0x040ff00000001858 */
[C---:B------:R-:W-:Y:S08]  /*8af0*/  HMMA.16816.F32 R56, R4.reuse, R22, R84 ;  /* 0x000000160438723c */ /* 0x040ff00000001854 */
[----:B------:R-:W-:Y:S01]  /*8b00*/  HMMA.16816.F32 R32, R4, R34, R76 ;  /* 0x000000220420723c */ /* 0x000fe2000000184c */
[----:B------:R-:W-:Y:S01]  /*8b10*/  MOV R228, R175 ;  /* 0x000000af00e47202 */ /* 0x000fe20000000f00 */
[----:B------:R-:W-:Y:S01]  /*8b20*/  FADD.FTZ R2, R244, R2 ;  /* 0x00000002f4027221 */ /* 0x000fe20000010000 */
[----:B------:R1:W-:Y:S01]  /*8b30*/  MUFU.EX2 R80, R0 ;  /* 0x0000000000507308 */ /* 0x0003e20000000800 */
[----:B------:R-:W2:Y:S03]  /*8b40*/  LDSM.16.MT88.4 R24, [R233+0xb000] ;  /* 0x00b00000e918783b */ /* 0x000ea60000004200 */
[----:B------:R-:W-:Y:S01]  /*8b50*/  FADD.FTZ R4, R219, R215 ;  /* 0x000000d7db047221 */ /* 0x000fe20000010000 */
[----:B------:R-:W-:Y:S01]  /*8b60*/  MOV R219, R224 ;  /* 0x000000e000db7202 */ /* 0x000fe20000000f00 */
[----:B------:R-:W3:Y:S01]  /*8b70*/  LDSM.16.MT88.4 R20, [R236+0xb000] ;  /* 0x00b00000ec14783b */ /* 0x000ee20000004200 */
[----:B------:R-:W-:Y:S01]  /*8b80*/  MOV R215, R168 ;  /* 0x000000a800d77202 */ /* 0x000fe20000000f00 */
[----:B------:R-:W-:Y:S01]  /*8b90*/  IMAD.MOV.U32 R224, RZ, RZ, R184 ;  /* 0x000000ffffe07224 */ /* 0x000fe200078e00b8 */
[----:B------:R-:W-:Y:S01]  /*8ba0*/  MOV R168, R187 ;  /* 0x000000bb00a87202 */ /* 0x000fe20000000f00 */
[----:B------:R-:W-:Y:S01]  /*8bb0*/  IMAD.MOV.U32 R187, RZ, RZ, R218 ;  /* 0x000000ffffbb7224 */ /* 0x000fe200078e00da */
[----:B------:R-:W-:Y:S01]  /*8bc0*/  MOV R184, R213 ;  /* 0x000000d500b87202 */ /* 0x000fe20000000f00 */
[----:B------:R-:W-:Y:S01]  /*8bd0*/  FADD.FTZ R5, R219, R215 ;  /* 0x000000d7db057221 */ /* 0x000fe20000010000 */
[----:B------:R-:W-:Y:S01]  /*8be0*/  MOV R218, R241 ;  /* 0x000000f100da7202 */ /* 0x000fe20000000f00 */
[----:B------:R-:W-:Y:S01]  /*8bf0*/  IMAD.MOV.U32 R219, RZ, RZ, R224 ;  /* 0x000000ffffdb7224 */ /* 0x000fe200078e00e0 */
[----:B------:R-:W-:-:S02]  /*8c00*/  MOV R213, R243 ;  /* 0x000000f300d57202 */ /* 0x000fc40000000f00 */
[----:B------:R-:W-:Y:S02]  /*8c10*/  MOV R224, R168 ;  /* 0x000000a800e07202 */ /* 0x000fe40000000f00 */
[----:B------:R-:W-:Y:S01]  /*8c20*/  MOV R168, R184 ;  /* 0x000000b800a87202 */ /* 0x000fe20000000f00 */
[----:B------:R-:W-:Y:S02]  /*8c30*/  IMAD.MOV.U32 R184, RZ, RZ, R187 ;  /* 0x000000ffffb87224 */ /* 0x000fe400078e00bb */
[----:B----4-:R-:W-:Y:S02]  /*8c40*/  FADD.FTZ R117, R151, R117 ;  /* 0x0000007597757221 */ /* 0x010fe40000010000 */
[----:B------:R4:W5:Y:S04]  /*8c50*/  LDL.LU R151, [R1+0x114] ;  /* 0x0001140001977983 */ /* 0x0009680000300800 */
[----:B------:R-:W2:Y:S04]  /*8c60*/  LDL.LU R137, [R1+0xa8] ;  /* 0x0000a80001897983 */ /* 0x000ea80000300800 */
[----:B------:R-:W2:Y:S01]  /*8c70*/  LDL.LU R175, [R1+0xac] ;  /* 0x0000ac0001af7983 */ /* 0x000ea20000300800 */
[----:B-1----:R-:W-:Y:S01]  /*8c80*/  FADD.FTZ R0, R219, R117 ;  /* 0x00000075db007221 */ /* 0x002fe20000010000 */
[----:B------:R-:W-:Y:S02]  /*8c90*/  MUFU.EX2 R92, R16 ;  /* 0x00000010005c7308 */ /* 0x000fe40000000800 */
[----:B------:R-:W2:Y:S04]  /*8ca0*/  LDL.LU R241, [R1+0x110] ;  /* 0x0001100001f17983 */ /* 0x000ea80000300800 */
[----:B------:R-:W2:Y:S02]  /*8cb0*/  LDL.LU R243, [R1+0x10c] ;  /* 0x00010c0001f37983 */ /* 0x000ea40000300800 */
[----:B------:R-:W1:Y:S02]  /*8cc0*/  MUFU.EX2 R93, R11 ;  /* 0x0000000b005d7308 */ /* 0x000e640000000800 */
[----:B------:R-:W2:Y:S04]  /*8cd0*/  LDL.LU R244, [R1+0x108] ;  /* 0x0001080001f47983 */ /* 0x000ea80000300800 */
[----:B------:R-:W2:Y:S02]  /*8ce0*/  LDL.LU R187, [R1+0xb0] ;  /* 0x0000b00001bb7983 */ /* 0x000ea40000300800 */
[----:B------:R-:W-:Y:S02]  /*8cf0*/  MUFU.EX2 R94, R10 ;  /* 0x0000000a005e7308 */ /* 0x000fe40000000800 */
[----:B------:R-:W2:Y:S06]  /*8d00*/  LDL.LU R219, [R1+0x84] ;  /* 0x0000840001db7983 */ /* 0x000eac0000300800 */
[----:B------:R-:W1:Y:S08]  /*8d10*/  MUFU.EX2 R88, R9 ;  /* 0x0000000900587308 */ /* 0x000e700000000800 */
[----:B------:R1:W-:Y:S08]  /*8d20*/  MUFU.EX2 R84, R8 ;  /* 0x0000000800547308 */ /* 0x0003f00000000800 */
[----:B------:R3:W-:Y:S01]  /*8d30*/  MUFU.EX2 R77, R17 ;  /* 0x00000011004d7308 */ /* 0x0007e20000000800 */
[----:B-1----:R-:W-:Y:S04]  /*8d40*/  LDSM.16.MT88.4 R8, [R235+0xb000] ;  /* 0x00b00000eb08783b */ /* 0x002fe80000004200 */
[----:B---3--:R-:W1:Y:S01]  /*8d50*/  LDSM.16.MT88.4 R16, [R234+0xb000] ;  /* 0x00b00000ea10783b */ /* 0x008e620000004200 */
[----:B--2---:R-:W-:-:S03]  /*8d60*/  FADD.FTZ R28, R219, R4 ;  /* 0x00000004db1c7221 */ /* 0x004fc60000010000 */
[----:B------:R-:W2:Y:S01]  /*8d70*/  LDL.LU R219, [R1+0x74] ;  /* 0x0000740001db7983 */ /* 0x000ea20000300800 */
[----:B------:R-:W3:Y:S08]  /*8d80*/  MUFU.EX2 R78, R36 ;  /* 0x00000024004e7308 */ /* 0x000ef00000000800 */
[----:B------:R-:W-:Y:S08]  /*8d90*/  MUFU.EX2 R76, R37 ;  /* 0x00000025004c7308 */ /* 0x000ff00000000800 */
[----:B------:R-:W1:Y:S08]  /*8da0*/  MUFU.EX2 R49, R49 ;  /* 0x0000003100317308 */ /* 0x000e700000000800 */
[----:B------:R-:W-:Y:S08]  /*8db0*/  MUFU.EX2 R65, R65 ;  /* 0x0000004100417308 */ /* 0x000ff00000000800 */
[----:B------:R-:W-:Y:S08]  /*8dc0*/  MUFU.EX2 R64, R64 ;  /* 0x0000004000407308 */ /* 0x000ff00000000800 */
[----:B------:R-:W-:Y:S08]  /*8dd0*/  MUFU.EX2 R51, R51 ;  /* 0x0000003300337308 */ /* 0x000ff00000000800 */
[----:B------:R-:W1:Y:S08]  /*8de0*/  MUFU.EX2 R50, R50 ;  /* 0x0000003200327308 */ /* 0x000e700000000800 */
[----:B------:R-:W-:Y:S08]  /*8df0*/  MUFU.EX2 R48, R48 ;  /* 0x0000003000307308 */ /* 0x000ff00000000800 */
[----:B------:R-:W1:Y:S01]  /*8e00*/  MUFU.EX2 R31, R39 ;  /* 0x00000027001f7308 */ /* 0x000e620000000800 */
[----:B------:R-:W-:-:S02]  /*8e10*/  F2FP.PACK_AB R4, R93, R92 ;  /* 0x0000005c5d04723e */ /* 0x000fc400000000ff */
[----:B------:R-:W-:Y:S02]  /*8e20*/  F2FP.PACK_AB R6, R88, R94 ;  /* 0x0000005e5806723e */ /* 0x000fe400000000ff */
[----:B---3--:R-:W-:Y:S01]  /*8e30*/  F2FP.PACK_AB R7, R78, R77 ;  /* 0x0000004d4e07723e */ /* 0x008fe200000000ff */
[----:B------:R-:W-:Y:S02]  /*8e40*/  FADD.FTZ R2, R3, R2 ;  /* 0x0000000203027221 */ /* 0x000fe40000010000 */
[----:B------:R3:W-:Y:S01]  /*8e50*/  MUFU.EX2 R30, R38 ;  /* 0x00000026001e7308 */ /* 0x0007e20000000800 */
[----:B------:R-:W-:Y:S01]  /*8e60*/  FADD.FTZ R0, R150, R0 ;  /* 0x0000000096007221 */ /* 0x000fe20000010000 */
        /* <DEDUP_REMOVED lines=15> */
[----:B------:R-:W1:Y:S01]  /*8f60*/  MUFU.EX2 R118, R118 ;  /* 0x0000007600767308 */ /* 0x000e620000000800 */
[----:B------:R-:W-:Y:S01]  /*8f70*/  MOV R95, R175 ;  /* 0x000000af005f7202 */ /* 0x000fe20000000f00 */
[----:B------:R-:W-:Y:S01]  /*8f80*/  IMAD.MOV.U32 R204, RZ, RZ, R172 ;  /* 0x000000ffffcc7224 */ /* 0x000fe200078e00ac */
[----:B------:R4:W5:Y:S01]  /*8f90*/  LDL.LU R3, [R1+0x104] ;  /* 0x0001040001037983 */ /* 0x0009620000300800 */
[----:B------:R-:W-:Y:S01]  /*8fa0*/  IMAD.MOV.U32 R212, RZ, RZ, R136 ;  /* 0x000000ffffd47224 */ /* 0x000fe200078e0088 */
[----:B------:R-:W-:-:S02]  /*8fb0*/  MOV R230, R188 ;  /* 0x000000bc00e67202 */ /* 0x000fc40000000f00 */
[----:B------:R-:W-:Y:S01]  /*8fc0*/  LDSM.16.MT88.4 R136, [R234+0xb800] ;  /* 0x00b80000ea88783b */ /* 0x000fe20000004200 */
[----:B------:R-:W1:Y:S03]  /*8fd0*/  MUFU.EX2 R122, R122 ;  /* 0x0000007a007a7308 */ /* 0x000e660000000800 */
[----:B------:R4:W5:Y:S05]  /*8fe0*/  LDL.LU R150, [R1+0x100] ;  /* 0x0001000001967983 */ /* 0x00096a0000300800 */
[----:B------:R-:W1:Y:S08]  /*8ff0*/  MUFU.EX2 R113, R113 ;  /* 0x0000007100717308 */ /* 0x000e700000000800 */
        /* <DEDUP_REMOVED lines=9> */
[----:B------:R-:W1:Y:S01]  /*9090*/  MUFU.EX2 R125, R125 ;  /* 0x0000007d007d7308 */ /* 0x000e620000000800 */
[----:B--2---:R-:W-:Y:S01]  /*90a0*/  FADD.FTZ R29, R219, R5 ;  /* 0x00000005db1d7221 */ /* 0x004fe20000010000 */
[----:B------:R-:W-:-:S02]  /*90b0*/  F2FP.PACK_AB R5, R80, R84 ;  /* 0x000000545005723e */ /* 0x000fc400000000ff */
[----:B------:R-:W-:Y:S02]  /*90c0*/  MOV R219, R224 ;  /* 0x000000e000db7202 */ /* 0x000fe40000000f00 */
[----:B------:R-:W-:Y:S01]  /*90d0*/  MOV R224, R168 ;  /* 0x000000a800e07202 */ /* 0x000fe20000000f00 */
[----:B------:R-:W-:Y:S02]  /*90e0*/  IMAD.MOV.U32 R168, RZ, RZ, R184 ;  /* 0x000000ffffa87224 */ /* 0x000fe400078e00b8 */
[----:B------:R-:W-:Y:S01]  /*90f0*/  HMMA.16816.F32 R156, R4, R24, R156 ;  /* 0x00000018049c723c */ /* 0x000fe2000000189c */
[----:B------:R-:W-:Y:S02]  /*9100*/  FADD.FTZ R28, R219, R28 ;  /* 0x0000001cdb1c7221 */ /* 0x000fe40000010000 */
[----:B------:R-:W-:Y:S02]  /*9110*/  FADD.FTZ R2, R168, R2 ;  /* 0x00000002a8027221 */ /* 0x000fe40000010000 */
[----:B------:R-:W-:-:S03]  /*9120*/  FADD.FTZ R29, R224, R29 ;  /* 0x0000001de01d7221 */ /* 0x000fc60000010000 */
[----:B------:R-:W-:Y:S01]  /*9130*/  HMMA.16816.F32 R164, R4, R26, R164 ;  /* 0x0000001a04a4723c */ /* 0x000fe200000018a4 */
[----:B------:R-:W-:Y:S01]  /*9140*/  FADD.FTZ R28, R244, R28 ;  /* 0x0000001cf41c7221 */ /* 0x000fe20000010000 */
[----:B------:R-:W-:-:S06]  /*9150*/  MOV R184, R187 ;  /* 0x000000bb00b87202 */ /* 0x000fcc0000000f00 */
[----:B------:R-:W-:Y:S01]  /*9160*/  HMMA.16816.F32 R176, R4, R20, R176 ;  /* 0x0000001404b0723c */ /* 0x000fe200000018b0 */
[----:B------:R-:W-:-:S07]  /*9170*/  FADD.FTZ R2, R242, R2 ;  /* 0x00000002f2027221 */ /* 0x000fce0000010000 */
[----:B------:R-:W-:Y:S01]  /*9180*/  HMMA.16816.F32 R180, R4, R22, R180 ;  /* 0x0000001604b4723c */ /* 0x000fe200000018b4 */
[----:B------:R-:W-:-:S07]  /*9190*/  MOV R187, R228 ;  /* 0x000000e400bb7202 */ /* 0x000fce0000000f00 */
[----:B-1----:R-:W-:Y:S01]  /*91a0*/  HMMA.16816.F32 R192, R4, R16, R192 ;  /* 0x0000001004c0723c */ /* 0x002fe200000018c0 */
[----:B------:R-:W-:-:S07]  /*91b0*/  FADD.FTZ R29, R243, R29 ;  /* 0x0000001df31d7221 */ /* 0x000fce0000010000 */
[C---:B------:R-:W-:Y:S08]  /*91c0*/  HMMA.16816.F32 R132, R4.reuse, R18, R132 ;  /* 0x000000120484723c */ /* 0x040ff00000001884 */
[C---:B------:R-:W-:Y:S08]  /*91d0*/  HMMA.16816.F32 R200, R4.reuse, R8, R200 ;  /* 0x0000000804c8723c */ /* 0x040ff000000018c8 */
[----:B---3--:R-:W-:Y:S01]  /*91e0*/  HMMA.16816.F32 R36, R4, R10, R108 ;  /* 0x0000000a0424723c */ /* 0x008fe2000000186c */
[----:B------:R-:W1:Y:S06]  /*91f0*/  LDSM.16.MT88.4 R168, [R233+0xb800] ;  /* 0x00b80000e9a8783b */ /* 0x000e6c0000004200 */
[----:B------:R-:W-:-:S02]  /*9200*/  F2FP.PACK_AB R4, R49, R76 ;  /* 0x0000004c3104723e */ /* 0x000fc400000000ff */
[----:B------:R-:W-:Y:S02]  /*9210*/  F2FP.PACK_AB R5, R50, R51 ;  /* 0x000000333205723e */ /* 0x000fe400000000ff */
[----:B------:R-:W-:Y:S02]  /*9220*/  F2FP.PACK_AB R6, R64, R65 ;  /* 0x000000414006723e */ /* 0x000fe400000000ff */
[----:B------:R-:W-:Y:S01]  /*9230*/  F2FP.PACK_AB R7, R31, R48 ;  /* 0x000000301f07723e */ /* 0x000fe200000000ff */
[----:B------:R-:W-:Y:S01]  /*9240*/  FADD.FTZ R2, R196, R2 ;  /* 0x00000002c4027221 */ /* 0x000fe20000010000 */
[----:B------:R-:W-:Y:S02]  /*9250*/  MOV R224, R184 ;  /* 0x000000b800e07202 */ /* 0x000fe40000000f00 */
[----:B------:R-:W-:Y:S01]  /*9260*/  MOV R219, R187 ;  /* 0x000000bb00db7202 */ /* 0x000fe20000000f00 */
[----:B------:R-:W-:Y:S01]  /*9270*/  IMAD.MOV.U32 R228, RZ, RZ, R152 ;  /* 0x000000ffffe47224 */ /* 0x000fe200078e0098 */
[----:B------:R-:W2:Y:S01]  /*9280*/  LDSM.16.MT88.4 R184, [R236+0xb800] ;  /* 0x00b80000ecb8783b */ /* 0x000ea20000004200 */
[C---:B------:R-:W-:Y:S01]  /*9290*/  HMMA.16816.F32 R40, R4.reuse, R16, R40 ;  /* 0x000000100428723c */ /* 0x040fe20000001828 */
[----:B------:R-:W3:Y:S02]  /*92a0*/  MUFU.EX2 R116, R116 ;  /* 0x0000007400747308 */ /* 0x000ee40000000800 */
[----:B------:R4:W5:Y:S04]  /*92b0*/  LDL.LU R152, [R1+0xfc] ;  /* 0x0000fc0001987983 */ /* 0x0009680000300800 */
[----:B------:R-:W-:Y:S01]  /*92c0*/  FADD.FTZ R17, R222, R28 ;  /* 0x0000001cde117221 */ /* 0x000fe20000010000 */
[C---:B------:R-:W-:Y:S01]  /*92d0*/  HMMA.16816.F32 R72, R4.reuse, R8, R72 ;  /* 0x000000080448723c */ /* 0x040fe20000001848 */
[----:B------:R-:W-:Y:S01]  /*92e0*/  FADD.FTZ R16, R225, R29 ;  /* 0x0000001de1107221 */ /* 0x000fe20000010000 */
[----:B------:R-:W1:Y:S01]  /*92f0*/  MUFU.EX2 R112, R112 ;  /* 0x0000007000707308 */ /* 0x000e620000000800 */
[----:B------:R4:W5:Y:S04]  /*9300*/  LDL.LU R244, [R1+0xf8] ;  /* 0x0000f80001f47983 */ /* 0x0009680000300800 */
[----:B------:R-:W-:Y:S01]  /*9310*/  FADD.FTZ R9, R208, R17 ;  /* 0x00000011d0097221 */ /* 0x000fe20000010000 */
[----:B------:R-:W-:Y:S01]  /*9320*/  MOV R208, R219 ;  /* 0x000000db00d07202 */ /* 0x000fe20000000f00 */
[----:B------:R-:W-:Y:S01]  /*9330*/  FADD.FTZ R17, R215, R2 ;  /* 0x00000002d7117221 */ /* 0x000fe20000010000 */
[----:B------:R-:W-:Y:S01]  /*9340*/  MOV R219, R197 ;  /* 0x000000c500db7202 */ /* 0x000fe20000000f00 */
[----:B------:R-:W-:Y:S01]  /*9350*/  FADD.FTZ R8, R241, R16 ;  /* 0x00000010f1087221 */ /* 0x000fe20000010000 */
[C---:B------:R-:W-:Y:S01]  /*9360*/  HMMA.16816.F32 R68, R4.reuse, R24, R68 ;  /* 0x000000180444723c */ /* 0x040fe20000001844 */
[----:B------:R-:W-:Y:S01]  /*9370*/  IMAD.MOV.U32 R215, RZ, RZ, R224 ;  /* 0x000000ffffd77224 */ /* 0x000fe200078e00e0 */
[----:B------:R-:W-:Y:S01]  /*9380*/  MOV R224, R206 ;  /* 0x000000ce00e07202 */ /* 0x000fe20000000f00 */
[----:B------:R-:W-:Y:S01]  /*9390*/  FADD.FTZ R16, R240, R0 ;  /* 0x00000000f0107221 */ /* 0x000fe20000010000 */
[----:B------:R-:W-:Y:S01]  /*93a0*/  MOV R206, R218 ;  /* 0x000000da00ce7202 */ /* 0x000fe20000000f00 */
[----:B------:R-:W-:Y:S01]  /*93b0*/  IMAD.MOV.U32 R197, RZ, RZ, R213 ;  /* 0x000000ffffc57224 */ /* 0x000fe200078e00d5 */
[----:B------:R-:W-:Y:S01]  /*93c0*/  MOV R213, R245 ;  /* 0x000000f500d57202 */ /* 0x000fe20000000f00 */
[----:B------:R-:W-:Y:S01]  /*93d0*/  FADD.FTZ R0, R215, R8 ;  /* 0x00000008d7007221 */ /* 0x000fe20000010000 */
[----:B------:R-:W-:Y:S01]  /*93e0*/  HMMA.16816.F32 R60, R4, R26, R60 ;  /* 0x0000001a043c723c */ /* 0x000fe2000000183c */
[----:B------:R-:W-:-:S07]  /*93f0*/  FADD.FTZ R2, R208, R9 ;  /* 0x00000009d0027221 */ /* 0x000fce0000010000 */
[----:B------:R-:W-:Y:S01]  /*9400*/  HMMA.16816.F32 R52, R4, R20, R52 ;  /* 0x000000140434723c */ /* 0x000fe20000001834 */
[----:B------:R-:W-:-:S07]  /*9410*/  IMAD.MOV.U32 R218, RZ, RZ, R207 ;  /* 0x000000ffffda7224 */ /* 0x000fce00078e00cf */
[----:B------:R-:W-:Y:S01]  /*9420*/  HMMA.16816.F32 R44, R4, R22, R44 ;  /* 0x00000016042c723c */ /* 0x000fe2000000182c */
[----:B------:R-:W-:-:S07]  /*9430*/  FADD.FTZ R0, R206, R0 ;  /* 0x00000000ce007221 */ /* 0x000fce0000010000 */
[----:B------:R-:W-:Y:S01]  /*9440*/  HMMA.16816.F32 R56, R4, R18, R56 ;  /* 0x000000120438723c */ /* 0x000fe20000001838 */
[----:B------:R-:W-:-:S07]  /*9450*/  FADD.FTZ R2, R197, R2 ;  /* 0x00000002c5027221 */ /* 0x000fce0000010000 */
[----:B------:R-:W-:Y:S01]  /*9460*/  HMMA.16816.F32 R32, R4, R10, R32 ;  /* 0x0000000a0420723c */ /* 0x000fe20000001820 */
[----:B------:R-:W-:Y:S01]  /*9470*/  FADD.FTZ R0, R239, R0 ;  /* 0x00000000ef007221 */ /* 0x000fe20000010000 */
[----:B------:R-:W-:Y:S01]  /*9480*/  MOV R222, R146 ;  /* 0x0000009200de7202 */ /* 0x000fe20000000f00 */
[----:B------:R-:W1:Y:S04]  /*9490*/  LDSM.16.MT88.4 R20, [R235+0xb800] ;  /* 0x00b80000eb14783b */ /* 0x000e680000004200 */
[----:B------:R-:W-:Y:S01]  /*94a0*/  FADD.FTZ R5, R219, R17 ;  /* 0x00000011db057221 */ /* 0x000fe20000010000 */
[----:B------:R-:W-:Y:S01]  /*94b0*/  MOV R225, R162 ;  /* 0x000000a200e17202 */ /* 0x000fe20000000f00 */
[----:B------:R-:W-:Y:S01]  /*94c0*/  FADD.FTZ R4, R224, R16 ;  /* 0x00000010e0047221 */ /* 0x000fe20000010000 */
[----:B------:R4:W5:Y:S01]  /*94d0*/  LDL.LU R243, [R1+0xf4] ;  /* 0x0000f40001f37983 */ /* 0x0009620000300800 */
[----:B------:R-:W-:-:S02]  /*94e0*/  FADD.FTZ R5, R213, R5 ;  /* 0x00000005d5057221 */ /* 0x000fc40000010000 */
[----:B------:R-:W-:Y:S02]  /*94f0*/  FADD.FTZ R4, R218, R4 ;  /* 0x00000004da047221 */ /* 0x000fe40000010000 */
        /* <DEDUP_REMOVED lines=14> */
[----:B------:R4:W5:Y:S01]  /*95e0*/  LDL.LU R242, [R1+0xf0] ;  /* 0x0000f00001f27983 */ /* 0x0009620000300800 */
[----:B------:R-:W-:-:S02]  /*95f0*/  FADD.FTZ R2, R12, R2 ;  /* 0x000000020c027221 */ /* 0x000fc40000010000 */
[----:B------:R-:W-:Y:S01]  /*9600*/  FADD.FTZ R5, R95, R5 ;  /* 0x000000055f057221 */ /* 0x000fe20000010000 */
[----:B------:R-:W-:Y:S01]  /*9610*/  MOV R213, R216 ;  /* 0x000000d800d57202 */ /* 0x000fe20000000f00 */
[----:B------:R-:W-:Y:S02]  /*9620*/  FADD.FTZ R4, R205, R4 ;  /* 0x00000004cd047221 */ /* 0x000fe40000010000 */
[----:B------:R-:W-:Y:S02]  /*9630*/  IMAD.MOV.U32 R224, RZ, RZ, R226 ;  /* 0x000000ffffe07224 */ /* 0x000fe400078e00e2 */
[----:B------:R-:W-:Y:S01]  /*9640*/  IMAD.MOV.U32 R218, RZ, RZ, R198 ;  /* 0x000000ffffda7224 */ /* 0x000fe200078e00c6 */
        /* <DEDUP_REMOVED lines=9> */
[----:B------:R-:W-:Y:S01]  /*96e0*/  IMAD.MOV.U32 R216, RZ, RZ, R246 ;  /* 0x000000ffffd87224 */ /* 0x000fe200078e00f6 */
[----:B------:R-:W-:Y:S01]  /*96f0*/  MOV R210, R174 ;  /* 0x000000ae00d27202 */ /* 0x000fe20000000f00 */
[----:B------:R-:W-:Y:S01]  /*9700*/  FADD.FTZ R2, R204, R2 ;  /* 0x00000002cc027221 */ /* 0x000fe20000010000 */
[----:B------:R4:W5:Y:S01]  /*9710*/  LDL.LU R240, [R1+0xe8] ;  /* 0x0000e80001f07983 */ /* 0x0009620000300800 */
[----:B------:R-:W-:Y:S02]  /*9720*/  FADD.FTZ R5, R215, R5 ;  /* 0x00000005d7057221 */ /* 0x000fe40000010000 */
        /* <DEDUP_REMOVED lines=23> */
[----:B------:R-:W-:Y:S02]  /*98a0*/  IMAD.MOV.U32 R246, RZ, RZ, R189 ;  /* 0x000000fffff67224 */ /* 0x000fe400078e00bd */
[----:B------:R-:W-:Y:S02]  /*98b0*/  FADD.FTZ R5, R226, R5 ;  /* 0x00000005e2057221 */ /* 0x000fe40000010000 */
[----:B------:R-:W-:Y:S02]  /*98c0*/  FADD.FTZ R4, R251, R4 ;  /* 0x00000004fb047221 */ /* 0x000fe40000010000 */
[----:B------:R-:W-:Y:S02]  /*98d0*/  IMAD.MOV.U32 R220, RZ, RZ, R147 ;  /* 0x000000ffffdc7224 */ /* 0x000fe400078e0093 */
        /* <DEDUP_REMOVED lines=52> */
[----:B---3--:R-:W-:Y:S02]  /*9c20*/  FADD.FTZ R0, R116, R0 ;  /* 0x0000000074007221 */ /* 0x008fe40000010000 */
[----:B-1----:R-:W-:Y:S01]  /*9c30*/  FADD.FTZ R2, R112, R2 ;  /* 0x0000000270027221 */ /* 0x002fe20000010000 */
        /* <DEDUP_REMOVED lines=14> */
[C---:B--2---:R-:W-:Y:S08]  /*9d20*/  HMMA.16816.F32 R176, R140.reuse, R184, R176 ;  /* 0x000000b88cb0723c */ /* 0x044ff000000018b0 */
        /* <DEDUP_REMOVED lines=14> */
[----:B----4-:R-:W2:Y:S04]  /*9e10*/  LDL.64 R228, [R1+0x48] ;  /* 0x0000480001e47983 */ /* 0x010ea80000100a00 */
        /* <DEDUP_REMOVED lines=25> */
[----:B-----5:R-:W-:Y:S04]  /*9fb0*/  STL [R1+0xc8], R3 ;  /* 0x0000c80301007387 */ /* 0x020fe80000100800 */
[----:B------:R-:W-:Y:S01]  /*9fc0*/  BAR.SYNC.DEFER_BLOCKING 0x0 ;  /* 0x0000000000007b1d */ /* 0x000fe20000010000 */
[----:B--2---:R-:W-:Y:S01]  /*9fd0*/  ISETP.GE.AND P1, PT, R228, c[0x0][0x220], PT ;  /* 0x00008800e4007a0c */ /* 0x004fe20003f26270 */
[----:B---3--:R-:W-:-:S05]  /*9fe0*/  IMAD.WIDE.U32 R4, R4, UR28, R230 ;  /* 0x0000001c04047c25 */ /* 0x008fca000f8e00e6 */
[----:B------:R-:W-:-:S07]  /*9ff0*/  IADD3 R5, R5, UR6, RZ ;  /* 0x0000000605057c10 */ /* 0x000fce000fffe0ff */
[----:B------:R-:W-:Y:S01]  /*a000*/  @!P1 MOV R10, c[0x0][0x1a4] ;  /* 0x00006900000a9a02 */ /* 0x000fe20000000f00 */
[----:B------:R-:W-:Y:S01]  /*a010*/  @!P1 IMAD.MOV.U32 R22, RZ, RZ, c[0x0][0x1a4] ;  /* 0x00006900ff169624 */ /* 0x000fe200078e00ff */
[-C--:B------:R-:W-:Y:S01]  /*a020*/  @!P1 LEA R2, P2, R2, R4.reuse, 0x5 ;  /* 0x0000000402029211 */ /* 0x080fe200078428ff */
[--C-:B------:R-:W-:Y:S01]  /*a030*/  @!P1 IMAD.MOV.U32 R9, RZ, RZ, R5.reuse ;  /* 0x000000ffff099224 */ /* 0x100fe200078e0005 */
[----:B------:R-:W-:Y:S01]  /*a040*/  @!P1 IADD3 R0, P3, R4, UR30, RZ ;  /* 0x0000001e04009c10 */ /* 0x000fe2000ff7e0ff */
[--C-:B------:R-:W-:Y:S01]  /*a050*/  @!P1 IMAD.MOV.U32 R21, RZ, RZ, R5.reuse ;  /* 0x000000ffff159224 */ /* 0x100fe200078e0005 */
[----:B------:R-:W-:Y:S01]  /*a060*/  @!P1 LEA R6, P0, R6, R4, 0x6 ;  /* 0x0000000406069211 */ /* 0x000fe200078030ff */
[----:B------:R-:W-:Y:S01]  /*a070*/  @!P1 IMAD.MOV.U32 R18, RZ, RZ, R4 ;  /* 0x000000ffff129224 */ /* 0x000fe200078e0004 */
[----:B------:R-:W-:Y:S01]  /*a080*/  @!P1 LEA.HI.X R10, R7, R5, R10, 0x5, P2 ;  /* 0x00000005070a9211 */ /* 0x000fe200010f2c0a */
[----:B------:R-:W-:Y:S01]  /*a090*/  @!P1 IMAD.MOV.U32 R19, RZ, RZ, R5 ;  /* 0x000000ffff139224 */ /* 0x000fe200078e0005 */
[----:B------:R-:W-:Y:S01]  /*a0a0*/  @!P1 IADD3.X R7, R5, UR29, RZ, P3, !PT ;  /* 0x0000001d05079c10 */ /* 0x000fe20009ffe4ff */
[----:B------:R-:W-:Y:S01]  /*a0b0*/  @P1 STS.128 [R244+0x8000], RZ ;  /* 0x008000fff4001388 */ /* 0x000fe20000000c00 */
[----:B------:R-:W-:-:S02]  /*a0c0*/  @!P1 LEA R28, P2, R0, c[0x0][0x170], 0x1 ;  /* 0x00005c00001c9a11 */ /* 0x000fc400078408ff */
[----:B------:R-:W-:Y:S01]  /*a0d0*/  @!P1 LEA.HI.X R22, R8, R5, R22, 0x6, P0 ;  /* 0x0000000508169211 */ /* 0x000fe200000f3416 */
[----:B------:R-:W-:Y:S01]  /*a0e0*/  @!P1 IMAD.MOV.U32 R8, RZ, RZ, R4 ;  /* 0x000000ffff089224 */ /* 0x000fe200078e0004 */
[----:B------:R-:W-:Y:S02]  /*a0f0*/  @!P1 LEA R26, P0, R2, c[0x0][0x170], 0x1 ;  /* 0x00005c00021a9a11 */ /* 0x000fe400078008ff */
[----:B------:R-:W-:Y:S01]  /*a100*/  @!P1 LEA.HI.X R29, R0, c[0x0][0x174], R7, 0x1, P2 ;  /* 0x00005d00001d9a11 */ /* 0x000fe200010f0c07 */
[----:B------:R-:W-:Y:S01]  /*a110*/  IMAD.U32 R0, RZ, RZ, UR12 ;  /* 0x0000000cff007e24 */ /* 0x000fe2000f8e00ff */
[----:B------:R-:W-:Y:S01]  /*a120*/  @!P1 LEA.HI.X R27, R2, c[0x0][0x174], R10, 0x1, P0 ;  /* 0x00005d00021b9a11 */ /* 0x000fe200000f0c0a */
[----:B------:R-:W-:Y:S01]  /*a130*/  IMAD.U32 R10, RZ, RZ, UR12 ;  /* 0x0000000cff0a7e24 */ /* 0x000fe2000f8e00ff */
[----:B------:R-:W-:Y:S01]  /*a140*/  @!P1 LEA R16, P4, R4, c[0x0][0x170], 0x1 ;  /* 0x00005c0004109a11 */ /* 0x000fe200078808ff */
[----:B------:R-:W-:Y:S01]  /*a150*/  @!P1 IMAD.WIDE.U32 R8, R0, 0x50, R8 ;  /* 0x0000005000089825 */ /* 0x000fe200078e0008 */
[----:B------:R-:W-:-:S02]  /*a160*/  @!P1 MOV R20, R4 ;  /* 0x0000000400149202 */ /* 0x000fc40000000f00 */
[----:B------:R-:W-:Y:S01]  /*a170*/  @!P1 LEA R24, P0, R6, c[0x0][0x170], 0x1 ;  /* 0x00005c0006189a11 */ /* 0x000fe200078008ff */
[----:B------:R-:W-:Y:S01]  /*a180*/  IMAD.U32 R2, RZ, RZ, UR12 ;  /* 0x0000000cff027e24 */ /* 0x000fe2000f8e00ff */
[----:B------:R-:W-:Y:S01]  /*a190*/  @!P1 MOV R0, c[0x0][0x1a4] ;  /* 0x0000690000009a02 */ /* 0x000fe20000000f00 */
[----:B------:R-:W-:Y:S01]  /*a1a0*/  IMAD.U32 R7, RZ, RZ, UR12 ;  /* 0x0000000cff077e24 */ /* 0x000fe2000f8e00ff */
[--C-:B------:R-:W-:Y:S01]  /*a1b0*/  @!P1 LEA.HI.X R17, R4, c[0x0][0x174], R5.reuse, 0x1, P4 ;  /* 0x00005d0004119a11 */ /* 0x100fe200020f0c05 */
[----:B------:R-:W-:Y:S01]  /*a1c0*/  @!P1 IMAD.WIDE.U32 R10, R10, 0x30, R4 ;  /* 0x000000300a0a9825 */ /* 0x000fe200078e0004 */
[----:B------:R-:W-:-:S03]  /*a1d0*/  @!P1 LEA.HI.X R25, R6, c[0x0][0x174], R22, 0x1, P0 ;  /* 0x00005d0006199a11 */ /* 0x000fc600000f0c16 */
[----:B------:R-:W-:Y:S01]  /*a1e0*/  @!P1 IMAD.WIDE.U32 R4, R2, 0x70, R20 ;  /* 0x0000007002049825 */ /* 0x000fe200078e0014 */
[----:B------:R-:W-:Y:S01]  /*a1f0*/  @!P1 LEA R22, P4, R10, c[0x0][0x170], 0x1 ;  /* 0x00005c000a169a11 */ /* 0x000fe200078808ff */
[----:B------:R-:W-:Y:S01]  /*a200*/  @!PT LDS RZ, [RZ] ;  /* 0x00000000fffff984 */ /* 0x000fe20000000800 */
[----:B------:R-:W-:Y:S01]  /*a210*/  @!PT LDS RZ, [RZ] ;  /* 0x00000000fffff984 */ /* 0x000fe20000000800 */
[----:B------:R-:W-:Y:S01]  /*a220*/  @!PT LDS RZ, [RZ] ;  /* 0x00000000fffff984 */ /* 0x000fe20000000800 */
[----:B------:R1:W-:Y:S01]  /*a230*/  @!P1 LDGSTS.E.BYPASS.LTC128B.128 [R244+0x8000], [R16.64] ;  /* 0x0800000010f49fae */ /* 0x0003e2000b901d74 */
[----:B------:R-:W-:Y:S01]  /*a240*/  @!P1 LEA R20, P3, R8, c[0x0][0x170], 0x1 ;  /* 0x00005c0008149a11 */ /* 0x000fe200078608ff */
[----:B------:R-:W-:Y:S02]  /*a250*/  @!P1 IMAD.WIDE.U32 R6, R7, 0x60, R18 ;  /* 0x0000006007069825 */ /* 0x000fe400078e0012 */
[----:B------:R-:W-:Y:S02]  /*a260*/  @P1 STS.128 [R244+0x8800], RZ ;  /* 0x008800fff4001388 */ /* 0x000fe40000000c00 */
[----:B------:R-:W-:Y:S02]  /*a270*/  @!P1 IMAD.MOV.U32 R2, RZ, RZ, c[0x0][0x1a4] ;  /* 0x00006900ff029624 */ /* 0x000fe400078e00ff */
[----:B------:R-:W-:Y:S01]  /*a280*/  @!P1 IMAD R0, R0, 0x30, RZ ;  /* 0x0000003000009824 */ /* 0x000fe200078e02ff */
[----:B------:R-:W-:Y:S01]  /*a290*/  @!PT LDS RZ, [RZ] ;  /* 0x00000000fffff984 */ /* 0x000fe20000000800 */
[----:B------:R-:W-:Y:S01]  /*a2a0*/  @!PT LDS RZ, [RZ] ;  /* 0x00000000fffff984 */ /* 0x000fe20000000800 */
[----:B------:R-:W-:Y:S01]  /*a2b0*/  @!PT LDS RZ, [RZ] ;  /* 0x00000000fffff984 */ /* 0x000fe20000000800 */
[----:B------:R2:W-:Y:S01]  /*a2c0*/  @!P1 LDGSTS.E.BYPASS.LTC128B.128 [R244+0x8800], [R28.64] ;  /* 0x088000001cf49fae */ /* 0x0005e2000b901d74 */
[----:B------:R-:W-:-:S02]  /*a2d0*/  @!P1 IMAD.MOV.U32 R18, RZ, RZ, c[0x0][0x1a4] ;  /* 0x00006900ff129624 */ /* 0x000fc400078e00ff */
[----:B------:R-:W-:Y:S01]  /*a2e0*/  @!P1 IMAD.MOV.U32 R19, RZ, RZ, c[0x0][0x1a4] ;  /* 0x00006900ff139624 */ /* 0x000fe200078e00ff */
[----:B------:R-:W-:Y:S01]  /*a2f0*/  @P1 STS.128 [R244+0x9000], RZ ;  /* 0x009000fff4001388 */ /* 0x000fe20000000c00 */
[----:B------:R-:W-:Y:S02]  /*a300*/  @!P1 IMAD R2, R2, 0x50, RZ ;  /* 0x0000005002029824 */ /* 0x000fe400078e02ff */
[----:B------:R-:W-:Y:S01]  /*a310*/  @!P1 IMAD.IADD R0, R0, 0x1, R11 ;  /* 0x0000000100009824 */ /* 0x000fe200078e020b */
[----:B------:R-:W-:Y:S01]  /*a320*/  @!PT LDS RZ, [RZ] ;  /* 0x00000000fffff984 */ /* 0x000fe20000000800 */
[----:B------:R-:W-:Y:S01]  /*a330*/  @!PT LDS RZ, [RZ] ;  /* 0x00000000fffff984 */ /* 0x000fe20000000800 */
[----:B------:R-:W-:Y:S01]  /*a340*/  @!PT LDS RZ, [RZ] ;  /* 0x00000000fffff984 */ /* 0x000fe20000000800 */
[----:B------:R3:W-:Y:S01]  /*a350*/  @!P1 LDGSTS.E.BYPASS.LTC128B.128 [R244+0x9000], [R26.64] ;  /* 0x090000001af49fae */ /* 0x0007e2000b901d74 */
[----:B------:R-:W-:Y:S02]  /*a360*/  @!P1 IMAD R18, R18, 0x60, RZ ;  /* 0x0000006012129824 */ /* 0x000fe400078e02ff */
[----:B------:R-:W-:Y:S01]  /*a370*/  @!P1 IMAD R19, R19, 0x70, RZ ;  /* 0x0000007013139824 */ /* 0x000fe200078e02ff */
[----:B------:R-:W-:Y:S01]  /*a380*/  @!P1 LEA.HI.X R23, R10, c[0x0][0x174], R0, 0x1, P4 ;  /* 0x00005d000a179a11 */ /* 0x000fe200020f0c00 */
[----:B------:R-:W-:Y:S01]  /*a390*/  @!P1 IMAD.IADD R2, R2, 0x1, R9 ;  /* 0x0000000102029824 */ /* 0x000fe200078e0209 */
[----:B------:R-:W-:Y:S01]  /*a3a0*/  @!P1 IADD3 R7, R18, R7, RZ ;  /* 0x0000000712079210 */ /* 0x000fe20007ffe0ff */
[----:B------:R-:W-:Y:S01]  /*a3b0*/  @!P1 IMAD.IADD R5, R19, 0x1, R5 ;  /* 0x0000000113059824 */ /* 0x000fe200078e0205 */
[----:B------:R-:W-:Y:S01]  /*a3c0*/  @!P1 LEA R18, P2, R6, c[0x0][0x170], 0x1 ;  /* 0x00005c0006129a11 */ /* 0x000fe200078408ff */
[----:B------:R-:W-:Y:S01]  /*a3d0*/  @P1 STS.128 [R244+0x9800], RZ ;  /* 0x009800fff4001388 */ /* 0x000fe20000000c00 */
[----:B-1----:R-:W-:-:S02]  /*a3e0*/  @!P1 LEA R16, P0, R4, c[0x0][0x170], 0x1 ;  /* 0x00005c0004109a11 */ /* 0x002fc400078008ff */
[----:B------:R-:W-:Y:S01]  /*a3f0*/  @!P1 LEA.HI.X R21, R8, c[0x0][0x174], R2, 0x1, P3 ;  /* 0x00005d0008159a11 */ /* 0x000fe200018f0c02 */
[----:B------:R-:W-:Y:S01]  /*a400*/  @!PT LDS RZ, [RZ] ;  /* 0x00000000fffff984 */ /* 0x000fe20000000800 */
[----:B------:R-:W-:Y:S01]  /*a410*/  @!PT LDS RZ, [RZ] ;  /* 0x00000000fffff984 */ /* 0x000fe20000000800 */
[----:B------:R-:W-:Y:S01]  /*a420*/  @!PT LDS RZ, [RZ] ;  /* 0x00000000fffff984 */ /* 0x000fe20000000800 */
[----:B------:R1:W-:Y:S01]  /*a430*/  @!P1 LDGSTS.E.BYPASS.LTC128B.128 [R244+0x9800], [R22.64] ;  /* 0x0980000016f49fae */ /* 0x0003e2000b901d74 */
[----:B------:R-:W-:Y:S02]  /*a440*/  @!P1 LEA.HI.X R19, R6, c[0x0][0x174], R7, 0x1, P2 ;  /* 0x00005d0006139a11 */ /* 0x000fe400010f0c07 */
        /* <DEDUP_REMOVED lines=21> */
[----:B------:R-:W-:Y:S04]  /*a5a0*/  LDSM.16.M88.4 R8, [R240+0x2000] ;  /* 0x00200000f008783b */ /* 0x000fe80000000200 */
[----:B------:R-:W1:Y:S04]  /*a5b0*/  LDSM.16.M88.4 R48, [R232+0x7000] ;  /* 0x00700000e830783b */ /* 0x000e680000000200 */
[----:B------:R-:W2:Y:S04]  /*a5c0*/  LDSM.16.M88.4 R44, [R232+0x7800] ;  /* 0x00780000e82c783b */ /* 0x000ea80000000200 */
[----:B------:R-:W3:Y:S04]  /*a5d0*/  LDSM.16.M88.4 R72, [R232+0x4000] ;  /* 0x00400000e848783b */ /* 0x000ee80000000200 */
[----:B------:R-:W4:Y:S04]  /*a5e0*/  LDSM.16.M88.4 R68, [R232+0x4800] ;  /* 0x00480000e844783b */ /* 0x000f280000000200 */
[----:B------:R-:W4:Y:S04]  /*a5f0*/  LDSM.16.M88.4 R64, [R232+0x5000] ;  /* 0x00500000e840783b */ /* 0x000f280000000200 */
[----:B------:R-:W4:Y:S04]  /*a600*/  LDSM.16.M88.4 R60, [R232+0x5800] ;  /* 0x00580000e83c783b */ /* 0x000f280000000200 */
[----:B------:R-:W4:Y:S04]  /*a610*/  LDSM.16.M88.4 R56, [R232+0x6000] ;  /* 0x00600000e838783b */ /* 0x000f280000000200 */
[----:B------:R-:W4:Y:S04]  /*a620*/  LDSM.16.M88.4 R52, [R232+0x6800] ;  /* 0x00680000e834783b */ /* 0x000f280000000200 */
[----:B------:R-:W-:Y:S04]  /*a630*/  LDSM.16.M88.4 R4, [R243+0x2000] ;  /* 0x00200000f304783b */ /* 0x000fe80000000200 */
[----:B------:R-:W4:Y:S04]  /*a640*/  LDSM.16.M88.4 R80, [R238+0x7000] ;  /* 0x00700000ee50783b */ /* 0x000f280000000200 */
[----:B------:R-:W4:Y:S01]  /*a650*/  LDSM.16.M88.4 R76, [R238+0x7800] ;  /* 0x00780000ee4c783b */ /* 0x000f220000000200 */
[C---:B-1----:R-:W-:Y:S03]  /*a660*/  HMMA.16816.F32 R88, R8.reuse, R48, RZ ;  /* 0x000000300858723c */ /* 0x042fe600000018ff */
[----:B--2---:R-:W1:Y:S04]  /*a670*/  LDSM.16.M88.4 R28, [R238+0x5800] ;  /* 0x00580000ee1c783b */ /* 0x004e680000000200 */
[----:B---3--:R-:W-:Y:S01]  /*a680*/  LDSM.16.M88.4 R24, [R238+0x6000] ;  /* 0x00600000ee18783b */ /* 0x008fe20000000200 */
[C---:B------:R-:W-:Y:S03]  /*a690*/  HMMA.16816.F32 R116, R8.reuse, R44, RZ ;  /* 0x0000002c0874723c */ /* 0x040fe600000018ff */
[----:B------:R-:W2:Y:S04]  /*a6a0*/  LDSM.16.M88.4 R40, [R238+0x4000] ;  /* 0x00400000ee28783b */ /* 0x000ea80000000200 */
[----:B------:R-:W3:Y:S01]  /*a6b0*/  LDSM.16.M88.4 R36, [R238+0x4800] ;  /* 0x00480000ee24783b */ /* 0x000ee20000000200 */
[C---:B------:R-:W-:Y:S03]  /*a6c0*/  HMMA.16816.F32 R112, R8.reuse, R72, RZ ;  /* 0x000000480870723c */ /* 0x040fe600000018ff */
[----:B------:R-:W1:Y:S04]  /*a6d0*/  LDSM.16.M88.4 R32, [R238+0x5000] ;  /* 0x00500000ee20783b */ /* 0x000e680000000200 */
[----:B------:R-:W1:Y:S01]  /*a6e0*/  LDSM.16.M88.4 R20, [R238+0x6800] ;  /* 0x00680000ee14783b */ /* 0x000e620000000200 */
[C---:B----4-:R-:W-:Y:S03]  /*a6f0*/  HMMA.16816.F32 R108, R8.reuse, R68, RZ ;  /* 0x00000044086c723c */ /* 0x050fe600000018ff */
[----:B------:R-:W4:Y:S04]  /*a700*/  LDSM.16.M88.4 R16, [R240] ;  /* 0x00000000f010783b */ /* 0x000f280000000200 */
[----:B------:R-:W0:Y:S01]  /*a710*/  LDGDEPBAR ;  /* 0x00000000000079af */ /* 0x000e220000000000 */
        /* <DEDUP_REMOVED lines=12> */
[C---:B------:R-:W-:Y:S08]  /*a7e0*/  HMMA.16816.F32 R8, R4.reuse, R80, R88 ;  /* 0x000000500408723c */ /* 0x040ff00000001858 */
[C---:B------:R-:W-:Y:S08]  /*a7f0*/  HMMA.16816.F32 R88, R4.reuse, R76, R116 ;  /* 0x0000004c0458723c */ /* 0x040ff00000001874 */
[C---:B-1----:R-:W-:Y:S08]  /*a800*/  HMMA.16816.F32 R132, R4.reuse, R28, R100 ;  /* 0x0000001c0484723c */ /* 0x042ff00000001864 */
[----:B------:R-:W-:Y:S01]  /*a810*/  MOV R144, R8 ;  /* 0x0000000800907202 */ /* 0x000fe20000000f00 */
[----:B------:R-:W-:Y:S01]  /*a820*/  IMAD.MOV.U32 R3, RZ, RZ, R9 ;  /* 0x000000ffff037224 */ /* 0x000fe200078e0009 */
[----:B--2---:R-:W-:Y:S01]  /*a830*/  HMMA.16816.F32 R112, R4, R40, R112 ;  /* 0x000000280470723c */ /* 0x004fe20000001870 */
[----:B------:R-:W-:-:S02]  /*a840*/  IMAD.MOV.U32 R2, RZ, RZ, R10 ;  /* 0x000000ffff027224 */ /* 0x000fc400078e000a */
[----:B------:R-:W-:Y:S02]  /*a850*/  IMAD.MOV.U32 R0, RZ, RZ, R11 ;  /* 0x000000ffff007224 */ /* 0x000fe400078e000b */
[----:B------:R-:W1:Y:S01]  /*a860*/  LDSM.16.M88.4 R8, [R243] ;  /* 0x00000000f308783b */ /* 0x000e620000000200 */
[----:B------:R-:W-:Y:S01]  /*a870*/  IMAD.MOV.U32 R153, RZ, RZ, R88 ;  /* 0x000000ffff997224 */ /* 0x000fe200078e0058 */
[----:B------:R-:W-:Y:S01]  /*a880*/  MOV R148, R90 ;  /* 0x0000005a00947202 */ /* 0x000fe20000000f00 */
[----:B------:R-:W-:Y:S01]  /*a890*/  IMAD.MOV.U32 R149, RZ, RZ, R89 ;  /* 0x000000ffff957224 */ /* 0x000fe200078e0059 */
[----:B---3--:R-:W-:Y:S01]  /*a8a0*/  HMMA.16816.F32 R108, R4, R36, R108 ;  /* 0x00000024046c723c */ /* 0x008fe2000000186c */
[----:B------:R-:W-:-:S04]  /*a8b0*/  IMAD.MOV.U32 R145, RZ, RZ, R91 ;  /* 0x000000ffff917224 */ /* 0x000fc800078e005b */
[----:B------:R-:W-:Y:S02]  /*a8c0*/  IMAD.MOV.U32 R101, RZ, RZ, R132 ;  /* 0x000000ffff657224 */ /* 0x000fe400078e0084 */
[----:B------:R-:W-:Y:S01]  /*a8d0*/  IMAD.MOV.U32 R100, RZ, RZ, R133 ;  /* 0x000000ffff647224 */ /* 0x000fe200078e0085 */
[----:B------:R-:W-:Y:S01]  /*a8e0*/  HMMA.16816.F32 R88, R4, R30, R204 ;  /* 0x0000001e0458723c */ /* 0x000fe200000018cc */
[----:B------:R-:W-:Y:S02]  /*a8f0*/  IMAD.MOV.U32 R252, RZ, RZ, R134 ;  /* 0x000000fffffc7224 */ /* 0x000fe400078e0086 */
[----:B------:R-:W-:-:S05]  /*a900*/  IMAD.MOV.U32 R247, RZ, RZ, R135 ;  /* 0x000000fffff77224 */ /* 0x000fca00078e0087 */
[C---:B------:R-:W-:Y:S08]  /*a910*/  HMMA.16816.F32 R132, R4.reuse, R26, R128 ;  /* 0x0000001a0484723c */ /* 0x040ff00000001880 */
[C---:B------:R-:W-:Y:S08]  /*a920*/  HMMA.16816.F32 R220, R4.reuse, R32, R104 ;  /* 0x0000002004dc723c */ /* 0x040ff00000001868 */
[----:B------:R-:W-:Y:S01]  /*a930*/  IMAD.MOV.U32 R246, RZ, RZ, R88 ;  /* 0x000000fffff67224 */ /* 0x000fe200078e0058 */
[----:B------:R-:W-:Y:S01]  /*a940*/  HMMA.16816.F32 R140, R4, R24, R96 ;  /* 0x00000018048c723c */ /* 0x000fe20000001860 */
[----:B------:R-:W-:-:S02]  /*a950*/  IMAD.MOV.U32 R245, RZ, RZ, R89 ;  /* 0x000000fffff57224 */ /* 0x000fc400078e0059 */
[----:B------:R-:W-:Y:S02]  /*a960*/  IMAD.MOV.U32 R155, RZ, RZ, R90 ;  /* 0x000000ffff9b7224 */ /* 0x000fe400078e005a */
[----:B------:R-:W-:-:S03]  /*a970*/  IMAD.MOV.U32 R154, RZ, RZ, R91 ;  /* 0x000000ffff9a7224 */ /* 0x000fc600078e005b */
[C---:B------:R-:W-:Y:S08]  /*a980*/  HMMA.16816.F32 R136, R4.reuse, R20, R92 ;  /* 0x000000140488723c */ /* 0x040ff0000000185c */
[C---:B------:R-:W-:Y:S08]  /*a990*/  HMMA.16816.F32 R216, R4.reuse, R42, R216 ;  /* 0x0000002a04d8723c */ /* 0x040ff000000018d8 */
[C---:B------:R-:W-:Y:S08]  /*a9a0*/  HMMA.16816.F32 R212, R4.reuse, R38, R212 ;  /* 0x0000002604d4723c */ /* 0x040ff000000018d4 */
[C---:B------:R-:W-:Y:S08]  /*a9b0*/  HMMA.16816.F32 R208, R4.reuse, R34, R208 ;  /* 0x0000002204d0723c */ /* 0x040ff000000018d0 */
[C---:B------:R-:W-:Y:S08]  /*a9c0*/  HMMA.16816.F32 R128, R4.reuse, R22, R124 ;  /* 0x000000160480723c */ /* 0x040ff0000000187c */
[C---:B------:R-:W-:Y:S07]  /*a9d0*/  HMMA.16816.F32 R116, R4.reuse, R82, R120 ;  /* 0x000000520474723c */ /* 0x040fee0000001878 */
[----:B------:R-:W-:Y:S01]  /*a9e0*/  MOV R122, R101 ;  /* 0x00000065007a7202 */ /* 0x000fe20000000f00 */
[----:B------:R-:W-:Y:S01]  /*a9f0*/  HMMA.16816.F32 R248, R4, R78, R84 ;  /* 0x0000004e04f8723c */ /* 0x000fe20000001854 */
[----:B------:R-:W-:-:S07]  /*aa00*/  IMAD.MOV.U32 R123, RZ, RZ, R100 ;  /* 0x000000ffff7b7224 */ /* 0x000fce00078e0064 */
[C---:B----4-:R-:W-:Y:S08]  /*aa10*/  HMMA.16816.F32 R88, R16.reuse, R64, RZ ;  /* 0x000000401058723c */ /* 0x050ff000000018ff */
[C---:B------:R-:W-:Y:S08]  /*aa20*/  HMMA.16816.F32 R4, R16.reuse, R56, RZ ;  /* 0x000000381004723c */ /* 0x040ff000000018ff */
[----:B------:R-:W-:Y:S08]  /*aa30*/  HMMA.16816.F32 R84, R16, R60, RZ ;  /* 0x0000003c1054723c */ /* 0x000ff000000018ff */
[C---:B-1----:R-:W-:Y:S08]  /*aa40*/  HMMA.16816.F32 R104, R8.reuse, R32, R88 ;  /* 0x000000200868723c */ /* 0x042ff00000001858 */
[----:B------:R-:W-:Y:S08]  /*aa50*/  HMMA.16816.F32 R224, R8, R24, R4 ;  /* 0x0000001808e0723c */ /* 0x000ff00000001804 */
[C---:B------:R-:W-:Y:S08]  /*aa60*/  HMMA.16816.F32 R88, R16.reuse, R62, RZ ;  /* 0x0000003e1058723c */ /* 0x040ff000000018ff */
[----:B------:R-:W-:Y:S08]  /*aa70*/  HMMA.16816.F32 R92, R16, R68, RZ ;  /* 0x00000044105c723c */ /* 0x000ff000000018ff */
[----:B------:R-:W-:Y:S08]  /*aa80*/  HMMA.16816.F32 R228, R8, R28, R84 ;  /* 0x0000001c08e4723c */ /* 0x000ff00000001854 */
        /* <DEDUP_REMOVED lines=10> */
[----:B------:R-:W-:Y:S01]  /*ab30*/  HMMA.16816.F32 R44, R16, R46, RZ ;  /* 0x0000002e102c723c */ /* 0x000fe200000018ff */
[----:B------:R-:W-:Y:S07]  /*ab40*/  LDSM.16.M88.4 R16, [R241] ;  /* 0x00000000f110783b */ /* 0x000fee0000000200 */
[C---:B------:R-:W-:Y:S08]  /*ab50*/  HMMA.16816.F32 R92, R8.reuse, R36, R92 ;  /* 0x00000024085c723c */ /* 0x040ff0000000185c */
[C---:B------:R-:W-:Y:S01]  /*ab60*/  HMMA.16816.F32 R124, R8.reuse, R76, R4 ;  /* 0x0000004c087c723c */ /* 0x040fe20000001804 */
[----:B------:R-:W-:Y:S07]  /*ab70*/  LDSM.16.M88.4 R4, [R241+0x2000] ;  /* 0x00200000f104783b */ /* 0x000fee0000000200 */
[C---:B------:R-:W-:Y:S01]  /*ab80*/  HMMA.16816.F32 R88, R8.reuse, R30, R88 ;  /* 0x0000001e0858723c */ /* 0x040fe20000001858 */
[----:B------:R-:W1:Y:S07]  /*ab90*/  LDSM.16.M88.4 R28, [R239] ;  /* 0x00000000ef1c783b */ /* 0x000e6e0000000200 */
[C---:B------:R-:W-:Y:S08]  /*aba0*/  HMMA.16816.F32 R100, R8.reuse, R20, R60 ;  /* 0x000000140864723c */ /* 0x040ff0000000183c */
[C---:B------:R-:W-:Y:S08]  /*abb0*/  HMMA.16816.F32 R36, R8.reuse, R38, R68 ;  /* 0x000000260824723c */ /* 0x040ff00000001844 */
[C---:B------:R-:W-:Y:S01]  /*abc0*/  HMMA.16816.F32 R52, R8.reuse, R22, R52 ;  /* 0x000000160834723c */ /* 0x040fe20000001834 */
[----:B------:R-:W2:Y:S07]  /*abd0*/  LDSM.16.M88.4 R20, [R239+0x1000] ;  /* 0x00100000ef14783b */ /* 0x000eae0000000200 */
[C---:B------:R-:W-:Y:S01]  /*abe0*/  HMMA.16816.F32 R68, R8.reuse, R26, R64 ;  /* 0x0000001a0844723c */ /* 0x040fe20000001840 */
[----:B------:R-:W3:Y:S07]  /*abf0*/  LDSM.16.M88.4 R24, [R239+0x800] ;  /* 0x00080000ef18783b */ /* 0x000eee0000000200 */
        /* <DEDUP_REMOVED lines=9> */
[----:B------:R-:W-:Y:S01]  /*ac90*/  HMMA.16816.F32 R76, R8, R78, R44 ;  /* 0x0000004e084c723c */ /* 0x000fe2000000182c */
[----:B------:R-:W4:Y:S07]  /*aca0*/  LDSM.16.M88.4 R8, [R239+0x3000] ;  /* 0x00300000ef08783b */ /* 0x000f2e0000000200 */
[----:B-1----:R-:W-:Y:S08]  /*acb0*/  HMMA.16816.F32 R64, R4, R28, R112 ;  /* 0x0000001c0440723c */ /* 0x002ff00000001870 */
[C---:B------:R-:W-:Y:S08]  /*acc0*/  HMMA.16816.F32 R48, R16.reuse, R30, R40 ;  /* 0x0000001e1030723c */ /* 0x040ff00000001828 */
[C---:B--2---:R-:W-:Y:S01]  /*acd0*/  HMMA.16816.F32 R112, R16.reuse, R22, R32 ;  /* 0x000000161070723c */ /* 0x044fe20000001820 */
[----:B------:R-:W-:Y:S07]  /*ace0*/  LDSM.16.M88.4 R32, [R239+0x3800] ;  /* 0x00380000ef20783b */ /* 0x000fee0000000200 */
[----:B------:R-:W-:Y:S07]  /*acf0*/  HMMA.16816.F32 R60, R16, R28, R96 ;  /* 0x0000001c103c723c */ /* 0x000fee0000001860 */
[----:B------:R-:W-:Y:S01]  /*ad00*/  MOV R96, R246 ;  /* 0x000000f600607202 */ /* 0x000fe20000000f00 */
[----:B------:R-:W-:Y:S01]  /*ad10*/  HMMA.16816.F32 R56, R4, R30, R216 ;  /* 0x0000001e0438723c */ /* 0x000fe200000018d8 */
[----:B------:R-:W1:Y:S01]  /*ad20*/  LDSM.16.M88.4 R28, [R239+0x1800] ;  /* 0x00180000ef1c783b */ /* 0x000e620000000200 */
[----:B------:R-:W-:-:S02]  /*ad30*/  IMAD.MOV.U32 R97, RZ, RZ, R245 ;  /* 0x000000ffff617224 */ /* 0x000fc400078e00f5 */
[----:B------:R-:W-:Y:S02]  /*ad40*/  IMAD.MOV.U32 R98, RZ, RZ, R155 ;  /* 0x000000ffff627224 */ /* 0x000fe400078e009b */
[----:B------:R-:W-:Y:S01]  /*ad50*/  IMAD.MOV.U32 R99, RZ, RZ, R154 ;  /* 0x000000ffff637224 */ /* 0x000fe200078e009a */
[----:B------:R-:W-:Y:S01]  /*ad60*/  MOV R218, R148 ;  /* 0x0000009400da7202 */ /* 0x000fe20000000f00 */
[----:B---3--:R-:W-:Y:S01]  /*ad70*/  HMMA.16816.F32 R40, R4, R24, R108 ;  /* 0x000000180428723c */ /* 0x008fe2000000186c */
[----:B------:R-:W-:Y:S02]  /*ad80*/  IMAD.MOV.U32 R216, RZ, RZ, R153 ;  /* 0x000000ffffd87224 */ /* 0x000fe400078e0099 */
[----:B------:R-:W-:Y:S02]  /*ad90*/  IMAD.MOV.U32 R217, RZ, RZ, R149 ;  /* 0x000000ffffd97224 */ /* 0x000fe400078e0095 */
[----:B------:R-:W-:-:S03]  /*ada0*/  IMAD.MOV.U32 R219, RZ, RZ, R145 ;  /* 0x000000ffffdb7224 */ /* 0x000fc600078e0091 */
[-C--:B------:R-:W-:Y:S08]  /*adb0*/  HMMA.16816.F32 R104, R16, R20.reuse, R104 ;  /* 0x000000141068723c */ /* 0x080ff00000001868 */
[C---:B------:R-:W-:Y:S08]  /*adc0*/  HMMA.16816.F32 R108, R4.reuse, R20, R220 ;  /* 0x00000014046c723c */ /* 0x040ff000000018dc */
[----:B------:R-:W-:Y:S01]  /*add0*/  HMMA.16816.F32 R120, R4, R22, R208 ;  /* 0x000000160478723c */ /* 0x000fe200000018d0 */
[----:B------:R-:W2:Y:S07]  /*ade0*/  LDSM.16.M88.4 R20, [R239+0x2800] ;  /* 0x00280000ef14783b */ /* 0x000eae0000000200 */
[----:B------:R-:W-:Y:S07]  /*adf0*/  HMMA.16816.F32 R44, R16, R24, R92 ;  /* 0x00000018102c723c */ /* 0x000fee000000185c */
[----:B------:R-:W-:Y:S01]  /*ae00*/  IMAD.MOV.U32 R92, RZ, RZ, R144 ;  /* 0x000000ffff5c7224 */ /* 0x000fe200078e0090 */
[----:B------:R-:W-:Y:S01]  /*ae10*/  HMMA.16816.F32 R72, R4, R26, R212 ;  /* 0x0000001a0448723c */ /* 0x000fe200000018d4 */
[----:B------:R-:W-:-:S02]  /*ae20*/  IMAD.MOV.U32 R93, RZ, RZ, R3 ;  /* 0x000000ffff5d7224 */ /* 0x000fc400078e0003 */
[----:B------:R-:W-:Y:S02]  /*ae30*/  IMAD.MOV.U32 R94, RZ, RZ, R2 ;  /* 0x000000ffff5e7224 */ /* 0x000fe400078e0002 */
[----:B------:R-:W-:-:S03]  /*ae40*/  IMAD.MOV.U32 R95, RZ, RZ, R0 ;  /* 0x000000ffff5f7224 */ /* 0x000fc600078e0000 */
[----:B------:R-:W-:Y:S01]  /*ae50*/  HMMA.16816.F32 R36, R16, R26, R36 ;  /* 0x0000001a1024723c */ /* 0x000fe20000001824 */
[----:B------:R-:W3:Y:S07]  /*ae60*/  LDSM.16.M88.4 R24, [R239+0x2000] ;  /* 0x00200000ef18783b */ /* 0x000eee0000000200 */
[C---:B----4-:R-:W-:Y:S08]  /*ae70*/  HMMA.16816.F32 R92, R4.reuse, R8, R92 ;  /* 0x00000008045c723c */ /* 0x050ff0000000185c */
[C---:B-1----:R-:W-:Y:S08]  /*ae80*/  HMMA.16816.F32 R96, R4.reuse, R30, R96 ;  /* 0x0000001e0460723c */ /* 0x042ff00000001860 */
[C---:B--2---:R-:W-:Y:S08]  /*ae90*/  HMMA.16816.F32 R128, R4.reuse, R22, R128 ;  /* 0x000000160480723c */ /* 0x044ff00000001880 */
[----:B------:R-:W-:Y:S01]  /*aea0*/  IMAD.MOV.U32 R246, RZ, RZ, R92 ;  /* 0x000000fffff67224 */ /* 0x000fe200078e005c */
[----:B------:R-:W-:Y:S01]  /*aeb0*/  MOV R155, R94 ;  /* 0x0000005e009b7202 */ /* 0x000fe20000000f00 */
[----:B------:R-:W-:Y:S01]  /*aec0*/  IMAD.MOV.U32 R245, RZ, RZ, R93 ;  /* 0x000000fffff57224 */ /* 0x000fe200078e005d */
[----:B------:R-:W-:Y:S01]  /*aed0*/  HMMA.16816.F32 R212, R4, R28, R84 ;  /* 0x0000001c04d4723c */ /* 0x000fe20000001854 */
[----:B------:R-:W-:-:S07]  /*aee0*/  IMAD.MOV.U32 R154, RZ, RZ, R95 ;  /* 0x000000ffff9a7224 */ /* 0x000fce00078e005f */
[C---:B------:R-:W-:Y:S05]  /*aef0*/  HMMA.16816.F32 R92, R4.reuse, R32, R216 ;  /* 0x00000020045c723c */ /* 0x040fea00000018d8 */
[----:B------:R-:W-:Y:S01]  /*af00*/  MOV R252, R130 ;  /* 0x0000008200fc7202 */ /* 0x000fe20000000f00 */
[----:B------:R-:W-:Y:S02]  /*af10*/  IMAD.MOV.U32 R247, RZ, RZ, R131 ;  /* 0x000000fffff77224 */ /* 0x000fe400078e0083 */
[C---:B---3--:R-:W-:Y:S08]  /*af20*/  HMMA.16816.F32 R140, R4.reuse, R24, R140 ;  /* 0x00000018048c723c */ /* 0x048ff0000000188c */
[----:B------:R-:W-:Y:S01]  /*af30*/  HMMA.16816.F32 R136, R4, R20, R136 ;  /* 0x000000140488723c */ /* 0x000fe20000001888 */
[----:B------:R-:W-:Y:S01]  /*af40*/  MOV R87, R212 ;  /* 0x000000d400577202 */ /* 0x000fe20000000f00 */
[----:B------:R-:W-:-:S02]  /*af50*/  IMAD.MOV.U32 R86, RZ, RZ, R213 ;  /* 0x000000ffff567224 */ /* 0x000fc400078e00d5 */
[----:B------:R-:W-:Y:S02]  /*af60*/  IMAD.MOV.U32 R85, RZ, RZ, R214 ;  /* 0x000000ffff557224 */ /* 0x000fe400078e00d6 */
[----:B------:R-:W-:Y:S02]  /*af70*/  IMAD.MOV.U32 R84, RZ, RZ, R215 ;  /* 0x000000ffff547224 */ /* 0x000fe400078e00d7 */
[----:B------:R-:W-:Y:S01]  /*af80*/  IMAD.MOV.U32 R2, RZ, RZ, R94 ;  /* 0x000000ffff027224 */ /* 0x000fe200078e005e */
[----:B------:R-:W-:Y:S01]  /*af90*/  HMMA.16816.F32 R132, R4, R26, R132 ;  /* 0x0000001a0484723c */ /* 0x000fe20000001884 */
[----:B------:R-:W-:Y:S01]  /*afa0*/  IMAD.MOV.U32 R0, RZ, RZ, R95 ;  /* 0x000000ffff007224 */ /* 0x000fe200078e005f */
[----:B------:R-:W-:Y:S01]  /*afb0*/  MOV R95, R96 ;  /* 0x00000060005f7202 */ /* 0x000fe20000000f00 */
        /* <DEDUP_REMOVED lines=9> */
[----:B------:R-:W-:Y:S07]  /*b050*/  LDSM.16.M88.4 R4, [R242+0x2000] ;  /* 0x00200000f204783b */ /* 0x000fee0000000200 */
[C---:B------:R-:W-:Y:S08]  /*b060*/  HMMA.16816.F32 R228, R16.reuse, R28, R228 ;  /* 0x0000001c10e4723c */ /* 0x040ff000000018e4 */
[----:B------:R-:W-:Y:S01]  /*b070*/  HMMA.16816.F32 R220, R16, R30, R88 ;  /* 0x0000001e10dc723c */ /* 0x000fe20000001858 */
[----:B------:R-:W1:Y:S01]  /*b080*/  LDSM.16.M88.4 R28, [R237] ;  /* 0x00000000ed1c783b */ /* 0x000e620000000200 */
[----:B------:R-:W-:-:S02]  /*b090*/  IMAD.MOV.U32 R153, RZ, RZ, R116 ;  /* 0x000000ffff997224 */ /* 0x000fc400078e0074 */
[----:B------:R-:W-:Y:S02]  /*b0a0*/  IMAD.MOV.U32 R149, RZ, RZ, R117 ;  /* 0x000000ffff957224 */ /* 0x000fe400078e0075 */
[----:B------:R-:W-:Y:S01]  /*b0b0*/  IMAD.MOV.U32 R148, RZ, RZ, R118 ;  /* 0x000000ffff947224 */ /* 0x000fe200078e0076 */
[----:B------:R-:W-:Y:S01]  /*b0c0*/  MOV R90, R97 ;  /* 0x00000061005a7202 */ /* 0x000fe20000000f00 */
[----:B------:R-:W-:Y:S01]  /*b0d0*/  HMMA.16816.F32 R204, R16, R8, R204 ;  /* 0x0000000810cc723c */ /* 0x000fe200000018cc */
[----:B------:R-:W-:Y:S02]  /*b0e0*/  IMAD.MOV.U32 R91, RZ, RZ, R96 ;  /* 0x000000ffff5b7224 */ /* 0x000fe400078e0060 */
[----:B------:R-:W-:-:S05]  /*b0f0*/  IMAD.MOV.U32 R145, RZ, RZ, R119 ;  /* 0x000000ffff917224 */ /* 0x000fca00078e0077 */
[C---:B------:R-:W-:Y:S01]  /*b100*/  HMMA.16816.F32 R128, R16.reuse, R10, R80 ;  /* 0x0000000a1080723c */ /* 0x040fe20000001850 */
[----:B------:R-:W-:Y:S07]  /*b110*/  LDSM.16.M88.4 R8, [R242] ;  /* 0x00000000f208783b */ /* 0x000fee0000000200 */
[C---:B------:R-:W-:Y:S08]  /*b120*/  HMMA.16816.F32 R224, R16.reuse, R24, R224 ;  /* 0x0000001810e0723c */ /* 0x040ff000000018e0 */
[C---:B------:R-:W-:Y:S01]  /*b130*/  HMMA.16816.F32 R216, R16.reuse, R26, R68 ;  /* 0x0000001a10d8723c */ /* 0x040fe20000001844 */
[----:B------:R-:W2:Y:S07]  /*b140*/  LDSM.16.M88.4 R24, [R237+0x800] ;  /* 0x00080000ed18783b */ /* 0x000eae0000000200 */
[C---:B------:R-:W-:Y:S08]  /*b150*/  HMMA.16816.F32 R212, R16.reuse, R20, R100 ;  /* 0x0000001410d4723c */ /* 0x040ff00000001864 */
[C---:B------:R-:W-:Y:S01]  /*b160*/  HMMA.16816.F32 R208, R16.reuse, R22, R52 ;  /* 0x0000001610d0723c */ /* 0x040fe20000001834 */
[----:B------:R-:W3:Y:S07]  /*b170*/  LDSM.16.M88.4 R20, [R237+0x1000] ;  /* 0x00100000ed14783b */ /* 0x000eee0000000200 */
[C---:B------:R-:W-:Y:S07]  /*b180*/  HMMA.16816.F32 R124, R16.reuse, R32, R124 ;  /* 0x00000020107c723c */ /* 0x040fee000000187c */
[----:B------:R-:W-:Y:S01]  /*b190*/  IMAD.MOV.U32 R32, RZ, RZ, R95 ;  /* 0x000000ffff207224 */ /* 0x000fe200078e005f */
[----:B------:R-:W-:Y:S01]  /*b1a0*/  HMMA.16816.F32 R100, R16, R34, R76 ;  /* 0x000000221064723c */ /* 0x000fe2000000184c */
[----:B------:R-:W-:Y:S01]  /*b1b0*/  IMAD.MOV.U32 R33, RZ, RZ, R94 ;  /* 0x000000ffff217224 */ /* 0x000fe200078e005e */
[----:B------:R-:W-:Y:S05]  /*b1c0*/  LDSM.16.M88.4 R16, [R237+0x2800] ;  /* 0x00280000ed10783b */ /* 0x000fea0000000200 */
[----:B------:R-:W-:Y:S01]  /*b1d0*/  IMAD.MOV.U32 R34, RZ, RZ, R93 ;  /* 0x000000ffff227224 */ /* 0x000fe200078e005d */
[----:B-1----:R-:W-:Y:S01]  /*b1e0*/  HMMA.16816.F32 R116, R4, R28, R64 ;  /* 0x0000001c0474723c */ /* 0x002fe20000001840 */
[----:B------:R-:W-:-:S07]  /*b1f0*/  IMAD.MOV.U32 R35, RZ, RZ, R92 ;  /* 0x000000ffff237224 */ /* 0x000fce00078e005c */
[C---:B------:R-:W-:Y:S07]  /*b200*/  HMMA.16816.F32 R92, R4.reuse, R30, R56 ;  /* 0x0000001e045c723c */ /* 0x040fee0000001838 */
[----:B------:R-:W-:Y:S01]  /*b210*/  MOV R58, R90 ;  /* 0x0000005a003a7202 */ /* 0x000fe20000000f00 */
[----:B------:R-:W-:Y:S01]  /*b220*/  IMAD.MOV.U32 R59, RZ, RZ, R91 ;  /* 0x000000ffff3b7224 */ /* 0x000fe200078e005b */
[----:B--2---:R-:W-:Y:S01]  /*b230*/  HMMA.16816.F32 R68, R4, R24, R40 ;  /* 0x000000180444723c */ /* 0x004fe20000001828 */
[----:B------:R-:W-:Y:S01]  /*b240*/  LDSM.16.M88.4 R40, [R237+0x3800] ;  /* 0x00380000ed28783b */ /* 0x000fe20000000200 */
[----:B------:R-:W-:-:S02]  /*b250*/  IMAD.MOV.U32 R56, RZ, RZ, R144 ;  /* 0x000000ffff387224 */ /* 0x000fc400078e0090 */
[----:B------:R-:W-:-:S04]  /*b260*/  IMAD.MOV.U32 R57, RZ, RZ, R3 ;  /* 0x000000ffff397224 */ /* 0x000fc800078e0003 */
[----:B------:R-:W-:Y:S07]  /*b270*/  HMMA.16816.F32 R88, R8, R30, R48 ;  /* 0x0000001e0858723c */ /* 0x000fee0000001830 */
[----:B------:R-:W-:Y:S01]  /*b280*/  IMAD.MOV.U32 R48, RZ, RZ, R87 ;  /* 0x000000ffff307224 */ /* 0x000fe200078e0057 */
[----:B------:R-:W-:Y:S01]  /*b290*/  MOV R51, R84 ;  /* 0x0000005400337202 */ /* 0x000fe20000000f00 */
[----:B------:R-:W-:Y:S01]  /*b2a0*/  IMAD.MOV.U32 R49, RZ, RZ, R86 ;  /* 0x000000ffff317224 */ /* 0x000fe200078e0056 */
[----:B------:R-:W-:Y:S01]  /*b2b0*/  HMMA.16816.F32 R80, R4, R26, R72 ;  /* 0x0000001a0450723c */ /* 0x000fe20000001848 */
[----:B------:R-:W-:-:S06]  /*b2c0*/  IMAD.MOV.U32 R50, RZ, RZ, R85 ;  /* 0x000000ffff327224 */ /* 0x000fcc00078e0055 */
[----:B------:R-:W-:Y:S01]  /*b2d0*/  IMAD.MOV.U32 R72, RZ, RZ, R246 ;  /* 0x000000ffff487224 */ /* 0x000fe200078e00f6 */
[----:B------:R-:W-:Y:S01]  /*b2e0*/  HMMA.16816.F32 R84, R8, R24, R44 ;  /* 0x000000180854723c */ /* 0x000fe2000000182c */
[----:B------:R-:W-:Y:S01]  /*b2f0*/  MOV R73, R245 ;  /* 0x000000f500497202 */ /* 0x000fe20000000f00 */
[----:B------:R-:W-:Y:S02]  /*b300*/  IMAD.MOV.U32 R74, RZ, RZ, R155 ;  /* 0x000000ffff4a7224 */ /* 0x000fe400078e009b */
[----:B------:R-:W-:-:S04]  /*b310*/  IMAD.MOV.U32 R75, RZ, RZ, R154 ;  /* 0x000000ffff4b7224 */ /* 0x000fc800078e009a */
[C---:B------:R-:W-:Y:S01]  /*b320*/  HMMA.16816.F32 R44, R8.reuse, R26, R36 ;  /* 0x0000001a082c723c */ /* 0x040fe20000001824 */
[----:B------:R-:W1:Y:S06]  /*b330*/  LDSM.16.M88.4 R24, [R237+0x1800] ;  /* 0x00180000ed18783b */ /* 0x000e6c0000000200 */
[----:B------:R-:W-:Y:S01]  /*b340*/  MOV R36, R58 ;  /* 0x0000003a00247202 */ /* 0x000fe20000000f00 */
[----:B------:R-:W-:Y:S01]  /*b350*/  HMMA.16816.F32 R96, R8, R28, R60 ;  /* 0x0000001c0860723c */ /* 0x000fe2000000183c */
[----:B------:R-:W-:Y:S01]  /*b360*/  LDSM.16.M88.4 R28, [R237+0x3000] ;  /* 0x00300000ed1c783b */ /* 0x000fe20000000200 */
[----:B------:R-:W-:-:S02]  /*b370*/  IMAD.MOV.U32 R37, RZ, RZ, R59 ;  /* 0x000000ffff257224 */ /* 0x000fc400078e003b */
[----:B------:R-:W-:Y:S02]  /*b380*/  IMAD.MOV.U32 R38, RZ, RZ, R252 ;  /* 0x000000ffff267224 */ /* 0x000fe400078e00fc */
[----:B------:R-:W-:Y:S02]  /*b390*/  IMAD.MOV.U32 R39, RZ, RZ, R247 ;  /* 0x000000ffff277224 */ /* 0x000fe400078e00f7 */
[----:B---3--:R-:W-:Y:S01]  /*b3a0*/  HMMA.16816.F32 R64, R8, R20, R104 ;  /* 0x000000140840723c */ /* 0x008fe20000001868 */
[----:B------:R-:W-:Y:S02]  /*b3b0*/  IMAD.MOV.U32 R58, RZ, RZ, R2 ;  /* 0x000000ffff3a7224 */ /* 0x000fe400078e0002 */
[----:B------:R-:W-:-:S05]  /*b3c0*/  IMAD.MOV.U32 R59, RZ, RZ, R0 ;  /* 0x000000ffff3b7224 */ /* 0x000fca00078e0000 */
[C---:B------:R-:W-:Y:S08]  /*b3d0*/  HMMA.16816.F32 R52, R4.reuse, R20, R108 ;  /* 0x000000140434723c */ /* 0x040ff0000000186c */
[-C--:B------:R-:W-:Y:S08]  /*b3e0*/  HMMA.16816.F32 R76, R4, R22.reuse, R120 ;  /* 0x00000016044c723c */ /* 0x080ff00000001878 */
[----:B------:R-:W-:Y:S01]  /*b3f0*/  HMMA.16816.F32 R60, R8, R22, R112 ;  /* 0x00000016083c723c */ /* 0x000fe20000001870 */
[----:B------:R-:W2:Y:S01]  /*b400*/  LDSM.16.M88.4 R20, [R237+0x2000] ;  /* 0x00200000ed14783b */ /* 0x000ea20000000200 */
[----:B------:R-:W-:Y:S01]  /*b410*/  UISETP.GE.AND UP0, UPT, UR34, 0x3, UPT ;  /* 0x000000032200788c */ /* 0x000fe2000bf06270 */
[----:B------:R-:W-:-:S05]  /*b420*/  DEPBAR.LE SB0, 0x0 ;  /* 0x000080000000791a */ /* 0x000fca0000000000 */
[C---:B-1----:R-:W-:Y:S08]  /*b430*/  HMMA.16816.F32 R48, R4.reuse, R24, R48 ;  /* 0x000000180430723c */ /* 0x042ff00000001830 */
[C---:B------:R-:W-:Y:S08]  /*b440*/  HMMA.16816.F32 R32, R4.reuse, R26, R32 ;  /* 0x0000001a0420723c */ /* 0x040ff00000001820 */
[----:B------:R-:W-:Y:S08]  /*b450*/  HMMA.16816.F32 R36, R4, R18, R36 ;  /* 0x000000120424723c */ /* 0x000ff00000001824 */
[----:B------:R-:W-:Y:S01]  /*b460*/  IMAD.MOV.U32 R114, RZ, RZ, R48 ;  /* 0x000000ffff727224 */ /* 0x000fe200078e0030 */
[----:B------:R-:W-:Y:S01]  /*b470*/  HMMA.16816.F32 R212, R8, R16, R212 ;  /* 0x0000001008d4723c */ /* 0x000fe200000018d4 */
[----:B------:R-:W-:-:S02]  /*b480*/  IMAD.MOV.U32 R113, RZ, RZ, R49 ;  /* 0x000000ffff717224 */ /* 0x000fc400078e0031 */
[----:B------:R-:W-:Y:S02]  /*b490*/  IMAD.MOV.U32 R48, RZ, RZ, R153 ;  /* 0x000000ffff307224 */ /* 0x000fe400078e0099 */
[----:B------:R-:W-:Y:S02]  /*b4a0*/  IMAD.MOV.U32 R49, RZ, RZ, R149 ;  /* 0x000000ffff317224 */ /* 0x000fe400078e0095 */
[----:B------:R-:W-:Y:S01]  /*b4b0*/  IMAD.MOV.U32 R107, RZ, RZ, R35 ;  /* 0x000000ffff6b7224 */ /* 0x000fe200078e0023 */
[----:B--2---:R-:W-:Y:S01]  /*b4c0*/  HMMA.16816.F32 R120, R4, R20, R140 ;  /* 0x000000140478723c */ /* 0x004fe2000000188c */
[----:B------:R-:W-:Y:S01]  /*b4d0*/  IMAD.MOV.U32 R111, RZ, RZ, R51 ;  /* 0x000000ffff6f7224 */ /* 0x000fe200078e0033 */
[----:B------:R-:W-:Y:S01]  /*b4e0*/  MOV R105, R33 ;  /* 0x0000002100697202 */ /* 0x000fe20000000f00 */
[----:B------:R-:W-:Y:S02]  /*b4f0*/  IMAD.MOV.U32 R51, RZ, RZ, R145 ;  /* 0x000000ffff337224 */ /* 0x000fe400078e0091 */
[----:B------:R-:W-:-:S02]  /*b500*/  IMAD.MOV.U32 R112, RZ, RZ, R32 ;  /* 0x000000ffff707224 */ /* 0x000fc400078e0020 */
[----:B------:R-:W-:Y:S02]  /*b510*/  IMAD.MOV.U32 R33, RZ, RZ, R37 ;  /* 0x000000ffff217224 */ /* 0x000fe400078e0025 */
[----:B------:R-:W-:Y:S02]  /*b520*/  IMAD.MOV.U32 R32, RZ, RZ, R36 ;  /* 0x000000ffff207224 */ /* 0x000fe400078e0024 */
[----:B------:R-:W-:Y:S01]  /*b530*/  IMAD.MOV.U32 R104, RZ, RZ, R50 ;  /* 0x000000ffff687224 */ /* 0x000fe200078e0032 */
[----:B------:R-:W-:Y:S01]  /*b540*/  MOV R50, R148 ;  /* 0x0000009400327202 */ /* 0x000fe20000000f00 */
[----:B------:R-:W-:-:S11]  /*b550*/  IMAD.MOV.U32 R108, RZ, RZ, R34 ;  /* 0x000000ffff6c7224 */ /* 0x000fd600078e0022 */
[----:B------:R-:W-:Y:S01]  /*b560*/  MOV R35, R121 ;  /* 0x0000007900237202 */ /* 0x000fe20000000f00 */
[----:B------:R-:W-:Y:S02]  /*b570*/  IMAD.MOV.U32 R252, RZ, RZ, R123 ;  /* 0x000000fffffc7224 */ /* 0x000fe400078e007b */
[----:B------:R-:W-:Y:S02]  /*b580*/  IMAD.MOV.U32 R153, RZ, RZ, R122 ;  /* 0x000000ffff997224 */ /* 0x000fe400078e007a */
[----:B------:R-:W-:Y:S02]  /*b590*/  IMAD.MOV.U32 R149, RZ, RZ, R120 ;  /* 0x000000ffff957224 */ /* 0x000fe400078e0078 */
[C---:B------:R-:W-:Y:S07]  /*b5a0*/  HMMA.16816.F32 R120, R4.reuse, R22, R132 ;  /* 0x000000160478723c */ /* 0x040fee0000001884 */
[----:B------:R-:W-:Y:S11]  /*b5b0*/  MOV R135, R39 ;  /* 0x0000002700877202 */ /* 0x000ff60000000f00 */
[----:B------:R-:W-:Y:S06]  /*b5c0*/  @!UPT UIADD3 URZ, URZ, URZ, URZ ;  /* 0x0000003f3f3ff290 */ /* 0x000fec000fffe03f */
[----:B------:R-:W-:Y:S01]  /*b5d0*/  IMAD.MOV.U32 R2, RZ, RZ, R121 ;  /* 0x000000ffff027224 */ /* 0x000fe200078e0079 */
[----:B------:R-:W-:Y:S01]  /*b5e0*/  MOV R134, R122 ;  /* 0x0000007a00867202 */ /* 0x000fe20000000f00 */
[----:B------:R-:W-:Y:S02]  /*b5f0*/  IMAD.MOV.U32 R145, RZ, RZ, R123 ;  /* 0x000000ffff917224 */ /* 0x000fe400078e007b */
[----:B------:R-:W-:Y:S02]  /*b600*/  IMAD.MOV.U32 R140, RZ, RZ, R120 ;  /* 0x000000ffff8c7224 */ /* 0x000fe400078e0078 */
[----:B------:R-:W-:Y:S01]  /*b610*/  HMMA.16816.F32 R120, R4, R16, R136 ;  /* 0x000000100478723c */ /* 0x000fe20000001888 */
[----:B------:R-:W1:Y:S06]  /*b620*/  S2R R139, SR_TID.X ;  /* 0x00000000008b7919 */ /* 0x000e6c0000002100 */
[----:B------:R-:W-:-:S02]  /*b630*/  IMAD.MOV.U32 R136, RZ, RZ, R38 ;  /* 0x000000ffff887224 */ /* 0x000fc400078e0026 */
[----:B------:R-:W-:Y:S08]  /*b640*/  HMMA.16816.F32 R36, R4, R28, R72 ;  /* 0x0000001c0424723c */ /* 0x000ff00000001848 */
[C---:B------:R-:W-:Y:S07]  /*b650*/  HMMA.16816.F32 R72, R8.reuse, R20, R224 ;  /* 0x000000140848723c */ /* 0x040fee00000018e0 */
[----:B------:R-:W-:Y:S01]  /*b660*/  IMAD.MOV.U32 R137, RZ, RZ, R121 ;  /* 0x000000ffff897224 */ /* 0x000fe200078e0079 */
[----:B------:R-:W-:Y:S01]  /*b670*/  MOV R133, R120 ;  /* 0x0000007800857202 */ /* 0x000fe20000000f00 */
[----:B-1----:R-:W-:Y:S01]  /*b680*/  IMAD.SHL.U32 R139, R139, 0x2, RZ ;  /* 0x000000028b8b7824 */ /* 0x002fe200078e00ff */
[----:B------:R-:W-:Y:S01]  /*b690*/  HMMA.16816.F32 R224, R8, R18, R208 ;  /* 0x0000001208e0723c */ /* 0x000fe200000018d0 */
[----:B------:R-:W-:Y:S01]  /*b6a0*/  IMAD.MOV.U32 R34, RZ, RZ, R123 ;  /* 0x000000ffff227224 */ /* 0x000fe200078e007b */
[----:B------:R-:W-:Y:S01]  /*b6b0*/  MOV R17, R133 ;  /* 0x0000008500117202 */ /* 0x000fe20000000f00 */
[----:B------:R-:W-:Y:S01]  /*b6c0*/  IMAD.MOV.U32 R141, RZ, RZ, R122 ;  /* 0x000000ffff8d7224 */ /* 0x000fe200078e007a */
[----:B------:R-:W-:Y:S01]  /*b6d0*/  LOP3.LUT R139, R139, 0x6, RZ, 0xc0, !PT ;  /* 0x000000068b8b7812 */ /* 0x000fe200078ec0ff */
[----:B------:R-:W-:-:S02]  /*b6e0*/  IMAD.MOV.U32 R21, RZ, RZ, R153 ;  /* 0x000000ffff157224 */ /* 0x000fc400078e0099 */
[----:B------:R-:W-:Y:S01]  /*b6f0*/  IMAD.MOV.U32 R0, RZ, RZ, R36 ;  /* 0x000000ffff007224 */ /* 0x000fe200078e0024 */
[----:B------:R-:W-:Y:S01]  /*b700*/  HMMA.16816.F32 R120, R8, R22, R216 ;  /* 0x000000160878723c */ /* 0x000fe200000018d8 */
[----:B------:R-:W-:Y:S02]  /*b710*/  IMAD.MOV.U32 R247, RZ, RZ, R38 ;  /* 0x000000fffff77224 */ /* 0x000fe400078e0026 */
[----:B------:R-:W-:Y:S02]  /*b720*/  IMAD.MOV.U32 R246, RZ, RZ, R37 ;  /* 0x000000fffff67224 */ /* 0x000fe400078e0025 */
[----:B------:R-:W-:Y:S02]  /*b730*/  IMAD.MOV.U32 R245, RZ, RZ, R39 ;  /* 0x000000fffff57224 */ /* 0x000fe400078e0027 */
[----:B------:R-:W-:Y:S01]  /*b740*/  IMAD.MOV.U32 R20, RZ, RZ, R149 ;  /* 0x000000ffff147224 */ /* 0x000fe200078e0095 */
[----:B------:R-:W-:Y:S08]  /*b750*/  HMMA.16816.F32 R36, R4, R30, R48 ;  /* 0x0000001e0424723c */ /* 0x000ff00000001830 */
[C---:B------:R-:W-:Y:S08]  /*b760*/  HMMA.16816.F32 R48, R8.reuse, R24, R228 ;  /* 0x000000180830723c */ /* 0x040ff000000018e4 */
[----:B------:R-:W-:Y:S08]  /*b770*/  HMMA.16816.F32 R228, R8, R28, R204 ;  /* 0x0000001c08e4723c */ /* 0x000ff000000018cc */
[----:B------:R-:W-:Y:S01]  /*b780*/  MOV R148, R37 ;  /* 0x0000002500947202 */ /* 0x000fe20000000f00 */
[----:B------:R-:W-:-:S02]  /*b790*/  IMAD.MOV.U32 R115, RZ, RZ, R39 ;  /* 0x000000ffff737224 */ /* 0x000fc400078e0027 */
[----:B------:R-:W-:Y:S02]  /*b7a0*/  IMAD.MOV.U32 R110, RZ, RZ, R36 ;  /* 0x000000ffff6e7224 */ /* 0x000fe400078e0024 */
[----:B------:R-:W-:Y:S02]  /*b7b0*/  IMAD.MOV.U32 R109, RZ, RZ, R38 ;  /* 0x000000ffff6d7224 */ /* 0x000fe400078e0026 */
[C---:B------:R-:W-:Y:S08]  /*b7c0*/  HMMA.16816.F32 R36, R4.reuse, R40, R56 ;  /* 0x000000280424723c */ /* 0x040ff00000001838 */
[----:B------:R-:W-:Y:S08]  /*b7d0*/  HMMA.16816.F32 R4, R4, R42, R248 ;  /* 0x0000002a0404723c */ /* 0x000ff000000018f8 */
[C---:B------:R-:W-:Y:S08]  /*b7e0*/  HMMA.16816.F32 R56, R8.reuse, R26, R220 ;  /* 0x0000001a0838723c */ /* 0x040ff000000018dc */
[----:B------:R-:W-:Y:S01]  /*b7f0*/  HMMA.16816.F32 R24, R8, R40, R124 ;  /* 0x000000280818723c */ /* 0x000fe2000000187c */
[----:B------:R-:W-:Y:S01]  /*b800*/  IMAD.MOV.U32 R143, RZ, RZ, R36 ;  /* 0x000000ffff8f7224 */ /* 0x000fe200078e0024 */
[----:B------:R-:W-:Y:S01]  /*b810*/  MOV R144, R39 ;  /* 0x0000002700907202 */ /* 0x000fe20000000f00 */
[----:B------:R-:W-:-:S02]  /*b820*/  IMAD.MOV.U32 R106, RZ, RZ, R37 ;  /* 0x000000ffff6a7224 */ /* 0x000fc400078e0025 */
[----:B------:R-:W-:-:S03]  /*b830*/  IMAD.MOV.U32 R142, RZ, RZ, R38 ;  /* 0x000000ffff8e7224 */ /* 0x000fc600078e0026 */
[----:B------:R-:W-:Y:S01]  /*b840*/  IMAD.MOV.U32 R154, RZ, RZ, R6 ;  /* 0x000000ffff9a7224 */ /* 0x000fe200078e0006 */
[C---:B------:R-:W-:Y:S01]  /*b850*/  HMMA.16816.F32 R248, R8.reuse, R30, R128 ;  /* 0x0000001e08f8723c */ /* 0x040fe20000001880 */
[----:B------:R-:W-:Y:S01]  /*b860*/  IMAD.MOV.U32 R6, RZ, RZ, R0 ;  /* 0x000000ffff067224 */ /* 0x000fe200078e0000 */
[----:B------:R-:W-:Y:S01]  /*b870*/  MOV R0, UR8 ;  /* 0x0000000800007c02 */ /* 0x000fe20008000f00 */
[----:B------:R-:W-:Y:S01]  /*b880*/  IMAD.MOV.U32 R155, RZ, RZ, R4 ;  /* 0x000000ffff9b7224 */ /* 0x000fe200078e0004 */
[----:B------:R-:W-:Y:S01]  /*b890*/  MOV R132, R5 ;  /* 0x0000000500847202 */ /* 0x000fe20000000f00 */
[----:B------:R-:W-:Y:S02]  /*b8a0*/  IMAD.MOV.U32 R4, RZ, RZ, R35 ;  /* 0x000000ffff047224 */ /* 0x000fe400078e0023 */
[----:B------:R-:W-:Y:S01]  /*b8b0*/  IMAD R0, R0, 0x80, R139 ;  /* 0x0000008000007824 */ /* 0x000fe200078e028b */
[----:B------:R-:W-:Y:S01]  /*b8c0*/  HMMA.16816.F32 R8, R8, R42, R100 ;  /* 0x0000002a0808723c */ /* 0x000fe20000001864 */
[----:B------:R-:W-:Y:S01]  /*b8d0*/  IMAD.MOV.U32 R221, RZ, RZ, R6 ;  /* 0x000000ffffdd7224 */ /* 0x000fe200078e0006 */
[----:B------:R-:W-:Y:S01]  /*b8e0*/  MOV R220, R4 ;  /* 0x0000000400dc7202 */ /* 0x000fe20000000f00 */
[----:B------:R-:W-:Y:S01]  /*b8f0*/  IMAD.MOV.U32 R3, RZ, RZ, R7 ;  /* 0x000000ffff037224 */ /* 0x000fe200078e0007 */
[C---:B------:R-:W-:Y:S01]  /*b900*/  IADD3 R35, R0.reuse, 0x9, RZ ;  /* 0x0000000900237810 */ /* 0x040fe20007ffe0ff */
[----:B------:R-:W1:Y:S01]  /*b910*/  I2F R7, R0 ;  /* 0x0000000000077306 */ /* 0x000e620000201400 */
[C---:B------:R-:W-:Y:S01]  /*b920*/  IADD3 R36, R0.reuse, 0x8, RZ ;  /* 0x0000000800247810 */ /* 0x040fe20007ffe0ff */
[----:B------:R-:W-:Y:S01]  /*b930*/  IMAD.MOV.U32 R100, RZ, RZ, R33 ;  /* 0x000000ffff647224 */ /* 0x000fe200078e0021 */
[----:B------:R-:W-:Y:S01]  /*b940*/  MOV R41, R27 ;  /* 0x0000001b00297202 */ /* 0x000fe20000000f00 */
[----:B------:R-:W-:Y:S01]  /*b950*/  IMAD.MOV.U32 R27, RZ, RZ, R34 ;  /* 0x000000ffff1b7224 */ /* 0x000fe200078e0022 */
[C---:B------:R-:W-:Y:S01]  /*b960*/  IADD3 R34, R0.reuse, 0x10, RZ ;  /* 0x0000001000227810 */ /* 0x040fe20007ffe0ff */
[----:B------:R-:W-:Y:S01]  /*b970*/  IMAD.MOV.U32 R19, RZ, RZ, R26 ;  /* 0x000000ffff137224 */ /* 0x000fe200078e001a */
[----:B------:R-:W-:Y:S01]  /*b980*/  MOV R101, R2 ;  /* 0x0000000200657202 */ /* 0x000fe20000000f00 */
[----:B------:R-:W2:Y:S01]  /*b990*/  I2F R4, R35 ;  /* 0x0000002300047306 */ /* 0x000ea20000201400 */
[C---:B------:R-:W-:Y:S01]  /*b9a0*/  IADD3 R30, R0.reuse, 0x20, RZ ;  /* 0x00000020001e7810 */ /* 0x040fe20007ffe0ff */
[----:B------:R-:W-:Y:S01]  /*b9b0*/  IMAD.MOV.U32 R26, RZ, RZ, R137 ;  /* 0x000000ffff1a7224 */ /* 0x000fe200078e0089 */
[C---:B------:R-:W-:Y:S01]  /*b9c0*/  IADD3 R33, R0.reuse, 0x11, RZ ;  /* 0x0000001100217810 */ /* 0x040fe20007ffe0ff */
[----:B------:R-:W-:Y:S01]  /*b9d0*/  IMAD.MOV.U32 R22, RZ, RZ, R24 ;  /* 0x000000ffff167224 */ /* 0x000fe200078e0018 */
[C---:B------:R-:W-:Y:S01]  /*b9e0*/  IADD3 R37, R0.reuse, 0x1, RZ ;  /* 0x0000000100257810 */ /* 0x040fe20007ffe0ff */
[----:B------:R-:W-:Y:S01]  /*b9f0*/  IMAD.MOV.U32 R40, RZ, RZ, R25 ;  /* 0x000000ffff287224 */ /* 0x000fe200078e0019 */
[C---:B------:R-:W-:Y:S01]  /*ba00*/  IADD3 R29, R0.reuse, 0x21, RZ ;  /* 0x00000021001d7810 */ /* 0x040fe20007ffe0ff */
[----:B------:R-:W3:Y:S01]  /*ba10*/  I2F R2, R34 ;  /* 0x0000002200027306 */ /* 0x000ee20000201400 */
[----:B-1----:R-:W-:Y:S01]  /*ba20*/  FFMA.FTZ R24, R7, UR4, R98 ;  /* 0x0000000407187c23 */ /* 0x002fe20008010062 */
[C---:B------:R-:W-:Y:S01]  /*ba30*/  IADD3 R31, R0.reuse, 0x19, RZ ;  /* 0x00000019001f7810 */ /* 0x040fe20007ffe0ff */
[----:B------:R-:W-:Y:S01]  /*ba40*/  IMAD.MOV.U32 R138, RZ, RZ, R11 ;  /* 0x000000ffff8a7224 */ /* 0x000fe200078e000b */
[----:B------:R-:W-:Y:S01]  /*ba50*/  IADD3 R28, R0, 0x28, RZ ;  /* 0x00000028001c7810 */ /* 0x000fe20007ffe0ff */
[----:B------:R-:W-:-:S02]  /*ba60*/  IMAD.MOV.U32 R11, RZ, RZ, R247 ;  /* 0x000000ffff0b7224 */ /* 0x000fc400078e00f7 */
[----:B------:R-:W-:Y:S01]  /*ba70*/  IMAD.MOV.U32 R39, RZ, RZ, R10 ;  /* 0x000000ffff277224 */ /* 0x000fe200078e000a */
[----:B------:R-:W1:Y:S01]  /*ba80*/  I2F R16, R36 ;  /* 0x0000002400107306 */ /* 0x000e620000201400 */
[C---:B--2---:R-:W-:Y:S01]  /*ba90*/  FFMA.FTZ R247, R4.reuse, UR4, R93 ;  /* 0x0000000404f77c23 */ /* 0x044fe2000801005d */
[----:B------:R-:W-:Y:S01]  /*baa0*/  MOV R10, R221 ;  /* 0x000000dd000a7202 */ /* 0x000fe20000000f00 */
[----:B------:R-:W-:Y:S02]  /*bab0*/  IMAD.MOV.U32 R93, RZ, RZ, R246 ;  /* 0x000000ffff5d7224 */ /* 0x000fe400078e00f6 */
[----:B------:R-:W-:Y:S02]  /*bac0*/  FFMA.FTZ R246, R4, UR4, R95 ;  /* 0x0000000404f67c23 */ /* 0x000fe4000801005f */
[----:B------:R-:W-:Y:S01]  /*bad0*/  IMAD.MOV.U32 R95, RZ, RZ, R245 ;  /* 0x000000ffff5f7224 */ /* 0x000fe200078e00f5 */
[----:B------:R-:W2:Y:S01]  /*bae0*/  I2F R6, R33 ;  /* 0x0000002100067306 */ /* 0x000ea20000201400 */
[C---:B---3--:R-:W-:Y:S01]  /*baf0*/  FFMA.FTZ R211, R2.reuse, UR4, R84 ;  /* 0x0000000402d37c23 */ /* 0x048fe20008010054 */
[----:B------:R-:W-:Y:S01]  /*bb00*/  MOV R84, R110 ;  /* 0x0000006e00547202 */ /* 0x000fe20000000f00 */
[C---:B------:R-:W-:Y:S01]  /*bb10*/  FFMA.FTZ R210, R2.reuse, UR4, R86 ;  /* 0x0000000402d27c23 */ /* 0x040fe20008010056 */
[----:B------:R-:W-:Y:S01]  /*bb20*/  MOV R86, R154 ;  /* 0x0000009a00567202 */ /* 0x000fe20000000f00 */
[----:B------:R-:W-:-:S02]  /*bb30*/  FFMA.FTZ R245, R2, UR4, R68 ;  /* 0x0000000402f57c23 */ /* 0x000fc40008010044 */
[----:B------:R-:W-:Y:S01]  /*bb40*/  FFMA.FTZ R221, R2, UR4, R70 ;  /* 0x0000000402dd7c23 */ /* 0x000fe20008010046 */
[----:B------:R-:W-:Y:S01]  /*bb50*/  I2F R5, R37 ;  /* 0x0000002500057306 */ /* 0x000fe20000201400 */
[C---:B-1----:R-:W-:Y:S02]  /*bb60*/  FFMA.FTZ R222, R16.reuse, UR4, R90 ;  /* 0x0000000410de7c23 */ /* 0x042fe4000801005a */
[----:B------:R-:W-:Y:S02]  /*bb70*/  IMAD.MOV.U32 R90, RZ, RZ, R252 ;  /* 0x000000ffff5a7224 */ /* 0x000fe400078e00fc */
[----:B------:R-:W-:Y:S02]  /*bb80*/  FFMA.FTZ R252, R16, UR4, R94 ;  /* 0x0000000410fc7c23 */ /* 0x000fe4000801005e */
[----:B------:R-:W-:Y:S01]  /*bb90*/  IMAD.MOV.U32 R94, RZ, RZ, R220 ;  /* 0x000000ffff5e7224 */ /* 0x000fe200078e00dc */
[----:B------:R-:W1:Y:S01]  /*bba0*/  I2F R2, R30 ;  /* 0x0000001e00027306 */ /* 0x000e620000201400 */
[----:B------:R-:W-:-:S02]  /*bbb0*/  FFMA.FTZ R220, R4, UR4, R89 ;  /* 0x0000000404dc7c23 */ /* 0x000fc40008010059 */
[----:B------:R-:W-:Y:S01]  /*bbc0*/  IMAD.MOV.U32 R89, RZ, RZ, R26 ;  /* 0x000000ffff597224 */ /* 0x000fe200078e001a */
[----:B------:R-:W-:Y:S01]  /*bbd0*/  IADD3 R26, R0, 0x30, RZ ;  /* 0x00000030001a7810 */ /* 0x000fe20007ffe0ff */
[----:B------:R-:W-:Y:S02]  /*bbe0*/  FFMA.FTZ R219, R4, UR4, R91 ;  /* 0x0000000404db7c23 */ /* 0x000fe4000801005b */
[----:B------:R-:W-:Y:S01]  /*bbf0*/  IMAD.MOV.U32 R91, RZ, RZ, R27 ;  /* 0x000000ffff5b7224 */ /* 0x000fe200078e001b */
[----:B------:R-:W-:Y:S01]  /*bc00*/  IADD3 R27, R0, 0x29, RZ ;  /* 0x00000029001b7810 */ /* 0x000fe20007ffe0ff */
[C---:B--2---:R-:W-:Y:S02]  /*bc10*/  FFMA.FTZ R208, R6.reuse, UR4, R85 ;  /* 0x0000000406d07c23 */ /* 0x044fe40008010055 */
[C---:B------:R-:W-:Y:S01]  /*bc20*/  FFMA.FTZ R207, R6.reuse, UR4, R87 ;  /* 0x0000000406cf7c23 */ /* 0x040fe20008010057 */
[----:B------:R-:W-:Y:S01]  /*bc30*/  I2F R4, R27 ;  /* 0x0000001b00047306 */ /* 0x000fe20000201400 */
[----:B------:R-:W-:-:S02]  /*bc40*/  FFMA.FTZ R218, R6, UR4, R69 ;  /* 0x0000000406da7c23 */ /* 0x000fc40008010045 */
[----:B------:R-:W-:Y:S02]  /*bc50*/  FFMA.FTZ R217, R6, UR4, R71 ;  /* 0x0000000406d97c23 */ /* 0x000fe40008010047 */
[C---:B-1----:R-:W-:Y:S02]  /*bc60*/  FFMA.FTZ R128, R2.reuse, UR4, R64 ;  /* 0x0000000402807c23 */ /* 0x042fe40008010040 */
[C---:B------:R-:W-:Y:S01]  /*bc70*/  FFMA.FTZ R127, R2.reuse, UR4, R66 ;  /* 0x00000004027f7c23 */ /* 0x040fe20008010042 */
[----:B------:R-:W-:Y:S01]  /*bc80*/  I2F R6, R29 ;  /* 0x0000001d00067306 */ /* 0x000fe20000201400 */
[C---:B------:R-:W-:Y:S02]  /*bc90*/  FFMA.FTZ R204, R2.reuse, UR4, R52 ;  /* 0x0000000402cc7c23 */ /* 0x040fe40008010034 */
[----:B------:R-:W-:Y:S02]  /*bca0*/  FFMA.FTZ R153, R2, UR4, R54 ;  /* 0x0000000402997c23 */ /* 0x000fe40008010036 */
[----:B------:R-:W-:Y:S01]  /*bcb0*/  IMAD.MOV.U32 R98, RZ, RZ, R32 ;  /* 0x000000ffff627224 */ /* 0x000fe200078e0020 */
[----:B------:R-:W-:Y:S01]  /*bcc0*/  IADD3 R32, R0, 0x18, RZ ;  /* 0x0000001800207810 */ /* 0x000fe20007ffe0ff */
[----:B------:R-:W-:Y:S01]  /*bcd0*/  FFMA.FTZ R23, R7, UR4, R96 ;  /* 0x0000000407177c23 */ /* 0x000fe20008010060 */
[----:B------:R-:W1:Y:S01]  /*bce0*/  I2F R2, R26 ;  /* 0x0000001a00027306 */ /* 0x000e620000201400 */
[----:B------:R-:W-:-:S02]  /*bcf0*/  FFMA.FTZ R25, R5, UR4, R97 ;  /* 0x0000000405197c23 */ /* 0x000fc40008010061 */
[----:B------:R-:W-:Y:S02]  /*bd00*/  FFMA.FTZ R18, R5, UR4, R99 ;  /* 0x0000000405127c23 */ /* 0x000fe40008010063 */
[----:B------:R-:W-:Y:S02]  /*bd10*/  IMAD.MOV.U32 R96, RZ, RZ, R136 ;  /* 0x000000ffff607224 */ /* 0x000fe400078e0088 */
[----:B------:R-:W-:Y:S02]  /*bd20*/  IMAD.MOV.U32 R97, RZ, RZ, R135 ;  /* 0x000000ffff617224 */ /* 0x000fe400078e0087 */
[----:B------:R-:W-:Y:S02]  /*bd30*/  IMAD.MOV.U32 R99, RZ, RZ, R134 ;  /* 0x000000ffff637224 */ /* 0x000fe400078e0086 */
[----:B------:R-:W-:Y:S01]  /*bd40*/  IMAD.MOV.U32 R42, RZ, RZ, R22 ;  /* 0x000000ffff2a7224 */ /* 0x000fe200078e0016 */
[----:B------:R-:W-:Y:S01]  /*bd50*/  IADD3 R22, R0, 0x40, RZ ;  /* 0x0000004000167810 */ /* 0x000fe20007ffe0ff */
[----:B------:R-:W-:-:S02]  /*bd60*/  FFMA.FTZ R137, R7, UR4, R116 ;  /* 0x0000000407897c23 */ /* 0x000fc40008010074 */
[----:B------:R-:W-:Y:S02]  /*bd70*/  FFMA.FTZ R136, R7, UR4, R118 ;  /* 0x0000000407887c23 */ /* 0x000fe40008010076 */
[C---:B------:R-:W-:Y:S01]  /*bd80*/  FFMA.FTZ R135, R5.reuse, UR4, R117 ;  /* 0x0000000405877c23 */ /* 0x040fe20008010075 */
[----:B------:R-:W2:Y:S01]  /*bd90*/  I2F R7, R31 ;  /* 0x0000001f00077306 */ /* 0x000ea20000201400 */
[----:B------:R-:W-:Y:S02]  /*bda0*/  FFMA.FTZ R134, R5, UR4, R119 ;  /* 0x0000000405867c23 */ /* 0x000fe40008010077 */
[----:B------:R-:W-:Y:S02]  /*bdb0*/  IMAD.MOV.U32 R43, RZ, RZ, R19 ;  /* 0x000000ffff2b7224 */ /* 0x000fe400078e0013 */
[----:B------:R-:W-:Y:S02]  /*bdc0*/  IMAD.MOV.U32 R102, RZ, RZ, R107 ;  /* 0x000000ffff667224 */ /* 0x000fe400078e006b */
[----:B------:R-:W-:Y:S01]  /*bdd0*/  IMAD.MOV.U32 R19, RZ, RZ, R106 ;  /* 0x000000ffff137224 */ /* 0x000fe200078e006a */
[----:B------:R-:W3:Y:S01]  /*bde0*/  I2F R5, R32 ;  /* 0x0000002000057306 */ /* 0x000ee20000201400 */
[----:B-1----:R-:W-:-:S02]  /*bdf0*/  FFMA.FTZ R117, R2, UR4, R114 ;  /* 0x0000000402757c23 */ /* 0x002fc40008010072 */
[----:B------:R-:W-:Y:S01]  /*be00*/  IMAD.MOV.U32 R68, RZ, RZ, R25 ;  /* 0x000000ffff447224 */ /* 0x000fe200078e0019 */
[----:B------:R-:W-:Y:S01]  /*be10*/  IADD3 R25, R0, 0x31, RZ ;  /* 0x0000003100197810 */ /* 0x000fe20007ffe0ff */
[C---:B------:R-:W-:Y:S02]  /*be20*/  FFMA.FTZ R107, R2.reuse, UR4, R48 ;  /* 0x00000004026b7c23 */ /* 0x040fe40008010030 */
[C---:B------:R-:W-:Y:S02]  /*be30*/  FFMA.FTZ R106, R2.reuse, UR4, R50 ;  /* 0x00000004026a7c23 */ /* 0x040fe40008010032 */
[----:B------:R-:W-:Y:S02]  /*be40*/  FFMA.FTZ R114, R2, UR4, R104 ;  /* 0x0000000402727c23 */ /* 0x000fe40008010068 */
[----:B------:R-:W1:Y:S01]  /*be50*/  I2F R2, R22 ;  /* 0x0000001600027306 */ /* 0x000e620000201400 */
[----:B------:R-:W-:Y:S01]  /*be60*/  FFMA.FTZ R223, R16, UR4, R88 ;  /* 0x0000000410df7c23 */ /* 0x000fe20008010058 */
[----:B------:R-:W-:Y:S01]  /*be70*/  MOV R88, R23 ;  /* 0x0000001700587202 */ /* 0x000fe20000000f00 */
[----:B------:R-:W-:Y:S01]  /*be80*/  FFMA.FTZ R125, R6, UR4, R65 ;  /* 0x00000004067d7c23 */ /* 0x000fe20008010041 */
[----:B------:R-:W-:Y:S01]  /*be90*/  IADD3 R23, R0, 0x39, RZ ;  /* 0x0000003900177810 */ /* 0x000fe20007ffe0ff */
[----:B------:R-:W-:-:S02]  /*bea0*/  FFMA.FTZ R124, R6, UR4, R67 ;  /* 0x00000004067c7c23 */ /* 0x000fc40008010043 */
[C---:B------:R-:W-:Y:S02]  /*beb0*/  FFMA.FTZ R131, R6.reuse, UR4, R53 ;  /* 0x0000000406837c23 */ /* 0x040fe40008010035 */
[----:B------:R-:W-:Y:S02]  /*bec0*/  FFMA.FTZ R130, R6, UR4, R55 ;  /* 0x0000000406827c23 */ /* 0x000fe40008010037 */
[----:B------:R-:W4:Y:S01]  /*bed0*/  I2F R6, R25 ;  /* 0x0000001900067306 */ /* 0x000f220000201400 */
[----:B------:R-:W-:Y:S02]  /*bee0*/  FFMA.FTZ R133, R16, UR4, R92 ;  /* 0x0000000410857c23 */ /* 0x000fe4000801005c */
[----:B------:R-:W-:Y:S02]  /*bef0*/  IMAD.MOV.U32 R16, RZ, RZ, R109 ;  /* 0x000000ffff107224 */ /* 0x000fe400078e006d */
[C---:B------:R-:W-:Y:S02]  /*bf00*/  FFMA.FTZ R110, R4.reuse, UR4, R61 ;  /* 0x00000004046e7c23 */ /* 0x040fe4000801003d */
[----:B------:R-:W-:-:S02]  /*bf10*/  FFMA.FTZ R109, R4, UR4, R63 ;  /* 0x00000004046d7c23 */ /* 0x000fc4000801003f */
[C---:B------:R-:W-:Y:S02]  /*bf20*/  FFMA.FTZ R119, R4.reuse, UR4, R77 ;  /* 0x0000000404777c23 */ /* 0x040fe4000801004d */
[----:B------:R-:W-:Y:S02]  /*bf30*/  FFMA.FTZ R118, R4, UR4, R79 ;  /* 0x0000000404767c23 */ /* 0x000fe4000801004f */
[----:B------:R-:W1:Y:S01]  /*bf40*/  I2F R4, R23 ;  /* 0x0000001700047306 */ /* 0x000e620000201400 */
[----:B------:R-:W-:Y:S01]  /*bf50*/  IMAD.MOV.U32 R69, RZ, RZ, R91 ;  /* 0x000000ffff457224 */ /* 0x000fe200078e005b */
[----:B------:R-:W-:Y:S01]  /*bf60*/  MOV R91, R90 ;  /* 0x0000005a005b7202 */ /* 0x000fe20000000f00 */
[----:B------:R-:W-:Y:S01]  /*bf70*/  IMAD.MOV.U32 R85, RZ, RZ, R68 ;  /* 0x000000ffff557224 */ /* 0x000fe200078e0044 */
[----:B------:R-:W-:Y:S01]  /*bf80*/  MOV R68, R100 ;  /* 0x0000006400447202 */ /* 0x000fe20000000f00 */
[----:B------:R-:W-:Y:S02]  /*bf90*/  IMAD.MOV.U32 R90, RZ, RZ, R96 ;  /* 0x000000ffff5a7224 */ /* 0x000fe400078e0060 */
[----:B------:R-:W-:-:S02]  /*bfa0*/  IMAD.MOV.U32 R96, RZ, RZ, R145 ;  /* 0x000000ffff607224 */ /* 0x000fc400078e0091 */
[----:B------:R-:W-:Y:S02]  /*bfb0*/  IMAD.MOV.U32 R92, RZ, RZ, R148 ;  /* 0x000000ffff5c7224 */ /* 0x000fe400078e0094 */
[----:B------:R-:W-:Y:S02]  /*bfc0*/  IMAD.MOV.U32 R71, RZ, RZ, R93 ;  /* 0x000000ffff477224 */ /* 0x000fe400078e005d */
[----:B------:R-:W-:Y:S02]  /*bfd0*/  IMAD.MOV.U32 R87, RZ, RZ, R89 ;  /* 0x000000ffff577224 */ /* 0x000fe400078e0059 */
[----:B------:R-:W-:Y:S02]  /*bfe0*/  IMAD.MOV.U32 R139, RZ, RZ, R9 ;  /* 0x000000ffff8b7224 */ /* 0x000fe400078e0009 */
[----:B------:R-:W-:Y:S02]  /*bff0*/  IMAD.MOV.U32 R70, RZ, RZ, R24 ;  /* 0x000000ffff467224 */ /* 0x000fe400078e0018 */
[----:B--2---:R-:W-:Y:S01]  /*c000*/  FFMA.FTZ R205, R7, UR4, R83 ;  /* 0x0000000407cd7c23 */ /* 0x004fe20008010053 */
[----:B------:R-:W-:Y:S01]  /*c010*/  MOV R52, R19 ;  /* 0x0000001300347202 */ /* 0x000fe20000000f00 */
[----:B---3--:R-:W-:Y:S01]  /*c020*/  FFMA.FTZ R216, R5, UR4, R80 ;  /* 0x0000000405d87c23 */ /* 0x008fe20008010050 */
[----:B------:R-:W-:Y:S01]  /*c030*/  MOV R80, R95 ;  /* 0x0000005f00507202 */ /* 0x000fe20000000f00 */
[----:B------:R-:W-:Y:S01]  /*c040*/  FFMA.FTZ R148, R7, UR4, R47 ;  /* 0x0000000407947c23 */ /* 0x000fe2000801002f */
[----:B------:R-:W-:Y:S01]  /*c050*/  IADD3 R24, R0, 0x38, RZ ;  /* 0x0000003800187810 */ /* 0x000fe20007ffe0ff */
[----:B------:R-:W-:-:S02]  /*c060*/  IMAD.MOV.U32 R93, RZ, RZ, R94 ;  /* 0x000000ffff5d7224 */ /* 0x000fc400078e005e */
[----:B------:R-:W-:Y:S01]  /*c070*/  IMAD.MOV.U32 R38, RZ, RZ, R8 ;  /* 0x000000ffff267224 */ /* 0x000fe200078e0008 */
[-C--:B------:R-:W-:Y:S01]  /*c080*/  ISETP.GE.AND P3, PT, R0, R13.reuse, PT ;  /* 0x0000000d0000720c */ /* 0x080fe20003f66270 */
[----:B------:R-:W-:Y:S01]  /*c090*/  IMAD.MOV.U32 R89, RZ, RZ, R99 ;  /* 0x000000ffff597224 */ /* 0x000fe200078e0063 */
[-C--:B------:R-:W-:Y:S01]  /*c0a0*/  ISETP.GE.AND P0, PT, R37, R13.reuse, PT ;  /* 0x0000000d2500720c */ /* 0x080fe20003f06270 */
[----:B------:R-:W-:Y:S01]  /*c0b0*/  IMAD.MOV.U32 R94, RZ, RZ, R98 ;  /* 0x000000ffff5e7224 */ /* 0x000fe200078e0062 */
[-C--:B------:R-:W-:Y:S01]  /*c0c0*/  ISETP.GE.AND P2, PT, R36, R13.reuse, PT ;  /* 0x0000000d2400720c */ /* 0x080fe20003f46270 */
[----:B------:R-:W-:Y:S01]  /*c0d0*/  IMAD.MOV.U32 R47, RZ, RZ, R85 ;  /* 0x000000ffff2f7224 */ /* 0x000fe200078e0055 */
[-C--:B------:R-:W-:Y:S01]  /*c0e0*/  ISETP.GE.AND P4, PT, R35, R13.reuse, PT ;  /* 0x0000000d2300720c */ /* 0x080fe20003f86270 */
[----:B------:R-:W-:Y:S01]  /*c0f0*/  IMAD.MOV.U32 R9, RZ, RZ, R155 ;  /* 0x000000ffff097224 */ /* 0x000fe200078e009b */
[----:B------:R-:W-:Y:S01]  /*c100*/  ISETP.GE.AND P6, PT, R34, R13, PT ;  /* 0x0000000d2200720c */ /* 0x000fe20003fc6270 */
[----:B------:R-:W-:Y:S01]  /*c110*/  IMAD.MOV.U32 R95, RZ, RZ, R97 ;  /* 0x000000ffff5f7224 */ /* 0x000fe200078e0061 */
[----:B------:R2:W5:Y:S01]  /*c120*/  LDL.LU R145, [R1+0x100] ;  /* 0x0001000001917983 */ /* 0x0005620000300800 */
[----:B------:R-:W-:-:S02]  /*c130*/  IMAD.MOV.U32 R99, RZ, RZ, R101 ;  /* 0x000000ffff637224 */ /* 0x000fc400078e0065 */
[----:B------:R-:W-:Y:S02]  /*c140*/  IMAD.MOV.U32 R85, RZ, RZ, R96 ;  /* 0x000000ffff557224 */ /* 0x000fe400078e0060 */
[C---:B------:R-:W-:Y:S02]  /*c150*/  FFMA.FTZ R155, R5.reuse, UR4, R44 ;  /* 0x00000004059b7c23 */ /* 0x040fe4000801002c */
[C---:B------:R-:W-:Y:S02]  /*c160*/  FFMA.FTZ R209, R5.reuse, UR4, R82 ;  /* 0x0000000405d17c23 */ /* 0x040fe40008010052 */
[----:B------:R-:W-:Y:S01]  /*c170*/  IMAD.MOV.U32 R83, RZ, RZ, R18 ;  /* 0x000000ffff537224 */ /* 0x000fe200078e0012 */
[----:B------:R-:W-:Y:S01]  /*c180*/  IADD3 R18, R0, 0x50, RZ ;  /* 0x0000005000127810 */ /* 0x000fe20007ffe0ff */
[----:B-1----:R-:W-:Y:S01]  /*c190*/  FFMA.FTZ R96, R2, UR4, R21 ;  /* 0x0000000402607c23 */ /* 0x002fe20008010015 */
[----:B------:R-:W-:Y:S01]  /*c1a0*/  IADD3 R21, R0, 0x41, RZ ;  /* 0x0000004100157810 */ /* 0x000fe20007ffe0ff */
[----:B------:R-:W-:-:S02]  /*c1b0*/  FFMA.FTZ R154, R5, UR4, R46 ;  /* 0x00000004059a7c23 */ /* 0x000fc4000801002e */
[----:B------:R-:W-:Y:S01]  /*c1c0*/  FFMA.FTZ R206, R7, UR4, R81 ;  /* 0x0000000407ce7c23 */ /* 0x000fe20008010051 */
[----:B------:R-:W1:Y:S01]  /*c1d0*/  I2F R5, R28 ;  /* 0x0000001c00057306 */ /* 0x000e620000201400 */
[----:B------:R-:W-:Y:S02]  /*c1e0*/  IMAD.MOV.U32 R44, RZ, RZ, R71 ;  /* 0x000000ffff2c7224 */ /* 0x000fe400078e0047 */
[----:B------:R-:W-:Y:S02]  /*c1f0*/  IMAD.MOV.U32 R82, RZ, RZ, R69 ;  /* 0x000000ffff527224 */ /* 0x000fe400078e0045 */
[----:B------:R-:W-:Y:S02]  /*c200*/  IMAD.MOV.U32 R81, RZ, RZ, R70 ;  /* 0x000000ffff517224 */ /* 0x000fe400078e0046 */
[----:B------:R-:W-:Y:S01]  /*c210*/  IMAD.MOV.U32 R69, RZ, RZ, R68 ;  /* 0x000000ffff457224 */ /* 0x000fe200078e0044 */
[----:B------:R-:W-:Y:S01]  /*c220*/  MOV R68, R94 ;  /* 0x0000005e00447202 */ /* 0x000fe20000000f00 */
[----:B------:R-:W-:-:S02]  /*c230*/  IMAD.MOV.U32 R71, RZ, RZ, R90 ;  /* 0x000000ffff477224 */ /* 0x000fc400078e005a */
[----:B------:R-:W-:Y:S02]  /*c240*/  IMAD.MOV.U32 R66, RZ, RZ, R144 ;  /* 0x000000ffff427224 */ /* 0x000fe400078e0090 */
[----:B------:R-:W-:Y:S02]  /*c250*/  IMAD.MOV.U32 R70, RZ, RZ, R95 ;  /* 0x000000ffff467224 */ /* 0x000fe400078e005f */
[----:B------:R-:W-:Y:S01]  /*c260*/  IMAD.MOV.U32 R64, RZ, RZ, R143 ;  /* 0x000000ffff407224 */ /* 0x000fe200078e008f */
[----:B------:R-:W-:Y:S01]  /*c270*/  IADD3 R19, R0, 0x49, RZ ;  /* 0x0000004900137810 */ /* 0x000fe20007ffe0ff */
[----:B------:R-:W-:Y:S01]  /*c280*/  IMAD.MOV.U32 R90, RZ, RZ, R99 ;  /* 0x000000ffff5a7224 */ /* 0x000fe200078e0063 */
[----:B------:R-:W-:Y:S01]  /*c290*/  MOV R54, R52 ;  /* 0x0000003400367202 */ /* 0x000fe20000000f00 */
[C---:B----4-:R-:W-:Y:S02]  /*c2a0*/  FFMA.FTZ R104, R6.reuse, UR4, R49 ;  /* 0x0000000406687c23 */ /* 0x050fe40008010031 */
[----:B------:R-:W-:-:S02]  /*c2b0*/  FFMA.FTZ R103, R6, UR4, R51 ;  /* 0x0000000406677c23 */ /* 0x000fc40008010033 */
[C---:B------:R-:W-:Y:S02]  /*c2c0*/  FFMA.FTZ R113, R6.reuse, UR4, R113 ;  /* 0x0000000406717c23 */ /* 0x040fe40008010071 */
[----:B------:R-:W-:Y:S02]  /*c2d0*/  FFMA.FTZ R111, R6, UR4, R111 ;  /* 0x00000004066f7c23 */ /* 0x000fe4000801006f */
[----:B------:R-:W-:Y:S01]  /*c2e0*/  IMAD.MOV.U32 R8, RZ, RZ, R115 ;  /* 0x000000ffff087224 */ /* 0x000fe200078e0073 */
[----:B------:R-:W3:Y:S01]  /*c2f0*/  I2F R6, R21 ;  /* 0x0000001500067306 */ /* 0x000ee20000201400 */
[C---:B------:R-:W-:Y:S01]  /*c300*/  FFMA.FTZ R95, R2.reuse, UR4, R72 ;  /* 0x00000004025f7c23 */ /* 0x040fe20008010048 */
[----:B------:R-:W-:Y:S01]  /*c310*/  MOV R67, R47 ;  /* 0x0000002f00437202 */ /* 0x000fe20000000f00 */
[----:B------:R-:W-:Y:S02]  /*c320*/  FFMA.FTZ R94, R2, UR4, R74 ;  /* 0x00000004025e7c23 */ /* 0x000fe4000801004a */
[----:B------:R-:W-:-:S02]  /*c330*/  FFMA.FTZ R149, R7, UR4, R45 ;  /* 0x0000000407957c23 */ /* 0x000fc4000801002d */
[C---:B------:R-:W-:Y:S02]  /*c340*/  FFMA.FTZ R98, R4.reuse, UR4, R57 ;  /* 0x0000000404627c23 */ /* 0x040fe40008010039 */
[C---:B------:R-:W-:Y:S02]  /*c350*/  FFMA.FTZ R105, R4.reuse, UR4, R105 ;  /* 0x0000000404697c23 */ /* 0x040fe40008010069 */
[----:B------:R-:W-:Y:S01]  /*c360*/  FFMA.FTZ R102, R4, UR4, R102 ;  /* 0x0000000404667c23 */ /* 0x000fe20008010066 */
[----:B------:R-:W-:Y:S01]  /*c370*/  FSEL R223, R223, -INF , !P2 ;  /* 0xff800000dfdf7808 */ /* 0x000fe20005000000 */
[----:B------:R-:W-:Y:S01]  /*c380*/  FFMA.FTZ R99, R2, UR4, R20 ;  /* 0x0000000402637c23 */ /* 0x000fe20008010014 */
[----:B------:R2:W5:Y:S01]  /*c390*/  LDL.LU R144, [R1+0xfc] ;  /* 0x0000fc0001907983 */ /* 0x0005620000300800 */
[----:B------:R-:W4:Y:S01]  /*c3a0*/  I2F R2, R18 ;  /* 0x0000001200027306 */ /* 0x000f220000201400 */
[----:B------:R-:W-:Y:S02]  /*c3b0*/  IMAD.MOV.U32 R52, RZ, RZ, R66 ;  /* 0x000000ffff347224 */ /* 0x000fe400078e0042 */
[----:B------:R-:W-:Y:S01]  /*c3c0*/  IMAD.MOV.U32 R66, RZ, RZ, R64 ;  /* 0x000000ffff427224 */ /* 0x000fe200078e0040 */
[----:B------:R-:W-:Y:S01]  /*c3d0*/  MOV R45, R87 ;  /* 0x00000057002d7202 */ /* 0x000fe20000000f00 */
[----:B------:R-:W-:-:S02]  /*c3e0*/  FFMA.FTZ R97, R4, UR4, R59 ;  /* 0x0000000404617c23 */ /* 0x000fc4000801003b */
[----:B------:R-:W-:Y:S01]  /*c3f0*/  IMAD.MOV.U32 R55, RZ, RZ, R83 ;  /* 0x000000ffff377224 */ /* 0x000fe200078e0053 */
[----:B------:R-:W2:Y:S01]  /*c400*/  I2F R4, R19 ;  /* 0x0000001300047306 */ /* 0x000ea20000201400 */
[----:B------:R-:W-:Y:S02]  /*c410*/  IMAD.MOV.U32 R64, RZ, RZ, R44 ;  /* 0x000000ffff407224 */ /* 0x000fe400078e002c */
[----:B------:R-:W-:Y:S02]  /*c420*/  IMAD.MOV.U32 R63, RZ, RZ, R67 ;  /* 0x000000ffff3f7224 */ /* 0x000fe400078e0043 */
[----:B------:R-:W-:Y:S02]  /*c430*/  IMAD.MOV.U32 R65, RZ, RZ, R82 ;  /* 0x000000ffff417224 */ /* 0x000fe400078e0052 */
[----:B------:R-:W-:Y:S02]  /*c440*/  IMAD.MOV.U32 R47, RZ, RZ, R80 ;  /* 0x000000ffff2f7224 */ /* 0x000fe400078e0050 */
[----:B-1----:R-:W-:-:S02]  /*c450*/  FFMA.FTZ R115, R5, UR4, R62 ;  /* 0x0000000405737c23 */ /* 0x002fc4000801003e */
[C---:B------:R-:W-:Y:S02]  /*c460*/  FFMA.FTZ R126, R5.reuse, UR4, R78 ;  /* 0x00000004057e7c23 */ /* 0x040fe4000801004e */
[----:B------:R-:W-:Y:S02]  /*c470*/  IMAD.MOV.U32 R7, RZ, RZ, R88 ;  /* 0x000000ffff077224 */ /* 0x000fe400078e0058 */
[C---:B------:R-:W-:Y:S02]  /*c480*/  FFMA.FTZ R129, R5.reuse, UR4, R76 ;  /* 0x0000000405817c23 */ /* 0x040fe4000801004c */
[----:B------:R-:W-:Y:S02]  /*c490*/  FFMA.FTZ R116, R5, UR4, R60 ;  /* 0x0000000405747c23 */ /* 0x000fe4000801003c */
[----:B------:R-:W-:Y:S01]  /*c4a0*/  IMAD.MOV.U32 R53, RZ, RZ, R81 ;  /* 0x000000ffff357224 */ /* 0x000fe200078e0051 */
[----:B------:R-:W-:Y:S01]  /*c4b0*/  IADD3 R20, R0, 0x48, RZ ;  /* 0x0000004800147810 */ /* 0x000fe20007ffe0ff */
[----:B------:R-:W-:-:S02]  /*c4c0*/  IMAD.MOV.U32 R44, RZ, RZ, R16 ;  /* 0x000000ffff2c7224 */ /* 0x000fc400078e0010 */
[C---:B---3--:R-:W-:Y:S02]  /*c4d0*/  FFMA.FTZ R93, R6.reuse, UR4, R93 ;  /* 0x00000004065d7c23 */ /* 0x048fe4000801005d */
[----:B------:R-:W-:Y:S02]  /*c4e0*/  FFMA.FTZ R91, R6, UR4, R91 ;  /* 0x00000004065b7c23 */ /* 0x000fe4000801005b */
[----:B------:R-:W-:Y:S01]  /*c4f0*/  IMAD.MOV.U32 R46, RZ, RZ, R142 ;  /* 0x000000ffff2e7224 */ /* 0x000fe200078e008e */
[----:B------:R-:W-:Y:S01]  /*c500*/  ISETP.GE.AND P2, PT, R30, R13, PT ;  /* 0x0000000d1e00720c */ /* 0x000fe20003f46270 */
[----:B------:R-:W-:Y:S01]  /*c510*/  IMAD.MOV.U32 R16, RZ, RZ, R8 ;  /* 0x000000ffff107224 */ /* 0x000fe200078e0008 */
[----:B------:R-:W-:Y:S01]  /*c520*/  MOV R8, R9 ;  /* 0x0000000900087202 */ /* 0x000fe20000000f00 */
[----:B------:R-:W-:Y:S01]  /*c530*/  IMAD.MOV.U32 R9, RZ, RZ, R10 ;  /* 0x000000ffff097224 */ /* 0x000fe200078e000a */
[----:B------:R1:W5:Y:S01]  /*c540*/  LDL.LU R143, [R1+0xf8] ;  /* 0x0000f800018f7983 */ /* 0x0003620000300800 */
[----:B------:R-:W-:Y:S01]  /*c550*/  IMAD.MOV.U32 R83, RZ, RZ, R45 ;  /* 0x000000ffff537224 */ /* 0x000fe200078e002d */
[----:B------:R-:W-:Y:S01]  /*c560*/  MOV R45, R86 ;  /* 0x00000056002d7202 */ /* 0x000fe20000000f00 */
[----:B------:R-:W-:-:S02]  /*c570*/  IMAD.MOV.U32 R10, RZ, RZ, R11 ;  /* 0x000000ffff0a7224 */ /* 0x000fc400078e000b */
[----:B------:R-:W-:Y:S02]  /*c580*/  IMAD.MOV.U32 R67, RZ, RZ, R64 ;  /* 0x000000ffff437224 */ /* 0x000fe400078e0040 */
[----:B------:R-:W-:Y:S01]  /*c590*/  IMAD.MOV.U32 R82, RZ, RZ, R84 ;  /* 0x000000ffff527224 */ /* 0x000fe200078e0054 */
[----:B------:R-:W-:Y:S01]  /*c5a0*/  MOV R62, R55 ;  /* 0x00000037003e7202 */ /* 0x000fe20000000f00 */
[----:B------:R-:W-:Y:S01]  /*c5b0*/  IMAD.MOV.U32 R64, RZ, RZ, R71 ;  /* 0x000000ffff407224 */ /* 0x000fe200078e0047 */
[----:B------:R-:W3:Y:S01]  /*c5c0*/  I2F R5, R24 ;  /* 0x0000001800057306 */ /* 0x000ee20000201400 */
[----:B------:R-:W-:Y:S01]  /*c5d0*/  IMAD.MOV.U32 R86, RZ, RZ, R92 ;  /* 0x000000ffff567224 */ /* 0x000fe200078e005c */
[----:B------:R-:W-:Y:S01]  /*c5e0*/  MOV R50, R52 ;  /* 0x0000003400327202 */ /* 0x000fe20000000f00 */
[----:B------:R-:W-:Y:S01]  /*c5f0*/  IMAD.MOV.U32 R71, RZ, RZ, R8 ;  /* 0x000000ffff477224 */ /* 0x000fe200078e0008 */
[----:B------:R-:W-:Y:S01]  /*c600*/  FSEL R220, R220, -INF , !P4 ;  /* 0xff800000dcdc7808 */ /* 0x000fe20006000000 */
[----:B------:R-:W-:Y:S01]  /*c610*/  IMAD.MOV.U32 R11, RZ, RZ, R17 ;  /* 0x000000ffff0b7224 */ /* 0x000fe200078e0011 */
[----:B------:R1:W5:Y:S01]  /*c620*/  LDL.LU R142, [R1+0xf4] ;  /* 0x0000f400018e7983 */ /* 0x0003620000300800 */
[----:B------:R-:W-:-:S02]  /*c630*/  IMAD.MOV.U32 R8, RZ, RZ, R9 ;  /* 0x000000ffff087224 */ /* 0x000fc400078e0009 */
[----:B------:R-:W-:Y:S02]  /*c640*/  IMAD.MOV.U32 R17, RZ, RZ, R141 ;  /* 0x000000ffff117224 */ /* 0x000fe400078e008d */
[----:B------:R-:W-:Y:S01]  /*c650*/  IMAD.MOV.U32 R9, RZ, RZ, R10 ;  /* 0x000000ffff097224 */ /* 0x000fe200078e000a */
[----:B------:R-:W-:Y:S01]  /*c660*/  IADD3 R10, R0, 0x60, RZ ;  /* 0x00000060000a7810 */ /* 0x000fe20007ffe0ff */
[----:B------:R-:W-:Y:S01]  /*c670*/  IMAD.MOV.U32 R78, RZ, RZ, R65 ;  /* 0x000000ffff4e7224 */ /* 0x000fe200078e0041 */
[----:B------:R-:W-:Y:S01]  /*c680*/  MOV R65, R47 ;  /* 0x0000002f00417202 */ /* 0x000fe20000000f00 */
[----:B------:R-:W-:Y:S02]  /*c690*/  IMAD.MOV.U32 R55, RZ, RZ, R86 ;  /* 0x000000ffff377224 */ /* 0x000fe400078e0056 */
[----:B------:R-:W-:Y:S02]  /*c6a0*/  FFMA.FTZ R88, R6, UR4, R73 ;  /* 0x0000000406587c23 */ /* 0x000fe40008010049 */
[----:B----4-:R-:W-:-:S02]  /*c6b0*/  FFMA.FTZ R76, R2, UR4, R214 ;  /* 0x00000004024c7c23 */ /* 0x010fc400080100d6 */
[C---:B--2---:R-:W-:Y:S02]  /*c6c0*/  FFMA.FTZ R77, R4.reuse, UR4, R121 ;  /* 0x00000004044d7c23 */ /* 0x044fe40008010079 */
[C---:B------:R-:W-:Y:S02]  /*c6d0*/  FFMA.FTZ R80, R4.reuse, UR4, R123 ;  /* 0x0000000404507c23 */ /* 0x040fe4000801007b */
[C---:B------:R-:W-:Y:S02]  /*c6e0*/  FFMA.FTZ R90, R4.reuse, UR4, R90 ;  /* 0x00000004045a7c23 */ /* 0x040fe4000801005a */
[----:B------:R-:W-:Y:S02]  /*c6f0*/  FFMA.FTZ R85, R4, UR4, R85 ;  /* 0x0000000404557c23 */ /* 0x000fe40008010055 */
[----:B------:R-:W-:Y:S02]  /*c700*/  IMAD.MOV.U32 R61, RZ, RZ, R53 ;  /* 0x000000ffff3d7224 */ /* 0x000fe400078e0035 */
[----:B---3--:R-:W-:-:S02]  /*c710*/  FFMA.FTZ R112, R5, UR4, R112 ;  /* 0x0000000405707c23 */ /* 0x008fc40008010070 */
[C---:B------:R-:W-:Y:S02]  /*c720*/  FFMA.FTZ R101, R5.reuse, UR4, R56 ;  /* 0x0000000405657c23 */ /* 0x040fe40008010038 */
[C---:B------:R-:W-:Y:S02]  /*c730*/  FFMA.FTZ R100, R5.reuse, UR4, R58 ;  /* 0x0000000405647c23 */ /* 0x040fe4000801003a */
[----:B------:R-:W-:Y:S02]  /*c740*/  FFMA.FTZ R108, R5, UR4, R108 ;  /* 0x00000004056c7c23 */ /* 0x000fe4000801006c */
[----:B------:R-:W-:Y:S02]  /*c750*/  IMAD.MOV.U32 R60, RZ, RZ, R69 ;  /* 0x000000ffff3c7224 */ /* 0x000fe400078e0045 */
[----:B------:R-:W-:Y:S02]  /*c760*/  IMAD.MOV.U32 R52, RZ, RZ, R71 ;  /* 0x000000ffff347224 */ /* 0x000fe400078e0047 */
[----:B------:R-:W-:Y:S01]  /*c770*/  FFMA.FTZ R87, R6, UR4, R75 ;  /* 0x0000000406577c23 */ /* 0x000fe2000801004b */
[----:B------:R-:W-:Y:S01]  /*c780*/  MOV R49, R62 ;  /* 0x0000003e00317202 */ /* 0x000fe20000000f00 */
[----:B------:R-:W-:Y:S01]  /*c790*/  IMAD.MOV.U32 R47, RZ, RZ, R82 ;  /* 0x000000ffff2f7224 */ /* 0x000fe200078e0052 */
[----:B------:R-:W-:Y:S01]  /*c7a0*/  ISETP.GE.AND P4, PT, R29, R13, PT ;  /* 0x0000000d1d00720c */ /* 0x000fe20003f86270 */
[----:B------:R-:W-:Y:S01]  /*c7b0*/  FFMA.FTZ R86, R2, UR4, R11 ;  /* 0x0000000402567c23 */ /* 0x000fe2000801000b */
[----:B------:R-:W-:Y:S01]  /*c7c0*/  IADD3 R11, R0, 0x59, RZ ;  /* 0x00000059000b7810 */ /* 0x000fe20007ffe0ff */
[C---:B------:R-:W-:Y:S01]  /*c7d0*/  FFMA.FTZ R73, R2.reuse, UR4, R212 ;  /* 0x0000000402497c23 */ /* 0x040fe200080100d4 */
[----:B------:R-:W-:Y:S01]  /*c7e0*/  FSEL R211, R211, -INF , !P6 ;  /* 0xff800000d3d37808 */ /* 0x000fe20007000000 */
[----:B------:R-:W-:Y:S01]  /*c7f0*/  FFMA.FTZ R82, R2, UR4, R17 ;  /* 0x0000000402527c23 */ /* 0x000fe20008010011 */
[----:B------:R1:W5:Y:S01]  /*c800*/  LDL.LU R141, [R1+0xf0] ;  /* 0x0000f000018d7983 */ /* 0x0003620000300800 */
[----:B------:R-:W2:Y:S08]  /*c810*/  I2F R2, R10 ;  /* 0x0000000a00027306 */ /* 0x000eb00000201400 */
[----:B------:R-:W3:Y:S01]  /*c820*/  I2F R4, R11 ;  /* 0x0000000b00047306 */ /* 0x000ee20000201400 */
[----:B------:R-:W-:-:S05]  /*c830*/  MOV R53, R16 ;  /* 0x0000001000357202 */ /* 0x000fca0000000f00 */
[----:B------:R-:W-:Y:S02]  /*c840*/  IMAD.MOV.U32 R51, RZ, RZ, R53 ;  /* 0x000000ffff337224 */ /* 0x000fe400078e0035 */
[----:B------:R-:W4:Y:S01]  /*c850*/  I2F R5, R20 ;  /* 0x0000001400057306 */ /* 0x000f220000201400 */
[----:B--2---:R-:W-:Y:S01]  /*c860*/  FFMA.FTZ R71, R2, UR4, R8 ;  /* 0x0000000402477c23 */ /* 0x004fe20008010008 */
[----:B------:R-:W-:Y:S01]  /*c870*/  IADD3 R8, R0, 0x68, RZ ;  /* 0x0000006800087810 */ /* 0x000fe20007ffe0ff */
[----:B------:R-:W-:Y:S02]  /*c880*/  IMAD.MOV.U32 R53, RZ, RZ, R54 ;  /* 0x000000ffff357224 */ /* 0x000fe400078e0036 */
[----:B------:R-:W-:Y:S02]  /*c890*/  IMAD.MOV.U32 R54, RZ, RZ, R66 ;  /* 0x000000ffff367224 */ /* 0x000fe400078e0042 */
[----:B------:R-:W-:Y:S02]  /*c8a0*/  FFMA.FTZ R57, R2, UR4, R228 ;  /* 0x0000000402397c23 */ /* 0x000fe400080100e4 */
[----:B---3--:R-:W-:-:S02]  /*c8b0*/  FFMA.FTZ R75, R4, UR4, R60 ;  /* 0x00000004044b7c23 */ /* 0x008fc4000801003c */
[C---:B------:R-:W-:Y:S02]  /*c8c0*/  FFMA.FTZ R60, R2.reuse, UR4, R230 ;  /* 0x00000004023c7c23 */ /* 0x040fe400080100e6 */
[----:B------:R-:W-:Y:S02]  /*c8d0*/  FFMA.FTZ R66, R2, UR4, R9 ;  /* 0x0000000402427c23 */ /* 0x000fe40008010009 */
[----:B------:R-:W2:Y:S01]  /*c8e0*/  I2F R2, R8 ;  /* 0x0000000800027306 */ /* 0x000ea20000201400 */
[C---:B------:R-:W-:Y:S01]  /*c8f0*/  IADD3 R17, R0.reuse, 0x51, RZ ;  /* 0x0000005100117810 */ /* 0x040fe20007ffe0ff */
[C---:B----4-:R-:W-:Y:S02]  /*c900*/  FFMA.FTZ R81, R5.reuse, UR4, R120 ;  /* 0x0000000405517c23 */ /* 0x050fe40008010078 */
[----:B------:R-:W-:Y:S02]  /*c910*/  IMAD.MOV.U32 R48, RZ, RZ, R61 ;  /* 0x000000ffff307224 */ /* 0x000fe400078e003d */
[----:B------:R-:W-:Y:S01]  /*c920*/  IMAD.MOV.U32 R120, RZ, RZ, R7 ;  /* 0x000000ffff787224 */ /* 0x000fe200078e0007 */
[----:B------:R-:W-:Y:S01]  /*c930*/  IADD3 R7, R0, 0x69, RZ ;  /* 0x0000006900077810 */ /* 0x000fe20007ffe0ff */
[----:B------:R-:W3:Y:S01]  /*c940*/  I2F R6, R17 ;  /* 0x0000001100067306 */ /* 0x000ee20000201400 */
[----:B------:R-:W-:Y:S01]  /*c950*/  FFMA.FTZ R84, R5, UR4, R122 ;  /* 0x0000000405547c23 */ /* 0x000fe2000801007a */
[----:B------:R-:W-:Y:S01]  /*c960*/  MOV R121, R63 ;  /* 0x0000003f00797202 */ /* 0x000fe20000000f00 */
[----:B------:R-:W-:-:S02]  /*c970*/  IMAD.MOV.U32 R122, RZ, RZ, R49 ;  /* 0x000000ffff7a7224 */ /* 0x000fc400078e0031 */
[----:B------:R-:W-:Y:S02]  /*c980*/  IMAD.MOV.U32 R123, RZ, RZ, R48 ;  /* 0x000000ffff7b7224 */ /* 0x000fe400078e0030 */
[C---:B--2---:R-:W-:Y:S02]  /*c990*/  FFMA.FTZ R63, R2.reuse, UR4, R47 ;  /* 0x00000004023f7c23 */ /* 0x044fe4000801002f */
[C---:B------:R-:W-:Y:S02]  /*c9a0*/  FFMA.FTZ R49, R2.reuse, UR4, R248 ;  /* 0x0000000402317c23 */ /* 0x040fe400080100f8 */
[C---:B------:R-:W-:Y:S02]  /*c9b0*/  FFMA.FTZ R48, R2.reuse, UR4, R250 ;  /* 0x0000000402307c23 */ /* 0x040fe400080100fa */
[----:B------:R-:W-:Y:S02]  /*c9c0*/  FFMA.FTZ R58, R2, UR4, R44 ;  /* 0x00000004023a7c23 */ /* 0x000fe4000801002c */
[----:B------:R-:W2:Y:S01]  /*c9d0*/  I2F R2, R7 ;  /* 0x0000000700027306 */ /* 0x000ea20000201400 */
[----:B------:R-:W-:Y:S01]  /*c9e0*/  IADD3 R16, R0, 0x58, RZ ;  /* 0x0000005800107810 */ /* 0x000fe20007ffe0ff */
[----:B------:R-:W-:-:S02]  /*c9f0*/  FFMA.FTZ R92, R5, UR4, R140 ;  /* 0x00000004055c7c23 */ /* 0x000fc4000801008c */
[----:B------:R-:W-:Y:S02]  /*ca00*/  FFMA.FTZ R89, R5, UR4, R89 ;  /* 0x0000000405597c23 */ /* 0x000fe40008010059 */
[C---:B---3--:R-:W-:Y:S02]  /*ca10*/  FFMA.FTZ R69, R6.reuse, UR4, R213 ;  /* 0x0000000406457c23 */ /* 0x048fe400080100d5 */
[C---:B------:R-:W-:Y:S01]  /*ca20*/  FFMA.FTZ R72, R6.reuse, UR4, R215 ;  /* 0x0000000406487c23 */ /* 0x040fe200080100d7 */
[----:B------:R-:W3:Y:S01]  /*ca30*/  I2F R5, R16 ;  /* 0x0000001000057306 */ /* 0x000ee20000201400 */
[C---:B------:R-:W-:Y:S02]  /*ca40*/  FFMA.FTZ R83, R6.reuse, UR4, R83 ;  /* 0x0000000406537c23 */ /* 0x040fe40008010053 */
[----:B------:R-:W-:Y:S01]  /*ca50*/  FFMA.FTZ R78, R6, UR4, R78 ;  /* 0x00000004064e7c23 */ /* 0x000fe2000801004e */
[C---:B------:R-:W-:Y:S01]  /*ca60*/  IADD3 R6, R0.reuse, 0x70, RZ ;  /* 0x0000007000067810 */ /* 0x040fe20007ffe0ff */
[----:B------:R-:W-:Y:S01]  /*ca70*/  IMAD.MOV.U32 R59, RZ, RZ, R55 ;  /* 0x000000ffff3b7224 */ /* 0x000fe200078e0037 */
[----:B------:R-:W-:Y:S01]  /*ca80*/  IADD3 R9, R0, 0x61, RZ ;  /* 0x0000006100097810 */ /* 0x000fe20007ffe0ff */
[----:B--2---:R-:W-:-:S02]  /*ca90*/  FFMA.FTZ R44, R2, UR4, R249 ;  /* 0x00000004022c7c23 */ /* 0x004fc400080100f9 */
[----:B------:R-:W-:Y:S02]  /*caa0*/  IMAD.MOV.U32 R62, RZ, RZ, R65 ;  /* 0x000000ffff3e7224 */ /* 0x000fe400078e0041 */
[C---:B------:R-:W-:Y:S02]  /*cab0*/  FFMA.FTZ R61, R4.reuse, UR4, R225 ;  /* 0x00000004043d7c23 */ /* 0x040fe400080100e1 */
[----:B------:R-:W-:Y:S01]  /*cac0*/  FFMA.FTZ R70, R4, UR4, R70 ;  /* 0x0000000404467c23 */ /* 0x000fe20008010046 */
[----:B------:R-:W-:Y:S01]  /*cad0*/  FSEL R120, R120, -INF , !P3 ;  /* 0xff80000078787808 */ /* 0x000fe20005800000 */
[C---:B------:R-:W-:Y:S01]  /*cae0*/  FFMA.FTZ R47, R2.reuse, UR4, R251 ;  /* 0x00000004022f7c23 */ /* 0x040fe200080100fb */
[----:B------:R-:W-:Y:S01]  /*caf0*/  FSEL R121, R121, -INF , !P0 ;  /* 0xff80000079797808 */ /* 0x000fe20004000000 */
[----:B------:R-:W-:Y:S01]  /*cb00*/  FFMA.FTZ R59, R2, UR4, R59 ;  /* 0x00000004023b7c23 */ /* 0x000fe2000801003b */
[----:B------:R-:W-:Y:S01]  /*cb10*/  FSEL R212, R128, -INF , !P2 ;  /* 0xff80000080d47808 */ /* 0x000fe20005000000 */
[----:B------:R-:W-:Y:S01]  /*cb20*/  FFMA.FTZ R51, R2, UR4, R51 ;  /* 0x0000000402337c23 */ /* 0x000fe20008010033 */
[-C--:B------:R-:W-:Y:S01]  /*cb30*/  ISETP.GE.AND P5, PT, R33, R13.reuse, PT ;  /* 0x0000000d2100720c */ /* 0x080fe20003fa6270 */
[----:B------:R-:W2:Y:S01]  /*cb40*/  I2F R2, R6 ;  /* 0x0000000600027306 */ /* 0x000ea20000201400 */
[C---:B---3--:R-:W-:Y:S01]  /*cb50*/  FFMA.FTZ R79, R5.reuse, UR4, R68 ;  /* 0x00000004054f7c23 */ /* 0x048fe20008010044 */
[----:B------:R-:W-:Y:S01]  /*cb60*/  ISETP.GE.AND P6, PT, R28, R13, PT ;  /* 0x0000000d1c00720c */ /* 0x000fe20003fc6270 */
[C---:B------:R-:W-:Y:S01]  /*cb70*/  FFMA.FTZ R74, R5.reuse, UR4, R64 ;  /* 0x00000004054a7c23 */ /* 0x040fe20008010040 */
[----:B------:R1:W5:Y:S01]  /*cb80*/  LDL.LU R140, [R1+0xec] ;  /* 0x0000ec00018c7983 */ /* 0x0003620000300800 */
[----:B------:R-:W-:-:S02]  /*cb90*/  FFMA.FTZ R65, R5, UR4, R224 ;  /* 0x0000000405417c23 */ /* 0x000fc400080100e0 */
[----:B------:R-:W-:Y:S01]  /*cba0*/  FFMA.FTZ R68, R5, UR4, R226 ;  /* 0x0000000405447c23 */ /* 0x000fe200080100e2 */
[----:B------:R-:W-:Y:S01]  /*cbb0*/  IADD3 R5, R0, 0x71, RZ ;  /* 0x0000007100057810 */ /* 0x000fe20007ffe0ff */
[----:B------:R-:W-:Y:S02]  /*cbc0*/  FFMA.FTZ R64, R4, UR4, R227 ;  /* 0x0000000404407c23 */ /* 0x000fe400080100e3 */
[----:B------:R-:W3:Y:S01]  /*cbd0*/  I2F R4, R9 ;  /* 0x0000000900047306 */ /* 0x000ee20000201400 */
[C---:B--2---:R-:W-:Y:S02]  /*cbe0*/  FFMA.FTZ R42, R2.reuse, UR4, R42 ;  /* 0x00000004022a7c23 */ /* 0x044fe4000801002a */
[C---:B------:R-:W-:Y:S02]  /*cbf0*/  FFMA.FTZ R43, R2.reuse, UR4, R43 ;  /* 0x00000004022b7c23 */ /* 0x040fe4000801002b */
[C---:B------:R-:W-:Y:S02]  /*cc00*/  FFMA.FTZ R54, R2.reuse, UR4, R54 ;  /* 0x0000000402367c23 */ /* 0x040fe40008010036 */
[----:B------:R-:W-:-:S02]  /*cc10*/  FFMA.FTZ R46, R2, UR4, R46 ;  /* 0x00000004022e7c23 */ /* 0x000fc4000801002e */
[----:B------:R-:W2:Y:S01]  /*cc20*/  I2F R2, R5 ;  /* 0x0000000500027306 */ /* 0x000ea20000201400 */
[C---:B---3--:R-:W-:Y:S02]  /*cc30*/  FFMA.FTZ R56, R4.reuse, UR4, R229 ;  /* 0x0000000404387c23 */ /* 0x048fe400080100e5 */
[C---:B------:R-:W-:Y:S02]  /*cc40*/  FFMA.FTZ R55, R4.reuse, UR4, R231 ;  /* 0x0000000404377c23 */ /* 0x040fe400080100e7 */
[C---:B------:R-:W-:Y:S02]  /*cc50*/  FFMA.FTZ R67, R4.reuse, UR4, R67 ;  /* 0x0000000404437c23 */ /* 0x040fe40008010043 */
[----:B------:R-:W-:Y:S01]  /*cc60*/  FFMA.FTZ R62, R4, UR4, R62 ;  /* 0x00000004043e7c23 */ /* 0x000fe2000801003e */
[----:B------:R-:W-:Y:S01]  /*cc70*/  IADD3 R4, R0, 0x78, RZ ;  /* 0x0000007800047810 */ /* 0x000fe20007ffe0ff */
[C---:B--2---:R-:W-:Y:S02]  /*cc80*/  FFMA.FTZ R40, R2.reuse, UR4, R40 ;  /* 0x0000000402287c23 */ /* 0x044fe40008010028 */
[----:B------:R-:W-:-:S02]  /*cc90*/  FFMA.FTZ R41, R2, UR4, R41 ;  /* 0x0000000402297c23 */ /* 0x000fc40008010029 */
[C---:B------:R-:W-:Y:S02]  /*cca0*/  FFMA.FTZ R53, R2.reuse, UR4, R53 ;  /* 0x0000000402357c23 */ /* 0x040fe40008010035 */
[----:B------:R-:W-:Y:S02]  /*ccb0*/  FFMA.FTZ R50, R2, UR4, R50 ;  /* 0x0000000402327c23 */ /* 0x000fe40008010032 */
[----:B------:R-:W2:Y:S01]  /*ccc0*/  I2F R2, R4 ;  /* 0x0000000400027306 */ /* 0x000ea20000201400 */
[-C--:B------:R-:W-:Y:S02]  /*ccd0*/  ISETP.GE.AND P3, PT, R32, R13.reuse, PT ;  /* 0x0000000d2000720c */ /* 0x080fe40003f66270 */
[-C--:B------:R-:W-:Y:S02]  /*cce0*/  ISETP.GE.AND P0, PT, R31, R13.reuse, PT ;  /* 0x0000000d1f00720c */ /* 0x080fe40003f06270 */
[----:B------:R-:W-:Y:S02]  /*ccf0*/  FSEL R155, R155, -INF , !P3 ;  /* 0xff8000009b9b7808 */ /* 0x000fe40005800000 */
[----:B------:R-:W-:-:S02]  /*cd00*/  ISETP.GE.AND P3, PT, R26, R13, PT ;  /* 0x0000000d1a00720c */ /* 0x000fc40003f66270 */
[----:B------:R-:W-:Y:S02]  /*cd10*/  FSEL R149, R149, -INF , !P0 ;  /* 0xff80000095957808 */ /* 0x000fe40004000000 */
[-C--:B------:R-:W-:Y:S02]  /*cd20*/  ISETP.GE.AND P0, PT, R25, R13.reuse, PT ;  /* 0x0000000d1900720c */ /* 0x080fe40003f06270 */
[----:B------:R-:W-:Y:S01]  /*cd30*/  ISETP.GE.AND P2, PT, R24, R13, PT ;  /* 0x0000000d1800720c */ /* 0x000fe20003f46270 */
[C---:B--2---:R-:W-:Y:S02]  /*cd40*/  FFMA.FTZ R52, R2.reuse, UR4, R52 ;  /* 0x0000000402347c23 */ /* 0x044fe40008010034 */
[C---:B------:R-:W-:Y:S02]  /*cd50*/  FFMA.FTZ R38, R2.reuse, UR4, R38 ;  /* 0x0000000402267c23 */ /* 0x040fe40008010026 */
[C---:B------:R-:W-:Y:S02]  /*cd60*/  FFMA.FTZ R39, R2.reuse, UR4, R39 ;  /* 0x0000000402277c23 */ /* 0x040fe40008010027 */
[----:B------:R-:W-:Y:S01]  /*cd70*/  FFMA.FTZ R45, R2, UR4, R45 ;  /* 0x00000004022d7c23 */ /* 0x000fe2000801002d */
[----:B------:R-:W-:Y:S01]  /*cd80*/  FSEL R2, R107, -INF , !P3 ;  /* 0xff8000006b027808 */ /* 0x000fe20005800000 */
[----:B------:R-:W-:Y:S01]  /*cd90*/  IMAD.MOV.U32 R213, RZ, RZ, R123 ;  /* 0x000000ffffd57224 */ /* 0x000fe200078e007b */
[----:B------:R-:W-:Y:S01]  /*cda0*/  FSEL R104, R104, -INF , !P0 ;  /* 0xff80000068687808 */ /* 0x000fe20004000000 */
[----:B------:R-:W-:Y:S01]  /*cdb0*/  IMAD.MOV.U32 R214, RZ, RZ, R122 ;  /* 0x000000ffffd67224 */ /* 0x000fe200078e007a */
[----:B------:R-:W-:Y:S01]  /*cdc0*/  FSEL R123, R125, -INF , !P4 ;  /* 0xff8000007d7b7808 */ /* 0x000fe20006000000 */
[----:B------:R2:W-:Y:S01]  /*cdd0*/  STL [R1+0x98], R2 ;  /* 0x0000980201007387 */ /* 0x0005e20000100800 */
[----:B------:R-:W-:-:S03]  /*cde0*/  FSEL R208, R208, -INF , !P5 ;  /* 0xff800000d0d07808 */ /* 0x000fc60006800000 */
[----:B------:R-:W-:Y:S01]  /*cdf0*/  BAR.SYNC.DEFER_BLOCKING 0x0 ;  /* 0x0000000000007b1d */ /* 0x000fe20000010000 */
[-C--:B------:R-:W-:Y:S02]  /*ce00*/  ISETP.GE.AND P4, PT, R23, R13.reuse, PT ;  /* 0x0000000d1700720c */ /* 0x080fe40003f86270 */
[----:B------:R-:W-:Y:S02]  /*ce10*/  FSEL R122, R116, -INF , !P6 ;  /* 0xff800000747a7808 */ /* 0x000fe40007000000 */
[-C--:B------:R-:W-:Y:S02]  /*ce20*/  ISETP.GE.AND P5, PT, R27, R13.reuse, PT ;  /* 0x0000000d1b00720c */ /* 0x080fe40003fa6270 */
[----:B------:R-:W-:Y:S01]  /*ce30*/  ISETP.GE.AND P6, PT, R22, R13, PT ;  /* 0x0000000d1600720c */ /* 0x000fe20003fc6270 */
[----:B------:R-:W-:Y:S01]  /*ce40*/  STL [R1+0x94], R104 ;  /* 0x0000946801007387 */ /* 0x000fe20000100800 */
[----:B------:R-:W-:Y:S02]  /*ce50*/  FSEL R98, R98, -INF , !P4 ;  /* 0xff80000062627808 */ /* 0x000fe40006000000 */
[----:B------:R-:W-:-:S02]  /*ce60*/  FSEL R110, R110, -INF , !P5 ;  /* 0xff8000006e6e7808 */ /* 0x000fc40006800000 */
[-C--:B------:R-:W-:Y:S02]  /*ce70*/  ISETP.GE.AND P5, PT, R21, R13.reuse, PT ;  /* 0x0000000d1500720c */ /* 0x080fe40003fa6270 */
[----:B--2---:R-:W-:Y:S02]  /*ce80*/  FSEL R2, R101, -INF , !P2 ;  /* 0xff80000065027808 */ /* 0x004fe40005000000 */
[----:B------:R-:W-:-:S03]  /*ce90*/  ISETP.GE.AND P3, PT, R20, R13, PT ;  /* 0x0000000d1400720c */ /* 0x000fc60003f66270 */
[----:B------:R2:W-:Y:S01]  /*cea0*/  STL [R1+0x90], R2 ;  /* 0x0000900201007387 */ /* 0x0005e20000100800 */
[----:B------:R-:W-:-:S03]  /*ceb0*/  FSEL R88, R88, -INF , !P5 ;  /* 0xff80000058587808 */ /* 0x000fc60006800000 */
[----:B------:R-:W-:Y:S01]  /*cec0*/  STL [R1+0x8c], R98 ;  /* 0x00008c6201007387 */ /* 0x000fe20000100800 */
[-C--:B------:R-:W-:Y:S02]  /*ced0*/  ISETP.GE.AND P2, PT, R18, R13.reuse, PT ;  /* 0x0000000d1200720c */ /* 0x080fe40003f46270 */
[-C--:B------:R-:W-:Y:S02]  /*cee0*/  ISETP.GE.AND P0, PT, R19, R13.reuse, PT ;  /* 0x0000000d1300720c */ /* 0x080fe40003f06270 */
[----:B------:R-:W-:Y:S02]  /*cef0*/  ISETP.GE.AND P4, PT, R17, R13, PT ;  /* 0x0000000d1100720c */ /* 0x000fe40003f86270 */
[----:B--2---:R-:W-:-:S05]  /*cf00*/  FSEL R2, R95, -INF , !P6 ;  /* 0xff8000005f027808 */ /* 0x004fca0007000000 */
[----:B------:R2:W-:Y:S04]  /*cf10*/  STL [R1+0x88], R2 ;  /* 0x0000880201007387 */ /* 0x0005e80000100800 */
[----:B------:R3:W-:Y:S01]  /*cf20*/  STL [R1+0x84], R88 ;  /* 0x0000845801007387 */ /* 0x0007e20000100800 */
[----:B------:R-:W-:Y:S02]  /*cf30*/  FSEL R77, R77, -INF , !P0 ;  /* 0xff8000004d4d7808 */ /* 0x000fe40004000000 */
[-C--:B------:R-:W-:Y:S02]  /*cf40*/  ISETP.GE.AND P0, PT, R9, R13.reuse, PT ;  /* 0x0000000d0900720c */ /* 0x080fe40003f06270 */
[----:B------:R-:W-:Y:S02]  /*cf50*/  FSEL R128, R69, -INF , !P4 ;  /* 0xff80000045807808 */ /* 0x000fe40006000000 */
[----:B------:R-:W-:-:S02]  /*cf60*/  ISETP.GE.AND P5, PT, R11, R13, PT ;  /* 0x0000000d0b00720c */ /* 0x000fc40003fa6270 */
[----:B--2---:R-:W-:-:S05]  /*cf70*/  FSEL R2, R81, -INF , !P3 ;  /* 0xff80000051027808 */ /* 0x004fca0005800000 */
[----:B------:R2:W-:Y:S01]  /*cf80*/  STL [R1+0x80], R2 ;  /* 0x0000800201007387 */ /* 0x0005e20000100800 */
[-C--:B------:R-:W-:Y:S02]  /*cf90*/  ISETP.GE.AND P4, PT, R7, R13.reuse, PT ;  /* 0x0000000d0700720c */ /* 0x080fe40003f86270 */
[-C--:B------:R-:W-:Y:S02]  /*cfa0*/  ISETP.GE.AND P6, PT, R16, R13.reuse, PT ;  /* 0x0000000d1000720c */ /* 0x080fe40003fc6270 */
[----:B------:R-:W-:Y:S01]  /*cfb0*/  ISETP.GE.AND P3, PT, R10, R13, PT ;  /* 0x0000000d0a00720c */ /* 0x000fe20003f66270 */
[----:B------:R-:W-:Y:S01]  /*cfc0*/  STL [R1+0x7c], R77 ;  /* 0x00007c4d01007387 */ /* 0x000fe20000100800 */
[----:B---3--:R-:W-:Y:S02]  /*cfd0*/  FSEL R88, R56, -INF , !P0 ;  /* 0xff80000038587808 */ /* 0x008fe40004000000 */
[----:B------:R-:W-:Y:S02]  /*cfe0*/  FSEL R101, R61, -INF , !P5 ;  /* 0xff8000003d657808 */ /* 0x000fe40006800000 */
[----:B------:R-:W-:-:S02]  /*cff0*/  FSEL R81, R44, -INF , !P4 ;  /* 0xff8000002c517808 */ /* 0x000fc40006000000 */
[----:B------:R-:W-:Y:S02]  /*d000*/  FSEL R116, R65, -INF , !P6 ;  /* 0xff80000041747808 */ /* 0x000fe40007000000 */
[----:B--2---:R-:W-:Y:S02]  /*d010*/  FSEL R2, R73, -INF , !P2 ;  /* 0xff80000049027808 */ /* 0x004fe40005000000 */
[----:B------:R-:W-:-:S04]  /*d020*/  ISETP.GE.AND P2, PT, R8, R13, PT ;  /* 0x0000000d0800720c */ /* 0x000fc80003f46270 */
[----:B------:R-:W-:Y:S02]  /*d030*/  FSEL R98, R49, -INF , !P2 ;  /* 0xff80000031627808 */ /* 0x000fe40005000000 */
[-C--:B------:R-:W-:Y:S01]  /*d040*/  ISETP.GE.AND P2, PT, R0, R12.reuse, PT ;  /* 0x0000000c0000720c */ /* 0x080fe20003f46270 */
[----:B------:R2:W-:Y:S01]  /*d050*/  STL [R1+0x78], R2 ;  /* 0x0000780201007387 */ /* 0x0005e20000100800 */
[----:B------:R-:W-:Y:S02]  /*d060*/  FSEL R61, R57, -INF , !P3 ;  /* 0xff800000393d7808 */ /* 0x000fe40005800000 */
[----:B------:R-:W-:Y:S02]  /*d070*/  FSEL R56, R213, -INF , !P2 ;  /* 0xff800000d5387808 */ /* 0x000fe40005000000 */
[-C--:B------:R-:W-:Y:S02]  /*d080*/  ISETP.GE.AND P2, PT, R33, R12.reuse, PT ;  /* 0x0000000c2100720c */ /* 0x080fe40003f46270 */
[----:B------:R-:W-:-:S02]  /*d090*/  ISETP.GE.AND P4, PT, R37, R12, PT ;  /* 0x0000000c2500720c */ /* 0x000fc40003f86270 */
[-C--:B------:R-:W-:Y:S02]  /*d0a0*/  ISETP.GE.AND P6, PT, R6, R13.reuse, PT ;  /* 0x0000000d0600720c */ /* 0x080fe40003fc6270 */
[-C--:B------:R-:W-:Y:S02]  /*d0b0*/  ISETP.GE.AND P5, PT, R5, R13.reuse, PT ;  /* 0x0000000d0500720c */ /* 0x080fe40003fa6270 */
[----:B------:R-:W-:Y:S02]  /*d0c0*/  ISETP.GE.AND P3, PT, R4, R13, PT ;  /* 0x0000000d0400720c */ /* 0x000fe40003f66270 */
[----:B------:R-:W-:Y:S02]  /*d0d0*/  FSEL R207, R207, -INF , !P2 ;  /* 0xff800000cfcf7808 */ /* 0x000fe40005000000 */
[----:B------:R-:W-:Y:S02]  /*d0e0*/  FSEL R57, R214, -INF , !P4 ;  /* 0xff800000d6397808 */ /* 0x000fe40006000000 */
[----:B------:R-:W-:-:S02]  /*d0f0*/  ISETP.GE.AND P2, PT, R28, R12, PT ;  /* 0x0000000c1c00720c */ /* 0x000fc40003f46270 */
[----:B--2---:R-:W-:Y:S02]  /*d100*/  IADD3 R2, R0, 0x79, RZ ;  /* 0x0000007900027810 */ /* 0x004fe40007ffe0ff */
[----:B------:R-:W-:Y:S02]  /*d110*/  FSEL R77, R42, -INF , !P6 ;  /* 0xff8000002a4d7808 */ /* 0x000fe40007000000 */
[----:B------:R-:W-:Y:S02]  /*d120*/  ISETP.GE.AND P0, PT, R2, R13, PT ;  /* 0x0000000d0200720c */ /* 0x000fe40003f06270 */
[----:B------:R-:W-:Y:S02]  /*d130*/  FSEL R73, R40, -INF , !P5 ;  /* 0xff80000028497808 */ /* 0x000fe40006800000 */
[----:B------:R-:W-:Y:S02]  /*d140*/  FSEL R13, R38, -INF , !P3 ;  /* 0xff800000260d7808 */ /* 0x000fe40005800000 */
[----:B------:R-:W-:-:S02]  /*d150*/  ISETP.GE.AND P4, PT, R32, R12, PT ;  /* 0x0000000c2000720c */ /* 0x000fc40003f86270 */
[-C--:B------:R-:W-:Y:S02]  /*d160*/  ISETP.GE.AND P6, PT, R36, R12.reuse, PT ;  /* 0x0000000c2400720c */ /* 0x080fe40003fc6270 */
[-C--:B------:R-:W-:Y:S02]  /*d170*/  ISETP.GE.AND P5, PT, R35, R12.reuse, PT ;  /* 0x0000000c2300720c */ /* 0x080fe40003fa6270 */
[-C--:B------:R-:W-:Y:S02]  /*d180*/  ISETP.GE.AND P3, PT, R34, R12.reuse, PT ;  /* 0x0000000c2200720c */ /* 0x080fe40003f66270 */
[----:B------:R-:W-:Y:S02]  /*d190*/  FSEL R115, R115, -INF , !P2 ;  /* 0xff80000073737808 */ /* 0x000fe40005000000 */
[----:B------:R-:W-:Y:S02]  /*d1a0*/  FSEL R154, R154, -INF , !P4 ;  /* 0xff8000009a9a7808 */ /* 0x000fe40006000000 */
[----:B------:R-:W-:-:S02]  /*d1b0*/  ISETP.GE.AND P2, PT, R23, R12, PT ;  /* 0x0000000c1700720c */ /* 0x000fc40003f46270 */
[----:B------:R-:W-:Y:S02]  /*d1c0*/  FSEL R222, R222, -INF , !P6 ;  /* 0xff800000dede7808 */ /* 0x000fe40007000000 */
[----:B------:R-:W-:Y:S02]  /*d1d0*/  FSEL R219, R219, -INF , !P5 ;  /* 0xff800000dbdb7808 */ /* 0x000fe40006800000 */
[----:B------:R-:W-:Y:S02]  /*d1e0*/  FSEL R210, R210, -INF , !P3 ;  /* 0xff800000d2d27808 */ /* 0x000fe40005800000 */
[-C--:B------:R-:W-:Y:S02]  /*d1f0*/  ISETP.GE.AND P4, PT, R27, R12.reuse, PT ;  /* 0x0000000c1b00720c */ /* 0x080fe40003f86270 */
[-C--:B------:R-:W-:Y:S02]  /*d200*/  ISETP.GE.AND P6, PT, R31, R12.reuse, PT ;  /* 0x0000000c1f00720c */ /* 0x080fe40003fc6270 */
[----:B------:R-:W-:-:S02]  /*d210*/  ISETP.GE.AND P5, PT, R30, R12, PT ;  /* 0x0000000c1e00720c */ /* 0x000fc40003fa6270 */
[-C--:B------:R-:W-:Y:S02]  /*d220*/  ISETP.GE.AND P3, PT, R29, R12.reuse, PT ;  /* 0x0000000c1d00720c */ /* 0x080fe40003f66270 */
[----:B------:R-:W-:Y:S02]  /*d230*/  FSEL R97, R97, -INF , !P2 ;  /* 0xff80000061617808 */ /* 0x000fe40005000000 */
[----:B------:R-:W-:Y:S02]  /*d240*/  FSEL R109, R109, -INF , !P4 ;  /* 0xff8000006d6d7808 */ /* 0x000fe40006000000 */
[----:B------:R-:W-:Y:S02]  /*d250*/  ISETP.GE.AND P2, PT, R18, R12, PT ;  /* 0x0000000c1200720c */ /* 0x000fe40003f46270 */
[----:B------:R-:W-:Y:S02]  /*d260*/  FSEL R148, R148, -INF , !P6 ;  /* 0xff80000094947808 */ /* 0x000fe40007000000 */
[----:B------:R-:W-:-:S02]  /*d270*/  FSEL R127, R127, -INF , !P5 ;  /* 0xff8000007f7f7808 */ /* 0x000fc40006800000 */
[----:B------:R-:W-:Y:S02]  /*d280*/  FSEL R124, R124, -INF , !P3 ;  /* 0xff8000007c7c7808 */ /* 0x000fe40005800000 */
[-C--:B------:R-:W-:Y:S02]  /*d290*/  ISETP.GE.AND P4, PT, R22, R12.reuse, PT ;  /* 0x0000000c1600720c */ /* 0x080fe40003f86270 */
[-C--:B------:R-:W-:Y:S02]  /*d2a0*/  ISETP.GE.AND P6, PT, R26, R12.reuse, PT ;  /* 0x0000000c1a00720c */ /* 0x080fe40003fc6270 */
[-C--:B------:R-:W-:Y:S02]  /*d2b0*/  ISETP.GE.AND P5, PT, R25, R12.reuse, PT ;  /* 0x0000000c1900720c */ /* 0x080fe40003fa6270 */
[----:B------:R-:W-:Y:S02]  /*d2c0*/  ISETP.GE.AND P3, PT, R24, R12, PT ;  /* 0x0000000c1800720c */ /* 0x000fe40003f66270 */
[----:B------:R-:W-:-:S02]  /*d2d0*/  FSEL R69, R76, -INF , !P2 ;  /* 0xff8000004c457808 */ /* 0x000fc40005000000 */
[----:B------:R-:W-:Y:S02]  /*d2e0*/  FSEL R94, R94, -INF , !P4 ;  /* 0xff8000005e5e7808 */ /* 0x000fe40006000000 */
[-C--:B------:R-:W-:Y:S02]  /*d2f0*/  ISETP.GE.AND P2, PT, R9, R12.reuse, PT ;  /* 0x0000000c0900720c */ /* 0x080fe40003f46270 */
[----:B------:R-:W-:Y:S02]  /*d300*/  FSEL R125, R106, -INF , !P6 ;  /* 0xff8000006a7d7808 */ /* 0x000fe40007000000 */
[----:B------:R-:W-:Y:S02]  /*d310*/  FSEL R95, R103, -INF , !P5 ;  /* 0xff800000675f7808 */ /* 0x000fe40006800000 */
[----:B------:R-:W-:Y:S02]  /*d320*/  FSEL R100, R100, -INF , !P3 ;  /* 0xff80000064647808 */ /* 0x000fe40005800000 */
[-C--:B------:R-:W-:Y:S01]  /*d330*/  ISETP.GE.AND P4, PT, R17, R12.reuse, PT ;  /* 0x0000000c1100720c */ /* 0x080fe20003f86270 */
[----:B------:R2:W-:Y:S01]  /*d340*/  STL [R1+0x70], R13 ;  /* 0x0000700d01007387 */ /* 0x0005e20000100800 */
[----:B------:R-:W-:-:S02]  /*d350*/  ISETP.GE.AND P6, PT, R21, R12, PT ;  /* 0x0000000c1500720c */ /* 0x000fc40003fc6270 */
[-C--:B------:R-:W-:Y:S02]  /*d360*/  ISETP.GE.AND P5, PT, R20, R12.reuse, PT ;  /* 0x0000000c1400720c */ /* 0x080fe40003fa6270 */
[----:B------:R-:W-:Y:S02]  /*d370*/  ISETP.GE.AND P3, PT, R19, R12, PT ;  /* 0x0000000c1300720c */ /* 0x000fe40003f66270 */
[----:B------:R-:W-:Y:S02]  /*d380*/  FSEL R65, R72, -INF , !P4 ;  /* 0xff80000048417808 */ /* 0x000fe40006000000 */
[----:B------:R-:W-:Y:S02]  /*d390*/  FSEL R87, R87, -INF , !P6 ;  /* 0xff80000057577808 */ /* 0x000fe40007000000 */
[----:B------:R-:W-:Y:S02]  /*d3a0*/  FSEL R84, R84, -INF , !P5 ;  /* 0xff80000054547808 */ /* 0x000fe40006800000 */
[----:B------:R-:W-:-:S02]  /*d3b0*/  FSEL R80, R80, -INF , !P3 ;  /* 0xff80000050507808 */ /* 0x000fc40005800000 */
[-C--:B------:R-:W-:Y:S02]  /*d3c0*/  ISETP.GE.AND P4, PT, R8, R12.reuse, PT ;  /* 0x0000000c0800720c */ /* 0x080fe40003f86270 */
[-C--:B------:R-:W-:Y:S02]  /*d3d0*/  ISETP.GE.AND P6, PT, R16, R12.reuse, PT ;  /* 0x0000000c1000720c */ /* 0x080fe40003fc6270 */
[-C--:B------:R-:W-:Y:S02]  /*d3e0*/  ISETP.GE.AND P5, PT, R11, R12.reuse, PT ;  /* 0x0000000c0b00720c */ /* 0x080fe40003fa6270 */
[----:B------:R-:W-:Y:S02]  /*d3f0*/  ISETP.GE.AND P3, PT, R10, R12, PT ;  /* 0x0000000c0a00720c */ /* 0x000fe40003f66270 */
[----:B--2---:R-:W-:Y:S02]  /*d400*/  FSEL R13, R55, -INF , !P2 ;  /* 0xff800000370d7808 */ /* 0x004fe40005000000 */
[----:B------:R-:W-:-:S03]  /*d410*/  FSEL R49, R68, -INF , !P6 ;  /* 0xff80000044317808 */ /* 0x000fc60007000000 */
[----:B------:R2:W-:Y:S01]  /*d420*/  STL [R1+0x68], R13 ;  /* 0x0000680d01007387 */ /* 0x0005e20000100800 */
[----:B------:R-:W-:Y:S02]  /*d430*/  FSEL R44, R64, -INF , !P5 ;  /* 0xff800000402c7808 */ /* 0x000fe40006800000 */
[----:B------:R-:W-:Y:S02]  /*d440*/  FSEL R42, R60, -INF , !P3 ;  /* 0xff8000003c2a7808 */ /* 0x000fe40005800000 */
[-C--:B------:R-:W-:Y:S02]  /*d450*/  ISETP.GE.AND P6, PT, R7, R12.reuse, PT ;  /* 0x0000000c0700720c */ /* 0x080fe40003fc6270 */
[-C--:B------:R-:W-:Y:S02]  /*d460*/  ISETP.GE.AND P5, PT, R6, R12.reuse, PT ;  /* 0x0000000c0600720c */ /* 0x080fe40003fa6270 */
[-C--:B------:R-:W-:Y:S02]  /*d470*/  ISETP.GE.AND P3, PT, R5, R12.reuse, PT ;  /* 0x0000000c0500720c */ /* 0x080fe40003f66270 */
[----:B------:R-:W-:-:S02]  /*d480*/  ISETP.GE.AND P2, PT, R4, R12, PT ;  /* 0x0000000c0400720c */ /* 0x000fc40003f46270 */
[----:B------:R-:W-:Y:S02]  /*d490*/  FSEL R38, R43, -INF , !P5 ;  /* 0xff8000002b267808 */ /* 0x000fe40006800000 */
[----:B--2---:R-:W-:Y:S02]  /*d4a0*/  FSEL R13, R48, -INF , !P4 ;  /* 0xff800000300d7808 */ /* 0x004fe40006000000 */
[----:B------:R-:W-:Y:S02]  /*d4b0*/  ISETP.GE.AND P4, PT, R2, R12, PT ;  /* 0x0000000c0200720c */ /* 0x000fe40003f86270 */
[----:B------:R-:W2:Y:S01]  /*d4c0*/  I2F R12, R2 ;  /* 0x00000002000c7306 */ /* 0x000ea20000201400 */
[----:B------:R3:W-:Y:S01]  /*d4d0*/  STL [R1+0x64], R13 ;  /* 0x0000640d01007387 */ /* 0x0007e20000100800 */
[----:B------:R-:W-:Y:S02]  /*d4e0*/  ISETP.GE.AND P5, PT, R0, R14, PT ;  /* 0x0000000e0000720c */ /* 0x000fe40003fa6270 */
[----:B---3--:R-:W-:-:S02]  /*d4f0*/  FSEL R13, R47, -INF , !P6 ;  /* 0xff8000002f0d7808 */ /* 0x008fc40007000000 */
[----:B------:R-:W-:-:S03]  /*d500*/  ISETP.GE.AND P6, PT, R0, R15, PT ;  /* 0x0000000f0000720c */ /* 0x000fc60003fc6270 */
[----:B------:R3:W-:Y:S01]  /*d510*/  STL [R1+0x60], R13 ;  /* 0x0000600d01007387 */ /* 0x0007e20000100800 */
[----:B------:R-:W-:-:S03]  /*d520*/  FSEL R0, R39, -INF , !P2 ;  /* 0xff80000027007808 */ /* 0x000fc60005000000 */
[----:B------:R4:W-:Y:S01]  /*d530*/  STL [R1+0x5c], R38 ;  /* 0x00005c2601007387 */ /* 0x0009e20000100800 */
[----:B------:R-:W-:Y:S02]  /*d540*/  ISETP.GE.AND P2, PT, R37, R14, PT ;  /* 0x0000000e2500720c */ /* 0x000fe40003f46270 */
[----:B---3--:R-:W-:-:S05]  /*d550*/  FSEL R13, R41, -INF , !P3 ;  /* 0xff800000290d7808 */ /* 0x008fca0005800000 */
[----:B------:R2:W-:Y:S04]  /*d560*/  STL [R1+0x58], R13 ;  /* 0x0000580d01007387 */ /* 0x0005e80000100800 */
[----:B------:R3:W-:Y:S01]  /*d570*/  STL [R1+0x44], R0 ;  /* 0x0000440001007387 */ /* 0x0007e20000100800 */
[----:B------:R-:W-:Y:S02]  /*d580*/  ISETP.GE.AND P3, PT, R37, R15, PT ;  /* 0x0000000f2500720c */ /* 0x000fe40003f66270 */
[----:B------:R-:W-:Y:S02]  /*d590*/  FSEL R37, R136, -INF , !P5 ;  /* 0xff80000088257808 */ /* 0x000fe40006800000 */
[----:B------:R-:W-:Y:S02]  /*d5a0*/  ISETP.GE.AND P5, PT, R35, R14, PT ;  /* 0x0000000e2300720c */ /* 0x000fe40003fa6270 */
[----:B----4-:R-:W-:-:S02]  /*d5b0*/  FSEL R38, R134, -INF , !P2 ;  /* 0xff80000086267808 */ /* 0x010fc40005000000 */
[----:B------:R-:W-:Y:S01]  /*d5c0*/  ISETP.GE.AND P2, PT, R34, R14, PT ;  /* 0x0000000e2200720c */ /* 0x000fe20003f46270 */
[C---:B--2---:R-:W-:Y:S02]  /*d5d0*/  FFMA.FTZ R13, R12.reuse, UR4, R139 ;  /* 0x000000040c0d7c23 */ /* 0x044fe4000801008b */
[----:B---3--:R-:W-:-:S03]  /*d5e0*/  FFMA.FTZ R0, R12, UR4, R138 ;  /* 0x000000040c007c23 */ /* 0x008fc6000801008a */
[----:B------:R-:W-:Y:S01]  /*d5f0*/  FSEL R13, R13, -INF , !P0 ;  /* 0xff8000000d0d7808 */ /* 0x000fe20004000000 */
[----:B------:R1:W5:Y:S01]  /*d600*/  LDL.LU R139, [R1+0xe8] ;  /* 0x0000e800018b7983 */ /* 0x0003620000300800 */
[-C--:B------:R-:W-:Y:S02]  /*d610*/  ISETP.GE.AND P0, PT, R36, R15.reuse, PT ;  /* 0x0000000f2400720c */ /* 0x080fe40003f06270 */
[----:B------:R-:W-:Y:S01]  /*d620*/  FSEL R0, R0, -INF , !P4 ;  /* 0xff80000000007808 */ /* 0x000fe20006000000 */
[----:B------:R1:W5:Y:S01]  /*d630*/  LDL.LU R138, [R1+0xe4] ;  /* 0x0000e400018a7983 */ /* 0x0003620000300800 */
[----:B------:R-:W-:Y:S02]  /*d640*/  ISETP.GE.AND P4, PT, R36, R14, PT ;  /* 0x0000000e2400720c */ /* 0x000fe40003f86270 */
[----:B------:R-:W-:Y:S02]  /*d650*/  FSEL R36, R137, -INF , !P6 ;  /* 0xff80000089247808 */ /* 0x000fe40007000000 */
[----:B------:R-:W-:-:S02]  /*d660*/  ISETP.GE.AND P6, PT, R35, R15, PT ;  /* 0x0000000f2300720c */ /* 0x000fc40003fc6270 */
[----:B------:R-:W-:Y:S02]  /*d670*/  FSEL R35, R135, -INF , !P3 ;  /* 0xff80000087237808 */ /* 0x000fe40005800000 */
[-C--:B------:R-:W-:Y:S02]  /*d680*/  ISETP.GE.AND P3, PT, R34, R15.reuse, PT ;  /* 0x0000000f2200720c */ /* 0x080fe40003f66270 */
[----:B------:R-:W-:Y:S02]  /*d690*/  FSEL R221, R221, -INF , !P2 ;  /* 0xff800000dddd7808 */ /* 0x000fe40005000000 */
[----:B------:R-:W-:Y:S02]  /*d6a0*/  FSEL R245, R245, -INF , !P3 ;  /* 0xff800000f5f57808 */ /* 0x000fe40005800000 */
[----:B------:R-:W-:Y:S02]  /*d6b0*/  ISETP.GE.AND P3, PT, R31, R15, PT ;  /* 0x0000000f1f00720c */ /* 0x000fe40003f66270 */
[----:B------:R-:W-:-:S02]  /*d6c0*/  FSEL R39, R252, -INF , !P4 ;  /* 0xff800000fc277808 */ /* 0x000fc40006000000 */
[-C--:B------:R-:W-:Y:S02]  /*d6d0*/  ISETP.GE.AND P2, PT, R31, R14.reuse, PT ;  /* 0x0000000e1f00720c */ /* 0x080fe40003f46270 */
[----:B------:R-:W-:Y:S02]  /*d6e0*/  ISETP.GE.AND P4, PT, R33, R14, PT ;  /* 0x0000000e2100720c */ /* 0x000fe40003f86270 */
[----:B------:R-:W-:Y:S02]  /*d6f0*/  FSEL R206, R206, -INF , !P3 ;  /* 0xff800000cece7808 */ /* 0x000fe40005800000 */
[----:B------:R-:W-:Y:S02]  /*d700*/  ISETP.GE.AND P3, PT, R28, R15, PT ;  /* 0x0000000f1c00720c */ /* 0x000fe40003f66270 */
[----:B------:R-:W-:Y:S02]  /*d710*/  FSEL R205, R205, -INF , !P2 ;  /* 0xff800000cdcd7808 */ /* 0x000fe40005000000 */
[----:B------:R-:W-:-:S02]  /*d720*/  FSEL R217, R217, -INF , !P4 ;  /* 0xff800000d9d97808 */ /* 0x000fc40006000000 */
[-C--:B------:R-:W-:Y:S02]  /*d730*/  ISETP.GE.AND P2, PT, R28, R14.reuse, PT ;  /* 0x0000000e1c00720c */ /* 0x080fe40003f46270 */
[----:B------:R-:W-:Y:S02]  /*d740*/  FSEL R40, R246, -INF , !P5 ;  /* 0xff800000f6287808 */ /* 0x000fe40006800000 */
[-C--:B------:R-:W-:Y:S02]  /*d750*/  ISETP.GE.AND P4, PT, R30, R14.reuse, PT ;  /* 0x0000000e1e00720c */ /* 0x080fe40003f86270 */
[----:B------:R-:W-:Y:S02]  /*d760*/  ISETP.GE.AND P5, PT, R32, R14, PT ;  /* 0x0000000e2000720c */ /* 0x000fe40003fa6270 */
[----:B------:R-:W-:Y:S02]  /*d770*/  FSEL R129, R129, -INF , !P3 ;  /* 0xff80000081817808 */ /* 0x000fe40005800000 */
[----:B------:R-:W-:-:S02]  /*d780*/  ISETP.GE.AND P3, PT, R25, R15, PT ;  /* 0x0000000f1900720c */ /* 0x000fc40003f66270 */
[----:B------:R-:W-:Y:S02]  /*d790*/  FSEL R126, R126, -INF , !P2 ;  /* 0xff8000007e7e7808 */ /* 0x000fe40005000000 */
[----:B------:R-:W-:Y:S02]  /*d7a0*/  FSEL R153, R153, -INF , !P4 ;  /* 0xff80000099997808 */ /* 0x000fe40006000000 */
[-C--:B------:R-:W-:Y:S02]  /*d7b0*/  ISETP.GE.AND P2, PT, R25, R14.reuse, PT ;  /* 0x0000000e1900720c */ /* 0x080fe40003f46270 */
[----:B------:R-:W-:Y:S02]  /*d7c0*/  FSEL R209, R209, -INF , !P5 ;  /* 0xff800000d1d17808 */ /* 0x000fe40006800000 */
[-C--:B------:R-:W-:Y:S02]  /*d7d0*/  ISETP.GE.AND P4, PT, R27, R14.reuse, PT ;  /* 0x0000000e1b00720c */ /* 0x080fe40003f86270 */
[----:B------:R-:W-:-:S02]  /*d7e0*/  ISETP.GE.AND P5, PT, R29, R14, PT ;  /* 0x0000000e1d00720c */ /* 0x000fc40003fa6270 */
[----:B------:R-:W-:Y:S02]  /*d7f0*/  FSEL R113, R113, -INF , !P3 ;  /* 0xff80000071717808 */ /* 0x000fe40005800000 */
[----:B------:R-:W-:Y:S02]  /*d800*/  ISETP.GE.AND P3, PT, R22, R15, PT ;  /* 0x0000000f1600720c */ /* 0x000fe40003f66270 */
[----:B------:R-:W-:Y:S01]  /*d810*/  FSEL R111, R111, -INF , !P2 ;  /* 0xff8000006f6f7808 */ /* 0x000fe20005000000 */
[----:B------:R-:W-:Y:S01]  /*d820*/  STL [R1+0x28], R13 ;  /* 0x0000280d01007387 */ /* 0x000fe20000100800 */
[----:B------:R-:W-:Y:S02]  /*d830*/  FSEL R118, R118, -INF , !P4 ;  /* 0xff80000076767808 */ /* 0x000fe40006000000 */
[----:B------:R-:W-:Y:S01]  /*d840*/  ISETP.GE.AND P2, PT, R22, R14, PT ;  /* 0x0000000e1600720c */ /* 0x000fe20003f46270 */
[----:B------:R2:W-:Y:S01]  /*d850*/  STL [R1+0x40], R0 ;  /* 0x0000400001007387 */ /* 0x0005e20000100800 */
[----:B------:R-:W-:-:S02]  /*d860*/  FSEL R130, R130, -INF , !P5 ;  /* 0xff80000082827808 */ /* 0x000fc40006800000 */
[-C--:B------:R-:W-:Y:S01]  /*d870*/  ISETP.GE.AND P4, PT, R24, R14.reuse, PT ;  /* 0x0000000e1800720c */ /* 0x080fe20003f86270 */
[----:B------:R1:W5:Y:S01]  /*d880*/  LDL.LU R137, [R1+0xe0] ;  /* 0x0000e00001897983 */ /* 0x0003620000300800 */
[----:B------:R-:W-:Y:S02]  /*d890*/  ISETP.GE.AND P5, PT, R26, R14, PT ;  /* 0x0000000e1a00720c */ /* 0x000fe40003fa6270 */
[----:B------:R-:W-:Y:S01]  /*d8a0*/  FSEL R41, R99, -INF , !P3 ;  /* 0xff80000063297808 */ /* 0x000fe20005800000 */
[----:B------:R1:W5:Y:S01]  /*d8b0*/  LDL.LU R136, [R1+0xdc] ;  /* 0x0000dc0001887983 */ /* 0x0003620000300800 */
[----:B------:R-:W-:Y:S02]  /*d8c0*/  FSEL R108, R108, -INF , !P4 ;  /* 0xff8000006c6c7808 */ /* 0x000fe40006000000 */
[----:B------:R-:W-:Y:S01]  /*d8d0*/  FSEL R34, R133, -INF , !P0 ;  /* 0xff80000085227808 */ /* 0x000fe20004000000 */
[----:B------:R1:W5:Y:S01]  /*d8e0*/  LDL.LU R135, [R1+0xd8] ;  /* 0x0000d80001877983 */ /* 0x0003620000300800 */
[----:B------:R-:W-:-:S02]  /*d8f0*/  FSEL R114, R114, -INF , !P5 ;  /* 0xff80000072727808 */ /* 0x000fc40006800000 */
[-C--:B------:R-:W-:Y:S01]  /*d900*/  ISETP.GE.AND P4, PT, R21, R14.reuse, PT ;  /* 0x0000000e1500720c */ /* 0x080fe20003f86270 */
[----:B------:R1:W5:Y:S01]  /*d910*/  LDL.LU R134, [R1+0xd4] ;  /* 0x0000d40001867983 */ /* 0x0003620000300800 */
[----:B------:R-:W-:-:S03]  /*d920*/  ISETP.GE.AND P5, PT, R23, R14, PT ;  /* 0x0000000e1700720c */ /* 0x000fc60003fa6270 */
[----:B------:R1:W5:Y:S01]  /*d930*/  LDL.LU R133, [R1+0xd0] ;  /* 0x0000d00001857983 */ /* 0x0003620000300800 */
[----:B--2---:R-:W-:-:S03]  /*d940*/  FSEL R0, R96, -INF , !P2 ;  /* 0xff80000060007808 */ /* 0x004fc60005000000 */
[----:B------:R-:W-:Y:S01]  /*d950*/  STL [R1+0x4], R41 ;  /* 0x0000042901007387 */ /* 0x000fe20000100800 */
[----:B------:R-:W-:-:S03]  /*d960*/  FSEL R102, R102, -INF , !P5 ;  /* 0xff80000066667808 */ /* 0x000fc60006800000 */
[----:B------:R2:W-:Y:S01]  /*d970*/  STL [R1+0x24], R0 ;  /* 0x0000240001007387 */ /* 0x0005e20000100800 */
[-C--:B------:R-:W-:Y:S02]  /*d980*/  ISETP.GE.AND P5, PT, R20, R14.reuse, PT ;  /* 0x0000000e1400720c */ /* 0x080fe40003fa6270 */
[----:B------:R-:W-:Y:S02]  /*d990*/  ISETP.GE.AND P2, PT, R19, R14, PT ;  /* 0x0000000e1300720c */ /* 0x000fe40003f46270 */
[----:B--2---:R-:W-:-:S05]  /*d9a0*/  FSEL R0, R91, -INF , !P4 ;  /* 0xff8000005b007808 */ /* 0x004fca0006000000 */
[----:B------:R2:W-:Y:S01]  /*d9b0*/  STL [R1+0x20], R0 ;  /* 0x0000200001007387 */ /* 0x0005e20000100800 */
        /* <DEDUP_REMOVED lines=14> */
[----:B------:R2:W-:Y:S02]  /*daa0*/  STL [R1+0xc], R0 ;  /* 0x00000c0001007387 */ /* 0x0005e40000100800 */
[----:B--2---:R-:W-:-:S05]  /*dab0*/  FSEL R0, R70, -INF , !P4 ;  /* 0xff80000046007808 */ /* 0x004fca0006000000 */
[----:B------:R2:W-:Y:S02]  /*dac0*/  STL [R1+0x8], R0 ;  /* 0x0000080001007387 */ /* 0x0005e40000100800 */
[----:B--2---:R-:W-:-:S05]  /*dad0*/  FSEL R0, R66, -INF , !P5 ;  /* 0xff80000042007808 */ /* 0x004fca0006800000 */
[----:B------:R2:W-:Y:S02]  /*dae0*/  STL [R1], R0 ;  /* 0x0000000001007387 */ /* 0x0005e40000100800 */
[C---:B--2---:R-:W-:Y:S02]  /*daf0*/  FFMA.FTZ R0, R12.reuse, UR4, R132 ;  /* 0x000000040c007c23 */ /* 0x044fe40008010084 */
[----:B------:R1:W5:Y:S01]  /*db00*/  LDL.LU R132, [R1+0xcc] ;  /* 0x0000cc0001847983 */ /* 0x0003620000300800 */
[----:B------:R-:W-:-:S03]  /*db10*/  FFMA.FTZ R12, R12, UR4, R3 ;  /* 0x000000040c0c7c23 */ /* 0x000fc60008010003 */
[----:B------:R1:W5:Y:S01]  /*db20*/  LDL.LU R3, [R1+0xc8] ;  /* 0x0000c80001037983 */ /* 0x0003620000300800 */
[----:B------:R-:W-:-:S04]  /*db30*/  ISETP.GE.AND P0, PT, R33, R15, PT ;  /* 0x0000000f2100720c */ /* 0x000fc80003f06270 */
[----:B------:R-:W-:Y:S02]  /*db40*/  FSEL R218, R218, -INF , !P0 ;  /* 0xff800000dada7808 */ /* 0x000fe40004000000 */
[----:B------:R-:W-:-:S04]  /*db50*/  ISETP.GE.AND P0, PT, R30, R15, PT ;  /* 0x0000000f1e00720c */ /* 0x000fc80003f06270 */
[----:B------:R-:W-:Y:S02]  /*db60*/  FSEL R204, R204, -INF , !P0 ;  /* 0xff800000cccc7808 */ /* 0x000fe40004000000 */
[-C--:B------:R-:W-:Y:S02]  /*db70*/  ISETP.GE.AND P0, PT, R27, R15.reuse, PT ;  /* 0x0000000f1b00720c */ /* 0x080fe40003f06270 */
[----:B------:R-:W-:Y:S02]  /*db80*/  FSEL R33, R247, -INF , !P6 ;  /* 0xff800000f7217808 */ /* 0x000fe40007000000 */
[----:B------:R-:W-:Y:S02]  /*db90*/  FSEL R119, R119, -INF , !P0 ;  /* 0xff80000077777808 */ /* 0x000fe40004000000 */
[-C--:B------:R-:W-:Y:S02]  /*dba0*/  ISETP.GE.AND P0, PT, R24, R15.reuse, PT ;  /* 0x0000000f1800720c */ /* 0x080fe40003f06270 */
[----:B------:R-:W-:-:S02]  /*dbb0*/  ISETP.GE.AND P6, PT, R32, R15, PT ;  /* 0x0000000f2000720c */ /* 0x000fc40003fc6270 */
[----:B------:R-:W-:Y:S02]  /*dbc0*/  FSEL R112, R112, -INF , !P0 ;  /* 0xff80000070707808 */ /* 0x000fe40004000000 */
[----:B------:R-:W-:Y:S02]  /*dbd0*/  FSEL R216, R216, -INF , !P6 ;  /* 0xff800000d8d87808 */ /* 0x000fe40007000000 */
[-C--:B------:R-:W-:Y:S02]  /*dbe0*/  ISETP.GE.AND P0, PT, R21, R15.reuse, PT ;  /* 0x0000000f1500720c */ /* 0x080fe40003f06270 */
[----:B------:R-:W-:Y:S02]  /*dbf0*/  ISETP.GE.AND P6, PT, R29, R15, PT ;  /* 0x0000000f1d00720c */ /* 0x000fe40003fc6270 */
[----:B------:R-:W-:Y:S02]  /*dc00*/  FSEL R252, R93, -INF , !P0 ;  /* 0xff8000005dfc7808 */ /* 0x000fe40004000000 */
[----:B------:R-:W-:-:S02]  /*dc10*/  FSEL R131, R131, -INF , !P6 ;  /* 0xff80000083837808 */ /* 0x000fc40007000000 */
[-C--:B------:R-:W-:Y:S02]  /*dc20*/  ISETP.GE.AND P0, PT, R18, R15.reuse, PT ;  /* 0x0000000f1200720c */ /* 0x080fe40003f06270 */
        /* <DEDUP_REMOVED lines=8> */
[-C--:B------:R-:W-:Y:S02]  /*dcb0*/  ISETP.GE.AND P6, PT, R20, R15.reuse, PT ;  /* 0x0000000f1400720c */ /* 0x080fe40003fc6270 */
[----:B------:R-:W-:Y:S02]  /*dcc0*/  ISETP.GE.AND P3, PT, R19, R15, PT ;  /* 0x0000000f1300720c */ /* 0x000fe40003f66270 */
[----:B------:R-:W-:-:S02]  /*dcd0*/  FSEL R214, R63, -INF , !P0 ;  /* 0xff8000003fd67808 */ /* 0x000fc40004000000 */
        /* <DEDUP_REMOVED lines=8> */
[----:B------:R-:W-:Y:S02]  /*dd60*/  PLOP3.LUT P0, PT, PT, PT, UP0, 0x80, 0x0 ;  /* 0x000000000000781c */ /* 0x000fe40003f0f008 */
[-C--:B------:R-:W-:Y:S02]  /*dd70*/  ISETP.GE.AND P6, PT, R10, R15.reuse, PT ;  /* 0x0000000f0a00720c */ /* 0x080fe40003fc6270 */
[C---:B------:R-:W-:Y:S02]  /*dd80*/  ISETP.GE.AND P3, PT, R9.reuse, R15, PT ;  /* 0x0000000f0900720c */ /* 0x040fe40003f66270 */
[----:B------:R-:W-:-:S02]  /*dd90*/  ISETP.GE.AND P2, PT, R9, R14, PT ;  /* 0x0000000e0900720c */ /* 0x000fc40003f46270 */
[----:B------:R-:W-:Y:S02]  /*dda0*/  FSEL R227, R71, -INF , !P6 ;  /* 0xff80000047e37808 */ /* 0x000fe40007000000 */
[----:B------:R-:W-:Y:S02]  /*ddb0*/  FSEL R225, R67, -INF , !P3 ;  /* 0xff80000043e17808 */ /* 0x000fe40005800000 */
[----:B------:R-:W-:Y:S02]  /*ddc0*/  FSEL R251, R62, -INF , !P2 ;  /* 0xff8000003efb7808 */ /* 0x000fe40005000000 */
[-C--:B------:R-:W-:Y:S02]  /*ddd0*/  ISETP.GE.AND P4, PT, R8, R14.reuse, PT ;  /* 0x0000000e0800720c */ /* 0x080fe40003f86270 */
        /* <DEDUP_REMOVED lines=9> */
[-C--:B------:R-:W-:Y:S02]  /*de70*/  ISETP.GE.AND P4, PT, R5, R14.reuse, PT ;  /* 0x0000000e0500720c */ /* 0x080fe40003f86270 */
[-C--:B------:R-:W-:Y:S02]  /*de80*/  ISETP.GE.AND P6, PT, R4, R15.reuse, PT ;  /* 0x0000000f0400720c */ /* 0x080fe40003fc6270 */
[----:B------:R-:W-:Y:S02]  /*de90*/  ISETP.GE.AND P5, PT, R2, R15, PT ;  /* 0x0000000f0200720c */ /* 0x000fe40003fa6270 */
[-C--:B------:R-:W-:Y:S02]  /*dea0*/  ISETP.GE.AND P3, PT, R4, R14.reuse, PT ;  /* 0x0000000e0400720c */ /* 0x080fe40003f66270 */
[----:B------:R-:W-:-:S02]  /*deb0*/  ISETP.GE.AND P2, PT, R2, R14, PT ;  /* 0x0000000e0200720c */ /* 0x000fc40003f46270 */
[----:B------:R-:W-:Y:S02]  /*dec0*/  FSEL R226, R50, -INF , !P4 ;  /* 0xff80000032e27808 */ /* 0x000fe40006000000 */
[----:B------:R-:W-:Y:S02]  /*ded0*/  FSEL R104, R52, -INF , !P6 ;  /* 0xff80000034687808 */ /* 0x000fe40007000000 */
[----:B------:R-:W-:Y:S02]  /*dee0*/  FSEL R103, R0, -INF , !P5 ;  /* 0xff80000000677808 */ /* 0x000fe40006800000 */
[----:B------:R-:W-:Y:S02]  /*def0*/  FSEL R224, R45, -INF , !P3 ;  /* 0xff8000002de07808 */ /* 0x000fe40005800000 */
[----:B------:R-:W-:Y:S01]  /*df00*/  FSEL R215, R12, -INF , !P2 ;  /* 0xff8000000cd77808 */ /* 0x000fe20005000000 */
[----:B------:R-:W-:Y:S05]  /*df10*/  @!P0 BRA `(.L_x_363) ;  /* 0x000006e000008947 */ /* 0x000fea0003800000 */
[----:B-1----:R-:W2:Y:S04]  /*df20*/  LDL.64 R28, [R1+0xa0] ;  /* 0x0000a000011c7983 */ /* 0x002ea80000100a00 */
        /* <DEDUP_REMOVED lines=17> */
[C---:B------:R-:W-:Y:S01]  /*e040*/  @!P1 LEA R10, P2, R4.reuse, c[0x0][0x168], 0x1 ;  /* 0x00005a00040a9a11 */ /* 0x040fe200078408ff */
[----:B------:R-:W-:Y:S02]  /*e050*/  @!P1 IMAD.MOV.U32 R0, RZ, RZ, c[0x0][0x19c] ;  /* 0x00006700ff009624 */ /* 0x000fe400078e00ff */
[--C-:B------:R-:W-:Y:S01]  /*e060*/  @!P1 IMAD.MOV.U32 R8, RZ, RZ, R4.reuse ;  /* 0x000000ffff089224 */ /* 0x100fe200078e0004 */
[--C-:B------:R-:W-:Y:S01]  /*e070*/  @!P1 LEA.HI.X R11, R4, c[0x0][0x16c], R5.reuse, 0x1, P2 ;  /* 0x00005b00040b9a11 */ /* 0x100fe200010f0c05 */
[--C-:B------:R-:W-:Y:S02]  /*e080*/  @!P1 IMAD.MOV.U32 R9, RZ, RZ, R5.reuse ;  /* 0x000000ffff099224 */ /* 0x100fe400078e0005 */
[----:B------:R-:W-:Y:S02]  /*e090*/  @!P1 IMAD.WIDE.U32 R6, R6, 0x30, R4 ;  /* 0x0000003006069825 */ /* 0x000fe400078e0004 */
[----:B------:R-:W-:Y:S01]  /*e0a0*/  @!PT LDS RZ, [RZ] ;  /* 0x00000000fffff984 */ /* 0x000fe20000000800 */
[----:B------:R-:W-:Y:S01]  /*e0b0*/  @!PT LDS RZ, [RZ] ;  /* 0x00000000fffff984 */ /* 0x000fe20000000800 */
[----:B------:R-:W-:Y:S01]  /*e0c0*/  @!PT LDS RZ, [RZ] ;  /* 0x00000000fffff984 */ /* 0x000fe20000000800 */
[----:B------:R2:W-:Y:S02]  /*e0d0*/  @!P1 LDGSTS.E.BYPASS.LTC128B.128 [R244+0x4000], [R10.64] ;  /* 0x040000000af49fae */ /* 0x0005e4000b901d74 */
[----:B------:R-:W-:Y:S01]  /*e0e0*/  @!P1 IMAD R0, R0, 0x30, RZ ;  /* 0x0000003000009824 */ /* 0x000fe200078e02ff */
[----:B------:R-:W-:Y:S01]  /*e0f0*/  @!P1 LEA R14, P2, R6, c[0x0][0x168], 0x1 ;  /* 0x00005a00060e9a11 */ /* 0x000fe200078408ff */
[----:B------:R-:W-:Y:S01]  /*e100*/  @!P1 IMAD.WIDE.U32 R8, R2, 0x50, R8 ;  /* 0x0000005002089825 */ /* 0x000fe200078e0008 */
[----:B------:R1:W-:Y:S03]  /*e110*/  @P1 STS.128 [R244+0x4800], RZ ;  /* 0x004800fff4001388 */ /* 0x0003e60000000c00 */
[----:B------:R-:W-:Y:S01]  /*e120*/  @!P1 IMAD.MOV.U32 R2, RZ, RZ, c[0x0][0x19c] ;  /* 0x00006700ff029624 */ /* 0x000fe200078e00ff */
[----:B------:R-:W-:Y:S01]  /*e130*/  @!P1 LEA R12, P3, R8, c[0x0][0x168], 0x1 ;  /* 0x00005a00080c9a11 */ /* 0x000fe200078608ff */
[----:B------:R-:W-:-:S02]  /*e140*/  @!P1 IMAD.IADD R0, R0, 0x1, R7 ;  /* 0x0000000100009824 */ /* 0x000fc400078e0207 */
[----:B------:R-:W-:Y:S02]  /*e150*/  @!P1 IMAD R2, R2, 0x50, RZ ;  /* 0x0000005002029824 */ /* 0x000fe400078e02ff */
[----:B------:R-:W-:Y:S01]  /*e160*/  @!P1 IMAD.MOV.U32 R7, RZ, RZ, R5 ;  /* 0x000000ffff079224 */ /* 0x000fe200078e0005 */
[----:B------:R-:W-:Y:S01]  /*e170*/  @!P1 LEA.HI.X R15, R6, c[0x0][0x16c], R0, 0x1, P2 ;  /* 0x00005b00060f9a11 */ /* 0x000fe200010f0c00 */
[----:B------:R-:W-:Y:S01]  /*e180*/  @!P1 IMAD.IADD R2, R2, 0x1, R9 ;  /* 0x0000000102029824 */ /* 0x000fe200078e0209 */
[----:B------:R-:W-:Y:S01]  /*e190*/  @!P1 IADD3 R0, P2, R4, UR26, RZ ;  /* 0x0000001a04009c10 */ /* 0x000fe2000ff5e0ff */
[----:B------:R-:W-:-:S03]  /*e1a0*/  @!P1 IMAD.MOV.U32 R6, RZ, RZ, R4 ;  /* 0x000000ffff069224 */ /* 0x000fc600078e0004 */
[----:B------:R-:W-:Y:S02]  /*e1b0*/  @!P1 LEA.HI.X R13, R8, c[0x0][0x16c], R2, 0x1, P3 ;  /* 0x00005b00080d9a11 */ /* 0x000fe400018f0c02 */
[----:B------:R-:W-:Y:S02]  /*e1c0*/  @!P1 LEA R8, P3, R0, c[0x0][0x168], 0x1 ;  /* 0x00005a0000089a11 */ /* 0x000fe400078608ff */
[----:B------:R-:W-:Y:S02]  /*e1d0*/  @!P1 IADD3.X R2, R5, UR25, RZ, P2, !PT ;  /* 0x0000001905029c10 */ /* 0x000fe400097fe4ff */
[----:B--2---:R-:W-:Y:S01]  /*e1e0*/  MOV R11, UR20 ;  /* 0x00000014000b7c02 */ /* 0x004fe20008000f00 */
[----:B------:R-:W-:-:S04]  /*e1f0*/  @!P1 IMAD.MOV.U32 R10, RZ, RZ, c[0x0][0x19c] ;  /* 0x00006700ff0a9624 */ /* 0x000fc800078e00ff */
[----:B------:R-:W-:-:S04]  /*e200*/  @!P1 IMAD.WIDE.U32 R6, R11, 0x60, R6 ;  /* 0x000000600b069825 */ /* 0x000fc800078e0006 */
[----:B------:R-:W-:Y:S01]  /*e210*/  @!P1 IMAD R9, R10, 0x60, RZ ;  /* 0x000000600a099824 */ /* 0x000fe200078e02ff */
[----:B------:R-:W-:-:S04]  /*e220*/  @!P1 LEA R10, P2, R6, c[0x0][0x168], 0x1 ;  /* 0x00005a00060a9a11 */ /* 0x000fc800078408ff */
[----:B------:R-:W-:Y:S02]  /*e230*/  @!P1 IADD3 R7, R9, R7, RZ ;  /* 0x0000000709079210 */ /* 0x000fe40007ffe0ff */
[----:B------:R-:W-:Y:S01]  /*e240*/  @!P1 LEA.HI.X R9, R0, c[0x0][0x16c], R2, 0x1, P3 ;  /* 0x00005b0000099a11 */ /* 0x000fe200018f0c02 */
[----:B------:R-:W-:Y:S01]  /*e250*/  IMAD.U32 R0, RZ, RZ, UR20 ;  /* 0x00000014ff007e24 */ /* 0x000fe2000f8e00ff */
[----:B------:R-:W-:Y:S01]  /*e260*/  @!P1 LEA.HI.X R11, R6, c[0x0][0x16c], R7, 0x1, P2 ;  /* 0x00005b00060b9a11 */ /* 0x000fe200010f0c07 */
[----:B------:R-:W-:Y:S02]  /*e270*/  @!P1 IMAD.MOV.U32 R6, RZ, RZ, c[0x0][0x19c] ;  /* 0x00006700ff069624 */ /* 0x000fe400078e00ff */
[----:B------:R-:W-:Y:S01]  /*e280*/  IMAD.U32 R2, RZ, RZ, UR20 ;  /* 0x00000014ff027e24 */ /* 0x000fe2000f8e00ff */
[----:B------:R-:W-:Y:S01]  /*e290*/  @!PT LDS RZ, [RZ] ;  /* 0x00000000fffff984 */ /* 0x000fe20000000800 */
[----:B------:R-:W-:Y:S01]  /*e2a0*/  @!PT LDS RZ, [RZ] ;  /* 0x00000000fffff984 */ /* 0x000fe20000000800 */
[----:B------:R-:W-:Y:S01]  /*e2b0*/  @!PT LDS RZ, [RZ] ;  /* 0x00000000fffff984 */ /* 0x000fe20000000800 */
[----:B------:R2:W-:Y:S01]  /*e2c0*/  @!P1 LDGSTS.E.BYPASS.LTC128B.128 [R244+0x4800], [R8.64] ;  /* 0x0480000008f49fae */ /* 0x0005e2000b901d74 */
[----:B------:R-:W-:Y:S01]  /*e2d0*/  @!P1 LEA R0, P2, R0, R4, 0x5 ;  /* 0x0000000400009211 */ /* 0x000fe200078428ff */
[----:B------:R-:W-:-:S02]  /*e2e0*/  @!P1 IMAD.MOV.U32 R7, RZ, RZ, c[0x0][0x19c] ;  /* 0x00006700ff079624 */ /* 0x000fc400078e00ff */
[----:B------:R1:W-:Y:S01]  /*e2f0*/  @P1 STS.128 [R244+0x5000], RZ ;  /* 0x005000fff4001388 */ /* 0x0003e20000000c00 */
[----:B------:R-:W-:Y:S02]  /*e300*/  @!P1 LEA.HI.X R6, R2, R5, R6, 0x5, P2 ;  /* 0x0000000502069211 */ /* 0x000fe400010f2c06 */
[----:B--2---:R-:W-:Y:S01]  /*e310*/  MOV R8, UR20 ;  /* 0x0000001400087c02 */ /* 0x004fe20008000f00 */
[----:B------:R-:W-:-:S03]  /*e320*/  IMAD.U32 R9, RZ, RZ, UR20 ;  /* 0x00000014ff097e24 */ /* 0x000fc6000f8e00ff */
[----:B------:R-:W-:Y:S02]  /*e330*/  @!P1 LEA R2, P2, R8, R4, 0x6 ;  /* 0x0000000408029211 */ /* 0x000fe400078430ff */
[C---:B------:R-:W-:Y:S02]  /*e340*/  @!P1 LEA R8, P3, R0.reuse, c[0x0][0x168], 0x1 ;  /* 0x00005a0000089a11 */ /* 0x040fe400078608ff */
[----:B------:R-:W-:Y:S02]  /*e350*/  @!P1 LEA.HI.X R7, R9, R5, R7, 0x6, P2 ;  /* 0x0000000509079211 */ /* 0x000fe400010f3407 */
[----:B------:R-:W-:Y:S02]  /*e360*/  @!P1 LEA.HI.X R9, R0, c[0x0][0x16c], R6, 0x1, P3 ;  /* 0x00005b0000099a11 */ /* 0x000fe400018f0c06 */
[----:B------:R-:W-:-:S03]  /*e370*/  @!P1 LEA R6, P2, R2, c[0x0][0x168], 0x1 ;  /* 0x00005a0002069a11 */ /* 0x000fc600078408ff */
[----:B------:R-:W-:Y:S01]  /*e380*/  @!PT LDS RZ, [RZ] ;  /* 0x00000000fffff984 */ /* 0x000fe20000000800 */
[----:B------:R-:W-:Y:S01]  /*e390*/  @!PT LDS RZ, [RZ] ;  /* 0x00000000fffff984 */ /* 0x000fe20000000800 */
[----:B------:R-:W-:Y:S01]  /*e3a0*/  @!PT LDS RZ, [RZ] ;  /* 0x00000000fffff984 */ /* 0x000fe20000000800 */
[----:B------:R1:W-:Y:S01]  /*e3b0*/  @!P1 LDGSTS.E.BYPASS.LTC128B.128 [R244+0x5000], [R8.64] ;  /* 0x0500000008f49fae */ /* 0x0003e2000b901d74 */
[----:B------:R-:W-:-:S03]  /*e3c0*/  @!P1 LEA.HI.X R7, R2, c[0x0][0x16c], R7, 0x1, P2 ;  /* 0x00005b0002079a11 */ /* 0x000fc600010f0c07 */
        /* <DEDUP_REMOVED lines=33> */
.L_x_365:
[----:B------:R-:W-:Y:S05]  /*e5e0*/  BSYNC B0 ;  /* 0x0000000000007941 */ /* 0x000fea0003800000 */
.L_x_364:
[----:B------:R-:W0:Y:S02]  /*e5f0*/  LDGDEPBAR ;  /* 0x00000000000079af */ /* 0x000e240000000000 */
.L_x_363:
[----:B-1----:R-:W2:Y:S04]  /*e600*/  LDL.LU R5, [R1+0x78] ;  /* 0x0000780001057983 */ /* 0x002ea80000300800 */
[----:B------:R-:W3:Y:S04]  /*e610*/  LDL.LU R6, [R1+0x7c] ;  /* 0x00007c0001067983 */ /* 0x000ee80000300800 */
[----:B------:R-:W4:Y:S04]  /*e620*/  LDL.LU R7, [R1+0x70] ;  /* 0x0000700001077983 */ /* 0x000f280000300800 */
[----:B------:R1:W-:Y:S01]  /*e630*/  STL [R1+0xe8], R244 ;  /* 0x0000e8f401007387 */ /* 0x0003e20000100800 */
[----:B------:R-:W-:-:S02]  /*e640*/  FMNMX.FTZ R0, R150, R36, !PT ;  /* 0x0000002496007209 */ /* 0x000fc40007810000 */
[----:B------:R-:W-:Y:S02]  /*e650*/  MOV R75, R128 ;  /* 0x00000080004b7202 */ /* 0x000fe40000000f00 */
[----:B------:R-:W-:Y:S02]  /*e660*/  MOV R76, R125 ;  /* 0x0000007d004c7202 */ /* 0x000fe40000000f00 */
[----:B------:R-:W-:Y:S02]  /*e670*/  MOV R78, R100 ;  /* 0x00000064004e7202 */ /* 0x000fe40000000f00 */
[----:B------:R-:W-:Y:S01]  /*e680*/  MOV R79, R116 ;  /* 0x00000074004f7202 */ /* 0x000fe20000000f00 */
[----:B------:R-:W-:Y:S01]  /*e690*/  IMAD.MOV.U32 R90, RZ, RZ, R69 ;  /* 0x000000ffff5a7224 */ /* 0x000fe200078e0045 */
[----:B------:R-:W-:Y:S01]  /*e6a0*/  MOV R99, R101 ;  /* 0x0000006500637202 */ /* 0x000fe20000000f00 */
[----:B------:R-:W-:Y:S01]  /*e6b0*/  LDSM.16.MT88.4 R24, [R233+0x8000] ;  /* 0x00800000e918783b */ /* 0x000fe20000004200 */
[----:B------:R-:W-:-:S02]  /*e6c0*/  MOV R91, R65 ;  /* 0x00000041005b7202 */ /* 0x000fc40000000f00 */
[----:B------:R-:W-:Y:S01]  /*e6d0*/  MOV R92, R49 ;  /* 0x00000031005c7202 */ /* 0x000fe20000000f00 */
[----:B------:R-:W-:Y:S01]  /*e6e0*/  LDSM.16.MT88.4 R16, [R236+0x8000] ;  /* 0x00800000ec10783b */ /* 0x000fe20000004200 */
[----:B------:R-:W-:Y:S02]  /*e6f0*/  MOV R93, R44 ;  /* 0x0000002c005d7202 */ /* 0x000fe40000000f00 */
[----:B------:R-:W-:Y:S01]  /*e700*/  MOV R96, R42 ;  /* 0x0000002a00607202 */ /* 0x000fe20000000f00 */
        /* <DEDUP_REMOVED lines=10> */
[----:B-1----:R-:W4:Y:S01]  /*e7b0*/  LDL.LU R240, [R1+0x14] ;  /* 0x0000140001f07983 */ /* 0x002f220000300800 */
[----:B------:R-:W-:-:S03]  /*e7c0*/  FMNMX.FTZ R0, R35, R0, !PT ;  /* 0x0000000023007209 */ /* 0x000fc60007810000 */
[----:B------:R1:W-:Y:S01]  /*e7d0*/  STL [R1+0xd4], R239 ;  /* 0x0000d4ef01007387 */ /* 0x0003e20000100800 */
[----:B------:R-:W-:-:S04]  /*e7e0*/  FMNMX.FTZ R0, R34, R0, !PT ;  /* 0x0000000022007209 */ /* 0x000fc80007810000 */
[----:B------:R-:W-:-:S04]  /*e7f0*/  FMNMX.FTZ R0, R33, R0, !PT ;  /* 0x0000000021007209 */ /* 0x000fc80007810000 */
[----:B------:R-:W-:-:S04]  /*e800*/  FMNMX.FTZ R0, R245, R0, !PT ;  /* 0x00000000f5007209 */ /* 0x000fc80007810000 */
[----:B------:R-:W-:-:S04]  /*e810*/  FMNMX.FTZ R0, R218, R0, !PT ;  /* 0x00000000da007209 */ /* 0x000fc80007810000 */
[----:B------:R-:W-:Y:S01]  /*e820*/  FMNMX.FTZ R2, R216, R0, !PT ;  /* 0x00000000d8027209 */ /* 0x000fe20007810000 */
[----:B-1----:R-:W4:Y:S04]  /*e830*/  LDL.LU R239, [R1+0x10] ;  /* 0x0000100001ef7983 */ /* 0x002f280000300800 */
[----:B------:R1:W-:Y:S01]  /*e840*/  STL [R1+0xd0], R238 ;  /* 0x0000d0ee01007387 */ /* 0x0003e20000100800 */
[----:B-----5:R-:W-:Y:S02]  /*e850*/  FMNMX.FTZ R0, R3, R37, !PT ;  /* 0x0000002503007209 */ /* 0x020fe40007810000 */
[----:B------:R-:W-:Y:S02]  /*e860*/  FMNMX.FTZ R2, R206, R2, !PT ;  /* 0x00000002ce027209 */ /* 0x000fe40007810000 */
[----:B------:R-:W-:-:S02]  /*e870*/  FMNMX.FTZ R0, R38, R0, !PT ;  /* 0x0000000026007209 */ /* 0x000fc40007810000 */
[----:B------:R-:W-:Y:S02]  /*e880*/  FMNMX.FTZ R4, R204, R2, !PT ;  /* 0x00000002cc047209 */ /* 0x000fe40007810000 */
[----:B------:R-:W-:Y:S02]  /*e890*/  FMNMX.FTZ R0, R39, R0, !PT ;  /* 0x0000000027007209 */ /* 0x000fe40007810000 */
[----:B------:R-:W-:Y:S01]  /*e8a0*/  FMNMX.FTZ R4, R131, R4, !PT ;  /* 0x0000000483047209 */ /* 0x000fe20007810000 */
[----:B-1----:R-:W4:Y:S04]  /*e8b0*/  LDL.LU R238, [R1+0xc] ;  /* 0x00000c0001ee7983 */ /* 0x002f280000300800 */
[----:B------:R1:W-:Y:S01]  /*e8c0*/  STL [R1+0xcc], R237 ;  /* 0x0000cced01007387 */ /* 0x0003e20000100800 */
        /* <DEDUP_REMOVED lines=8> */
[----:B------:R-:W-:Y:S01]  /*e950*/  FMNMX.FTZ R0, R209, R0, !PT ;  /* 0x00000000d1007209 */ /* 0x000fe20007810000 */
[----:B-1----:R-:W4:Y:S01]  /*e960*/  LDL.LU R232, [R1] ;  /* 0x0000000001e87983 */ /* 0x002f220000300800 */
[----:B------:R-:W-:Y:S02]  /*e970*/  FMNMX.FTZ R4, R113, R4, !PT ;  /* 0x0000000471047209 */ /* 0x000fe40007810000 */
[----:B------:R-:W-:Y:S01]  /*e980*/  FMNMX.FTZ R0, R205, R0, !PT ;  /* 0x00000000cd007209 */ /* 0x000fe20007810000 */
[----:B------:R1:W-:Y:S01]  /*e990*/  STL [R1+0xfc], R252 ;  /* 0x0000fcfc01007387 */ /* 0x0003e20000100800 */
        /* <DEDUP_REMOVED lines=12> */
[----:B-1----:R-:W4:Y:S01]  /*ea60*/  LDL.LU R252, [R1+0x60] ;  /* 0x0000600001fc7983 */ /* 0x002f220000300800 */
[----:B------:R-:W-:Y:S02]  /*ea70*/  FMNMX.FTZ R4, R246, R4, !PT ;  /* 0x00000004f6047209 */ /* 0x000fe40007810000 */
[----:B--2---:R-:W-:Y:S01]  /*ea80*/  MOV R74, R5 ;  /* 0x00000005004a7202 */ /* 0x004fe20000000f00 */
[----:B------:R1:W-:Y:S01]  /*ea90*/  STL [R1+0x100], R250 ;  /* 0x000100fa01007387 */ /* 0x0003e20000100800 */
[----:B------:R-:W-:-:S02]  /*eaa0*/  FMNMX.FTZ R0, R108, R0, !PT ;  /* 0x000000006c007209 */ /* 0x000fc40007810000 */
[----:B------:R-:W-:Y:S02]  /*eab0*/  FMNMX.FTZ R4, R231, R4, !PT ;  /* 0x00000004e7047209 */ /* 0x000fe40007810000 */
[----:B------:R-:W-:Y:S02]  /*eac0*/  FMNMX.FTZ R0, R102, R0, !PT ;  /* 0x0000000066007209 */ /* 0x000fe40007810000 */
[----:B------:R-:W-:Y:S02]  /*ead0*/  FMNMX.FTZ R4, R229, R4, !PT ;  /* 0x00000004e5047209 */ /* 0x000fe40007810000 */
[----:B---3--:R-:W-:Y:S02]  /*eae0*/  MOV R72, R6 ;  /* 0x0000000600487202 */ /* 0x008fe40000000f00 */
[----:B------:R-:W-:Y:S02]  /*eaf0*/  FMNMX.FTZ R4, R228, R4, !PT ;  /* 0x00000004e4047209 */ /* 0x000fe40007810000 */
[----:B----4-:R-:W-:Y:S01]  /*eb00*/  MOV R71, R7 ;  /* 0x0000000700477202 */ /* 0x010fe20000000f00 */
[----:B-1----:R-:W2:Y:S04]  /*eb10*/  LDL.LU R250, [R1+0x64] ;  /* 0x0000640001fa7983 */ /* 0x002ea80000300800 */
[----:B------:R1:W-:Y:S01]  /*eb20*/  STL [R1+0xf8], R248 ;  /* 0x0000f8f801007387 */ /* 0x0003e20000100800 */
[----:B------:R-:W-:-:S02]  /*eb30*/  FMNMX.FTZ R0, R244, R0, !PT ;  /* 0x00000000f4007209 */ /* 0x000fc40007810000 */
[----:B------:R-:W-:Y:S01]  /*eb40*/  FMNMX.FTZ R4, R227, R4, !PT ;  /* 0x00000004e3047209 */ /* 0x000fe20007810000 */
[----:B-1----:R-:W3:Y:S04]  /*eb50*/  LDL.LU R248, [R1+0x5c] ;  /* 0x00005c0001f87983 */ /* 0x002ee80000300800 */
[----:B------:R1:W-:Y:S01]  /*eb60*/  STL [R1+0xec], R246 ;  /* 0x0000ecf601007387 */ /* 0x0003e20000100800 */
[----:B------:R-:W-:Y:S02]  /*eb70*/  FMNMX.FTZ R0, R243, R0, !PT ;  /* 0x00000000f3007209 */ /* 0x000fe40007810000 */
[----:B------:R-:W-:Y:S01]  /*eb80*/  FMNMX.FTZ R4, R225, R4, !PT ;  /* 0x00000004e1047209 */ /* 0x000fe20007810000 */
[----:B-1----:R-:W4:Y:S04]  /*eb90*/  LDL.LU R246, [R1+0x40] ;  /* 0x0000400001f67983 */ /* 0x002f280000300800 */
[----:B------:R1:W-:Y:S01]  /*eba0*/  STL [R1+0xf0], R231 ;  /* 0x0000f0e701007387 */ /* 0x0003e20000100800 */
[----:B------:R-:W-:-:S02]  /*ebb0*/  FMNMX.FTZ R0, R242, R0, !PT ;  /* 0x00000000f2007209 */ /* 0x000fc40007810000 */
[----:B------:R-:W-:Y:S01]  /*ebc0*/  FMNMX.FTZ R4, R214, R4, !PT ;  /* 0x00000004d6047209 */ /* 0x000fe20007810000 */
[----:B-1----:R-:W2:Y:S04]  /*ebd0*/  LDL.LU R231, [R1+0x44] ;  /* 0x0000440001e77983 */ /* 0x002ea80000300800 */
[----:B------:R1:W-:Y:S01]  /*ebe0*/  STL [R1+0xf4], R229 ;  /* 0x0000f4e501007387 */ /* 0x0003e20000100800 */
[----:B------:R-:W-:-:S03]  /*ebf0*/  FMNMX.FTZ R0, R241, R0, !PT ;  /* 0x00000000f1007209 */ /* 0x000fc60007810000 */
[----:B-1----:R-:W2:Y:S04]  /*ec00*/  LDL.LU R229, [R1+0x58] ;  /* 0x0000580001e57983 */ /* 0x002ea80000300800 */
[----:B------:R1:W-:Y:S01]  /*ec10*/  STL [R1+0x104], R244 ;  /* 0x000104f401007387 */ /* 0x0003e20000100800 */
[----:B------:R-:W-:-:S03]  /*ec20*/  FMNMX.FTZ R0, R240, R0, !PT ;  /* 0x00000000f0007209 */ /* 0x000fc60007810000 */
[----:B-1----:R-:W2:Y:S04]  /*ec30*/  LDL.LU R244, [R1+0x68] ;  /* 0x0000680001f47983 */ /* 0x002ea80000300800 */
        /* <DEDUP_REMOVED lines=15> */
[----:B-1----:R-:W2:Y:S01]  /*ed30*/  LDL.LU R240, [R1+0x98] ;  /* 0x0000980001f07983 */ /* 0x002ea20000300800 */
        /* <DEDUP_REMOVED lines=15> */
[----:B------:R-:W-:Y:S02]  /*ee30*/  FMNMX.FTZ R2, R224, R2, !PT ;  /* 0x00000002e0027209 */ /* 0x000fe40007810000 */
[----:B------:R-:W-:Y:S02]  /*ee40*/  FMNMX.FTZ R5, R152, R120, !PT ;  /* 0x0000007898057209 */ /* 0x000fe40007810000 */
[----:B------:R-:W-:Y:S02]  /*ee50*/  FMNMX.FTZ R2, R215, R2, !PT ;  /* 0x00000002d7027209 */ /* 0x000fe40007810000 */
[----:B-1----:R-:W-:Y:S02]  /*ee60*/  FMNMX.FTZ R0, R0, R4, !PT ;  /* 0x0000000400007209 */ /* 0x002fe40007810000 */
[----:B------:R-:W-:Y:S01]  /*ee70*/  FMNMX.FTZ R4, R151, R56, !PT ;  /* 0x0000003897047209 */ /* 0x000fe20007810000 */
[----:B------:R-:W1:Y:S01]  /*ee80*/  SHFL.BFLY PT, R6, R2, 0x2, 0x1f ;  /* 0x0c401f0002067f89 */ /* 0x000e6200000e0000 */
[----:B------:R-:W-:-:S02]  /*ee90*/  FMNMX.FTZ R5, R121, R5, !PT ;  /* 0x0000000579057209 */ /* 0x000fc40007810000 */
[----:B------:R-:W-:Y:S01]  /*eea0*/  FMNMX.FTZ R4, R57, R4, !PT ;  /* 0x0000000439047209 */ /* 0x000fe20007810000 */
[----:B------:R-:W3:Y:S01]  /*eeb0*/  SHFL.BFLY PT, R7, R0, 0x1, 0x1f ;  /* 0x0c201f0000077f89 */ /* 0x000ee200000e0000 */
        /* <DEDUP_REMOVED lines=14> */
[----:B------:R-:W-:Y:S02]  /*efa0*/  FMNMX.FTZ R5, R212, R5, !PT ;  /* 0x00000005d4057209 */ /* 0x000fe40007810000 */
[----:B---3--:R-:W-:Y:S02]  /*efb0*/  FMNMX.FTZ R128, R0, R7, !PT ;  /* 0x0000000700807209 */ /* 0x008fe40007810000 */
[----:B------:R-:W-:Y:S02]  /*efc0*/  FMNMX.FTZ R0, R127, R4, !PT ;  /* 0x000000047f007209 */ /* 0x000fe40007810000 */
[----:B------:R-:W-:-:S02]  /*efd0*/  FMNMX.FTZ R4, R123, R5, !PT ;  /* 0x000000057b047209 */ /* 0x000fc40007810000 */
[----:B------:R-:W-:Y:S02]  /*efe0*/  FMNMX.FTZ R0, R124, R0, !PT ;  /* 0x000000007c007209 */ /* 0x000fe40007810000 */
[----:B------:R-:W-:Y:S02]  /*eff0*/  FMNMX.FTZ R4, R122, R4, !PT ;  /* 0x000000047a047209 */ /* 0x000fe40007810000 */
[----:B------:R-:W-:Y:S02]  /*f000*/  FMNMX.FTZ R0, R115, R0, !PT ;  /* 0x0000000073007209 */ /* 0x000fe40007810000 */
[----:B------:R-:W-:Y:S02]  /*f010*/  FMNMX.FTZ R4, R110, R4, !PT ;  /* 0x000000046e047209 */ /* 0x000fe40007810000 */
[----:B------:R-:W-:Y:S01]  /*f020*/  FMNMX.FTZ R0, R109, R0, !PT ;  /* 0x000000006d007209 */ /* 0x000fe20007810000 */
[C---:B------:R-:W-:Y:S01]  /*f030*/  FMUL.FTZ R9, R128.reuse, c[0x0][0x23c] ;  /* 0x00008f0080097a20 */ /* 0x040fe20000410000 */
[----:B------:R-:W-:-:S02]  /*f040*/  FSETP.NEU.FTZ.AND P2, PT, R128, -INF , PT ;  /* 0xff8000008000780b */ /* 0x000fc40003f5d000 */
[----:B------:R-:W-:Y:S02]  /*f050*/  FMNMX.FTZ R0, R76, R0, !PT ;  /* 0x000000004c007209 */ /* 0x000fe40007810000 */
[----:B------:R-:W-:Y:S02]  /*f060*/  FSEL R9, R9, RZ, P2 ;  /* 0x000000ff09097208 */ /* 0x000fe40001000000 */
[----:B------:R-:W-:Y:S02]  /*f070*/  FMNMX.FTZ R0, R95, R0, !PT ;  /* 0x000000005f007209 */ /* 0x000fe40007810000 */
[----:B-1----:R-:W-:Y:S02]  /*f080*/  FMNMX.FTZ R125, R2, R6, !PT ;  /* 0x00000006027d7209 */ /* 0x002fe40007810000 */
[----:B------:R-:W-:Y:S01]  /*f090*/  FMNMX.FTZ R2, R78, R0, !PT ;  /* 0x000000004e027209 */ /* 0x000fe20007810000 */
[----:B------:R-:W-:-:S03]  /*f0a0*/  FFMA.FTZ R0, R34, c[0x0][0x23c], -R9 ;  /* 0x00008f0022007a23 */ /* 0x000fc60000010809 */
[----:B------:R-:W-:Y:S01]  /*f0b0*/  FMNMX.FTZ R2, R97, R2, !PT ;  /* 0x0000000261027209 */ /* 0x000fe20007810000 */
[----:B------:R-:W-:Y:S01]  /*f0c0*/  MUFU.EX2 R86, R0 ;  /* 0x0000000000567308 */ /* 0x000fe20000000800 */
[C---:B------:R-:W-:Y:S02]  /*f0d0*/  FMUL.FTZ R8, R125.reuse, c[0x0][0x23c] ;  /* 0x00008f007d087a20 */ /* 0x040fe40000410000 */
[----:B------:R-:W-:Y:S02]  /*f0e0*/  FMNMX.FTZ R2, R94, R2, !PT ;  /* 0x000000025e027209 */ /* 0x000fe40007810000 */
[----:B------:R-:W-:-:S04]  /*f0f0*/  FSETP.NEU.FTZ.AND P1, PT, R125, -INF , PT ;  /* 0xff8000007d00780b */ /* 0x000fc80003f3d000 */
[----:B------:R-:W-:Y:S01]  /*f100*/  FSEL R8, R8, RZ, P1 ;  /* 0x000000ff08087208 */ /* 0x000fe20000800000 */
[----:B------:R-:W-:Y:S01]  /*f110*/  STL [R1+0x128], R213 ;  /* 0x000128d501007387 */ /* 0x000fe20000100800 */
[----:B------:R-:W-:-:S03]  /*f120*/  FFMA.FTZ R5, R36, c[0x0][0x23c], -R9 ;  /* 0x00008f0024057a23 */ /* 0x000fc60000010809 */
[----:B------:R1:W-:Y:S01]  /*f130*/  STL [R1+0x12c], R239 ;  /* 0x00012cef01007387 */ /* 0x0003e20000100800 */
[----:B------:R-:W-:Y:S01]  /*f140*/  FSEL R6, R128, RZ, P2 ;  /* 0x000000ff80067208 */ /* 0x000fe20001000000 */
[----:B-1----:R1:W-:Y:S02]  /*f150*/  MUFU.EX2 R239, R5 ;  /* 0x0000000500ef7308 */ /* 0x0023e40000000800 */
[----:B-1----:R-:W-:-:S06]  /*f160*/  FFMA.FTZ R5, R35, c[0x0][0x23c], -R9 ;  /* 0x00008f0023057a23 */ /* 0x002fcc0000010809 */
[----:B------:R1:W-:Y:S02]  /*f170*/  MUFU.EX2 R85, R5 ;  /* 0x0000000500557308 */ /* 0x0003e40000000800 */
[----:B-1----:R-:W-:-:S06]  /*f180*/  FFMA.FTZ R5, R33, c[0x0][0x23c], -R9 ;  /* 0x00008f0021057a23 */ /* 0x002fcc0000010809 */
[----:B------:R1:W-:Y:S02]  /*f190*/  MUFU.EX2 R89, R5 ;  /* 0x0000000500597308 */ /* 0x0003e40000000800 */
[----:B-1----:R-:W-:-:S05]  /*f1a0*/  FSEL R5, R125, RZ, P1 ;  /* 0x000000ff7d057208 */ /* 0x002fca0000800000 */
[----:B------:R-:W-:-:S04]  /*f1b0*/  FADD.FTZ R3, R3, -R5 ;  /* 0x8000000503037221 */ /* 0x000fc80000010000 */
[----:B------:R-:W-:-:S04]  /*f1c0*/  FMUL.FTZ R3, R3, c[0x0][0x23c] ;  /* 0x00008f0003037a20 */ /* 0x000fc80000410000 */
[----:B------:R-:W-:Y:S01]  /*f1d0*/  MUFU.EX2 R100, R3 ;  /* 0x0000000300647308 */ /* 0x000fe20000000800 */
[----:B--2---:R-:W-:-:S04]  /*f1e0*/  FMNMX.FTZ R4, R240, R4, !PT ;  /* 0x00000004f0047209 */ /* 0x004fc80007810000 */
[----:B------:R-:W-:-:S04]  /*f1f0*/  FMNMX.FTZ R4, R214, R4, !PT ;  /* 0x00000004d6047209 */ /* 0x000fc80007810000 */
[----:B------:R-:W-:-:S04]  /*f200*/  FMNMX.FTZ R4, R241, R4, !PT ;  /* 0x00000004f1047209 */ /* 0x000fc80007810000 */
[----:B------:R-:W-:-:S04]  /*f210*/  FMNMX.FTZ R4, R225, R4, !PT ;  /* 0x00000004e1047209 */ /* 0x000fc80007810000 */
[----:B------:R-:W-:-:S04]  /*f220*/  FMNMX.FTZ R0, R242, R4, !PT ;  /* 0x00000004f2007209 */ /* 0x000fc80007810000 */
[----:B------:R-:W-:Y:S02]  /*f230*/  FMNMX.FTZ R4, R227, R0, !PT ;  /* 0x00000000e3047209 */ /* 0x000fe40007810000 */
[----:B------:R-:W-:Y:S02]  /*f240*/  FMNMX.FTZ R0, R87, R2, !PT ;  /* 0x0000000257007209 */ /* 0x000fe40007810000 */
[----:B------:R-:W-:Y:S01]  /*f250*/  FMNMX.FTZ R2, R243, R4, !PT ;  /* 0x00000004f3027209 */ /* 0x000fe20007810000 */
[----:B------:R-:W-:-:S03]  /*f260*/  FFMA.FTZ R4, R37, c[0x0][0x23c], -R8 ;  /* 0x00008f0025047a23 */ /* 0x000fc60000010808 */
[----:B------:R-:W-:Y:S01]  /*f270*/  FMNMX.FTZ R2, R72, R2, !PT ;  /* 0x0000000248027209 */ /* 0x000fe20007810000 */
[----:B------:R1:W-:Y:S03]  /*f280*/  MUFU.EX2 R213, R4 ;  /* 0x0000000400d57308 */ /* 0x0003e60000000800 */
[----:B------:R-:W-:Y:S02]  /*f290*/  FMNMX.FTZ R2, R74, R2, !PT ;  /* 0x000000024a027209 */ /* 0x000fe40007810000 */
[----:B------:R-:W-:Y:S02]  /*f2a0*/  FMNMX.FTZ R0, R84, R0, !PT ;  /* 0x0000000054007209 */ /* 0x000fe40007810000 */
[----:B------:R-:W-:Y:S02]  /*f2b0*/  FMNMX.FTZ R2, R75, R2, !PT ;  /* 0x000000024b027209 */ /* 0x000fe40007810000 */
        /* <DEDUP_REMOVED lines=22> */
[----:B------:R-:W-:Y:S01]  /*f420*/  FFMA.FTZ R3, R40, c[0x0][0x23c], -R8 ;  /* 0x00008f0028037a23 */ /* 0x000fe20000010808 */
[----:B------:R-:W-:Y:S02]  /*f430*/  FMNMX.FTZ R0, R248, R0, !PT ;  /* 0x00000000f8007209 */ /* 0x000fe40007810000 */
[----:B------:R-:W-:Y:S01]  /*f440*/  FMNMX.FTZ R2, R228, R2, !PT ;  /* 0x00000002e4027209 */ /* 0x000fe20007810000 */
[----:B------:R-:W-:Y:S02]  /*f450*/  FADD.FTZ R6, R150, -R6 ;  /* 0x8000000696067221 */ /* 0x000fe40000010000 */
[----:B------:R1:W-:Y:S02]  /*f460*/  MUFU.EX2 R150, R3 ;  /* 0x0000000300967308 */ /* 0x0003e40000000800 */
[----:B-1----:R-:W-:-:S02]  /*f470*/  FMNMX.FTZ R3, R229, R0, !PT ;  /* 0x00000000e5037209 */ /* 0x002fc40007810000 */
[----:B------:R-:W1:Y:S01]  /*f480*/  SHFL.BFLY PT, R0, R2, 0x2, 0x1f ;  /* 0x0c401f0002007f89 */ /* 0x000e6200000e0000 */
[----:B------:R-:W-:-:S04]  /*f490*/  FMUL.FTZ R6, R6, c[0x0][0x23c] ;  /* 0x00008f0006067a20 */ /* 0x000fc80000410000 */
[----:B------:R-:W2:Y:S01]  /*f4a0*/  MUFU.EX2 R101, R6 ;  /* 0x0000000600657308 */ /* 0x000ea20000000800 */
[----:B-1----:R-:W-:Y:S02]  /*f4b0*/  FMNMX.FTZ R2, R2, R0, !PT ;  /* 0x0000000002027209 */ /* 0x002fe40007810000 */
[----:B------:R-:W-:-:S04]  /*f4c0*/  FMNMX.FTZ R0, R231, R3, !PT ;  /* 0x00000003e7007209 */ /* 0x000fc80007810000 */
[----:B----4-:R-:W-:-:S05]  /*f4d0*/  FMNMX.FTZ R0, R246, R0, !PT ;  /* 0x00000000f6007209 */ /* 0x010fca0007810000 */
[----:B------:R-:W1:Y:S04]  /*f4e0*/  SHFL.BFLY PT, R10, R0, 0x2, 0x1f ;  /* 0x0c401f00000a7f89 */ /* 0x000e6800000e0000 */
[----:B------:R-:W3:Y:S01]  /*f4f0*/  SHFL.BFLY PT, R3, R2, 0x1, 0x1f ;  /* 0x0c201f0002037f89 */ /* 0x000ee200000e0000 */
[----:B--2---:R-:W-:Y:S01]  /*f500*/  FMUL.FTZ R156, R156, R101 ;  /* 0x000000659c9c7220 */ /* 0x004fe20000410000 */
[----:B------:R-:W-:Y:S01]  /*f510*/  F2FP.PACK_AB R4, R85, R239 ;  /* 0x000000ef5504723e */ /* 0x000fe200000000ff */
[----:B------:R-:W-:Y:S01]  /*f520*/  FMUL.FTZ R157, R157, R101 ;  /* 0x000000659d9d7220 */ /* 0x000fe20000410000 */
[----:B------:R-:W-:Y:S01]  /*f530*/  F2FP.PACK_AB R5, R83, R213 ;  /* 0x000000d55305723e */ /* 0x000fe200000000ff */
[----:B------:R-:W-:Y:S01]  /*f540*/  FMUL.FTZ R158, R158, R100 ;  /* 0x000000649e9e7220 */ /* 0x000fe20000410000 */
[----:B------:R-:W-:Y:S01]  /*f550*/  F2FP.PACK_AB R6, R89, R86 ;  /* 0x000000565906723e */ /* 0x000fe200000000ff */
[----:B------:R-:W-:Y:S01]  /*f560*/  FMUL.FTZ R159, R159, R100 ;  /* 0x000000649f9f7220 */ /* 0x000fe20000410000 */
[----:B------:R-:W-:Y:S01]  /*f570*/  F2FP.PACK_AB R7, R150, R82 ;  /* 0x000000529607723e */ /* 0x000fe200000000ff */
        /* <DEDUP_REMOVED lines=10> */
[-C--:B------:R-:W-:Y:S02]  /*f620*/  FMUL.FTZ R182, R182, R100.reuse ;  /* 0x00000064b6b67220 */ /* 0x080fe40000410000 */
[----:B------:R-:W-:Y:S02]  /*f630*/  FMUL.FTZ R183, R183, R100 ;  /* 0x00000064b7b77220 */ /* 0x000fe40000410000 */
        /* <DEDUP_REMOVED lines=13> */
[----:B------:R-:W-:Y:S02]  /*f710*/  FMUL.FTZ R141, R141, R101 ;  /* 0x000000658d8d7220 */ /* 0x000fe40000410000 */
[-C--:B------:R-:W-:Y:S02]  /*f720*/  FMUL.FTZ R142, R142, R100.reuse ;  /* 0x000000648e8e7220 */ /* 0x080fe40000410000 */
[----:B------:R-:W-:Y:S01]  /*f730*/  FMUL.FTZ R143, R143, R100 ;  /* 0x000000648f8f7220 */ /* 0x000fe20000410000 */
[----:B-1----:R-:W-:Y:S01]  /*f740*/  FMNMX.FTZ R0, R0, R10, !PT ;  /* 0x0000000a00007209 */ /* 0x002fe20007810000 */
[C---:B------:R-:W-:Y:S08]  /*f750*/  HMMA.16816.F32 R32, R4.reuse, R24, R156 ;  /* 0x000000180420723c */ /* 0x040ff0000000189c */
[C---:B------:R-:W-:Y:S08]  /*f760*/  HMMA.16816.F32 R28, R4.reuse, R26, R164 ;  /* 0x0000001a041c723c */ /* 0x040ff000000018a4 */
[C---:B------:R-:W-:Y:S08]  /*f770*/  HMMA.16816.F32 R52, R4.reuse, R16, R176 ;  /* 0x000000100434723c */ /* 0x040ff000000018b0 */
[C---:B------:R-:W-:Y:S01]  /*f780*/  HMMA.16816.F32 R48, R4.reuse, R18, R180 ;  /* 0x000000120430723c */ /* 0x040fe200000018b4 */
[----:B---3--:R-:W-:Y:S01]  /*f790*/  FMNMX.FTZ R117, R2, R3, !PT ;  /* 0x0000000302757209 */ /* 0x008fe20007810000 */
[----:B------:R-:W2:Y:S06]  /*f7a0*/  LDL.LU R180, [R1+0x2c] ;  /* 0x00002c0001b47983 */ /* 0x000eac0000300800 */
[C---:B------:R-:W-:Y:S08]  /*f7b0*/  HMMA.16816.F32 R44, R4.reuse, R12, R192 ;  /* 0x0000000c042c723c */ /* 0x040ff000000018c0 */
[C---:B------:R-:W-:Y:S08]  /*f7c0*/  HMMA.16816.F32 R40, R4.reuse, R14, R132 ;  /* 0x0000000e0428723c */ /* 0x040ff00000001884 */
[C---:B------:R-:W-:Y:S08]  /*f7d0*/  HMMA.16816.F32 R36, R4.reuse, R20, R200 ;  /* 0x000000140424723c */ /* 0x040ff000000018c8 */
[----:B------:R-:W-:Y:S01]  /*f7e0*/  HMMA.16816.F32 R64, R4, R22, R140 ;  /* 0x000000160440723c */ /* 0x000fe2000000188c */
[----:B------:R-:W1:Y:S01]  /*f7f0*/  SHFL.BFLY PT, R4, R0, 0x1, 0x1f ;  /* 0x0c201f0000047f89 */ /* 0x000e6200000e0000 */
[C---:B------:R-:W-:Y:S01]  /*f800*/  FMUL.FTZ R2, R117.reuse, c[0x0][0x23c] ;  /* 0x00008f0075027a20 */ /* 0x040fe20000410000 */
[----:B------:R-:W-:-:S02]  /*f810*/  FSETP.NEU.FTZ.AND P2, PT, R117, -INF , PT ;  /* 0xff8000007500780b */ /* 0x000fc40003f5d000 */
[----:B------:R-:W3:Y:S02]  /*f820*/  LDL.LU R176, [R1+0x30] ;  /* 0x0000300001b07983 */ /* 0x000ee40000300800 */
[----:B------:R-:W-:-:S05]  /*f830*/  FSEL R2, R2, RZ, P2 ;  /* 0x000000ff02027208 */ /* 0x000fca0001000000 */
[----:B------:R-:W-:-:S04]  /*f840*/  FFMA.FTZ R3, R120, c[0x0][0x23c], -R2 ;  /* 0x00008f0078037a23 */ /* 0x000fc80000010802 */
[----:B------:R4:W-:Y:S01]  /*f850*/  MUFU.EX2 R70, R3 ;  /* 0x0000000300467308 */ /* 0x0009e20000000800 */
[----:B-1----:R-:W-:Y:S01]  /*f860*/  FMNMX.FTZ R116, R0, R4, !PT ;  /* 0x0000000400747209 */ /* 0x002fe20007810000 */
[----:B------:R-:W-:-:S06]  /*f870*/  FFMA.FTZ R0, R121, c[0x0][0x23c], -R2 ;  /* 0x00008f0079007a23 */ /* 0x000fcc0000010802 */
[----:B------:R1:W-:Y:S01]  /*f880*/  MUFU.EX2 R159, R0 ;  /* 0x00000000009f7308 */ /* 0x0003e20000000800 */
[----:B------:R-:W-:Y:S01]  /*f890*/  FSETP.NEU.FTZ.AND P1, PT, R116, -INF , PT ;  /* 0xff8000007400780b */ /* 0x000fe20003f3d000 */
[----:B----4-:R-:W-:-:S06]  /*f8a0*/  FFMA.FTZ R3, R223, c[0x0][0x23c], -R2 ;  /* 0x00008f00df037a23 */ /* 0x010fcc0000010802 */
[----:B------:R4:W-:Y:S01]  /*f8b0*/  MUFU.EX2 R166, R3 ;  /* 0x0000000300a67308 */ /* 0x0009e20000000800 */
[----:B-1----:R-:W-:-:S05]  /*f8c0*/  FMUL.FTZ R0, R116, c[0x0][0x23c] ;  /* 0x00008f0074007a20 */ /* 0x002fca0000410000 */
[----:B------:R-:W-:Y:S01]  /*f8d0*/  FSEL R0, R0, RZ, P1 ;  /* 0x000000ff00007208 */ /* 0x000fe20000800000 */
[----:B----4-:R-:W-:-:S04]  /*f8e0*/  FFMA.FTZ R3, R220, c[0x0][0x23c], -R2 ;  /* 0x00008f00dc037a23 */ /* 0x010fc80000010802 */
[----:B------:R1:W-:Y:S01]  /*f8f0*/  MUFU.EX2 R192, R3 ;  /* 0x0000000300c07308 */ /* 0x0003e20000000800 */
[----:B------:R-:W-:-:S05]  /*f900*/  FSEL R4, R117, RZ, P2 ;  /* 0x000000ff75047208 */ /* 0x000fca0001000000 */
[----:B------:R-:W-:Y:S02]  /*f910*/  FADD.FTZ R5, R152, -R4 ;  /* 0x8000000498057221 */ /* 0x000fe40000010000 */
[----:B-1----:R-:W-:-:S04]  /*f920*/  FFMA.FTZ R3, R56, c[0x0][0x23c], -R0 ;  /* 0x00008f0038037a23 */ /* 0x002fc80000010800 */
[----:B------:R1:W-:Y:S01]  /*f930*/  MUFU.EX2 R69, R3 ;  /* 0x0000000300457308 */ /* 0x0003e20000000800 */
[----:B------:R-:W-:Y:S01]  /*f940*/  FSEL R4, R116, RZ, P1 ;  /* 0x000000ff74047208 */ /* 0x000fe20000800000 */
[----:B-1----:R-:W-:-:S06]  /*f950*/  FFMA.FTZ R3, R57, c[0x0][0x23c], -R0 ;  /* 0x00008f0039037a23 */ /* 0x002fcc0000010800 */
[----:B------:R1:W-:Y:S02]  /*f960*/  MUFU.EX2 R156, R3 ;  /* 0x00000003009c7308 */ /* 0x0003e40000000800 */
[----:B-1----:R-:W-:-:S06]  /*f970*/  FFMA.FTZ R3, R222, c[0x0][0x23c], -R0 ;  /* 0x00008f00de037a23 */ /* 0x002fcc0000010800 */
[----:B------:R1:W-:Y:S02]  /*f980*/  MUFU.EX2 R157, R3 ;  /* 0x00000003009d7308 */ /* 0x0003e40000000800 */
[----:B-1----:R-:W-:-:S04]  /*f990*/  FADD.FTZ R3, R151, -R4 ;  /* 0x8000000497037221 */ /* 0x002fc80000010000 */
[----:B------:R-:W-:-:S04]  /*f9a0*/  FMUL.FTZ R3, R3, c[0x0][0x23c] ;  /* 0x00008f0003037a20 */ /* 0x000fc80000410000 */
[----:B------:R1:W4:Y:S02]  /*f9b0*/  MUFU.EX2 R10, R3 ;  /* 0x00000003000a7308 */ /* 0x0003240000000800 */
[----:B-1----:R-:W-:-:S06]  /*f9c0*/  FFMA.FTZ R3, R219, c[0x0][0x23c], -R0 ;  /* 0x00008f00db037a23 */ /* 0x002fcc0000010800 */
[----:B------:R1:W1:Y:S02]  /*f9d0*/  MUFU.EX2 R178, R3 ;  /* 0x0000000300b27308 */ /* 0x0002640000000800 */
        /* <DEDUP_REMOVED lines=66> */
[----:B-1----:R-:W-:Y:S02]  /*fe00*/  FFMA.FTZ R3, R113, c[0x0][0x23c], -R9 ;  /* 0x00008f0071037a23 */ /* 0x002fe40000010809 */
[----:B------:R-:W2:Y:S01]  /*fe10*/  LDL.LU R113, [R1+0x34] ;  /* 0x0000340001717983 */ /* 0x000ea20000300800 */
[----:B------:R-:W-:-:S04]  /*fe20*/  FMUL.FTZ R5, R5, c[0x0][0x23c] ;  /* 0x00008f0005057a20 */ /* 0x000fc80000410000 */
[----:B------:R1:W1:Y:S01]  /*fe30*/  MUFU.EX2 R11, R5 ;  /* 0x00000005000b7308 */ /* 0x0002620000000800 */
[----:B----4-:R-:W-:Y:S01]  /*fe40*/  FMUL.FTZ R162, R162, R10 ;  /* 0x0000000aa2a27220 */ /* 0x010fe20000410000 */
[----:B------:R-:W-:Y:S01]  /*fe50*/  F2FP.PACK_AB R4, R159, R70 ;  /* 0x000000469f04723e */ /* 0x000fe200000000ff */
[----:B------:R-:W-:Y:S01]  /*fe60*/  FMUL.FTZ R163, R163, R10 ;  /* 0x0000000aa3a37220 */ /* 0x000fe20000410000 */
[----:B------:R-:W-:Y:S01]  /*fe70*/  F2FP.PACK_AB R6, R192, R166 ;  /* 0x000000a6c006723e */ /* 0x000fe200000000ff */
[-C--:B------:R-:W-:Y:S01]  /*fe80*/  FMUL.FTZ R170, R170, R10.reuse ;  /* 0x0000000aaaaa7220 */ /* 0x080fe20000410000 */
[----:B------:R-:W-:Y:S01]  /*fe90*/  F2FP.PACK_AB R7, R178, R157 ;  /* 0x0000009db207723e */ /* 0x000fe200000000ff */
[-C--:B------:R-:W-:Y:S02]  /*fea0*/  FMUL.FTZ R171, R171, R10.reuse ;  /* 0x0000000aabab7220 */ /* 0x080fe40000410000 */
[-C--:B------:R-:W-:Y:S02]  /*feb0*/  FMUL.FTZ R174, R174, R10.reuse ;  /* 0x0000000aaeae7220 */ /* 0x080fe40000410000 */
[----:B------:R-:W-:-:S02]  /*fec0*/  FMUL.FTZ R175, R175, R10 ;  /* 0x0000000aafaf7220 */ /* 0x000fc40000410000 */
[-C--:B------:R-:W-:Y:S02]  /*fed0*/  FMUL.FTZ R186, R186, R10.reuse ;  /* 0x0000000ababa7220 */ /* 0x080fe40000410000 */
[----:B------:R-:W-:Y:S01]  /*fee0*/  FMUL.FTZ R187, R187, R10 ;  /* 0x0000000abbbb7220 */ /* 0x000fe20000410000 */
[----:B-1----:R-:W-:Y:S01]  /*fef0*/  F2FP.PACK_AB R5, R156, R69 ;  /* 0x000000459c05723e */ /* 0x002fe200000000ff */
        /* <DEDUP_REMOVED lines=24> */
[C---:B------:R-:W-:Y:S08]  /*10080*/  HMMA.16816.F32 R160, R4.reuse, R24, R160 ;  /* 0x0000001804a0723c */ /* 0x040ff000000018a0 */
[C---:B------:R-:W-:Y:S01]  /*10090*/  HMMA.16816.F32 R168, R4.reuse, R26, R168 ;  /* 0x0000001a04a8723c */ /* 0x040fe200000018a8 */
[----:B------:R-:W1:Y:S07]  /*100a0*/  LDSM.16.MT88.4 R24, [R233+0x8800] ;  /* 0x00880000e918783b */ /* 0x000e6e0000004200 */
[C---:B------:R-:W-:Y:S08]  /*100b0*/  HMMA.16816.F32 R172, R4.reuse, R16, R172 ;  /* 0x0000001004ac723c */ /* 0x040ff000000018ac */
[C---:B------:R-:W-:Y:S01]  /*100c0*/  HMMA.16816.F32 R184, R4.reuse, R18, R184 ;  /* 0x0000001204b8723c */ /* 0x040fe200000018b8 */
[----:B------:R-:W4:Y:S07]  /*100d0*/  LDSM.16.MT88.4 R16, [R234+0x8800] ;  /* 0x00880000ea10783b */ /* 0x000f2e0000004200 */
[C---:B------:R-:W-:Y:S08]  /*100e0*/  HMMA.16816.F32 R188, R4.reuse, R12, R188 ;  /* 0x0000000c04bc723c */ /* 0x040ff000000018bc */
[C---:B------:R-:W-:Y:S01]  /*100f0*/  HMMA.16816.F32 R136, R4.reuse, R14, R136 ;  /* 0x0000000e0488723c */ /* 0x040fe20000001888 */
[----:B------:R-:W-:Y:S07]  /*10100*/  LDSM.16.MT88.4 R12, [R235+0x8800] ;  /* 0x00880000eb0c783b */ /* 0x000fee0000004200 */
[C---:B------:R-:W-:Y:S08]  /*10110*/  HMMA.16816.F32 R196, R4.reuse, R20, R196 ;  /* 0x0000001404c4723c */ /* 0x040ff000000018c4 */
[----:B------:R-:W-:Y:S01]  /*10120*/  HMMA.16816.F32 R144, R4, R22, R144 ;  /* 0x000000160490723c */ /* 0x000fe20000001890 */
[----:B------:R-:W3:Y:S01]  /*10130*/  LDSM.16.MT88.4 R20, [R236+0x8800] ;  /* 0x00880000ec14783b */ /* 0x000ee20000004200 */
[----:B------:R-:W-:-:S05]  /*10140*/  MOV R218, R58 ;  /* 0x0000003a00da7202 */ /* 0x000fca0000000f00 */
[----:B------:R-:W-:Y:S02]  /*10150*/  F2FP.PACK_AB R4, R193, R165 ;  /* 0x000000a5c104723e */ /* 0x000fe400000000ff */
[----:B------:R-:W-:Y:S02]  /*10160*/  F2FP.PACK_AB R5, R182, R158 ;  /* 0x0000009eb605723e */ /* 0x000fe400000000ff */
[----:B------:R-:W-:Y:S02]  /*10170*/  F2FP.PACK_AB R6, R203, R194 ;  /* 0x000000c2cb06723e */ /* 0x000fe400000000ff */
[----:B------:R-:W-:-:S07]  /*10180*/  F2FP.PACK_AB R7, R202, R183 ;  /* 0x000000b7ca07723e */ /* 0x000fce00000000ff */
[C---:B-1----:R-:W-:Y:S08]  /*10190*/  HMMA.16816.F32 R32, R4.reuse, R24, R32 ;  /* 0x000000180420723c */ /* 0x042ff00000001820 */
[C---:B------:R-:W-:Y:S08]  /*101a0*/  HMMA.16816.F32 R28, R4.reuse, R26, R28 ;  /* 0x0000001a041c723c */ /* 0x040ff0000000181c */
[C---:B----4-:R-:W-:Y:S08]  /*101b0*/  HMMA.16816.F32 R44, R4.reuse, R16, R44 ;  /* 0x00000010042c723c */ /* 0x050ff0000000182c */
[C---:B---3--:R-:W-:Y:S08]  /*101c0*/  HMMA.16816.F32 R52, R4.reuse, R20, R52 ;  /* 0x000000140434723c */ /* 0x048ff00000001834 */
[C---:B------:R-:W-:Y:S08]  /*101d0*/  HMMA.16816.F32 R48, R4.reuse, R22, R48 ;  /* 0x000000160430723c */ /* 0x040ff00000001830 */
[C---:B------:R-:W-:Y:S08]  /*101e0*/  HMMA.16816.F32 R40, R4.reuse, R18, R40 ;  /* 0x000000120428723c */ /* 0x040ff00000001828 */
[C---:B------:R-:W-:Y:S08]  /*101f0*/  HMMA.16816.F32 R36, R4.reuse, R12, R36 ;  /* 0x0000000c0424723c */ /* 0x040ff00000001824 */
[----:B------:R-:W-:Y:S07]  /*10200*/  HMMA.16816.F32 R64, R4, R14, R64 ;  /* 0x0000000e0440723c */ /* 0x000fee0000001840 */
[----:B------:R-:W-:-:S02]  /*10210*/  F2FP.PACK_AB R4, R195, R177 ;  /* 0x000000b1c304723e */ /* 0x000fc400000000ff */
[----:B------:R-:W-:Y:S02]  /*10220*/  F2FP.PACK_AB R5, R181, R167 ;  /* 0x000000a7b505723e */ /* 0x000fe400000000ff */
[----:B------:R-:W-:Y:S02]  /*10230*/  F2FP.PACK_AB R6, R218, R200 ;  /* 0x000000c8da06723e */ /* 0x000fe400000000ff */
[----:B------:R-:W-:-:S07]  /*10240*/  F2FP.PACK_AB R7, R201, R179 ;  /* 0x000000b3c907723e */ /* 0x000fce00000000ff */
[C---:B------:R-:W-:Y:S08]  /*10250*/  HMMA.16816.F32 R172, R4.reuse, R20, R172 ;  /* 0x0000001404ac723c */ /* 0x040ff000000018ac */
[C---:B------:R-:W-:Y:S01]  /*10260*/  HMMA.16816.F32 R184, R4.reuse, R22, R184 ;  /* 0x0000001604b8723c */ /* 0x040fe200000018b8 */
[----:B------:R-:W1:Y:S07]  /*10270*/  LDSM.16.MT88.4 R20, [R233+0x9000] ;  /* 0x00900000e914783b */ /* 0x000e6e0000004200 */
[C---:B------:R-:W-:Y:S08]  /*10280*/  HMMA.16816.F32 R160, R4.reuse, R24, R160 ;  /* 0x0000001804a0723c */ /* 0x040ff000000018a0 */
[C---:B------:R-:W-:Y:S01]  /*10290*/  HMMA.16816.F32 R168, R4.reuse, R26, R168 ;  /* 0x0000001a04a8723c */ /* 0x040fe200000018a8 */
[----:B------:R-:W-:Y:S07]  /*102a0*/  LDSM.16.MT88.4 R24, [R235+0x9000] ;  /* 0x00900000eb18783b */ /* 0x000fee0000004200 */
[C---:B------:R-:W-:Y:S08]  /*102b0*/  HMMA.16816.F32 R188, R4.reuse, R16, R188 ;  /* 0x0000001004bc723c */ /* 0x040ff000000018bc */
[C---:B------:R-:W-:Y:S01]  /*102c0*/  HMMA.16816.F32 R136, R4.reuse, R18, R136 ;  /* 0x000000120488723c */ /* 0x040fe20000001888 */
[----:B------:R-:W3:Y:S07]  /*102d0*/  LDSM.16.MT88.4 R16, [R236+0x9000] ;  /* 0x00900000ec10783b */ /* 0x000eee0000004200 */
[C---:B------:R-:W-:Y:S08]  /*102e0*/  HMMA.16816.F32 R196, R4.reuse, R12, R196 ;  /* 0x0000000c04c4723c */ /* 0x040ff000000018c4 */
[----:B------:R-:W-:Y:S01]  /*102f0*/  HMMA.16816.F32 R144, R4, R14, R144 ;  /* 0x0000000e0490723c */ /* 0x000fe20000001890 */
[----:B------:R-:W4:Y:S01]  /*10300*/  LDSM.16.MT88.4 R12, [R234+0x9000] ;  /* 0x00900000ea0c783b */ /* 0x000f220000004200 */
[----:B------:R-:W-:-:S05]  /*10310*/  IMAD.MOV.U32 R204, RZ, RZ, R57 ;  /* 0x000000ffffcc7224 */ /* 0x000fca00078e0039 */
[----:B------:R-:W-:Y:S02]  /*10320*/  F2FP.PACK_AB R4, R205, R222 ;  /* 0x000000decd04723e */ /* 0x000fe400000000ff */
[----:B------:R-:W-:Y:S02]  /*10330*/  F2FP.PACK_AB R5, R209, R210 ;  /* 0x000000d2d105723e */ /* 0x000fe400000000ff */
[----:B------:R-:W-:Y:S02]  /*10340*/  F2FP.PACK_AB R6, R216, R152 ;  /* 0x00000098d806723e */ /* 0x000fe400000000ff */
[----:B------:R-:W-:Y:S02]  /*10350*/  F2FP.PACK_AB R7, R212, R122 ;  /* 0x0000007ad407723e */ /* 0x000fe400000000ff */
[----:B------:R-:W-:Y:S02]  /*10360*/  MOV R153, R56 ;  /* 0x0000003800997202 */ /* 0x000fe40000000f00 */
[----:B------:R-:W-:Y:S01]  /*10370*/  MOV R164, R61 ;  /* 0x0000003d00a47202 */ /* 0x000fe20000000f00 */
[----:B------:R2:W-:Y:S02]  /*10380*/  MUFU.EX2 R206, R3 ;  /* 0x0000000300ce7308 */ /* 0x0005e40000000800 */
[C---:B-1----:R-:W-:Y:S08]  /*10390*/  HMMA.16816.F32 R60, R4.reuse, R20, R32 ;  /* 0x00000014043c723c */ /* 0x042ff00000001820 */
[----:B------:R-:W-:Y:S01]  /*103a0*/  HMMA.16816.F32 R56, R4, R22, R28 ;  /* 0x000000160438723c */ /* 0x000fe2000000181c */
[----:B------:R-:W-:-:S02]  /*103b0*/  FFMA.FTZ R126, R176, R10, R69 ;  /* 0x0000000ab07e7223 */ /* 0x000fc40000010045 */
[----:B--2---:R-:W-:Y:S01]  /*103c0*/  FFMA.FTZ R3, R112, c[0x0][0x23c], -R9 ;  /* 0x00008f0070037a23 */ /* 0x004fe20000010809 */
[----:B------:R-:W-:-:S04]  /*103d0*/  MOV R211, R93 ;  /* 0x0000005d00d37202 */ /* 0x000fc80000000f00 */
[C---:B---3--:R-:W-:Y:S01]  /*103e0*/  HMMA.16816.F32 R52, R4.reuse, R16, R52 ;  /* 0x000000100434723c */ /* 0x048fe20000001834 */
[----:B------:R-:W-:Y:S01]  /*103f0*/  MOV R121, R92 ;  /* 0x0000005c00797202 */ /* 0x000fe20000000f00 */
[----:B------:R1:W-:Y:S06]  /*10400*/  MUFU.EX2 R148, R3 ;  /* 0x0000000300947308 */ /* 0x0003ec0000000800 */
[C---:B------:R-:W-:Y:S01]  /*10410*/  HMMA.16816.F32 R48, R4.reuse, R18, R48 ;  /* 0x000000120430723c */ /* 0x040fe20000001830 */
[----:B------:R-:W-:Y:S01]  /*10420*/  MOV R223, R86 ;  /* 0x0000005600df7202 */ /* 0x000fe20000000f00 */
[----:B------:R-:W-:Y:S01]  /*10430*/  IMAD.MOV.U32 R245, RZ, RZ, R84 ;  /* 0x000000fffff57224 */ /* 0x000fe200078e0054 */
[----:B------:R-:W-:Y:S01]  /*10440*/  MOV R220, R85 ;  /* 0x0000005500dc7202 */ /* 0x000fe20000000f00 */
[----:B------:R-:W-:Y:S04]  /*10450*/  LDSM.16.MT88.4 R28, [R235+0x9800] ;  /* 0x00980000eb1c783b */ /* 0x000fe80000004200 */
[C---:B----4-:R-:W-:Y:S08]  /*10460*/  HMMA.16816.F32 R44, R4.reuse, R12, R44 ;  /* 0x0000000c042c723c */ /* 0x050ff0000000182c */
[----:B------:R-:W-:Y:S01]  /*10470*/  HMMA.16816.F32 R40, R4, R14, R40 ;  /* 0x0000000e0428723c */ /* 0x000fe20000001828 */
[----:B-1----:R-:W-:-:S07]  /*10480*/  FFMA.FTZ R3, R105, c[0x0][0x23c], -R9 ;  /* 0x00008f0069037a23 */ /* 0x002fce0000010809 */
[C---:B------:R-:W-:Y:S08]  /*10490*/  HMMA.16816.F32 R36, R4.reuse, R24, R36 ;  /* 0x000000180424723c */ /* 0x040ff00000001824 */
[----:B------:R-:W-:Y:S07]  /*104a0*/  HMMA.16816.F32 R32, R4, R26, R64 ;  /* 0x0000001a0420723c */ /* 0x000fee0000001840 */
[----:B------:R-:W-:-:S02]  /*104b0*/  F2FP.PACK_AB R4, R204, R132 ;  /* 0x00000084cc04723e */ /* 0x000fc400000000ff */
[----:B------:R-:W-:Y:S02]  /*104c0*/  F2FP.PACK_AB R5, R207, R131 ;  /* 0x00000083cf05723e */ /* 0x000fe400000000ff */
[----:B------:R-:W-:Y:S02]  /*104d0*/  F2FP.PACK_AB R6, R221, R153 ;  /* 0x00000099dd06723e */ /* 0x000fe400000000ff */
[----:B------:R-:W-:Y:S01]  /*104e0*/  F2FP.PACK_AB R7, R217, R154 ;  /* 0x0000009ad907723e */ /* 0x000fe200000000ff */
[----:B------:R1:W-:Y:S06]  /*104f0*/  MUFU.EX2 R129, R3 ;  /* 0x0000000300817308 */ /* 0x0003ec0000000800 */
[C---:B------:R-:W-:Y:S08]  /*10500*/  HMMA.16816.F32 R160, R4.reuse, R20, R160 ;  /* 0x0000001404a0723c */ /* 0x040ff000000018a0 */
[----:B------:R-:W-:Y:S01]  /*10510*/  HMMA.16816.F32 R168, R4, R22, R168 ;  /* 0x0000001604a8723c */ /* 0x000fe200000018a8 */
[----:B------:R-:W2:Y:S01]  /*10520*/  LDSM.16.MT88.4 R20, [R233+0x9800] ;  /* 0x00980000e914783b */ /* 0x000ea20000004200 */
[----:B-1----:R-:W-:-:S04]  /*10530*/  FFMA.FTZ R3, R114, c[0x0][0x23c], -R8 ;  /* 0x00008f0072037a23 */ /* 0x002fc80000010808 */
[----:B------:R1:W-:Y:S01]  /*10540*/  MUFU.EX2 R110, R3 ;  /* 0x00000003006e7308 */ /* 0x0003e20000000800 */
[----:B------:R-:W-:Y:S01]  /*10550*/  MOV R119, R87 ;  /* 0x0000005700777202 */ /* 0x000fe20000000f00 */
[----:B------:R-:W-:Y:S01]  /*10560*/  HMMA.16816.F32 R172, R4, R16, R172 ;  /* 0x0000001004ac723c */ /* 0x000fe200000018ac */
[----:B------:R-:W-:Y:S02]  /*10570*/  MOV R118, R94 ;  /* 0x0000005e00767202 */ /* 0x000fe40000000f00 */
[----:B------:R-:W-:-:S05]  /*10580*/  MOV R10, R95 ;  /* 0x0000005f000a7202 */ /* 0x000fca0000000f00 */
[----:B------:R-:W-:Y:S01]  /*10590*/  HMMA.16816.F32 R184, R4, R18, R184 ;  /* 0x0000001204b8723c */ /* 0x000fe200000018b8 */
[----:B------:R-:W-:Y:S01]  /*105a0*/  MOV R219, R99 ;  /* 0x0000006300db7202 */ /* 0x000fe20000000f00 */
[----:B------:R-:W3:Y:S01]  /*105b0*/  LDSM.16.MT88.4 R16, [R236+0x9800] ;  /* 0x00980000ec10783b */ /* 0x000ee20000004200 */
[----:B-1----:R-:W-:-:S05]  /*105c0*/  FFMA.FTZ R3, R111, c[0x0][0x23c], -R8 ;  /* 0x00008f006f037a23 */ /* 0x002fca0000010808 */
[C---:B------:R-:W-:Y:S01]  /*105d0*/  HMMA.16816.F32 R92, R4.reuse, R12, R188 ;  /* 0x0000000c045c723c */ /* 0x040fe200000018bc */
[----:B------:R1:W4:Y:S07]  /*105e0*/  MUFU.EX2 R149, R3 ;  /* 0x0000000300957308 */ /* 0x00032e0000000800 */
[C---:B------:R-:W-:Y:S01]  /*105f0*/  HMMA.16816.F32 R136, R4.reuse, R14, R136 ;  /* 0x0000000e0488723c */ /* 0x040fe20000001888 */
[----:B------:R-:W-:Y:S01]  /*10600*/  MOV R143, R96 ;  /* 0x00000060008f7202 */ /* 0x000fe20000000f00 */
[----:B------:R-:W2:Y:S06]  /*10610*/  LDSM.16.MT88.4 R12, [R234+0x9800] ;  /* 0x00980000ea0c783b */ /* 0x000eac0000004200 */
[----:B------:R-:W-:Y:S01]  /*10620*/  HMMA.16816.F32 R196, R4, R24, R196 ;  /* 0x0000001804c4723c */ /* 0x000fe200000018c4 */
[----:B-1----:R-:W-:-:S07]  /*10630*/  FFMA.FTZ R3, R108, c[0x0][0x23c], -R8 ;  /* 0x00008f006c037a23 */ /* 0x002fce0000010808 */
[----:B------:R-:W-:Y:S01]  /*10640*/  HMMA.16816.F32 R84, R4, R26, R144 ;  /* 0x0000001a0454723c */ /* 0x000fe20000001890 */
[----:B------:R-:W-:Y:S06]  /*10650*/  MUFU.EX2 R130, R3 ;  /* 0x0000000300827308 */ /* 0x000fec0000000800 */
[----:B------:R-:W-:-:S04]  /*10660*/  FFMA.FTZ R4, R102, c[0x0][0x23c], -R8 ;  /* 0x00008f0066047a23 */ /* 0x000fc80000010808 */
[----:B------:R1:W1:Y:S01]  /*10670*/  MUFU.EX2 R124, R4 ;  /* 0x00000004007c7308 */ /* 0x0002620000000800 */
[----:B----4-:R-:W-:Y:S02]  /*10680*/  F2FP.PACK_AB R5, R149, R110 ;  /* 0x0000006e9505723e */ /* 0x010fe400000000ff */
[----:B------:R-:W-:Y:S02]  /*10690*/  F2FP.PACK_AB R6, R129, R148 ;  /* 0x000000948106723e */ /* 0x000fe400000000ff */
[----:B------:R-:W-:Y:S02]  /*106a0*/  MOV R115, R97 ;  /* 0x0000006100737202 */ /* 0x000fe40000000f00 */
[----:B------:R-:W-:Y:S02]  /*106b0*/  MOV R141, R98 ;  /* 0x00000062008d7202 */ /* 0x000fe40000000f00 */
[----:B-1----:R-:W-:Y:S02]  /*106c0*/  F2FP.PACK_AB R4, R206, R109 ;  /* 0x0000006dce04723e */ /* 0x002fe400000000ff */
[----:B------:R-:W-:-:S07]  /*106d0*/  F2FP.PACK_AB R7, R124, R130 ;  /* 0x000000827c07723e */ /* 0x000fce00000000ff */
[C---:B--2---:R-:W-:Y:S07]  /*106e0*/  HMMA.16816.F32 R96, R4.reuse, R20, R60 ;  /* 0x000000140460723c */ /* 0x044fee000000183c */
[----:B------:R-:W-:Y:S02]  /*106f0*/  FFMA.FTZ R61, R113, R101, R239 ;  /* 0x00000065713d7223 */ /* 0x000fe400000100ef */
[----:B------:R-:W2:Y:S04]  /*10700*/  LDL.LU R239, [R1+0x12c] ;  /* 0x00012c0001ef7983 */ /* 0x000ea80000300800 */
[----:B------:R-:W4:Y:S01]  /*10710*/  LDL.LU R113, [R1+0x38] ;  /* 0x0000380001717983 */ /* 0x000f220000300800 */
[----:B------:R-:W-:Y:S01]  /*10720*/  MOV R135, R164 ;  /* 0x000000a400877202 */ /* 0x000fe20000000f00 */
[----:B------:R-:W-:Y:S01]  /*10730*/  FFMA.FTZ R127, R180, R11, R70 ;  /* 0x0000000bb47f7223 */ /* 0x000fe20000010046 */
[----:B------:R-:W-:Y:S01]  /*10740*/  MOV R189, R74 ;  /* 0x0000004a00bd7202 */ /* 0x000fe20000000f00 */
[----:B------:R-:W-:Y:S01]  /*10750*/  IMAD.MOV.U32 R190, RZ, RZ, R75 ;  /* 0x000000ffffbe7224 */ /* 0x000fe200078e004b */
[----:B------:R-:W-:Y:S01]  /*10760*/  MOV R188, R72 ;  /* 0x0000004800bc7202 */ /* 0x000fe20000000f00 */
[----:B------:R-:W-:Y:S01]  /*10770*/  IMAD.MOV.U32 R120, RZ, RZ, R91 ;  /* 0x000000ffff787224 */ /* 0x000fe200078e005b */
[----:B------:R-:W-:Y:S01]  /*10780*/  MOV R164, R73 ;  /* 0x0000004900a47202 */ /* 0x000fe20000000f00 */
[----:B------:R-:W-:Y:S01]  /*10790*/  IMAD.MOV.U32 R140, RZ, RZ, R88 ;  /* 0x000000ffff8c7224 */ /* 0x000fe200078e0058 */
[----:B------:R-:W-:Y:S01]  /*107a0*/  MOV R208, R90 ;  /* 0x0000005a00d07202 */ /* 0x000fe20000000f00 */
[----:B---3--:R-:W-:Y:S01]  /*107b0*/  HMMA.16816.F32 R72, R4, R16, R52 ;  /* 0x000000100448723c */ /* 0x008fe20000001834 */
[----:B------:R-:W-:-:S02]  /*107c0*/  MOV R133, R89 ;  /* 0x0000005900857202 */ /* 0x000fc40000000f00 */
[----:B------:R-:W-:Y:S02]  /*107d0*/  MOV R134, R83 ;  /* 0x0000005300867202 */ /* 0x000fe40000000f00 */
[----:B------:R-:W-:Y:S02]  /*107e0*/  MOV R151, R82 ;  /* 0x0000005200977202 */ /* 0x000fe40000000f00 */
[----:B------:R-:W-:Y:S01]  /*107f0*/  MOV R155, R80 ;  /* 0x00000050009b7202 */ /* 0x000fe20000000f00 */
[----:B------:R-:W-:Y:S01]  /*10800*/  HMMA.16816.F32 R64, R4, R12, R44 ;  /* 0x0000000c0440723c */ /* 0x000fe2000000182c */
[----:B------:R-:W-:Y:S02]  /*10810*/  MOV R123, R79 ;  /* 0x0000004f007b7202 */ /* 0x000fe40000000f00 */
[----:B------:R-:W-:Y:S02]  /*10820*/  MOV R11, R78 ;  /* 0x0000004e000b7202 */ /* 0x000fe40000000f00 */
[----:B------:R-:W-:-:S02]  /*10830*/  MOV R191, R76 ;  /* 0x0000004c00bf7202 */ /* 0x000fc40000000f00 */
[----:B------:R-:W-:Y:S01]  /*10840*/  MOV R176, R71 ;  /* 0x0000004700b07202 */ /* 0x000fe20000000f00 */
[C---:B------:R-:W-:Y:S01]  /*10850*/  HMMA.16816.F32 R52, R4.reuse, R14, R40 ;  /* 0x0000000e0434723c */ /* 0x040fe20000001828 */
[----:B------:R-:W-:Y:S02]  /*10860*/  MOV R180, R77 ;  /* 0x0000004d00b47202 */ /* 0x000fe40000000f00 */
[----:B------:R-:W-:Y:S01]  /*10870*/  MOV R142, R81 ;  /* 0x00000051008e7202 */ /* 0x000fe20000000f00 */
[--C-:B------:R-:W-:Y:S02]  /*10880*/  FFMA.FTZ R3, R214, c[0x0][0x23c], -R2.reuse ;  /* 0x00008f00d6037a23 */ /* 0x100fe40000010802 */
[----:B------:R-:W-:Y:S02]  /*10890*/  FFMA.FTZ R114, R190, c[0x0][0x23c], -R2 ;  /* 0x00008f00be727a23 */ /* 0x000fe40000010802 */
[----:B------:R-:W-:Y:S01]  /*108a0*/  HMMA.16816.F32 R80, R4, R22, R56 ;  /* 0x000000160450723c */ /* 0x000fe20000001838 */
[----:B------:R-:W-:-:S02]  /*108b0*/  MOV R190, R10 ;  /* 0x0000000a00be7202 */ /* 0x000fc40000000f00 */
[----:B------:R-:W-:-:S05]  /*108c0*/  MOV R10, R115 ;  /* 0x00000073000a7202 */ /* 0x000fca0000000f00 */
[----:B------:R-:W-:Y:S01]  /*108d0*/  HMMA.16816.F32 R68, R4, R18, R48 ;  /* 0x000000120444723c */ /* 0x000fe20000001830 */
[----:B------:R-:W-:Y:S01]  /*108e0*/  FFMA.FTZ R115, R123, c[0x0][0x23c], -R2 ;  /* 0x00008f007b737a23 */ /* 0x000fe20000010802 */
[----:B------:R-:W-:-:S06]  /*108f0*/  MOV R123, R245 ;  /* 0x000000f5007b7202 */ /* 0x000fcc0000000f00 */
[----:B------:R-:W-:Y:S01]  /*10900*/  HMMA.16816.F32 R88, R4, R28, R36 ;  /* 0x0000001c0458723c */ /* 0x000fe20000001824 */
[----:B------:R-:W-:-:S07]  /*10910*/  IMAD.MOV.U32 R245, RZ, RZ, R155 ;  /* 0x000000fffff57224 */ /* 0x000fce00078e009b */
[----:B------:R-:W-:Y:S01]  /*10920*/  HMMA.16816.F32 R76, R4, R30, R32 ;  /* 0x0000001e044c723c */ /* 0x000fe20000001820 */
[----:B------:R-:W-:-:S06]  /*10930*/  FFMA.FTZ R39, R243, c[0x0][0x23c], -R2 ;  /* 0x00008f00f3277a23 */ /* 0x000fcc0000010802 */
[--C-:B------:R-:W-:Y:S02]  /*10940*/  FFMA.FTZ R4, R240, c[0x0][0x23c], -R2.reuse ;  /* 0x00008f00f0047a23 */ /* 0x100fe40000010802 */
[--C-:B------:R-:W-:Y:S02]  /*10950*/  FFMA.FTZ R6, R241, c[0x0][0x23c], -R2.reuse ;  /* 0x00008f00f1067a23 */ /* 0x100fe40000010802 */
[--C-:B------:R-:W-:Y:S02]  /*10960*/  FFMA.FTZ R5, R225, c[0x0][0x23c], -R2.reuse ;  /* 0x00008f00e1057a23 */ /* 0x100fe40000010802 */
[--C-:B------:R-:W-:Y:S02]  /*10970*/  FFMA.FTZ R35, R242, c[0x0][0x23c], -R2.reuse ;  /* 0x00008f00f2237a23 */ /* 0x100fe40000010802 */
[--C-:B------:R-:W-:Y:S02]  /*10980*/  FFMA.FTZ R34, R227, c[0x0][0x23c], -R2.reuse ;  /* 0x00008f00e3227a23 */ /* 0x100fe40000010802 */
[----:B------:R-:W-:-:S02]  /*10990*/  FFMA.FTZ R155, R180, c[0x0][0x23c], -R2 ;  /* 0x00008f00b49b7a23 */ /* 0x000fc40000010802 */
[----:B------:R-:W-:Y:S02]  /*109a0*/  FFMA.FTZ R180, R228, c[0x0][0x23c], -R2 ;  /* 0x00008f00e4b47a23 */ /* 0x000fe40000010802 */
[--C-:B------:R-:W-:Y:S01]  /*109b0*/  FFMA.FTZ R144, R244, c[0x0][0x23c], -R0.reuse ;  /* 0x00008f00f4907a23 */ /* 0x100fe20000010800 */
[----:B------:R-:W-:Y:S01]  /*109c0*/  MUFU.EX2 R108, R4 ;  /* 0x00000004006c7308 */ /* 0x000fe20000000800 */
[----:B------:R-:W-:Y:S02]  /*109d0*/  FFMA.FTZ R145, R250, c[0x0][0x23c], -R0 ;  /* 0x00008f00fa917a23 */ /* 0x000fe40000010800 */
[----:B------:R-:W-:Y:S02]  /*109e0*/  FFMA.FTZ R38, R188, c[0x0][0x23c], -R2 ;  /* 0x00008f00bc267a23 */ /* 0x000fe40000010802 */
[--C-:B------:R-:W-:Y:S02]  /*109f0*/  FFMA.FTZ R146, R252, c[0x0][0x23c], -R0.reuse ;  /* 0x00008f00fc927a23 */ /* 0x100fe40000010800 */
[--C-:B------:R-:W-:Y:S01]  /*10a00*/  FFMA.FTZ R188, R248, c[0x0][0x23c], -R0.reuse ;  /* 0x00008f00f8bc7a23 */ /* 0x100fe20000010800 */
[----:B------:R1:W-:Y:S02]  /*10a10*/  MUFU.EX2 R40, R3 ;  /* 0x0000000300287308 */ /* 0x0003e40000000800 */
[----:B-1----:R-:W-:-:S02]  /*10a20*/  FFMA.FTZ R3, R190, c[0x0][0x23c], -R0 ;  /* 0x00008f00be037a23 */ /* 0x002fc40000010800 */
[----:B------:R-:W-:Y:S02]  /*10a30*/  FFMA.FTZ R190, R231, c[0x0][0x23c], -R0 ;  /* 0x00008f00e7be7a23 */ /* 0x000fe40000010800 */
[--C-:B------:R-:W-:Y:S02]  /*10a40*/  FFMA.FTZ R135, R135, c[0x0][0x23c], -R2.reuse ;  /* 0x00008f0087877a23 */ /* 0x100fe40000010802 */
[--C-:B------:R-:W-:Y:S02]  /*10a50*/  FFMA.FTZ R140, R140, c[0x0][0x23c], -R2.reuse ;  /* 0x00008f008c8c7a23 */ /* 0x100fe40000010802 */
[--C-:B------:R-:W-:Y:S02]  /*10a60*/  FFMA.FTZ R141, R141, c[0x0][0x23c], -R2.reuse ;  /* 0x00008f008d8d7a23 */ /* 0x100fe40000010802 */
[--C-:B------:R-:W-:Y:S02]  /*10a70*/  FFMA.FTZ R142, R142, c[0x0][0x23c], -R2.reuse ;  /* 0x00008f008e8e7a23 */ /* 0x100fe40000010802 */
[----:B------:R-:W-:-:S02]  /*10a80*/  FFMA.FTZ R164, R164, c[0x0][0x23c], -R2 ;  /* 0x00008f00a4a47a23 */ /* 0x000fc40000010802 */
[--C-:B------:R-:W-:Y:S02]  /*10a90*/  FFMA.FTZ R176, R176, c[0x0][0x23c], -R2.reuse ;  /* 0x00008f00b0b07a23 */ /* 0x100fe40000010802 */
[----:B----4-:R-:W-:Y:S02]  /*10aa0*/  FFMA.FTZ R62, R113, R100, R213 ;  /* 0x00000064713e7223 */ /* 0x010fe400000100d5 */
[----:B------:R-:W3:Y:S01]  /*10ab0*/  LDL.LU R213, [R1+0x128] ;  /* 0x0001280001d57983 */ /* 0x000ee20000300800 */
[----:B------:R-:W-:Y:S01]  /*10ac0*/  FFMA.FTZ R113, R189, c[0x0][0x23c], -R2 ;  /* 0x00008f00bd717a23 */ /* 0x000fe20000010802 */
[----:B------:R-:W-:Y:S02]  /*10ad0*/  MOV R189, R191 ;  /* 0x000000bf00bd7202 */ /* 0x000fe40000000f00 */
[----:B------:R-:W4:Y:S01]  /*10ae0*/  LDL.LU R240, [R1+0x124] ;  /* 0x0001240001f07983 */ /* 0x000f220000300800 */
[----:B------:R-:W-:-:S03]  /*10af0*/  MOV R191, R11 ;  /* 0x0000000b00bf7202 */ /* 0x000fc60000000f00 */
[----:B------:R-:W4:Y:S01]  /*10b00*/  LDL.LU R214, [R1+0x120] ;  /* 0x0001200001d67983 */ /* 0x000f220000300800 */
[----:B------:R-:W-:-:S03]  /*10b10*/  MOV R11, R118 ;  /* 0x00000076000b7202 */ /* 0x000fc60000000f00 */
[----:B------:R-:W4:Y:S01]  /*10b20*/  LDL.LU R241, [R1+0x11c] ;  /* 0x00011c0001f17983 */ /* 0x000f220000300800 */
[----:B------:R-:W-:-:S03]  /*10b30*/  MOV R118, R119 ;  /* 0x0000007700767202 */ /* 0x000fc60000000f00 */
[----:B------:R-:W4:Y:S01]  /*10b40*/  LDL.LU R225, [R1+0x118] ;  /* 0x0001180001e17983 */ /* 0x000f220000300800 */
[----:B------:R-:W-:-:S03]  /*10b50*/  FFMA.FTZ R119, R219, c[0x0][0x23c], -R2 ;  /* 0x00008f00db777a23 */ /* 0x000fc60000010802 */
[----:B------:R-:W4:Y:S04]  /*10b60*/  LDL.LU R242, [R1+0x114] ;  /* 0x0001140001f27983 */ /* 0x000f280000300800 */
[----:B------:R-:W4:Y:S04]  /*10b70*/  LDL.LU R227, [R1+0x110] ;  /* 0x0001100001e37983 */ /* 0x000f280000300800 */
[----:B------:R-:W4:Y:S04]  /*10b80*/  LDL.LU R243, [R1+0x10c] ;  /* 0x00010c0001f37983 */ /* 0x000f280000300800 */
[----:B------:R-:W4:Y:S01]  /*10b90*/  LDL.LU R219, [R1+0x4] ;  /* 0x0000040001db7983 */ /* 0x000f220000300800 */
[----:B------:R-:W-:-:S03]  /*10ba0*/  FFMA.FTZ R4, R189, c[0x0][0x23c], -R0 ;  /* 0x00008f00bd047a23 */ /* 0x000fc60000010800 */
[----:B------:R-:W4:Y:S01]  /*10bb0*/  LDL.LU R228, [R1+0x108] ;  /* 0x0001080001e47983 */ /* 0x000f220000300800 */
[----:B------:R-:W-:-:S03]  /*10bc0*/  FFMA.FTZ R189, R229, c[0x0][0x23c], -R0 ;  /* 0x00008f00e5bd7a23 */ /* 0x000fc60000010800 */
[----:B------:R-:W4:Y:S04]  /*10bd0*/  LDL.LU R244, [R1+0x104] ;  /* 0x0001040001f47983 */ /* 0x000f280000300800 */
[----:B------:R-:W4:Y:S04]  /*10be0*/  LDL.LU R250, [R1+0x100] ;  /* 0x0001000001fa7983 */ /* 0x000f280000300800 */
[----:B------:R-:W4:Y:S04]  /*10bf0*/  LDL.LU R252, [R1+0xfc] ;  /* 0x0000fc0001fc7983 */ /* 0x000f280000300800 */
[----:B------:R-:W4:Y:S04]  /*10c00*/  LDL.LU R248, [R1+0xf8] ;  /* 0x0000f80001f87983 */ /* 0x000f280000300800 */
[----:B------:R-:W4:Y:S04]  /*10c10*/  LDL.LU R229, [R1+0xf4] ;  /* 0x0000f40001e57983 */ /* 0x000f280000300800 */
[----:B------:R-:W4:Y:S01]  /*10c20*/  LDL.LU R231, [R1+0xf0] ;  /* 0x0000f00001e77983 */ /* 0x000f220000300800 */
[----:B------:R-:W-:-:S02]  /*10c30*/  FFMA.FTZ R2, R191, c[0x0][0x23c], -R0 ;  /* 0x00008f00bf027a23 */ /* 0x000fc40000010800 */
[--C-:B------:R-:W-:Y:S02]  /*10c40*/  FFMA.FTZ R191, R246, c[0x0][0x23c], -R0.reuse ;  /* 0x00008f00f6bf7a23 */ /* 0x100fe40000010800 */
[----:B------:R-:W4:Y:S01]  /*10c50*/  LDL.LU R246, [R1+0xec] ;  /* 0x0000ec0001f67983 */ /* 0x000f220000300800 */
[----:B------:R-:W-:Y:S01]  /*10c60*/  FFMA.FTZ R7, R10, c[0x0][0x23c], -R0 ;  /* 0x00008f000a077a23 */ /* 0x000fe20000010800 */
[----:B------:R-:W1:Y:S01]  /*10c70*/  MUFU.EX2 R6, R6 ;  /* 0x0000000600067308 */ /* 0x000e620000000800 */
[----:B------:R-:W-:Y:S02]  /*10c80*/  IMAD.MOV.U32 R111, RZ, RZ, R122 ;  /* 0x000000ffff6f7224 */ /* 0x000fe400078e007a */
[----:B------:R-:W-:-:S05]  /*10c90*/  FFMA.FTZ R32, R245, c[0x0][0x23c], -R0 ;  /* 0x00008f00f5207a23 */ /* 0x000fca0000010800 */
[----:B------:R-:W2:Y:S08]  /*10ca0*/  MUFU.EX2 R5, R5 ;  /* 0x0000000500057308 */ /* 0x000eb00000000800 */
[----:B------:R2:W-:Y:S01]  /*10cb0*/  MUFU.EX2 R245, R4 ;  /* 0x0000000400f57308 */ /* 0x0005e20000000800 */
[--C-:B------:R-:W-:Y:S01]  /*10cc0*/  FFMA.FTZ R33, R123, c[0x0][0x23c], -R0.reuse ;  /* 0x00008f007b217a23 */ /* 0x100fe20000010800 */
[----:B------:R-:W-:Y:S01]  /*10cd0*/  MOV R105, R132 ;  /* 0x0000008400697202 */ /* 0x000fe20000000f00 */
[----:B------:R-:W-:Y:S01]  /*10ce0*/  FFMA.FTZ R123, R211, c[0x0][0x23c], -R0 ;  /* 0x00008f00d37b7a23 */ /* 0x000fe20000010800 */
[----:B------:R-:W-:Y:S01]  /*10cf0*/  MOV R211, R151 ;  /* 0x0000009700d37202 */ /* 0x000fe20000000f00 */
[--C-:B------:R-:W-:Y:S01]  /*10d00*/  FFMA.FTZ R132, R251, c[0x0][0x23c], -R8.reuse ;  /* 0x00008f00fb847a23 */ /* 0x100fe20000010808 */
[----:B-1----:R-:W-:Y:S01]  /*10d10*/  MOV R251, R6 ;  /* 0x0000000600fb7202 */ /* 0x002fe20000000f00 */
[----:B------:R-:W-:Y:S01]  /*10d20*/  FFMA.FTZ R151, R230, c[0x0][0x23c], -R8 ;  /* 0x00008f00e6977a23 */ /* 0x000fe20000010808 */
[----:B------:R-:W-:Y:S01]  /*10d30*/  MOV R230, R40 ;  /* 0x0000002800e67202 */ /* 0x000fe20000000f00 */
[--C-:B------:R-:W-:Y:S01]  /*10d40*/  FFMA.FTZ R37, R11, c[0x0][0x23c], -R0.reuse ;  /* 0x00008f000b257a23 */ /* 0x100fe20000010800 */
[----:B------:R-:W-:Y:S01]  /*10d50*/  MOV R58, R206 ;  /* 0x000000ce003a7202 */ /* 0x000fe20000000f00 */
[--C-:B------:R-:W-:Y:S01]  /*10d60*/  FFMA.FTZ R36, R118, c[0x0][0x23c], -R0.reuse ;  /* 0x00008f0076247a23 */ /* 0x100fe20000010800 */
        /* <DEDUP_REMOVED lines=8> */
[----:B------:R-:W-:-:S02]  /*10df0*/  MOV R49, R124 ;  /* 0x0000007c00317202 */ /* 0x000fc40000000f00 */
[----:B------:R-:W-:Y:S01]  /*10e00*/  MOV R206, R150 ;  /* 0x0000009600ce7202 */ /* 0x000fe20000000f00 */
[----:B------:R-:W-:Y:S01]  /*10e10*/  FFMA.FTZ R150, R103, c[0x0][0x23c], -R9 ;  /* 0x00008f0067967a23 */ /* 0x000fe20000010809 */
[----:B--2---:R-:W-:Y:S01]  /*10e20*/  F2FP.PACK_AB R4, R230, R108 ;  /* 0x0000006ce604723e */ /* 0x004fe200000000ff */
[--C-:B------:R-:W-:Y:S01]  /*10e30*/  FFMA.FTZ R120, R120, c[0x0][0x23c], -R0.reuse ;  /* 0x00008f0078787a23 */ /* 0x100fe20000010800 */
[----:B------:R-:W-:Y:S01]  /*10e40*/  MOV R208, R133 ;  /* 0x0000008500d07202 */ /* 0x000fe20000000f00 */
[--C-:B------:R-:W-:Y:S01]  /*10e50*/  FFMA.FTZ R121, R121, c[0x0][0x23c], -R0.reuse ;  /* 0x00008f0079797a23 */ /* 0x100fe20000010800 */
[----:B------:R-:W-:Y:S01]  /*10e60*/  MOV R59, R131 ;  /* 0x00000083003b7202 */ /* 0x000fe20000000f00 */
[----:B------:R-:W-:Y:S02]  /*10e70*/  FFMA.FTZ R143, R143, c[0x0][0x23c], -R0 ;  /* 0x00008f008f8f7a23 */ /* 0x000fe40000010800 */
[--C-:B------:R-:W-:Y:S02]  /*10e80*/  FFMA.FTZ R102, R239, c[0x0][0x23c], -R8.reuse ;  /* 0x00008f00ef667a23 */ /* 0x100fe40000010808 */
[----:B------:R-:W-:-:S02]  /*10e90*/  FFMA.FTZ R103, R238, c[0x0][0x23c], -R8 ;  /* 0x00008f00ee677a23 */ /* 0x000fc40000010808 */
[--C-:B------:R-:W-:Y:S02]  /*10ea0*/  FFMA.FTZ R112, R237, c[0x0][0x23c], -R8.reuse ;  /* 0x00008f00ed707a23 */ /* 0x100fe40000010808 */
[--C-:B------:R-:W-:Y:S02]  /*10eb0*/  FFMA.FTZ R131, R232, c[0x0][0x23c], -R8.reuse ;  /* 0x00008f00e8837a23 */ /* 0x100fe40000010808 */
[--C-:B------:R-:W-:Y:S01]  /*10ec0*/  FFMA.FTZ R133, R249, c[0x0][0x23c], -R8.reuse ;  /* 0x00008f00f9857a23 */ /* 0x100fe20000010808 */
[----:B------:R-:W-:Y:S01]  /*10ed0*/  MOV R249, R57 ;  /* 0x0000003900f97202 */ /* 0x000fe20000000f00 */
[----:B------:R-:W-:Y:S08]  /*10ee0*/  MUFU.EX2 R114, R114 ;  /* 0x0000007200727308 */ /* 0x000ff00000000800 */
[----:B------:R-:W-:Y:S08]  /*10ef0*/  MUFU.EX2 R115, R115 ;  /* 0x0000007300737308 */ /* 0x000ff00000000800 */
[----:B------:R-:W-:Y:S08]  /*10f00*/  MUFU.EX2 R119, R119 ;  /* 0x0000007700777308 */ /* 0x000ff00000000800 */
[----:B------:R-:W-:Y:S08]  /*10f10*/  MUFU.EX2 R118, R118 ;  /* 0x0000007600767308 */ /* 0x000ff00000000800 */
[----:B------:R-:W-:Y:S08]  /*10f20*/  MUFU.EX2 R120, R120 ;  /* 0x0000007800787308 */ /* 0x000ff00000000800 */
[----:B------:R-:W-:Y:S08]  /*10f30*/  MUFU.EX2 R121, R121 ;  /* 0x0000007900797308 */ /* 0x000ff00000000800 */
[----:B------:R-:W-:Y:S01]  /*10f40*/  MUFU.EX2 R123, R123 ;  /* 0x0000007b007b7308 */ /* 0x000fe20000000800 */
[----:B---3--:R-:W-:Y:S01]  /*10f50*/  FFMA.FTZ R130, R213, c[0x0][0x23c], -R9 ;  /* 0x00008f00d5827a23 */ /* 0x008fe20000010809 */
[----:B------:R-:W-:Y:S01]  /*10f60*/  MOV R213, R154 ;  /* 0x0000009a00d57202 */ /* 0x000fe20000000f00 */
[----:B------:R-:W-:-:S02]  /*10f70*/  FFMA.FTZ R154, R215, c[0x0][0x23c], -R8 ;  /* 0x00008f00d79a7a23 */ /* 0x000fc40000010808 */
[----:B----4-:R-:W-:Y:S02]  /*10f80*/  FFMA.FTZ R101, R240, c[0x0][0x23c], -R8 ;  /* 0x00008f00f0657a23 */ /* 0x010fe40000010808 */
[--C-:B------:R-:W-:Y:S02]  /*10f90*/  FFMA.FTZ R122, R227, c[0x0][0x23c], -R9.reuse ;  /* 0x00008f00e37a7a23 */ /* 0x100fe40000010809 */
[----:B------:R-:W-:Y:S01]  /*10fa0*/  MUFU.EX2 R227, R7 ;  /* 0x0000000700e37308 */ /* 0x000fe20000000800 */
[----:B------:R-:W-:-:S07]  /*10fb0*/  FFMA.FTZ R100, R228, c[0x0][0x23c], -R9 ;  /* 0x00008f00e4647a23 */ /* 0x000fce0000010809 */
[----:B------:R-:W1:Y:S01]  /*10fc0*/  MUFU.EX2 R228, R2 ;  /* 0x0000000200e47308 */ /* 0x000e620000000800 */
[--C-:B------:R-:W-:Y:S01]  /*10fd0*/  FFMA.FTZ R25, R219, c[0x0][0x23c], -R9.reuse ;  /* 0x00008f00db197a23 */ /* 0x100fe20000010809 */
[----:B------:R-:W-:Y:S01]  /*10fe0*/  MOV R219, R220 ;  /* 0x000000dc00db7202 */ /* 0x000fe20000000f00 */
[--C-:B------:R-:W-:Y:S01]  /*10ff0*/  FFMA.FTZ R124, R225, c[0x0][0x23c], -R9.reuse ;  /* 0x00008f00e17c7a23 */ /* 0x100fe20000010809 */
[----:B------:R-:W-:Y:S01]  /*11000*/  MOV R220, R223 ;  /* 0x000000df00dc7202 */ /* 0x000fe20000000f00 */
[----:B------:R-:W-:-:S03]  /*11010*/  FFMA.FTZ R60, R231, c[0x0][0x23c], -R9 ;  /* 0x00008f00e73c7a23 */ /* 0x000fc60000010809 */
[----:B------:R-:W2:Y:S01]  /*11020*/  MUFU.EX2 R231, R3 ;  /* 0x0000000300e77308 */ /* 0x000ea20000000800 */
[--C-:B------:R-:W-:Y:S01]  /*11030*/  FFMA.FTZ R10, R248, c[0x0][0x23c], -R9.reuse ;  /* 0x00008f00f80a7a23 */ /* 0x100fe20000010809 */
[----:B------:R-:W-:Y:S01]  /*11040*/  MOV R248, R5 ;  /* 0x0000000500f87202 */ /* 0x000fe20000000f00 */
[--C-:B------:R-:W-:Y:S01]  /*11050*/  FFMA.FTZ R24, R252, c[0x0][0x23c], -R9.reuse ;  /* 0x00008f00fc187a23 */ /* 0x100fe20000010809 */
[----:B-1----:R-:W-:Y:S01]  /*11060*/  F2FP.PACK_AB R7, R227, R228 ;  /* 0x000000e4e307723e */ /* 0x002fe200000000ff */
[--C-:B------:R-:W-:Y:S01]  /*11070*/  FFMA.FTZ R11, R250, c[0x0][0x23c], -R9.reuse ;  /* 0x00008f00fa0b7a23 */ /* 0x100fe20000010809 */
[----:B------:R-:W-:Y:S01]  /*11080*/  F2FP.PACK_AB R6, R248, R251 ;  /* 0x000000fbf806723e */ /* 0x000fe200000000ff */
[--C-:B------:R-:W-:Y:S02]  /*11090*/  FFMA.FTZ R27, R246, c[0x0][0x23c], -R9.reuse ;  /* 0x00008f00f61b7a23 */ /* 0x100fe40000010809 */
[--C-:B------:R-:W-:Y:S02]  /*110a0*/  FFMA.FTZ R63, R229, c[0x0][0x23c], -R9.reuse ;  /* 0x00008f00e53f7a23 */ /* 0x100fe40000010809 */
[----:B------:R-:W-:Y:S01]  /*110b0*/  FFMA.FTZ R129, R214, c[0x0][0x23c], -R9 ;  /* 0x00008f00d6817a23 */ /* 0x000fe20000010809 */
[----:B------:R-:W-:Y:S01]  /*110c0*/  MOV R9, R153 ;  /* 0x0000009900097202 */ /* 0x000fe20000000f00 */
[----:B------:R-:W-:Y:S01]  /*110d0*/  IMAD.MOV.U32 R223, RZ, RZ, R134 ;  /* 0x000000ffffdf7224 */ /* 0x000fe200078e0086 */
[----:B------:R-:W-:-:S02]  /*110e0*/  MOV R214, R152 ;  /* 0x0000009800d67202 */ /* 0x000fc40000000f00 */
[----:B--2---:R-:W-:Y:S01]  /*110f0*/  F2FP.PACK_AB R5, R231, R245 ;  /* 0x000000f5e705723e */ /* 0x004fe200000000ff */
[--C-:B------:R-:W-:Y:S02]  /*11100*/  FFMA.FTZ R2, R244, c[0x0][0x23c], -R8.reuse ;  /* 0x00008f00f4027a23 */ /* 0x100fe40000010808 */
[--C-:B------:R-:W-:Y:S02]  /*11110*/  FFMA.FTZ R0, R243, c[0x0][0x23c], -R8.reuse ;  /* 0x00008f00f3007a23 */ /* 0x100fe40000010808 */
[--C-:B------:R-:W-:Y:S02]  /*11120*/  FFMA.FTZ R3, R242, c[0x0][0x23c], -R8.reuse ;  /* 0x00008f00f2037a23 */ /* 0x100fe40000010808 */
[--C-:B------:R-:W-:Y:S02]  /*11130*/  FFMA.FTZ R26, R241, c[0x0][0x23c], -R8.reuse ;  /* 0x00008f00f11a7a23 */ /* 0x100fe40000010808 */
[--C-:B------:R-:W-:Y:S02]  /*11140*/  FFMA.FTZ R134, R247, c[0x0][0x23c], -R8.reuse ;  /* 0x00008f00f7867a23 */ /* 0x100fe40000010808 */
[----:B------:R-:W-:-:S02]  /*11150*/  FFMA.FTZ R152, R226, c[0x0][0x23c], -R8 ;  /* 0x00008f00e2987a23 */ /* 0x000fc40000010808 */
[----:B------:R-:W-:Y:S01]  /*11160*/  FFMA.FTZ R153, R224, c[0x0][0x23c], -R8 ;  /* 0x00008f00e0997a23 */ /* 0x000fe20000010808 */
[----:B------:R-:W-:Y:S01]  /*11170*/  MOV R8, R105 ;  /* 0x0000006900087202 */ /* 0x000fe20000000f00 */
[----:B------:R-:W-:Y:S01]  /*11180*/  IMAD.MOV.U32 R247, RZ, RZ, R58 ;  /* 0x000000fffff77224 */ /* 0x000fe200078e003a */
[----:B------:R-:W-:Y:S01]  /*11190*/  MOV R252, R49 ;  /* 0x0000003100fc7202 */ /* 0x000fe20000000f00 */
[C---:B------:R-:W-:Y:S01]  /*111a0*/  HMMA.16816.F32 R44, R4.reuse, R20, R160 ;  /* 0x00000014042c723c */ /* 0x040fe200000018a0 */
[----:B------:R-:W-:Y:S02]  /*111b0*/  MOV R250, R50 ;  /* 0x0000003200fa7202 */ /* 0x000fe40000000f00 */
[----:B------:R-:W-:Y:S02]  /*111c0*/  MOV R246, R51 ;  /* 0x0000003300f67202 */ /* 0x000fe40000000f00 */
[----:B------:R-:W-:Y:S02]  /*111d0*/  MOV R229, R56 ;  /* 0x0000003800e57202 */ /* 0x000fe40000000f00 */
[----:B------:R-:W-:Y:S01]  /*111e0*/  MOV R215, R59 ;  /* 0x0000003b00d77202 */ /* 0x000fe20000000f00 */
[C---:B------:R-:W-:Y:S01]  /*111f0*/  HMMA.16816.F32 R48, R4.reuse, R16, R172 ;  /* 0x000000100430723c */ /* 0x040fe200000018ac */
[----:B------:R-:W-:Y:S01]  /*11200*/  MOV R162, R223 ;  /* 0x000000df00a27202 */ /* 0x000fe20000000f00 */
[----:B------:R-:W-:Y:S01]  /*11210*/  MUFU.EX2 R224, R11 ;  /* 0x0000000b00e07308 */ /* 0x000fe20000000800 */
[----:B------:R1:W5:Y:S04]  /*11220*/  LDL.LU R244, [R1+0xe8] ;  /* 0x0000e80001f47983 */ /* 0x0003680000300800 */
[----:B------:R-:W-:Y:S01]  /*11230*/  MOV R172, R9 ;  /* 0x0000000900ac7202 */ /* 0x000fe20000000f00 */
[C---:B------:R-:W-:Y:S01]  /*11240*/  HMMA.16816.F32 R56, R4.reuse, R18, R184 ;  /* 0x000000120438723c */ /* 0x040fe200000018b8 */
[----:B------:R-:W-:Y:S01]  /*11250*/  LDSM.16.MT88.4 R16, [R235+0xa000] ;  /* 0x00a00000eb10783b */ /* 0x000fe20000004200 */
[----:B------:R2:W-:Y:S06]  /*11260*/  MUFU.EX2 R223, R10 ;  /* 0x0000000a00df7308 */ /* 0x0005ec0000000800 */
[C---:B------:R-:W-:Y:S01]  /*11270*/  HMMA.16816.F32 R40, R4.reuse, R22, R168 ;  /* 0x000000160428723c */ /* 0x040fe200000018a8 */
[----:B------:R-:W-:Y:S01]  /*11280*/  MOV R187, R8 ;  /* 0x0000000800bb7202 */ /* 0x000fe20000000f00 */
[----:B------:R-:W-:Y:S06]  /*11290*/  LDSM.16.MT88.4 R20, [R234+0xa000] ;  /* 0x00a00000ea14783b */ /* 0x000fec0000004200 */
[C---:B------:R-:W-:Y:S08]  /*112a0*/  HMMA.16816.F32 R92, R4.reuse, R12, R92 ;  /* 0x0000000c045c723c */ /* 0x040ff0000000185c */
[----:B------:R-:W-:Y:S01]  /*112b0*/  HMMA.16816.F32 R104, R4, R14, R136 ;  /* 0x0000000e0468723c */ /* 0x000fe20000001888 */
[----:B------:R-:W3:Y:S04]  /*112c0*/  LDSM.16.MT88.4 R12, [R233+0xa000] ;  /* 0x00a00000e90c783b */ /* 0x000ee80000004200 */
[----:B--2---:R-:W2:Y:S01]  /*112d0*/  LDSM.16.MT88.4 R8, [R236+0xa000] ;  /* 0x00a00000ec08783b */ /* 0x004ea20000004200 */
[----:B------:R-:W-:Y:S01]  /*112e0*/  MOV R163, R222 ;  /* 0x000000de00a37202 */ /* 0x000fe20000000f00 */
[----:B------:R-:W-:Y:S01]  /*112f0*/  IMAD.MOV.U32 R168, RZ, RZ, R221 ;  /* 0x000000ffffa87224 */ /* 0x000fe200078e00dd */
[----:B------:R4:W-:Y:S01]  /*11300*/  MUFU.EX2 R222, R2 ;  /* 0x0000000200de7308 */ /* 0x0009e20000000800 */
[----:B------:R-:W-:-:S07]  /*11310*/  MOV R184, R220 ;  /* 0x000000dc00b87202 */ /* 0x000fce0000000f00 */
[----:B------:R1:W-:Y:S01]  /*11320*/  MUFU.EX2 R225, R25 ;  /* 0x0000001900e17308 */ /* 0x0003e20000000800 */
[----:B------:R-:W-:Y:S01]  /*11330*/  MOV R173, R213 ;  /* 0x000000d500ad7202 */ /* 0x000fe20000000f00 */
[----:B------:R-:W-:Y:S06]  /*11340*/  HMMA.16816.F32 R84, R4, R30, R84 ;  /* 0x0000001e0454723c */ /* 0x000fec0000001854 */
[----:B------:R1:W1:Y:S01]  /*11350*/  MUFU.EX2 R226, R24 ;  /* 0x0000001800e27308 */ /* 0x0002620000000800 */
[----:B----4-:R-:W-:Y:S01]  /*11360*/  MOV R2, R219 ;  /* 0x000000db00027202 */ /* 0x010fe20000000f00 */
[----:B------:R4:W5:Y:S06]  /*11370*/  LDL.LU R243, [R1+0xe4] ;  /* 0x0000e40001f37983 */ /* 0x00096c0000300800 */
[----:B------:R1:W1:Y:S01]  /*11380*/  MUFU.EX2 R221, R0 ;  /* 0x0000000000dd7308 */ /* 0x0002620000000800 */
[----:B------:R-:W-:-:S07]  /*11390*/  MOV R186, R215 ;  /* 0x000000d700ba7202 */ /* 0x000fce0000000f00 */
[----:B------:R-:W-:Y:S01]  /*113a0*/  MUFU.EX2 R220, R3 ;  /* 0x0000000300dc7308 */ /* 0x000fe20000000800 */
[----:B------:R-:W-:-:S07]  /*113b0*/  MOV R174, R214 ;  /* 0x000000d600ae7202 */ /* 0x000fce0000000f00 */
[----:B------:R-:W2:Y:S01]  /*113c0*/  MUFU.EX2 R219, R26 ;  /* 0x0000001a00db7308 */ /* 0x000ea20000000800 */
[----:B------:R-:W-:Y:S01]  /*113d0*/  MOV R169, R217 ;  /* 0x000000d900a97202 */ /* 0x000fe20000000f00 */
[----:B------:R-:W-:Y:S01]  /*113e0*/  IMAD.MOV.U32 R185, RZ, RZ, R211 ;  /* 0x000000ffffb97224 */ /* 0x000fe200078e00d3 */
[----:B------:R-:W-:Y:S02]  /*113f0*/  MOV R170, R216 ;  /* 0x000000d800aa7202 */ /* 0x000fe40000000f00 */
[----:B------:R-:W-:Y:S02]  /*11400*/  MOV R160, R212 ;  /* 0x000000d400a07202 */ /* 0x000fe40000000f00 */
[----:B------:R-:W-:Y:S01]  /*11410*/  MOV R171, R218 ;  /* 0x000000da00ab7202 */ /* 0x000fe20000000f00 */
[----:B------:R-:W-:Y:S01]  /*11420*/  MUFU.EX2 R215, R35 ;  /* 0x0000002300d77308 */ /* 0x000fe20000000800 */
[----:B------:R-:W-:Y:S01]  /*11430*/  IMAD.MOV.U32 R138, RZ, RZ, R162 ;  /* 0x000000ffff8a7224 */ /* 0x000fe200078e00a2 */
[----:B-1----:R-:W-:-:S06]  /*11440*/  MOV R25, R163 ;  /* 0x000000a300197202 */ /* 0x002fcc0000000f00 */
[----:B------:R-:W-:Y:S01]  /*11450*/  MUFU.EX2 R213, R36 ;  /* 0x0000002400d57308 */ /* 0x000fe20000000800 */
[----:B------:R-:W-:Y:S02]  /*11460*/  MOV R175, R111 ;  /* 0x0000006f00af7202 */ /* 0x000fe40000000f00 */
[----:B------:R-:W-:Y:S02]  /*11470*/  MOV R161, R108 ;  /* 0x0000006c00a17202 */ /* 0x000fe40000000f00 */
[----:B------:R-:W-:Y:S01]  /*11480*/  MOV R139, R184 ;  /* 0x000000b8008b7202 */ /* 0x000fe20000000f00 */
[----:B------:R-:W-:Y:S01]  /*11490*/  FADD.FTZ R24, R159, R127 ;  /* 0x0000007f9f187221 */ /* 0x000fe20000010000 */
[----:B------:R-:W-:Y:S01]  /*114a0*/  MOV R137, R205 ;  /* 0x000000cd00897202 */ /* 0x000fe20000000f00 */
[----:B------:R-:W1:Y:S01]  /*114b0*/  MUFU.EX2 R218, R34 ;  /* 0x0000002200da7308 */ /* 0x000e620000000800 */
[----:B------:R-:W-:Y:S01]  /*114c0*/  MOV R162, R110 ;  /* 0x0000006e00a27202 */ /* 0x000fe20000000f00 */
[----:B------:R-:W-:Y:S01]  /*114d0*/  FADD.FTZ R2, R2, R61 ;  /* 0x0000003d02027221 */ /* 0x000fe20000010000 */
[----:B------:R-:W-:Y:S01]  /*114e0*/  MOV R136, R209 ;  /* 0x000000d100887202 */ /* 0x000fe20000000f00 */
[----:B------:R4:W5:Y:S04]  /*114f0*/  LDL.LU R242, [R1+0xe0] ;  /* 0x0000e00001f27983 */ /* 0x0009680000300800 */
[----:B------:R-:W-:Y:S01]  /*11500*/  MUFU.EX2 R217, R39 ;  /* 0x0000002700d97308 */ /* 0x000fe20000000800 */
[----:B------:R-:W-:-:S07]  /*11510*/  MOV R163, R109 ;  /* 0x0000006d00a37202 */ /* 0x000fce0000000f00 */
[----:B------:R-:W-:Y:S01]  /*11520*/  MUFU.EX2 R216, R38 ;  /* 0x0000002600d87308 */ /* 0x000fe20000000800 */
[----:B------:R-:W-:Y:S07]  /*11530*/  HMMA.16816.F32 R108, R4, R28, R196 ;  /* 0x0000001c046c723c */ /* 0x000fee00000018c4 */
[----:B------:R1:W1:Y:S08]  /*11540*/  MUFU.EX2 R214, R37 ;  /* 0x0000002500d67308 */ /* 0x0002700000000800 */
[----:B------:R-:W-:Y:S08]  /*11550*/  MUFU.EX2 R212, R33 ;  /* 0x0000002100d47308 */ /* 0x000ff00000000800 */
[----:B------:R-:W1:Y:S01]  /*11560*/  MUFU.EX2 R211, R32 ;  /* 0x0000002000d37308 */ /* 0x000e620000000800 */
[----:B------:R-:W-:-:S02]  /*11570*/  F2FP.PACK_AB R4, R226, R225 ;  /* 0x000000e1e204723e */ /* 0x000fc400000000ff */
[----:B------:R-:W-:Y:S01]  /*11580*/  MOV R184, R185 ;  /* 0x000000b900b87202 */ /* 0x000fe20000000f00 */
[----:B------:R-:W-:Y:S01]  /*11590*/  FADD.FTZ R0, R138, R62 ;  /* 0x0000003e8a007221 */ /* 0x000fe20000010000 */
[----:B------:R-:W-:Y:S01]  /*115a0*/  F2FP.PACK_AB R5, R221, R222 ;  /* 0x000000dedd05723e */ /* 0x000fe200000000ff */
[----:B------:R-:W-:Y:S01]  /*115b0*/  FADD.FTZ R61, R166, R24 ;  /* 0x00000018a63d7221 */ /* 0x000fe20000010000 */
[----:B------:R-:W-:Y:S01]  /*115c0*/  F2FP.PACK_AB R6, R223, R224 ;  /* 0x000000e0df06723e */ /* 0x000fe200000000ff */
[----:B------:R-:W-:Y:S01]  /*115d0*/  LDSM.16.MT88.4 R28, [R234+0xa800] ;  /* 0x00a80000ea1c783b */ /* 0x000fe20000004200 */
[----:B--2---:R-:W-:Y:S01]  /*115e0*/  F2FP.PACK_AB R7, R219, R220 ;  /* 0x000000dcdb07723e */ /* 0x004fe200000000ff */
[----:B------:R-:W-:Y:S01]  /*115f0*/  FADD.FTZ R2, R139, R2 ;  /* 0x000000028b027221 */ /* 0x000fe20000010000 */
[----:B------:R-:W-:Y:S08]  /*11600*/  MUFU.EX2 R209, R60 ;  /* 0x0000003c00d17308 */ /* 0x000ff00000000800 */
[----:B------:R-:W-:Y:S01]  /*11610*/  MUFU.EX2 R205, R102 ;  /* 0x0000006600cd7308 */ /* 0x000fe20000000800 */
[----:B---3--:R-:W-:Y:S01]  /*11620*/  HMMA.16816.F32 R96, R4, R12, R96 ;  /* 0x0000000c0460723c */ /* 0x008fe20000001860 */
[----:B------:R-:W-:Y:S01]  /*11630*/  MOV R185, R25 ;  /* 0x0000001900b97202 */ /* 0x000fe20000000f00 */
[----:B------:R-:W-:-:S05]  /*11640*/  FADD.FTZ R3, R156, R126 ;  /* 0x0000007e9c037221 */ /* 0x000fca0000010000 */
[----:B------:R-:W-:Y:S01]  /*11650*/  MUFU.EX2 R127, R112 ;  /* 0x00000070007f7308 */ /* 0x000fe20000000800 */
[C---:B------:R-:W-:Y:S01]  /*11660*/  HMMA.16816.F32 R80, R4.reuse, R14, R80 ;  /* 0x0000000e0450723c */ /* 0x040fe20000001850 */
[----:B------:R-:W-:Y:S01]  /*11670*/  MOV R25, R210 ;  /* 0x000000d200197202 */ /* 0x000fe20000000f00 */
[----:B------:R4:W5:Y:S06]  /*11680*/  LDL.LU R241, [R1+0xdc] ;  /* 0x0000dc0001f17983 */ /* 0x00096c0000300800 */
[C---:B------:R-:W-:Y:S08]  /*11690*/  HMMA.16816.F32 R72, R4.reuse, R8, R72 ;  /* 0x000000080448723c */ /* 0x040ff00000001848 */
[C---:B------:R-:W-:Y:S08]  /*116a0*/  HMMA.16816.F32 R68, R4.reuse, R10, R68 ;  /* 0x0000000a0444723c */ /* 0x040ff00000001844 */
[C---:B------:R-:W-:Y:S08]  /*116b0*/  HMMA.16816.F32 R64, R4.reuse, R20, R64 ;  /* 0x000000140440723c */ /* 0x040ff00000001840 */
[C---:B------:R-:W-:Y:S08]  /*116c0*/  HMMA.16816.F32 R52, R4.reuse, R22, R52 ;  /* 0x000000160434723c */ /* 0x040ff00000001834 */
[C---:B------:R-:W-:Y:S08]  /*116d0*/  HMMA.16816.F32 R88, R4.reuse, R16, R88 ;  /* 0x000000100458723c */ /* 0x040ff00000001858 */
[----:B-1----:R-:W-:Y:S01]  /*116e0*/  HMMA.16816.F32 R36, R4, R18, R76 ;  /* 0x000000120424723c */ /* 0x002fe2000000184c */
[----:B------:R-:W-:Y:S01]  /*116f0*/  FADD.FTZ R0, R184, R0 ;  /* 0x00000000b8007221 */ /* 0x000fe20000010000 */
[----:B------:R1:W2:Y:S01]  /*11700*/  MUFU.EX2 R210, R27 ;  /* 0x0000001b00d27308 */ /* 0x0002a20000000800 */
[----:B------:R-:W-:Y:S01]  /*11710*/  IMAD.MOV.U32 R139, RZ, RZ, R204 ;  /* 0x000000ffff8b7224 */ /* 0x000fe200078e00cc */
[----:B------:R-:W-:-:S02]  /*11720*/  MOV R138, R207 ;  /* 0x000000cf008a7202 */ /* 0x000fc40000000f00 */
[----:B------:R-:W-:Y:S02]  /*11730*/  MOV R199, R206 ;  /* 0x000000ce00c77202 */ /* 0x000fe40000000f00 */
[----:B------:R-:W-:Y:S02]  /*11740*/  MOV R198, R208 ;  /* 0x000000d000c67202 */ /* 0x000fe40000000f00 */
[----:B------:R-:W-:Y:S01]  /*11750*/  MUFU.EX2 R126, R113 ;  /* 0x00000071007e7308 */ /* 0x000fe20000000800 */
[----:B------:R-:W-:-:S07]  /*11760*/  F2FP.PACK_AB R4, R218, R215 ;  /* 0x000000d7da04723e */ /* 0x000fce00000000ff */
[----:B------:R-:W-:Y:S01]  /*11770*/  MUFU.EX2 R122, R122 ;  /* 0x0000007a007a7308 */ /* 0x000fe20000000800 */
[----:B------:R-:W-:-:S07]  /*11780*/  F2FP.PACK_AB R5, R213, R214 ;  /* 0x000000d6d505723e */ /* 0x000fce00000000ff */
[----:B------:R-:W-:Y:S01]  /*11790*/  MUFU.EX2 R124, R124 ;  /* 0x0000007c007c7308 */ /* 0x000fe20000000800 */
[----:B------:R-:W-:-:S07]  /*117a0*/  F2FP.PACK_AB R6, R216, R217 ;  /* 0x000000d9d806723e */ /* 0x000fce00000000ff */
[----:B------:R-:W-:Y:S01]  /*117b0*/  MUFU.EX2 R129, R129 ;  /* 0x0000008100817308 */ /* 0x000fe20000000800 */
[----:B------:R-:W-:-:S07]  /*117c0*/  F2FP.PACK_AB R7, R211, R212 ;  /* 0x000000d4d307723e */ /* 0x000fce00000000ff */
[----:B------:R-:W-:Y:S01]  /*117d0*/  MUFU.EX2 R130, R130 ;  /* 0x0000008200827308 */ /* 0x000fe20000000800 */
[----:B------:R-:W-:Y:S01]  /*117e0*/  HMMA.16816.F32 R44, R4, R12, R44 ;  /* 0x0000000c042c723c */ /* 0x000fe2000000182c */
[----:B------:R-:W-:-:S06]  /*117f0*/  MOV R184, R25 ;  /* 0x0000001900b87202 */ /* 0x000fcc0000000f00 */
[----:B------:R-:W-:Y:S01]  /*11800*/  MUFU.EX2 R131, R131 ;  /* 0x0000008300837308 */ /* 0x000fe20000000800 */
[C---:B------:R-:W-:Y:S01]  /*11810*/  HMMA.16816.F32 R40, R4.reuse, R14, R40 ;  /* 0x0000000e0428723c */ /* 0x040fe20000001828 */
[----:B------:R-:W3:Y:S04]  /*11820*/  LDSM.16.MT88.4 R12, [R233+0xa800] ;  /* 0x00a80000e90c783b */ /* 0x000ee80000004200 */
[----:B-1----:R-:W-:Y:S03]  /*11830*/  LDSM.16.MT88.4 R24, [R235+0xa800] ;  /* 0x00a80000eb18783b */ /* 0x002fe60000004200 */
[C---:B------:R-:W-:Y:S01]  /*11840*/  HMMA.16816.F32 R32, R4.reuse, R8, R48 ;  /* 0x000000080420723c */ /* 0x040fe20000001830 */
[----:B------:R-:W-:Y:S01]  /*11850*/  MUFU.EX2 R112, R133 ;  /* 0x0000008500707308 */ /* 0x000fe20000000800 */
[----:B------:R-:W-:Y:S01]  /*11860*/  FADD.FTZ R3, R157, R3 ;  /* 0x000000039d037221 */ /* 0x000fe20000010000 */
[----:B------:R-:W-:Y:S01]  /*11870*/  MOV R159, R137 ;  /* 0x00000089009f7202 */ /* 0x000fe20000000f00 */
[----:B------:R4:W5:Y:S04]  /*11880*/  LDL.LU R240, [R1+0xd8] ;  /* 0x0000d80001f07983 */ /* 0x0009680000300800 */
[C---:B------:R-:W-:Y:S01]  /*11890*/  HMMA.16816.F32 R48, R4.reuse, R10, R56 ;  /* 0x0000000a0430723c */ /* 0x040fe20000001838 */
[----:B------:R-:W1:Y:S01]  /*118a0*/  LDSM.16.MT88.4 R8, [R236+0xa800] ;  /* 0x00a80000ec08783b */ /* 0x000e620000004200 */
[----:B------:R-:W-:Y:S08]  /*118b0*/  MUFU.EX2 R208, R63 ;  /* 0x0000003f00d07308 */ /* 0x000ff00000000800 */
[----:B------:R-:W-:Y:S08]  /*118c0*/  MUFU.EX2 R207, R100 ;  /* 0x0000006400cf7308 */ /* 0x000ff00000000800 */
[----:B------:R-:W1:Y:S08]  /*118d0*/  MUFU.EX2 R206, R101 ;  /* 0x0000006500ce7308 */ /* 0x000e700000000800 */
[----:B------:R-:W1:Y:S01]  /*118e0*/  MUFU.EX2 R204, R103 ;  /* 0x0000006700cc7308 */ /* 0x000e620000000800 */
[C---:B------:R-:W-:Y:S08]  /*118f0*/  HMMA.16816.F32 R92, R4.reuse, R20, R92 ;  /* 0x00000014045c723c */ /* 0x040ff0000000185c */
[C---:B------:R-:W-:Y:S01]  /*11900*/  HMMA.16816.F32 R104, R4.reuse, R22, R104 ;  /* 0x000000160468723c */ /* 0x040fe20000001868 */
[----:B------:R-:W4:Y:S07]  /*11910*/  LDSM.16.MT88.4 R20, [R233+0xb000] ;  /* 0x00b00000e914783b */ /* 0x000f2e0000004200 */
[C---:B------:R-:W-:Y:S08]  /*11920*/  HMMA.16816.F32 R108, R4.reuse, R16, R108 ;  /* 0x00000010046c723c */ /* 0x040ff0000000186c */
[----:B------:R-:W-:Y:S01]  /*11930*/  HMMA.16816.F32 R84, R4, R18, R84 ;  /* 0x000000120454723c */ /* 0x000fe20000001854 */
[----:B------:R-:W3:Y:S01]  /*11940*/  MUFU.EX2 R113, R132 ;  /* 0x0000008400717308 */ /* 0x000ee20000000800 */
[----:B------:R-:W-:-:S02]  /*11950*/  FADD.FTZ R3, R178, R3 ;  /* 0x00000003b2037221 */ /* 0x000fc40000010000 */
[----:B------:R-:W-:Y:S02]  /*11960*/  FADD.FTZ R2, R198, R2 ;  /* 0x00000002c6027221 */ /* 0x000fe40000010000 */
[----:B------:R-:W-:Y:S01]  /*11970*/  FADD.FTZ R0, R199, R0 ;  /* 0x00000000c7007221 */ /* 0x000fe20000010000 */
[----:B--2---:R-:W-:Y:S01]  /*11980*/  F2FP.PACK_AB R4, R209, R210 ;  /* 0x000000d2d104723e */ /* 0x004fe200000000ff */
[----:B------:R-:W-:Y:S01]  /*11990*/  IMAD.MOV.U32 R156, RZ, RZ, R138 ;  /* 0x000000ffff9c7224 */ /* 0x000fe200078e008a */
[----:B-1----:R-:W-:Y:S01]  /*119a0*/  F2FP.PACK_AB R5, R205, R206 ;  /* 0x000000cecd05723e */ /* 0x002fe200000000ff */
[----:B------:R-:W-:Y:S01]  /*119b0*/  MUFU.EX2 R148, R148 ;  /* 0x0000009400947308 */ /* 0x000fe20000000800 */
[----:B------:R-:W-:Y:S01]  /*119c0*/  F2FP.PACK_AB R6, R207, R208 ;  /* 0x000000d0cf06723e */ /* 0x000fe200000000ff */
[----:B------:R1:W5:Y:S01]  /*119d0*/  LDL.LU R239, [R1+0xd4] ;  /* 0x0000d40001ef7983 */ /* 0x0003620000300800 */
[----:B------:R-:W-:Y:S01]  /*119e0*/  F2FP.PACK_AB R7, R127, R204 ;  /* 0x000000cc7f07723e */ /* 0x000fe200000000ff */
[----:B------:R-:W-:-:S02]  /*119f0*/  FADD.FTZ R16, R192, R61 ;  /* 0x0000003dc0107221 */ /* 0x000fc40000010000 */
[----:B------:R-:W-:Y:S01]  /*11a00*/  FADD.FTZ R3, R167, R3 ;  /* 0x00000003a7037221 */ /* 0x000fe20000010000 */
[----:B------:R-:W-:Y:S01]  /*11a10*/  MOV R178, R186 ;  /* 0x000000ba00b27202 */ /* 0x000fe20000000f00 */
[----:B------:R-:W-:Y:S01]  /*11a20*/  FADD.FTZ R2, R165, R2 ;  /* 0x00000002a5027221 */ /* 0x000fe20000010000 */
[----:B------:R-:W-:Y:S01]  /*11a30*/  MOV R157, R184 ;  /* 0x000000b8009d7202 */ /* 0x000fe20000000f00 */
[C---:B---3--:R-:W-:Y:S01]  /*11a40*/  HMMA.16816.F32 R100, R4.reuse, R12, R96 ;  /* 0x0000000c0464723c */ /* 0x048fe20000001860 */
[----:B------:R-:W-:Y:S01]  /*11a50*/  FADD.FTZ R0, R158, R0 ;  /* 0x000000009e007221 */ /* 0x000fe20000010000 */
[----:B------:R-:W-:Y:S01]  /*11a60*/  MOV R166, R139 ;  /* 0x0000008b00a67202 */ /* 0x000fe20000000f00 */
[----:B------:R-:W-:Y:S01]  /*11a70*/  IMAD.MOV.U32 R199, RZ, RZ, R174 ;  /* 0x000000ffffc77224 */ /* 0x000fe200078e00ae */
[----:B------:R-:W-:Y:S01]  /*11a80*/  MOV R197, R172 ;  /* 0x000000ac00c57202 */ /* 0x000fe20000000f00 */
[----:B------:R-:W-:Y:S01]  /*11a90*/  MUFU.EX2 R149, R149 ;  /* 0x0000009500957308 */ /* 0x000fe20000000800 */
[----:B------:R-:W-:Y:S01]  /*11aa0*/  MOV R198, R173 ;  /* 0x000000ad00c67202 */ /* 0x000fe20000000f00 */
[----:B------:R1:W5:Y:S01]  /*11ab0*/  LDL.LU R238, [R1+0xd0] ;  /* 0x0000d00001ee7983 */ /* 0x0003620000300800 */
[C---:B------:R-:W-:Y:S08]  /*11ac0*/  HMMA.16816.F32 R96, R4.reuse, R14, R80 ;  /* 0x0000000e0460723c */ /* 0x040ff00000001850 */
[C---:B------:R-:W-:Y:S08]  /*11ad0*/  HMMA.16816.F32 R76, R4.reuse, R10, R68 ;  /* 0x0000000a044c723c */ /* 0x040ff00000001844 */
[----:B------:R-:W-:Y:S01]  /*11ae0*/  HMMA.16816.F32 R60, R4, R26, R36 ;  /* 0x0000001a043c723c */ /* 0x000fe20000001824 */
[----:B------:R-:W-:Y:S01]  /*11af0*/  FADD.FTZ R3, R181, R3 ;  /* 0x00000003b5037221 */ /* 0x000fe20000010000 */
[----:B------:R-:W-:Y:S01]  /*11b00*/  MOV R167, R171 ;  /* 0x000000ab00a77202 */ /* 0x000fe20000000f00 */
[----:B------:R-:W-:-:S02]  /*11b10*/  FADD.FTZ R2, R193, R2 ;  /* 0x00000002c1027221 */ /* 0x000fc40000010000 */
[----:B------:R-:W-:Y:S01]  /*11b20*/  FADD.FTZ R0, R182, R0 ;  /* 0x00000000b6007221 */ /* 0x000fe20000010000 */
[----:B------:R-:W-:Y:S01]  /*11b30*/  MOV R192, R185 ;  /* 0x000000b900c07202 */ /* 0x000fe20000000f00 */
[----:B------:R1:W5:Y:S01]  /*11b40*/  LDL.LU R237, [R1+0xcc] ;  /* 0x0000cc0001ed7983 */ /* 0x0003620000300800 */
[C---:B------:R-:W-:Y:S08]  /*11b50*/  HMMA.16816.F32 R80, R4.reuse, R8, R72 ;  /* 0x000000080450723c */ /* 0x040ff00000001848 */
[C---:B------:R-:W-:Y:S01]  /*11b60*/  HMMA.16816.F32 R68, R4.reuse, R24, R88 ;  /* 0x000000180444723c */ /* 0x040fe20000001858 */
[----:B------:R-:W-:Y:S01]  /*11b70*/  FADD.FTZ R3, R179, R3 ;  /* 0x00000003b3037221 */ /* 0x000fe20000010000 */
[----:B------:R-:W-:Y:S01]  /*11b80*/  MOV R196, R136 ;  /* 0x0000008800c47202 */ /* 0x000fe20000000f00 */
[----:B------:R-:W-:Y:S01]  /*11b90*/  FADD.FTZ R2, R194, R2 ;  /* 0x00000002c2027221 */ /* 0x000fe20000010000 */
[----:B------:R-:W-:Y:S01]  /*11ba0*/  MOV R172, R175 ;  /* 0x000000af00ac7202 */ /* 0x000fe20000000f00 */
[----:B------:R-:W-:Y:S01]  /*11bb0*/  FADD.FTZ R0, R183, R0 ;  /* 0x00000000b7007221 */ /* 0x000fe20000010000 */
[----:B------:R-:W-:Y:S01]  /*11bc0*/  MOV R173, R168 ;  /* 0x000000a800ad7202 */ /* 0x000fe20000000f00 */
[----:B------:R1:W5:Y:S01]  /*11bd0*/  LDL.LU R232, [R1+0xc8] ;  /* 0x0000c80001e87983 */ /* 0x0003620000300800 */
[----:B------:R-:W-:Y:S01]  /*11be0*/  HMMA.16816.F32 R72, R4, R28, R64 ;  /* 0x0000001c0448723c */ /* 0x000fe20000001840 */
[----:B------:R-:W-:-:S02]  /*11bf0*/  FADD.FTZ R88, R177, R16 ;  /* 0x00000010b1587221 */ /* 0x000fc40000010000 */
[----:B------:R-:W2:Y:S01]  /*11c00*/  LDSM.16.MT88.4 R16, [R236+0xb000] ;  /* 0x00b00000ec10783b */ /* 0x000ea20000004200 */
[----:B------:R-:W-:Y:S08]  /*11c10*/  MUFU.EX2 R91, R140 ;  /* 0x0000008c005b7308 */ /* 0x000ff00000000800 */
[----:B------:R-:W-:Y:S01]  /*11c20*/  MUFU.EX2 R90, R141 ;  /* 0x0000008d005a7308 */ /* 0x000fe20000000800 */
[----:B------:R-:W-:Y:S07]  /*11c30*/  HMMA.16816.F32 R64, R4, R30, R52 ;  /* 0x0000001e0440723c */ /* 0x000fee0000001834 */
[----:B------:R-:W-:Y:S01]  /*11c40*/  MUFU.EX2 R89, R142 ;  /* 0x0000008e00597308 */ /* 0x000fe20000000800 */
[----:B------:R-:W-:Y:S01]  /*11c50*/  F2FP.PACK_AB R4, R114, R126 ;  /* 0x0000007e7204723e */ /* 0x000fe200000000ff */
[----:B------:R-:W-:Y:S01]  /*11c60*/  FADD.FTZ R3, R201, R3 ;  /* 0x00000003c9037221 */ /* 0x000fe20000010000 */
[----:B------:R-:W-:Y:S01]  /*11c70*/  F2FP.PACK_AB R5, R120, R118 ;  /* 0x000000767805723e */ /* 0x000fe200000000ff */
[----:B------:R-:W-:Y:S01]  /*11c80*/  LDSM.16.MT88.4 R136, [R234+0xb800] ;  /* 0x00b80000ea88783b */ /* 0x000fe20000004200 */
[----:B------:R-:W-:-:S02]  /*11c90*/  F2FP.PACK_AB R6, R119, R115 ;  /* 0x000000737706723e */ /* 0x000fc400000000ff */
[----:B------:R-:W-:-:S07]  /*11ca0*/  F2FP.PACK_AB R7, R123, R121 ;  /* 0x000000797b07723e */ /* 0x000fce00000000ff */
[C---:B------:R-:W-:Y:S08]  /*11cb0*/  HMMA.16816.F32 R52, R4.reuse, R14, R40 ;  /* 0x0000000e0434723c */ /* 0x040ff00000001828 */
[C---:B------:R-:W-:Y:S01]  /*11cc0*/  HMMA.16816.F32 R56, R4.reuse, R12, R44 ;  /* 0x0000000c0438723c */ /* 0x040fe2000000182c */
[----:B------:R-:W3:Y:S07]  /*11cd0*/  LDSM.16.MT88.4 R12, [R234+0xb000] ;  /* 0x00b00000ea0c783b */ /* 0x000eee0000004200 */
[C---:B------:R-:W-:Y:S08]  /*11ce0*/  HMMA.16816.F32 R40, R4.reuse, R8, R32 ;  /* 0x000000080428723c */ /* 0x040ff00000001820 */
[C---:B------:R-:W-:Y:S01]  /*11cf0*/  HMMA.16816.F32 R36, R4.reuse, R10, R48 ;  /* 0x0000000a0424723c */ /* 0x040fe20000001830 */
[----:B------:R-:W1:Y:S07]  /*11d00*/  LDSM.16.MT88.4 R8, [R235+0xb000] ;  /* 0x00b00000eb08783b */ /* 0x000e6e0000004200 */
[C---:B------:R-:W-:Y:S01]  /*11d10*/  HMMA.16816.F32 R32, R4.reuse, R28, R92 ;  /* 0x0000001c0420723c */ /* 0x040fe2000000185c */
[----:B------:R-:W1:Y:S07]  /*11d20*/  MUFU.EX2 R93, R134 ;  /* 0x00000086005d7308 */ /* 0x000e6e0000000800 */
[C---:B------:R-:W-:Y:S01]  /*11d30*/  HMMA.16816.F32 R44, R4.reuse, R30, R104 ;  /* 0x0000001e042c723c */ /* 0x040fe20000001868 */
[----:B------:R-:W1:Y:S07]  /*11d40*/  MUFU.EX2 R92, R135 ;  /* 0x00000087005c7308 */ /* 0x000e6e0000000800 */
[C---:B------:R-:W-:Y:S08]  /*11d50*/  HMMA.16816.F32 R48, R4.reuse, R24, R108 ;  /* 0x000000180430723c */ /* 0x040ff0000000186c */
[----:B------:R-:W-:Y:S01]  /*11d60*/  HMMA.16816.F32 R28, R4, R26, R84 ;  /* 0x0000001a041c723c */ /* 0x000fe20000001854 */
[----:B------:R-:W-:Y:S08]  /*11d70*/  MUFU.EX2 R87, R143 ;  /* 0x0000008f00577308 */ /* 0x000ff00000000800 */
[----:B------:R-:W1:Y:S08]  /*11d80*/  MUFU.EX2 R86, R144 ;  /* 0x0000009000567308 */ /* 0x000e700000000800 */
[----:B------:R-:W-:Y:S08]  /*11d90*/  MUFU.EX2 R85, R145 ;  /* 0x0000009100557308 */ /* 0x000ff00000000800 */
[----:B------:R-:W2:Y:S01]  /*11da0*/  MUFU.EX2 R84, R146 ;  /* 0x0000009200547308 */ /* 0x000ea20000000800 */
[----:B------:R-:W-:-:S02]  /*11db0*/  F2FP.PACK_AB R4, R124, R122 ;  /* 0x0000007a7c04723e */ /* 0x000fc400000000ff */
[----:B------:R-:W-:Y:S02]  /*11dc0*/  F2FP.PACK_AB R5, R113, R131 ;  /* 0x000000837105723e */ /* 0x000fe400000000ff */
[----:B------:R-:W-:Y:S02]  /*11dd0*/  F2FP.PACK_AB R6, R130, R129 ;  /* 0x000000818206723e */ /* 0x000fe400000000ff */
[----:B-1----:R-:W-:Y:S01]  /*11de0*/  F2FP.PACK_AB R7, R93, R112 ;  /* 0x000000705d07723e */ /* 0x002fe200000000ff */
[----:B------:R-:W-:Y:S01]  /*11df0*/  FADD.FTZ R24, R195, R88 ;  /* 0x00000058c3187221 */ /* 0x000fe20000010000 */
[----:B------:R-:W-:-:S05]  /*11e00*/  MOV R177, R187 ;  /* 0x000000bb00b17202 */ /* 0x000fca0000000f00 */
[----:B----4-:R-:W-:Y:S01]  /*11e10*/  HMMA.16816.F32 R100, R4, R20, R100 ;  /* 0x000000140464723c */ /* 0x010fe20000001864 */
[----:B------:R-:W-:-:S07]  /*11e20*/  FADD.FTZ R24, R200, R24 ;  /* 0x00000018c8187221 */ /* 0x000fce0000010000 */
[C---:B------:R-:W-:Y:S08]  /*11e30*/  HMMA.16816.F32 R96, R4.reuse, R22, R96 ;  /* 0x000000160460723c */ /* 0x040ff00000001860 */
[C---:B--2---:R-:W-:Y:S08]  /*11e40*/  HMMA.16816.F32 R80, R4.reuse, R16, R80 ;  /* 0x000000100450723c */ /* 0x044ff00000001850 */
[C---:B------:R-:W-:Y:S08]  /*11e50*/  HMMA.16816.F32 R76, R4.reuse, R18, R76 ;  /* 0x00000012044c723c */ /* 0x040ff0000000184c */
[C---:B---3--:R-:W-:Y:S08]  /*11e60*/  HMMA.16816.F32 R72, R4.reuse, R12, R72 ;  /* 0x0000000c0448723c */ /* 0x048ff00000001848 */
[C---:B------:R-:W-:Y:S08]  /*11e70*/  HMMA.16816.F32 R64, R4.reuse, R14, R64 ;  /* 0x0000000e0440723c */ /* 0x040ff00000001840 */
[C---:B------:R-:W-:Y:S08]  /*11e80*/  HMMA.16816.F32 R68, R4.reuse, R8, R68 ;  /* 0x000000080444723c */ /* 0x040ff00000001844 */
[----:B------:R-:W-:Y:S01]  /*11e90*/  HMMA.16816.F32 R60, R4, R10, R60 ;  /* 0x0000000a043c723c */ /* 0x000fe2000000183c */
[----:B------:R-:W-:Y:S01]  /*11ea0*/  MOV R104, R178 ;  /* 0x000000b200687202 */ /* 0x000fe20000000f00 */
[----:B------:R-:W-:Y:S01]  /*11eb0*/  IMAD.MOV.U32 R105, RZ, RZ, R192 ;  /* 0x000000ffff697224 */ /* 0x000fe200078e00c0 */
[----:B------:R-:W-:Y:S01]  /*11ec0*/  MOV R106, R157 ;  /* 0x0000009d006a7202 */ /* 0x000fe20000000f00 */
[----:B------:R-:W-:Y:S01]  /*11ed0*/  FADD.FTZ R2, R203, R2 ;  /* 0x00000002cb027221 */ /* 0x000fe20000010000 */
[----:B------:R-:W-:Y:S01]  /*11ee0*/  MOV R107, R166 ;  /* 0x000000a6006b7202 */ /* 0x000fe20000000f00 */
[----:B------:R-:W-:Y:S01]  /*11ef0*/  FADD.FTZ R0, R202, R0 ;  /* 0x00000000ca007221 */ /* 0x000fe20000010000 */
[----:B------:R-:W-:-:S02]  /*11f00*/  F2FP.PACK_AB R4, R91, R92 ;  /* 0x0000005c5b04723e */ /* 0x000fc400000000ff */
[----:B------:R-:W-:Y:S02]  /*11f10*/  MOV R94, R156 ;  /* 0x0000009c005e7202 */ /* 0x000fe40000000f00 */
[----:B------:R-:W-:Y:S02]  /*11f20*/  MOV R95, R159 ;  /* 0x0000009f005f7202 */ /* 0x000fe40000000f00 */
[----:B------:R-:W-:Y:S02]  /*11f30*/  MOV R174, R169 ;  /* 0x000000a900ae7202 */ /* 0x000fe40000000f00 */
[----:B------:R-:W-:Y:S02]  /*11f40*/  MOV R108, R198 ;  /* 0x000000c6006c7202 */ /* 0x000fe40000000f00 */
[----:B------:R-:W-:Y:S02]  /*11f50*/  MOV R175, R170 ;  /* 0x000000aa00af7202 */ /* 0x000fe40000000f00 */
[----:B------:R-:W-:Y:S01]  /*11f60*/  MOV R109, R199 ;  /* 0x000000c7006d7202 */ /* 0x000fe20000000f00 */
[----:B------:R-:W-:Y:S01]  /*11f70*/  IMAD.MOV.U32 R110, RZ, RZ, R172 ;  /* 0x000000ffff6e7224 */ /* 0x000fe200078e00ac */
[----:B------:R-:W-:Y:S01]  /*11f80*/  F2FP.PACK_AB R5, R86, R87 ;  /* 0x000000575605723e */ /* 0x000fe200000000ff */
[----:B------:R-:W-:Y:S01]  /*11f90*/  MUFU.EX2 R27, R147 ;  /* 0x00000093001b7308 */ /* 0x000fe20000000800 */
[----:B------:R-:W-:Y:S01]  /*11fa0*/  F2FP.PACK_AB R6, R89, R90 ;  /* 0x0000005a5906723e */ /* 0x000fe200000000ff */
[----:B------:R-:W-:Y:S01]  /*11fb0*/  LDSM.16.MT88.4 R184, [R236+0xb800] ;  /* 0x00b80000ecb8783b */ /* 0x000fe20000004200 */
[----:B------:R-:W-:-:S02]  /*11fc0*/  F2FP.PACK_AB R7, R84, R85 ;  /* 0x000000555407723e */ /* 0x000fc400000000ff */
[----:B------:R-:W-:Y:S01]  /*11fd0*/  MOV R111, R177 ;  /* 0x000000b1006f7202 */ /* 0x000fe20000000f00 */
[----:B------:R-:W-:Y:S01]  /*11fe0*/  FADD.FTZ R3, R104, R3 ;  /* 0x0000000368037221 */ /* 0x000fe20000010000 */
[----:B------:R-:W-:Y:S01]  /*11ff0*/  MOV R88, R197 ;  /* 0x000000c500587202 */ /* 0x000fe20000000f00 */
[----:B------:R-:W-:Y:S01]  /*12000*/  FADD.FTZ R2, R105, R2 ;  /* 0x0000000269027221 */ /* 0x000fe20000010000 */
[----:B------:R-:W-:Y:S01]  /*12010*/  MUFU.EX2 R25, R151 ;  /* 0x0000009700197308 */ /* 0x000fe20000000800 */
[C---:B------:R-:W-:Y:S01]  /*12020*/  HMMA.16816.F32 R56, R4.reuse, R20, R56 ;  /* 0x000000140438723c */ /* 0x040fe20000001838 */
[----:B------:R-:W-:Y:S01]  /*12030*/  FADD.FTZ R0, R106, R0 ;  /* 0x000000006a007221 */ /* 0x000fe20000010000 */
[----:B------:R-:W1:Y:S06]  /*12040*/  LDSM.16.MT88.4 R168, [R233+0xb800] ;  /* 0x00b80000e9a8783b */ /* 0x000e6c0000004200 */
[C---:B------:R-:W-:Y:S08]  /*12050*/  HMMA.16816.F32 R52, R4.reuse, R22, R52 ;  /* 0x000000160434723c */ /* 0x040ff00000001834 */
[C---:B------:R-:W-:Y:S08]  /*12060*/  HMMA.16816.F32 R40, R4.reuse, R16, R40 ;  /* 0x000000100428723c */ /* 0x040ff00000001828 */
[C---:B------:R-:W-:Y:S08]  /*12070*/  HMMA.16816.F32 R36, R4.reuse, R18, R36 ;  /* 0x000000120424723c */ /* 0x040ff00000001824 */
[C---:B------:R-:W-:Y:S08]  /*12080*/  HMMA.16816.F32 R32, R4.reuse, R12, R32 ;  /* 0x0000000c0420723c */ /* 0x040ff00000001820 */
[C---:B------:R-:W-:Y:S08]  /*12090*/  HMMA.16816.F32 R44, R4.reuse, R14, R44 ;  /* 0x0000000e042c723c */ /* 0x040ff0000000182c */
[C---:B------:R-:W-:Y:S08]  /*120a0*/  HMMA.16816.F32 R48, R4.reuse, R8, R48 ;  /* 0x000000080430723c */ /* 0x040ff00000001830 */
[----:B------:R-:W-:Y:S01]  /*120b0*/  HMMA.16816.F32 R28, R4, R10, R28 ;  /* 0x0000000a041c723c */ /* 0x000fe2000000181c */
[----:B------:R-:W-:Y:S01]  /*120c0*/  FADD.FTZ R2, R95, R2 ;  /* 0x000000025f027221 */ /* 0x000fe20000010000 */
[----:B------:R-:W-:Y:S01]  /*120d0*/  MOV R104, R174 ;  /* 0x000000ae00687202 */ /* 0x000fe20000000f00 */
[----:B------:R-:W-:Y:S01]  /*120e0*/  FADD.FTZ R0, R196, R0 ;  /* 0x00000000c4007221 */ /* 0x000fe20000010000 */
[----:B------:R-:W-:-:S02]  /*120f0*/  MOV R105, R175 ;  /* 0x000000af00697202 */ /* 0x000fc40000000f00 */
[----:B------:R-:W-:Y:S01]  /*12100*/  MOV R106, R160 ;  /* 0x000000a0006a7202 */ /* 0x000fe20000000f00 */
[----:B------:R-:W-:Y:S01]  /*12110*/  FADD.FTZ R4, R167, R24 ;  /* 0x00000018a7047221 */ /* 0x000fe20000010000 */
[----:B------:R-:W2:Y:S01]  /*12120*/  MUFU.EX2 R20, R155 ;  /* 0x0000009b00147308 */ /* 0x000ea20000000800 */
[----:B------:R-:W3:Y:S02]  /*12130*/  LDSM.16.MT88.4 R12, [R235+0xb800] ;  /* 0x00b80000eb0c783b */ /* 0x000ee40000004200 */
[----:B------:R-:W-:Y:S01]  /*12140*/  FADD.FTZ R4, R111, R4 ;  /* 0x000000046f047221 */ /* 0x000fe20000010000 */
[----:B------:R-:W-:-:S03]  /*12150*/  MOV R111, R173 ;  /* 0x000000ad006f7202 */ /* 0x000fc60000000f00 */
[----:B------:R-:W-:Y:S02]  /*12160*/  FADD.FTZ R5, R107, R4 ;  /* 0x000000046b057221 */ /* 0x000fe40000010000 */
[----:B------:R-:W-:Y:S02]  /*12170*/  FADD.FTZ R4, R94, R3 ;  /* 0x000000035e047221 */ /* 0x000fe40000010000 */
[----:B------:R-:W-:Y:S02]  /*12180*/  FADD.FTZ R5, R88, R5 ;  /* 0x0000000558057221 */ /* 0x000fe40000010000 */
[----:B------:R-:W-:Y:S01]  /*12190*/  FADD.FTZ R4, R108, R4 ;  /* 0x000000046c047221 */ /* 0x000fe20000010000 */
[----:B------:R-:W-:Y:S01]  /*121a0*/  MOV R107, R161 ;  /* 0x000000a1006b7202 */ /* 0x000fe20000000f00 */
[----:B------:R-:W-:Y:S02]  /*121b0*/  FADD.FTZ R2, R109, R2 ;  /* 0x000000026d027221 */ /* 0x000fe40000010000 */
[----:B------:R-:W-:Y:S01]  /*121c0*/  FADD.FTZ R0, R110, R0 ;  /* 0x000000006e007221 */ /* 0x000fe20000010000 */
[----:B------:R-:W-:Y:S01]  /*121d0*/  MOV R94, R163 ;  /* 0x000000a3005e7202 */ /* 0x000fe20000000f00 */
[----:B------:R-:W-:Y:S01]  /*121e0*/  FADD.FTZ R8, R111, R5 ;  /* 0x000000056f087221 */ /* 0x000fe20000010000 */
[----:B------:R-:W-:Y:S01]  /*121f0*/  MOV R95, R162 ;  /* 0x000000a2005f7202 */ /* 0x000fe20000000f00 */
        /* <DEDUP_REMOVED lines=74> */
[----:B--2---:R-:W-:Y:S02]  /*126a0*/  FADD.FTZ R5, R20, R5 ;  /* 0x0000000514057221 */ /* 0x004fe40000010000 */
[----:B----4-:R-:W-:-:S05]  /*126b0*/  FADD.FTZ R4, R16, R4 ;  /* 0x0000000410047221 */ /* 0x010fca0000010000 */
[----:B------:R-:W2:Y:S01]  /*126c0*/  MUFU.EX2 R17, R180 ;  /* 0x000000b400117308 */ /* 0x000ea20000000800 */
[----:B------:R-:W-:-:S07]  /*126d0*/  FADD.FTZ R2, R27, R2 ;  /* 0x000000021b027221 */ /* 0x000fce0000010000 */
[----:B------:R-:W4:Y:S01]  /*126e0*/  MUFU.EX2 R9, R191 ;  /* 0x000000bf00097308 */ /* 0x000f220000000800 */
[----:B------:R-:W-:-:S07]  /*126f0*/  FADD.FTZ R0, R25, R0 ;  /* 0x0000000019007221 */ /* 0x000fce0000010000 */
[----:B------:R-:W2:Y:S01]  /*12700*/  MUFU.EX2 R26, R150 ;  /* 0x00000096001a7308 */ /* 0x000ea20000000800 */
[----:B-1----:R-:W-:-:S07]  /*12710*/  FADD.FTZ R5, R19, R5 ;  /* 0x0000000513057221 */ /* 0x002fce0000010000 */
        /* <DEDUP_REMOVED lines=8> */
[----:B--2---:R-:W-:Y:S02]  /*127a0*/  FADD.FTZ R5, R17, R5 ;  /* 0x0000000511057221 */ /* 0x004fe40000010000 */
[----:B----4-:R-:W-:Y:S02]  /*127b0*/  FADD.FTZ R4, R9, R4 ;  /* 0x0000000409047221 */ /* 0x010fe40000010000 */
[----:B------:R-:W-:Y:S02]  /*127c0*/  FADD.FTZ R2, R26, R2 ;  /* 0x000000021a027221 */ /* 0x000fe40000010000 */
        /* <DEDUP_REMOVED lines=18> */
[----:B------:R-:W-:Y:S02]  /*128f0*/  MOV R3, R125 ;  /* 0x0000007d00037202 */ /* 0x000fe40000000f00 */
[----:B------:R-:W-:-:S05]  /*12900*/  MOV R150, R128 ;  /* 0x0000008000967202 */ /* 0x000fca0000000f00 */
[----:B------:R-:W-:Y:S01]  /*12910*/  HMMA.16816.F32 R176, R140, R184, R80 ;  /* 0x000000b88cb0723c */ /* 0x000fe20000001850 */
[----:B------:R-:W-:Y:S02]  /*12920*/  @P0 MOV R151, R116 ;  /* 0x0000007400970202 */ /* 0x000fe40000000f00 */
[----:B------:R-:W-:-:S05]  /*12930*/  @P0 MOV R152, R117 ;  /* 0x0000007500980202 */ /* 0x000fca0000000f00 */
[----:B------:R-:W-:Y:S01]  /*12940*/  HMMA.16816.F32 R180, R140, R186, R76 ;  /* 0x000000ba8cb4723c */ /* 0x000fe2000000184c */
[----:B------:R-:W-:Y:S02]  /*12950*/  @P0 MOV R3, R125 ;  /* 0x0000007d00030202 */ /* 0x000fe40000000f00 */
[----:B------:R-:W-:-:S05]  /*12960*/  @P0 MOV R150, R128 ;  /* 0x0000008000960202 */ /* 0x000fca0000000f00 */
[C---:B------:R-:W-:Y:S08]  /*12970*/  HMMA.16816.F32 R192, R140.reuse, R136, R72 ;  /* 0x000000888cc0723c */ /* 0x040ff00000001848 */
[----:B------:R-:W-:Y:S08]  /*12980*/  HMMA.16816.F32 R132, R140, R138, R64 ;  /* 0x0000008a8c84723c */ /* 0x000ff00000001840 */
[C---:B------:R-:W-:Y:S08]  /*12990*/  HMMA.16816.F32 R160, R144.reuse, R168, R56 ;  /* 0x000000a890a0723c */ /* 0x040ff00000001838 */
[C---:B------:R-:W-:Y:S08]  /*129a0*/  HMMA.16816.F32 R172, R144.reuse, R184, R40 ;  /* 0x000000b890ac723c */ /* 0x040ff00000001828 */
[----:B------:R-:W-:Y:S08]  /*129b0*/  HMMA.16816.F32 R188, R144, R136, R32 ;  /* 0x0000008890bc723c */ /* 0x000ff00000001820 */
[----:B---3--:R-:W-:Y:S08]  /*129c0*/  HMMA.16816.F32 R200, R140, R12, R68 ;  /* 0x0000000c8cc8723c */ /* 0x008ff00000001844 */
[C---:B------:R-:W-:Y:S08]  /*129d0*/  HMMA.16816.F32 R168, R144.reuse, R170, R52 ;  /* 0x000000aa90a8723c */ /* 0x040ff00000001834 */
[C---:B------:R-:W-:Y:S08]  /*129e0*/  HMMA.16816.F32 R184, R144.reuse, R186, R36 ;  /* 0x000000ba90b8723c */ /* 0x040ff00000001824 */
[C---:B------:R-:W-:Y:S08]  /*129f0*/  HMMA.16816.F32 R136, R144.reuse, R138, R44 ;  /* 0x0000008a9088723c */ /* 0x040ff0000000182c */
[----:B------:R-:W-:Y:S08]  /*12a00*/  HMMA.16816.F32 R196, R144, R12, R48 ;  /* 0x0000000c90c4723c */ /* 0x000ff00000001830 */
[-C--:B------:R-:W-:Y:S08]  /*12a10*/  HMMA.16816.F32 R140, R140, R14.reuse, R60 ;  /* 0x0000000e8c8c723c */ /* 0x080ff0000000183c */
[----:B------:R-:W-:Y:S01]  /*12a20*/  HMMA.16816.F32 R144, R144, R14, R28 ;  /* 0x0000000e9090723c */ /* 0x000fe2000000181c */
[----:B------:R-:W-:Y:S11]  /*12a30*/  @P0 BRA `(.L_x_366) ;  /* 0x0000001000000947 */ /* 0x000ff60003800000 */
.L_x_362:
[----:B-1--4-:R-:W-:-:S12]  /*12a40*/  UIADD3 UR34, UR8, -0x1, URZ ;  /* 0xffffffff08227890 */ /* 0x012fd8000fffe03f */
.L_x_366:
[----:B-1----:R-:W-:-:S13]  /*12a50*/  ISETP.LE.AND P0, PT, RZ, UR34, PT ;  /* 0x00000022ff007c0c */ /* 0x002fda000bf03270 */
[----:B------:R-:W-:Y:S05]  /*12a60*/  @!P0 BRA `(.L_x_367) ;  /* 0x00005c0000008947 */ /* 0x000fea0003800000 */
[----:B------:R-:W2:Y:S01]  /*12a70*/  LDL.64 R8, [R1+0x48] ;  /* 0x0000480001087983 */ /* 0x000ea20000100a00 */
[----:B-----5:R-:W-:Y:S01]  /*12a80*/  MOV R154, R3 ;  /* 0x00000003009a7202 */ /* 0x020fe20000000f00 */
        /* <DEDUP_REMOVED lines=14> */
[----:B------:R-:W-:Y:S02]  /*12b70*/  USHF.L.U32 UR18, UR20, 0x5, URZ ;  /* 0x0000000514127899 */ /* 0x000fe4000800063f */
[----:B------:R-:W-:-:S02]  /*12b80*/  UIMAD.WIDE.U32 UR42, UR20, 0x30, URZ ;  /* 0x00000030142a78a5 */ /* 0x000fc4000f8e003f */
[----:B------:R-:W-:Y:S02]  /*12b90*/  USHF.L.U32 UR21, UR20, 0x6, URZ ;  /* 0x0000000614157899 */ /* 0x000fe4000800063f */
[----:B------:R-:W-:Y:S02]  /*12ba0*/  UIMAD.WIDE.U32 UR40, UR20, 0x50, URZ ;  /* 0x00000050142878a5 */ /* 0x000fe4000f8e003f */
[----:B------:R-:W-:Y:S02]  /*12bb0*/  UIMAD.WIDE.U32 UR38, UR20, 0x60, URZ ;  /* 0x00000060142678a5 */ /* 0x000fe4000f8e003f */
[----:B------:R-:W-:Y:S02]  /*12bc0*/  UIMAD.WIDE.U32 UR36, UR20, 0x70, URZ ;  /* 0x00000070142478a5 */ /* 0x000fe4000f8e003f */
        /* <DEDUP_REMOVED lines=9> */
[----:B------:R-:W-:Y:S02]  /*12c60*/  UIMAD UR16, UR16, 0x70, URZ ;  /* 0x00000070101078a4 */ /* 0x000fe4000f8e023f */
[----:B------:R-:W-:Y:S02]  /*12c70*/  UIMAD UR24, UR24, 0x70, URZ ;  /* 0x00000070181878a4 */ /* 0x000fe4000f8e023f */
        /* <DEDUP_REMOVED lines=13> */
.L_x_370:
        /* <DEDUP_REMOVED lines=11> */
[----:B------:R-:W-:Y:S01]  /*12e00*/  IMAD.U32 R2, RZ, RZ, UR8 ;  /* 0x00000008ff027e24 */ /* 0x000fe2000f8e00ff */
[----:B--2---:R-:W-:Y:S01]  /*12e10*/  LEA R0, P3, R0, R150, 0x7 ;  /* 0x0000009600007211 */ /* 0x004fe200078638ff */
[----:B------:R-:W-:Y:S03]  /*12e20*/  IMAD.U32 R150, RZ, RZ, UR54 ;  /* 0x00000036ff967e24 */ /* 0x000fe6000f8e00ff */
[----:B------:R-:W-:Y:S02]  /*12e30*/  @!P0 IADD3 R3, P2, R0, UR26, RZ ;  /* 0x0000001a00038c10 */ /* 0x000fe4000ff5e0ff */
[----:B---3--:R-:W-:Y:S02]  /*12e40*/  LEA.HI.X R2, R150, R247, R2, 0x7, P3 ;  /* 0x000000f796027211 */ /* 0x008fe400018f3c02 */
[C---:B------:R-:W-:Y:S02]  /*12e50*/  @!P0 LEA R216, P6, R3.reuse, c[0x0][0x168], 0x1 ;  /* 0x00005a0003d88a11 */ /* 0x040fe400078c08ff */
[----:B------:R-:W-:Y:S02]  /*12e60*/  @!P0 IADD3.X R151, R2, UR25, RZ, P2, !PT ;  /* 0x0000001902978c10 */ /* 0x000fe400097fe4ff */
[C---:B------:R-:W-:Y:S02]  /*12e70*/  @!P0 IADD3 R149, P5, R0.reuse, UR18, RZ ;  /* 0x0000001200958c10 */ /* 0x040fe4000ffbe0ff */
[----:B------:R-:W-:Y:S02]  /*12e80*/  @!P0 LEA.HI.X R217, R3, c[0x0][0x16c], R151, 0x1, P6 ;  /* 0x00005b0003d98a11 */ /* 0x000fe400030f0c97 */
[C---:B------:R-:W-:Y:S02]  /*12e90*/  @!P0 LEA R210, P6, R0.reuse, c[0x0][0x168], 0x1 ;  /* 0x00005a0000d28a11 */ /* 0x040fe400078c08ff */
[C---:B------:R-:W-:Y:S02]  /*12ea0*/  @!P0 LEA R214, P4, R149.reuse, c[0x0][0x168], 0x1 ;  /* 0x00005a0095d68a11 */ /* 0x040fe400078808ff */
        /* <DEDUP_REMOVED lines=8> */
[----:B------:R-:W-:Y:S01]  /*12f30*/  @!P0 LEA R212, P2, R150, c[0x0][0x168], 0x1 ;  /* 0x00005a0096d48a11 */ /* 0x000fe200078408ff */
[----:B------:R1:W-:Y:S01]  /*12f40*/  @P0 STS.128 [R244+0x4800], RZ ;  /* 0x004800fff4000388 */ /* 0x0003e20000000c00 */
        /* <DEDUP_REMOVED lines=54> */
.L_x_368:
        /* <DEDUP_REMOVED lines=102> */
[-C--:B------:R-:W-:Y:S03]  /*13910*/  HMMA.16816.F32 R28, R124, R34.reuse, RZ ;  /* 0x000000227c1c723c */ /* 0x080fe600000018ff */
[----:B------:R-:W-:Y:S05]  /*13920*/  LDSM.16.M88.4 R228, [R238+0x6000] ;  /* 0x00600000eee4783b */ /* 0x000fea0000000200 */
        /* <DEDUP_REMOVED lines=39> */
[C---:B------:R-:W-:Y:S01]  /*13ba0*/  HMMA.16816.F32 R48, R208.reuse, R206, R48 ;  /* 0x000000ced030723c */ /* 0x040fe20000001830 */
[----:B------:R-:W3:Y:S07]  /*13bb0*/  LDSM.16.M88.4 R204, [R238+0x7800] ;  /* 0x00780000eecc783b */ /* 0x000eee0000000200 */
[-C--:B------:R-:W-:Y:S08]  /*13bc0*/  HMMA.16816.F32 R52, R208, R224.reuse, R52 ;  /* 0x000000e0d034723c */ /* 0x080ff00000001834 */
[C---:B------:R-:W-:Y:S08]  /*13bd0*/  HMMA.16816.F32 R56, R216.reuse, R224, R56 ;  /* 0x000000e0d838723c */ /* 0x040ff00000001838 */
[-C--:B------:R-:W-:Y:S08]  /*13be0*/  HMMA.16816.F32 R60, R216, R226.reuse, R60 ;  /* 0x000000e2d83c723c */ /* 0x080ff0000000183c */
[C---:B------:R-:W-:Y:S01]  /*13bf0*/  HMMA.16816.F32 R64, R208.reuse, R226, R64 ;  /* 0x000000e2d040723c */ /* 0x040fe20000001840 */
[----:B------:R-:W-:Y:S07]  /*13c00*/  LDSM.16.M88.4 R224, [R239] ;  /* 0x00000000efe0783b */ /* 0x000fee0000000200 */
        /* <DEDUP_REMOVED lines=14> */
[----:B------:R-:W2:Y:S07]  /*13cf0*/  LDSM.16.M88.4 R220, [R239+0x800] ;  /* 0x00080000efdc783b */ /* 0x000eae0000000200 */
[-C--:B---3--:R-:W-:Y:S08]  /*13d00*/  HMMA.16816.F32 R116, R208, R204.reuse, R116 ;  /* 0x000000ccd074723c */ /* 0x088ff00000001874 */
[C---:B------:R-:W-:Y:S08]  /*13d10*/  HMMA.16816.F32 R120, R216.reuse, R204, R120 ;  /* 0x000000ccd878723c */ /* 0x040ff00000001878 */
[-C--:B------:R-:W-:Y:S01]  /*13d20*/  HMMA.16816.F32 R124, R216, R206.reuse, R124 ;  /* 0x000000ced87c723c */ /* 0x080fe2000000187c */
[----:B------:R-:W-:Y:S07]  /*13d30*/  LDSM.16.M88.4 R216, [R239+0x2000] ;  /* 0x00200000efd8783b */ /* 0x000fee0000000200 */
[----:B------:R-:W-:Y:S01]  /*13d40*/  HMMA.16816.F32 R128, R208, R206, R128 ;  /* 0x000000ced080723c */ /* 0x000fe20000001880 */
[----:B------:R-:W3:Y:S06]  /*13d50*/  LDSM.16.M88.4 R204, [R239+0x1000] ;  /* 0x00100000efcc783b */ /* 0x000eec0000000200 */
[----:B------:R-:W4:Y:S01]  /*13d60*/  LDSM.16.M88.4 R208, [R239+0x1800] ;  /* 0x00180000efd0783b */ /* 0x000f220000000200 */
        /* <DEDUP_REMOVED lines=24> */
[----:B------:R-:W4:Y:S07]  /*13ef0*/  LDSM.16.M88.4 R216, [R237] ;  /* 0x00000000edd8783b */ /* 0x000f2e0000000200 */
        /* <DEDUP_REMOVED lines=13> */
[----:B------:R-:W3:Y:S07]  /*13fd0*/  LDSM.16.M88.4 R228, [R237+0x1000] ;  /* 0x00100000ede4783b */ /* 0x000eee0000000200 */
[----:B------:R-:W-:Y:S01]  /*13fe0*/  HMMA.16816.F32 R128, R212, R206, R128 ;  /* 0x000000ced480723c */ /* 0x000fe20000001880 */
[----:B------:R-:W5:Y:S06]  /*13ff0*/  LDSM.16.M88.4 R204, [R237+0x1800] ;  /* 0x00180000edcc783b */ /* 0x000f6c0000000200 */
[----:B------:R-:W3:Y:S01]  /*14000*/  LDSM.16.M88.4 R212, [R237+0x2000] ;  /* 0x00200000edd4783b */ /* 0x000ee20000000200 */
[-C--:B----4-:R-:W-:Y:S08]  /*14010*/  HMMA.16816.F32 R4, R208, R216.reuse, R4 ;  /* 0x000000d8d004723c */ /* 0x090ff00000001804 */
[C---:B-1----:R-:W-:Y:S08]  /*14020*/  HMMA.16816.F32 R8, R224.reuse, R216, R8 ;  /* 0x000000d8e008723c */ /* 0x042ff00000001808 */
        /* <DEDUP_REMOVED lines=12> */
[----:B------:R-:W3:Y:S01]  /*140f0*/  LDSM.16.M88.4 R228, [R237+0x3800] ;  /* 0x00380000ede4783b */ /* 0x000ee20000000200 */
[----:B------:R-:W-:Y:S05]  /*14100*/  DEPBAR.LE SB0, 0x0 ;  /* 0x000080000000791a */ /* 0x000fea0000000000 */
[----:B------:R-:W-:Y:S01]  /*14110*/  BAR.SYNC.DEFER_BLOCKING 0x0 ;  /* 0x0000000000007b1d */ /* 0x000fe20000010000 */
[-C--:B-----5:R-:W-:Y:S08]  /*14120*/  HMMA.16816.F32 R52, R208, R204.reuse, R52 ;  /* 0x000000ccd034723c */ /* 0x0a0ff00000001834 */
[C---:B------:R-:W-:Y:S08]  /*14130*/  HMMA.16816.F32 R56, R224.reuse, R204, R56 ;  /* 0x000000cce038723c */ /* 0x040ff00000001838 */
[-C--:B------:R-:W-:Y:S08]  /*14140*/  HMMA.16816.F32 R60, R224, R206.reuse, R60 ;  /* 0x000000cee03c723c */ /* 0x080ff0000000183c */
[C---:B------:R-:W-:Y:S08]  /*14150*/  HMMA.16816.F32 R64, R208.reuse, R206, R64 ;  /* 0x000000ced040723c */ /* 0x040ff00000001840 */
[-C--:B------:R-:W-:Y:S08]  /*14160*/  HMMA.16816.F32 R68, R208, R212.reuse, R68 ;  /* 0x000000d4d044723c */ /* 0x080ff00000001844 */
[C---:B------:R-:W-:Y:S08]  /*14170*/  HMMA.16816.F32 R72, R224.reuse, R212, R72 ;  /* 0x000000d4e048723c */ /* 0x040ff00000001848 */
[-C--:B------:R-:W-:Y:S08]  /*14180*/  HMMA.16816.F32 R76, R224, R214.reuse, R76 ;  /* 0x000000d6e04c723c */ /* 0x080ff0000000184c */
[C---:B------:R-:W-:Y:S08]  /*14190*/  HMMA.16816.F32 R80, R208.reuse, R214, R80 ;  /* 0x000000d6d050723c */ /* 0x040ff00000001850 */
[-C--:B-1----:R-:W-:Y:S08]  /*141a0*/  HMMA.16816.F32 R84, R208, R216.reuse, R84 ;  /* 0x000000d8d054723c */ /* 0x082ff00000001854 */
[C---:B------:R-:W-:Y:S08]  /*141b0*/  HMMA.16816.F32 R88, R224.reuse, R216, R88 ;  /* 0x000000d8e058723c */ /* 0x040ff00000001858 */
[-C--:B------:R-:W-:Y:S08]  /*141c0*/  HMMA.16816.F32 R92, R224, R218.reuse, R92 ;  /* 0x000000dae05c723c */ /* 0x080ff0000000185c */
[C---:B------:R-:W-:Y:S08]  /*141d0*/  HMMA.16816.F32 R96, R208.reuse, R218, R96 ;  /* 0x000000dad060723c */ /* 0x040ff00000001860 */
[-C--:B--2---:R-:W-:Y:S08]  /*141e0*/  HMMA.16816.F32 R100, R208, R220.reuse, R100 ;  /* 0x000000dcd064723c */ /* 0x084ff00000001864 */
[C---:B------:R-:W-:Y:S08]  /*141f0*/  HMMA.16816.F32 R104, R224.reuse, R220, R104 ;  /* 0x000000dce068723c */ /* 0x040ff00000001868 */
[-C--:B------:R-:W-:Y:S08]  /*14200*/  HMMA.16816.F32 R108, R224, R222.reuse, R108 ;  /* 0x000000dee06c723c */ /* 0x080ff0000000186c */
[C---:B------:R-:W-:Y:S08]  /*14210*/  HMMA.16816.F32 R112, R208.reuse, R222, R112 ;  /* 0x000000ded070723c */ /* 0x040ff00000001870 */
[-C--:B---3--:R-:W-:Y:S08]  /*14220*/  HMMA.16816.F32 R116, R208, R228.reuse, R116 ;  /* 0x000000e4d074723c */ /* 0x088ff00000001874 */
[C---:B------:R-:W-:Y:S08]  /*14230*/  HMMA.16816.F32 R120, R224.reuse, R228, R120 ;  /* 0x000000e4e078723c */ /* 0x040ff00000001878 */
[-C--:B------:R-:W-:Y:S08]  /*14240*/  HMMA.16816.F32 R124, R224, R230.reuse, R124 ;  /* 0x000000e6e07c723c */ /* 0x080ff0000000187c */
[----:B------:R-:W-:Y:S01]  /*14250*/  HMMA.16816.F32 R128, R208, R230, R128 ;  /* 0x000000e6d080723c */ /* 0x000fe20000001880 */
[----:B------:R-:W-:-:S07]  /*14260*/  @P1 BRA `(.L_x_370) ;  /* 0xffffeae000001947 */ /* 0x000fce000383ffff */
.L_x_369:
[----:B------:R-:W-:Y:S01]  /*14270*/  MOV R0, UR34 ;  /* 0x0000002200007c02 */ /* 0x000fe20008000f00 */
[----:B------:R-:W2:Y:S01]  /*14280*/  S2R R2, SR_TID.X ;  /* 0x0000000000027919 */ /* 0x000ea20000002100 */
[----:B------:R-:W-:Y:S01]  /*14290*/  UIADD3 UR34, UR34, -0x1, URZ ;  /* 0xffffffff22227890 */ /* 0x000fe2000fffe03f */
[----:B--2---:R-:W-:Y:S04]  /*142a0*/  SHF.L.U32 R2, R2, 0x1, RZ ;  /* 0x0000000102027819 */ /* 0x004fe800000006ff */
[----:B------:R-:W-:Y:S04]  /*142b0*/  LOP3.LUT R2, R2, 0x6, RZ, 0xc0, !PT ;  /* 0x0000000602027812 */ /* 0x000fe800078ec0ff */
[----:B------:R-:W-:Y:S04]  /*142c0*/  LEA R0, R0, R2, 0x7 ;  /* 0x0000000200007211 */ /* 0x000fe800078e38ff */
[----:B------:R-:W2:Y:S01]  /*142d0*/  I2F R149, R0 ;  /* 0x0000000000957306 */ /* 0x000ea20000201400 */
[C---:B-1----:R-:W-:Y:S02]  /*142e0*/  IADD3 R207, R0.reuse, 0x20, RZ ;  /* 0x0000002000cf7810 */ /* 0x042fe40007ffe0ff */
[C---:B------:R-:W-:Y:S02]  /*142f0*/  IADD3 R206, R0.reuse, 0x50, RZ ;  /* 0x0000005000ce7810 */ /* 0x040fe40007ffe0ff */
[C---:B------:R-:W-:Y:S02]  /*14300*/  IADD3 R150, R0.reuse, 0x10, RZ ;  /* 0x0000001000967810 */ /* 0x040fe40007ffe0ff */
[C---:B------:R-:W-:Y:S02]  /*14310*/  IADD3 R204, R0.reuse, 0x11, RZ ;  /* 0x0000001100cc7810 */ /* 0x040fe40007ffe0ff */
[C---:B------:R-:W-:Y:S01]  /*14320*/  IADD3 R213, R0.reuse, 0x29, RZ ;  /* 0x0000002900d57810 */ /* 0x040fe20007ffe0ff */
[----:B------:R-:W1:Y:S01]  /*14330*/  I2F R207, R207 ;  /* 0x000000cf00cf7306 */ /* 0x000e620000201400 */
[C---:B------:R-:W-:Y:S02]  /*14340*/  IADD3 R212, R0.reuse, 0x30, RZ ;  /* 0x0000003000d47810 */ /* 0x040fe40007ffe0ff */
[C---:B------:R-:W-:Y:S02]  /*14350*/  IADD3 R215, R0.reuse, 0x31, RZ ;  /* 0x0000003100d77810 */ /* 0x040fe40007ffe0ff */
[C---:B------:R-:W-:Y:S02]  /*14360*/  IADD3 R214, R0.reuse, 0x38, RZ ;  /* 0x0000003800d67810 */ /* 0x040fe40007ffe0ff */
[C---:B------:R-:W-:Y:S02]  /*14370*/  IADD3 R217, R0.reuse, 0x39, RZ ;  /* 0x0000003900d97810 */ /* 0x040fe40007ffe0ff */
[C---:B------:R-:W-:Y:S01]  /*14380*/  IADD3 R216, R0.reuse, 0x40, RZ ;  /* 0x0000004000d87810 */ /* 0x040fe20007ffe0ff */
[----:B------:R-:W3:Y:S01]  /*14390*/  I2F R150, R150 ;  /* 0x0000009600967306 */ /* 0x000ee20000201400 */
[C---:B------:R-:W-:Y:S02]  /*143a0*/  IADD3 R219, R0.reuse, 0x41, RZ ;  /* 0x0000004100db7810 */ /* 0x040fe40007ffe0ff */
[C---:B------:R-:W-:Y:S01]  /*143b0*/  IADD3 R218, R0.reuse, 0x48, RZ ;  /* 0x0000004800da7810 */ /* 0x040fe20007ffe0ff */
[C---:B--2---:R-:W-:Y:S01]  /*143c0*/  FFMA.FTZ R4, R149.reuse, UR4, R4 ;  /* 0x0000000495047c23 */ /* 0x044fe20008010004 */
[C---:B------:R-:W-:Y:S01]  /*143d0*/  IADD3 R205, R0.reuse, 0x51, RZ ;  /* 0x0000005100cd7810 */ /* 0x040fe20007ffe0ff */
[C---:B------:R-:W-:Y:S01]  /*143e0*/  FFMA.FTZ R6, R149.reuse, UR4, R6 ;  /* 0x0000000495067c23 */ /* 0x040fe20008010006 */
[C---:B------:R-:W-:Y:S01]  /*143f0*/  IADD3 R2, R0.reuse, 0x8, RZ ;  /* 0x0000000800027810 */ /* 0x040fe20007ffe0ff */
[C---:B------:R-:W-:Y:S01]  /*14400*/  FFMA.FTZ R10, R149.reuse, UR4, R10 ;  /* 0x00000004950a7c23 */ /* 0x040fe2000801000a */
[C---:B------:R-:W-:Y:S01]  /*14410*/  IADD3 R151, R0.reuse, 0x9, RZ ;  /* 0x0000000900977810 */ /* 0x040fe20007ffe0ff */
[----:B------:R-:W2:Y:S01]  /*14420*/  I2F R204, R204 ;  /* 0x000000cc00cc7306 */ /* 0x000ea20000201400 */
[----:B------:R-:W-:Y:S01]  /*14430*/  FFMA.FTZ R8, R149, UR4, R8 ;  /* 0x0000000495087c23 */ /* 0x000fe20008010008 */
[C---:B------:R-:W-:Y:S01]  /*14440*/  IADD3 R208, R0.reuse, 0x19, RZ ;  /* 0x0000001900d07810 */ /* 0x040fe20007ffe0ff */
[C---:B-1----:R-:W-:Y:S01]  /*14450*/  FFMA.FTZ R36, R207.reuse, UR4, R36 ;  /* 0x00000004cf247c23 */ /* 0x042fe20008010024 */
[C---:B------:R-:W-:Y:S01]  /*14460*/  IADD3 R211, R0.reuse, 0x21, RZ ;  /* 0x0000002100d37810 */ /* 0x040fe20007ffe0ff */
[C---:B------:R-:W-:Y:S01]  /*14470*/  FFMA.FTZ R38, R207.reuse, UR4, R38 ;  /* 0x00000004cf267c23 */ /* 0x040fe20008010026 */
[C---:B------:R-:W-:Y:S01]  /*14480*/  IADD3 R210, R0.reuse, 0x28, RZ ;  /* 0x0000002800d27810 */ /* 0x040fe20007ffe0ff */
[C---:B------:R-:W-:Y:S01]  /*14490*/  FFMA.FTZ R40, R207.reuse, UR4, R40 ;  /* 0x00000004cf287c23 */ /* 0x040fe20008010028 */
[C---:B------:R-:W-:Y:S02]  /*144a0*/  IADD3 R209, R0.reuse, 0x49, RZ ;  /* 0x0000004900d17810 */ /* 0x040fe40007ffe0ff */
[----:B------:R-:W1:Y:S01]  /*144b0*/  I2F R2, R2 ;  /* 0x0000000200027306 */ /* 0x000e620000201400 */
[----:B------:R-:W-:Y:S01]  /*144c0*/  FFMA.FTZ R42, R207, UR4, R42 ;  /* 0x00000004cf2a7c23 */ /* 0x000fe2000801002a */
[----:B------:R-:W-:Y:S01]  /*144d0*/  IADD3 R207, R0, 0x71, RZ ;  /* 0x0000007100cf7810 */ /* 0x000fe20007ffe0ff */
[----:B---3--:R-:W-:Y:S01]  /*144e0*/  FFMA.FTZ R20, R150, UR4, R20 ;  /* 0x0000000496147c23 */ /* 0x008fe20008010014 */
[----:B------:R-:W-:Y:S01]  /*144f0*/  IADD3 R3, R0, 0x1, RZ ;  /* 0x0000000100037810 */ /* 0x000fe20007ffe0ff */
[----:B------:R-:W-:Y:S01]  /*14500*/  FFMA.FTZ R22, R150, UR4, R22 ;  /* 0x0000000496167c23 */ /* 0x000fe20008010016 */
[----:B------:R-:W-:Y:S01]  /*14510*/  IADD3 R152, R0, 0x18, RZ ;  /* 0x0000001800987810 */ /* 0x000fe20007ffe0ff */
[----:B------:R-:W-:Y:S01]  /*14520*/  FFMA.FTZ R24, R150, UR4, R24 ;  /* 0x0000000496187c23 */ /* 0x000fe20008010018 */
[----:B------:R-:W-:Y:S02]  /*14530*/  IADD3 R149, R0, 0x68, RZ ;  /* 0x0000006800957810 */ /* 0x000fe40007ffe0ff */
[----:B------:R-:W3:Y:S01]  /*14540*/  I2F R151, R151 ;  /* 0x0000009700977306 */ /* 0x000ee20000201400 */
[----:B------:R-:W-:Y:S01]  /*14550*/  FFMA.FTZ R26, R150, UR4, R26 ;  /* 0x00000004961a7c23 */ /* 0x000fe2000801001a */
[----:B------:R-:W-:Y:S01]  /*14560*/  IADD3 R150, R0, 0x61, RZ ;  /* 0x0000006100967810 */ /* 0x000fe20007ffe0ff */
[C---:B--2---:R-:W-:Y:S02]  /*14570*/  FFMA.FTZ R21, R204.reuse, UR4, R21 ;  /* 0x00000004cc157c23 */ /* 0x044fe40008010015 */
[C---:B------:R-:W-:Y:S02]  /*14580*/  FFMA.FTZ R23, R204.reuse, UR4, R23 ;  /* 0x00000004cc177c23 */ /* 0x040fe40008010017 */
[C---:B------:R-:W-:Y:S03]  /*14590*/  FFMA.FTZ R25, R204.reuse, UR4, R25 ;  /* 0x00000004cc197c23 */ /* 0x040fe60008010019 */
[----:B------:R-:W2:Y:S01]  /*145a0*/  I2F R3, R3 ;  /* 0x0000000300037306 */ /* 0x000ea20000201400 */
[----:B------:R-:W-:Y:S01]  /*145b0*/  FFMA.FTZ R27, R204, UR4, R27 ;  /* 0x00000004cc1b7c23 */ /* 0x000fe2000801001b */
[----:B------:R-:W-:Y:S01]  /*145c0*/  IADD3 R204, R0, 0x58, RZ ;  /* 0x0000005800cc7810 */ /* 0x000fe20007ffe0ff */
[C---:B-1----:R-:W-:Y:S02]  /*145d0*/  FFMA.FTZ R18, R2.reuse, UR4, R18 ;  /* 0x0000000402127c23 */ /* 0x042fe40008010012 */
[C---:B------:R-:W-:Y:S02]  /*145e0*/  FFMA.FTZ R14, R2.reuse, UR4, R14 ;  /* 0x00000004020e7c23 */ /* 0x040fe4000801000e */
[C---:B------:R-:W-:Y:S03]  /*145f0*/  FFMA.FTZ R12, R2.reuse, UR4, R12 ;  /* 0x00000004020c7c23 */ /* 0x040fe6000801000c */
[----:B------:R-:W1:Y:S01]  /*14600*/  I2F R152, R152 ;  /* 0x0000009800987306 */ /* 0x000e620000201400 */
[----:B------:R-:W-:Y:S01]  /*14610*/  FFMA.FTZ R16, R2, UR4, R16 ;  /* 0x0000000402107c23 */ /* 0x000fe20008010010 */
[C---:B------:R-:W-:Y:S01]  /*14620*/  IADD3 R2, R0.reuse, 0x70, RZ ;  /* 0x0000007000027810 */ /* 0x040fe20007ffe0ff */
[C---:B---3--:R-:W-:Y:S02]  /*14630*/  FFMA.FTZ R19, R151.reuse, UR4, R19 ;  /* 0x0000000497137c23 */ /* 0x048fe40008010013 */
[C---:B------:R-:W-:Y:S02]  /*14640*/  FFMA.FTZ R13, R151.reuse, UR4, R13 ;  /* 0x00000004970d7c23 */ /* 0x040fe4000801000d */
[C---:B------:R-:W-:Y:S03]  /*14650*/  FFMA.FTZ R15, R151.reuse, UR4, R15 ;  /* 0x00000004970f7c23 */ /* 0x040fe6000801000f */
[----:B------:R-:W3:Y:S01]  /*14660*/  I2F R150, R150 ;  /* 0x0000009600967306 */ /* 0x000ee20000201400 */
[----:B------:R-:W-:Y:S01]  /*14670*/  FFMA.FTZ R17, R151, UR4, R17 ;  /* 0x0000000497117c23 */ /* 0x000fe20008010011 */
[C---:B------:R-:W-:Y:S01]  /*14680*/  IADD3 R151, R0.reuse, 0x60, RZ ;  /* 0x0000006000977810 */ /* 0x040fe20007ffe0ff */
        /* <DEDUP_REMOVED lines=11> */
[----:B------:R-:W-:Y:S01]  /*14740*/  IADD3 R152, R0, 0x59, RZ ;  /* 0x0000005900987810 */ /* 0x000fe20007ffe0ff */
[C---:B---3--:R-:W-:Y:S02]  /*14750*/  FFMA.FTZ R101, R150.reuse, UR4, R101 ;  /* 0x0000000496657c23 */ /* 0x048fe40008010065 */
[C---:B------:R-:W-:Y:S02]  /*14760*/  FFMA.FTZ R103, R150.reuse, UR4, R103 ;  /* 0x0000000496677c23 */ /* 0x040fe40008010067 */
[C---:B------:R-:W-:Y:S03]  /*14770*/  FFMA.FTZ R107, R150.reuse, UR4, R107 ;  /* 0x00000004966b7c23 */ /* 0x040fe6000801006b */
[----:B------:R-:W3:Y:S01]  /*14780*/  I2F R3, R3 ;  /* 0x0000000300037306 */ /* 0x000ee20000201400 */
[----:B------:R-:W-:Y:S01]  /*14790*/  FFMA.FTZ R105, R150, UR4, R105 ;  /* 0x0000000496697c23 */ /* 0x000fe20008010069 */
[----:B------:R-:W-:Y:S01]  /*147a0*/  FMNMX.FTZ R150, R4, R148, !PT ;  /* 0x0000009404967209 */ /* 0x000fe20007810000 */
[----:B--2---:R-:W-:Y:S03]  /*147b0*/  FFMA.FTZ R112, R149, UR4, R112 ;  /* 0x0000000495707c23 */ /* 0x004fe60008010070 */
[----:B------:R-:W-:Y:S01]  /*147c0*/  FMNMX.FTZ R150, R5, R150, !PT ;  /* 0x0000009605967209 */ /* 0x000fe20007810000 */
[C---:B------:R-:W-:Y:S02]  /*147d0*/  FFMA.FTZ R114, R149.reuse, UR4, R114 ;  /* 0x0000000495727c23 */ /* 0x040fe40008010072 */
[C---:B------:R-:W-:Y:S01]  /*147e0*/  FFMA.FTZ R110, R149.reuse, UR4, R110 ;  /* 0x00000004956e7c23 */ /* 0x040fe2000801006e */
[----:B------:R-:W2:Y:S01]  /*147f0*/  I2F R152, R152 ;  /* 0x0000009800987306 */ /* 0x000ea20000201400 */
[----:B------:R-:W-:Y:S01]  /*14800*/  FMNMX.FTZ R150, R16, R150, !PT ;  /* 0x0000009610967209 */ /* 0x000fe20007810000 */
[----:B------:R-:W-:Y:S01]  /*14810*/  FFMA.FTZ R108, R149, UR4, R108 ;  /* 0x00000004956c7c23 */ /* 0x000fe2000801006c */
[----:B------:R-:W-:Y:S01]  /*14820*/  FMNMX.FTZ R149, R6, R153, !PT ;  /* 0x0000009906957209 */ /* 0x000fe20007810000 */
[C---:B-1----:R-:W-:Y:S01]  /*14830*/  FFMA.FTZ R33, R208.reuse, UR4, R33 ;  /* 0x00000004d0217c23 */ /* 0x042fe20008010021 */
[----:B------:R-:W-:Y:S01]  /*14840*/  FMNMX.FTZ R150, R17, R150, !PT ;  /* 0x0000009611967209 */ /* 0x000fe20007810000 */
[C---:B------:R-:W-:Y:S01]  /*14850*/  FFMA.FTZ R35, R208.reuse, UR4, R35 ;  /* 0x00000004d0237c23 */ /* 0x040fe20008010023 */
[----:B------:R-:W-:Y:S01]  /*14860*/  FMNMX.FTZ R149, R7, R149, !PT ;  /* 0x0000009507957209 */ /* 0x000fe20007810000 */
[----:B------:R-:W-:Y:S01]  /*14870*/  FFMA.FTZ R29, R208, UR4, R29 ;  /* 0x00000004d01d7c23 */ /* 0x000fe2000801001d */
[----:B------:R-:W-:Y:S01]  /*14880*/  FMNMX.FTZ R150, R20, R150, !PT ;  /* 0x0000009614967209 */ /* 0x000fe20007810000 */
[----:B------:R-:W1:Y:S01]  /*14890*/  I2F R211, R211 ;  /* 0x000000d300d37306 */ /* 0x000e620000201400 */
[----:B------:R-:W-:Y:S01]  /*148a0*/  FMNMX.FTZ R149, R18, R149, !PT ;  /* 0x0000009512957209 */ /* 0x000fe20007810000 */
[----:B------:R-:W-:Y:S01]  /*148b0*/  FFMA.FTZ R31, R208, UR4, R31 ;  /* 0x00000004d01f7c23 */ /* 0x000fe2000801001f */
[----:B------:R-:W-:Y:S01]  /*148c0*/  FMNMX.FTZ R150, R21, R150, !PT ;  /* 0x0000009615967209 */ /* 0x000fe20007810000 */
[----:B---3--:R-:W-:Y:S01]  /*148d0*/  FFMA.FTZ R113, R3, UR4, R113 ;  /* 0x0000000403717c23 */ /* 0x008fe20008010071 */
[----:B------:R-:W-:Y:S01]  /*148e0*/  FMNMX.FTZ R149, R19, R149, !PT ;  /* 0x0000009513957209 */ /* 0x000fe20007810000 */
[C---:B------:R-:W-:Y:S01]  /*148f0*/  FFMA.FTZ R115, R3.reuse, UR4, R115 ;  /* 0x0000000403737c23 */ /* 0x040fe20008010073 */
[----:B------:R-:W-:Y:S01]  /*14900*/  FMNMX.FTZ R150, R32, R150, !PT ;  /* 0x0000009620967209 */ /* 0x000fe20007810000 */
[C---:B------:R-:W-:Y:S01]  /*14910*/  FFMA.FTZ R111, R3.reuse, UR4, R111 ;  /* 0x00000004036f7c23 */ /* 0x040fe2000801006f */
[----:B------:R-:W-:Y:S01]  /*14920*/  FMNMX.FTZ R149, R22, R149, !PT ;  /* 0x0000009516957209 */ /* 0x000fe20007810000 */
[----:B------:R-:W3:Y:S01]  /*14930*/  I2F R2, R2 ;  /* 0x0000000200027306 */ /* 0x000ee20000201400 */
[----:B------:R-:W-:Y:S01]  /*14940*/  FFMA.FTZ R109, R3, UR4, R109 ;  /* 0x00000004036d7c23 */ /* 0x000fe2000801006d */
[----:B------:R-:W-:Y:S02]  /*14950*/  FMNMX.FTZ R3, R8, R155, !PT ;  /* 0x0000009b08037209 */ /* 0x000fe40007810000 */
[----:B------:R-:W-:Y:S01]  /*14960*/  FMNMX.FTZ R149, R23, R149, !PT ;  /* 0x0000009517957209 */ /* 0x000fe20007810000 */
[C---:B--2---:R-:W-:Y:S01]  /*14970*/  FFMA.FTZ R97, R152.reuse, UR4, R97 ;  /* 0x0000000498617c23 */ /* 0x044fe20008010061 */
[----:B------:R-:W-:Y:S01]  /*14980*/  FMNMX.FTZ R3, R9, R3, !PT ;  /* 0x0000000309037209 */ /* 0x000fe20007810000 */
[----:B------:R-:W-:Y:S01]  /*14990*/  FFMA.FTZ R99, R152, UR4, R99 ;  /* 0x0000000498637c23 */ /* 0x000fe20008010063 */
[----:B------:R-:W-:Y:S01]  /*149a0*/  FMNMX.FTZ R149, R34, R149, !PT ;  /* 0x0000009522957209 */ /* 0x000fe20007810000 */
[----:B------:R-:W-:Y:S01]  /*149b0*/  FFMA.FTZ R95, R152, UR4, R95 ;  /* 0x00000004985f7c23 */ /* 0x000fe2000801005f */
[----:B------:R-:W2:Y:S01]  /*149c0*/  I2F R210, R210 ;  /* 0x000000d200d27306 */ /* 0x000ea20000201400 */
[----:B------:R-:W-:Y:S01]  /*149d0*/  FMNMX.FTZ R3, R12, R3, !PT ;  /* 0x000000030c037209 */ /* 0x000fe20007810000 */
[----:B------:R-:W-:Y:S01]  /*149e0*/  FFMA.FTZ R93, R152, UR4, R93 ;  /* 0x00000004985d7c23 */ /* 0x000fe2000801005d */
[----:B------:R-:W-:Y:S01]  /*149f0*/  FMNMX.FTZ R152, R33, R150, !PT ;  /* 0x0000009621987209 */ /* 0x000fe20007810000 */
[----:B-1----:R-:W-:Y:S01]  /*14a00*/  FFMA.FTZ R37, R211, UR4, R37 ;  /* 0x00000004d3257c23 */ /* 0x002fe20008010025 */
        /* <DEDUP_REMOVED lines=13> */
[----:B------:R-:W-:Y:S01]  /*14ae0*/  FFMA.FTZ R118, R2, UR4, R118 ;  /* 0x0000000402767c23 */ /* 0x000fe20008010076 */
[----:B------:R-:W-:Y:S01]  /*14af0*/  FMNMX.FTZ R149, R39, R149, !PT ;  /* 0x0000009527957209 */ /* 0x000fe20007810000 */
[----:B------:R-:W3:Y:S01]  /*14b00*/  I2F R212, R212 ;  /* 0x000000d400d47306 */ /* 0x000ee20000201400 */
[----:B------:R-:W-:Y:S01]  /*14b10*/  FMNMX.FTZ R3, R28, R3, !PT ;  /* 0x000000031c037209 */ /* 0x000fe20007810000 */
[----:B------:R-:W-:Y:S01]  /*14b20*/  FFMA.FTZ R120, R2, UR4, R120 ;  /* 0x0000000402787c23 */ /* 0x000fe20008010078 */
[----:B------:R-:W-:Y:S01]  /*14b30*/  FMNMX.FTZ R2, R10, R154, !PT ;  /* 0x0000009a0a027209 */ /* 0x000fe20007810000 */
[C---:B--2---:R-:W-:Y:S01]  /*14b40*/  FFMA.FTZ R48, R210.reuse, UR4, R48 ;  /* 0x00000004d2307c23 */ /* 0x044fe20008010030 */
[----:B------:R-:W-:Y:S01]  /*14b50*/  FMNMX.FTZ R3, R29, R3, !PT ;  /* 0x000000031d037209 */ /* 0x000fe20007810000 */
[C---:B------:R-:W-:Y:S01]  /*14b60*/  FFMA.FTZ R50, R210.reuse, UR4, R50 ;  /* 0x00000004d2327c23 */ /* 0x040fe20008010032 */
[----:B------:R-:W-:Y:S01]  /*14b70*/  FMNMX.FTZ R2, R11, R2, !PT ;  /* 0x000000020b027209 */ /* 0x000fe20007810000 */
[----:B------:R-:W-:Y:S01]  /*14b80*/  FFMA.FTZ R44, R210, UR4, R44 ;  /* 0x00000004d22c7c23 */ /* 0x000fe2000801002c */
[----:B------:R-:W-:Y:S01]  /*14b90*/  FMNMX.FTZ R152, R48, R152, !PT ;  /* 0x0000009830987209 */ /* 0x000fe20007810000 */
        /* <DEDUP_REMOVED lines=14> */
[C---:B---3--:R-:W-:Y:S01]  /*14c80*/  FFMA.FTZ R52, R212.reuse, UR4, R52 ;  /* 0x00000004d4347c23 */ /* 0x048fe20008010034 */
        /* <DEDUP_REMOVED lines=11> */
[----:B------:R-:W-:Y:S01]  /*14d40*/  FFMA.FTZ R55, R215, UR4, R55 ;  /* 0x00000004d7377c23 */ /* 0x000fe20008010037 */
        /* <DEDUP_REMOVED lines=9> */
[----:B------:R-:W-:Y:S01]  /*14de0*/  FFMA.FTZ R66, R214, UR4, R66 ;  /* 0x00000004d6427c23 */ /* 0x000fe20008010042 */
        /* <DEDUP_REMOVED lines=17> */
[----:B--2---:R-:W-:Y:S01]  /*14f00*/  FFMA.FTZ R68, R216, UR4, R68 ;  /* 0x00000004d8447c23 */ /* 0x004fe20008010044 */
[----:B------:R-:W-:Y:S01]  /*14f10*/  FMNMX.FTZ R2, R46, R2, !PT ;  /* 0x000000022e027209 */ /* 0x000fe20007810000 */
[C---:B------:R-:W-:Y:S02]  /*14f20*/  FFMA.FTZ R70, R216.reuse, UR4, R70 ;  /* 0x00000004d8467c23 */ /* 0x040fe40008010046 */
        /* <DEDUP_REMOVED lines=8> */
[C---:B------:R-:W-:Y:S02]  /*14fb0*/  FFMA.FTZ R71, R219.reuse, UR4, R71 ;  /* 0x00000004db477c23 */ /* 0x040fe40008010047 */
        /* <DEDUP_REMOVED lines=33> */
[----:B------:R-:W-:Y:S01]  /*151d0*/  FFMA.FTZ R88, R206, UR4, R88 ;  /* 0x00000004ce587c23 */ /* 0x000fe20008010058 */
[----:B------:R-:W-:Y:S01]  /*151e0*/  FMNMX.FTZ R149, R86, R149, !PT ;  /* 0x0000009556957209 */ /* 0x000fe20007810000 */
[C---:B---3--:R-:W-:Y:S01]  /*151f0*/  FFMA.FTZ R85, R205.reuse, UR4, R85 ;  /* 0x00000004cd557c23 */ /* 0x048fe20008010055 */
[----:B------:R-:W-:Y:S01]  /*15200*/  FMNMX.FTZ R2, R78, R2, !PT ;  /* 0x000000024e027209 */ /* 0x000fe20007810000 */
[C---:B------:R-:W-:Y:S01]  /*15210*/  FFMA.FTZ R87, R205.reuse, UR4, R87 ;  /* 0x00000004cd577c23 */ /* 0x040fe20008010057 */
[----:B------:R-:W-:Y:S01]  /*15220*/  FMNMX.FTZ R3, R88, R3, !PT ;  /* 0x0000000358037209 */ /* 0x000fe20007810000 */
[----:B------:R-:W-:Y:S01]  /*15230*/  FFMA.FTZ R91, R205, UR4, R91 ;  /* 0x00000004cd5b7c23 */ /* 0x000fe2000801005b */
[----:B------:R-:W-:Y:S02]  /*15240*/  FMNMX.FTZ R152, R85, R152, !PT ;  /* 0x0000009855987209 */ /* 0x000fe40007810000 */
[----:B------:R-:W3:Y:S01]  /*15250*/  I2F R206, R207 ;  /* 0x000000cf00ce7306 */ /* 0x000ee20000201400 */
[----:B------:R-:W-:Y:S01]  /*15260*/  FFMA.FTZ R89, R205, UR4, R89 ;  /* 0x00000004cd597c23 */ /* 0x000fe20008010059 */
[----:B------:R-:W-:Y:S01]  /*15270*/  IADD3 R205, R0, 0x78, RZ ;  /* 0x0000007800cd7810 */ /* 0x000fe20007ffe0ff */
[----:B--2---:R-:W-:Y:S01]  /*15280*/  FFMA.FTZ R96, R204, UR4, R96 ;  /* 0x00000004cc607c23 */ /* 0x004fe20008010060 */
[----:B------:R-:W-:Y:S01]  /*15290*/  IADD3 R0, R0, 0x79, RZ ;  /* 0x0000007900007810 */ /* 0x000fe20007ffe0ff */
[C---:B------:R-:W-:Y:S01]  /*152a0*/  FFMA.FTZ R98, R204.reuse, UR4, R98 ;  /* 0x00000004cc627c23 */ /* 0x040fe20008010062 */
[----:B------:R-:W-:Y:S01]  /*152b0*/  FMNMX.FTZ R149, R87, R149, !PT ;  /* 0x0000009557957209 */ /* 0x000fe20007810000 */
[----:B------:R-:W-:Y:S01]  /*152c0*/  FFMA.FTZ R94, R204, UR4, R94 ;  /* 0x00000004cc5e7c23 */ /* 0x000fe2000801005e */
[----:B------:R-:W-:Y:S01]  /*152d0*/  FMNMX.FTZ R152, R96, R152, !PT ;  /* 0x0000009860987209 */ /* 0x000fe20007810000 */
[----:B------:R-:W-:Y:S01]  /*152e0*/  FFMA.FTZ R92, R204, UR4, R92 ;  /* 0x00000004cc5c7c23 */ /* 0x000fe2000801005c */
[----:B------:R-:W2:Y:S01]  /*152f0*/  I2F R0, R0 ;  /* 0x0000000000007306 */ /* 0x000ea20000201400 */
[----:B------:R-:W-:Y:S01]  /*15300*/  FMNMX.FTZ R149, R98, R149, !PT ;  /* 0x0000009562957209 */ /* 0x000fe20007810000 */
[----:B-1----:R-:W-:Y:S01]  /*15310*/  FFMA.FTZ R100, R151, UR4, R100 ;  /* 0x0000000497647c23 */ /* 0x002fe20008010064 */
[----:B------:R-:W-:Y:S01]  /*15320*/  FMNMX.FTZ R152, R97, R152, !PT ;  /* 0x0000009861987209 */ /* 0x000fe20007810000 */
[----:B------:R-:W-:Y:S01]  /*15330*/  FFMA.FTZ R102, R151, UR4, R102 ;  /* 0x0000000497667c23 */ /* 0x000fe20008010066 */
[----:B------:R-:W-:Y:S01]  /*15340*/  FMNMX.FTZ R149, R99, R149, !PT ;  /* 0x0000009563957209 */ /* 0x000fe20007810000 */
[C---:B------:R-:W-:Y:S01]  /*15350*/  FFMA.FTZ R104, R151.reuse, UR4, R104 ;  /* 0x0000000497687c23 */ /* 0x040fe20008010068 */
[----:B------:R-:W-:Y:S01]  /*15360*/  FMNMX.FTZ R152, R100, R152, !PT ;  /* 0x0000009864987209 */ /* 0x000fe20007810000 */
[----:B------:R-:W-:Y:S02]  /*15370*/  FFMA.FTZ R106, R151, UR4, R106 ;  /* 0x00000004976a7c23 */ /* 0x000fe4000801006a */
[----:B------:R-:W1:Y:S01]  /*15380*/  I2F R204, R205 ;  /* 0x000000cd00cc7306 */ /* 0x000e620000201400 */
[----:B------:R-:W-:Y:S02]  /*15390*/  FMNMX.FTZ R149, R102, R149, !PT ;  /* 0x0000009566957209 */ /* 0x000fe40007810000 */
[----:B------:R-:W-:Y:S01]  /*153a0*/  FMNMX.FTZ R152, R101, R152, !PT ;  /* 0x0000009865987209 */ /* 0x000fe20007810000 */
[C---:B---3--:R-:W-:Y:S01]  /*153b0*/  FFMA.FTZ R117, R206.reuse, UR4, R117 ;  /* 0x00000004ce757c23 */ /* 0x048fe20008010075 */
[----:B------:R-:W-:Y:S01]  /*153c0*/  FMNMX.FTZ R3, R89, R3, !PT ;  /* 0x0000000359037209 */ /* 0x000fe20007810000 */
[----:B------:R-:W-:Y:S01]  /*153d0*/  FFMA.FTZ R119, R206, UR4, R119 ;  /* 0x00000004ce777c23 */ /* 0x000fe20008010077 */
[----:B------:R-:W-:Y:S01]  /*153e0*/  FMNMX.FTZ R152, R112, R152, !PT ;  /* 0x0000009870987209 */ /* 0x000fe20007810000 */
[C---:B------:R-:W-:Y:S01]  /*153f0*/  FFMA.FTZ R123, R206.reuse, UR4, R123 ;  /* 0x00000004ce7b7c23 */ /* 0x040fe2000801007b */
[----:B------:R-:W-:Y:S01]  /*15400*/  FMNMX.FTZ R2, R79, R2, !PT ;  /* 0x000000024f027209 */ /* 0x000fe20007810000 */
[----:B------:R-:W-:Y:S01]  /*15410*/  FFMA.FTZ R121, R206, UR4, R121 ;  /* 0x00000004ce797c23 */ /* 0x000fe20008010079 */
[----:B------:R-:W-:Y:S02]  /*15420*/  FMNMX.FTZ R152, R113, R152, !PT ;  /* 0x0000009871987209 */ /* 0x000fe40007810000 */
[----:B------:R-:W-:Y:S01]  /*15430*/  FMNMX.FTZ R149, R103, R149, !PT ;  /* 0x0000009567957209 */ /* 0x000fe20007810000 */
[----:B--2---:R-:W-:Y:S01]  /*15440*/  FFMA.FTZ R129, R0, UR4, R129 ;  /* 0x0000000400817c23 */ /* 0x004fe20008010081 */
[----:B------:R-:W-:Y:S01]  /*15450*/  FMNMX.FTZ R3, R92, R3, !PT ;  /* 0x000000035c037209 */ /* 0x000fe20007810000 */
[----:B------:R-:W-:Y:S01]  /*15460*/  FFMA.FTZ R131, R0, UR4, R131 ;  /* 0x0000000400837c23 */ /* 0x000fe20008010083 */
[----:B------:R-:W-:Y:S01]  /*15470*/  FMNMX.FTZ R152, R116, R152, !PT ;  /* 0x0000009874987209 */ /* 0x000fe20007810000 */
[----:B------:R-:W-:Y:S01]  /*15480*/  FFMA.FTZ R127, R0, UR4, R127 ;  /* 0x00000004007f7c23 */ /* 0x000fe2000801007f */
[----:B------:R-:W-:Y:S01]  /*15490*/  FMNMX.FTZ R2, R90, R2, !PT ;  /* 0x000000025a027209 */ /* 0x000fe20007810000 */
[----:B------:R-:W-:Y:S01]  /*154a0*/  FFMA.FTZ R125, R0, UR4, R125 ;  /* 0x00000004007d7c23 */ /* 0x000fe2000801007d */
[----:B------:R-:W-:Y:S02]  /*154b0*/  FMNMX.FTZ R149, R114, R149, !PT ;  /* 0x0000009572957209 */ /* 0x000fe40007810000 */
[----:B------:R-:W-:Y:S01]  /*154c0*/  FMNMX.FTZ R3, R93, R3, !PT ;  /* 0x000000035d037209 */ /* 0x000fe20007810000 */
[C---:B-1----:R-:W-:Y:S01]  /*154d0*/  FFMA.FTZ R128, R204.reuse, UR4, R128 ;  /* 0x00000004cc807c23 */ /* 0x042fe20008010080 */
[----:B------:R-:W-:Y:S01]  /*154e0*/  FMNMX.FTZ R152, R117, R152, !PT ;  /* 0x0000009875987209 */ /* 0x000fe20007810000 */
[C---:B------:R-:W-:Y:S01]  /*154f0*/  FFMA.FTZ R130, R204.reuse, UR4, R130 ;  /* 0x00000004cc827c23 */ /* 0x040fe20008010082 */
[----:B------:R-:W-:Y:S01]  /*15500*/  FMNMX.FTZ R2, R91, R2, !PT ;  /* 0x000000025b027209 */ /* 0x000fe20007810000 */
[C---:B------:R-:W-:Y:S01]  /*15510*/  FFMA.FTZ R126, R204.reuse, UR4, R126 ;  /* 0x00000004cc7e7c23 */ /* 0x040fe2000801007e */
[----:B------:R-:W-:Y:S01]  /*15520*/  FMNMX.FTZ R149, R115, R149, !PT ;  /* 0x0000009573957209 */ /* 0x000fe20007810000 */
[----:B------:R-:W-:Y:S01]  /*15530*/  FFMA.FTZ R124, R204, UR4, R124 ;  /* 0x00000004cc7c7c23 */ /* 0x000fe2000801007c */
        /* <DEDUP_REMOVED lines=20> */
[----:B------:R-:W2:Y:S01]  /*15680*/  SHFL.BFLY PT, R3, R151, 0x2, 0x1f ;  /* 0x0c401f0097037f89 */ /* 0x000ea200000e0000 */
[----:B------:R-:W-:Y:S02]  /*15690*/  FMNMX.FTZ R2, R123, R2, !PT ;  /* 0x000000027b027209 */ /* 0x000fe40007810000 */
[----:B------:R-:W-:Y:S02]  /*156a0*/  FMNMX.FTZ R149, R124, R149, !PT ;  /* 0x000000957c957209 */ /* 0x000fe40007810000 */
[----:B-1----:R-:W-:Y:S02]  /*156b0*/  FMNMX.FTZ R152, R152, R150, !PT ;  /* 0x0000009698987209 */ /* 0x002fe40007810000 */
[----:B------:R-:W-:Y:S02]  /*156c0*/  FMNMX.FTZ R2, R126, R2, !PT ;  /* 0x000000027e027209 */ /* 0x000fe40007810000 */
[----:B------:R-:W-:Y:S01]  /*156d0*/  FMNMX.FTZ R149, R125, R149, !PT ;  /* 0x000000957d957209 */ /* 0x000fe20007810000 */
[----:B------:R-:W1:Y:S01]  /*156e0*/  SHFL.BFLY PT, R204, R152, 0x1, 0x1f ;  /* 0x0c201f0098cc7f89 */ /* 0x000e6200000e0000 */
[----:B------:R-:W-:Y:S07]  /*156f0*/  FMNMX.FTZ R2, R127, R2, !PT ;  /* 0x000000027f027209 */ /* 0x000fee0007810000 */
[----:B------:R-:W3:Y:S01]  /*15700*/  SHFL.BFLY PT, R150, R149, 0x2, 0x1f ;  /* 0x0c401f0095967f89 */ /* 0x000ee200000e0000 */
[----:B--2---:R-:W-:Y:S07]  /*15710*/  FMNMX.FTZ R151, R151, R3, !PT ;  /* 0x0000000397977209 */ /* 0x004fee0007810000 */
[----:B------:R-:W2:Y:S08]  /*15720*/  SHFL.BFLY PT, R0, R2, 0x2, 0x1f ;  /* 0x0c401f0002007f89 */ /* 0x000eb000000e0000 */
[----:B------:R-:W4:Y:S01]  /*15730*/  SHFL.BFLY PT, R205, R151, 0x1, 0x1f ;  /* 0x0c201f0097cd7f89 */ /* 0x000f2200000e0000 */
[----:B-1----:R-:W-:Y:S04]  /*15740*/  FMNMX.FTZ R152, R152, R204, !PT ;  /* 0x000000cc98987209 */ /* 0x002fe80007810000 */
[----:B------:R-:W-:Y:S02]  /*15750*/  FSETP.NEU.FTZ.AND P2, PT, R152, -INF , PT ;  /* 0xff8000009800780b */ /* 0x000fe40003f5d000 */
[----:B---3--:R-:W-:Y:S05]  /*15760*/  FMNMX.FTZ R150, R149, R150, !PT ;  /* 0x0000009695967209 */ /* 0x008fea0007810000 */
[----:B------:R-:W1:Y:S01]  /*15770*/  SHFL.BFLY PT, R204, R150, 0x1, 0x1f ;  /* 0x0c201f0096cc7f89 */ /* 0x000e6200000e0000 */
[----:B--2---:R-:W-:Y:S01]  /*15780*/  FMNMX.FTZ R2, R2, R0, !PT ;  /* 0x0000000002027209 */ /* 0x004fe20007810000 */
[----:B------:R-:W-:Y:S04]  /*15790*/  FADD.FTZ R0, -R152, R148 ;  /* 0x0000009498007221 */ /* 0x000fe80000010100 */
[----:B------:R-:W-:Y:S02]  /*157a0*/  FMUL.FTZ R0, R0, c[0x0][0x23c] ;  /* 0x00008f0000007a20 */ /* 0x000fe40000410000 */
[----:B------:R-:W2:Y:S01]  /*157b0*/  SHFL.BFLY PT, R3, R2, 0x1, 0x1f ;  /* 0x0c201f0002037f89 */ /* 0x000ea200000e0000 */
[----:B----4-:R-:W-:Y:S01]  /*157c0*/  FMNMX.FTZ R151, R151, R205, !PT ;  /* 0x000000cd97977209 */ /* 0x010fe20007810000 */
[----:B------:R-:W3:Y:S01]  /*157d0*/  MUFU.EX2 R149, R0 ;  /* 0x0000000000957308 */ /* 0x000ee20000000800 */
[----:B-1----:R-:W-:Y:S05]  /*157e0*/  FMNMX.FTZ R150, R150, R204, !PT ;  /* 0x000000cc96967209 */ /* 0x002fea0007810000 */
[----:B------:R-:W-:Y:S01]  /*157f0*/  LDSM.16.MT88.4 R204, [R236+0x8000] ;  /* 0x00800000eccc783b */ /* 0x000fe20000004200 */
[----:B------:R-:W-:Y:S01]  /*15800*/  FMUL.FTZ R208, R150, c[0x0][0x23c] ;  /* 0x00008f0096d07a20 */ /* 0x000fe20000410000 */
[----:B--2---:R-:W-:Y:S01]  /*15810*/  FMNMX.FTZ R3, R2, R3, !PT ;  /* 0x0000000302037209 */ /* 0x004fe20007810000 */
[C---:B---3--:R-:W-:Y:S02]  /*15820*/  FMUL.FTZ R136, R149.reuse, R136 ;  /* 0x0000008895887220 */ /* 0x048fe40000410000 */
[C---:B------:R-:W-:Y:S02]  /*15830*/  FMUL.FTZ R137, R149.reuse, R137 ;  /* 0x0000008995897220 */ /* 0x040fe40000410000 */
[C---:B------:R-:W-:Y:S02]  /*15840*/  FMUL.FTZ R144, R149.reuse, R144 ;  /* 0x0000009095907220 */ /* 0x040fe40000410000 */
[----:B------:R-:W-:Y:S02]  /*15850*/  FMUL.FTZ R145, R149, R145 ;  /* 0x0000009195917220 */ /* 0x000fe40000410000 */
[----:B------:R-:W-:Y:S02]  /*15860*/  FADD.FTZ R0, -R151, R153 ;  /* 0x0000009997007221 */ /* 0x000fe40000010100 */
[----:B------:R-:W-:Y:S02]  /*15870*/  FMUL.FTZ R153, R152, c[0x0][0x23c] ;  /* 0x00008f0098997a20 */ /* 0x000fe40000410000 */
[----:B------:R-:W-:Y:S03]  /*15880*/  FMUL.FTZ R0, R0, c[0x0][0x23c] ;  /* 0x00008f0000007a20 */ /* 0x000fe60000410000 */
[----:B------:R-:W-:Y:S01]  /*15890*/  FSEL R153, R153, RZ, P2 ;  /* 0x000000ff99997208 */ /* 0x000fe20001000000 */
[----:B------:R-:W1:Y:S01]  /*158a0*/  MUFU.EX2 R148, R0 ;  /* 0x0000000000947308 */ /* 0x000e620000000800 */
        /* <DEDUP_REMOVED lines=13> */
[C---:B-1----:R-:W-:Y:S02]  /*15980*/  FMUL.FTZ R138, R148.reuse, R138 ;  /* 0x0000008a948a7220 */ /* 0x042fe40000410000 */
[C---:B------:R-:W-:Y:S02]  /*15990*/  FMUL.FTZ R139, R148.reuse, R139 ;  /* 0x0000008b948b7220 */ /* 0x040fe40000410000 */
[C---:B------:R-:W-:Y:S01]  /*159a0*/  FMUL.FTZ R146, R148.reuse, R146 ;  /* 0x0000009294927220 */ /* 0x040fe20000410000 */
[----:B------:R-:W-:Y:S01]  /*159b0*/  MUFU.EX2 R216, R48 ;  /* 0x0000003000d87308 */ /* 0x000fe20000000800 */
[----:B------:R-:W-:Y:S02]  /*159c0*/  FMUL.FTZ R147, R148, R147 ;  /* 0x0000009394937220 */ /* 0x000fe40000410000 */
[--C-:B------:R-:W-:Y:S02]  /*159d0*/  FFMA.FTZ R16, R16, c[0x0][0x23c], -R153.reuse ;  /* 0x00008f0010107a23 */ /* 0x100fe40000010899 */
[--C-:B------:R-:W-:Y:S02]  /*159e0*/  FFMA.FTZ R17, R17, c[0x0][0x23c], -R153.reuse ;  /* 0x00008f0011117a23 */ /* 0x100fe40000010899 */
[--C-:B------:R-:W-:Y:S02]  /*159f0*/  FFMA.FTZ R33, R33, c[0x0][0x23c], -R153.reuse ;  /* 0x00008f0021217a23 */ /* 0x100fe40000010899 */
[--C-:B------:R-:W-:Y:S01]  /*15a00*/  FFMA.FTZ R49, R49, c[0x0][0x23c], -R153.reuse ;  /* 0x00008f0031317a23 */ /* 0x100fe20000010899 */
[----:B------:R-:W-:Y:S01]  /*15a10*/  MUFU.EX2 R246, R16 ;  /* 0x0000001000f67308 */ /* 0x000fe20000000800 */
[--C-:B------:R-:W-:Y:S02]  /*15a20*/  FFMA.FTZ R32, R32, c[0x0][0x23c], -R153.reuse ;  /* 0x00008f0020207a23 */ /* 0x100fe40000010899 */
[--C-:B------:R-:W-:Y:S02]  /*15a30*/  FFMA.FTZ R36, R36, c[0x0][0x23c], -R153.reuse ;  /* 0x00008f0024247a23 */ /* 0x100fe40000010899 */
[--C-:B------:R-:W-:Y:S02]  /*15a40*/  FFMA.FTZ R37, R37, c[0x0][0x23c], -R153.reuse ;  /* 0x00008f0025257a23 */ /* 0x100fe40000010899 */
[C---:B------:R-:W-:Y:S02]  /*15a50*/  FADD.FTZ R0, -R3.reuse, R154 ;  /* 0x0000009a03007221 */ /* 0x040fe40000010100 */
[----:B------:R-:W-:Y:S01]  /*15a60*/  FMUL.FTZ R154, R3, c[0x0][0x23c] ;  /* 0x00008f00039a7a20 */ /* 0x000fe20000410000 */
[----:B------:R-:W-:Y:S01]  /*15a70*/  MUFU.EX2 R250, R17 ;  /* 0x0000001100fa7308 */ /* 0x000fe20000000800 */
[----:B------:R-:W-:Y:S02]  /*15a80*/  FMUL.FTZ R0, R0, c[0x0][0x23c] ;  /* 0x00008f0000007a20 */ /* 0x000fe40000410000 */
[--C-:B------:R-:W-:Y:S02]  /*15a90*/  FFMA.FTZ R4, R4, c[0x0][0x23c], -R153.reuse ;  /* 0x00008f0004047a23 */ /* 0x100fe40000010899 */
[--C-:B------:R-:W-:Y:S02]  /*15aa0*/  FFMA.FTZ R5, R5, c[0x0][0x23c], -R153.reuse ;  /* 0x00008f0005057a23 */ /* 0x100fe40000010899 */
[--C-:B------:R-:W-:Y:S02]  /*15ab0*/  FFMA.FTZ R80, R80, c[0x0][0x23c], -R153.reuse ;  /* 0x00008f0050507a23 */ /* 0x100fe40000010899 */
[--C-:B------:R-:W-:Y:S01]  /*15ac0*/  FFMA.FTZ R84, R84, c[0x0][0x23c], -R153.reuse ;  /* 0x00008f0054547a23 */ /* 0x100fe20000010899 */
[----:B------:R-:W1:Y:S01]  /*15ad0*/  MUFU.EX2 R2, R0 ;  /* 0x0000000000027308 */ /* 0x000e620000000800 */
        /* <DEDUP_REMOVED lines=11> */
[----:B------:R3:W4:Y:S01]  /*15b90*/  MUFU.EX2 R215, R5 ;  /* 0x0000000500d77308 */ /* 0x0007220000000800 */
[----:B------:R-:W-:Y:S02]  /*15ba0*/  FFMA.FTZ R153, R129, c[0x0][0x23c], -R153 ;  /* 0x00008f0081997a23 */ /* 0x000fe40000010899 */
[C---:B-1----:R-:W-:Y:S02]  /*15bb0*/  FMUL.FTZ R134, R2.reuse, R134 ;  /* 0x0000008602867220 */ /* 0x042fe40000410000 */
[C---:B------:R-:W-:Y:S02]  /*15bc0*/  FMUL.FTZ R135, R2.reuse, R135 ;  /* 0x0000008702877220 */ /* 0x040fe40000410000 */
[C---:B------:R-:W-:Y:S03]  /*15bd0*/  FMUL.FTZ R142, R2.reuse, R142 ;  /* 0x0000008e028e7220 */ /* 0x040fe60000410000 */
[----:B------:R-:W-:Y:S01]  /*15be0*/  MUFU.EX2 R16, R33 ;  /* 0x0000002100107308 */ /* 0x000fe20000000800 */
[----:B------:R-:W-:Y:S02]  /*15bf0*/  FMUL.FTZ R143, R2, R143 ;  /* 0x0000008f028f7220 */ /* 0x000fe40000410000 */
[----:B------:R-:W-:Y:S02]  /*15c00*/  FADD.FTZ R0, -R150, R155 ;  /* 0x0000009b96007221 */ /* 0x000fe40000010100 */
[----:B------:R-:W-:Y:S02]  /*15c10*/  FMUL.FTZ R155, R151, c[0x0][0x23c] ;  /* 0x00008f00979b7a20 */ /* 0x000fe40000410000 */
[----:B------:R-:W-:Y:S02]  /*15c20*/  FMUL.FTZ R0, R0, c[0x0][0x23c] ;  /* 0x00008f0000007a20 */ /* 0x000fe40000410000 */
[----:B--2---:R-:W-:Y:S01]  /*15c30*/  FMUL.FTZ R4, R149, R160 ;  /* 0x000000a095047220 */ /* 0x004fe20000410000 */
[----:B------:R-:W-:Y:S01]  /*15c40*/  MUFU.EX2 R251, R32 ;  /* 0x0000002000fb7308 */ /* 0x000fe20000000800 */
[----:B------:R-:W-:Y:S02]  /*15c50*/  FSEL R155, R155, RZ, P2 ;  /* 0x000000ff9b9b7208 */ /* 0x000fe40001000000 */
[----:B------:R-:W-:Y:S01]  /*15c60*/  FSETP.NEU.FTZ.AND P2, PT, R3, -INF , PT ;  /* 0xff8000000300780b */ /* 0x000fe20003f5d000 */
[----:B---3--:R-:W-:Y:S01]  /*15c70*/  FMUL.FTZ R5, R149, R161 ;  /* 0x000000a195057220 */ /* 0x008fe20000410000 */
[----:B----4-:R-:W-:Y:S01]  /*15c80*/  F2FP.PACK_AB R160, R215, R213 ;  /* 0x000000d5d7a0723e */ /* 0x010fe200000000ff */
[--C-:B------:R-:W-:Y:S01]  /*15c90*/  FFMA.FTZ R22, R22, c[0x0][0x23c], -R155.reuse ;  /* 0x00008f0016167a23 */ /* 0x100fe2000001089b */
[----:B------:R-:W-:Y:S01]  /*15ca0*/  FSEL R154, R154, RZ, P2 ;  /* 0x000000ff9a9a7208 */ /* 0x000fe20001000000 */
[--C-:B------:R-:W-:Y:S01]  /*15cb0*/  FFMA.FTZ R23, R23, c[0x0][0x23c], -R155.reuse ;  /* 0x00008f0017177a23 */ /* 0x100fe2000001089b */
[----:B------:R-:W-:Y:S01]  /*15cc0*/  FSETP.NEU.FTZ.AND P2, PT, R150, -INF , PT ;  /* 0xff8000009600780b */ /* 0x000fe20003f5d000 */
[----:B------:R-:W-:Y:S01]  /*15cd0*/  MUFU.EX2 R228, R22 ;  /* 0x0000001600e47308 */ /* 0x000fe20000000800 */
[--C-:B------:R-:W-:Y:S02]  /*15ce0*/  FFMA.FTZ R54, R54, c[0x0][0x23c], -R155.reuse ;  /* 0x00008f0036367a23 */ /* 0x100fe4000001089b */
[--C-:B------:R-:W-:Y:S01]  /*15cf0*/  FFMA.FTZ R55, R55, c[0x0][0x23c], -R155.reuse ;  /* 0x00008f0037377a23 */ /* 0x100fe2000001089b */
[----:B------:R-:W-:Y:S01]  /*15d00*/  FSEL R208, R208, RZ, P2 ;  /* 0x000000ffd0d07208 */ /* 0x000fe20001000000 */
[--C-:B------:R-:W-:Y:S02]  /*15d10*/  FFMA.FTZ R66, R66, c[0x0][0x23c], -R155.reuse ;  /* 0x00008f0042427a23 */ /* 0x100fe4000001089b */
[--C-:B------:R-:W-:Y:S02]  /*15d20*/  FFMA.FTZ R67, R67, c[0x0][0x23c], -R155.reuse ;  /* 0x00008f0043437a23 */ /* 0x100fe4000001089b */
[--C-:B------:R-:W-:Y:S01]  /*15d30*/  FFMA.FTZ R58, R58, c[0x0][0x23c], -R154.reuse ;  /* 0x00008f003a3a7a23 */ /* 0x100fe2000001089a */
[----:B------:R1:W-:Y:S01]  /*15d40*/  MUFU.EX2 R247, R23 ;  /* 0x0000001700f77308 */ /* 0x0003e20000000800 */
[----:B------:R-:W-:Y:S02]  /*15d50*/  FFMA.FTZ R59, R59, c[0x0][0x23c], -R154 ;  /* 0x00008f003b3b7a23 */ /* 0x000fe4000001089a */
[--C-:B------:R-:W-:Y:S02]  /*15d60*/  FFMA.FTZ R56, R56, c[0x0][0x23c], -R208.reuse ;  /* 0x00008f0038387a23 */ /* 0x100fe400000108d0 */
[----:B------:R-:W-:Y:S02]  /*15d70*/  FFMA.FTZ R57, R57, c[0x0][0x23c], -R208 ;  /* 0x00008f0039397a23 */ /* 0x000fe400000108d0 */
[--C-:B------:R-:W-:Y:S02]  /*15d80*/  FFMA.FTZ R70, R70, c[0x0][0x23c], -R155.reuse ;  /* 0x00008f0046467a23 */ /* 0x100fe4000001089b */
[--C-:B------:R-:W-:Y:S01]  /*15d90*/  FFMA.FTZ R71, R71, c[0x0][0x23c], -R155.reuse ;  /* 0x00008f0047477a23 */ /* 0x100fe2000001089b */
[----:B------:R-:W2:Y:S01]  /*15da0*/  MUFU.EX2 R0, R0 ;  /* 0x0000000000007308 */ /* 0x000ea20000000800 */
[--C-:B------:R-:W-:Y:S02]  /*15db0*/  FFMA.FTZ R74, R74, c[0x0][0x23c], -R154.reuse ;  /* 0x00008f004a4a7a23 */ /* 0x100fe4000001089a */
[----:B------:R-:W-:Y:S02]  /*15dc0*/  FFMA.FTZ R75, R75, c[0x0][0x23c], -R154 ;  /* 0x00008f004b4b7a23 */ /* 0x000fe4000001089a */
[--C-:B------:R-:W-:Y:S02]  /*15dd0*/  FFMA.FTZ R72, R72, c[0x0][0x23c], -R208.reuse ;  /* 0x00008f0048487a23 */ /* 0x100fe400000108d0 */
[----:B------:R-:W-:Y:S02]  /*15de0*/  FFMA.FTZ R73, R73, c[0x0][0x23c], -R208 ;  /* 0x00008f0049497a23 */ /* 0x000fe400000108d0 */
[--C-:B------:R-:W-:Y:S01]  /*15df0*/  FFMA.FTZ R18, R18, c[0x0][0x23c], -R155.reuse ;  /* 0x00008f0012127a23 */ /* 0x100fe2000001089b */
[----:B------:R-:W-:Y:S01]  /*15e00*/  MUFU.EX2 R223, R36 ;  /* 0x0000002400df7308 */ /* 0x000fe20000000800 */
[--C-:B------:R-:W-:Y:S02]  /*15e10*/  FFMA.FTZ R19, R19, c[0x0][0x23c], -R155.reuse ;  /* 0x00008f0013137a23 */ /* 0x100fe4000001089b */
[--C-:B------:R-:W-:Y:S01]  /*15e20*/  FFMA.FTZ R14, R14, c[0x0][0x23c], -R154.reuse ;  /* 0x00008f000e0e7a23 */ /* 0x100fe2000001089a */
[----:B-1----:R-:W1:Y:S01]  /*15e30*/  LDSM.16.MT88.4 R20, [R233+0x8000] ;  /* 0x00800000e914783b */ /* 0x002e620000004200 */
[----:B------:R-:W-:Y:S02]  /*15e40*/  FFMA.FTZ R15, R15, c[0x0][0x23c], -R154 ;  /* 0x00008f000f0f7a23 */ /* 0x000fe4000001089a */
[--C-:B------:R-:W-:Y:S02]  /*15e50*/  FFMA.FTZ R12, R12, c[0x0][0x23c], -R208.reuse ;  /* 0x00008f000c0c7a23 */ /* 0x100fe400000108d0 */
[----:B------:R-:W-:Y:S01]  /*15e60*/  FFMA.FTZ R13, R13, c[0x0][0x23c], -R208 ;  /* 0x00008f000d0d7a23 */ /* 0x000fe200000108d0 */
[----:B------:R3:W-:Y:S01]  /*15e70*/  MUFU.EX2 R230, R18 ;  /* 0x0000001200e67308 */ /* 0x0007e20000000800 */
[--C-:B------:R-:W-:Y:S02]  /*15e80*/  FFMA.FTZ R31, R31, c[0x0][0x23c], -R154.reuse ;  /* 0x00008f001f1f7a23 */ /* 0x100fe4000001089a */
[--C-:B------:R-:W-:Y:S02]  /*15e90*/  FFMA.FTZ R6, R6, c[0x0][0x23c], -R155.reuse ;  /* 0x00008f0006067a23 */ /* 0x100fe4000001089b */
[--C-:B------:R-:W-:Y:S02]  /*15ea0*/  FFMA.FTZ R7, R7, c[0x0][0x23c], -R155.reuse ;  /* 0x00008f0007077a23 */ /* 0x100fe4000001089b */
[----:B------:R-:W-:Y:S02]  /*15eb0*/  FMUL.FTZ R32, R149, R184 ;  /* 0x000000b895207220 */ /* 0x000fe40000410000 */
[C---:B--2---:R-:W-:Y:S01]  /*15ec0*/  FMUL.FTZ R132, R0.reuse, R132 ;  /* 0x0000008400847220 */ /* 0x044fe20000410000 */
[----:B------:R-:W2:Y:S01]  /*15ed0*/  MUFU.EX2 R217, R31 ;  /* 0x0000001f00d97308 */ /* 0x000ea20000000800 */
[C---:B------:R-:W-:Y:S02]  /*15ee0*/  FMUL.FTZ R133, R0.reuse, R133 ;  /* 0x0000008500857220 */ /* 0x040fe40000410000 */
[C---:B------:R-:W-:Y:S02]  /*15ef0*/  FMUL.FTZ R140, R0.reuse, R140 ;  /* 0x0000008c008c7220 */ /* 0x040fe40000410000 */
[----:B------:R-:W-:Y:S02]  /*15f00*/  FMUL.FTZ R141, R0, R141 ;  /* 0x0000008d008d7220 */ /* 0x000fe40000410000 */
[--C-:B------:R-:W-:Y:S02]  /*15f10*/  FFMA.FTZ R62, R62, c[0x0][0x23c], -R154.reuse ;  /* 0x00008f003e3e7a23 */ /* 0x100fe4000001089a */
[----:B------:R-:W-:Y:S01]  /*15f20*/  FFMA.FTZ R63, R63, c[0x0][0x23c], -R154 ;  /* 0x00008f003f3f7a23 */ /* 0x000fe2000001089a */
[----:B------:R4:W-:Y:S01]  /*15f30*/  MUFU.EX2 R212, R6 ;  /* 0x0000000600d47308 */ /* 0x0009e20000000800 */
[--C-:B------:R-:W-:Y:S02]  /*15f40*/  FFMA.FTZ R60, R60, c[0x0][0x23c], -R208.reuse ;  /* 0x00008f003c3c7a23 */ /* 0x100fe400000108d0 */
[--C-:B------:R-:W-:Y:S02]  /*15f50*/  FFMA.FTZ R61, R61, c[0x0][0x23c], -R208.reuse ;  /* 0x00008f003d3d7a23 */ /* 0x100fe400000108d0 */
[----:B---3--:R-:W-:Y:S02]  /*15f60*/  FMUL.FTZ R18, R148, R170 ;  /* 0x000000aa94127220 */ /* 0x008fe40000410000 */
[--C-:B------:R-:W-:Y:S02]  /*15f70*/  FFMA.FTZ R83, R83, c[0x0][0x23c], -R155.reuse ;  /* 0x00008f0053537a23 */ /* 0x100fe4000001089b */
[--C-:B------:R-:W-:Y:S01]  /*15f80*/  FFMA.FTZ R35, R35, c[0x0][0x23c], -R155.reuse ;  /* 0x00008f0023237a23 */ /* 0x100fe2000001089b */
[----:B------:R3:W5:Y:S01]  /*15f90*/  MUFU.EX2 R214, R7 ;  /* 0x0000000700d67308 */ /* 0x0007620000000800 */
[--C-:B------:R-:W-:Y:S02]  /*15fa0*/  FFMA.FTZ R34, R34, c[0x0][0x23c], -R155.reuse ;  /* 0x00008f0022227a23 */ /* 0x100fe4000001089b */
[--C-:B------:R-:W-:Y:S01]  /*15fb0*/  FFMA.FTZ R24, R24, c[0x0][0x23c], -R208.reuse ;  /* 0x00008f0018187a23 */ /* 0x100fe200000108d0 */
[----:B--2---:R-:W-:Y:S01]  /*15fc0*/  MOV R48, R217 ;  /* 0x000000d900307202 */ /* 0x004fe20000000f00 */
[----:B------:R-:W-:Y:S02]  /*15fd0*/  FMUL.FTZ R31, R2, R183 ;  /* 0x000000b7021f7220 */ /* 0x000fe40000410000 */
[----:B------:R-:W-:Y:S02]  /*15fe0*/  FFMA.FTZ R29, R29, c[0x0][0x23c], -R208 ;  /* 0x00008f001d1d7a23 */ /* 0x000fe400000108d0 */
[--C-:B------:R-:W-:Y:S01]  /*15ff0*/  FFMA.FTZ R30, R30, c[0x0][0x23c], -R154.reuse ;  /* 0x00008f001e1e7a23 */ /* 0x100fe2000001089a */
[----:B------:R-:W2:Y:S01]  /*16000*/  MUFU.EX2 R248, R19 ;  /* 0x0000001300f87308 */ /* 0x000ea20000000800 */
[--C-:B------:R-:W-:Y:S02]  /*16010*/  FFMA.FTZ R10, R10, c[0x0][0x23c], -R154.reuse ;  /* 0x00008f000a0a7a23 */ /* 0x100fe4000001089a */
[----:B------:R-:W-:Y:S02]  /*16020*/  FFMA.FTZ R11, R11, c[0x0][0x23c], -R154 ;  /* 0x00008f000b0b7a23 */ /* 0x000fe4000001089a */
[--C-:B------:R-:W-:Y:S02]  /*16030*/  FFMA.FTZ R8, R8, c[0x0][0x23c], -R208.reuse ;  /* 0x00008f0008087a23 */ /* 0x100fe400000108d0 */
[--C-:B------:R-:W-:Y:S02]  /*16040*/  FFMA.FTZ R9, R9, c[0x0][0x23c], -R208.reuse ;  /* 0x00008f0009097a23 */ /* 0x100fe400000108d0 */
[----:B----4-:R-:W-:Y:S01]  /*16050*/  FMUL.FTZ R6, R148, R162 ;  /* 0x000000a294067220 */ /* 0x010fe20000410000 */
[----:B------:R4:W-:Y:S01]  /*16060*/  MUFU.EX2 R210, R10 ;  /* 0x0000000a00d27308 */ /* 0x0009e20000000800 */
[----:B------:R-:W-:Y:S01]  /*16070*/  F2FP.PACK_AB R162, R250, R246 ;  /* 0x000000f6faa2723e */ /* 0x000fe200000000ff */
[----:B------:R-:W-:Y:S02]  /*16080*/  FFMA.FTZ R28, R28, c[0x0][0x23c], -R208 ;  /* 0x00008f001c1c7a23 */ /* 0x000fe400000108d0 */
[----:B---3--:R-:W-:Y:S01]  /*16090*/  FMUL.FTZ R7, R148, R163 ;  /* 0x000000a394077220 */ /* 0x008fe20000410000 */
[----:B-----5:R-:W-:Y:S01]  /*160a0*/  F2FP.PACK_AB R161, R214, R212 ;  /* 0x000000d4d6a1723e */ /* 0x020fe200000000ff */
[--C-:B------:R-:W-:Y:S02]  /*160b0*/  FFMA.FTZ R38, R38, c[0x0][0x23c], -R155.reuse ;  /* 0x00008f0026267a23 */ /* 0x100fe4000001089b */
[--C-:B------:R-:W-:Y:S02]  /*160c0*/  FFMA.FTZ R39, R39, c[0x0][0x23c], -R155.reuse ;  /* 0x00008f0027277a23 */ /* 0x100fe4000001089b */
[----:B------:R3:W-:Y:S01]  /*160d0*/  MUFU.EX2 R211, R11 ;  /* 0x0000000b00d37308 */ /* 0x0007e20000000800 */
[--C-:B------:R-:W-:Y:S02]  /*160e0*/  FFMA.FTZ R50, R50, c[0x0][0x23c], -R155.reuse ;  /* 0x00008f0032327a23 */ /* 0x100fe4000001089b */
[--C-:B------:R-:W-:Y:S01]  /*160f0*/  FFMA.FTZ R51, R51, c[0x0][0x23c], -R155.reuse ;  /* 0x00008f0033337a23 */ /* 0x100fe2000001089b */
[----:B--2---:R-:W-:Y:S01]  /*16100*/  F2FP.PACK_AB R163, R248, R230 ;  /* 0x000000e6f8a3723e */ /* 0x004fe200000000ff */
[----:B------:R-:W-:Y:S02]  /*16110*/  FMUL.FTZ R19, R148, R171 ;  /* 0x000000ab94137220 */ /* 0x000fe40000410000 */
[--C-:B------:R-:W-:Y:S02]  /*16120*/  FFMA.FTZ R42, R42, c[0x0][0x23c], -R154.reuse ;  /* 0x00008f002a2a7a23 */ /* 0x100fe4000001089a */
[----:B------:R-:W-:Y:S01]  /*16130*/  FFMA.FTZ R43, R43, c[0x0][0x23c], -R154 ;  /* 0x00008f002b2b7a23 */ /* 0x000fe2000001089a */
[----:B------:R2:W-:Y:S01]  /*16140*/  MUFU.EX2 R226, R14 ;  /* 0x0000000e00e27308 */ /* 0x0005e20000000800 */
[-C--:B-1----:R-:W-:Y:S05]  /*16150*/  HMMA.16816.F32 R4, R160, R20.reuse, R4 ;  /* 0x00000014a004723c */ /* 0x082fea0000001804 */
[----:B----4-:R-:W-:Y:S02]  /*16160*/  FMUL.FTZ R10, R2, R158 ;  /* 0x0000009e020a7220 */ /* 0x010fe40000410000 */
[--C-:B------:R-:W-:Y:S02]  /*16170*/  FFMA.FTZ R40, R40, c[0x0][0x23c], -R208.reuse ;  /* 0x00008f0028287a23 */ /* 0x100fe400000108d0 */
[----:B------:R-:W1:Y:S03]  /*16180*/  MUFU.EX2 R229, R15 ;  /* 0x0000000f00e57308 */ /* 0x000e660000000800 */
[----:B------:R-:W-:Y:S02]  /*16190*/  FFMA.FTZ R41, R41, c[0x0][0x23c], -R208 ;  /* 0x00008f0029297a23 */ /* 0x000fe400000108d0 */
[----:B---3--:R-:W-:Y:S02]  /*161a0*/  FMUL.FTZ R11, R2, R159 ;  /* 0x0000009f020b7220 */ /* 0x008fe40000410000 */
[--C-:B------:R-:W-:Y:S02]  /*161b0*/  FFMA.FTZ R46, R46, c[0x0][0x23c], -R154.reuse ;  /* 0x00008f002e2e7a23 */ /* 0x100fe4000001089a */
[----:B------:R-:W-:Y:S01]  /*161c0*/  FFMA.FTZ R47, R47, c[0x0][0x23c], -R154 ;  /* 0x00008f002f2f7a23 */ /* 0x000fe2000001089a */
[----:B------:R3:W-:Y:S01]  /*161d0*/  MUFU.EX2 R209, R8 ;  /* 0x0000000800d17308 */ /* 0x0007e20000000800 */
[--C-:B------:R-:W-:Y:S02]  /*161e0*/  FFMA.FTZ R44, R44, c[0x0][0x23c], -R208.reuse ;  /* 0x00008f002c2c7a23 */ /* 0x100fe400000108d0 */
[--C-:B------:R-:W-:Y:S02]  /*161f0*/  FFMA.FTZ R77, R77, c[0x0][0x23c], -R208.reuse ;  /* 0x00008f004d4d7a23 */ /* 0x100fe400000108d0 */
[----:B--2---:R-:W-:Y:S02]  /*16200*/  FMUL.FTZ R14, R2, R166 ;  /* 0x000000a6020e7220 */ /* 0x004fe40000410000 */
[----:B------:R-:W-:Y:S02]  /*16210*/  FFMA.FTZ R25, R25, c[0x0][0x23c], -R208 ;  /* 0x00008f0019197a23 */ /* 0x000fe400000108d0 */
[--C-:B------:R-:W-:Y:S01]  /*16220*/  FFMA.FTZ R26, R26, c[0x0][0x23c], -R154.reuse ;  /* 0x00008f001a1a7a23 */ /* 0x100fe2000001089a */
[----:B------:R-:W2:Y:S01]  /*16230*/  MUFU.EX2 R222, R9 ;  /* 0x0000000900de7308 */ /* 0x000ea20000000800 */
[--C-:B------:R-:W-:Y:S02]  /*16240*/  FFMA.FTZ R27, R27, c[0x0][0x23c], -R154.reuse ;  /* 0x00008f001b1b7a23 */ /* 0x100fe4000001089a */
[--C-:B------:R-:W-:Y:S01]  /*16250*/  FFMA.FTZ R82, R82, c[0x0][0x23c], -R155.reuse ;  /* 0x00008f0052527a23 */ /* 0x100fe2000001089b */
[----:B-1----:R-:W-:Y:S01]  /*16260*/  F2FP.PACK_AB R159, R229, R226 ;  /* 0x000000e2e59f723e */ /* 0x002fe200000000ff */
[----:B------:R-:W-:Y:S02]  /*16270*/  FMUL.FTZ R15, R2, R167 ;  /* 0x000000a7020f7220 */ /* 0x000fe40000410000 */
[--C-:B------:R-:W-:Y:S02]  /*16280*/  FFMA.FTZ R78, R78, c[0x0][0x23c], -R154.reuse ;  /* 0x00008f004e4e7a23 */ /* 0x100fe4000001089a */
[----:B------:R-:W-:Y:S01]  /*16290*/  FFMA.FTZ R79, R79, c[0x0][0x23c], -R154 ;  /* 0x00008f004f4f7a23 */ /* 0x000fe2000001089a */
[----:B------:R1:W-:Y:S01]  /*162a0*/  MUFU.EX2 R227, R12 ;  /* 0x0000000c00e37308 */ /* 0x0003e20000000800 */
[----:B------:R-:W-:Y:S02]  /*162b0*/  FFMA.FTZ R76, R76, c[0x0][0x23c], -R208 ;  /* 0x00008f004c4c7a23 */ /* 0x000fe400000108d0 */
[--C-:B------:R-:W-:Y:S02]  /*162c0*/  FFMA.FTZ R86, R86, c[0x0][0x23c], -R155.reuse ;  /* 0x00008f0056567a23 */ /* 0x100fe4000001089b */
[----:B---3--:R-:W-:Y:S02]  /*162d0*/  FMUL.FTZ R8, R0, R156 ;  /* 0x0000009c00087220 */ /* 0x008fe40000410000 */
[--C-:B------:R-:W-:Y:S02]  /*162e0*/  FFMA.FTZ R87, R87, c[0x0][0x23c], -R155.reuse ;  /* 0x00008f0057577a23 */ /* 0x100fe4000001089b */
[--C-:B------:R-:W-:Y:S01]  /*162f0*/  FFMA.FTZ R98, R98, c[0x0][0x23c], -R155.reuse ;  /* 0x00008f0062627a23 */ /* 0x100fe2000001089b */
[----:B------:R-:W3:Y:S01]  /*16300*/  MUFU.EX2 R231, R13 ;  /* 0x0000000d00e77308 */ /* 0x000ee20000000800 */
[--C-:B------:R-:W-:Y:S02]  /*16310*/  FFMA.FTZ R99, R99, c[0x0][0x23c], -R155.reuse ;  /* 0x00008f0063637a23 */ /* 0x100fe4000001089b */
[--C-:B------:R-:W-:Y:S01]  /*16320*/  FFMA.FTZ R90, R90, c[0x0][0x23c], -R154.reuse ;  /* 0x00008f005a5a7a23 */ /* 0x100fe2000001089a */
[----:B--2---:R-:W-:Y:S01]  /*16330*/  F2FP.PACK_AB R156, R222, R209 ;  /* 0x000000d1de9c723e */ /* 0x004fe200000000ff */
[----:B------:R-:W-:Y:S01]  /*16340*/  FMUL.FTZ R9, R0, R157 ;  /* 0x0000009d00097220 */ /* 0x000fe20000410000 */
[----:B------:R-:W-:Y:S01]  /*16350*/  F2FP.PACK_AB R157, R211, R210 ;  /* 0x000000d2d39d723e */ /* 0x000fe200000000ff */
[--C-:B------:R-:W-:Y:S02]  /*16360*/  FFMA.FTZ R91, R91, c[0x0][0x23c], -R154.reuse ;  /* 0x00008f005b5b7a23 */ /* 0x100fe4000001089a */
[--C-:B------:R-:W-:Y:S01]  /*16370*/  FFMA.FTZ R94, R94, c[0x0][0x23c], -R154.reuse ;  /* 0x00008f005e5e7a23 */ /* 0x100fe2000001089a */
[----:B------:R-:W2:Y:S01]  /*16380*/  MUFU.EX2 R17, R35 ;  /* 0x0000002300117308 */ /* 0x000ea20000000800 */
[----:B------:R-:W-:Y:S02]  /*16390*/  FFMA.FTZ R95, R95, c[0x0][0x23c], -R154 ;  /* 0x00008f005f5f7a23 */ /* 0x000fe4000001089a */
[--C-:B------:R-:W-:Y:S02]  /*163a0*/  FFMA.FTZ R88, R88, c[0x0][0x23c], -R208.reuse ;  /* 0x00008f0058587a23 */ /* 0x100fe400000108d0 */
[----:B-1----:R-:W-:Y:S02]  /*163b0*/  FMUL.FTZ R12, R0, R164 ;  /* 0x000000a4000c7220 */ /* 0x002fe40000410000 */
[--C-:B------:R-:W-:Y:S02]  /*163c0*/  FFMA.FTZ R89, R89, c[0x0][0x23c], -R208.reuse ;  /* 0x00008f0059597a23 */ /* 0x100fe400000108d0 */
[--C-:B------:R-:W-:Y:S01]  /*163d0*/  FFMA.FTZ R92, R92, c[0x0][0x23c], -R208.reuse ;  /* 0x00008f005c5c7a23 */ /* 0x100fe200000108d0 */
[----:B------:R1:W-:Y:S01]  /*163e0*/  MUFU.EX2 R217, R49 ;  /* 0x0000003100d97308 */ /* 0x0003e20000000800 */
[----:B------:R-:W-:Y:S02]  /*163f0*/  FFMA.FTZ R93, R93, c[0x0][0x23c], -R208 ;  /* 0x00008f005d5d7a23 */ /* 0x000fe400000108d0 */
[--C-:B------:R-:W-:Y:S01]  /*16400*/  FFMA.FTZ R102, R102, c[0x0][0x23c], -R155.reuse ;  /* 0x00008f0066667a23 */ /* 0x100fe2000001089b */
[----:B---3--:R-:W-:Y:S01]  /*16410*/  F2FP.PACK_AB R158, R231, R227 ;  /* 0x000000e3e79e723e */ /* 0x008fe200000000ff */
[----:B------:R-:W-:Y:S02]  /*16420*/  FMUL.FTZ R13, R0, R165 ;  /* 0x000000a5000d7220 */ /* 0x000fe40000410000 */
[----:B------:R-:W3:Y:S01]  /*16430*/  LDSM.16.MT88.4 R164, [R234+0x8000] ;  /* 0x00800000eaa4783b */ /* 0x000ee20000004200 */
[--C-:B------:R-:W-:Y:S02]  /*16440*/  FFMA.FTZ R103, R103, c[0x0][0x23c], -R155.reuse ;  /* 0x00008f0067677a23 */ /* 0x100fe4000001089b */
[----:B------:R-:W-:Y:S01]  /*16450*/  MUFU.EX2 R183, R54 ;  /* 0x0000003600b77308 */ /* 0x000fe20000000800 */
[C---:B------:R-:W-:Y:S04]  /*16460*/  HMMA.16816.F32 R8, R156.reuse, R20, R8 ;  /* 0x000000149c08723c */ /* 0x040fe80000001808 */
[--C-:B------:R-:W-:Y:S02]  /*16470*/  FFMA.FTZ R114, R114, c[0x0][0x23c], -R155.reuse ;  /* 0x00008f0072727a23 */ /* 0x100fe4000001089b */
[--C-:B------:R-:W-:Y:S02]  /*16480*/  FFMA.FTZ R115, R115, c[0x0][0x23c], -R155.reuse ;  /* 0x00008f0073737a23 */ /* 0x100fe4000001089b */
[-C--:B------:R-:W-:Y:S01]  /*16490*/  HMMA.16816.F32 R12, R156, R22.reuse, R12 ;  /* 0x000000169c0c723c */ /* 0x080fe2000000180c */
[----:B------:R4:W5:Y:S03]  /*164a0*/  MUFU.EX2 R33, R34 ;  /* 0x0000002200217308 */ /* 0x0009660000000800 */
[C---:B------:R-:W-:Y:S01]  /*164b0*/  FMUL.FTZ R20, R149.reuse, R172 ;  /* 0x000000ac95147220 */ /* 0x040fe20000410000 */
[----:B-1----:R-:W-:Y:S01]  /*164c0*/  MOV R49, R16 ;  /* 0x0000001000317202 */ /* 0x002fe20000000f00 */
[C---:B------:R-:W-:Y:S01]  /*164d0*/  FMUL.FTZ R16, R149.reuse, R168 ;  /* 0x000000a895107220 */ /* 0x040fe20000410000 */
[----:B--2---:R-:W-:Y:S01]  /*164e0*/  MOV R168, R17 ;  /* 0x0000001100a87202 */ /* 0x004fe20000000f00 */
[C---:B------:R-:W-:Y:S03]  /*164f0*/  FMUL.FTZ R17, R149.reuse, R169 ;  /* 0x000000a995117220 */ /* 0x040fe60000410000 */
[----:B------:R1:W2:Y:S01]  /*16500*/  MUFU.EX2 R252, R25 ;  /* 0x0000001900fc7308 */ /* 0x0002a20000000800 */
[----:B------:R-:W-:Y:S02]  /*16510*/  FMUL.FTZ R21, R149, R173 ;  /* 0x000000ad95157220 */ /* 0x000fe40000410000 */
[--C-:B------:R-:W-:Y:S01]  /*16520*/  FFMA.FTZ R106, R106, c[0x0][0x23c], -R154.reuse ;  /* 0x00008f006a6a7a23 */ /* 0x100fe2000001089a */
[C---:B------:R-:W-:Y:S04]  /*16530*/  HMMA.16816.F32 R16, R160.reuse, R22, R16 ;  /* 0x00000016a010723c */ /* 0x040fe80000001810 */
[--C-:B------:R-:W-:Y:S02]  /*16540*/  FFMA.FTZ R107, R107, c[0x0][0x23c], -R154.reuse ;  /* 0x00008f006b6b7a23 */ /* 0x100fe4000001089a */
[----:B------:R3:W-:Y:S01]  /*16550*/  MUFU.EX2 R221, R24 ;  /* 0x0000001800dd7308 */ /* 0x0007e20000000800 */
[C---:B------:R-:W-:Y:S02]  /*16560*/  FMUL.FTZ R22, R148.reuse, R174 ;  /* 0x000000ae94167220 */ /* 0x040fe40000410000 */
[----:B------:R-:W-:Y:S03]  /*16570*/  FMUL.FTZ R23, R148, R175 ;  /* 0x000000af94177220 */ /* 0x000fe60000410000 */
[----:B----4-:R-:W-:Y:S01]  /*16580*/  MOV R34, R251 ;  /* 0x000000fb00227202 */ /* 0x010fe20000000f00 */
[--C-:B------:R-:W-:Y:S01]  /*16590*/  FFMA.FTZ R110, R110, c[0x0][0x23c], -R154.reuse ;  /* 0x00008f006e6e7a23 */ /* 0x100fe2000001089a */
[----:B-----5:R-:W-:Y:S01]  /*165a0*/  MOV R184, R33 ;  /* 0x0000002100b87202 */ /* 0x020fe20000000f00 */
[----:B------:R-:W-:Y:S01]  /*165b0*/  FMUL.FTZ R33, R149, R185 ;  /* 0x000000b995217220 */ /* 0x000fe20000410000 */
[-C--:B------:R-:W-:Y:S01]  /*165c0*/  HMMA.16816.F32 R20, R160, R204.reuse, R20 ;  /* 0x000000cca014723c */ /* 0x080fe20000001814 */
[----:B------:R4:W-:Y:S02]  /*165d0*/  MUFU.EX2 R224, R26 ;  /* 0x0000001a00e07308 */ /* 0x0009e40000000800 */
[----:B------:R-:W-:Y:S01]  /*165e0*/  MOV R185, R34 ;  /* 0x0000002200b97202 */ /* 0x000fe20000000f00 */
[----:B-1----:R-:W-:Y:S01]  /*165f0*/  FMUL.FTZ R25, R0, R177 ;  /* 0x000000b100197220 */ /* 0x002fe20000410000 */
[----:B--2---:R-:W-:Y:S01]  /*16600*/  MOV R36, R252 ;  /* 0x000000fc00247202 */ /* 0x004fe20000000f00 */
[----:B------:R-:W-:Y:S02]  /*16610*/  FMUL.FTZ R34, R148, R186 ;  /* 0x000000ba94227220 */ /* 0x000fe40000410000 */
[----:B------:R-:W-:Y:S03]  /*16620*/  FFMA.FTZ R111, R111, c[0x0][0x23c], -R154 ;  /* 0x00008f006f6f7a23 */ /* 0x000fe6000001089a */
[----:B------:R1:W-:Y:S01]  /*16630*/  MUFU.EX2 R225, R27 ;  /* 0x0000001b00e17308 */ /* 0x0003e20000000800 */
[--C-:B------:R-:W-:Y:S02]  /*16640*/  FFMA.FTZ R104, R104, c[0x0][0x23c], -R208.reuse ;  /* 0x00008f0068687a23 */ /* 0x100fe400000108d0 */
[----:B---3--:R-:W-:Y:S02]  /*16650*/  FMUL.FTZ R24, R0, R176 ;  /* 0x000000b000187220 */ /* 0x008fe40000410000 */
[--C-:B------:R-:W-:Y:S02]  /*16660*/  FFMA.FTZ R105, R105, c[0x0][0x23c], -R208.reuse ;  /* 0x00008f0069697a23 */ /* 0x100fe400000108d0 */
[--C-:B------:R-:W-:Y:S02]  /*16670*/  FFMA.FTZ R108, R108, c[0x0][0x23c], -R208.reuse ;  /* 0x00008f006c6c7a23 */ /* 0x100fe400000108d0 */
[--C-:B------:R-:W-:Y:S01]  /*16680*/  FFMA.FTZ R109, R109, c[0x0][0x23c], -R208.reuse ;  /* 0x00008f006d6d7a23 */ /* 0x100fe200000108d0 */
[----:B------:R-:W-:Y:S01]  /*16690*/  MUFU.EX2 R220, R37 ;  /* 0x0000002500dc7308 */ /* 0x000fe20000000800 */
[--C-:B------:R-:W-:Y:S02]  /*166a0*/  FFMA.FTZ R118, R118, c[0x0][0x23c], -R155.reuse ;  /* 0x00008f0076767a23 */ /* 0x100fe4000001089b */
[--C-:B------:R-:W-:Y:S02]  /*166b0*/  FFMA.FTZ R119, R119, c[0x0][0x23c], -R155.reuse ;  /* 0x00008f0077777a23 */ /* 0x100fe4000001089b */
[----:B----4-:R-:W-:Y:S02]  /*166c0*/  FMUL.FTZ R26, R2, R178 ;  /* 0x000000b2021a7220 */ /* 0x010fe40000410000 */
[--C-:B------:R-:W-:Y:S02]  /*166d0*/  FFMA.FTZ R130, R130, c[0x0][0x23c], -R155.reuse ;  /* 0x00008f0082827a23 */ /* 0x100fe4000001089b */
[----:B------:R-:W-:Y:S01]  /*166e0*/  FFMA.FTZ R155, R131, c[0x0][0x23c], -R155 ;  /* 0x00008f00839b7a23 */ /* 0x000fe2000001089b */
[----:B------:R-:W2:Y:S01]  /*166f0*/  MUFU.EX2 R219, R29 ;  /* 0x0000001d00db7308 */ /* 0x000ea20000000800 */
[--C-:B------:R-:W-:Y:S02]  /*16700*/  FFMA.FTZ R120, R120, c[0x0][0x23c], -R208.reuse ;  /* 0x00008f0078787a23 */ /* 0x100fe400000108d0 */
[--C-:B------:R-:W-:Y:S02]  /*16710*/  FFMA.FTZ R121, R121, c[0x0][0x23c], -R208.reuse ;  /* 0x00008f0079797a23 */ /* 0x100fe400000108d0 */
[----:B-1----:R-:W-:Y:S02]  /*16720*/  FMUL.FTZ R27, R2, R179 ;  /* 0x000000b3021b7220 */ /* 0x002fe40000410000 */
[--C-:B------:R-:W-:Y:S03]  /*16730*/  FFMA.FTZ R124, R124, c[0x0][0x23c], -R208.reuse ;  /* 0x00008f007c7c7a23 */ /* 0x100fe600000108d0 */
[----:B------:R1:W3:Y:S02]  /*16740*/  MUFU.EX2 R35, R30 ;  /* 0x0000001e00237308 */ /* 0x0002e40000000800 */
[C---:B------:R-:W-:Y:S07]  /*16750*/  HMMA.16816.F32 R24, R156.reuse, R204, R24 ;  /* 0x000000cc9c18723c */ /* 0x040fee0000001818 */
[----:B------:R-:W-:Y:S01]  /*16760*/  MOV R204, R217 ;  /* 0x000000d900cc7202 */ /* 0x000fe20000000f00 */
[----:B------:R4:W-:Y:S01]  /*16770*/  MUFU.EX2 R218, R28 ;  /* 0x0000001c00da7308 */ /* 0x0009e20000000800 */
[----:B--2---:R-:W-:Y:S03]  /*16780*/  MOV R37, R219 ;  /* 0x000000db00257202 */ /* 0x004fe60000000f00 */
[----:B------:R-:W-:Y:S06]  /*16790*/  FMUL.FTZ R29, R0, R181 ;  /* 0x000000b5001d7220 */ /* 0x000fec0000410000 */
[----:B------:R2:W-:Y:S01]  /*167a0*/  MUFU.EX2 R251, R38 ;  /* 0x0000002600fb7308 */ /* 0x0005e20000000800 */
[----:B-1----:R-:W-:Y:S01]  /*167b0*/  FMUL.FTZ R30, R2, R182 ;  /* 0x000000b6021e7220 */ /* 0x002fe20000410000 */
[----:B---3--:R-:W-:Y:S01]  /*167c0*/  MOV R186, R35 ;  /* 0x0000002300ba7202 */ /* 0x008fe20000000f00 */
[----:B------:R-:W-:Y:S01]  /*167d0*/  FMUL.FTZ R35, R148, R187 ;  /* 0x000000bb94237220 */ /* 0x000fe20000410000 */
[----:B------:R-:W-:Y:S01]  /*167e0*/  MOV R187, R36 ;  /* 0x0000002400bb7202 */ /* 0x000fe20000000f00 */
[C---:B------:R-:W-:Y:S01]  /*167f0*/  FMUL.FTZ R36, R149.reuse, R188 ;  /* 0x000000bc95247220 */ /* 0x040fe20000410000 */
[----:B------:R-:W-:Y:S04]  /*16800*/  MOV R188, R37 ;  /* 0x0000002500bc7202 */ /* 0x000fe80000000f00 */
[----:B------:R1:W-:Y:S01]  /*16810*/  MUFU.EX2 R252, R39 ;  /* 0x0000002700fc7308 */ /* 0x0003e20000000800 */
[----:B------:R-:W-:Y:S01]  /*16820*/  FMUL.FTZ R37, R149, R189 ;  /* 0x000000bd95257220 */ /* 0x000fe20000410000 */
[----:B------:R-:W-:Y:S01]  /*16830*/  MOV R189, R168 ;  /* 0x000000a800bd7202 */ /* 0x000fe20000000f00 */
[----:B----4-:R-:W-:Y:S01]  /*16840*/  FMUL.FTZ R28, R0, R180 ;  /* 0x000000b4001c7220 */ /* 0x010fe20000410000 */
[----:B------:R-:W3:Y:S01]  /*16850*/  LDSM.16.MT88.4 R168, [R235+0x8000] ;  /* 0x00800000eba8783b */ /* 0x000ee20000004200 */
[----:B------:R-:W-:Y:S02]  /*16860*/  MOV R182, R223 ;  /* 0x000000df00b67202 */ /* 0x000fe40000000f00 */
[----:B------:R-:W-:Y:S03]  /*16870*/  MOV R180, R220 ;  /* 0x000000dc00b47202 */ /* 0x000fe60000000f00 */
[----:B------:R4:W5:Y:S01]  /*16880*/  MUFU.EX2 R219, R50 ;  /* 0x0000003200db7308 */ /* 0x0009620000000800 */
[-C--:B------:R-:W-:Y:S03]  /*16890*/  HMMA.16816.F32 R28, R156, R206.reuse, R28 ;  /* 0x000000ce9c1c723c */ /* 0x080fe6000000181c */
[C---:B--2---:R-:W-:Y:S05]  /*168a0*/  FMUL.FTZ R38, R148.reuse, R190 ;  /* 0x000000be94267220 */ /* 0x044fea0000410000 */
[C---:B------:R-:W-:Y:S01]  /*168b0*/  HMMA.16816.F32 R32, R160.reuse, R206, R32 ;  /* 0x000000cea020723c */ /* 0x040fe20000001820 */
[----:B------:R2:W-:Y:S03]  /*168c0*/  MUFU.EX2 R179, R51 ;  /* 0x0000003300b37308 */ /* 0x0005e60000000800 */
[----:B-1----:R-:W-:Y:S07]  /*168d0*/  FMUL.FTZ R39, R148, R191 ;  /* 0x000000bf94277220 */ /* 0x002fee0000410000 */
[----:B------:R-:W-:Y:S01]  /*168e0*/  MUFU.EX2 R220, R52 ;  /* 0x0000003400dc7308 */ /* 0x000fe20000000800 */
[-C--:B------:R-:W-:Y:S03]  /*168f0*/  HMMA.16816.F32 R36, R160, R164.reuse, R36 ;  /* 0x000000a4a024723c */ /* 0x080fe60000001824 */
[----:B----4-:R-:W-:Y:S01]  /*16900*/  FMUL.FTZ R50, R2, R194 ;  /* 0x000000c202327220 */ /* 0x010fe20000410000 */
[----:B------:R-:W-:Y:S01]  /*16910*/  MOV R194, R49 ;  /* 0x0000003100c27202 */ /* 0x000fe20000000f00 */
[----:B------:R-:W-:Y:S01]  /*16920*/  FMUL.FTZ R49, R0, R193 ;  /* 0x000000c100317220 */ /* 0x000fe20000410000 */
[----:B-----5:R-:W-:Y:S02]  /*16930*/  MOV R205, R219 ;  /* 0x000000db00cd7202 */ /* 0x020fe40000000f00 */
[----:B------:R-:W-:Y:S01]  /*16940*/  MOV R193, R204 ;  /* 0x000000cc00c17202 */ /* 0x000fe20000000f00 */
[----:B------:R1:W-:Y:S03]  /*16950*/  MUFU.EX2 R174, R42 ;  /* 0x0000002a00ae7308 */ /* 0x0003e60000000800 */
[----:B--2---:R-:W-:Y:S01]  /*16960*/  FMUL.FTZ R51, R2, R195 ;  /* 0x000000c302337220 */ /* 0x004fe20000410000 */
[----:B------:R-:W-:Y:S01]  /*16970*/  MOV R195, R48 ;  /* 0x0000003000c37202 */ /* 0x000fe20000000f00 */
[----:B------:R-:W-:Y:S01]  /*16980*/  FMUL.FTZ R48, R0, R192 ;  /* 0x000000c000307220 */ /* 0x000fe20000410000 */
[----:B------:R-:W-:Y:S04]  /*16990*/  MOV R192, R218 ;  /* 0x000000da00c07202 */ /* 0x000fe80000000f00 */
[----:B------:R-:W-:Y:S02]  /*169a0*/  MUFU.EX2 R217, R53 ;  /* 0x0000003500d97308 */ /* 0x000fe40000000800 */
[C---:B------:R-:W-:Y:S07]  /*169b0*/  HMMA.16816.F32 R48, R156.reuse, R164, R48 ;  /* 0x000000a49c30723c */ /* 0x040fee0000001830 */
[--C-:B------:R-:W-:Y:S01]  /*169c0*/  FFMA.FTZ R164, R45, c[0x0][0x23c], -R208.reuse ;  /* 0x00008f002da47a23 */ /* 0x100fe200000108d0 */
[-C--:B------:R-:W-:Y:S01]  /*169d0*/  HMMA.16816.F32 R132, R156, R166.reuse, R132 ;  /* 0x000000a69c84723c */ /* 0x080fe20000001884 */
[----:B------:R2:W-:Y:S03]  /*169e0*/  MUFU.EX2 R175, R43 ;  /* 0x0000002b00af7308 */ /* 0x0005e60000000800 */
[----:B-1----:R-:W-:Y:S02]  /*169f0*/  FMUL.FTZ R42, R148, R198 ;  /* 0x000000c6942a7220 */ /* 0x002fe40000410000 */
[----:B------:R-:W-:Y:S02]  /*16a00*/  FMUL.FTZ R45, R0, R201 ;  /* 0x000000c9002d7220 */ /* 0x000fe40000410000 */
[C---:B------:R-:W-:Y:S03]  /*16a10*/  HMMA.16816.F32 R136, R160.reuse, R166, R136 ;  /* 0x000000a6a088723c */ /* 0x040fe60000001888 */
[----:B------:R1:W-:Y:S01]  /*16a20*/  MUFU.EX2 R223, R164 ;  /* 0x000000a400df7308 */ /* 0x0003e20000000800 */
[----:B------:R-:W-:Y:S09]  /*16a30*/  FFMA.FTZ R208, R125, c[0x0][0x23c], -R208 ;  /* 0x00008f007dd07a23 */ /* 0x000ff200000108d0 */
[----:B------:R4:W-:Y:S01]  /*16a40*/  MUFU.EX2 R172, R40 ;  /* 0x0000002800ac7308 */ /* 0x0009e20000000800 */
[----:B--2---:R-:W-:Y:S09]  /*16a50*/  FMUL.FTZ R43, R148, R199 ;  /* 0x000000c7942b7220 */ /* 0x004ff20000410000 */
[----:B------:R2:W-:Y:S01]  /*16a60*/  MUFU.EX2 R173, R41 ;  /* 0x0000002900ad7308 */ /* 0x0005e20000000800 */
[----:B-1----:R-:W1:Y:S09]  /*16a70*/  LDSM.16.MT88.4 R164, [R233+0x8800] ;  /* 0x00880000e9a4783b */ /* 0x002e720000004200 */
[----:B------:R5:W-:Y:S01]  /*16a80*/  MUFU.EX2 R178, R46 ;  /* 0x0000002e00b27308 */ /* 0x000be20000000800 */
[C---:B----4-:R-:W-:Y:S01]  /*16a90*/  FMUL.FTZ R40, R149.reuse, R196 ;  /* 0x000000c495287220 */ /* 0x050fe20000410000 */
[----:B------:R-:W-:Y:S08]  /*16aa0*/  MOV R196, R205 ;  /* 0x000000cd00c47202 */ /* 0x000ff00000000f00 */
[----:B------:R4:W-:Y:S01]  /*16ab0*/  MUFU.EX2 R177, R47 ;  /* 0x0000002f00b17308 */ /* 0x0009e20000000800 */
[----:B--2---:R-:W-:Y:S01]  /*16ac0*/  FMUL.FTZ R41, R149, R197 ;  /* 0x000000c595297220 */ /* 0x004fe20000410000 */
[----:B------:R-:W-:Y:S08]  /*16ad0*/  MOV R197, R216 ;  /* 0x000000d800c57202 */ /* 0x000ff00000000f00 */
[----:B------:R2:W1:Y:S01]  /*16ae0*/  MUFU.EX2 R176, R44 ;  /* 0x0000002c00b07308 */ /* 0x0004620000000800 */
[-C--:B---3--:R-:W-:Y:S03]  /*16af0*/  HMMA.16816.F32 R40, R160, R168.reuse, R40 ;  /* 0x000000a8a028723c */ /* 0x088fe60000001828 */
[C---:B-----5:R-:W-:Y:S06]  /*16b00*/  FMUL.FTZ R46, R2.reuse, R202 ;  /* 0x000000ca022e7220 */ /* 0x060fec0000410000 */
[----:B------:R3:W-:Y:S03]  /*16b10*/  MUFU.EX2 R207, R55 ;  /* 0x0000003700cf7308 */ /* 0x0007e60000000800 */
[----:B----4-:R-:W-:Y:S07]  /*16b20*/  FMUL.FTZ R47, R2, R203 ;  /* 0x000000cb022f7220 */ /* 0x010fee0000410000 */
[----:B------:R-:W-:Y:S01]  /*16b30*/  MUFU.EX2 R219, R64 ;  /* 0x0000004000db7308 */ /* 0x000fe20000000800 */
[----:B--2---:R-:W-:Y:S09]  /*16b40*/  FMUL.FTZ R44, R0, R200 ;  /* 0x000000c8002c7220 */ /* 0x004ff20000410000 */
[----:B------:R-:W-:Y:S01]  /*16b50*/  MUFU.EX2 R218, R65 ;  /* 0x0000004100da7308 */ /* 0x000fe20000000800 */
[C---:B------:R-:W-:Y:S01]  /*16b60*/  HMMA.16816.F32 R44, R156.reuse, R168, R44 ;  /* 0x000000a89c2c723c */ /* 0x040fe2000000182c */
[----:B---3--:R-:W-:Y:S07]  /*16b70*/  LDSM.16.MT88.4 R52, [R234+0x8800] ;  /* 0x00880000ea34783b */ /* 0x008fee0000004200 */
[-C--:B------:R-:W-:Y:S01]  /*16b80*/  HMMA.16816.F32 R140, R156, R170.reuse, R140 ;  /* 0x000000aa9c8c723c */ /* 0x080fe2000000188c */
[----:B------:R-:W-:Y:S06]  /*16b90*/  MUFU.EX2 R206, R66 ;  /* 0x0000004200ce7308 */ /* 0x000fec0000000800 */
[----:B------:R-:W-:Y:S01]  /*16ba0*/  F2FP.PACK_AB R156, R249, R245 ;  /* 0x000000f5f99c723e */ /* 0x000fe200000000ff */
[----:B------:R-:W-:Y:S01]  /*16bb0*/  HMMA.16816.F32 R144, R160, R170, R144 ;  /* 0x000000aaa090723c */ /* 0x000fe20000001890 */
[----:B------:R-:W2:Y:S02]  /*16bc0*/  LDSM.16.MT88.4 R168, [R236+0x8800] ;  /* 0x00880000eca8783b */ /* 0x000ea40000004200 */
[----:B------:R3:W-:Y:S01]  /*16bd0*/  MUFU.EX2 R216, R67 ;  /* 0x0000004300d87308 */ /* 0x0007e20000000800 */
[----:B------:R-:W-:Y:S02]  /*16be0*/  F2FP.PACK_AB R158, R194, R185 ;  /* 0x000000b9c29e723e */ /* 0x000fe400000000ff */
[----:B------:R-:W-:Y:S02]  /*16bf0*/  F2FP.PACK_AB R157, R247, R228 ;  /* 0x000000e4f79d723e */ /* 0x000fe400000000ff */
[----:B------:R-:W-:Y:S04]  /*16c00*/  F2FP.PACK_AB R159, R189, R184 ;  /* 0x000000b8bd9f723e */ /* 0x000fe800000000ff */
[----:B------:R-:W-:Y:S01]  /*16c10*/  F2FP.PACK_AB R163, R195, R186 ;  /* 0x000000bac3a3723e */ /* 0x000fe200000000ff */
[----:B------:R-:W-:Y:S01]  /*16c20*/  MUFU.EX2 R181, R59 ;  /* 0x0000003b00b57308 */ /* 0x000fe20000000800 */
[----:B------:R-:W-:Y:S01]  /*16c30*/  F2FP.PACK_AB R160, R187, R221 ;  /* 0x000000ddbba0723e */ /* 0x000fe200000000ff */
[-C--:B-1----:R-:W-:Y:S05]  /*16c40*/  HMMA.16816.F32 R4, R156, R164.reuse, R4 ;  /* 0x000000a49c04723c */ /* 0x082fea0000001804 */
[----:B------:R-:W-:Y:S02]  /*16c50*/  F2FP.PACK_AB R162, R188, R192 ;  /* 0x000000c0bca2723e */ /* 0x000fe400000000ff */
[----:B------:R-:W-:Y:S01]  /*16c60*/  F2FP.PACK_AB R161, R225, R224 ;  /* 0x000000e0e1a1723e */ /* 0x000fe200000000ff */
[----:B------:R-:W-:Y:S01]  /*16c70*/  MUFU.EX2 R202, R57 ;  /* 0x0000003900ca7308 */ /* 0x000fe20000000800 */
[----:B---3--:R-:W1:Y:S05]  /*16c80*/  LDSM.16.MT88.4 R64, [R235+0x8800] ;  /* 0x00880000eb40783b */ /* 0x008e6a0000004200 */
[C---:B------:R-:W-:Y:S04]  /*16c90*/  HMMA.16816.F32 R8, R160.reuse, R164, R8 ;  /* 0x000000a4a008723c */ /* 0x040fe80000001808 */
[----:B------:R-:W-:Y:S03]  /*16ca0*/  MUFU.EX2 R191, R68 ;  /* 0x0000004400bf7308 */ /* 0x000fe60000000800 */
[----:B------:R-:W-:Y:S01]  /*16cb0*/  MOV R165, R180 ;  /* 0x000000b400a57202 */ /* 0x000fe20000000f00 */
[-C--:B------:R-:W-:Y:S04]  /*16cc0*/  HMMA.16816.F32 R12, R160, R166.reuse, R12 ;  /* 0x000000a6a00c723c */ /* 0x080fe8000000180c */
[----:B------:R-:W-:Y:S02]  /*16cd0*/  MOV R164, R182 ;  /* 0x000000b600a47202 */ /* 0x000fe40000000f00 */
[----:B------:R-:W3:Y:S02]  /*16ce0*/  MUFU.EX2 R182, R58 ;  /* 0x0000003a00b67308 */ /* 0x000ee40000000800 */
[C---:B------:R-:W-:Y:S07]  /*16cf0*/  HMMA.16816.F32 R16, R156.reuse, R166, R16 ;  /* 0x000000a69c10723c */ /* 0x040fee0000001810 */
[----:B------:R-:W-:Y:S01]  /*16d00*/  MOV R166, R189 ;  /* 0x000000bd00a67202 */ /* 0x000fe20000000f00 */
[-C--:B--2---:R-:W-:Y:S01]  /*16d10*/  HMMA.16816.F32 R20, R156, R168.reuse, R20 ;  /* 0x000000a89c14723c */ /* 0x084fe20000001814 */
[----:B------:R2:W2:Y:S03]  /*16d20*/  MUFU.EX2 R180, R56 ;  /* 0x0000003800b47308 */ /* 0x0004a60000000800 */
[----:B------:R-:W-:Y:S04]  /*16d30*/  MOV R167, R188 ;  /* 0x000000bc00a77202 */ /* 0x000fe80000000f00 */
[C---:B------:R-:W-:Y:S03]  /*16d40*/  HMMA.16816.F32 R24, R160.reuse, R168, R24 ;  /* 0x000000a8a018723c */ /* 0x040fe60000001818 */
[----:B------:R-:W-:Y:S04]  /*16d50*/  MUFU.EX2 R201, R69 ;  /* 0x0000004500c97308 */ /* 0x000fe80000000800 */
[----:B------:R-:W-:Y:S01]  /*16d60*/  MOV R168, R195 ;  /* 0x000000c300a87202 */ /* 0x000fe20000000f00 */
[-C--:B------:R-:W-:Y:S04]  /*16d70*/  HMMA.16816.F32 R28, R160, R170.reuse, R28 ;  /* 0x000000aaa01c723c */ /* 0x080fe8000000181c */
[----:B------:R-:W-:Y:S01]  /*16d80*/  MOV R169, R192 ;  /* 0x000000c000a97202 */ /* 0x000fe20000000f00 */
[----:B------:R-:W-:Y:S03]  /*16d90*/  MUFU.EX2 R189, R70 ;  /* 0x0000004600bd7308 */ /* 0x000fe60000000800 */
[C---:B------:R-:W-:Y:S01]  /*16da0*/  HMMA.16816.F32 R32, R156.reuse, R170, R32 ;  /* 0x000000aa9c20723c */ /* 0x040fe20000001820 */
[----:B--2---:R-:W2:Y:S06]  /*16db0*/  LDSM.16.MT88.4 R56, [R233+0x9000] ;  /* 0x00900000e938783b */ /* 0x004eac0000004200 */
[----:B------:R5:W-:Y:S01]  /*16dc0*/  MUFU.EX2 R195, R71 ;  /* 0x0000004700c37308 */ /* 0x000be20000000800 */
[-C--:B------:R-:W-:Y:S01]  /*16dd0*/  HMMA.16816.F32 R36, R156, R52.reuse, R36 ;  /* 0x000000349c24723c */ /* 0x080fe20000001824 */
[----:B------:R-:W4:Y:S03]  /*16de0*/  LDL.LU R170, [R1+0x30] ;  /* 0x0000300001aa7983 */ /* 0x000f260000300800 */
[----:B------:R-:W-:Y:S04]  /*16df0*/  MOV R171, R194 ;  /* 0x000000c200ab7202 */ /* 0x000fe80000000f00 */
[C---:B------:R-:W-:Y:S01]  /*16e00*/  HMMA.16816.F32 R48, R160.reuse, R52, R48 ;  /* 0x00000034a030723c */ /* 0x040fe20000001830 */
[----:B------:R-:W-:Y:S06]  /*16e10*/  MUFU.EX2 R188, R74 ;  /* 0x0000004a00bc7308 */ /* 0x000fec0000000800 */
[----:B------:R-:W-:Y:S01]  /*16e20*/  F2FP.PACK_AB R52, R165, R164 ;  /* 0x000000a4a534723e */ /* 0x000fe200000000ff */
[-C--:B------:R-:W-:Y:S03]  /*16e30*/  HMMA.16816.F32 R132, R160, R54.reuse, R132 ;  /* 0x00000036a084723c */ /* 0x080fe60000001884 */
[----:B------:R2:W-:Y:S01]  /*16e40*/  MUFU.EX2 R205, R62 ;  /* 0x0000003e00cd7308 */ /* 0x0005e20000000800 */
[----:B------:R-:W-:Y:S01]  /*16e50*/  F2FP.PACK_AB R53, R252, R251 ;  /* 0x000000fbfc35723e */ /* 0x000fe200000000ff */
[----:B-----5:R-:W-:Y:S03]  /*16e60*/  LDSM.16.MT88.4 R68, [R234+0x9800] ;  /* 0x00980000ea44783b */ /* 0x020fe60000004200 */
[C---:B------:R-:W-:Y:S05]  /*16e70*/  HMMA.16816.F32 R136, R156.reuse, R54, R136 ;  /* 0x000000369c88723c */ /* 0x040fea0000001888 */
[----:B------:R5:W3:Y:S03]  /*16e80*/  MUFU.EX2 R204, R63 ;  /* 0x0000003f00cc7308 */ /* 0x000ae60000000800 */
[-C--:B-1----:R-:W-:Y:S07]  /*16e90*/  HMMA.16816.F32 R40, R156, R64.reuse, R40 ;  /* 0x000000409c28723c */ /* 0x082fee0000001828 */
[----:B------:R1:W-:Y:S01]  /*16ea0*/  MUFU.EX2 R190, R60 ;  /* 0x0000003c00be7308 */ /* 0x0003e20000000800 */
[C---:B------:R-:W-:Y:S04]  /*16eb0*/  HMMA.16816.F32 R44, R160.reuse, R64, R44 ;  /* 0x00000040a02c723c */ /* 0x040fe8000000182c */
[----:B--2---:R-:W-:Y:S04]  /*16ec0*/  F2FP.PACK_AB R62, R223, R176 ;  /* 0x000000b0df3e723e */ /* 0x004fe800000000ff */
[-C--:B------:R-:W-:Y:S01]  /*16ed0*/  HMMA.16816.F32 R140, R160, R66.reuse, R140 ;  /* 0x00000042a08c723c */ /* 0x080fe2000000188c */
[----:B------:R2:W2:Y:S01]  /*16ee0*/  MUFU.EX2 R203, R61 ;  /* 0x0000003d00cb7308 */ /* 0x0004a20000000800 */
[----:B------:R-:W4:Y:S02]  /*16ef0*/  LDL.LU R162, [R1+0x34] ;  /* 0x0000340001a27983 */ /* 0x000f240000300800 */
[----:B-----5:R-:W-:Y:S03]  /*16f00*/  F2FP.PACK_AB R63, R177, R178 ;  /* 0x000000b2b13f723e */ /* 0x020fe600000000ff */
[----:B------:R-:W-:Y:S01]  /*16f10*/  MOV R160, R197 ;  /* 0x000000c500a07202 */ /* 0x000fe20000000f00 */
[----:B------:R-:W-:Y:S01]  /*16f20*/  HMMA.16816.F32 R144, R156, R66, R144 ;  /* 0x000000429c90723c */ /* 0x000fe20000001890 */
[----:B------:R-:W5:Y:S02]  /*16f30*/  LDSM.16.MT88.4 R64, [R236+0x9000] ;  /* 0x00900000ec40783b */ /* 0x000f640000004200 */
[----:B------:R-:W-:Y:S01]  /*16f40*/  MUFU.EX2 R200, R81 ;  /* 0x0000005100c87308 */ /* 0x000fe20000000800 */
[----:B------:R-:W-:Y:S02]  /*16f50*/  MOV R161, R196 ;  /* 0x000000c400a17202 */ /* 0x000fe40000000f00 */
[----:B------:R-:W-:Y:S02]  /*16f60*/  MOV R163, R193 ;  /* 0x000000c100a37202 */ /* 0x000fe40000000f00 */
[-C--:B------:R-:W-:Y:S01]  /*16f70*/  F2FP.PACK_AB R55, R179, R161.reuse ;  /* 0x000000a1b337723e */ /* 0x080fe200000000ff */
[----:B------:R-:W3:Y:S03]  /*16f80*/  LDSM.16.MT88.4 R156, [R234+0x9000] ;  /* 0x00900000ea9c783b */ /* 0x000ee60000004200 */
[----:B------:R-:W-:Y:S01]  /*16f90*/  F2FP.PACK_AB R54, R163, R160 ;  /* 0x000000a0a336723e */ /* 0x000fe200000000ff */
[----:B------:R-:W3:Y:S01]  /*16fa0*/  MUFU.EX2 R193, R75 ;  /* 0x0000004b00c17308 */ /* 0x000ee20000000800 */
[----:B-1----:R-:W-:Y:S02]  /*16fb0*/  F2FP.PACK_AB R60, R173, R172 ;  /* 0x000000acad3c723e */ /* 0x002fe400000000ff */
[----:B------:R-:W-:Y:S02]  /*16fc0*/  MOV R131, R161 ;  /* 0x000000a100837202 */ /* 0x000fe40000000f00 */
[----:B--2---:R-:W-:Y:S01]  /*16fd0*/  F2FP.PACK_AB R61, R175, R174 ;  /* 0x000000aeaf3d723e */ /* 0x004fe200000000ff */
[-C--:B------:R-:W-:Y:S04]  /*16fe0*/  HMMA.16816.F32 R4, R52, R56.reuse, R4 ;  /* 0x000000383404723c */ /* 0x080fe80000001804 */
[----:B------:R-:W-:Y:S01]  /*16ff0*/  MUFU.EX2 R81, R72 ;  /* 0x0000004800517308 */ /* 0x000fe20000000800 */
[----:B------:R-:W-:Y:S03]  /*17000*/  MOV R129, R163 ;  /* 0x000000a300817202 */ /* 0x000fe60000000f00 */
[C---:B------:R-:W-:Y:S06]  /*17010*/  HMMA.16816.F32 R8, R60.reuse, R56, R8 ;  /* 0x000000383c08723c */ /* 0x040fec0000001808 */
[----:B------:R-:W-:Y:S02]  /*17020*/  MUFU.EX2 R198, R83 ;  /* 0x0000005300c67308 */ /* 0x000fe40000000800 */
[-C--:B------:R-:W-:Y:S08]  /*17030*/  HMMA.16816.F32 R12, R60, R58.reuse, R12 ;  /* 0x0000003a3c0c723c */ /* 0x080ff0000000180c */
[C---:B------:R-:W-:Y:S01]  /*17040*/  HMMA.16816.F32 R16, R52.reuse, R58, R16 ;  /* 0x0000003a3410723c */ /* 0x040fe20000001810 */
[----:B------:R-:W1:Y:S01]  /*17050*/  LDSM.16.MT88.4 R56, [R235+0x9000] ;  /* 0x00900000eb38783b */ /* 0x000e620000004200 */
[----:B------:R2:W-:Y:S06]  /*17060*/  MUFU.EX2 R83, R73 ;  /* 0x0000004900537308 */ /* 0x0005ec0000000800 */
[-C--:B-----5:R-:W-:Y:S04]  /*17070*/  HMMA.16816.F32 R20, R52, R64.reuse, R20 ;  /* 0x000000403414723c */ /* 0x0a0fe80000001814 */
[----:B------:R-:W-:Y:S04]  /*17080*/  MUFU.EX2 R153, R153 ;  /* 0x0000009900997308 */ /* 0x000fe80000000800 */
[C---:B------:R-:W-:Y:S06]  /*17090*/  HMMA.16816.F32 R24, R60.reuse, R64, R24 ;  /* 0x000000403c18723c */ /* 0x040fec0000001818 */
[----:B------:R-:W-:Y:S02]  /*170a0*/  MUFU.EX2 R155, R155 ;  /* 0x0000009b009b7308 */ /* 0x000fe40000000800 */
[-C--:B------:R-:W-:Y:S01]  /*170b0*/  HMMA.16816.F32 R28, R60, R66.reuse, R28 ;  /* 0x000000423c1c723c */ /* 0x080fe2000000181c */
[----:B--2---:R-:W-:Y:S07]  /*170c0*/  LDSM.16.MT88.4 R72, [R234+0xa800] ;  /* 0x00a80000ea48783b */ /* 0x004fee0000004200 */
[C---:B------:R-:W-:Y:S01]  /*170d0*/  HMMA.16816.F32 R32, R52.reuse, R66, R32 ;  /* 0x000000423420723c */ /* 0x040fe20000001820 */
[----:B------:R-:W-:Y:S01]  /*170e0*/  MUFU.EX2 R208, R208 ;  /* 0x000000d000d07308 */ /* 0x000fe20000000800 */
[----:B------:R-:W2:Y:S06]  /*170f0*/  LDSM.16.MT88.4 R64, [R233+0x9800] ;  /* 0x00980000e940783b */ /* 0x000eac0000004200 */
[-C--:B---3--:R-:W-:Y:S03]  /*17100*/  HMMA.16816.F32 R36, R52, R156.reuse, R36 ;  /* 0x0000009c3424723c */ /* 0x088fe60000001824 */
[----:B------:R3:W-:Y:S05]  /*17110*/  MUFU.EX2 R199, R80 ;  /* 0x0000005000c77308 */ /* 0x0007ea0000000800 */
[C---:B------:R-:W-:Y:S01]  /*17120*/  HMMA.16816.F32 R48, R60.reuse, R156, R48 ;  /* 0x0000009c3c30723c */ /* 0x040fe20000001830 */
[----:B------:R-:W5:Y:S04]  /*17130*/  LDL.LU R156, [R1+0x38] ;  /* 0x00003800019c7983 */ /* 0x000f680000300800 */
[----:B------:R-:W5:Y:S01]  /*17140*/  LDL.LU R157, [R1+0x2c] ;  /* 0x00002c00019d7983 */ /* 0x000f620000300800 */
[----:B------:R-:W-:Y:S02]  /*17150*/  MUFU.EX2 R194, R82 ;  /* 0x0000005200c27308 */ /* 0x000fe40000000800 */
[-C--:B------:R-:W-:Y:S08]  /*17160*/  HMMA.16816.F32 R132, R60, R158.reuse, R132 ;  /* 0x0000009e3c84723c */ /* 0x080ff00000001884 */
[C---:B------:R-:W-:Y:S01]  /*17170*/  HMMA.16816.F32 R136, R52.reuse, R158, R136 ;  /* 0x0000009e3488723c */ /* 0x040fe20000001888 */
[----:B------:R2:W-:Y:S03]  /*17180*/  MUFU.EX2 R192, R78 ;  /* 0x0000004e00c07308 */ /* 0x0005e60000000800 */
[--C-:B---3--:R-:W-:Y:S01]  /*17190*/  FFMA.FTZ R80, R122, c[0x0][0x23c], -R154.reuse ;  /* 0x00008f007a507a23 */ /* 0x108fe2000001089a */
[----:B------:R-:W-:Y:S03]  /*171a0*/  MOV R122, R160 ;  /* 0x000000a0007a7202 */ /* 0x000fe60000000f00 */
[-C--:B-1----:R-:W-:Y:S03]  /*171b0*/  HMMA.16816.F32 R40, R52, R56.reuse, R40 ;  /* 0x000000383428723c */ /* 0x082fe60000001828 */
[----:B------:R1:W3:Y:S05]  /*171c0*/  MUFU.EX2 R197, R79 ;  /* 0x0000004f00c57308 */ /* 0x0002ea0000000800 */
[C---:B------:R-:W-:Y:S05]  /*171d0*/  HMMA.16816.F32 R44, R60.reuse, R56, R44 ;  /* 0x000000383c2c723c */ /* 0x040fea000000182c */
[----:B------:R3:W-:Y:S02]  /*171e0*/  MUFU.EX2 R196, R76 ;  /* 0x0000004c00c47308 */ /* 0x0007e40000000800 */
[----:B------:R-:W-:Y:S01]  /*171f0*/  F2FP.PACK_AB R57, R181, R182 ;  /* 0x000000b6b539723e */ /* 0x000fe200000000ff */
[-C--:B------:R-:W-:Y:S01]  /*17200*/  HMMA.16816.F32 R140, R60, R58.reuse, R140 ;  /* 0x0000003a3c8c723c */ /* 0x080fe2000000188c */
[----:B------:R-:W3:Y:S03]  /*17210*/  LDSM.16.MT88.4 R60, [R236+0x9800] ;  /* 0x00980000ec3c783b */ /* 0x000ee60000004200 */
[----:B------:R-:W-:Y:S01]  /*17220*/  F2FP.PACK_AB R56, R202, R180 ;  /* 0x000000b4ca38723e */ /* 0x000fe200000000ff */
[--C-:B--2---:R-:W-:Y:S02]  /*17230*/  FFMA.FTZ R78, R126, c[0x0][0x23c], -R154.reuse ;  /* 0x00008f007e4e7a23 */ /* 0x104fe4000001089a */
[----:B------:R2:W2:Y:S01]  /*17240*/  MUFU.EX2 R82, R77 ;  /* 0x0000004d00527308 */ /* 0x0004a20000000800 */
[----:B------:R-:W-:Y:S04]  /*17250*/  HMMA.16816.F32 R144, R52, R58, R144 ;  /* 0x0000003a3490723c */ /* 0x000fe80000001890 */
[--C-:B-1----:R-:W-:Y:S02]  /*17260*/  FFMA.FTZ R79, R123, c[0x0][0x23c], -R154.reuse ;  /* 0x00008f007b4f7a23 */ /* 0x102fe4000001089a */
[----:B------:R-:W-:Y:S01]  /*17270*/  FFMA.FTZ R154, R127, c[0x0][0x23c], -R154 ;  /* 0x00008f007f9a7a23 */ /* 0x000fe2000001089a */
[----:B------:R-:W-:Y:S02]  /*17280*/  F2FP.PACK_AB R52, R217, R220 ;  /* 0x000000dcd934723e */ /* 0x000fe400000000ff */
[----:B------:R-:W-:Y:S01]  /*17290*/  F2FP.PACK_AB R54, R218, R219 ;  /* 0x000000dbda36723e */ /* 0x000fe200000000ff */
[----:B------:R-:W-:Y:S02]  /*172a0*/  MUFU.EX2 R84, R84 ;  /* 0x0000005400547308 */ /* 0x000fe40000000800 */
[----:B------:R-:W-:Y:S02]  /*172b0*/  F2FP.PACK_AB R53, R207, R183 ;  /* 0x000000b7cf35723e */ /* 0x000fe400000000ff */
[----:B------:R-:W-:Y:S02]  /*172c0*/  F2FP.PACK_AB R55, R216, R206 ;  /* 0x000000ced837723e */ /* 0x000fe400000000ff */
[----:B------:R-:W-:Y:S02]  /*172d0*/  F2FP.PACK_AB R59, R204, R205 ;  /* 0x000000cdcc3b723e */ /* 0x000fe400000000ff */
[----:B------:R-:W-:Y:S02]  /*172e0*/  F2FP.PACK_AB R58, R203, R190 ;  /* 0x000000becb3a723e */ /* 0x000fe400000000ff */
[----:B------:R-:W-:Y:S01]  /*172f0*/  MUFU.EX2 R154, R154 ;  /* 0x0000009a009a7308 */ /* 0x000fe20000000800 */
[-C--:B------:R-:W-:Y:S08]  /*17300*/  HMMA.16816.F32 R4, R52, R64.reuse, R4 ;  /* 0x000000403404723c */ /* 0x080ff00000001804 */
[C---:B------:R-:W-:Y:S01]  /*17310*/  HMMA.16816.F32 R8, R56.reuse, R64, R8 ;  /* 0x000000403808723c */ /* 0x040fe20000001808 */
[----:B------:R-:W-:Y:S07]  /*17320*/  MUFU.EX2 R85, R85 ;  /* 0x0000005500557308 */ /* 0x000fee0000000800 */
[-C--:B------:R-:W-:Y:S03]  /*17330*/  HMMA.16816.F32 R12, R56, R66.reuse, R12 ;  /* 0x00000042380c723c */ /* 0x080fe6000000180c */
[----:B------:R-:W-:Y:S05]  /*17340*/  MUFU.EX2 R96, R96 ;  /* 0x0000006000607308 */ /* 0x000fea0000000800 */
[C---:B------:R-:W-:Y:S01]  /*17350*/  HMMA.16816.F32 R16, R52.reuse, R66, R16 ;  /* 0x000000423410723c */ /* 0x040fe20000001810 */
[----:B------:R-:W1:Y:S04]  /*17360*/  LDSM.16.MT88.4 R64, [R235+0x9800] ;  /* 0x00980000eb40783b */ /* 0x000e680000004200 */
[----:B------:R-:W-:Y:S03]  /*17370*/  MUFU.EX2 R97, R97 ;  /* 0x0000006100617308 */ /* 0x000fe60000000800 */
[-C--:B---3--:R-:W-:Y:S07]  /*17380*/  HMMA.16816.F32 R20, R52, R60.reuse, R20 ;  /* 0x0000003c3414723c */ /* 0x088fee0000001814 */
        /* <DEDUP_REMOVED lines=11> */
[-C--:B------:R-:W-:Y:S04]  /*17440*/  HMMA.16816.F32 R132, R56, R70.reuse, R132 ;  /* 0x000000463884723c */ /* 0x080fe80000001884 */
[----:B----4-:R-:W-:Y:S04]  /*17450*/  FFMA.FTZ R148, R148, R170, R212 ;  /* 0x000000aa94947223 */ /* 0x010fe800000100d4 */
[C---:B------:R-:W-:Y:S01]  /*17460*/  HMMA.16816.F32 R136, R52.reuse, R70, R136 ;  /* 0x000000463488723c */ /* 0x040fe20000001888 */
[----:B------:R-:W4:Y:S01]  /*17470*/  LDSM.16.MT88.4 R68, [R236+0xa000] ;  /* 0x00a00000ec44783b */ /* 0x000f220000004200 */
[----:B------:R-:W2:Y:S02]  /*17480*/  MUFU.EX2 R91, R91 ;  /* 0x0000005b005b7308 */ /* 0x000ea40000000800 */
[----:B------:R-:W-:Y:S01]  /*17490*/  FADD.FTZ R76, R214, R148 ;  /* 0x00000094d64c7221 */ /* 0x000fe20000010000 */
[----:B------:R-:W-:Y:S03]  /*174a0*/  MOV R148, R152 ;  /* 0x0000009800947202 */ /* 0x000fe60000000f00 */
[-C--:B-1----:R-:W-:Y:S04]  /*174b0*/  HMMA.16816.F32 R40, R52, R64.reuse, R40 ;  /* 0x000000403428723c */ /* 0x082fe80000001828 */
[----:B------:R-:W-:Y:S01]  /*174c0*/  FADD.FTZ R76, R230, R76 ;  /* 0x0000004ce64c7221 */ /* 0x000fe20000010000 */
[----:B------:R-:W-:Y:S03]  /*174d0*/  MUFU.EX2 R94, R94 ;  /* 0x0000005e005e7308 */ /* 0x000fe60000000800 */
[C---:B------:R-:W-:Y:S07]  /*174e0*/  HMMA.16816.F32 R44, R56.reuse, R64, R44 ;  /* 0x00000040382c723c */ /* 0x040fee000000182c */
[----:B------:R-:W1:Y:S01]  /*174f0*/  MUFU.EX2 R95, R95 ;  /* 0x0000005f005f7308 */ /* 0x000e620000000800 */
[-C--:B------:R-:W-:Y:S07]  /*17500*/  HMMA.16816.F32 R140, R56, R66.reuse, R140 ;  /* 0x00000042388c723c */ /* 0x080fee000000188c */
[----:B------:R-:W-:Y:S01]  /*17510*/  F2FP.PACK_AB R57, R193, R188 ;  /* 0x000000bcc139723e */ /* 0x000fe200000000ff */
[----:B------:R-:W-:Y:S01]  /*17520*/  HMMA.16816.F32 R144, R52, R66, R144 ;  /* 0x000000423490723c */ /* 0x000fe20000001890 */
[----:B------:R-:W1:Y:S01]  /*17530*/  LDSM.16.MT88.4 R64, [R234+0xa000] ;  /* 0x00a00000ea40783b */ /* 0x000e620000004200 */
[----:B------:R-:W-:Y:S02]  /*17540*/  MUFU.EX2 R88, R88 ;  /* 0x0000005800587308 */ /* 0x000fe40000000800 */
[----:B------:R-:W-:Y:S02]  /*17550*/  F2FP.PACK_AB R59, R197, R192 ;  /* 0x000000c0c53b723e */ /* 0x000fe400000000ff */
[----:B------:R-:W-:Y:S02]  /*17560*/  F2FP.PACK_AB R56, R83, R81 ;  /* 0x000000515338723e */ /* 0x000fe400000000ff */
[----:B------:R-:W-:Y:S04]  /*17570*/  F2FP.PACK_AB R52, R201, R191 ;  /* 0x000000bfc934723e */ /* 0x000fe800000000ff */
[----:B------:R-:W-:Y:S01]  /*17580*/  F2FP.PACK_AB R54, R200, R199 ;  /* 0x000000c7c836723e */ /* 0x000fe200000000ff */
[----:B------:R-:W1:Y:S01]  /*17590*/  MUFU.EX2 R89, R89 ;  /* 0x0000005900597308 */ /* 0x000e620000000800 */
[----:B------:R-:W-:Y:S01]  /*175a0*/  F2FP.PACK_AB R53, R195, R189 ;  /* 0x000000bdc335723e */ /* 0x000fe200000000ff */
[----:B--2---:R-:W-:Y:S01]  /*175b0*/  FFMA.FTZ R77, R0, R162, R209 ;  /* 0x000000a2004d7223 */ /* 0x004fe200000100d1 */
[----:B------:R-:W-:Y:S02]  /*175c0*/  F2FP.PACK_AB R55, R198, R194 ;  /* 0x000000c2c637723e */ /* 0x000fe400000000ff */
[----:B------:R-:W-:Y:S02]  /*175d0*/  MOV R162, R171 ;  /* 0x000000ab00a27202 */ /* 0x000fe40000000f00 */
[----:B------:R-:W-:Y:S03]  /*175e0*/  F2FP.PACK_AB R58, R82, R196 ;  /* 0x000000c4523a723e */ /* 0x000fe600000000ff */
[-C--:B---3--:R-:W-:Y:S01]  /*175f0*/  HMMA.16816.F32 R4, R52, R60.reuse, R4 ;  /* 0x0000003c3404723c */ /* 0x088fe20000001804 */
[----:B------:R-:W-:Y:S07]  /*17600*/  MUFU.EX2 R92, R92 ;  /* 0x0000005c005c7308 */ /* 0x000fee0000000800 */
[C---:B------:R-:W-:Y:S03]  /*17610*/  HMMA.16816.F32 R8, R56.reuse, R60, R8 ;  /* 0x0000003c3808723c */ /* 0x040fe60000001808 */
[----:B------:R-:W2:Y:S05]  /*17620*/  MUFU.EX2 R93, R93 ;  /* 0x0000005d005d7308 */ /* 0x000eaa0000000800 */
[-C--:B------:R-:W-:Y:S05]  /*17630*/  HMMA.16816.F32 R12, R56, R62.reuse, R12 ;  /* 0x0000003e380c723c */ /* 0x080fea000000180c */
[----:B------:R-:W-:Y:S03]  /*17640*/  MUFU.EX2 R100, R100 ;  /* 0x0000006400647308 */ /* 0x000fe60000000800 */
[C---:B------:R-:W-:Y:S01]  /*17650*/  HMMA.16816.F32 R16, R52.reuse, R62, R16 ;  /* 0x0000003e3410723c */ /* 0x040fe20000001810 */
[----:B------:R-:W3:Y:S06]  /*17660*/  LDSM.16.MT88.4 R60, [R235+0xa000] ;  /* 0x00a00000eb3c783b */ /* 0x000eec0000004200 */
[----:B------:R-:W-:Y:S01]  /*17670*/  MUFU.EX2 R101, R101 ;  /* 0x0000006500657308 */ /* 0x000fe20000000800 */
[-C--:B----4-:R-:W-:Y:S08]  /*17680*/  HMMA.16816.F32 R20, R52, R68.reuse, R20 ;  /* 0x000000443414723c */ /* 0x090ff00000001814 */
[C---:B------:R-:W-:Y:S01]  /*17690*/  HMMA.16816.F32 R24, R56.reuse, R68, R24 ;  /* 0x000000443818723c */ /* 0x040fe20000001818 */
[----:B------:R-:W-:Y:S07]  /*176a0*/  MUFU.EX2 R112, R112 ;  /* 0x0000007000707308 */ /* 0x000fee0000000800 */
[-C--:B------:R-:W-:Y:S03]  /*176b0*/  HMMA.16816.F32 R28, R56, R70.reuse, R28 ;  /* 0x00000046381c723c */ /* 0x080fe6000000181c */
[----:B------:R-:W-:Y:S05]  /*176c0*/  MUFU.EX2 R113, R113 ;  /* 0x0000007100717308 */ /* 0x000fea0000000800 */
[C---:B------:R-:W-:Y:S01]  /*176d0*/  HMMA.16816.F32 R32, R52.reuse, R70, R32 ;  /* 0x000000463420723c */ /* 0x040fe20000001820 */
[----:B------:R-:W-:Y:S04]  /*176e0*/  LDSM.16.MT88.4 R68, [R236+0xa800] ;  /* 0x00a80000ec44783b */ /* 0x000fe80000004200 */
[----:B------:R-:W-:Y:S03]  /*176f0*/  MUFU.EX2 R102, R102 ;  /* 0x0000006600667308 */ /* 0x000fe60000000800 */
[-C--:B-1----:R-:W-:Y:S07]  /*17700*/  HMMA.16816.F32 R36, R52, R64.reuse, R36 ;  /* 0x000000403424723c */ /* 0x082fee0000001824 */
[----:B------:R-:W-:Y:S01]  /*17710*/  MUFU.EX2 R103, R103 ;  /* 0x0000006700677308 */ /* 0x000fe20000000800 */
[C---:B------:R-:W-:Y:S08]  /*17720*/  HMMA.16816.F32 R48, R56.reuse, R64, R48 ;  /* 0x000000403830723c */ /* 0x040ff00000001830 */
[-C--:B------:R-:W-:Y:S01]  /*17730*/  HMMA.16816.F32 R132, R56, R66.reuse, R132 ;  /* 0x000000423884723c */ /* 0x080fe20000001884 */
[----:B------:R-:W-:Y:S07]  /*17740*/  MUFU.EX2 R114, R114 ;  /* 0x0000007200727308 */ /* 0x000fee0000000800 */
[C---:B------:R-:W-:Y:S01]  /*17750*/  HMMA.16816.F32 R136, R52.reuse, R66, R136 ;  /* 0x000000423488723c */ /* 0x040fe20000001888 */
[----:B------:R-:W1:Y:S02]  /*17760*/  LDSM.16.MT88.4 R64, [R233+0xa800] ;  /* 0x00a80000e940783b */ /* 0x000e640000004200 */
[----:B------:R-:W-:Y:S01]  /*17770*/  MUFU.EX2 R115, R115 ;  /* 0x0000007300737308 */ /* 0x000fe20000000800 */
[----:B-----5:R-:W-:Y:S01]  /*17780*/  FFMA.FTZ R2, R2, R156, R210 ;  /* 0x0000009c02027223 */ /* 0x020fe200000100d2 */
[----:B------:R-:W-:Y:S01]  /*17790*/  MOV R156, R169 ;  /* 0x000000a9009c7202 */ /* 0x000fe20000000f00 */
[----:B------:R-:W-:Y:S01]  /*177a0*/  FFMA.FTZ R149, R149, R157, R213 ;  /* 0x0000009d95957223 */ /* 0x000fe200000100d5 */
[----:B------:R-:W-:Y:S01]  /*177b0*/  MOV R157, R168 ;  /* 0x000000a8009d7202 */ /* 0x000fe20000000f00 */
[-C--:B---3--:R-:W-:Y:S01]  /*177c0*/  HMMA.16816.F32 R40, R52, R60.reuse, R40 ;  /* 0x0000003c3428723c */ /* 0x088fe20000001828 */
[----:B------:R-:W-:Y:S03]  /*177d0*/  LDSM.16.MT88.4 R168, [R233+0xb800] ;  /* 0x00b80000e9a8783b */ /* 0x000fe60000004200 */
[----:B------:R-:W-:Y:S01]  /*177e0*/  FADD.FTZ R149, R215, R149 ;  /* 0x00000095d7957221 */ /* 0x000fe20000010000 */
[----:B------:R-:W-:Y:S01]  /*177f0*/  MUFU.EX2 R106, R106 ;  /* 0x0000006a006a7308 */ /* 0x000fe20000000800 */
[----:B------:R-:W-:Y:S02]  /*17800*/  FADD.FTZ R0, R211, R2 ;  /* 0x00000002d3007221 */ /* 0x000fe40000010000 */
[C---:B------:R-:W-:Y:S04]  /*17810*/  HMMA.16816.F32 R44, R56.reuse, R60, R44 ;  /* 0x0000003c382c723c */ /* 0x040fe8000000182c */
[----:B------:R-:W-:Y:S02]  /*17820*/  FADD.FTZ R2, R222, R77 ;  /* 0x0000004dde027221 */ /* 0x000fe40000010000 */
[----:B------:R-:W-:Y:S01]  /*17830*/  FADD.FTZ R0, R226, R0 ;  /* 0x00000000e2007221 */ /* 0x000fe20000010000 */
[----:B------:R-:W-:Y:S01]  /*17840*/  MUFU.EX2 R107, R107 ;  /* 0x0000006b006b7308 */ /* 0x000fe20000000800 */
[-C--:B------:R-:W-:Y:S04]  /*17850*/  HMMA.16816.F32 R140, R56, R62.reuse, R140 ;  /* 0x0000003e388c723c */ /* 0x080fe8000000188c */
[----:B------:R-:W-:Y:S02]  /*17860*/  FADD.FTZ R2, R227, R2 ;  /* 0x00000002e3027221 */ /* 0x000fe40000010000 */
[----:B------:R-:W-:Y:S01]  /*17870*/  FADD.FTZ R0, R229, R0 ;  /* 0x00000000e5007221 */ /* 0x000fe20000010000 */
[----:B------:R-:W-:Y:S01]  /*17880*/  F2FP.PACK_AB R57, R91, R90 ;  /* 0x0000005a5b39723e */ /* 0x000fe200000000ff */
[----:B------:R-:W-:Y:S01]  /*17890*/  HMMA.16816.F32 R144, R52, R62, R144 ;  /* 0x0000003e3490723c */ /* 0x000fe20000001890 */
[----:B------:R-:W3:Y:S01]  /*178a0*/  LDSM.16.MT88.4 R60, [R235+0xa800] ;  /* 0x00a80000eb3c783b */ /* 0x000ee20000004200 */
[----:B------:R-:W-:Y:S02]  /*178b0*/  MUFU.EX2 R110, R110 ;  /* 0x0000006e006e7308 */ /* 0x000fe40000000800 */
[----:B------:R-:W-:Y:S01]  /*178c0*/  F2FP.PACK_AB R59, R95, R94 ;  /* 0x0000005e5f3b723e */ /* 0x000fe200000000ff */
[----:B------:R-:W-:Y:S01]  /*178d0*/  FADD.FTZ R2, R231, R2 ;  /* 0x00000002e7027221 */ /* 0x000fe20000010000 */
[----:B------:R-:W-:Y:S01]  /*178e0*/  F2FP.PACK_AB R56, R89, R88 ;  /* 0x000000585938723e */ /* 0x000fe200000000ff */
[----:B------:R-:W-:Y:S01]  /*178f0*/  FADD.FTZ R0, R224, R0 ;  /* 0x00000000e0007221 */ /* 0x000fe20000010000 */
[----:B------:R-:W-:Y:S01]  /*17900*/  F2FP.PACK_AB R52, R85, R84 ;  /* 0x000000545534723e */ /* 0x000fe200000000ff */
[----:B------:R-:W-:Y:S03]  /*17910*/  FADD.FTZ R77, R221, R2 ;  /* 0x00000002dd4d7221 */ /* 0x000fe60000010000 */
[----:B------:R-:W-:Y:S01]  /*17920*/  F2FP.PACK_AB R54, R97, R96 ;  /* 0x000000606136723e */ /* 0x000fe200000000ff */
[----:B------:R-:W-:Y:S01]  /*17930*/  FADD.FTZ R0, R225, R0 ;  /* 0x00000000e1007221 */ /* 0x000fe20000010000 */
[----:B------:R-:W-:Y:S01]  /*17940*/  F2FP.PACK_AB R53, R87, R86 ;  /* 0x000000565735723e */ /* 0x000fe200000000ff */
[----:B------:R-:W4:Y:S01]  /*17950*/  MUFU.EX2 R111, R111 ;  /* 0x0000006f006f7308 */ /* 0x000f220000000800 */
[----:B------:R-:W-:Y:S01]  /*17960*/  F2FP.PACK_AB R55, R99, R98 ;  /* 0x000000626337723e */ /* 0x000fe200000000ff */
[----:B------:R-:W-:Y:S01]  /*17970*/  FADD.FTZ R0, R186, R0 ;  /* 0x00000000ba007221 */ /* 0x000fe20000010000 */
[----:B--2---:R-:W-:Y:S05]  /*17980*/  F2FP.PACK_AB R58, R93, R92 ;  /* 0x0000005c5d3a723e */ /* 0x004fea00000000ff */
[-C--:B-1----:R-:W-:Y:S02]  /*17990*/  HMMA.16816.F32 R4, R52, R64.reuse, R4 ;  /* 0x000000403404723c */ /* 0x082fe40000001804 */
[----:B------:R-:W-:Y:S06]  /*179a0*/  MUFU.EX2 R104, R104 ;  /* 0x0000006800687308 */ /* 0x000fec0000000800 */
[C---:B------:R-:W-:Y:S04]  /*179b0*/  HMMA.16816.F32 R8, R56.reuse, R64, R8 ;  /* 0x000000403808723c */ /* 0x040fe80000001808 */
[----:B------:R-:W1:Y:S04]  /*179c0*/  MUFU.EX2 R105, R105 ;  /* 0x0000006900697308 */ /* 0x000e680000000800 */
[-C--:B------:R-:W-:Y:S06]  /*179d0*/  HMMA.16816.F32 R12, R56, R66.reuse, R12 ;  /* 0x00000042380c723c */ /* 0x080fec000000180c */
[----:B------:R-:W-:Y:S02]  /*179e0*/  MUFU.EX2 R108, R108 ;  /* 0x0000006c006c7308 */ /* 0x000fe40000000800 */
[C---:B------:R-:W-:Y:S01]  /*179f0*/  HMMA.16816.F32 R16, R52.reuse, R66, R16 ;  /* 0x000000423410723c */ /* 0x040fe20000001810 */
[----:B------:R-:W2:Y:S07]  /*17a00*/  LDSM.16.MT88.4 R64, [R233+0xb000] ;  /* 0x00b00000e940783b */ /* 0x000eae0000004200 */
[-C--:B------:R-:W-:Y:S01]  /*17a10*/  HMMA.16816.F32 R20, R52, R68.reuse, R20 ;  /* 0x000000443414723c */ /* 0x080fe20000001814 */
[----:B------:R-:W5:Y:S07]  /*17a20*/  MUFU.EX2 R109, R109 ;  /* 0x0000006d006d7308 */ /* 0x000f6e0000000800 */
[C---:B------:R-:W-:Y:S03]  /*17a30*/  HMMA.16816.F32 R24, R56.reuse, R68, R24 ;  /* 0x000000443818723c */ /* 0x040fe60000001818 */
[----:B------:R-:W-:Y:S05]  /*17a40*/  MUFU.EX2 R116, R116 ;  /* 0x0000007400747308 */ /* 0x000fea0000000800 */
[-C--:B------:R-:W-:Y:S05]  /*17a50*/  HMMA.16816.F32 R28, R56, R70.reuse, R28 ;  /* 0x00000046381c723c */ /* 0x080fea000000181c */
[----:B------:R-:W-:Y:S03]  /*17a60*/  MUFU.EX2 R117, R117 ;  /* 0x0000007500757308 */ /* 0x000fe60000000800 */
[C---:B------:R-:W-:Y:S01]  /*17a70*/  HMMA.16816.F32 R32, R52.reuse, R70, R32 ;  /* 0x000000463420723c */ /* 0x040fe20000001820 */
[----:B------:R-:W1:Y:S06]  /*17a80*/  LDSM.16.MT88.4 R68, [R236+0xb000] ;  /* 0x00b00000ec44783b */ /* 0x000e6c0000004200 */
[----:B------:R-:W-:Y:S01]  /*17a90*/  MUFU.EX2 R128, R128 ;  /* 0x0000008000807308 */ /* 0x000fe20000000800 */
[-C--:B------:R-:W-:Y:S08]  /*17aa0*/  HMMA.16816.F32 R36, R52, R72.reuse, R36 ;  /* 0x000000483424723c */ /* 0x080ff00000001824 */
[C---:B------:R-:W-:Y:S01]  /*17ab0*/  HMMA.16816.F32 R48, R56.reuse, R72, R48 ;  /* 0x000000483830723c */ /* 0x040fe20000001830 */
[----:B------:R-:W-:Y:S06]  /*17ac0*/  MUFU.EX2 R118, R118 ;  /* 0x0000007600767308 */ /* 0x000fec0000000800 */
[----:B------:R-:W-:Y:S01]  /*17ad0*/  FADD.FTZ R72, R246, R149 ;  /* 0x00000095f6487221 */ /* 0x000fe20000010000 */
[-C--:B------:R-:W-:Y:S03]  /*17ae0*/  HMMA.16816.F32 R132, R56, R74.reuse, R132 ;  /* 0x0000004a3884723c */ /* 0x080fe60000001884 */
[----:B------:R-:W-:Y:S05]  /*17af0*/  MUFU.EX2 R119, R119 ;  /* 0x0000007700777308 */ /* 0x000fea0000000800 */
[C---:B------:R-:W-:Y:S05]  /*17b00*/  HMMA.16816.F32 R136, R52.reuse, R74, R136 ;  /* 0x0000004a3488723c */ /* 0x040fea0000001888 */
[----:B------:R-:W-:Y:S03]  /*17b10*/  MUFU.EX2 R130, R130 ;  /* 0x0000008200827308 */ /* 0x000fe60000000800 */
[-C--:B---3--:R-:W-:Y:S07]  /*17b20*/  HMMA.16816.F32 R40, R52, R60.reuse, R40 ;  /* 0x0000003c3428723c */ /* 0x088fee0000001828 */
[----:B------:R-:W-:Y:S01]  /*17b30*/  MUFU.EX2 R80, R80 ;  /* 0x0000005000507308 */ /* 0x000fe20000000800 */
[C---:B------:R-:W-:Y:S07]  /*17b40*/  HMMA.16816.F32 R44, R56.reuse, R60, R44 ;  /* 0x0000003c382c723c */ /* 0x040fee000000182c */
[----:B------:R-:W-:Y:S01]  /*17b50*/  FADD.FTZ R61, R250, R72 ;  /* 0x00000048fa3d7221 */ /* 0x000fe20000010000 */
[-C--:B------:R-:W-:Y:S01]  /*17b60*/  HMMA.16816.F32 R140, R56, R62.reuse, R140 ;  /* 0x0000003e388c723c */ /* 0x080fe2000000188c */
[----:B------:R-:W3:Y:S01]  /*17b70*/  LDSM.16.MT88.4 R72, [R234+0xb000] ;  /* 0x00b00000ea48783b */ /* 0x000ee20000004200 */
[----:B------:R-:W1:Y:S02]  /*17b80*/  MUFU.EX2 R79, R79 ;  /* 0x0000004f004f7308 */ /* 0x000e640000000800 */
[----:B------:R-:W-:Y:S03]  /*17b90*/  FADD.FTZ R60, R248, R76 ;  /* 0x0000004cf83c7221 */ /* 0x000fe60000010000 */
[----:B------:R-:W-:Y:S01]  /*17ba0*/  FADD.FTZ R57, R245, R61 ;  /* 0x0000003df5397221 */ /* 0x000fe20000010000 */
[----:B------:R-:W-:Y:S04]  /*17bb0*/  HMMA.16816.F32 R144, R52, R62, R144 ;  /* 0x0000003e3490723c */ /* 0x000fe80000001890 */
[----:B------:R-:W-:Y:S01]  /*17bc0*/  FADD.FTZ R56, R228, R60 ;  /* 0x0000003ce4387221 */ /* 0x000fe20000010000 */
[----:B----4-:R-:W-:Y:S01]  /*17bd0*/  F2FP.PACK_AB R59, R111, R110 ;  /* 0x0000006e6f3b723e */ /* 0x010fe200000000ff */
[----:B------:R-:W-:Y:S01]  /*17be0*/  FADD.FTZ R2, R249, R57 ;  /* 0x00000039f9027221 */ /* 0x000fe20000010000 */
[----:B------:R-:W-:Y:S01]  /*17bf0*/  F2FP.PACK_AB R52, R101, R100 ;  /* 0x000000646534723e */ /* 0x000fe200000000ff */
[----:B------:R-:W-:Y:S01]  /*17c00*/  FADD.FTZ R76, R247, R56 ;  /* 0x00000038f74c7221 */ /* 0x000fe20000010000 */
[----:B------:R-:W-:Y:S01]  /*17c10*/  F2FP.PACK_AB R54, R113, R112 ;  /* 0x000000707136723e */ /* 0x000fe200000000ff */
[----:B------:R-:W4:Y:S01]  /*17c20*/  LDSM.16.MT88.4 R60, [R235+0xb000] ;  /* 0x00b00000eb3c783b */ /* 0x000f220000004200 */
[----:B------:R-:W3:Y:S01]  /*17c30*/  MUFU.EX2 R78, R78 ;  /* 0x0000004e004e7308 */ /* 0x000ee20000000800 */
[----:B------:R-:W-:Y:S01]  /*17c40*/  F2FP.PACK_AB R53, R103, R102 ;  /* 0x000000666735723e */ /* 0x000fe200000000ff */
[----:B------:R-:W-:Y:S01]  /*17c50*/  FADD.FTZ R2, R185, R2 ;  /* 0x00000002b9027221 */ /* 0x000fe20000010000 */
[----:B------:R-:W-:Y:S02]  /*17c60*/  F2FP.PACK_AB R55, R115, R114 ;  /* 0x000000727337723e */ /* 0x000fe400000000ff */
[----:B------:R-:W-:Y:S02]  /*17c70*/  F2FP.PACK_AB R57, R107, R106 ;  /* 0x0000006a6b39723e */ /* 0x000fe400000000ff */
[----:B-1----:R-:W-:Y:S02]  /*17c80*/  F2FP.PACK_AB R56, R105, R104 ;  /* 0x000000686938723e */ /* 0x002fe400000000ff */
[----:B-----5:R-:W-:Y:S01]  /*17c90*/  F2FP.PACK_AB R58, R109, R108 ;  /* 0x0000006c6d3a723e */ /* 0x020fe200000000ff */
[-C--:B--2---:R-:W-:Y:S08]  /*17ca0*/  HMMA.16816.F32 R4, R52, R64.reuse, R4 ;  /* 0x000000403404723c */ /* 0x084ff00000001804 */
[C---:B------:R-:W-:Y:S01]  /*17cb0*/  HMMA.16816.F32 R8, R56.reuse, R64, R8 ;  /* 0x000000403808723c */ /* 0x040fe20000001808 */
[----:B------:R-:W-:Y:S06]  /*17cc0*/  MUFU.EX2 R65, R124 ;  /* 0x0000007c00417308 */ /* 0x000fec0000000800 */
[----:B------:R-:W-:Y:S01]  /*17cd0*/  FADD.FTZ R64, R187, R77 ;  /* 0x0000004dbb407221 */ /* 0x000fe20000010000 */
[-C--:B------:R-:W-:Y:S04]  /*17ce0*/  HMMA.16816.F32 R12, R56, R66.reuse, R12 ;  /* 0x00000042380c723c */ /* 0x080fe8000000180c */
[----:B------:R-:W-:Y:S04]  /*17cf0*/  FADD.FTZ R64, R156, R64 ;  /* 0x000000409c407221 */ /* 0x000fe80000010000 */
[C---:B------:R-:W-:Y:S01]  /*17d00*/  HMMA.16816.F32 R16, R52.reuse, R66, R16 ;  /* 0x000000423410723c */ /* 0x040fe20000001810 */
[----:B------:R-:W-:Y:S07]  /*17d10*/  MUFU.EX2 R66, R120 ;  /* 0x0000007800427308 */ /* 0x000fee0000000800 */
[-C--:B------:R-:W-:Y:S03]  /*17d20*/  HMMA.16816.F32 R20, R52, R68.reuse, R20 ;  /* 0x000000443414723c */ /* 0x080fe60000001814 */
[----:B------:R-:W1:Y:S05]  /*17d30*/  MUFU.EX2 R67, R121 ;  /* 0x0000007900437308 */ /* 0x000e6a0000000800 */
[C---:B------:R-:W-:Y:S08]  /*17d40*/  HMMA.16816.F32 R24, R56.reuse, R68, R24 ;  /* 0x000000443818723c */ /* 0x040ff00000001818 */
[-C--:B------:R-:W-:Y:S08]  /*17d50*/  HMMA.16816.F32 R28, R56, R70.reuse, R28 ;  /* 0x00000046381c723c */ /* 0x080ff0000000181c */
[C---:B------:R-:W-:Y:S08]  /*17d60*/  HMMA.16816.F32 R32, R52.reuse, R70, R32 ;  /* 0x000000463420723c */ /* 0x040ff00000001820 */
[-C--:B---3--:R-:W-:Y:S08]  /*17d70*/  HMMA.16816.F32 R36, R52, R72.reuse, R36 ;  /* 0x000000483424723c */ /* 0x088ff00000001824 */
[C---:B------:R-:W-:Y:S08]  /*17d80*/  HMMA.16816.F32 R48, R56.reuse, R72, R48 ;  /* 0x000000483830723c */ /* 0x040ff00000001830 */
[-C--:B------:R-:W-:Y:S08]  /*17d90*/  HMMA.16816.F32 R132, R56, R74.reuse, R132 ;  /* 0x0000004a3884723c */ /* 0x080ff00000001884 */
[C---:B------:R-:W-:Y:S08]  /*17da0*/  HMMA.16816.F32 R136, R52.reuse, R74, R136 ;  /* 0x0000004a3488723c */ /* 0x040ff00000001888 */
[-C--:B----4-:R-:W-:Y:S08]  /*17db0*/  HMMA.16816.F32 R40, R52, R60.reuse, R40 ;  /* 0x0000003c3428723c */ /* 0x090ff00000001828 */
[C---:B------:R-:W-:Y:S07]  /*17dc0*/  HMMA.16816.F32 R44, R56.reuse, R60, R44 ;  /* 0x0000003c382c723c */ /* 0x040fee000000182c */
[----:B------:R-:W-:Y:S01]  /*17dd0*/  FADD.FTZ R61, R184, R76 ;  /* 0x0000004cb83d7221 */ /* 0x000fe20000010000 */
[-C--:B------:R-:W-:Y:S01]  /*17de0*/  HMMA.16816.F32 R140, R56, R62.reuse, R140 ;  /* 0x0000003e388c723c */ /* 0x080fe2000000188c */
[----:B------:R-:W2:Y:S03]  /*17df0*/  LDSM.16.MT88.4 R184, [R236+0xb800] ;  /* 0x00b80000ecb8783b */ /* 0x000ea60000004200 */
[----:B------:R-:W-:Y:S02]  /*17e00*/  FADD.FTZ R60, R157, R0 ;  /* 0x000000009d3c7221 */ /* 0x000fe40000010000 */
[----:B------:R-:W-:Y:S01]  /*17e10*/  FADD.FTZ R0, R167, R64 ;  /* 0x00000040a7007221 */ /* 0x000fe20000010000 */
[----:B------:R-:W-:Y:S01]  /*17e20*/  F2FP.PACK_AB R57, R79, R80 ;  /* 0x000000504f39723e */ /* 0x000fe200000000ff */
[----:B------:R-:W-:Y:S01]  /*17e30*/  FADD.FTZ R56, R162, R2 ;  /* 0x00000002a2387221 */ /* 0x000fe20000010000 */
[----:B------:R-:W-:Y:S04]  /*17e40*/  HMMA.16816.F32 R144, R52, R62, R144 ;  /* 0x0000003e3490723c */ /* 0x000fe80000001890 */
[----:B------:R-:W-:Y:S01]  /*17e50*/  FADD.FTZ R60, R174, R60 ;  /* 0x0000003cae3c7221 */ /* 0x000fe20000010000 */
[----:B------:R-:W-:Y:S01]  /*17e60*/  F2FP.PACK_AB R59, R154, R78 ;  /* 0x0000004e9a3b723e */ /* 0x000fe200000000ff */
[----:B------:R-:W-:Y:S01]  /*17e70*/  FADD.FTZ R56, R164, R56 ;  /* 0x00000038a4387221 */ /* 0x000fe20000010000 */
[----:B------:R-:W-:Y:S01]  /*17e80*/  F2FP.PACK_AB R52, R117, R116 ;  /* 0x000000747534723e */ /* 0x000fe200000000ff */
[----:B------:R-:W-:Y:S01]  /*17e90*/  FADD.FTZ R2, R166, R61 ;  /* 0x0000003da6027221 */ /* 0x000fe20000010000 */
[----:B------:R-:W-:Y:S03]  /*17ea0*/  F2FP.PACK_AB R54, R153, R128 ;  /* 0x000000809936723e */ /* 0x000fe600000000ff */
[----:B------:R-:W-:Y:S01]  /*17eb0*/  FADD.FTZ R61, R172, R0 ;  /* 0x00000000ac3d7221 */ /* 0x000fe20000010000 */
[----:B------:R-:W-:Y:S01]  /*17ec0*/  F2FP.PACK_AB R53, R119, R118 ;  /* 0x000000767735723e */ /* 0x000fe200000000ff */
[----:B------:R-:W-:Y:S01]  /*17ed0*/  FADD.FTZ R0, R175, R60 ;  /* 0x0000003caf007221 */ /* 0x000fe20000010000 */
[----:B------:R-:W-:Y:S01]  /*17ee0*/  F2FP.PACK_AB R55, R155, R130 ;  /* 0x000000829b37723e */ /* 0x000fe200000000ff */
[----:B------:R-:W-:Y:S01]  /*17ef0*/  FADD.FTZ R60, R165, R56 ;  /* 0x00000038a53c7221 */ /* 0x000fe20000010000 */
[----:B-1----:R-:W-:Y:S01]  /*17f00*/  F2FP.PACK_AB R56, R67, R66 ;  /* 0x000000424338723e */ /* 0x002fe200000000ff */
[----:B------:R-:W-:Y:S01]  /*17f10*/  FADD.FTZ R2, R251, R2 ;  /* 0x00000002fb027221 */ /* 0x000fe20000010000 */
[----:B------:R-:W-:Y:S01]  /*17f20*/  F2FP.PACK_AB R58, R208, R65 ;  /* 0x00000041d03a723e */ /* 0x000fe200000000ff */
[----:B------:R-:W-:Y:S02]  /*17f30*/  FADD.FTZ R0, R178, R0 ;  /* 0x00000000b2007221 */ /* 0x000fe40000010000 */
[----:B------:R-:W-:Y:S01]  /*17f40*/  FADD.FTZ R2, R252, R2 ;  /* 0x00000002fc027221 */ /* 0x000fe20000010000 */
[-C--:B------:R-:W-:Y:S01]  /*17f50*/  HMMA.16816.F32 R160, R52, R168.reuse, R4 ;  /* 0x000000a834a0723c */ /* 0x080fe20000001804 */
[----:B------:R-:W1:Y:S02]  /*17f60*/  LDSM.16.MT88.4 R4, [R234+0xb800] ;  /* 0x00b80000ea04783b */ /* 0x000e640000004200 */
[----:B------:R-:W-:Y:S02]  /*17f70*/  FADD.FTZ R2, R131, R2 ;  /* 0x0000000283027221 */ /* 0x000fe40000010000 */
[----:B------:R-:W-:Y:S03]  /*17f80*/  FADD.FTZ R0, R177, R0 ;  /* 0x00000000b1007221 */ /* 0x000fe60000010000 */
[C---:B------:R-:W-:Y:S04]  /*17f90*/  HMMA.16816.F32 R156, R56.reuse, R168, R8 ;  /* 0x000000a8389c723c */ /* 0x040fe80000001808 */
[----:B------:R-:W-:Y:S03]  /*17fa0*/  FADD.FTZ R0, R182, R0 ;  /* 0x00000000b6007221 */ /* 0x000fe60000010000 */
[----:B------:R-:W-:Y:S01]  /*17fb0*/  FADD.FTZ R9, R173, R61 ;  /* 0x0000003dad097221 */ /* 0x000fe20000010000 */
[-C--:B------:R-:W-:Y:S04]  /*17fc0*/  HMMA.16816.F32 R164, R56, R170.reuse, R12 ;  /* 0x000000aa38a4723c */ /* 0x080fe8000000180c */
[----:B------:R-:W-:Y:S02]  /*17fd0*/  FADD.FTZ R8, R122, R60 ;  /* 0x0000003c7a087221 */ /* 0x000fe40000010000 */
[----:B------:R-:W-:Y:S02]  /*17fe0*/  FADD.FTZ R9, R176, R9 ;  /* 0x00000009b0097221 */ /* 0x000fe40000010000 */
[----:B------:R-:W-:Y:S01]  /*17ff0*/  FADD.FTZ R10, R179, R2 ;  /* 0x00000002b30a7221 */ /* 0x000fe20000010000 */
[C---:B------:R-:W-:Y:S04]  /*18000*/  HMMA.16816.F32 R168, R52.reuse, R170, R16 ;  /* 0x000000aa34a8723c */ /* 0x040fe80000001810 */
[----:B------:R-:W-:Y:S02]  /*18010*/  FADD.FTZ R8, R129, R8 ;  /* 0x0000000881087221 */ /* 0x000fe40000010000 */
[----:B------:R-:W-:Y:S02]  /*18020*/  FADD.FTZ R2, R223, R9 ;  /* 0x00000009df027221 */ /* 0x000fe40000010000 */
[----:B------:R-:W-:Y:S01]  /*18030*/  FADD.FTZ R8, R220, R8 ;  /* 0x00000008dc087221 */ /* 0x000fe20000010000 */
[-C--:B--2---:R-:W-:Y:S03]  /*18040*/  HMMA.16816.F32 R172, R52, R184.reuse, R20 ;  /* 0x000000b834ac723c */ /* 0x084fe60000001814 */
[----:B------:R-:W-:Y:S02]  /*18050*/  FADD.FTZ R9, R183, R10 ;  /* 0x0000000ab7097221 */ /* 0x000fe40000010000 */
[----:B------:R-:W-:Y:S02]  /*18060*/  FADD.FTZ R10, R217, R8 ;  /* 0x00000008d90a7221 */ /* 0x000fe40000010000 */
[----:B------:R-:W-:Y:S01]  /*18070*/  FADD.FTZ R8, R207, R9 ;  /* 0x00000009cf087221 */ /* 0x000fe20000010000 */
[C---:B------:R-:W-:Y:S04]  /*18080*/  HMMA.16816.F32 R176, R56.reuse, R184, R24 ;  /* 0x000000b838b0723c */ /* 0x040fe80000001818 */
[----:B------:R-:W-:Y:S02]  /*18090*/  FADD.FTZ R12, R219, R10 ;  /* 0x0000000adb0c7221 */ /* 0x000fe40000010000 */
[----:B------:R-:W-:Y:S02]  /*180a0*/  FADD.FTZ R15, R206, R8 ;  /* 0x00000008ce0f7221 */ /* 0x000fe40000010000 */
[----:B------:R-:W-:Y:S01]  /*180b0*/  FADD.FTZ R2, R180, R2 ;  /* 0x00000002b4027221 */ /* 0x000fe20000010000 */
[----:B------:R-:W2:Y:S03]  /*180c0*/  LDSM.16.MT88.4 R8, [R235+0xb800] ;  /* 0x00b80000eb08783b */ /* 0x000ea60000004200 */
        /* <DEDUP_REMOVED lines=14> */
[-C--:B-1----:R-:W-:Y:S03]  /*181b0*/  HMMA.16816.F32 R188, R52, R4.reuse, R36 ;  /* 0x0000000434bc723c */ /* 0x082fe60000001824 */
[----:B------:R-:W-:Y:S02]  /*181c0*/  FADD.FTZ R0, R193, R13 ;  /* 0x0000000dc1007221 */ /* 0x000fe40000010000 */
[----:B------:R-:W-:Y:S02]  /*181d0*/  FADD.FTZ R12, R201, R12 ;  /* 0x0000000cc90c7221 */ /* 0x000fe40000010000 */
[----:B------:R-:W-:Y:S02]  /*181e0*/  FADD.FTZ R2, R195, R2 ;  /* 0x00000002c3027221 */ /* 0x000fe40000010000 */
[----:B------:R-:W-:Y:S03]  /*181f0*/  FADD.FTZ R13, R83, R14 ;  /* 0x0000000e530d7221 */ /* 0x000fe60000010000 */
[----:B------:R-:W-:Y:S02]  /*18200*/  FADD.FTZ R0, R192, R0 ;  /* 0x00000000c0007221 */ /* 0x000fe40000010000 */
        /* <DEDUP_REMOVED lines=69> */
[----:B-1----:R-:W-:-:S05]  /*18660*/  @P1 BRA `(.L_x_368) ;  /* 0xffffac4000001947 */ /* 0x002fca000383ffff */
.L_x_367:
        /* <DEDUP_REMOVED lines=20> */
[CC--:B-----5:R-:W-:Y:S01]  /*187b0*/  LEA.HI R15, R48.reuse, R43.reuse, RZ, 0x2 ;  /* 0x0000002b300f7211 */ /* 0x0e0fe200078f10ff */
[----:B------:R-:W-:Y:S01]  /*187c0*/  @!UP0 UIMAD UR12, UR12, UR6, URZ ;  /* 0x000000060c0c82a4 */ /* 0x000fe2000f8e023f */
[----:B------:R-:W-:Y:S02]  /*187d0*/  LEA.HI R42, R48, R43, RZ, 0x5 ;  /* 0x0000002b302a7211 */ /* 0x000fe400078f28ff */
[----:B------:R-:W-:-:S02]  /*187e0*/  ULDC.U8 UR6, c[0x0][0x329] ;  /* 0x0000ca4000067ab9 */ /* 0x000fc40000000000 */
[----:B------:R-:W-:Y:S02]  /*187f0*/  UISETP.NE.AND UP1, UPT, UR6, URZ, UPT ;  /* 0x0000003f0600728c */ /* 0x000fe4000bf25270 */
[----:B------:R-:W-:Y:S02]  /*18800*/  @!UP0 UIMAD UR12, UR4, UR7, UR12 ;  /* 0x00000007040c82a4 */ /* 0x000fe4000f8e020c */
[----:B------:R-:W-:Y:S02]  /*18810*/  @!UP0 UMOV UR14, UR18 ;  /* 0x00000012000e8c82 */ /* 0x000fe40008000000 */
[----:B------:R-:W-:Y:S02]  /*18820*/  ULDC.U8 UR7, c[0x0][0x328] ;  /* 0x0000ca0000077ab9 */ /* 0x000fe40000000000 */
[----:B------:R-:W-:Y:S02]  /*18830*/  UISETP.NE.AND UP2, UPT, UR7, URZ, UPT ;  /* 0x0000003f0700728c */ /* 0x000fe4000bf45270 */
[----:B------:R-:W-:-:S02]  /*18840*/  @!UP0 UIADD3 UR8, UR19, UR12, URZ ;  /* 0x0000000c13088290 */ /* 0x000fc4000fffe03f */
[----:B------:R-:W-:Y:S02]  /*18850*/  UISETP.NE.OR UP3, UPT, UR6, URZ, !UP2 ;  /* 0x0000003f0600728c */ /* 0x000fe4000d765670 */
[----:B------:R-:W-:Y:S02]  /*18860*/  @UP1 ULDC UR13, c[0x0][0x210] ;  /* 0x00008400000d1ab9 */ /* 0x000fe40000000800 */
[----:B------:R-:W-:Y:S02]  /*18870*/  ULDC UR7, c[0x0][0x234] ;  /* 0x00008d0000077ab9 */ /* 0x000fe40000000800 */
[----:B------:R-:W-:Y:S02]  /*18880*/  @UP1 UIMAD UR13, UR13, UR9, URZ ;  /* 0x000000090d0d12a4 */ /* 0x000fe4000f8e023f */
[----:B------:R-:W-:Y:S02]  /*18890*/  @!UP1 USEL UR13, UR9, UR7, !UP2 ;  /* 0x00000007090d9287 */ /* 0x000fe4000d000000 */
[----:B------:R-:W-:-:S02]  /*188a0*/  ULDC UR6, c[0x0][0x1c0] ;  /* 0x0000700000067ab9 */ /* 0x000fc40000000800 */
[----:B------:R-:W-:Y:S02]  /*188b0*/  @UP1 UMOV UR15, 0x1 ;  /* 0x00000001000f1882 */ /* 0x000fe40000000000 */
[----:B------:R-:W-:Y:S02]  /*188c0*/  @!UP1 UIMAD UR15, UR13, UR6, URZ ;  /* 0x000000060d0f92a4 */ /* 0x000fe4000f8e023f */
[----:B------:R-:W-:Y:S02]  /*188d0*/  @!UP3 UIMAD UR17, UR4, UR9, URZ ;  /* 0x000000090411b2a4 */ /* 0x000fe4000f8e023f */
[----:B------:R-:W-:Y:S02]  /*188e0*/  @UP1 ULDC UR16, c[0x0][0x210] ;  /* 0x0000840000101ab9 */ /* 0x000fe40000000800 */
[----:B------:R-:W-:Y:S02]  /*188f0*/  UIMAD UR4, UR4, UR15, URZ ;  /* 0x0000000f040472a4 */ /* 0x000fe4000f8e023f */
[----:B------:R-:W-:-:S02]  /*18900*/  @!UP1 UMOV UR16, 0x1 ;  /* 0x0000000100109882 */ /* 0x000fc40000000000 */
[----:B------:R-:W-:Y:S02]  /*18910*/  @!UP3 USEL UR17, UR17, UR31, !UP0 ;  /* 0x0000001f1111b287 */ /* 0x000fe4000c000000 */
[----:B------:R-:W-:Y:S02]  /*18920*/  UIMAD UR6, UR10, UR16, URZ ;  /* 0x000000100a0672a4 */ /* 0x000fe4000f8e023f */
[----:B------:R-:W-:Y:S02]  /*18930*/  USEL UR4, UR4, URZ, UP3 ;  /* 0x0000003f04047287 */ /* 0x000fe40009800000 */
[----:B------:R-:W-:Y:S02]  /*18940*/  USHF.L.U32 UR6, UR6, 0x7, URZ ;  /* 0x0000000706067899 */ /* 0x000fe4000800063f */
[----:B------:R-:W-:Y:S02]  /*18950*/  UIMAD UR13, UR11, UR13, UR4 ;  /* 0x0000000d0b0d72a4 */ /* 0x000fe4000f8e0204 */
[----:B------:R-:W-:-:S02]  /*18960*/  @!UP3 UMOV UR20, UR17 ;  /* 0x000000110014bc82 */ /* 0x000fc40008000000 */
        /* <DEDUP_REMOVED lines=11> */
[----:B--2---:R-:W-:-:S05]  /*18a20*/  FADD.FTZ R0, R0, R7 ;  /* 0x0000000700007221 */ /* 0x004fca0000010000 */
[----:B------:R-:W2:Y:S01]  /*18a30*/  SHFL.BFLY PT, R7, R0, 0x1, 0x1f ;  /* 0x0c201f0000077f89 */ /* 0x000ea200000e0000 */
[----:B---3--:R-:W-:Y:S01]  /*18a40*/  FADD.FTZ R5, R5, R8 ;  /* 0x0000000805057221 */ /* 0x008fe20000010000 */
[----:B------:R-:W-:Y:S01]  /*18a50*/  SHF.R.S32.HI R8, RZ, 0x5, R42 ;  /* 0x00000005ff087819 */ /* 0x000fe2000001142a */
[----:B-1----:R-:W-:Y:S02]  /*18a60*/  FADD.FTZ R4, R4, R9 ;  /* 0x0000000904047221 */ /* 0x002fe40000010000 */
[----:B----4-:R-:W-:-:S03]  /*18a70*/  FADD.FTZ R39, R2, R6 ;  /* 0x0000000602277221 */ /* 0x010fc60000010000 */
[----:B------:R-:W1:Y:S02]  /*18a80*/  SHFL.BFLY PT, R2, R4, 0x1, 0x1f ;  /* 0x0c201f0004027f89 */ /* 0x000e6400000e0000 */
[----:B------:R-:W-:Y:S02]  /*18a90*/  FSETP.NE.FTZ.AND P5, PT, R39, RZ, PT ;  /* 0x000000ff2700720b */ /* 0x000fe40003fb5000 */
[----:B------:R-:W3:Y:S01]  /*18aa0*/  SHFL.BFLY PT, R6, R5, 0x1, 0x1f ;  /* 0x0c201f0005067f89 */ /* 0x000ee200000e0000 */
[----:B--2---:R-:W-:Y:S01]  /*18ab0*/  FADD.FTZ R38, R0, R7 ;  /* 0x0000000700267221 */ /* 0x004fe20000010000 */
[----:B------:R-:W-:Y:S02]  /*18ac0*/  MOV R0, 0x3f800000 ;  /* 0x3f80000000007802 */ /* 0x000fe40000000f00 */
[----:B------:R-:W-:Y:S02]  /*18ad0*/  LOP3.LUT R7, R15, 0x3ffffffc, RZ, 0xc0, !PT ;  /* 0x3ffffffc0f077812 */ /* 0x000fe400078ec0ff */
[----:B------:R-:W-:-:S05]  /*18ae0*/  FSETP.NE.FTZ.AND P4, PT, R38, RZ, PT ;  /* 0x000000ff2600720b */ /* 0x000fca0003f95000 */
[----:B------:R-:W2:Y:S01]  /*18af0*/  @P5 MUFU.RCP R0, R39 ;  /* 0x0000002700005308 */ /* 0x000ea20000001000 */
[----:B-1----:R-:W-:Y:S01]  /*18b00*/  FADD.FTZ R41, R4, R2 ;  /* 0x0000000204297221 */ /* 0x002fe20000010000 */
[----:B------:R-:W-:Y:S02]  /*18b10*/  IADD3 R2, -R7, R43, RZ ;  /* 0x0000002b07027210 */ /* 0x000fe40007ffe1ff */
[----:B------:R-:W-:Y:S01]  /*18b20*/  MOV R4, 0x3f800000 ;  /* 0x3f80000000047802 */ /* 0x000fe20000000f00 */
[----:B---3--:R-:W-:Y:S01]  /*18b30*/  FADD.FTZ R40, R5, R6 ;  /* 0x0000000605287221 */ /* 0x008fe20000010000 */
[----:B------:R-:W-:Y:S02]  /*18b40*/  FSETP.NE.FTZ.AND P3, PT, R41, RZ, PT ;  /* 0x000000ff2900720b */ /* 0x000fe40003f75000 */
[----:B------:R-:W-:Y:S01]  /*18b50*/  LEA R9, R8, R2, 0x9 ;  /* 0x0000000208097211 */ /* 0x000fe200078e48ff */
[----:B--2---:R-:W-:Y:S01]  /*18b60*/  FMUL.FTZ R160, R0, R160 ;  /* 0x000000a000a07220 */ /* 0x004fe20000410000 */
[----:B------:R-:W-:Y:S01]  /*18b70*/  MOV R2, 0x3f800000 ;  /* 0x3f80000000027802 */ /* 0x000fe20000000f00 */
[----:B------:R-:W1:Y:S01]  /*18b80*/  @P4 MUFU.RCP R4, R38 ;  /* 0x0000002600044308 */ /* 0x000e620000001000 */
[----:B------:R-:W-:Y:S01]  /*18b90*/  FSETP.NE.FTZ.AND P0, PT, R40, RZ, PT ;  /* 0x000000ff2800720b */ /* 0x000fe20003f15000 */
[----:B------:R-:W-:-:S02]  /*18ba0*/  FMUL.FTZ R8, R0, R161 ;  /* 0x000000a100087220 */ /* 0x000fc40000410000 */
[C---:B------:R-:W-:Y:S02]  /*18bb0*/  FMUL.FTZ R168, R0.reuse, R168 ;  /* 0x000000a800a87220 */ /* 0x040fe40000410000 */
[----:B------:R-:W-:Y:S01]  /*18bc0*/  FMUL.FTZ R6, R0, R169 ;  /* 0x000000a900067220 */ /* 0x000fe20000410000 */
[----:B------:R-:W-:Y:S01]  /*18bd0*/  F2FP.PACK_AB R8, R8, R160 ;  /* 0x000000a00808723e */ /* 0x000fe200000000ff */
[----:B------:R-:W2:Y:S01]  /*18be0*/  @P3 MUFU.RCP R2, R41 ;  /* 0x0000002900023308 */ /* 0x000ea20000001000 */
        /* <DEDUP_REMOVED lines=43> */
[----:B------:R-:W-:Y:S01]  /*18ea0*/  SHF.R.S32.HI R4, RZ, 0x2, R15 ;  /* 0x00000002ff047819 */ /* 0x000fe2000001140f */
[C---:B--2---:R-:W-:Y:S01]  /*18eb0*/  FMUL.FTZ R156, R2.reuse, R156 ;  /* 0x0000009c029c7220 */ /* 0x044fe20000410000 */
[----:B------:R-:W-:Y:S01]  /*18ec0*/  F2FP.PACK_AB R35, R35, R198 ;  /* 0x000000c62323723e */ /* 0x000fe200000000ff */
        /* <DEDUP_REMOVED lines=50> */
[----:B------:R-:W-:Y:S02]  /*191f0*/  F2FP.PACK_AB R24, R203, R24 ;  /* 0x00000018cb18723e */ /* 0x000fe400000000ff */
[C---:B------:R-:W-:Y:S02]  /*19200*/  SHF.L.U32 R2, R0.reuse, 0x6, RZ ;  /* 0x0000000600027819 */ /* 0x040fe400000006ff */
[----:B------:R-:W-:-:S02]  /*19210*/  LOP3.LUT R4, R0, 0x1, RZ, 0xc0, !PT ;  /* 0x0000000100047812 */ /* 0x000fc400078ec0ff */
[----:B------:R-:W-:Y:S02]  /*19220*/  LOP3.LUT R2, R2, 0x1c0, RZ, 0xc0, !PT ;  /* 0x000001c002027812 */ /* 0x000fe400078ec0ff */
[----:B------:R-:W-:Y:S02]  /*19230*/  ISETP.NE.U32.AND P1, PT, R4, 0x1, PT ;  /* 0x000000010400780c */ /* 0x000fe40003f25070 */
[----:B------:R-:W-:Y:S02]  /*19240*/  LEA.HI R2, R2, R2, RZ, 0x1d ;  /* 0x0000000202027211 */ /* 0x000fe400078fe8ff */
[----:B------:R-:W-:Y:S02]  /*19250*/  MOV R4, 0xfffffff0 ;  /* 0xfffffff000047802 */ /* 0x000fe40000000f00 */
[----:B------:R-:W-:Y:S02]  /*19260*/  LEA R2, R9, R2, 0x1 ;  /* 0x0000000209027211 */ /* 0x000fe400078e08ff */
[----:B------:R-:W-:-:S02]  /*19270*/  SEL R9, R4, 0x10, !P1 ;  /* 0x0000001004097807 */ /* 0x000fc40004800000 */
[----:B------:R-:W-:Y:S02]  /*19280*/  SHF.L.U32 R2, R2, 0x1, RZ ;  /* 0x0000000102027819 */ /* 0x000fe400000006ff */
[----:B------:R-:W-:Y:S02]  /*19290*/  R2P PR, R0, 0x6 ;  /* 0x0000000600007804 */ /* 0x000fe40000000000 */
[----:B------:R-:W-:Y:S01]  /*192a0*/  IADD3 R4, R2, R9, RZ ;  /* 0x0000000902047210 */ /* 0x000fe20007ffe0ff */
[----:B------:R-:W-:Y:S01]  /*192b0*/  STS [R2], R8 ;  /* 0x0000000802007388 */ /* 0x000fe20000000800 */
[----:B------:R-:W-:Y:S02]  /*192c0*/  MOV R0, 0x20 ;  /* 0x0000002000007802 */ /* 0x000fe40000000f00 */
[----:B------:R-:W-:Y:S01]  /*192d0*/  F2FP.PACK_AB R21, R143, R21 ;  /* 0x000000158f15723e */ /* 0x000fe200000000ff */
[----:B------:R-:W-:Y:S04]  /*192e0*/  STS [R2+0x400], R7 ;  /* 0x0004000702007388 */ /* 0x000fe80000000800 */
[----:B------:R1:W-:Y:S04]  /*192f0*/  STS [R4], R6 ;  /* 0x0000000604007388 */ /* 0x0003e80000000800 */
[----:B------:R2:W-:Y:S04]  /*19300*/  STS [R4+0x400], R5 ;  /* 0x0004000504007388 */ /* 0x0005e80000000800 */
[----:B------:R-:W-:Y:S04]  /*19310*/  STS [R2+0x2000], R10 ;  /* 0x0020000a02007388 */ /* 0x000fe80000000800 */
[----:B------:R3:W-:Y:S04]  /*19320*/  STS [R2+0x2400], R11 ;  /* 0x0024000b02007388 */ /* 0x0007e80000000800 */
[----:B------:R-:W-:Y:S04]  /*19330*/  STS [R4+0x2000], R20 ;  /* 0x0020001404007388 */ /* 0x000fe80000000800 */
[----:B------:R-:W-:Y:S01]  /*19340*/  STS [R4+0x2400], R19 ;  /* 0x0024001304007388 */ /* 0x000fe20000000800 */
[----:B-1----:R-:W-:-:S02]  /*19350*/  SEL R6, R0, 0xffffffe0, !P1 ;  /* 0xffffffe000067807 */ /* 0x002fc40004800000 */
[C---:B------:R-:W-:Y:S02]  /*19360*/  IADD3 R0, R2.reuse, 0x40, RZ ;  /* 0x0000004002007810 */ /* 0x040fe40007ffe0ff */
[C---:B--2---:R-:W-:Y:S02]  /*19370*/  IADD3 R5, R2.reuse, R6, RZ ;  /* 0x0000000602057210 */ /* 0x044fe40007ffe0ff */
[----:B------:R-:W-:-:S03]  /*19380*/  @P2 IADD3 R0, R2, -0x40, RZ ;  /* 0xffffffc002002810 */ /* 0x000fc60007ffe0ff */
[----:B------:R-:W-:Y:S01]  /*19390*/  STS [R5], R18 ;  /* 0x0000001205007388 */ /* 0x000fe20000000800 */
[----:B---3--:R-:W-:-:S03]  /*193a0*/  IADD3 R2, R4, R6, RZ ;  /* 0x0000000604027210 */ /* 0x008fc60007ffe0ff */
[----:B------:R-:W-:Y:S04]  /*193b0*/  STS [R5+0x400], R17 ;  /* 0x0004001105007388 */ /* 0x000fe80000000800 */
[----:B------:R1:W-:Y:S04]  /*193c0*/  STS [R2], R14 ;  /* 0x0000000e02007388 */ /* 0x0003e80000000800 */
[----:B------:R2:W-:Y:S04]  /*193d0*/  STS [R2+0x400], R13 ;  /* 0x0004000d02007388 */ /* 0x0005e80000000800 */
[----:B------:R-:W-:Y:S04]  /*193e0*/  STS [R5+0x2000], R16 ;  /* 0x0020001005007388 */ /* 0x000fe80000000800 */
[----:B------:R3:W-:Y:S04]  /*193f0*/  STS [R5+0x2400], R15 ;  /* 0x0024000f05007388 */ /* 0x0007e80000000800 */
[----:B------:R4:W-:Y:S04]  /*19400*/  STS [R2+0x2000], R12 ;  /* 0x0020000c02007388 */ /* 0x0009e80000000800 */
[----:B------:R4:W-:Y:S04]  /*19410*/  STS [R2+0x2400], R25 ;  /* 0x0024001902007388 */ /* 0x0009e80000000800 */
[----:B------:R-:W-:Y:S01]  /*19420*/  STS [R0], R34 ;  /* 0x0000002200007388 */ /* 0x000fe20000000800 */
[----:B-1----:R-:W-:-:S03]  /*19430*/  MOV R14, 0x7f800000 ;  /* 0x7f800000000e7802 */ /* 0x002fc60000000f00 */
[----:B------:R-:W-:Y:S01]  /*19440*/  STS [R0+0x400], R33 ;  /* 0x0004002100007388 */ /* 0x000fe20000000800 */
[----:B--2---:R-:W-:Y:S02]  /*19450*/  MOV R13, 0x7f800000 ;  /* 0x7f800000000d7802 */ /* 0x004fe40000000f00 */
[----:B---3--:R-:W-:-:S04]  /*19460*/  IADD3 R5, R0, 0x400, RZ ;  /* 0x0000040000057810 */ /* 0x008fc80007ffe0ff */
[C---:B------:R-:W-:Y:S02]  /*19470*/  IADD3 R5, R9.reuse, R5, R6 ;  /* 0x0000000509057210 */ /* 0x040fe40007ffe006 */
[----:B----4-:R-:W-:Y:S02]  /*19480*/  MOV R12, 0x7f800000 ;  /* 0x7f800000000c7802 */ /* 0x010fe40000000f00 */
[----:B------:R-:W-:Y:S02]  /*19490*/  IADD3 R2, R9, R0, RZ ;  /* 0x0000000009027210 */ /* 0x000fe40007ffe0ff */
[----:B------:R-:W-:Y:S02]  /*194a0*/  MOV R9, 0x7f800000 ;  /* 0x7f80000000097802 */ /* 0x000fe40000000f00 */
[C---:B------:R-:W-:Y:S01]  /*194b0*/  IADD3 R4, R6.reuse, R2, RZ ;  /* 0x0000000206047210 */ /* 0x040fe20007ffe0ff */
[----:B------:R-:W-:Y:S04]  /*194c0*/  STS [R2], R30 ;  /* 0x0000001e02007388 */ /* 0x000fe80000000800 */
[----:B------:R-:W-:Y:S04]  /*194d0*/  STS [R2+0x400], R29 ;  /* 0x0004001d02007388 */ /* 0x000fe80000000800 */
[----:B------:R-:W-:Y:S04]  /*194e0*/  STS [R0+0x2000], R32 ;  /* 0x0020002000007388 */ /* 0x000fe80000000800 */
[----:B------:R1:W-:Y:S04]  /*194f0*/  STS [R0+0x2400], R31 ;  /* 0x0024001f00007388 */ /* 0x0003e80000000800 */
[----:B------:R-:W-:Y:S04]  /*19500*/  STS [R2+0x2000], R28 ;  /* 0x0020001c02007388 */ /* 0x000fe80000000800 */
[----:B------:R2:W-:Y:S01]  /*19510*/  STS [R2+0x2400], R37 ;  /* 0x0024002502007388 */ /* 0x0005e20000000800 */
[----:B-1----:R-:W-:-:S02]  /*19520*/  IADD3 R0, R6, R0, RZ ;  /* 0x0000000006007210 */ /* 0x002fc40007ffe0ff */
[----:B------:R-:W-:Y:S03]  /*19530*/  @P5 MUFU.LG2 R6, R39 ;  /* 0x0000002700065308 */ /* 0x000fe60000000c00 */
[----:B------:R-:W-:Y:S04]  /*19540*/  STS [R0], R36 ;  /* 0x0000002400007388 */ /* 0x000fe80000000800 */
[----:B------:R-:W-:Y:S01]  /*19550*/  STS [R0+0x400], R35 ;  /* 0x0004002300007388 */ /* 0x000fe20000000800 */
[----:B--2---:R-:W1:Y:S03]  /*19560*/  @P3 MUFU.LG2 R2, R41 ;  /* 0x0000002900023308 */ /* 0x004e660000000c00 */
[----:B------:R-:W-:Y:S04]  /*19570*/  STS [R4], R23 ;  /* 0x0000001704007388 */ /* 0x000fe80000000800 */
[----:B------:R-:W-:Y:S04]  /*19580*/  STS [R5], R22 ;  /* 0x0000001605007388 */ /* 0x000fe80000000800 */
[----:B------:R-:W-:Y:S04]  /*19590*/  STS [R0+0x2000], R27 ;  /* 0x0020001b00007388 */ /* 0x000fe80000000800 */
[----:B------:R2:W-:Y:S01]  /*195a0*/  STS [R0+0x2400], R24 ;  /* 0x0024001800007388 */ /* 0x0005e20000000800 */
[----:B-1----:R-:W-:-:S03]  /*195b0*/  @P3 FMUL.FTZ R2, R2, 0.69314718246459960938 ;  /* 0x3f31721802023820 */ /* 0x002fc60000410000 */
[----:B------:R1:W-:Y:S01]  /*195c0*/  STS [R4+0x2000], R26 ;  /* 0x0020001a04007388 */ /* 0x0003e20000000800 */
[----:B------:R-:W-:-:S03]  /*195d0*/  @P3 FFMA.FTZ R9, R150, c[0x0][0x238], R2 ;  /* 0x00008e0096093a23 */ /* 0x000fc60000010002 */
[----:B------:R3:W-:Y:S04]  /*195e0*/  STS [R5+0x2000], R21 ;  /* 0x0020001505007388 */ /* 0x0007e80000000800 */
[----:B------:R-:W-:Y:S01]  /*195f0*/  BAR.SYNC.DEFER_BLOCKING 0x0 ;  /* 0x0000000000007b1d */ /* 0x000fe20000010000 */
[----:B--2---:R-:W-:-:S05]  /*19600*/  LOP3.LUT R0, R42, 0xffffffe0, RZ, 0xc0, !PT ;  /* 0xffffffe02a007812 */ /* 0x004fca00078ec0ff */
[----:B-1----:R-:W1:Y:S01]  /*19610*/  @P4 MUFU.LG2 R4, R38 ;  /* 0x0000002600044308 */ /* 0x002e620000000c00 */
[----:B------:R-:W-:Y:S01]  /*19620*/  IADD3 R0, -R0, R43, RZ ;  /* 0x0000002b00007210 */ /* 0x000fe20007ffe1ff */
[----:B---3--:R-:W-:-:S03]  /*19630*/  @P5 FMUL.FTZ R5, R6, 0.69314718246459960938 ;  /* 0x3f31721806055820 */ /* 0x008fc60000410000 */
        /* <DEDUP_REMOVED lines=16> */
[----:B------:R-:W5:Y:S02]  /*19740*/  S2R R4, SR_TID.X ;  /* 0x0000000000047919 */ /* 0x000f640000002100 */
[----:B-----5:R-:W-:-:S04]  /*19750*/  SHF.R.S32.HI R2, RZ, 0x1f, R4 ;  /* 0x0000001fff027819 */ /* 0x020fc80000011404 */
[----:B------:R-:W-:-:S04]  /*19760*/  LEA.HI R2, R2, R4, RZ, 0x5 ;  /* 0x0000000402027211 */ /* 0x000fc800078f28ff */
[----:B------:R-:W-:Y:S02]  /*19770*/  SHF.R.S32.HI R0, RZ, 0x5, R2 ;  /* 0x00000005ff007819 */ /* 0x000fe40000011402 */
[----:B------:R-:W-:Y:S02]  /*19780*/  LOP3.LUT R2, R2, 0xffffffe0, RZ, 0xc0, !PT ;  /* 0xffffffe002027812 */ /* 0x000fe400078ec0ff */
[----:B------:R-:W-:-:S03]  /*19790*/  SHF.R.S32.HI R3, RZ, 0x1f, R0 ;  /* 0x0000001fff037819 */ /* 0x000fc60000011400 */
[----:B------:R-:W-:Y:S01]  /*197a0*/  IMAD.IADD R2, R4, 0x1, -R2 ;  /* 0x0000000104027824 */ /* 0x000fe200078e0a02 */
[----:B------:R-:W-:-:S04]  /*197b0*/  LEA.HI R3, R3, R0, RZ, 0x2 ;  /* 0x0000000003037211 */ /* 0x000fc800078f10ff */
[----:B------:R-:W-:Y:S02]  /*197c0*/  SHF.R.S32.HI R4, RZ, 0x1f, R2 ;  /* 0x0000001fff047819 */ /* 0x000fe40000011402 */
[----:B------:R-:W-:Y:S02]  /*197d0*/  LOP3.LUT R3, R3, 0xfffffffc, RZ, 0xc0, !PT ;  /* 0xfffffffc03037812 */ /* 0x000fe400078ec0ff */
[----:B------:R-:W-:-:S03]  /*197e0*/  LEA.HI R2, R4, R2, RZ, 0x2 ;  /* 0x0000000204027211 */ /* 0x000fc600078f10ff */
[----:B------:R-:W-:Y:S01]  /*197f0*/  IMAD.IADD R3, R0, 0x1, -R3 ;  /* 0x0000000100037824 */ /* 0x000fe200078e0a03 */
        /* <DEDUP_REMOVED lines=33> */
.L_x_372:
[----:B------:R-:W-:Y:S05]  /*19a10*/  BSYNC B0 ;  /* 0x0000000000007941 */ /* 0x000fea0003800000 */
.L_x_371:
        /* <DEDUP_REMOVED lines=36> */
.L_x_374:
[----:B------:R-:W-:Y:S05]  /*19c60*/  BSYNC B0 ;  /* 0x0000000000007941 */ /* 0x000fea0003800000 */
.L_x_373:
        /* <DEDUP_REMOVED lines=15> */
.L_x_376:
[----:B------:R-:W-:Y:S05]  /*19d60*/  BSYNC B0 ;  /* 0x0000000000007941 */ /* 0x000fea0003800000 */
.L_x_375:
        /* <DEDUP_REMOVED lines=15> */
.L_x_378:
[----:B------:R-:W-:Y:S05]  /*19e60*/  BSYNC B0 ;  /* 0x0000000000007941 */ /* 0x000fea0003800000 */
.L_x_377:
        /* <DEDUP_REMOVED lines=15> */
.L_x_380:
[----:B------:R-:W-:Y:S05]  /*19f60*/  BSYNC B0 ;  /* 0x0000000000007941 */ /* 0x000fea0003800000 */
.L_x_379:
        /* <DEDUP_REMOVED lines=15> */
.L_x_382:
[----:B------:R-:W-:Y:S05]  /*1a060*/  BSYNC B0 ;  /* 0x0000000000007941 */ /* 0x000fea0003800000 */
.L_x_381:
        /* <DEDUP_REMOVED lines=15> */
.L_x_384:
[----:B------:R-:W-:Y:S05]  /*1a160*/  BSYNC B0 ;  /* 0x0000000000007941 */ /* 0x000fea0003800000 */
.L_x_383:
        /* <DEDUP_REMOVED lines=15> */
.L_x_386:
[----:B------:R-:W-:Y:S05]  /*1a260*/  BSYNC B0 ;  /* 0x0000000000007941 */ /* 0x000fea0003800000 */
.L_x_385:
        /* <DEDUP_REMOVED lines=15> */
.L_x_308:
        /* <DEDUP_REMOVED lines=8> */
[----:B------:R-:W-:Y:S01]  /*1a3e0*/  UIADD3 UR35, -UR15, UR35, URZ ;  /* 0x000000230f237290 */ /* 0x000fe2000fffe13f */
[----:B------:R-:W-:Y:S01]  /*1a3f0*/  LOP3.LUT R0, R4, 0xfffffff8, RZ, 0xc0, !PT ;  /* 0xfffffff804007812 */ /* 0x000fe200078ec0ff */
[----:B------:R-:W-:Y:S01]  /*1a400*/  UMOV UR18, URZ ;  /* 0x0000003f00127c82 */ /* 0x000fe20008000000 */
[----:B------:R-:W-:Y:S01]  /*1a410*/  SHF.R.S32.HI R4, RZ, 0x3, R4 ;  /* 0x00000003ff047819 */ /* 0x000fe20000011404 */
[----:B------:R-:W-:-:S02]  /*1a420*/  @UP4 UIMAD.WIDE.U32 UR10, UR31, UR4, URZ ;  /* 0x000000041f0a42a5 */ /* 0x000fc4000f8e003f */
[----:B------:R-:W-:Y:S01]  /*1a430*/  @!UP4 USHF.R.S32.HI UR13, URZ, 0x1f, UR12 ;  /* 0x0000001f3f0dc899 */ /* 0x000fe2000801140c */
[----:B------:R-:W-:Y:S01]  /*1a440*/  IMAD.IADD R14, R29, 0x1, -R0 ;  /* 0x000000011d0e7824 */ /* 0x000fe200078e0a00 */
[----:B------:R-:W-:Y:S01]  /*1a450*/  @UP4 UIMAD UR8, UR31, UR5, UR11 ;  /* 0x000000051f0842a4 */ /* 0x000fe2000f8e020b */
[----:B------:R-:W-:Y:S01]  /*1a460*/  SHF.R.S32.HI R5, RZ, 0x1f, R4 ;  /* 0x0000001fff057819 */ /* 0x000fe20000011404 */
[----:B------:R-:W-:Y:S01]  /*1a470*/  @!UP4 UIMAD UR13, UR13, UR6, URZ ;  /* 0x000000060d0dc2a4 */ /* 0x000fe2000f8e023f */
[----:B------:R-:W-:Y:S01]  /*1a480*/  IMAD.SHL.U32 R0, R14, 0x8, RZ ;  /* 0x000000080e007824 */ /* 0x000fe200078e00ff */
[----:B------:R-:W-:Y:S01]  /*1a490*/  ULDC.64 UR4, c[0x0][0x1f0] ;  /* 0x00007c0000047ab9 */ /* 0x000fe20000000a00 */
[----:B------:R-:W-:Y:S01]  /*1a4a0*/  ISETP.GE.AND P2, PT, R4, UR35, PT ;  /* 0x0000002304007c0c */ /* 0x000fe2000bf46270 */
[----:B------:R-:W-:Y:S02]  /*1a4b0*/  UIMAD UR4, UR9, UR4, URZ ;  /* 0x00000004090472a4 */ /* 0x000fe4000f8e023f */
[----:B------:R-:W-:Y:S01]  /*1a4c0*/  ULDC.U8 UR11, c[0x0][0x328] ;  /* 0x0000ca00000b7ab9 */ /* 0x000fe20000000000 */
[----:B------:R-:W-:Y:S01]  /*1a4d0*/  ISETP.GE.AND P1, PT, R0, c[0x0][0x220], PT ;  /* 0x0000880000007a0c */ /* 0x000fe20003f26270 */
[----:B------:R-:W-:Y:S01]  /*1a4e0*/  ULDC.U8 UR9, c[0x0][0x329] ;  /* 0x0000ca4000097ab9 */ /* 0x000fe20000000000 */
[----:B------:R-:W-:Y:S01]  /*1a4f0*/  P2R R22, PR, RZ, 0x4 ;  /* 0x00000004ff167803 */ /* 0x000fe20000000000 */
[----:B------:R-:W-:-:S02]  /*1a500*/  UISETP.NE.AND UP1, UPT, UR9, URZ, UPT ;  /* 0x0000003f0900728c */ /* 0x000fc4000bf25270 */
[----:B------:R-:W-:Y:S02]  /*1a510*/  UISETP.NE.AND UP3, UPT, UR11, URZ, UPT ;  /* 0x0000003f0b00728c */ /* 0x000fe4000bf65270 */
[----:B------:R-:W-:Y:S02]  /*1a520*/  @!UP4 UIMAD UR13, UR12, UR7, UR13 ;  /* 0x000000070c0dc2a4 */ /* 0x000fe4000f8e020d */
[----:B------:R-:W-:Y:S02]  /*1a530*/  UISETP.NE.OR UP2, UPT, UR9, URZ, !UP3 ;  /* 0x0000003f0900728c */ /* 0x000fe4000df45670 */
[----:B------:R-:W-:Y:S02]  /*1a540*/  @!UP4 UIMAD.WIDE.U32 UR16, UR12, UR6, URZ ;  /* 0x000000060c10c2a5 */ /* 0x000fe4000f8e003f */
[----:B------:R-:W-:Y:S02]  /*1a550*/  ULDC UR7, c[0x0][0x214] ;  /* 0x0000850000077ab9 */ /* 0x000fe40000000800 */
[----:B------:R-:W-:-:S02]  /*1a560*/  @UP1 ULDC UR9, c[0x0][0x210] ;  /* 0x0000840000091ab9 */ /* 0x000fc40000000800 */
[----:B------:R-:W-:Y:S02]  /*1a570*/  ULDC UR6, c[0x0][0x234] ;  /* 0x00008d0000067ab9 */ /* 0x000fe40000000800 */
[----:B------:R-:W-:Y:S02]  /*1a580*/  @UP1 UIMAD UR9, UR9, UR7, URZ ;  /* 0x00000007090912a4 */ /* 0x000fe4000f8e023f */
[----:B------:R-:W-:Y:S02]  /*1a590*/  @!UP1 USEL UR9, UR7, UR6, !UP3 ;  /* 0x0000000607099287 */ /* 0x000fe4000d800000 */
[----:B------:R-:W-:Y:S02]  /*1a5a0*/  UIMAD UR5, UR14, UR5, UR4 ;  /* 0x000000050e0572a4 */ /* 0x000fe4000f8e0204 */
[----:B------:R-:W-:Y:S02]  /*1a5b0*/  UISETP.NE.OR UP0, UPT, UR31, -0x1, UP2 ;  /* 0xffffffff1f00788c */ /* 0x000fe40009705670 */
[----:B------:R-:W-:-:S02]  /*1a5c0*/  ULDC UR4, c[0x0][0x1c0] ;  /* 0x0000700000047ab9 */ /* 0x000fc40000000800 */
[----:B------:R-:W-:Y:S02]  /*1a5d0*/  @UP1 UMOV UR11, 0x1 ;  /* 0x00000001000b1882 */ /* 0x000fe40000000000 */
[----:B------:R-:W-:Y:S02]  /*1a5e0*/  @!UP1 UIMAD UR11, UR9, UR4, URZ ;  /* 0x00000004090b92a4 */ /* 0x000fe4000f8e023f */
[----:B------:R-:W-:Y:S02]  /*1a5f0*/  @!UP4 UMOV UR10, UR16 ;  /* 0x00000010000acc82 */ /* 0x000fe40008000000 */
[----:B------:R-:W-:Y:S01]  /*1a600*/  @!UP4 UIADD3 UR8, UR17, UR13, URZ ;  /* 0x0000000d1108c290 */ /* 0x000fe2000fffe03f */
[----:B------:R-:W-:Y:S01]  /*1a610*/  IADD3 R2, P0, R0, UR10, RZ ;  /* 0x0000000a00027c10 */ /* 0x000fe2000ff1e0ff */
[----:B------:R-:W-:Y:S02]  /*1a620*/  UIMAD UR11, UR12, UR11, URZ ;  /* 0x0000000b0c0b72a4 */ /* 0x000fe4000f8e023f */
[----:B------:R-:W-:-:S02]  /*1a630*/  @!UP0 UIMAD UR31, UR12, UR7, URZ ;  /* 0x000000070c1f82a4 */ /* 0x000fc4000f8e023f */
[----:B------:R-:W-:Y:S01]  /*1a640*/  LEA.HI.X.SX32 R3, R0, UR8, 0x1, P0 ;  /* 0x0000000800037c11 */ /* 0x000fe200080f0eff */
[----:B------:R-:W-:Y:S01]  /*1a650*/  USEL UR11, UR11, URZ, UP2 ;  /* 0x0000003f0b0b7287 */ /* 0x000fe20009000000 */
[----:B------:R-:W-:Y:S01]  /*1a660*/  ISETP.GE.OR P0, PT, R4, UR35, P1 ;  /* 0x0000002304007c0c */ /* 0x000fe20008f06670 */
[----:B------:R-:W-:Y:S02]  /*1a670*/  @UP1 ULDC UR20, c[0x0][0x210] ;  /* 0x0000840000141ab9 */ /* 0x000fe40000000800 */
[----:B------:R-:W-:Y:S01]  /*1a680*/  @!UP1 UMOV UR20, 0x1 ;  /* 0x0000000100149882 */ /* 0x000fe20000000000 */
[----:B-1----:R-:W-:Y:S01]  /*1a690*/  IMAD.WIDE.U32 R8, R8, c[0x0][0x1f0], R2 ;  /* 0x00007c0008087a25 */ /* 0x002fe200078e0002 */
[----:B------:R-:W-:Y:S02]  /*1a6a0*/  UIMAD UR11, UR14, UR9, UR11 ;  /* 0x000000090e0b72a4 */ /* 0x000fe4000f8e020b */
[----:B------:R-:W-:Y:S01]  /*1a6b0*/  UIMAD UR15, UR15, UR20, URZ ;  /* 0x000000140f0f72a4 */ /* 0x000fe2000f8e023f */
[----:B------:R-:W-:Y:S01]  /*1a6c0*/  IMAD.U32 R2, RZ, RZ, UR32 ;  /* 0x00000020ff027e24 */ /* 0x000fe2000f8e00ff */
[----:B------:R-:W-:Y:S01]  /*1a6d0*/  @!UP2 UMOV UR18, UR31 ;  /* 0x0000001f0012ac82 */ /* 0x000fe20008000000 */
[----:B------:R-:W-:Y:S01]  /*1a6e0*/  IADD3 R7, R9, UR5, RZ ;  /* 0x0000000509077c10 */ /* 0x000fe2000fffe0ff */
[----:B------:R-:W-:Y:S01]  /*1a6f0*/  UMOV UR19, URZ ;  /* 0x0000003f00137c82 */ /* 0x000fe20008000000 */
[----:B------:R-:W-:Y:S01]  /*1a700*/  IMAD.WIDE R2, R2, 0x80, R4 ;  /* 0x0000008002027825 */ /* 0x000fe200078e0204 */
[----:B------:R-:W-:-:S02]  /*1a710*/  USHF.R.S32.HI UR6, URZ, 0x1f, UR11 ;  /* 0x0000001f3f067899 */ /* 0x000fc4000801140b */
        /* <DEDUP_REMOVED lines=13> */
.L_x_388:
[----:B------:R-:W-:Y:S05]  /*1a7f0*/  BSYNC B0 ;  /* 0x0000000000007941 */ /* 0x000fea0003800000 */
.L_x_387:
        /* <DEDUP_REMOVED lines=17> */
.L_x_390:
[----:B------:R-:W-:Y:S05]  /*1a910*/  BSYNC B0 ;  /* 0x0000000000007941 */ /* 0x000fea0003800000 */
.L_x_389:
        /* <DEDUP_REMOVED lines=16> */
.L_x_392:
[----:B------:R-:W-:Y:S05]  /*1aa20*/  BSYNC B0 ;  /* 0x0000000000007941 */ /* 0x000fea0003800000 */
.L_x_391:
        /* <DEDUP_REMOVED lines=16> */
.L_x_394:
[----:B------:R-:W-:Y:S05]  /*1ab30*/  BSYNC B0 ;  /* 0x0000000000007941 */ /* 0x000fea0003800000 */
.L_x_393:
        /* <DEDUP_REMOVED lines=16> */
.L_x_396:
[----:B------:R-:W-:Y:S05]  /*1ac40*/  BSYNC B0 ;  /* 0x0000000000007941 */ /* 0x000fea0003800000 */
.L_x_395:
        /* <DEDUP_REMOVED lines=16> */
.L_x_398:
[----:B------:R-:W-:Y:S05]  /*1ad50*/  BSYNC B0 ;  /* 0x0000000000007941 */ /* 0x000fea0003800000 */
.L_x_397:
        /* <DEDUP_REMOVED lines=16> */
.L_x_400:
[----:B------:R-:W-:Y:S05]  /*1ae60*/  BSYNC B0 ;  /* 0x0000000000007941 */ /* 0x000fea0003800000 */
.L_x_399:
        /* <DEDUP_REMOVED lines=15> */
.L_x_402:
[----:B------:R-:W-:Y:S05]  /*1af60*/  BSYNC B0 ;  /* 0x0000000000007941 */ /* 0x000fea0003800000 */
.L_x_401:
        /* <DEDUP_REMOVED lines=72> */
.L_x_403:
        /* <DEDUP_REMOVED lines=9> */
.L_x_1136:


//--------------------- .text._ZN5flash16flash_fwd_kernelI23Flash_fwd_kernel_traitsILi64ELi128ELi128ELi4ELb0ELb0EN7cutlass6half_tE19Flash_kernel_traitsILi64ELi128ELi128ELi4ES3_EELb0ELb1ELb0ELb1ELb0ELb0ELb1ELb0EEEvNS_16Flash_fwd_paramsE --------------------------
	.section	.text._ZN5flash16flash_fwd_kernelI23Flash_fwd_kernel_traitsILi64ELi128ELi128ELi4ELb0ELb0EN7cutlass6half_tE19Flash_kernel_traitsILi64ELi128ELi128ELi4ES3_EELb0ELb1ELb0ELb1ELb0ELb0ELb1ELb0EEEvNS_16Flash_fwd_paramsE,"ax",@progbits
	.sectioninfo	@"SHI_REGISTERS=255"
	.align	128
        .global         _ZN5flash16flash_fwd_kernelI23Flash_fwd_kernel_traitsILi64ELi128ELi128ELi4ELb0ELb0EN7cutlass6half_tE19Flash_kernel_traitsILi64ELi128ELi128ELi4ES3_EELb0ELb1ELb0ELb1ELb0ELb0ELb1ELb0EEEvNS_16Flash_fwd_paramsE
        .type           _ZN5flash16flash_fwd_kernelI23Flash_fwd_kernel_traitsILi64ELi128ELi128ELi4ELb0ELb0EN7cutlass6half_tE19Flash_kernel_traitsILi64ELi128ELi128ELi4ES3_EELb0ELb1ELb0ELb1ELb0ELb0ELb1ELb0EEEvNS_16Flash_fwd_paramsE,@function
        .size           _ZN5flash16flash_fwd_kernelI23Flash_fwd_kernel_traitsILi64ELi128ELi128ELi4ELb0ELb0EN7cutlass6half_tE19Flash_kernel_traitsILi64ELi128ELi128ELi4ES3_EELb0ELb1ELb0ELb1ELb0ELb0ELb1ELb0EEEvNS_16Flash_fwd_paramsE,(.L_x_1137 - _ZN5flash16flash_fwd_kernelI23Flash_fwd_kernel_traitsILi64ELi128ELi128ELi4ELb0ELb0EN7cutlass6half_tE19Flash_kernel_traitsILi64ELi128ELi128ELi4ES3_EELb0ELb1ELb0ELb1ELb0ELb0ELb1ELb0EEEvNS_16Flash_fwd_paramsE)
        .other          _ZN5flash16flash_fwd_kernelI23Flash_fwd_kernel_traitsILi64ELi128ELi128ELi4ELb0ELb0EN7cutlass6half_tE19Flash_kernel_traitsILi64ELi128ELi128ELi4ES3_EELb0ELb1ELb0ELb1ELb0ELb0ELb1ELb0EEEvNS_16Flash_fwd_paramsE,@"STO_CUDA_ENTRY STV_DEFAULT"
_ZN5flash16flash_fwd_kernelI23Flash_fwd_kernel_traitsILi64ELi128ELi128ELi4ELb0ELb0EN7cutlass6half_tE19Flash_kernel_traitsILi64ELi128ELi128ELi4ES3_EELb0ELb1ELb0ELb1ELb0ELb0ELb1ELb0EEEvNS_16Flash_fwd_paramsE:
.text._ZN5flash16flash_fwd_kernelI23Flash_fwd_kernel_traitsILi64ELi128ELi128ELi4ELb0ELb0EN7cutlass6half_tE19Flash_kernel_traitsILi64ELi128ELi128ELi4ES3_EELb0ELb1ELb0ELb1ELb0ELb0ELb1ELb0EEEvNS_16Flash_fwd_paramsE:
        /* <DEDUP_REMOVED lines=56> */
.L_x_404:
[----:B-1----:R-:W-:Y:S02]  /*0380*/  ULDC UR6, c[0x0][0x218] ;  /* 0x0000860000067ab9 */ /* 0x002fe40000000800 */
.L_x_405:
        /* <DEDUP_REMOVED lines=71> */
.L_x_407:
        /* <DEDUP_REMOVED lines=45> */
.L_x_408:
        /* <DEDUP_REMOVED lines=8> */
[----:B------:R-:W-:Y:S01]  /*0b50*/  LEA.HI R16, R27, R29, RZ, 0x5 ;  /* 0x0000001d1b107211 */ /* 0x000fe200078f28ff */
[----:B------:R-:W-:Y:S01]  /*0b60*/  IMAD.SHL.U32 R0, R4, 0x40, RZ ;  /* 0x0000004004007824 */ /* 0x000fe200078e00ff */
[----:B------:R-:W-:Y:S01]  /*0b70*/  SHF.R.S32.HI R15, RZ, 0x1f, R14 ;  /* 0x0000001fff0f7819 */ /* 0x000fe2000001140e */
[----:B------:R-:W-:Y:S01]  /*0b80*/  IMAD.IADD R19, R29, 0x1, -R2 ;  /* 0x000000011d137824 */ /* 0x000fe200078e0a02 */
[----:B------:R-:W-:Y:S02]  /*0b90*/  SHF.R.S32.HI R28, RZ, 0x5, R16 ;  /* 0x00000005ff1c7819 */ /* 0x000fe40000011410 */
[----:B------:R-:W-:Y:S01]  /*0ba0*/  LOP3.LUT R0, R0, 0x1c0, RZ, 0xc0, !PT ;  /* 0x000001c000007812 */ /* 0x000fe200078ec0ff */
[----:B------:R-:W-:-:S03]  /*0bb0*/  IMAD.SHL.U32 R32, R19, 0x8, RZ ;  /* 0x0000000813207824 */ /* 0x000fc600078e00ff */
[----:B------:R-:W-:Y:S02]  /*0bc0*/  SHF.R.U32.HI R2, RZ, 0x3, R0 ;  /* 0x00000003ff027819 */ /* 0x000fe40000011600 */
[--C-:B------:R-:W-:Y:S02]  /*0bd0*/  SHF.R.S32.HI R33, RZ, 0x1f, R32.reuse ;  /* 0x0000001fff217819 */ /* 0x100fe40000011420 */
[----:B------:R-:W-:Y:S01]  /*0be0*/  IADD3 R8, P0, R32, UR6, RZ ;  /* 0x0000000620087c10 */ /* 0x000fe2000ff1e0ff */
[----:B------:R-:W-:Y:S01]  /*0bf0*/  ULDC.64 UR6, c[0x0][0x1a8] ;  /* 0x00006a0000067ab9 */ /* 0x000fe20000000a00 */
[----:B------:R-:W-:Y:S01]  /*0c00*/  LOP3.LUT R0, R0, 0x38, R32, 0xf8, !PT ;  /* 0x0000003800007812 */ /* 0x000fe200078ef820 */
[----:B------:R2:W-:Y:S01]  /*0c10*/  STL.64 [R1+0xd8], R32 ;  /* 0x0000d82001007387 */ /* 0x0005e20000100a00 */
[----:B------:R-:W-:Y:S01]  /*0c20*/  IADD3.X R9, R33, UR8, RZ, P0, !PT ;  /* 0x0000000821097c10 */ /* 0x000fe200087fe4ff */
[----:B------:R-:W-:Y:S01]  /*0c30*/  UIMAD UR6, UR13, UR6, URZ ;  /* 0x000000060d0672a4 */ /* 0x000fe2000f8e023f */
[----:B------:R-:W-:-:S02]  /*0c40*/  ISETP.GE.AND P0, PT, R4, UR5, PT ;  /* 0x0000000504007c0c */ /* 0x000fc4000bf06270 */
[----:B------:R-:W-:Y:S01]  /*0c50*/  LOP3.LUT R0, R0, R2, RZ, 0x3c, !PT ;  /* 0x0000000200007212 */ /* 0x000fe200078e3cff */
[----:B------:R-:W-:Y:S01]  /*0c60*/  IMAD.SHL.U32 R2, R3, 0x8, RZ ;  /* 0x0000000803027824 */ /* 0x000fe200078e00ff */
[----:B------:R-:W-:Y:S01]  /*0c70*/  UIMAD UR6, UR14, UR7, UR6 ;  /* 0x000000070e0672a4 */ /* 0x000fe2000f8e0206 */
[----:B-1----:R-:W-:Y:S01]  /*0c80*/  IMAD.WIDE.U32 R8, R5, c[0x0][0x1a8], R8 ;  /* 0x00006a0005087a25 */ /* 0x002fe200078e0008 */
[----:B------:R-:W-:Y:S02]  /*0c90*/  SHF.R.S32.HI R5, RZ, 0x1f, R4 ;  /* 0x0000001fff057819 */ /* 0x000fe40000011404 */
        /* <DEDUP_REMOVED lines=20> */
.L_x_410:
[----:B------:R-:W-:Y:S05]  /*0de0*/  BSYNC B0 ;  /* 0x0000000000007941 */ /* 0x000fea0003800000 */
.L_x_409:
        /* <DEDUP_REMOVED lines=21> */
.L_x_412:
[----:B------:R-:W-:Y:S05]  /*0f40*/  BSYNC B0 ;  /* 0x0000000000007941 */ /* 0x000fea0003800000 */
.L_x_411:
        /* <DEDUP_REMOVED lines=21> */
.L_x_414:
[----:B------:R-:W-:Y:S05]  /*10a0*/  BSYNC B0 ;  /* 0x0000000000007941 */ /* 0x000fea0003800000 */
.L_x_413:
        /* <DEDUP_REMOVED lines=21> */
.L_x_416:
[----:B------:R-:W-:Y:S05]  /*1200*/  BSYNC B0 ;  /* 0x0000000000007941 */ /* 0x000fea0003800000 */
.L_x_415:
        /* <DEDUP_REMOVED lines=21> */
.L_x_418:
[----:B------:R-:W-:Y:S05]  /*1360*/  BSYNC B0 ;  /* 0x0000000000007941 */ /* 0x000fea0003800000 */
.L_x_417:
        /* <DEDUP_REMOVED lines=21> */
.L_x_420:
[----:B------:R-:W-:Y:S05]  /*14c0*/  BSYNC B0 ;  /* 0x0000000000007941 */ /* 0x000fea0003800000 */
.L_x_419:
        /* <DEDUP_REMOVED lines=21> */
.L_x_422:
[----:B------:R-:W-:Y:S05]  /*1620*/  BSYNC B0 ;  /* 0x0000000000007941 */ /* 0x000fea0003800000 */
.L_x_421:
        /* <DEDUP_REMOVED lines=24> */
.L_x_424:
[----:B------:R-:W-:Y:S05]  /*17b0*/  BSYNC B0 ;  /* 0x0000000000007941 */ /* 0x000fea0003800000 */
.L_x_423:
        /* <DEDUP_REMOVED lines=22> */
[----:B------:R-:W-:Y:S01]  /*1920*/  IMAD.WIDE.U32 R38, R14, c[0x0][0x1b0], R6 ;  /* 0x00006c000e267a25 */ /* 0x000fe200078e0006 */
[----:B------:R-:W-:Y:S01]  /*1930*/  LEA.HI R9, R9, R0, RZ, 0x3 ;  /* 0x0000000009097211 */ /* 0x000fe200078f18ff */
[----:B------:R-:W-:-:S02]  /*1940*/  USHF.R.S32.HI UR4, URZ, 0x1f, UR8 ;  /* 0x0000001f3f047899 */ /* 0x000fc40008011408 */
[C---:B------:R-:W-:Y:S01]  /*1950*/  IMAD R11, R14.reuse, c[0x0][0x1bc], R8 ;  /* 0x00006f000e0b7a24 */ /* 0x040fe200078e0208 */
[----:B---3--:R-:W-:Y:S01]  /*1960*/  IADD3 R13, R39, R10, RZ ;  /* 0x0000000a270d7210 */ /* 0x008fe20007ffe0ff */
[----:B------:R-:W-:Y:S01]  /*1970*/  IMAD.WIDE.U32 R34, R14, c[0x0][0x1b8], R2 ;  /* 0x00006e000e227a25 */ /* 0x000fe200078e0002 */
[----:B------:R-:W-:Y:S01]  /*1980*/  MOV R12, R38 ;  /* 0x00000026000c7202 */ /* 0x000fe20000000f00 */
[----:B------:R1:W-:Y:S01]  /*1990*/  STL.64 [R1+0xe8], R38 ;  /* 0x0000e82601007387 */ /* 0x0003e20000100a00 */
[----:B------:R-:W-:Y:S01]  /*19a0*/  LOP3.LUT R8, R9, 0xfffffff8, RZ, 0xc0, !PT ;  /* 0xfffffff809087812 */ /* 0x000fe200078ec0ff */
[----:B------:R-:W-:Y:S01]  /*19b0*/  IMAD.IADD R37, R35, 0x1, R11 ;  /* 0x0000000123257824 */ /* 0x000fe200078e020b */
[----:B------:R-:W-:Y:S01]  /*19c0*/  ISETP.GE.AND P0, PT, R4, UR10, PT ;  /* 0x0000000a04007c0c */ /* 0x000fe2000bf06270 */
[----:B------:R1:W-:Y:S01]  /*19d0*/  STL.64 [R1+0xf8], R34 ;  /* 0x0000f82201007387 */ /* 0x0003e20000100a00 */
[----:B------:R-:W-:Y:S01]  /*19e0*/  UIMAD UR6, UR4, UR11, UR6 ;  /* 0x0000000b040672a4 */ /* 0x000fe2000f8e0206 */
[----:B------:R-:W-:Y:S01]  /*19f0*/  IMAD.IADD R17, R0, 0x1, -R8 ;  /* 0x0000000100117824 */ /* 0x000fe200078e0a08 */
[----:B------:R-:W-:Y:S01]  /*1a00*/  LOP3.LUT R0, R16, 0xffffffe0, RZ, 0xc0, !PT ;  /* 0xffffffe010007812 */ /* 0x000fe200078ec0ff */
[----:B------:R1:W-:Y:S01]  /*1a10*/  STL.64 [R1+0xe0], R12 ;  /* 0x0000e00c01007387 */ /* 0x0003e20000100a00 */
[----:B------:R-:W-:-:S02]  /*1a20*/  IMAD.U32 R8, RZ, RZ, UR8 ;  /* 0x00000008ff087e24 */ /* 0x000fc4000f8e00ff */
[----:B------:R-:W-:Y:S01]  /*1a30*/  IADD3 R16, -R0, R29, RZ ;  /* 0x0000001d00107210 */ /* 0x000fe20007ffe1ff */
[----:B------:R1:W-:Y:S01]  /*1a40*/  STL [R1+0xf4], R37 ;  /* 0x0000f42501007387 */ /* 0x0003e20000100800 */
[----:B------:R-:W-:Y:S01]  /*1a50*/  IMAD.SHL.U32 R0, R9, 0x40, RZ ;  /* 0x0000004009007824 */ /* 0x000fe200078e00ff */
[----:B------:R-:W-:Y:S01]  /*1a60*/  R2P PR, R17, 0x6 ;  /* 0x0000000611007804 */ /* 0x000fe20000000000 */
[----:B------:R-:W-:-:S03]  /*1a70*/  IMAD.WIDE.U32 R8, R8, UR11, R12 ;  /* 0x0000000b08087c25 */ /* 0x000fc6000f8e000c */
[----:B------:R-:W-:Y:S01]  /*1a80*/  LOP3.LUT R18, R0, 0xfffffe00, RZ, 0xc0, !PT ;  /* 0xfffffe0000127812 */ /* 0x000fe200078ec0ff */
[----:B------:R-:W-:Y:S01]  /*1a90*/  IMAD.MOV.U32 R31, RZ, RZ, 0x20 ;  /* 0x00000020ff1f7424 */ /* 0x000fe200078e00ff */
[----:B------:R-:W-:Y:S02]  /*1aa0*/  IADD3 R11, R9, UR6, RZ ;  /* 0x00000006090b7c10 */ /* 0x000fe4000fffe0ff */
[----:B------:R-:W-:Y:S02]  /*1ab0*/  SEL R3, R30, 0xfffffff0, !P1 ;  /* 0xfffffff01e037807 */ /* 0x000fe40004800000 */
        /* <DEDUP_REMOVED lines=11> */
.L_x_426:
[----:B------:R-:W-:Y:S05]  /*1b70*/  BSYNC B0 ;  /* 0x0000000000007941 */ /* 0x000fea0003800000 */
.L_x_425:
        /* <DEDUP_REMOVED lines=17> */
.L_x_428:
[----:B------:R-:W-:Y:S05]  /*1c90*/  BSYNC B0 ;  /* 0x0000000000007941 */ /* 0x000fea0003800000 */
.L_x_427:
        /* <DEDUP_REMOVED lines=17> */
.L_x_430:
[----:B------:R-:W-:Y:S05]  /*1db0*/  BSYNC B0 ;  /* 0x0000000000007941 */ /* 0x000fea0003800000 */
.L_x_429:
        /* <DEDUP_REMOVED lines=18> */
.L_x_432:
[----:B------:R-:W-:Y:S05]  /*1ee0*/  BSYNC B0 ;  /* 0x0000000000007941 */ /* 0x000fea0003800000 */
.L_x_431:
        /* <DEDUP_REMOVED lines=17> */
.L_x_434:
[----:B------:R-:W-:Y:S05]  /*2000*/  BSYNC B0 ;  /* 0x0000000000007941 */ /* 0x000fea0003800000 */
.L_x_433:
        /* <DEDUP_REMOVED lines=19> */
.L_x_436:
[----:B------:R-:W-:Y:S05]  /*2140*/  BSYNC B0 ;  /* 0x0000000000007941 */ /* 0x000fea0003800000 */
.L_x_435:
        /* <DEDUP_REMOVED lines=19> */
.L_x_438:
[----:B------:R-:W-:Y:S05]  /*2280*/  BSYNC B0 ;  /* 0x0000000000007941 */ /* 0x000fea0003800000 */
.L_x_437:
        /* <DEDUP_REMOVED lines=18> */
.L_x_440:
[----:B------:R-:W-:Y:S05]  /*23b0*/  BSYNC B0 ;  /* 0x0000000000007941 */ /* 0x000fea0003800000 */
.L_x_439:
        /* <DEDUP_REMOVED lines=25> */
[----:B------:R-:W-:Y:S01]  /*2550*/  LEA.HI R2, R27, R7, RZ, 0x1 ;  /* 0x000000071b027211 */ /* 0x000fe200078f08ff */
[----:B------:R-:W1:Y:S01]  /*2560*/  @P0 MUFU.RCP R12, c[0x0][0x238] ;  /* 0x00008e00000c0b08 */ /* 0x000e620000001000 */
[----:B------:R-:W-:Y:S02]  /*2570*/  IMAD.SHL.U32 R4, R4, 0x8, RZ ;  /* 0x0000000804047824 */ /* 0x000fe400078e00ff */
[----:B------:R-:W-:Y:S01]  /*2580*/  IMAD.SHL.U32 R5, R17, 0x40, RZ ;  /* 0x0000004011057824 */ /* 0x000fe200078e00ff */
[----:B------:R5:W1:Y:S01]  /*2590*/  @P0 LDG.E R11, [R8.64] ;  /* 0x00000034080b0981 */ /* 0x000a62000c1e1900 */
[----:B------:R-:W-:Y:S01]  /*25a0*/  LOP3.LUT R2, R2, 0xfffffffe, RZ, 0xc0, !PT ;  /* 0xfffffffe02027812 */ /* 0x000fe200078ec0ff */
[----:B------:R-:W-:Y:S01]  /*25b0*/  IMAD.MOV.U32 R14, RZ, RZ, R34 ;  /* 0x000000ffff0e7224 */ /* 0x000fe200078e0022 */
[----:B------:R-:W-:Y:S01]  /*25c0*/  LEA R10, R28, UR15, 0x4 ;  /* 0x0000000f1c0a7c11 */ /* 0x000fe2000f8e20ff */
[----:B------:R-:W-:Y:S01]  /*25d0*/  BAR.SYNC.DEFER_BLOCKING 0x0 ;  /* 0x0000000000007b1d */ /* 0x000fe20000010000 */
[----:B------:R-:W-:Y:S01]  /*25e0*/  IMAD.SHL.U32 R29, R29, 0x2, RZ ;  /* 0x000000021d1d7824 */ /* 0x000fe200078e00ff */
[----:B------:R-:W-:Y:S01]  /*25f0*/  LOP3.LUT P3, RZ, R19, 0x2, RZ, 0xc0, !PT ;  /* 0x0000000213ff7812 */ /* 0x000fe2000786c0ff */
[----:B------:R-:W-:Y:S01]  /*2600*/  IMAD.IADD R7, R7, 0x1, -R2 ;  /* 0x0000000107077824 */ /* 0x000fe200078e0a02 */
[----:B------:R-:W-:-:S02]  /*2610*/  LOP3.LUT P2, RZ, R19, 0x4, RZ, 0xc0, !PT ;  /* 0x0000000413ff7812 */ /* 0x000fc4000784c0ff */
[----:B------:R2:W-:Y:S01]  /*2620*/  STL.64 [R1+0xf0], R14 ;  /* 0x0000f00e01007387 */ /* 0x0005e20000100a00 */
[----:B------:R-:W-:Y:S01]  /*2630*/  ULDC.64 UR12, c[0x0][0x1a0] ;  /* 0x00006800000c7ab9 */ /* 0x000fe20000000a00 */
[----:B------:R-:W-:Y:S01]  /*2640*/  BSSY B0, `(.L_x_441) ;  /* 0x000002e000007945 */ /* 0x000fe20003800000 */
[----:B------:R-:W-:Y:S01]  /*2650*/  USHF.L.U64.HI UR27, UR12, UR27, UR13 ;  /* 0x0000001b0c1b7299 */ /* 0x000fe2000801020d */
[----:B------:R-:W-:Y:S01]  /*2660*/  LOP3.LUT R88, R29, 0x6, RZ, 0xc0, !PT ;  /* 0x000000061d587812 */ /* 0x000fe200078ec0ff */
[----:B------:R-:W-:Y:S02]  /*2670*/  USHF.L.U32 UR28, UR12, 0x7, URZ ;  /* 0x000000070c1c7899 */ /* 0x000fe4000800063f */
[----:B------:R-:W-:-:S04]  /*2680*/  UIMAD UR7, UR27, UR8, URZ ;  /* 0x000000081b0772a4 */ /* 0x000fc8000f8e023f */
[----:B------:R-:W-:-:S03]  /*2690*/  UIMAD UR7, UR4, UR28, UR7 ;  /* 0x0000001c040772a4 */ /* 0x000fc6000f8e0207 */
[----:B------:R-:W-:Y:S01]  /*26a0*/  UMOV UR4, URZ ;  /* 0x0000003f00047c82 */ /* 0x000fe20008000000 */
[----:B-----5:R-:W-:Y:S01]  /*26b0*/  LEA.HI R8, R0, R16, RZ, 0x2 ;  /* 0x0000001000087211 */ /* 0x020fe200078f10ff */
[----:B------:R-:W-:Y:S01]  /*26c0*/  IMAD.SHL.U32 R0, R19, 0x40, RZ ;  /* 0x0000004013007824 */ /* 0x000fe200078e00ff */
[----:B------:R2:W-:Y:S04]  /*26d0*/  @P1 STS.128 [R240+0x8000], RZ ;  /* 0x008000fff0001388 */ /* 0x0005e80000000c00 */
[----:B------:R-:W-:-:S04]  /*26e0*/  LOP3.LUT R0, R0, 0x1c0, RZ, 0xc0, !PT ;  /* 0x000001c000007812 */ /* 0x000fc800078ec0ff */
[----:B------:R-:W-:Y:S02]  /*26f0*/  LOP3.LUT R9, R0, 0x8, R4, 0xf8, !PT ;  /* 0x0000000800097812 */ /* 0x000fe400078ef804 */
[----:B------:R-:W-:Y:S02]  /*2700*/  SHF.R.U32.HI R2, RZ, 0x3, R0 ;  /* 0x00000003ff027819 */ /* 0x000fe40000011600 */
[----:B------:R-:W-:Y:S01]  /*2710*/  LOP3.LUT R0, R5, 0x1c0, RZ, 0xc0, !PT ;  /* 0x000001c005007812 */ /* 0x000fe200078ec0ff */
[----:B------:R-:W-:Y:S01]  /*2720*/  IMAD.SHL.U32 R5, R7, 0x8, RZ ;  /* 0x0000000807057824 */ /* 0x000fe200078e00ff */
[----:B------:R-:W-:Y:S01]  /*2730*/  SHF.R.S32.HI R4, RZ, 0x2, R8 ;  /* 0x00000002ff047819 */ /* 0x000fe20000011408 */
[----:B------:R-:W-:Y:S01]  /*2740*/  IMAD.U32 R8, RZ, RZ, UR9 ;  /* 0x00000009ff087e24 */ /* 0x000fe2000f8e00ff */
[----:B------:R-:W-:Y:S02]  /*2750*/  LOP3.LUT R9, R9, R2, RZ, 0x3c, !PT ;  /* 0x0000000209097212 */ /* 0x000fe400078e3cff */
[----:B------:R-:W-:-:S02]  /*2760*/  IADD3 R10, R10, 0x1, R4 ;  /* 0x000000010a0a7810 */ /* 0x000fc40007ffe004 */
[----:B------:R-:W-:Y:S01]  /*2770*/  LOP3.LUT R2, R0, 0x8, R5, 0xf8, !PT ;  /* 0x0000000800027812 */ /* 0x000fe200078ef805 */
[----:B------:R-:W-:Y:S01]  /*2780*/  IMAD R5, R7, 0x200, R9 ;  /* 0x0000020007057824 */ /* 0x000fe200078e0209 */
[----:B------:R-:W-:Y:S02]  /*2790*/  SHF.R.U32.HI R4, RZ, 0x3, R0 ;  /* 0x00000003ff047819 */ /* 0x000fe40000011600 */
[----:B------:R-:W-:Y:S01]  /*27a0*/  IADD3 R10, R8, -UR35, R10 ;  /* 0x80000023080a7c10 */ /* 0x000fe2000fffe00a */
[----:B------:R-:W-:Y:S01]  /*27b0*/  IMAD.U32 R8, RZ, RZ, UR8 ;  /* 0x00000008ff087e24 */ /* 0x000fe2000f8e00ff */
[----:B------:R-:W-:Y:S02]  /*27c0*/  LOP3.LUT R4, R2, R4, RZ, 0x3c, !PT ;  /* 0x0000000402047212 */ /* 0x000fe400078e3cff */
        /* <DEDUP_REMOVED lines=21> */
.L_x_442:
[----:B--2---:R-:W-:Y:S05]  /*2920*/  BSYNC B0 ;  /* 0x0000000000007941 */ /* 0x004fea0003800000 */
.L_x_441:
        /* <DEDUP_REMOVED lines=18> */
.L_x_444:
[----:B------:R-:W-:Y:S05]  /*2a50*/  BSYNC B0 ;  /* 0x0000000000007941 */ /* 0x000fea0003800000 */
.L_x_443:
        /* <DEDUP_REMOVED lines=18> */
.L_x_446:
[----:B------:R-:W-:Y:S05]  /*2b80*/  BSYNC B0 ;  /* 0x0000000000007941 */ /* 0x000fea0003800000 */
.L_x_445:
        /* <DEDUP_REMOVED lines=19> */
.L_x_448:
[----:B------:R-:W-:Y:S05]  /*2cc0*/  BSYNC B0 ;  /* 0x0000000000007941 */ /* 0x000fea0003800000 */
.L_x_447:
        /* <DEDUP_REMOVED lines=18> */
.L_x_450:
[----:B------:R-:W-:Y:S05]  /*2df0*/  BSYNC B0 ;  /* 0x0000000000007941 */ /* 0x000fea0003800000 */
.L_x_449:
        /* <DEDUP_REMOVED lines=20> */
.L_x_452:
[----:B------:R-:W-:Y:S05]  /*2f40*/  BSYNC B0 ;  /* 0x0000000000007941 */ /* 0x000fea0003800000 */
.L_x_451:
        /* <DEDUP_REMOVED lines=20> */
.L_x_454:
[----:B------:R-:W-:Y:S05]  /*3090*/  BSYNC B0 ;  /* 0x0000000000007941 */ /* 0x000fea0003800000 */
.L_x_453:
        /* <DEDUP_REMOVED lines=19> */
.L_x_456:
[----:B------:R-:W-:Y:S05]  /*31d0*/  BSYNC B0 ;  /* 0x0000000000007941 */ /* 0x000fea0003800000 */
.L_x_455:
[----:B------:R-:W-:Y:S01]  /*31e0*/  IMAD.SHL.U32 R236, R4, 0x2, RZ ;  /* 0x0000000204ec7824 */ /* 0x000fe200078e00ff */
[----:B------:R-:W0:Y:S01]  /*31f0*/  LDGDEPBAR ;  /* 0x00000000000079af */ /* 0x000e220000000000 */
[----:B------:R-:W-:Y:S01]  /*3200*/  IMAD.SHL.U32 R228, R5, 0x2, RZ ;  /* 0x0000000205e47824 */ /* 0x000fe200078e00ff */
[----:B------:R-:W-:Y:S01]  /*3210*/  UISETP.GE.AND UP0, UPT, UR34, 0x2, UPT ;  /* 0x000000022200788c */ /* 0x000fe2000bf06270 */
[C---:B------:R-:W-:Y:S01]  /*3220*/  IMAD R239, R3.reuse, 0x2, R236 ;  /* 0x0000000203ef7824 */ /* 0x040fe200078e02ec */
[----:B------:R-:W-:Y:S01]  /*3230*/  LDSM.16.M88.4 R16, [R236+0x2000] ;  /* 0x00200000ec10783b */ /* 0x000fe20000000200 */
[----:B------:R-:W-:Y:S01]  /*3240*/  LEA R237, R6, R236, 0x1 ;  /* 0x000000ec06ed7211 */ /* 0x000fe200078e08ff */
[----:B------:R-:W-:Y:S01]  /*3250*/  IMAD.U32 R5, RZ, RZ, UR8 ;  /* 0x00000008ff057e24 */ /* 0x000fe2000f8e00ff */
[----:B------:R-:W-:Y:S01]  /*3260*/  LEA R234, R2, R228, 0x1 ;  /* 0x000000e402ea7211 */ /* 0x000fe200078e08ff */
[----:B------:R-:W5:Y:S01]  /*3270*/  LDSM.16.M88.4 R100, [R228+0x5800] ;  /* 0x00580000e464783b */ /* 0x000f620000000200 */
[----:B------:R-:W-:Y:S01]  /*3280*/  IADD3 R4, R228, 0x4000, RZ ;  /* 0x00004000e4047810 */ /* 0x000fe20007ffe0ff */
[----:B------:R-:W-:-:S02]  /*3290*/  IMAD R238, R3, 0x2, R237 ;  /* 0x0000000203ee7824 */ /* 0x000fc400078e02ed */
[----:B------:R-:W-:Y:S01]  /*32a0*/  LDSM.16.M88.4 R20, [R236] ;  /* 0x00000000ec14783b */ /* 0x000fe20000000200 */
[----:B------:R-:W-:Y:S02]  /*32b0*/  IMAD R5, R5, 0x80, R88 ;  /* 0x0000008005057824 */ /* 0x000fe400078e0258 */
[----:B------:R-:W-:Y:S01]  /*32c0*/  IMAD R235, R0, 0x2, R4 ;  /* 0x0000000200eb7824 */ /* 0x000fe200078e0204 */
[----:B------:R-:W1:Y:S01]  /*32d0*/  LDSM.16.M88.4 R52, [R228+0x5000] ;  /* 0x00500000e434783b */ /* 0x000e620000000200 */
[----:B------:R-:W-:Y:S01]  /*32e0*/  I2F R249, R5 ;  /* 0x0000000500f97306 */ /* 0x000fe20000201400 */
[C---:B------:R-:W-:Y:S01]  /*32f0*/  IADD3 R145, R5.reuse, 0x1, RZ ;  /* 0x0000000105917810 */ /* 0x040fe20007ffe0ff */
[----:B------:R-:W-:Y:S01]  /*3300*/  IMAD R233, R2, 0x2, R235 ;  /* 0x0000000202e97824 */ /* 0x000fe200078e02eb */
[----:B------:R-:W2:Y:S01]  /*3310*/  LDSM.16.M88.4 R24, [R228+0x4000] ;  /* 0x00400000e418783b */ /* 0x000ea20000000200 */
[C---:B------:R-:W-:Y:S02]  /*3320*/  IADD3 R146, R5.reuse, 0x8, RZ ;  /* 0x0000000805927810 */ /* 0x040fe40007ffe0ff */
[C---:B------:R-:W-:Y:S01]  /*3330*/  IADD3 R147, R5.reuse, 0x9, RZ ;  /* 0x0000000905937810 */ /* 0x040fe20007ffe0ff */
[----:B-1----:R-:W-:Y:S01]  /*3340*/  LDSM.16.M88.4 R8, [R239+0x2000] ;  /* 0x00200000ef08783b */ /* 0x002fe20000000200 */
[----:B------:R-:W-:Y:S01]  /*3350*/  I2F R162, R145 ;  /* 0x0000009100a27306 */ /* 0x000fe20000201400 */
[----:B------:R-:W-:-:S02]  /*3360*/  IADD3 R160, R5, 0x10, RZ ;  /* 0x0000001005a07810 */ /* 0x000fc40007ffe0ff */
[----:B------:R-:W1:Y:S01]  /*3370*/  LDSM.16.M88.4 R112, [R234+0x5800] ;  /* 0x00580000ea70783b */ /* 0x000e620000000200 */
[C---:B------:R-:W-:Y:S02]  /*3380*/  IADD3 R161, R5.reuse, 0x11, RZ ;  /* 0x0000001105a17810 */ /* 0x040fe40007ffe0ff */
[C---:B------:R-:W-:Y:S01]  /*3390*/  IADD3 R163, R5.reuse, 0x18, RZ ;  /* 0x0000001805a37810 */ /* 0x040fe20007ffe0ff */
[----:B------:R-:W3:Y:S01]  /*33a0*/  LDSM.16.M88.4 R28, [R228+0x4800] ;  /* 0x00480000e41c783b */ /* 0x000ee20000000200 */
[----:B------:R-:W-:Y:S01]  /*33b0*/  I2F R169, R146 ;  /* 0x0000009200a97306 */ /* 0x000fe20000201400 */
[C---:B------:R-:W-:Y:S02]  /*33c0*/  IADD3 R168, R5.reuse, 0x19, RZ ;  /* 0x0000001905a87810 */ /* 0x040fe40007ffe0ff */
[----:B------:R-:W-:Y:S01]  /*33d0*/  LDSM.16.M88.4 R12, [R239] ;  /* 0x00000000ef0c783b */ /* 0x000fe20000000200 */
[C---:B------:R-:W-:Y:S02]  /*33e0*/  IADD3 R170, R5.reuse, 0x20, RZ ;  /* 0x0000002005aa7810 */ /* 0x040fe40007ffe0ff */
[C---:B------:R-:W-:Y:S01]  /*33f0*/  IADD3 R172, R5.reuse, 0x21, RZ ;  /* 0x0000002105ac7810 */ /* 0x040fe20007ffe0ff */
[----:B------:R-:W4:Y:S01]  /*3400*/  LDSM.16.M88.4 R56, [R234+0x5000] ;  /* 0x00500000ea38783b */ /* 0x000f220000000200 */
[----:B------:R-:W-:Y:S01]  /*3410*/  I2F R171, R147 ;  /* 0x0000009300ab7306 */ /* 0x000fe20000201400 */
[----:B------:R-:W-:-:S02]  /*3420*/  IADD3 R180, R5, 0x28, RZ ;  /* 0x0000002805b47810 */ /* 0x000fc40007ffe0ff */
[----:B------:R-:W3:Y:S01]  /*3430*/  LDSM.16.M88.4 R40, [R234+0x4000] ;  /* 0x00400000ea28783b */ /* 0x000ee20000000200 */
[C---:B------:R-:W-:Y:S02]  /*3440*/  IADD3 R182, R5.reuse, 0x29, RZ ;  /* 0x0000002905b67810 */ /* 0x040fe40007ffe0ff */
[C---:B------:R-:W-:Y:S01]  /*3450*/  IADD3 R185, R5.reuse, 0x30, RZ ;  /* 0x0000003005b97810 */ /* 0x040fe20007ffe0ff */
[----:B-----5:R-:W-:Y:S01]  /*3460*/  HMMA.16816.F32 R32, R16, R100, RZ ;  /* 0x000000641020723c */ /* 0x020fe200000018ff */
[----:B------:R-:W5:Y:S01]  /*3470*/  LDSM.16.M88.4 R44, [R234+0x4800] ;  /* 0x00480000ea2c783b */ /* 0x000f620000000200 */
[----:B------:R-:W-:Y:S01]  /*3480*/  I2F R174, R160 ;  /* 0x000000a000ae7306 */ /* 0x000fe20000201400 */
[C---:B------:R-:W-:Y:S02]  /*3490*/  IADD3 R186, R5.reuse, 0x31, RZ ;  /* 0x0000003105ba7810 */ /* 0x040fe40007ffe0ff */
[----:B------:R-:W-:Y:S01]  /*34a0*/  LDSM.16.M88.4 R132, [R234+0x7800] ;  /* 0x00780000ea84783b */ /* 0x000fe20000000200 */
[----:B------:R-:W-:-:S02]  /*34b0*/  IADD3 R187, R5, 0x38, RZ ;  /* 0x0000003805bb7810 */ /* 0x000fc40007ffe0ff */
[C---:B------:R-:W-:Y:S01]  /*34c0*/  HMMA.16816.F32 R60, R20.reuse, R52, RZ ;  /* 0x00000034143c723c */ /* 0x040fe200000018ff */
[----:B------:R-:W-:Y:S01]  /*34d0*/  LDSM.16.M88.4 R124, [R234+0x6800] ;  /* 0x00680000ea7c783b */ /* 0x000fe20000000200 */
[----:B------:R-:W-:Y:S01]  /*34e0*/  I2F R173, R161 ;  /* 0x000000a100ad7306 */ /* 0x000fe20000201400 */
[C---:B------:R-:W-:Y:S02]  /*34f0*/  IADD3 R189, R5.reuse, 0x39, RZ ;  /* 0x0000003905bd7810 */ /* 0x040fe40007ffe0ff */
[----:B------:R-:W-:Y:S01]  /*3500*/  LDSM.16.M88.4 R128, [R234+0x7000] ;  /* 0x00700000ea80783b */ /* 0x000fe20000000200 */
[----:B------:R-:W-:Y:S02]  /*3510*/  IADD3 R190, R5, 0x40, RZ ;  /* 0x0000004005be7810 */ /* 0x000fe40007ffe0ff */
[C---:B------:R-:W-:Y:S02]  /*3520*/  HMMA.16816.F32 R36, R20.reuse, R100, RZ ;  /* 0x000000641424723c */ /* 0x040fe400000018ff */
[----:B------:R-:W-:Y:S05]  /*3530*/  I2F R175, R163 ;  /* 0x000000a300af7306 */ /* 0x000fea0000201400 */
[----:B------:R-:W-:Y:S01]  /*3540*/  IMAD R100, R0, 0x2, R228 ;  /* 0x0000000200647824 */ /* 0x000fe200078e02e4 */
[----:B--2---:R-:W-:Y:S02]  /*3550*/  HMMA.16816.F32 R76, R20, R24, RZ ;  /* 0x00000018144c723c */ /* 0x004fe400000018ff */
[----:B------:R-:W-:Y:S06]  /*3560*/  I2F R181, R168 ;  /* 0x000000a800b57306 */ /* 0x000fec0000201400 */
[----:B-1----:R-:W-:Y:S02]  /*3570*/  HMMA.16816.F32 R156, R8, R112, R32 ;  /* 0x00000070089c723c */ /* 0x002fe40000001820 */
[----:B------:R-:W-:Y:S06]  /*3580*/  I2F R183, R170 ;  /* 0x000000aa00b77306 */ /* 0x000fec0000201400 */
[C---:B------:R-:W-:Y:S02]  /*3590*/  HMMA.16816.F32 R32, R16.reuse, R26, RZ ;  /* 0x0000001a1020723c */ /* 0x040fe400000018ff */
[----:B------:R-:W-:Y:S06]  /*35a0*/  I2F R184, R172 ;  /* 0x000000ac00b87306 */ /* 0x000fec0000201400 */
[-C--:B---3--:R-:W-:Y:S02]  /*35b0*/  HMMA.16816.F32 R64, R16, R28.reuse, RZ ;  /* 0x0000001c1040723c */ /* 0x088fe400000018ff */
[----:B------:R-:W-:Y:S06]  /*35c0*/  I2F R188, R180 ;  /* 0x000000b400bc7306 */ /* 0x000fec0000201400 */
[----:B------:R-:W-:Y:S02]  /*35d0*/  HMMA.16816.F32 R68, R20, R28, RZ ;  /* 0x0000001c1444723c */ /* 0x000fe400000018ff */
[----:B------:R-:W-:Y:S06]  /*35e0*/  I2F R191, R182 ;  /* 0x000000b600bf7306 */ /* 0x000fec0000201400 */
[----:B------:R-:W-:Y:S02]  /*35f0*/  HMMA.16816.F32 R48, R16, R52, RZ ;  /* 0x000000341030723c */ /* 0x000fe400000018ff */
[----:B------:R-:W-:Y:S06]  /*3600*/  I2F R192, R185 ;  /* 0x000000b900c07306 */ /* 0x000fec0000201400 */
[C---:B----4-:R-:W-:Y:S01]  /*3610*/  HMMA.16816.F32 R116, R12.reuse, R56, R60 ;  /* 0x000000380c74723c */ /* 0x050fe2000000183c */
[----:B------:R-:W-:Y:S01]  /*3620*/  LDSM.16.M88.4 R60, [R100+0x4000] ;  /* 0x00400000643c783b */ /* 0x000fe20000000200 */
[----:B------:R-:W-:Y:S06]  /*3630*/  I2F R193, R186 ;  /* 0x000000ba00c17306 */ /* 0x000fec0000201400 */
[----:B------:R-:W-:Y:S01]  /*3640*/  HMMA.16816.F32 R164, R12, R112, R36 ;  /* 0x000000700ca4723c */ /* 0x000fe20000001824 */
[----:B------:R-:W1:Y:S01]  /*3650*/  LDSM.16.M88.4 R36, [R237] ;  /* 0x00000000ed24783b */ /* 0x000e620000000200 */
[----:B------:R-:W-:Y:S06]  /*3660*/  I2F R194, R187 ;  /* 0x000000bb00c27306 */ /* 0x000fec0000201400 */
[----:B------:R-:W-:Y:S02]  /*3670*/  HMMA.16816.F32 R72, R16, R24, RZ ;  /* 0x000000181048723c */ /* 0x000fe400000018ff */
[----:B------:R-:W-:Y:S06]  /*3680*/  I2F R195, R189 ;  /* 0x000000bd00c37306 */ /* 0x000fec0000201400 */
[----:B------:R-:W-:Y:S02]  /*3690*/  HMMA.16816.F32 R80, R12, R40, R76 ;  /* 0x000000280c50723c */ /* 0x000fe4000000184c */
[----:B------:R-:W-:Y:S06]  /*36a0*/  I2F R196, R190 ;  /* 0x000000be00c47306 */ /* 0x000fec0000201400 */
[----:B------:R-:W-:Y:S08]  /*36b0*/  HMMA.16816.F32 R24, R20, R26, RZ ;  /* 0x0000001a1418723c */ /* 0x000ff000000018ff */
[C---:B------:R-:W-:Y:S01]  /*36c0*/  HMMA.16816.F32 R76, R8.reuse, R42, R32 ;  /* 0x0000002a084c723c */ /* 0x040fe20000001820 */
[----:B------:R-:W2:Y:S07]  /*36d0*/  LDSM.16.M88.4 R32, [R237+0x2000] ;  /* 0x00200000ed20783b */ /* 0x000eae0000000200 */
[----:B-----5:R-:W-:Y:S08]  /*36e0*/  HMMA.16816.F32 R96, R8, R44, R64 ;  /* 0x0000002c0860723c */ /* 0x020ff00000001840 */
[----:B------:R-:W-:Y:S08]  /*36f0*/  HMMA.16816.F32 R64, R20, R30, RZ ;  /* 0x0000001e1440723c */ /* 0x000ff000000018ff */
[----:B------:R-:W-:Y:S08]  /*3700*/  HMMA.16816.F32 R104, R12, R44, R68 ;  /* 0x0000002c0c68723c */ /* 0x000ff00000001844 */
[----:B------:R-:W-:Y:S01]  /*3710*/  HMMA.16816.F32 R108, R8, R56, R48 ;  /* 0x00000038086c723c */ /* 0x000fe20000001830 */
[----:B------:R-:W-:Y:S07]  /*3720*/  LDSM.16.M88.4 R48, [R233] ;  /* 0x00000000e930783b */ /* 0x000fee0000000200 */
[----:B------:R-:W-:Y:S01]  /*3730*/  HMMA.16816.F32 R68, R16, R30, RZ ;  /* 0x0000001e1044723c */ /* 0x000fe200000018ff */
[----:B------:R-:W3:Y:S07]  /*3740*/  LDSM.16.M88.4 R28, [R238] ;  /* 0x00000000ee1c783b */ /* 0x000eee0000000200 */
[----:B------:R-:W-:Y:S08]  /*3750*/  HMMA.16816.F32 R84, R8, R40, R72 ;  /* 0x000000280854723c */ /* 0x000ff00000001848 */
[C---:B------:R-:W-:Y:S01]  /*3760*/  HMMA.16816.F32 R72, R12.reuse, R42, R24 ;  /* 0x0000002a0c48723c */ /* 0x040fe20000001818 */
[----:B------:R-:W4:Y:S07]  /*3770*/  LDSM.16.M88.4 R24, [R238+0x2000] ;  /* 0x00200000ee18783b */ /* 0x000f2e0000000200 */
[----:B------:R-:W-:Y:S08]  /*3780*/  HMMA.16816.F32 R92, R12, R46, R64 ;  /* 0x0000002e0c5c723c */ /* 0x000ff00000001840 */
[----:B-1----:R-:W-:Y:S08]  /*3790*/  HMMA.16816.F32 R64, R36, R60, R80 ;  /* 0x0000003c2440723c */ /* 0x002ff00000001850 */
[----:B------:R-:W-:Y:S01]  /*37a0*/  HMMA.16816.F32 R88, R8, R46, R68 ;  /* 0x0000002e0858723c */ /* 0x000fe20000001844 */
[----:B------:R-:W1:Y:S07]  /*37b0*/  LDSM.16.M88.4 R44, [R100+0x4800] ;  /* 0x00480000642c783b */ /* 0x000e6e0000000200 */
[-C--:B------:R-:W-:Y:S08]  /*37c0*/  HMMA.16816.F32 R68, R16, R54.reuse, RZ ;  /* 0x000000361044723c */ /* 0x080ff000000018ff */
[----:B------:R-:W-:Y:S08]  /*37d0*/  HMMA.16816.F32 R52, R20, R54, RZ ;  /* 0x000000361434723c */ /* 0x000ff000000018ff */
[----:B--2---:R-:W-:Y:S08]  /*37e0*/  HMMA.16816.F32 R40, R32, R60, R84 ;  /* 0x0000003c2028723c */ /* 0x004ff00000001854 */
[----:B---3--:R-:W-:Y:S08]  /*37f0*/  HMMA.16816.F32 R64, R28, R48, R64 ;  /* 0x000000301c40723c */ /* 0x008ff00000001840 */
[-C--:B------:R-:W-:Y:S08]  /*3800*/  HMMA.16816.F32 R84, R8, R58.reuse, R68 ;  /* 0x0000003a0854723c */ /* 0x080ff00000001844 */
[----:B------:R-:W-:Y:S01]  /*3810*/  HMMA.16816.F32 R80, R12, R58, R52 ;  /* 0x0000003a0c50723c */ /* 0x000fe20000001834 */
[----:B------:R-:W2:Y:S07]  /*3820*/  LDSM.16.M88.4 R52, [R100+0x5000] ;  /* 0x005000006434783b */ /* 0x000eae0000000200 */
[----:B----4-:R-:W-:Y:S01]  /*3830*/  HMMA.16816.F32 R56, R24, R48, R40 ;  /* 0x000000301838723c */ /* 0x010fe20000001828 */
[----:B------:R-:W-:-:S04]  /*3840*/  FMUL.FTZ R0, R64, c[0x0][0x2ec] ;  /* 0x0000bb0040007a20 */ /* 0x000fc80000410000 */
[----:B------:R3:W-:Y:S03]  /*3850*/  MUFU.TANH R227, R0 ;  /* 0x0000000000e37308 */ /* 0x0007e60000002400 */
[-C--:B------:R-:W-:Y:S08]  /*3860*/  HMMA.16816.F32 R40, R36, R62.reuse, R72 ;  /* 0x0000003e2428723c */ /* 0x080ff00000001848 */
[----:B------:R-:W-:Y:S01]  /*3870*/  HMMA.16816.F32 R60, R32, R62, R76 ;  /* 0x0000003e203c723c */ /* 0x000fe2000000184c */
[----:B---3--:R-:W-:-:S07]  /*3880*/  FMUL.FTZ R0, R65, c[0x0][0x2ec] ;  /* 0x0000bb0041007a20 */ /* 0x008fce0000410000 */
[----:B-1----:R-:W-:Y:S01]  /*3890*/  HMMA.16816.F32 R72, R36, R44, R104 ;  /* 0x0000002c2448723c */ /* 0x002fe20000001868 */
[----:B------:R1:W-:Y:S07]  /*38a0*/  MUFU.TANH R209, R0 ;  /* 0x0000000000d17308 */ /* 0x0003ee0000002400 */
[----:B------:R-:W-:Y:S01]  /*38b0*/  HMMA.16816.F32 R68, R28, R50, R40 ;  /* 0x000000321c44723c */ /* 0x000fe20000001828 */
[----:B------:R-:W3:Y:S07]  /*38c0*/  LDSM.16.M88.4 R40, [R233+0x800] ;  /* 0x00080000e928783b */ /* 0x000eee0000000200 */
[C---:B------:R-:W-:Y:S01]  /*38d0*/  HMMA.16816.F32 R76, R32.reuse, R44, R96 ;  /* 0x0000002c204c723c */ /* 0x040fe20000001860 */
[----:B-1----:R-:W-:Y:S01]  /*38e0*/  FMUL.FTZ R0, R66, c[0x0][0x2ec] ;  /* 0x0000bb0042007a20 */ /* 0x002fe20000410000 */
[----:B------:R-:W1:Y:S03]  /*38f0*/  LDSM.16.M88.4 R96, [R228+0x6800] ;  /* 0x00680000e460783b */ /* 0x000e660000000200 */
[----:B------:R4:W-:Y:S03]  /*3900*/  MUFU.TANH R241, R0 ;  /* 0x0000000000f17308 */ /* 0x0009e60000002400 */
[-C--:B------:R-:W-:Y:S08]  /*3910*/  HMMA.16816.F32 R88, R32, R46.reuse, R88 ;  /* 0x0000002e2058723c */ /* 0x080ff00000001858 */
[----:B------:R-:W-:Y:S01]  /*3920*/  HMMA.16816.F32 R92, R36, R46, R92 ;  /* 0x0000002e245c723c */ /* 0x000fe2000000185c */
[----:B------:R-:W5:Y:S01]  /*3930*/  LDSM.16.M88.4 R44, [R233+0x1000] ;  /* 0x00100000e92c783b */ /* 0x000f620000000200 */
[----:B----4-:R-:W-:-:S06]  /*3940*/  FMUL.FTZ R0, R67, c[0x0][0x2ec] ;  /* 0x0000bb0043007a20 */ /* 0x010fcc0000410000 */
[----:B------:R-:W-:Y:S01]  /*3950*/  HMMA.16816.F32 R64, R24, R50, R60 ;  /* 0x000000321840723c */ /* 0x000fe2000000183c */
[----:B------:R4:W-:Y:S07]  /*3960*/  MUFU.TANH R214, R0 ;  /* 0x0000000000d67308 */ /* 0x0009ee0000002400 */
[----:B--2---:R-:W-:Y:S01]  /*3970*/  HMMA.16816.F32 R140, R32, R54, R84 ;  /* 0x00000036208c723c */ /* 0x004fe20000001854 */
[----:B------:R-:W2:Y:S07]  /*3980*/  LDSM.16.M88.4 R84, [R228+0x6000] ;  /* 0x00600000e454783b */ /* 0x000eae0000000200 */
[----:B---3--:R-:W-:Y:S01]  /*3990*/  HMMA.16816.F32 R48, R28, R40, R72 ;  /* 0x000000281c30723c */ /* 0x008fe20000001848 */
[----:B----4-:R-:W-:-:S04]  /*39a0*/  FMUL.FTZ R0, R56, c[0x0][0x2ec] ;  /* 0x0000bb0038007a20 */ /* 0x010fc80000410000 */
[----:B------:R3:W-:Y:S03]  /*39b0*/  MUFU.TANH R248, R0 ;  /* 0x0000000000f87308 */ /* 0x0007e60000002400 */
[-C--:B------:R-:W-:Y:S01]  /*39c0*/  HMMA.16816.F32 R120, R24, R42.reuse, R88 ;  /* 0x0000002a1878723c */ /* 0x080fe20000001858 */
[----:B------:R-:W-:Y:S07]  /*39d0*/  LDSM.16.M88.4 R88, [R228+0x7800] ;  /* 0x00780000e458783b */ /* 0x000fee0000000200 */
[----:B------:R-:W-:Y:S01]  /*39e0*/  HMMA.16816.F32 R104, R28, R42, R92 ;  /* 0x0000002a1c68723c */ /* 0x000fe2000000185c */
[----:B------:R-:W-:Y:S01]  /*39f0*/  LDSM.16.M88.4 R92, [R234+0x6000] ;  /* 0x00600000ea5c783b */ /* 0x000fe20000000200 */
[----:B---3--:R-:W-:-:S06]  /*3a00*/  FMUL.FTZ R0, R57, c[0x0][0x2ec] ;  /* 0x0000bb0039007a20 */ /* 0x008fcc0000410000 */
[C---:B------:R-:W-:Y:S01]  /*3a10*/  HMMA.16816.F32 R136, R36.reuse, R54, R80 ;  /* 0x000000362488723c */ /* 0x040fe20000001850 */
[----:B------:R3:W-:Y:S01]  /*3a20*/  MUFU.TANH R215, R0 ;  /* 0x0000000000d77308 */ /* 0x0007e20000002400 */
[----:B------:R-:W4:Y:S06]  /*3a30*/  LDSM.16.M88.4 R80, [R228+0x7000] ;  /* 0x00700000e450783b */ /* 0x000f2c0000000200 */
[----:B------:R-:W-:Y:S08]  /*3a40*/  HMMA.16816.F32 R60, R36, R52, R116 ;  /* 0x00000034243c723c */ /* 0x000ff00000001874 */
[----:B-1----:R-:W-:Y:S01]  /*3a50*/  HMMA.16816.F32 R72, R16, R96, RZ ;  /* 0x000000601048723c */ /* 0x002fe200000018ff */
[----:B---3--:R-:W-:-:S04]  /*3a60*/  FMUL.FTZ R0, R58, c[0x0][0x2ec] ;  /* 0x0000bb003a007a20 */ /* 0x008fc80000410000 */
[----:B------:R1:W-:Y:S02]  /*3a70*/  MUFU.TANH R251, R0 ;  /* 0x0000000000fb7308 */ /* 0x0003e40000002400 */
[----:B-1----:R-:W-:Y:S02]  /*3a80*/  FMUL.FTZ R0, R59, c[0x0][0x2ec] ;  /* 0x0000bb003b007a20 */ /* 0x002fe40000410000 */
[----:B------:R-:W-:Y:S04]  /*3a90*/  HMMA.16816.F32 R56, R32, R52, R108 ;  /* 0x000000342038723c */ /* 0x000fe8000000186c */
[----:B------:R1:W-:Y:S04]  /*3aa0*/  MUFU.TANH R223, R0 ;  /* 0x0000000000df7308 */ /* 0x0003e80000002400 */
[----:B-----5:R-:W-:Y:S08]  /*3ab0*/  HMMA.16816.F32 R108, R28, R44, R60 ;  /* 0x0000002c1c6c723c */ /* 0x020ff0000000183c */
[----:B--2---:R-:W-:Y:S01]  /*3ac0*/  HMMA.16816.F32 R52, R16, R86, RZ ;  /* 0x000000561034723c */ /* 0x004fe200000018ff */
[----:B-1----:R-:W-:-:S04]  /*3ad0*/  FMUL.FTZ R0, R68, c[0x0][0x2ec] ;  /* 0x0000bb0044007a20 */ /* 0x002fc80000410000 */
[----:B------:R1:W-:Y:S03]  /*3ae0*/  MUFU.TANH R198, R0 ;  /* 0x0000000000c67308 */ /* 0x0003e60000002400 */
[----:B------:R-:W-:Y:S08]  /*3af0*/  HMMA.16816.F32 R116, R24, R44, R56 ;  /* 0x0000002c1874723c */ /* 0x000ff00000001838 */
[----:B------:R-:W-:Y:S01]  /*3b00*/  HMMA.16816.F32 R56, R16, R102, RZ ;  /* 0x000000661038723c */ /* 0x000fe200000018ff */
[----:B-1----:R-:W-:-:S07]  /*3b10*/  FMUL.FTZ R0, R69, c[0x0][0x2ec] ;  /* 0x0000bb0045007a20 */ /* 0x002fce0000410000 */
[----:B----4-:R-:W-:Y:S01]  /*3b20*/  HMMA.16816.F32 R60, R16, R82, RZ ;  /* 0x00000052103c723c */ /* 0x010fe200000018ff */
        /* <DEDUP_REMOVED lines=8> */
[----:B------:R-:W-:Y:S01]  /*3bb0*/  HMMA.16816.F32 R68, R24, R40, R76 ;  /* 0x000000281844723c */ /* 0x000fe2000000184c */
[----:B------:R1:W-:Y:S07]  /*3bc0*/  MUFU.TANH R113, R0 ;  /* 0x0000000000717308 */ /* 0x0003ee0000002400 */
[C---:B------:R-:W-:Y:S08]  /*3bd0*/  HMMA.16816.F32 R40, R16.reuse, R88, RZ ;  /* 0x000000581028723c */ /* 0x040ff000000018ff */
[----:B------:R-:W-:Y:S01]  /*3be0*/  HMMA.16816.F32 R76, R16, R84, RZ ;  /* 0x00000054104c723c */ /* 0x000fe200000018ff */
[----:B-1----:R-:W-:-:S04]  /*3bf0*/  FMUL.FTZ R0, R64, c[0x0][0x2ec] ;  /* 0x0000bb0040007a20 */ /* 0x002fc80000410000 */
[----:B------:R1:W-:Y:S03]  /*3c00*/  MUFU.TANH R208, R0 ;  /* 0x0000000000d07308 */ /* 0x0003e60000002400 */
[----:B------:R-:W-:Y:S08]  /*3c10*/  HMMA.16816.F32 R60, R20, R80, RZ ;  /* 0x00000050143c723c */ /* 0x000ff000000018ff */
[----:B------:R-:W-:Y:S01]  /*3c20*/  HMMA.16816.F32 R216, R8, R132, R40 ;  /* 0x0000008408d8723c */ /* 0x000fe20000001828 */
[----:B------:R-:W2:Y:S01]  /*3c30*/  LDSM.16.M88.4 R40, [R100+0x5800] ;  /* 0x005800006428783b */ /* 0x000ea20000000200 */
[----:B-1----:R-:W-:-:S06]  /*3c40*/  FMUL.FTZ R0, R65, c[0x0][0x2ec] ;  /* 0x0000bb0041007a20 */ /* 0x002fcc0000410000 */
[----:B------:R-:W-:Y:S01]  /*3c50*/  HMMA.16816.F32 R148, R8, R92, R76 ;  /* 0x0000005c0894723c */ /* 0x000fe2000000184c */
[----:B------:R1:W-:Y:S06]  /*3c60*/  MUFU.TANH R101, R0 ;  /* 0x0000000000657308 */ /* 0x0003ec0000002400 */
[C---:B------:R-:W-:Y:S02]  /*3c70*/  IADD3 R76, R5.reuse, 0x41, RZ ;  /* 0x00000041054c7810 */ /* 0x040fe40007ffe0ff */
[C---:B------:R-:W-:Y:S02]  /*3c80*/  IADD3 R78, R5.reuse, 0x48, RZ ;  /* 0x00000048054e7810 */ /* 0x040fe40007ffe0ff */
[----:B------:R-:W-:Y:S01]  /*3c90*/  IADD3 R77, R5, 0x49, RZ ;  /* 0x00000049054d7810 */ /* 0x000fe20007ffe0ff */
        /* <DEDUP_REMOVED lines=10> */
[----:B-1----:R-:W-:-:S07]  /*3d40*/  FMUL.FTZ R0, R49, c[0x0][0x2ec] ;  /* 0x0000bb0031007a20 */ /* 0x002fce0000410000 */
[----:B------:R-:W-:Y:S01]  /*3d50*/  HMMA.16816.F32 R84, R20, R86, RZ ;  /* 0x000000561454723c */ /* 0x000fe200000018ff */
[----:B------:R1:W-:Y:S02]  /*3d60*/  MUFU.TANH R2, R0 ;  /* 0x0000000000027308 */ /* 0x0003e40000002400 */
[----:B-1----:R-:W-:-:S06]  /*3d70*/  FMUL.FTZ R0, R50, c[0x0][0x2ec] ;  /* 0x0000bb0032007a20 */ /* 0x002fcc0000410000 */
[----:B------:R1:W-:Y:S02]  /*3d80*/  MUFU.TANH R213, R0 ;  /* 0x0000000000d57308 */ /* 0x0003e40000002400 */
[----:B-1----:R-:W-:Y:S02]  /*3d90*/  FMUL.FTZ R0, R51, c[0x0][0x2ec] ;  /* 0x0000bb0033007a20 */ /* 0x002fe40000410000 */
[C---:B------:R-:W-:Y:S04]  /*3da0*/  HMMA.16816.F32 R48, R16.reuse, R80, RZ ;  /* 0x000000501030723c */ /* 0x040fe800000018ff */
[----:B------:R1:W-:Y:S04]  /*3db0*/  MUFU.TANH R224, R0 ;  /* 0x0000000000e07308 */ /* 0x0003e80000002400 */
[----:B------:R-:W-:Y:S08]  /*3dc0*/  HMMA.16816.F32 R16, R16, R90, RZ ;  /* 0x0000005a1010723c */ /* 0x000ff000000018ff */
[----:B------:R-:W-:Y:S01]  /*3dd0*/  HMMA.16816.F32 R80, R20, R82, RZ ;  /* 0x000000521450723c */ /* 0x000fe200000018ff */
[----:B-1----:R-:W-:-:S04]  /*3de0*/  FMUL.FTZ R0, R68, c[0x0][0x2ec] ;  /* 0x0000bb0044007a20 */ /* 0x002fc80000410000 */
[----:B------:R1:W3:Y:S03]  /*3df0*/  MUFU.TANH R231, R0 ;  /* 0x0000000000e77308 */ /* 0x0002e60000002400 */
[C---:B------:R-:W-:Y:S08]  /*3e00*/  HMMA.16816.F32 R200, R8.reuse, R128, R48 ;  /* 0x0000008008c8723c */ /* 0x040ff00000001830 */
[----:B------:R-:W-:Y:S01]  /*3e10*/  HMMA.16816.F32 R244, R8, R134, R16 ;  /* 0x0000008608f4723c */ /* 0x000fe20000001810 */
[----:B------:R-:W4:Y:S01]  /*3e20*/  LDSM.16.M88.4 R16, [R233+0x1800] ;  /* 0x00180000e910783b */ /* 0x000f220000000200 */
[----:B-1----:R-:W-:-:S06]  /*3e30*/  FMUL.FTZ R0, R69, c[0x0][0x2ec] ;  /* 0x0000bb0045007a20 */ /* 0x002fcc0000410000 */
[----:B--2---:R-:W-:Y:S01]  /*3e40*/  HMMA.16816.F32 R48, R32, R40, R156 ;  /* 0x000000282030723c */ /* 0x004fe2000000189c */
[----:B---3--:R-:W-:Y:S01]  /*3e50*/  IMAD.MOV.U32 R141, RZ, RZ, R231 ;  /* 0x000000ffff8d7224 */ /* 0x008fe200078e00e7 */
[----:B------:R1:W2:Y:S05]  /*3e60*/  MUFU.TANH R212, R0 ;  /* 0x0000000000d47308 */ /* 0x0002aa0000002400 */
[----:B------:R-:W-:Y:S01]  /*3e70*/  MOV R158, R141 ;  /* 0x0000008d009e7202 */ /* 0x000fe20000000f00 */
[----:B-1----:R-:W-:Y:S02]  /*3e80*/  FMUL.FTZ R0, R70, c[0x0][0x2ec] ;  /* 0x0000bb0046007a20 */ /* 0x002fe40000410000 */
[----:B--2---:R-:W-:-:S02]  /*3e90*/  IMAD.MOV.U32 R157, RZ, RZ, R212 ;  /* 0x000000ffff9d7224 */ /* 0x004fc400078e00d4 */
[----:B------:R1:W-:Y:S02]  /*3ea0*/  MUFU.TANH R197, R0 ;  /* 0x0000000000c57308 */ /* 0x0003e40000002400 */
[----:B-1----:R-:W-:Y:S02]  /*3eb0*/  FMUL.FTZ R0, R71, c[0x0][0x2ec] ;  /* 0x0000bb0047007a20 */ /* 0x002fe40000410000 */
[----:B------:R-:W-:Y:S04]  /*3ec0*/  HMMA.16816.F32 R68, R20, R102, RZ ;  /* 0x000000661444723c */ /* 0x000fe800000018ff */
[----:B------:R-:W-:Y:S08]  /*3ed0*/  I2F R102, R78 ;  /* 0x0000004e00667306 */ /* 0x000ff00000201400 */
[----:B------:R1:W-:Y:S08]  /*3ee0*/  MUFU.TANH R211, R0 ;  /* 0x0000000000d37308 */ /* 0x0003f00000002400 */
[----:B------:R-:W-:Y:S04]  /*3ef0*/  I2F R103, R77 ;  /* 0x0000004d00677306 */ /* 0x000fe80000201400 */
[----:B------:R-:W-:Y:S01]  /*3f00*/  HMMA.16816.F32 R68, R12, R114, R68 ;  /* 0x000000720c44723c */ /* 0x000fe20000001844 */
[----:B-1----:R-:W-:-:S04]  /*3f10*/  FMUL.FTZ R0, R104, c[0x0][0x2ec] ;  /* 0x0000bb0068007a20 */ /* 0x002fc80000410000 */
[----:B------:R1:W2:Y:S02]  /*3f20*/  MUFU.TANH R229, R0 ;  /* 0x0000000000e57308 */ /* 0x0002a40000002400 */
[----:B-1----:R-:W-:Y:S02]  /*3f30*/  FMUL.FTZ R0, R105, c[0x0][0x2ec] ;  /* 0x0000bb0069007a20 */ /* 0x002fe40000410000 */
[----:B--2---:R-:W-:-:S04]  /*3f40*/  IMAD.MOV.U32 R140, RZ, RZ, R229 ;  /* 0x000000ffff8c7224 */ /* 0x004fc800078e00e5 */
[----:B------:R1:W2:Y:S02]  /*3f50*/  MUFU.TANH R226, R0 ;  /* 0x0000000000e27308 */ /* 0x0002a40000002400 */
[----:B-1----:R-:W-:Y:S02]  /*3f60*/  FMUL.FTZ R0, R106, c[0x0][0x2ec] ;  /* 0x0000bb006a007a20 */ /* 0x002fe40000410000 */
[----:B--2---:R-:W-:-:S04]  /*3f70*/  IMAD.MOV.U32 R143, RZ, RZ, R226 ;  /* 0x000000ffff8f7224 */ /* 0x004fc800078e00e2 */
[----:B------:R1:W2:Y:S02]  /*3f80*/  MUFU.TANH R250, R0 ;  /* 0x0000000000fa7308 */ /* 0x0002a40000002400 */
[----:B-1----:R-:W-:Y:S02]  /*3f90*/  FMUL.FTZ R0, R107, c[0x0][0x2ec] ;  /* 0x0000bb006b007a20 */ /* 0x002fe40000410000 */
[----:B------:R-:W-:Y:S01]  /*3fa0*/  HMMA.16816.F32 R104, R8, R94, R52 ;  /* 0x0000005e0868723c */ /* 0x000fe20000001834 */
[----:B--2---:R-:W-:-:S03]  /*3fb0*/  IMAD.MOV.U32 R79, RZ, RZ, R250 ;  /* 0x000000ffff4f7224 */ /* 0x004fc600078e00fa */
[----:B------:R1:W-:Y:S04]  /*3fc0*/  MUFU.TANH R112, R0 ;  /* 0x0000000000707308 */ /* 0x0003e80000002400 */
[----:B------:R-:W-:Y:S08]  /*3fd0*/  HMMA.16816.F32 R52, R28, R46, R136 ;  /* 0x0000002e1c34723c */ /* 0x000ff00000001888 */
[----:B------:R-:W-:Y:S01]  /*3fe0*/  HMMA.16816.F32 R8, R36, R40, R164 ;  /* 0x000000282408723c */ /* 0x000fe200000018a4 */
[----:B-1----:R-:W-:-:S04]  /*3ff0*/  FMUL.FTZ R0, R120, c[0x0][0x2ec] ;  /* 0x0000bb0078007a20 */ /* 0x002fc80000410000 */
[----:B------:R1:W2:Y:S02]  /*4000*/  MUFU.TANH R222, R0 ;  /* 0x0000000000de7308 */ /* 0x0002a40000002400 */
[----:B------:R-:W-:Y:S01]  /*4010*/  MOV R166, R251 ;  /* 0x000000fb00a67202 */ /* 0x000fe20000000f00 */
[----:B------:R-:W-:Y:S01]  /*4020*/  IMAD.MOV.U32 R164, RZ, RZ, R101 ;  /* 0x000000ffffa47224 */ /* 0x000fe200078e0065 */
[----:B------:R-:W-:-:S04]  /*4030*/  MOV R167, R113 ;  /* 0x0000007100a77202 */ /* 0x000fc80000000f00 */
[----:B------:R-:W-:Y:S01]  /*4040*/  I2F R101, R76 ;  /* 0x0000004c00657306 */ /* 0x000fe20000201400 */
[----:B-1----:R-:W-:-:S10]  /*4050*/  FMUL.FTZ R0, R121, c[0x0][0x2ec] ;  /* 0x0000bb0079007a20 */ /* 0x002fd40000410000 */
[----:B----4-:R-:W-:Y:S01]  /*4060*/  HMMA.16816.F32 R44, R28, R16, R8 ;  /* 0x000000101c2c723c */ /* 0x010fe20000001808 */
[----:B--2---:R-:W-:Y:S01]  /*4070*/  IMAD.MOV.U32 R141, RZ, RZ, R222 ;  /* 0x000000ffff8d7224 */ /* 0x004fe200078e00de */
[----:B------:R1:W2:Y:S06]  /*4080*/  MUFU.TANH R232, R0 ;  /* 0x0000000000e87308 */ /* 0x0002ac0000002400 */
[-C--:B------:R-:W-:Y:S07]  /*4090*/  HMMA.16816.F32 R8, R36, R42.reuse, R68 ;  /* 0x0000002a2408723c */ /* 0x080fee0000001844 */
[C---:B------:R-:W-:Y:S01]  /*40a0*/  IADD3 R68, R5.reuse, 0x58, RZ ;  /* 0x0000005805447810 */ /* 0x040fe20007ffe0ff */
[----:B------:R-:W-:Y:S01]  /*40b0*/  HMMA.16816.F32 R40, R32, R42, R72 ;  /* 0x0000002a2028723c */ /* 0x000fe20000001848 */
[C---:B------:R-:W-:Y:S01]  /*40c0*/  IADD3 R70, R5.reuse, 0x60, RZ ;  /* 0x0000006005467810 */ /* 0x040fe20007ffe0ff */
[----:B-1----:R-:W-:Y:S01]  /*40d0*/  FMUL.FTZ R0, R122, c[0x0][0x2ec] ;  /* 0x0000bb007a007a20 */ /* 0x002fe20000410000 */
[C---:B------:R-:W-:Y:S01]  /*40e0*/  IADD3 R69, R5.reuse, 0x68, RZ ;  /* 0x0000006805457810 */ /* 0x040fe20007ffe0ff */
[----:B--2---:R-:W-:Y:S01]  /*40f0*/  IMAD.MOV.U32 R142, RZ, RZ, R232 ;  /* 0x000000ffff8e7224 */ /* 0x004fe200078e00e8 */
[C---:B------:R-:W-:Y:S01]  /*4100*/  IADD3 R71, R5.reuse, 0x69, RZ ;  /* 0x0000006905477810 */ /* 0x040fe20007ffe0ff */
[----:B------:R1:W2:Y:S01]  /*4110*/  MUFU.TANH R4, R0 ;  /* 0x0000000000047308 */ /* 0x0002a20000002400 */
[C---:B------:R-:W-:Y:S01]  /*4120*/  IADD3 R74, R5.reuse, 0x51, RZ ;  /* 0x00000051054a7810 */ /* 0x040fe20007ffe0ff */
[----:B------:R-:W-:Y:S01]  /*4130*/  IMAD.MOV.U32 R159, RZ, RZ, R142 ;  /* 0x000000ffff9f7224 */ /* 0x000fe200078e008e */
[----:B------:R-:W-:Y:S01]  /*4140*/  IADD3 R72, R5, 0x61, RZ ;  /* 0x0000006105487810 */ /* 0x000fe20007ffe0ff */
[----:B------:R-:W-:Y:S01]  /*4150*/  IMAD.MOV.U32 R142, RZ, RZ, R2 ;  /* 0x000000ffff8e7224 */ /* 0x000fe200078e0002 */
[----:B------:R-:W-:Y:S01]  /*4160*/  IADD3 R2, R144, 0x40, RZ ;  /* 0x0000004090027810 */ /* 0x000fe20007ffe0ff */
[----:B-1----:R-:W-:Y:S11]  /*4170*/  FMUL.FTZ R0, R123, c[0x0][0x2ec] ;  /* 0x0000bb007b007a20 */ /* 0x002ff60000410000 */
[----:B------:R-:W-:Y:S01]  /*4180*/  @!UPT UIADD3 URZ, URZ, URZ, URZ ;  /* 0x0000003f3f3ff290 */ /* 0x000fe2000fffe03f */
[----:B------:R-:W-:Y:S01]  /*4190*/  HMMA.16816.F32 R40, R24, R18, R40 ;  /* 0x000000121828723c */ /* 0x000fe20000001828 */
[----:B------:R1:W-:Y:S02]  /*41a0*/  MUFU.TANH R122, R0 ;  /* 0x00000000007a7308 */ /* 0x0003e40000002400 */
[----:B-1----:R-:W-:-:S06]  /*41b0*/  FMUL.FTZ R0, R108, c[0x0][0x2ec] ;  /* 0x0000bb006c007a20 */ /* 0x002fcc0000410000 */
[----:B------:R1:W-:Y:S02]  /*41c0*/  MUFU.TANH R123, R0 ;  /* 0x00000000007b7308 */ /* 0x0003e40000002400 */
[----:B-1----:R-:W-:-:S06]  /*41d0*/  FMUL.FTZ R0, R109, c[0x0][0x2ec] ;  /* 0x0000bb006d007a20 */ /* 0x002fcc0000410000 */
[----:B------:R1:W-:Y:S02]  /*41e0*/  MUFU.TANH R120, R0 ;  /* 0x0000000000787308 */ /* 0x0003e40000002400 */
[----:B-1----:R-:W-:Y:S02]  /*41f0*/  FMUL.FTZ R0, R110, c[0x0][0x2ec] ;  /* 0x0000bb006e007a20 */ /* 0x002fe40000410000 */
[----:B------:R-:W-:-:S04]  /*4200*/  IMAD.MOV.U32 R110, RZ, RZ, R248 ;  /* 0x000000ffff6e7224 */ /* 0x000fc800078e00f8 */
[----:B------:R1:W3:Y:S02]  /*4210*/  MUFU.TANH R210, R0 ;  /* 0x0000000000d27308 */ /* 0x0002e40000002400 */
[----:B-1----:R-:W-:Y:S02]  /*4220*/  FMUL.FTZ R0, R111, c[0x0][0x2ec] ;  /* 0x0000bb006f007a20 */ /* 0x002fe40000410000 */
[----:B------:R-:W-:-:S04]  /*4230*/  IMAD.MOV.U32 R111, RZ, RZ, R242 ;  /* 0x000000ffff6f7224 */ /* 0x000fc800078e00f2 */
[----:B------:R1:W4:Y:S02]  /*4240*/  MUFU.TANH R109, R0 ;  /* 0x00000000006d7308 */ /* 0x0003240000002400 */
[----:B-1----:R-:W-:Y:S01]  /*4250*/  FMUL.FTZ R0, R116, c[0x0][0x2ec] ;  /* 0x0000bb0074007a20 */ /* 0x002fe20000410000 */
[----:B------:R-:W-:-:S05]  /*4260*/  MOV R116, R241 ;  /* 0x000000f100747202 */ /* 0x000fca0000000f00 */
[----:B------:R1:W5:Y:S02]  /*4270*/  MUFU.TANH R243, R0 ;  /* 0x0000000000f37308 */ /* 0x0003640000002400 */
[----:B-1----:R-:W-:Y:S02]  /*4280*/  FMUL.FTZ R0, R117, c[0x0][0x2ec] ;  /* 0x0000bb0075007a20 */ /* 0x002fe40000410000 */
[----:B------:R-:W-:-:S04]  /*4290*/  IMAD.MOV.U32 R117, RZ, RZ, R224 ;  /* 0x000000ffff757224 */ /* 0x000fc800078e00e0 */
[----:B------:R1:W-:Y:S02]  /*42a0*/  MUFU.TANH R252, R0 ;  /* 0x0000000000fc7308 */ /* 0x0003e40000002400 */
[----:B-1----:R-:W-:Y:S01]  /*42b0*/  FMUL.FTZ R0, R118, c[0x0][0x2ec] ;  /* 0x0000bb0076007a20 */ /* 0x002fe20000410000 */
[----:B------:R-:W-:-:S05]  /*42c0*/  MOV R118, R227 ;  /* 0x000000e300767202 */ /* 0x000fca0000000f00 */
[----:B------:R1:W1:Y:S02]  /*42d0*/  MUFU.TANH R121, R0 ;  /* 0x0000000000797308 */ /* 0x0002640000002400 */
[----:B-1----:R-:W-:Y:S02]  /*42e0*/  FMUL.FTZ R0, R119, c[0x0][0x2ec] ;  /* 0x0000bb0077007a20 */ /* 0x002fe40000410000 */
[----:B------:R-:W-:-:S04]  /*42f0*/  IMAD.MOV.U32 R119, RZ, RZ, R225 ;  /* 0x000000ffff777224 */ /* 0x000fc800078e00e1 */
        /* <DEDUP_REMOVED lines=8> */
[C---:B------:R-:W-:Y:S04]  /*4380*/  HMMA.16816.F32 R52, R20.reuse, R96, RZ ;  /* 0x000000601434723c */ /* 0x040fe800000018ff */
[----:B------:R1:W-:Y:S04]  /*4390*/  MUFU.TANH R251, R0 ;  /* 0x0000000000fb7308 */ /* 0x0003e80000002400 */
[----:B------:R-:W-:Y:S01]  /*43a0*/  HMMA.16816.F32 R96, R20, R98, RZ ;  /* 0x000000621460723c */ /* 0x000fe200000018ff */
[----:B-1----:R-:W-:-:S04]  /*43b0*/  FMUL.FTZ R0, R56, c[0x0][0x2ec] ;  /* 0x0000bb0038007a20 */ /* 0x002fc80000410000 */
[----:B------:R1:W1:Y:S11]  /*43c0*/  MUFU.TANH R165, R0 ;  /* 0x0000000000a57308 */ /* 0x0002760000002400 */
[----:B------:R-:W-:Y:S08]  /*43d0*/  @!UPT UIADD3 URZ, URZ, URZ, URZ ;  /* 0x0000003f3f3ff290 */ /* 0x000ff0000fffe03f */
[----:B------:R-:W-:Y:S01]  /*43e0*/  HMMA.16816.F32 R96, R12, R126, R96 ;  /* 0x0000007e0c60723c */ /* 0x000fe20000001860 */
[----:B-1----:R-:W-:-:S06]  /*43f0*/  FMUL.FTZ R0, R57, c[0x0][0x2ec] ;  /* 0x0000bb0039007a20 */ /* 0x002fcc0000410000 */
[----:B------:R-:W-:Y:S01]  /*4400*/  IMAD.MOV.U32 R126, RZ, RZ, R209 ;  /* 0x000000ffff7e7224 */ /* 0x000fe200078e00d1 */
[----:B------:R1:W1:Y:S01]  /*4410*/  MUFU.TANH R248, R0 ;  /* 0x0000000000f87308 */ /* 0x0002620000002400 */
[----:B------:R-:W-:Y:S02]  /*4420*/  IMAD.MOV.U32 R127, RZ, RZ, R214 ;  /* 0x000000ffff7f7224 */ /* 0x000fe400078e00d6 */
[----:B-1----:R-:W-:-:S05]  /*4430*/  FMUL.FTZ R0, R58, c[0x0][0x2ec] ;  /* 0x0000bb003a007a20 */ /* 0x002fca0000410000 */
[----:B------:R1:W-:Y:S02]  /*4440*/  MUFU.TANH R156, R0 ;  /* 0x00000000009c7308 */ /* 0x0003e40000002400 */
[----:B-1----:R-:W-:Y:S02]  /*4450*/  FMUL.FTZ R0, R59, c[0x0][0x2ec] ;  /* 0x0000bb003b007a20 */ /* 0x002fe40000410000 */
[C---:B------:R-:W-:Y:S04]  /*4460*/  HMMA.16816.F32 R56, R20.reuse, R88, RZ ;  /* 0x000000581438723c */ /* 0x040fe800000018ff */
[----:B------:R1:W-:Y:S04]  /*4470*/  MUFU.TANH R231, R0 ;  /* 0x0000000000e77308 */ /* 0x0003e80000002400 */
[----:B------:R-:W-:Y:S08]  /*4480*/  HMMA.16816.F32 R88, R20, R90, RZ ;  /* 0x0000005a1458723c */ /* 0x000ff000000018ff */
[----:B------:R-:W-:Y:S01]  /*4490*/  HMMA.16816.F32 R20, R24, R16, R48 ;  /* 0x000000101814723c */ /* 0x000fe20000001830 */
[----:B-1----:R-:W-:-:S04]  /*44a0*/  FMUL.FTZ R0, R44, c[0x0][0x2ec] ;  /* 0x0000bb002c007a20 */ /* 0x002fc80000410000 */
[----:B------:R1:W1:Y:S03]  /*44b0*/  MUFU.TANH R241, R0 ;  /* 0x0000000000f17308 */ /* 0x0002660000002400 */
[C---:B------:R-:W-:Y:S05]  /*44c0*/  HMMA.16816.F32 R48, R12.reuse, R92, R64 ;  /* 0x0000005c0c30723c */ /* 0x040fea0000001840 */
[----:B------:R-:W-:Y:S02]  /*44d0*/  I2F R93, R74 ;  /* 0x0000004a005d7306 */ /* 0x000fe40000201400 */
[----:B------:R-:W-:Y:S01]  /*44e0*/  IADD3 R92, R5, 0x50, RZ ;  /* 0x00000050055c7810 */ /* 0x000fe20007ffe0ff */
[----:B------:R-:W-:Y:S01]  /*44f0*/  HMMA.16816.F32 R64, R12, R124, R52 ;  /* 0x0000007c0c40723c */ /* 0x000fe20000001834 */
[----:B-1----:R-:W-:-:S04]  /*4500*/  FMUL.FTZ R0, R45, c[0x0][0x2ec] ;  /* 0x0000bb002d007a20 */ /* 0x002fc80000410000 */
[----:B------:R-:W-:Y:S02]  /*4510*/  I2F R108, R92 ;  /* 0x0000005c006c7306 */ /* 0x000fe40000201400 */
[----:B------:R-:W-:Y:S01]  /*4520*/  IMAD.MOV.U32 R125, RZ, RZ, R112 ;  /* 0x000000ffff7d7224 */ /* 0x000fe200078e0070 */
[C---:B------:R-:W-:Y:S01]  /*4530*/  HMMA.16816.F32 R136, R12.reuse, R132, R56 ;  /* 0x000000840c88723c */ /* 0x040fe20000001838 */
[----:B------:R-:W-:Y:S01]  /*4540*/  IMAD.MOV.U32 R124, RZ, RZ, R140 ;  /* 0x000000ffff7c7224 */ /* 0x000fe200078e008c */
[----:B--2---:R-:W-:Y:S02]  /*4550*/  MOV R140, R4 ;  /* 0x00000004008c7202 */ /* 0x004fe40000000f00 */
[----:B------:R-:W-:Y:S01]  /*4560*/  IADD3 R4, R144, 0x48, RZ ;  /* 0x0000004890047810 */ /* 0x000fe20007ffe0ff */
[----:B------:R1:W-:Y:S02]  /*4570*/  MUFU.TANH R242, R0 ;  /* 0x0000000000f27308 */ /* 0x0003e40000002400 */
[----:B------:R-:W-:Y:S01]  /*4580*/  MOV R59, R164 ;  /* 0x000000a4003b7202 */ /* 0x000fe20000000f00 */
[----:B------:R-:W-:Y:S01]  /*4590*/  HMMA.16816.F32 R112, R12, R128, R60 ;  /* 0x000000800c70723c */ /* 0x000fe2000000183c */
[----:B------:R-:W-:Y:S01]  /*45a0*/  MOV R164, R110 ;  /* 0x0000006e00a47202 */ /* 0x000fe20000000f00 */
[----:B------:R-:W-:-:S02]  /*45b0*/  IMAD.MOV.U32 R110, RZ, RZ, R220 ;  /* 0x000000ffff6e7224 */ /* 0x000fc400078e00dc */
[----:B------:R-:W-:Y:S01]  /*45c0*/  IMAD.MOV.U32 R56, RZ, RZ, R111 ;  /* 0x000000ffff387224 */ /* 0x000fe200078e006f */
[----:B---3--:R-:W-:Y:S01]  /*45d0*/  MOV R111, R210 ;  /* 0x000000d2006f7202 */ /* 0x008fe20000000f00 */
[----:B------:R-:W-:Y:S01]  /*45e0*/  IMAD.MOV.U32 R58, RZ, RZ, R167 ;  /* 0x000000ffff3a7224 */ /* 0x000fe200078e00a7 */
[----:B------:R-:W-:Y:S01]  /*45f0*/  MOV R61, R213 ;  /* 0x000000d5003d7202 */ /* 0x000fe20000000f00 */
[----:B------:R-:W-:Y:S01]  /*4600*/  IMAD.MOV.U32 R60, RZ, RZ, R221 ;  /* 0x000000ffff3c7224 */ /* 0x000fe200078e00dd */
[C---:B------:R-:W-:Y:S01]  /*4610*/  HMMA.16816.F32 R52, R12.reuse, R94, R84 ;  /* 0x0000005e0c34723c */ /* 0x040fe20000001854 */
[----:B------:R-:W-:Y:S01]  /*4620*/  IMAD.MOV.U32 R167, RZ, RZ, R116 ;  /* 0x000000ffffa77224 */ /* 0x000fe200078e0074 */
[C---:B------:R-:W-:Y:S01]  /*4630*/  IADD3 R63, R5.reuse, 0x59, RZ ;  /* 0x00000059053f7810 */ /* 0x040fe20007ffe0ff */
[----:B------:R-:W-:Y:S01]  /*4640*/  IMAD.MOV.U32 R116, RZ, RZ, R211 ;  /* 0x000000ffff747224 */ /* 0x000fe200078e00d3 */
[----:B------:R-:W-:Y:S01]  /*4650*/  IADD3 R62, R5, 0x70, RZ ;  /* 0x00000070053e7810 */ /* 0x000fe20007ffe0ff */
[----:B-1----:R-:W-:Y:S01]  /*4660*/  FMUL.FTZ R0, R46, c[0x0][0x2ec] ;  /* 0x0000bb002e007a20 */ /* 0x002fe20000410000 */
[----:B------:R-:W-:Y:S01]  /*4670*/  I2F R75, R63 ;  /* 0x0000003f004b7306 */ /* 0x000fe20000201400 */
[----:B------:R-:W-:Y:S01]  /*4680*/  MOV R95, R223 ;  /* 0x000000df005f7202 */ /* 0x000fe20000000f00 */
[----:B------:R-:W-:Y:S01]  /*4690*/  IMAD.MOV.U32 R94, RZ, RZ, R215 ;  /* 0x000000ffff5e7224 */ /* 0x000fe200078e00d7 */
[----:B------:R-:W-:Y:S01]  /*46a0*/  HMMA.16816.F32 R132, R12, R134, R88 ;  /* 0x000000860c84723c */ /* 0x000fe20000001858 */
[----:B------:R-:W-:-:S02]  /*46b0*/  IMAD.MOV.U32 R57, RZ, RZ, R119 ;  /* 0x000000ffff397224 */ /* 0x000fc400078e0077 */
[----:B------:R-:W-:Y:S02]  /*46c0*/  IMAD.MOV.U32 R119, RZ, RZ, R120 ;  /* 0x000000ffff777224 */ /* 0x000fe400078e0078 */
[----:B------:R1:W-:Y:S01]  /*46d0*/  MUFU.TANH R227, R0 ;  /* 0x0000000000e37308 */ /* 0x0003e20000002400 */
[----:B------:R-:W-:Y:S02]  /*46e0*/  IMAD.MOV.U32 R120, RZ, RZ, R79 ;  /* 0x000000ffff787224 */ /* 0x000fe400078e004f */
[----:B------:R-:W-:Y:S01]  /*46f0*/  HMMA.16816.F32 R128, R12, R130, R80 ;  /* 0x000000820c80723c */ /* 0x000fe20000001850 */
[----:B------:R-:W-:Y:S04]  /*4700*/  LDSM.16.M88.4 R12, [R100+0x6800] ;  /* 0x00680000640c783b */ /* 0x000fe80000000200 */
[----:B------:R-:W-:Y:S01]  /*4710*/  I2F R79, R68 ;  /* 0x00000044004f7306 */ /* 0x000fe20000201400 */
[----:B-1----:R-:W-:-:S07]  /*4720*/  FMUL.FTZ R0, R47, c[0x0][0x2ec] ;  /* 0x0000bb002f007a20 */ /* 0x002fce0000410000 */
[----:B------:R-:W-:Y:S01]  /*4730*/  I2F R82, R70 ;  /* 0x0000004600527306 */ /* 0x000fe20000201400 */
[----:B------:R-:W-:Y:S01]  /*4740*/  HMMA.16816.F32 R44, R28, R18, R8 ;  /* 0x000000121c2c723c */ /* 0x000fe20000001808 */
[----:B------:R-:W1:Y:S04]  /*4750*/  LDSM.16.M88.4 R8, [R100+0x6000] ;  /* 0x006000006408783b */ /* 0x000e680000000200 */
[----:B------:R-:W2:Y:S02]  /*4760*/  LDSM.16.M88.4 R16, [R233+0x2000] ;  /* 0x00200000e910783b */ /* 0x000ea40000000200 */
[----:B------:R3:W-:Y:S08]  /*4770*/  MUFU.TANH R226, R0 ;  /* 0x0000000000e27308 */ /* 0x0007f00000002400 */
[----:B------:R-:W-:Y:S01]  /*4780*/  I2F R83, R72 ;  /* 0x0000004800537306 */ /* 0x000fe20000201400 */
[----:B---3--:R-:W-:-:S07]  /*4790*/  FMUL.FTZ R0, R20, c[0x0][0x2ec] ;  /* 0x0000bb0014007a20 */ /* 0x008fce0000410000 */
[----:B------:R-:W-:Y:S08]  /*47a0*/  I2F R81, R69 ;  /* 0x0000004500517306 */ /* 0x000ff00000201400 */
[----:B------:R3:W1:Y:S08]  /*47b0*/  MUFU.TANH R224, R0 ;  /* 0x0000000000e07308 */ /* 0x0006700000002400 */
[----:B------:R-:W-:Y:S01]  /*47c0*/  I2F R80, R71 ;  /* 0x0000004700507306 */ /* 0x000fe20000201400 */
[----:B---3--:R-:W-:-:S07]  /*47d0*/  FMUL.FTZ R0, R21, c[0x0][0x2ec] ;  /* 0x0000bb0015007a20 */ /* 0x008fce0000410000 */
[----:B------:R-:W-:Y:S08]  /*47e0*/  I2F R73, R62 ;  /* 0x0000003e00497306 */ /* 0x000ff00000201400 */
[----:B------:R3:W-:Y:S02]  /*47f0*/  MUFU.TANH R225, R0 ;  /* 0x0000000000e17308 */ /* 0x0007e40000002400 */
[----:B---3--:R-:W-:-:S06]  /*4800*/  FMUL.FTZ R0, R22, c[0x0][0x2ec] ;  /* 0x0000bb0016007a20 */ /* 0x008fcc0000410000 */
[----:B------:R3:W1:Y:S02]  /*4810*/  MUFU.TANH R221, R0 ;  /* 0x0000000000dd7308 */ /* 0x0006640000002400 */
[----:B---3--:R-:W-:Y:S02]  /*4820*/  FMUL.FTZ R0, R23, c[0x0][0x2ec] ;  /* 0x0000bb0017007a20 */ /* 0x008fe40000410000 */
[----:B-1----:R-:W-:Y:S04]  /*4830*/  HMMA.16816.F32 R20, R36, R8, R48 ;  /* 0x000000082414723c */ /* 0x002fe80000001830 */
[----:B------:R1:W3:Y:S04]  /*4840*/  MUFU.TANH R220, R0 ;  /* 0x0000000000dc7308 */ /* 0x0002e80000002400 */
[----:B------:R-:W-:Y:S01]  /*4850*/  HMMA.16816.F32 R48, R32, R10, R104 ;  /* 0x0000000a2030723c */ /* 0x000fe20000001868 */
[----:B-1----:R-:W-:-:S04]  /*4860*/  FMUL.FTZ R0, R44, c[0x0][0x2ec] ;  /* 0x0000bb002c007a20 */ /* 0x002fc80000410000 */
[----:B------:R1:W-:Y:S11]  /*4870*/  MUFU.TANH R222, R0 ;  /* 0x0000000000de7308 */ /* 0x0003f60000002400 */
[----:B--2---:R-:W-:Y:S01]  /*4880*/  HMMA.16816.F32 R20, R28, R16, R20 ;  /* 0x000000101c14723c */ /* 0x004fe20000001814 */
[----:B-1----:R-:W-:-:S04]  /*4890*/  FMUL.FTZ R0, R45, c[0x0][0x2ec] ;  /* 0x0000bb002d007a20 */ /* 0x002fc80000410000 */
[----:B------:R1:W-:Y:S02]  /*48a0*/  MUFU.TANH R223, R0 ;  /* 0x0000000000df7308 */ /* 0x0003e40000002400 */
[----:B-1----:R-:W-:-:S06]  /*48b0*/  FMUL.FTZ R0, R46, c[0x0][0x2ec] ;  /* 0x0000bb002e007a20 */ /* 0x002fcc0000410000 */
[----:B------:R1:W2:Y:S02]  /*48c0*/  MUFU.TANH R213, R0 ;  /* 0x0000000000d57308 */ /* 0x0002a40000002400 */
[----:B-1----:R-:W-:Y:S02]  /*48d0*/  FMUL.FTZ R0, R47, c[0x0][0x2ec] ;  /* 0x0000bb002f007a20 */ /* 0x002fe40000410000 */
[----:B------:R-:W-:Y:S04]  /*48e0*/  HMMA.16816.F32 R44, R32, R8, R148 ;  /* 0x00000008202c723c */ /* 0x000fe80000001894 */
[----:B------:R1:W-:Y:S03]  /*48f0*/  MUFU.TANH R215, R0 ;  /* 0x0000000000d77308 */ /* 0x0003e60000002400 */
[----:B------:R-:W-:-:S04]  /*4900*/  IMNMX R8, R144, UR9, PT ;  /* 0x0000000990087c17 */ /* 0x000fc8000b800200 */
[-C--:B------:R-:W-:Y:S02]  /*4910*/  ISETP.GE.AND P0, PT, R145, R8.reuse, PT ;  /* 0x000000089100720c */ /* 0x080fe40003f06270 */
[----:B------:R-:W-:Y:S01]  /*4920*/  ISETP.GE.AND P6, PT, R146, R8, PT ;  /* 0x000000089200720c */ /* 0x000fe20003fc6270 */
[----:B-1----:R-:W-:-:S04]  /*4930*/  FMUL.FTZ R0, R40, c[0x0][0x2ec] ;  /* 0x0000bb0028007a20 */ /* 0x002fc80000410000 */
[----:B------:R1:W-:Y:S06]  /*4940*/  MUFU.TANH R86, R0 ;  /* 0x0000000000567308 */ /* 0x0003ec0000002400 */
[----:B------:R-:W-:Y:S01]  /*4950*/  HMMA.16816.F32 R44, R24, R16, R44 ;  /* 0x00000010182c723c */ /* 0x000fe2000000182c */
[----:B-1----:R-:W-:-:S04]  /*4960*/  FMUL.FTZ R0, R41, c[0x0][0x2ec] ;  /* 0x0000bb0029007a20 */ /* 0x002fc80000410000 */
[----:B------:R1:W-:Y:S02]  /*4970*/  MUFU.TANH R210, R0 ;  /* 0x0000000000d27308 */ /* 0x0003e40000002400 */
[----:B-1----:R-:W-:-:S06]  /*4980*/  FMUL.FTZ R0, R42, c[0x0][0x2ec] ;  /* 0x0000bb002a007a20 */ /* 0x002fcc0000410000 */
[----:B------:R1:W1:Y:S02]  /*4990*/  MUFU.TANH R85, R0 ;  /* 0x0000000000557308 */ /* 0x0002640000002400 */
[----:B-1----:R-:W-:Y:S02]  /*49a0*/  FMUL.FTZ R0, R43, c[0x0][0x2ec] ;  /* 0x0000bb002b007a20 */ /* 0x002fe40000410000 */
[----:B------:R-:W-:Y:S04]  /*49b0*/  HMMA.16816.F32 R40, R36, R10, R52 ;  /* 0x0000000a2428723c */ /* 0x000fe80000001834 */
[----:B------:R1:W1:Y:S03]  /*49c0*/  MUFU.TANH R87, R0 ;  /* 0x0000000000577308 */ /* 0x0002660000002400 */
[----:B------:R-:W-:Y:S01]  /*49d0*/  FMUL.FTZ R10, R45, c[0x0][0x2ec] ;  /* 0x0000bb002d0a7a20 */ /* 0x000fe20000410000 */
[----:B------:R-:W-:Y:S01]  /*49e0*/  IMNMX R11, R2, UR9, PT ;  /* 0x00000009020b7c17 */ /* 0x000fe2000b800200 */
[----:B------:R-:W-:Y:S01]  /*49f0*/  FMUL.FTZ R2, R46, c[0x0][0x2ec] ;  /* 0x0000bb002e027a20 */ /* 0x000fe20000410000 */
[----:B------:R-:W-:Y:S02]  /*4a00*/  HMMA.16816.F32 R52, R32, R12, R152 ;  /* 0x0000000c2034723c */ /* 0x000fe40000001898 */
[----:B------:R2:W-:Y:S01]  /*4a10*/  MUFU.TANH R212, R10 ;  /* 0x0000000a00d47308 */ /* 0x0005e20000002400 */
[----:B------:R-:W-:-:S02]  /*4a20*/  ISETP.GE.AND P2, PT, R145, R11, PT ;  /* 0x0000000b9100720c */ /* 0x000fc40003f46270 */
[----:B------:R-:W-:Y:S01]  /*4a30*/  ISETP.GE.AND P1, PT, R146, R11, PT ;  /* 0x0000000b9200720c */ /* 0x000fe20003f26270 */
[----:B-1----:R-:W-:-:S04]  /*4a40*/  FMUL.FTZ R0, R20, c[0x0][0x2ec] ;  /* 0x0000bb0014007a20 */ /* 0x002fc80000410000 */
[----:B------:R1:W1:Y:S04]  /*4a50*/  MUFU.TANH R88, R0 ;  /* 0x0000000000587308 */ /* 0x0002680000002400 */
[----:B------:R-:W-:Y:S01]  /*4a60*/  HMMA.16816.F32 R40, R28, R18, R40 ;  /* 0x000000121c28723c */ /* 0x000fe20000001828 */
[----:B--2---:R-:W-:Y:S01]  /*4a70*/  IMNMX R10, R4, UR9, PT ;  /* 0x00000009040a7c17 */ /* 0x004fe2000b800200 */
[----:B------:R-:W-:Y:S02]  /*4a80*/  FFMA.FTZ R4, R162, UR4, R94 ;  /* 0x00000004a2047c23 */ /* 0x000fe4000801005e */
[----:B------:R-:W-:Y:S01]  /*4a90*/  IMAD.MOV.U32 R94, RZ, RZ, R56 ;  /* 0x000000ffff5e7224 */ /* 0x000fe200078e0038 */
[----:B------:R-:W-:Y:S01]  /*4aa0*/  ISETP.GE.AND P3, PT, R145, R10, PT ;  /* 0x0000000a9100720c */ /* 0x000fe20003f66270 */
[----:B------:R-:W-:Y:S01]  /*4ab0*/  IMAD.MOV.U32 R56, RZ, RZ, R58 ;  /* 0x000000ffff387224 */ /* 0x000fe200078e003a */
[----:B------:R-:W-:Y:S01]  /*4ac0*/  MOV R58, R60 ;  /* 0x0000003c003a7202 */ /* 0x000fe20000000f00 */
[----:B------:R-:W-:Y:S01]  /*4ad0*/  IMAD.MOV.U32 R60, RZ, RZ, R157 ;  /* 0x000000ffff3c7224 */ /* 0x000fe200078e009d */
[----:B------:R-:W-:Y:S01]  /*4ae0*/  MOV R157, R116 ;  /* 0x00000074009d7202 */ /* 0x000fe20000000f00 */
[----:B------:R-:W-:Y:S01]  /*4af0*/  IMAD.MOV.U32 R116, RZ, RZ, R111 ;  /* 0x000000ffff747224 */ /* 0x000fe200078e006f */
[----:B------:R-:W-:Y:S01]  /*4b00*/  FSEL R105, R4, -INF , !P2 ;  /* 0xff80000004697808 */ /* 0x000fe20005000000 */
[----:B-1----:R-:W-:-:S02]  /*4b10*/  FMUL.FTZ R0, R21, c[0x0][0x2ec] ;  /* 0x0000bb0015007a20 */ /* 0x002fc40000410000 */
[----:B------:R-:W-:Y:S02]  /*4b20*/  FFMA.FTZ R4, R169, UR4, R208 ;  /* 0x00000004a9047c23 */ /* 0x000fe400080100d0 */
[----:B------:R1:W-:Y:S02]  /*4b30*/  MUFU.TANH R211, R0 ;  /* 0x0000000000d37308 */ /* 0x0003e40000002400 */
[----:B-1----:R-:W-:-:S06]  /*4b40*/  FMUL.FTZ R0, R22, c[0x0][0x2ec] ;  /* 0x0000bb0016007a20 */ /* 0x002fcc0000410000 */
[----:B------:R1:W-:Y:S02]  /*4b50*/  MUFU.TANH R209, R0 ;  /* 0x0000000000d17308 */ /* 0x0003e40000002400 */
[----:B-1----:R-:W-:Y:S02]  /*4b60*/  FMUL.FTZ R0, R23, c[0x0][0x2ec] ;  /* 0x0000bb0017007a20 */ /* 0x002fe40000410000 */
[----:B------:R-:W-:Y:S04]  /*4b70*/  HMMA.16816.F32 R20, R36, R12, R64 ;  /* 0x0000000c2414723c */ /* 0x000fe80000001840 */
[----:B------:R1:W-:Y:S03]  /*4b80*/  MUFU.TANH R66, R2 ;  /* 0x0000000200427308 */ /* 0x0003e60000002400 */
[----:B------:R-:W-:-:S05]  /*4b90*/  FMUL.FTZ R12, R47, c[0x0][0x2ec] ;  /* 0x0000bb002f0c7a20 */ /* 0x000fca0000410000 */
[----:B------:R2:W-:Y:S01]  /*4ba0*/  MUFU.TANH R214, R0 ;  /* 0x0000000000d67308 */ /* 0x0005e20000002400 */
[----:B-1----:R-:W-:Y:S01]  /*4bb0*/  FFMA.FTZ R2, R162, UR4, R95 ;  /* 0x00000004a2027c23 */ /* 0x002fe2000801005f */
[----:B------:R-:W-:Y:S01]  /*4bc0*/  MOV R95, R57 ;  /* 0x00000039005f7202 */ /* 0x000fe20000000f00 */
[----:B------:R-:W-:Y:S02]  /*4bd0*/  IMAD.MOV.U32 R57, RZ, RZ, R59 ;  /* 0x000000ffff397224 */ /* 0x000fe400078e003b */
[----:B------:R-:W-:Y:S01]  /*4be0*/  IMAD.MOV.U32 R59, RZ, RZ, R61 ;  /* 0x000000ffff3b7224 */ /* 0x000fe200078e003d */
[----:B------:R-:W-:Y:S01]  /*4bf0*/  FSEL R111, R2, -INF , !P3 ;  /* 0xff800000026f7808 */ /* 0x000fe20005800000 */
[----:B------:R-:W-:Y:S01]  /*4c00*/  FFMA.FTZ R2, R169, UR4, R199 ;  /* 0x00000004a9027c23 */ /* 0x000fe200080100c7 */
[----:B------:R-:W-:Y:S01]  /*4c10*/  ISETP.GE.AND P3, PT, R147, R11, PT ;  /* 0x0000000b9300720c */ /* 0x000fe20003f66270 */
[----:B--2---:R-:W-:Y:S01]  /*4c20*/  FMUL.FTZ R0, R44, c[0x0][0x2ec] ;  /* 0x0000bb002c007a20 */ /* 0x004fe20000410000 */
[----:B------:R-:W-:Y:S01]  /*4c30*/  IADD3 R61, R5, 0x71, RZ ;  /* 0x00000071053d7810 */ /* 0x000fe20007ffe0ff */
[----:B------:R-:W-:Y:S01]  /*4c40*/  HMMA.16816.F32 R44, R24, R18, R48 ;  /* 0x00000012182c723c */ /* 0x000fe20000001830 */
[----:B------:R-:W1:Y:S01]  /*4c50*/  LDSM.16.M88.4 R16, [R233+0x2800] ;  /* 0x00280000e910783b */ /* 0x000e620000000200 */
[----:B------:R2:W1:Y:S08]  /*4c60*/  MUFU.TANH R84, R0 ;  /* 0x0000000000547308 */ /* 0x0004700000002400 */
[----:B------:R-:W-:Y:S01]  /*4c70*/  I2F R67, R61 ;  /* 0x0000003d00437306 */ /* 0x000fe20000201400 */
[----:B--2---:R-:W-:-:S04]  /*4c80*/  IADD3 R0, R144, 0x8, RZ ;  /* 0x0000000890007810 */ /* 0x004fc80007ffe0ff */
[----:B------:R-:W-:Y:S01]  /*4c90*/  IMNMX R9, R0, UR9, PT ;  /* 0x0000000900097c17 */ /* 0x000fe2000b800200 */
[----:B------:R-:W-:-:S03]  /*4ca0*/  FFMA.FTZ R0, R162, UR4, R126 ;  /* 0x00000004a2007c23 */ /* 0x000fc6000801007e */
[-C--:B------:R-:W-:Y:S02]  /*4cb0*/  ISETP.GE.AND P4, PT, R145, R9.reuse, PT ;  /* 0x000000099100720c */ /* 0x080fe40003f86270 */
[----:B------:R-:W-:Y:S01]  /*4cc0*/  FSEL R104, R0, -INF , !P0 ;  /* 0xff80000000687808 */ /* 0x000fe20004000000 */
[----:B------:R-:W-:Y:S01]  /*4cd0*/  FFMA.FTZ R0, R162, UR4, R127 ;  /* 0x00000004a2007c23 */ /* 0x000fe2000801007f */
[CC--:B------:R-:W-:Y:S01]  /*4ce0*/  ISETP.GE.AND P5, PT, R146.reuse, R9.reuse, PT ;  /* 0x000000099200720c */ /* 0x0c0fe20003fa6270 */
[----:B------:R-:W-:Y:S01]  /*4cf0*/  IMAD.MOV.U32 R127, RZ, RZ, R56 ;  /* 0x000000ffff7f7224 */ /* 0x000fe200078e0038 */
[----:B------:R-:W-:Y:S01]  /*4d00*/  ISETP.GE.AND P0, PT, R146, R10, PT ;  /* 0x0000000a9200720c */ /* 0x000fe20003f06270 */
[----:B------:R-:W-:Y:S01]  /*4d10*/  IMAD.MOV.U32 R56, RZ, RZ, R59 ;  /* 0x000000ffff387224 */ /* 0x000fe200078e003b */
[----:B------:R-:W-:Y:S01]  /*4d20*/  FSEL R148, R0, -INF , !P4 ;  /* 0xff80000000947808 */ /* 0x000fe20006000000 */
[----:B------:R-:W-:Y:S01]  /*4d30*/  FFMA.FTZ R0, R169, UR4, R198 ;  /* 0x00000004a9007c23 */ /* 0x000fe200080100c6 */
[C---:B------:R-:W-:Y:S01]  /*4d40*/  ISETP.GE.AND P4, PT, R147.reuse, R8, PT ;  /* 0x000000089300720c */ /* 0x040fe20003f86270 */
[----:B------:R2:W1:Y:S01]  /*4d50*/  MUFU.TANH R198, R12 ;  /* 0x0000000c00c67308 */ /* 0x0004620000002400 */
[----:B------:R-:W-:-:S02]  /*4d60*/  ISETP.GE.AND P2, PT, R147, R9, PT ;  /* 0x000000099300720c */ /* 0x000fc40003f46270 */
[----:B------:R-:W-:Y:S01]  /*4d70*/  FSEL R144, R0, -INF , !P6 ;  /* 0xff80000000907808 */ /* 0x000fe20007000000 */
[----:B------:R-:W-:Y:S01]  /*4d80*/  FFMA.FTZ R0, R169, UR4, R94 ;  /* 0x00000004a9007c23 */ /* 0x000fe2000801005e */
[----:B------:R-:W-:Y:S01]  /*4d90*/  MOV R94, R57 ;  /* 0x00000039005e7202 */ /* 0x000fe20000000f00 */
[----:B------:R-:W-:Y:S01]  /*4da0*/  IMAD.MOV.U32 R57, RZ, RZ, R158 ;  /* 0x000000ffff397224 */ /* 0x000fe200078e009e */
[----:B------:R-:W-:Y:S01]  /*4db0*/  MOV R59, R110 ;  /* 0x0000006e003b7202 */ /* 0x000fe20000000f00 */
[----:B------:R-:W-:Y:S01]  /*4dc0*/  IMAD.MOV.U32 R158, RZ, RZ, R159 ;  /* 0x000000ffff9e7224 */ /* 0x000fe200078e009f */
[----:B------:R-:W-:Y:S01]  /*4dd0*/  FSEL R155, R0, -INF , !P5 ;  /* 0xff800000009b7808 */ /* 0x000fe20006800000 */
[C---:B------:R-:W-:Y:S01]  /*4de0*/  FFMA.FTZ R0, R171.reuse, UR4, R95 ;  /* 0x00000004ab007c23 */ /* 0x040fe2000801005f */
[----:B------:R-:W-:Y:S01]  /*4df0*/  MOV R159, R164 ;  /* 0x000000a4009f7202 */ /* 0x000fe20000000f00 */
[----:B------:R-:W-:Y:S01]  /*4e00*/  IMAD.MOV.U32 R95, RZ, RZ, R58 ;  /* 0x000000ffff5f7224 */ /* 0x000fe200078e003a */
[----:B------:R-:W-:Y:S01]  /*4e10*/  MOV R58, R124 ;  /* 0x0000007c003a7202 */ /* 0x000fe20000000f00 */
[----:B------:R-:W-:Y:S01]  /*4e20*/  IMAD.MOV.U32 R124, RZ, RZ, R141 ;  /* 0x000000ffff7c7224 */ /* 0x000fe200078e008d */
[----:B------:R-:W-:Y:S01]  /*4e30*/  FSEL R141, R0, -INF , !P4 ;  /* 0xff800000008d7808 */ /* 0x000fe20006000000 */
[----:B------:R-:W-:Y:S01]  /*4e40*/  IMAD.MOV.U32 R164, RZ, RZ, R119 ;  /* 0x000000ffffa47224 */ /* 0x000fe200078e0077 */
[----:B------:R-:W-:Y:S01]  /*4e50*/  FSEL R119, R2, -INF , !P0 ;  /* 0xff80000002777808 */ /* 0x000fe20004000000 */
[----:B------:R-:W-:Y:S01]  /*4e60*/  FFMA.FTZ R0, R171, UR4, R127 ;  /* 0x00000004ab007c23 */ /* 0x000fe2000801007f */
[----:B------:R-:W-:Y:S01]  /*4e70*/  ISETP.GE.AND P5, PT, R160, R8, PT ;  /* 0x00000008a000720c */ /* 0x000fe20003fa6270 */
[----:B------:R-:W-:Y:S01]  /*4e80*/  FMUL.FTZ R2, R41, c[0x0][0x2ec] ;  /* 0x0000bb0029027a20 */ /* 0x000fe20000410000 */
[----:B------:R-:W-:Y:S01]  /*4e90*/  FSEL R110, R4, -INF , !P1 ;  /* 0xff800000046e7808 */ /* 0x000fe20004800000 */
[----:B------:R-:W-:Y:S01]  /*4ea0*/  FFMA.FTZ R4, R171, UR4, R94 ;  /* 0x00000004ab047c23 */ /* 0x000fe2000801005e */
[----:B------:R-:W-:Y:S01]  /*4eb0*/  FSEL R151, R0, -INF , !P2 ;  /* 0xff80000000977808 */ /* 0x000fe20005000000 */
[----:B------:R3:W-:Y:S01]  /*4ec0*/  MUFU.TANH R199, R2 ;  /* 0x0000000200c77308 */ /* 0x0007e20000002400 */
[----:B------:R-:W-:Y:S01]  /*4ed0*/  FFMA.FTZ R0, R174, UR4, R59 ;  /* 0x00000004ae007c23 */ /* 0x000fe2000801003b */
[----:B------:R-:W-:Y:S01]  /*4ee0*/  MOV R59, R124 ;  /* 0x0000007c003b7202 */ /* 0x000fe20000000f00 */
[----:B------:R-:W-:Y:S01]  /*4ef0*/  IMAD.MOV.U32 R124, RZ, RZ, R140 ;  /* 0x000000ffff7c7224 */ /* 0x000fe200078e008c */
[----:B------:R-:W-:Y:S01]  /*4f00*/  ISETP.GE.AND P1, PT, R160, R9, PT ;  /* 0x00000009a000720c */ /* 0x000fe20003f26270 */
[----:B------:R-:W-:Y:S01]  /*4f10*/  IMAD.MOV.U32 R140, RZ, RZ, R142 ;  /* 0x000000ffff8c7224 */ /* 0x000fe200078e008e */
[----:B------:R-:W-:Y:S01]  /*4f20*/  FSEL R142, R0, -INF , !P5 ;  /* 0xff800000008e7808 */ /* 0x000fe20006800000 */
[----:B-1----:R-:W-:Y:S01]  /*4f30*/  HMMA.16816.F32 R20, R28, R16, R20 ;  /* 0x000000101c14723c */ /* 0x002fe20000001814 */
[----:B------:R-:W-:Y:S01]  /*4f40*/  ISETP.GE.AND P6, PT, R147, R10, PT ;  /* 0x0000000a9300720c */ /* 0x000fe20003fc6270 */
[----:B--2---:R-:W-:Y:S01]  /*4f50*/  FMUL.FTZ R12, R40, c[0x0][0x2ec] ;  /* 0x0000bb00280c7a20 */ /* 0x004fe20000410000 */
[----:B------:R-:W-:Y:S01]  /*4f60*/  FSEL R106, R4, -INF , !P3 ;  /* 0xff800000046a7808 */ /* 0x000fe20005800000 */
[----:B------:R-:W-:Y:S01]  /*4f70*/  FMUL.FTZ R4, R42, c[0x0][0x2ec] ;  /* 0x0000bb002a047a20 */ /* 0x000fe20000410000 */
[----:B------:R-:W-:Y:S01]  /*4f80*/  MOV R127, R117 ;  /* 0x00000075007f7202 */ /* 0x000fe20000000f00 */
[----:B------:R1:W2:Y:S01]  /*4f90*/  MUFU.TANH R208, R12 ;  /* 0x0000000c00d07308 */ /* 0x0002a20000002400 */
[----:B------:R-:W-:Y:S01]  /*4fa0*/  ISETP.GE.AND P2, PT, R161, R8, PT ;  /* 0x00000008a100720c */ /* 0x000fe20003f46270 */
[----:B---3--:R-:W-:Y:S01]  /*4fb0*/  FFMA.FTZ R2, R171, UR4, R95 ;  /* 0x00000004ab027c23 */ /* 0x008fe2000801005f */
[C---:B------:R-:W-:Y:S01]  /*4fc0*/  ISETP.GE.AND P4, PT, R160.reuse, R10, PT ;  /* 0x0000000aa000720c */ /* 0x040fe20003f86270 */
[----:B------:R-:W-:Y:S01]  /*4fd0*/  IMAD.MOV.U32 R95, RZ, RZ, R56 ;  /* 0x000000ffff5f7224 */ /* 0x000fe200078e0038 */
[-C--:B------:R-:W-:Y:S01]  /*4fe0*/  ISETP.GE.AND P0, PT, R160, R11.reuse, PT ;  /* 0x0000000ba000720c */ /* 0x080fe20003f06270 */
[----:B------:R-:W-:Y:S01]  /*4ff0*/  IMAD.MOV.U32 R56, RZ, RZ, R57 ;  /* 0x000000ffff387224 */ /* 0x000fe200078e0039 */
[----:B------:R-:W-:Y:S01]  /*5000*/  FSEL R117, R2, -INF , !P6 ;  /* 0xff80000002757808 */ /* 0x000fe20007000000 */
[C---:B------:R-:W-:Y:S01]  /*5010*/  FFMA.FTZ R0, R174.reuse, UR4, R95 ;  /* 0x00000004ae007c23 */ /* 0x040fe2000801005f */
[----:B------:R3:W2:Y:S01]  /*5020*/  MUFU.TANH R171, R4 ;  /* 0x0000000400ab7308 */ /* 0x0006a20000002400 */
[----:B------:R-:W-:Y:S01]  /*5030*/  FFMA.FTZ R2, R174, UR4, R197 ;  /* 0x00000004ae027c23 */ /* 0x000fe200080100c5 */
[----:B------:R-:W-:Y:S01]  /*5040*/  MOV R94, R120 ;  /* 0x00000078005e7202 */ /* 0x000fe20000000f00 */
[----:B------:R-:W-:Y:S01]  /*5050*/  IMAD.MOV.U32 R95, RZ, RZ, R58 ;  /* 0x000000ffff5f7224 */ /* 0x000fe200078e003a */
[----:B------:R-:W-:Y:S01]  /*5060*/  FSEL R154, R0, -INF , !P1 ;  /* 0xff800000009a7808 */ /* 0x000fe20004800000 */
[----:B------:R-:W-:Y:S01]  /*5070*/  FFMA.FTZ R0, R173, UR4, R140 ;  /* 0x00000004ad007c23 */ /* 0x000fe2000801008c */
[----:B------:R-:W-:Y:S01]  /*5080*/  ISETP.GE.AND P6, PT, R161, R11, PT ;  /* 0x0000000ba100720c */ /* 0x000fe20003fc6270 */
[----:B-1----:R-:W-:Y:S01]  /*5090*/  FMUL.FTZ R12, R43, c[0x0][0x2ec] ;  /* 0x0000bb002b0c7a20 */ /* 0x002fe20000410000 */
[-C--:B------:R-:W-:Y:S01]  /*50a0*/  ISETP.GE.AND P3, PT, R161, R9.reuse, PT ;  /* 0x00000009a100720c */ /* 0x080fe20003f66270 */
[----:B------:R-:W-:Y:S01]  /*50b0*/  HMMA.16816.F32 R40, R36, R14, R96 ;  /* 0x0000000e2428723c */ /* 0x000fe20000001860 */
[----:B------:R-:W-:Y:S01]  /*50c0*/  FSEL R140, R0, -INF , !P2 ;  /* 0xff800000008c7808 */ /* 0x000fe20005000000 */
[----:B------:R-:W-:Y:S01]  /*50d0*/  FFMA.FTZ R0, R173, UR4, R60 ;  /* 0x00000004ad007c23 */ /* 0x000fe2000801003c */
[----:B------:R-:W-:Y:S01]  /*50e0*/  ISETP.GE.AND P5, PT, R161, R10, PT ;  /* 0x0000000aa100720c */ /* 0x000fe20003fa6270 */
[----:B------:R1:W-:Y:S01]  /*50f0*/  MUFU.TANH R197, R12 ;  /* 0x0000000c00c57308 */ /* 0x0003e20000002400 */
[C---:B------:R-:W-:Y:S01]  /*5100*/  IADD3 R57, R5.reuse, 0x78, RZ ;  /* 0x0000007805397810 */ /* 0x040fe20007ffe0ff */
[----:B---3--:R-:W-:Y:S01]  /*5110*/  FFMA.FTZ R4, R174, UR4, R56 ;  /* 0x00000004ae047c23 */ /* 0x008fe20008010038 */
[----:B------:R-:W-:Y:S01]  /*5120*/  IADD3 R58, R5, 0x79, RZ ;  /* 0x00000079053a7810 */ /* 0x000fe20007ffe0ff */
[----:B------:R-:W-:Y:S01]  /*5130*/  IMAD.MOV.U32 R56, RZ, RZ, R125 ;  /* 0x000000ffff387224 */ /* 0x000fe200078e007d */
[----:B------:R-:W-:Y:S01]  /*5140*/  FSEL R125, R2, -INF , !P4 ;  /* 0xff800000027d7808 */ /* 0x000fe20006000000 */
[C---:B------:R-:W-:Y:S01]  /*5150*/  FFMA.FTZ R2, R173.reuse, UR4, R127 ;  /* 0x00000004ad027c23 */ /* 0x040fe2000801007f */
[----:B------:R-:W-:Y:S01]  /*5160*/  FSEL R120, R4, -INF , !P0 ;  /* 0xff80000004787808 */ /* 0x000fe20004000000 */
[----:B------:R-:W-:Y:S01]  /*5170*/  FFMA.FTZ R4, R173, UR4, R157 ;  /* 0x00000004ad047c23 */ /* 0x000fe2000801009d */
[----:B------:R-:W-:Y:S01]  /*5180*/  MOV R127, R56 ;  /* 0x00000038007f7202 */ /* 0x000fe20000000f00 */
[----:B------:R-:W-:Y:S01]  /*5190*/  IMAD.MOV.U32 R157, RZ, RZ, R143 ;  /* 0x000000ffff9d7224 */ /* 0x000fe200078e008f */
[----:B------:R-:W-:Y:S01]  /*51a0*/  FSEL R153, R2, -INF , !P3 ;  /* 0xff80000002997808 */ /* 0x000fe20005800000 */
[----:B------:R-:W-:Y:S01]  /*51b0*/  IMAD.MOV.U32 R143, RZ, RZ, R118 ;  /* 0x000000ffff8f7224 */ /* 0x000fe200078e0076 */
[----:B------:R-:W-:Y:S01]  /*51c0*/  FSEL R118, R0, -INF , !P6 ;  /* 0xff80000000767808 */ /* 0x000fe20007000000 */
[----:B------:R-:W-:Y:S01]  /*51d0*/  FFMA.FTZ R0, R175, UR4, R95 ;  /* 0x00000004af007c23 */ /* 0x000fe2000801005f */
[-C--:B------:R-:W-:Y:S01]  /*51e0*/  ISETP.GE.AND P3, PT, R163, R8.reuse, PT ;  /* 0x00000008a300720c */ /* 0x080fe20003f66270 */
[----:B------:R-:W-:Y:S01]  /*51f0*/  FMUL.FTZ R2, R45, c[0x0][0x2ec] ;  /* 0x0000bb002d027a20 */ /* 0x000fe20000410000 */
[----:B------:R-:W-:Y:S01]  /*5200*/  ISETP.GE.AND P6, PT, R163, R9, PT ;  /* 0x00000009a300720c */ /* 0x000fe20003fc6270 */
[----:B------:R-:W-:Y:S01]  /*5210*/  IMAD.MOV.U32 R56, RZ, RZ, R122 ;  /* 0x000000ffff387224 */ /* 0x000fe200078e007a */
[----:B------:R-:W-:Y:S01]  /*5220*/  FSEL R145, R0, -INF , !P3 ;  /* 0xff80000000917808 */ /* 0x000fe20005800000 */
[----:B------:R-:W-:Y:S01]  /*5230*/  FFMA.FTZ R0, R175, UR4, R94 ;  /* 0x00000004af007c23 */ /* 0x000fe2000801005e */
[----:B------:R-:W-:Y:S01]  /*5240*/  FSEL R122, R4, -INF , !P5 ;  /* 0xff800000047a7808 */ /* 0x000fe20006800000 */
[----:B------:R-:W-:Y:S01]  /*5250*/  IMAD.MOV.U32 R95, RZ, RZ, R158 ;  /* 0x000000ffff5f7224 */ /* 0x000fe200078e009e */
[----:B------:R-:W-:Y:S01]  /*5260*/  ISETP.GE.AND P5, PT, R163, R11, PT ;  /* 0x0000000ba300720c */ /* 0x000fe20003fa6270 */
[----:B------:R3:W-:Y:S01]  /*5270*/  MUFU.TANH R158, R2 ;  /* 0x00000002009e7308 */ /* 0x0007e20000002400 */
[----:B------:R-:W-:Y:S01]  /*5280*/  FSEL R149, R0, -INF , !P6 ;  /* 0xff80000000957808 */ /* 0x000fe20007000000 */
[----:B------:R-:W-:Y:S01]  /*5290*/  FFMA.FTZ R0, R181, UR4, R157 ;  /* 0x00000004b5007c23 */ /* 0x000fe2000801009d */
[-C--:B------:R-:W-:Y:S01]  /*52a0*/  ISETP.GE.AND P6, PT, R168, R8.reuse, PT ;  /* 0x00000008a800720c */ /* 0x080fe20003fc6270 */
[----:B------:R-:W-:Y:S01]  /*52b0*/  FFMA.FTZ R4, R175, UR4, R59 ;  /* 0x00000004af047c23 */ /* 0x000fe2000801003b */
[C---:B------:R-:W-:Y:S01]  /*52c0*/  ISETP.GE.AND P1, PT, R5.reuse, R8, PT ;  /* 0x000000080500720c */ /* 0x040fe20003f26270 */
[----:B------:R-:W-:Y:S01]  /*52d0*/  IMAD.MOV.U32 R94, RZ, RZ, R116 ;  /* 0x000000ffff5e7224 */ /* 0x000fe200078e0074 */
[C---:B------:R-:W-:Y:S01]  /*52e0*/  ISETP.GE.AND P0, PT, R5.reuse, R9, PT ;  /* 0x000000090500720c */ /* 0x040fe20003f06270 */
[----:B-1----:R-:W-:Y:S01]  /*52f0*/  FMUL.FTZ R12, R46, c[0x0][0x2ec] ;  /* 0x0000bb002e0c7a20 */ /* 0x002fe20000410000 */
[C---:B------:R-:W-:Y:S01]  /*5300*/  ISETP.GE.AND P4, PT, R5.reuse, R11, PT ;  /* 0x0000000b0500720c */ /* 0x040fe20003f86270 */
[----:B------:R-:W-:Y:S01]  /*5310*/  HMMA.16816.F32 R40, R28, R18, R40 ;  /* 0x000000121c28723c */ /* 0x000fe20000001828 */
[-C--:B------:R-:W-:Y:S01]  /*5320*/  ISETP.GE.AND P2, PT, R5, R10.reuse, PT ;  /* 0x0000000a0500720c */ /* 0x080fe20003f46270 */
[----:B------:R-:W-:Y:S01]  /*5330*/  FMUL.FTZ R5, R44, c[0x0][0x2ec] ;  /* 0x0000bb002c057a20 */ /* 0x000fe20000410000 */
[-C--:B------:R-:W-:Y:S01]  /*5340*/  ISETP.GE.AND P3, PT, R163, R10.reuse, PT ;  /* 0x0000000aa300720c */ /* 0x080fe20003f66270 */
[----:B------:R1:W-:Y:S01]  /*5350*/  MUFU.TANH R59, R12 ;  /* 0x0000000c003b7308 */ /* 0x0003e20000002400 */
[----:B------:R-:W-:Y:S01]  /*5360*/  MOV R157, R143 ;  /* 0x0000008f009d7202 */ /* 0x000fe20000000f00 */
[----:B---3--:R-:W-:Y:S01]  /*5370*/  FFMA.FTZ R2, R175, UR4, R124 ;  /* 0x00000004af027c23 */ /* 0x008fe2000801007c */
[----:B------:R-:W-:Y:S01]  /*5380*/  FSEL R143, R0, -INF , !P6 ;  /* 0xff800000008f7808 */ /* 0x000fe20007000000 */
[C---:B------:R-:W-:Y:S01]  /*5390*/  FFMA.FTZ R0, R181.reuse, UR4, R127 ;  /* 0x00000004b5007c23 */ /* 0x040fe2000801007f */
[----:B------:R-:W-:Y:S01]  /*53a0*/  FSEL R116, R4, -INF , !P5 ;  /* 0xff80000004747808 */ /* 0x000fe20006800000 */
[C---:B------:R-:W-:Y:S01]  /*53b0*/  FFMA.FTZ R4, R181.reuse, UR4, R95 ;  /* 0x00000004b5047c23 */ /* 0x040fe2000801005f */
[----:B------:R-:W-:Y:S01]  /*53c0*/  ISETP.GE.AND P5, PT, R168, R9, PT ;  /* 0x00000009a800720c */ /* 0x000fe20003fa6270 */
[----:B------:R3:W2:Y:S01]  /*53d0*/  MUFU.TANH R60, R5 ;  /* 0x00000005003c7308 */ /* 0x0006a20000002400 */
[----:B------:R-:W-:Y:S01]  /*53e0*/  FSEL R124, R2, -INF , !P3 ;  /* 0xff800000027c7808 */ /* 0x000fe20005800000 */
[----:B------:R-:W-:Y:S01]  /*53f0*/  FFMA.FTZ R2, R181, UR4, R56 ;  /* 0x00000004b5027c23 */ /* 0x000fe20008010038 */
[----:B------:R-:W-:Y:S01]  /*5400*/  ISETP.GE.AND P6, PT, R168, R10, PT ;  /* 0x0000000aa800720c */ /* 0x000fe20003fc6270 */
[----:B------:R-:W-:Y:S01]  /*5410*/  IMAD.MOV.U32 R56, RZ, RZ, R166 ;  /* 0x000000ffff387224 */ /* 0x000fe200078e00a6 */
[----:B------:R-:W-:Y:S01]  /*5420*/  FSEL R146, R0, -INF , !P5 ;  /* 0xff80000000927808 */ /* 0x000fe20006800000 */
[----:B------:R-:W-:Y:S01]  /*5430*/  FFMA.FTZ R0, R183, UR4, R123 ;  /* 0x00000004b7007c23 */ /* 0x000fe2000801007b */
[----:B------:R-:W-:Y:S01]  /*5440*/  FSEL R123, R2, -INF , !P6 ;  /* 0xff800000027b7808 */ /* 0x000fe20007000000 */
[----:B------:R-:W-:Y:S01]  /*5450*/  FMUL.FTZ R2, R21, c[0x0][0x2ec] ;  /* 0x0000bb0015027a20 */ /* 0x000fe20000410000 */
[----:B------:R-:W-:Y:S01]  /*5460*/  ISETP.GE.AND P5, PT, R170, R8, PT ;  /* 0x00000008aa00720c */ /* 0x000fe20003fa6270 */
[----:B-1----:R-:W-:Y:S01]  /*5470*/  FMUL.FTZ R12, R23, c[0x0][0x2ec] ;  /* 0x0000bb00170c7a20 */ /* 0x002fe20000410000 */
[----:B------:R-:W-:Y:S01]  /*5480*/  ISETP.GE.AND P3, PT, R168, R11, PT ;  /* 0x0000000ba800720c */ /* 0x000fe20003f66270 */
[----:B------:R1:W-:Y:S01]  /*5490*/  MUFU.TANH R127, R2 ;  /* 0x00000002007f7308 */ /* 0x0003e20000002400 */
[----:B----4-:R-:W-:-:S02]  /*54a0*/  MOV R95, R109 ;  /* 0x0000006d005f7202 */ /* 0x010fc40000000f00 */
[----:B------:R-:W-:Y:S01]  /*54b0*/  FSEL R166, R0, -INF , !P5 ;  /* 0xff80000000a67808 */ /* 0x000fe20006800000 */
[----:B---3--:R-:W-:Y:S01]  /*54c0*/  FMUL.FTZ R5, R47, c[0x0][0x2ec] ;  /* 0x0000bb002f057a20 */ /* 0x008fe20000410000 */
[----:B------:R-:W-:Y:S01]  /*54d0*/  FSEL R109, R4, -INF , !P3 ;  /* 0xff800000046d7808 */ /* 0x000fe20005800000 */
[----:B------:R-:W-:Y:S01]  /*54e0*/  HMMA.16816.F32 R44, R24, R16, R52 ;  /* 0x00000010182c723c */ /* 0x000fe20000001834 */
[C---:B------:R-:W-:Y:S01]  /*54f0*/  FFMA.FTZ R0, R183.reuse, UR4, R94 ;  /* 0x00000004b7007c23 */ /* 0x040fe2000801005e */
[----:B------:R3:W4:Y:S01]  /*5500*/  MUFU.TANH R126, R5 ;  /* 0x00000005007e7308 */ /* 0x0007220000002400 */
[C---:B------:R-:W-:Y:S01]  /*5510*/  ISETP.GE.AND P3, PT, R170.reuse, R9, PT ;  /* 0x00000009aa00720c */ /* 0x040fe20003f66270 */
[C---:B-----5:R-:W-:Y:S01]  /*5520*/  FFMA.FTZ R4, R183.reuse, UR4, R243 ;  /* 0x00000004b7047c23 */ /* 0x060fe200080100f3 */
[----:B------:R-:W-:Y:S01]  /*5530*/  ISETP.GE.AND P5, PT, R170, R10, PT ;  /* 0x0000000aaa00720c */ /* 0x000fe20003fa6270 */
[----:B------:R-:W-:Y:S01]  /*5540*/  IMAD.MOV.U32 R243, RZ, RZ, R56 ;  /* 0x000000fffff37224 */ /* 0x000fe200078e0038 */
[----:B------:R-:W-:Y:S01]  /*5550*/  FSEL R163, R0, -INF , !P3 ;  /* 0xff80000000a37808 */ /* 0x000fe20005800000 */
[----:B------:R-:W-:Y:S01]  /*5560*/  FFMA.FTZ R0, R184, UR4, R164 ;  /* 0x00000004b8007c23 */ /* 0x000fe200080100a4 */
[-C--:B------:R-:W-:Y:S01]  /*5570*/  ISETP.GE.AND P3, PT, R172, R8.reuse, PT ;  /* 0x00000008ac00720c */ /* 0x080fe20003f66270 */
[----:B-1----:R-:W-:Y:S01]  /*5580*/  FFMA.FTZ R2, R183, UR4, R121 ;  /* 0x00000004b7027c23 */ /* 0x002fe20008010079 */
[-C--:B------:R-:W-:Y:S01]  /*5590*/  ISETP.GE.AND P6, PT, R170, R11.reuse, PT ;  /* 0x0000000baa00720c */ /* 0x080fe20003fc6270 */
[----:B------:R-:W-:Y:S01]  /*55a0*/  MUFU.TANH R121, R12 ;  /* 0x0000000c00797308 */ /* 0x000fe20000002400 */
[----:B------:R-:W-:Y:S01]  /*55b0*/  FSEL R160, R0, -INF , !P3 ;  /* 0xff80000000a07808 */ /* 0x000fe20005800000 */
[----:B------:R-:W-:Y:S01]  /*55c0*/  FFMA.FTZ R0, R184, UR4, R252 ;  /* 0x00000004b8007c23 */ /* 0x000fe200080100fc */
[----:B------:R-:W-:Y:S01]  /*55d0*/  FSEL R164, R2, -INF , !P5 ;  /* 0xff80000002a47808 */ /* 0x000fe20006800000 */
[----:B------:R-:W-:Y:S01]  /*55e0*/  FFMA.FTZ R2, R184, UR4, R95 ;  /* 0x00000004b8027c23 */ /* 0x000fe2000801005f */
[----:B------:R-:W-:Y:S01]  /*55f0*/  FSEL R162, R4, -INF , !P6 ;  /* 0xff80000004a27808 */ /* 0x000fe20007000000 */
[----:B---3--:R-:W-:Y:S01]  /*5600*/  FMUL.FTZ R5, R20, c[0x0][0x2ec] ;  /* 0x0000bb0014057a20 */ /* 0x008fe20000410000 */
[C---:B------:R-:W-:Y:S01]  /*5610*/  ISETP.GE.AND P5, PT, R172.reuse, R11, PT ;  /* 0x0000000bac00720c */ /* 0x040fe20003fa6270 */
[----:B------:R-:W-:Y:S01]  /*5620*/  IMAD.MOV.U32 R252, RZ, RZ, R159 ;  /* 0x000000fffffc7224 */ /* 0x000fe200078e009f */
[----:B------:R-:W-:Y:S01]  /*5630*/  ISETP.GE.AND P6, PT, R172, R9, PT ;  /* 0x00000009ac00720c */ /* 0x000fe20003fc6270 */
[----:B------:R1:W3:Y:S01]  /*5640*/  MUFU.TANH R53, R5 ;  /* 0x0000000500357308 */ /* 0x0002e20000002400 */
[----:B------:R-:W-:Y:S01]  /*5650*/  FFMA.FTZ R4, R184, UR4, R230 ;  /* 0x00000004b8047c23 */ /* 0x000fe200080100e6 */
[----:B------:R-:W-:Y:S01]  /*5660*/  MOV R230, R167 ;  /* 0x000000a700e67202 */ /* 0x000fe20000000f00 */
[----:B------:R-:W-:Y:S01]  /*5670*/  FMUL.FTZ R16, R47, c[0x0][0x2ec] ;  /* 0x0000bb002f107a20 */ /* 0x000fe20000410000 */
[----:B------:R-:W-:Y:S01]  /*5680*/  FSEL R159, R0, -INF , !P5 ;  /* 0xff800000009f7808 */ /* 0x000fe20006800000 */
[----:B------:R-:W-:Y:S01]  /*5690*/  FFMA.FTZ R0, R188, UR4, R232 ;  /* 0x00000004bc007c23 */ /* 0x000fe200080100e8 */
[----:B------:R-:W-:Y:S01]  /*56a0*/  FSEL R167, R2, -INF , !P6 ;  /* 0xff80000002a77808 */ /* 0x000fe20007000000 */
[----:B------:R-:W-:Y:S01]  /*56b0*/  IMAD.MOV.U32 R232, RZ, RZ, R157 ;  /* 0x000000ffffe87224 */ /* 0x000fe200078e009d */
[----:B------:R-:W-:Y:S01]  /*56c0*/  MUFU.TANH R95, R16 ;  /* 0x00000010005f7308 */ /* 0x000fe20000002400 */
[----:B------:R-:W-:Y:S01]  /*56d0*/  ISETP.GE.AND P6, PT, R180, R8, PT ;  /* 0x00000008b400720c */ /* 0x000fe20003fc6270 */
[----:B------:R-:W-:Y:S01]  /*56e0*/  FMUL.FTZ R2, R45, c[0x0][0x2ec] ;  /* 0x0000bb002d027a20 */ /* 0x000fe20000410000 */
[----:B------:R-:W-:-:S02]  /*56f0*/  ISETP.GE.AND P3, PT, R172, R10, PT ;  /* 0x0000000aac00720c */ /* 0x000fc40003f66270 */
[----:B------:R-:W-:Y:S01]  /*5700*/  FSEL R152, R0, -INF , !P6 ;  /* 0xff80000000987808 */ /* 0x000fe20007000000 */
[----:B------:R-:W-:Y:S01]  /*5710*/  FFMA.FTZ R0, R188, UR4, R229 ;  /* 0x00000004bc007c23 */ /* 0x000fe200080100e5 */
[----:B------:R-:W-:Y:S01]  /*5720*/  ISETP.GE.AND P5, PT, R180, R9, PT ;  /* 0x00000009b400720c */ /* 0x000fe20003fa6270 */
[----:B-1----:R-:W-:Y:S01]  /*5730*/  FMUL.FTZ R5, R22, c[0x0][0x2ec] ;  /* 0x0000bb0016057a20 */ /* 0x002fe20000410000 */
[----:B------:R-:W-:Y:S01]  /*5740*/  FSEL R157, R4, -INF , !P3 ;  /* 0xff800000049d7808 */ /* 0x000fe20005800000 */
[----:B------:R-:W-:Y:S01]  /*5750*/  HMMA.16816.F32 R20, R32, R14, R176 ;  /* 0x0000000e2014723c */ /* 0x000fe200000018b0 */
[----:B------:R-:W1:Y:S01]  /*5760*/  LDSM.16.M88.4 R12, [R100+0x7000] ;  /* 0x00700000640c783b */ /* 0x000e620000000200 */
[----:B------:R-:W-:Y:S01]  /*5770*/  FFMA.FTZ R4, R188, UR4, R165 ;  /* 0x00000004bc047c23 */ /* 0x000fe200080100a5 */
[----:B------:R-:W-:Y:S01]  /*5780*/  FSEL R165, R0, -INF , !P5 ;  /* 0xff80000000a57808 */ /* 0x000fe20006800000 */
[----:B------:R-:W-:Y:S01]  /*5790*/  FFMA.FTZ R0, R191, UR4, R250 ;  /* 0x00000004bf007c23 */ /* 0x000fe200080100fa */
[----:B------:R-:W-:Y:S01]  /*57a0*/  ISETP.GE.AND P5, PT, R182, R8, PT ;  /* 0x00000008b600720c */ /* 0x000fe20003fa6270 */
[----:B------:R5:W-:Y:S01]  /*57b0*/  MUFU.TANH R107, R5 ;  /* 0x00000005006b7308 */ /* 0x000be20000002400 */
[----:B------:R-:W-:-:S02]  /*57c0*/  ISETP.GE.AND P3, PT, R180, R11, PT ;  /* 0x0000000bb400720c */ /* 0x000fc40003f66270 */
[----:B------:R-:W-:Y:S01]  /*57d0*/  FSEL R147, R0, -INF , !P5 ;  /* 0xff80000000937808 */ /* 0x000fe20006800000 */
[C---:B------:R-:W-:Y:S01]  /*57e0*/  FFMA.FTZ R0, R191.reuse, UR4, R251 ;  /* 0x00000004bf007c23 */ /* 0x040fe200080100fb */
[----:B------:R-:W-:Y:S01]  /*57f0*/  FSEL R150, R4, -INF , !P3 ;  /* 0xff80000004967808 */ /* 0x000fe20005800000 */
[----:B------:R-:W-:Y:S01]  /*5800*/  FFMA.FTZ R4, R191, UR4, R248 ;  /* 0x00000004bf047c23 */ /* 0x000fe200080100f8 */
[----:B------:R-:W-:Y:S01]  /*5810*/  ISETP.GE.AND P3, PT, R182, R9, PT ;  /* 0x00000009b600720c */ /* 0x000fe20003f66270 */
[----:B------:R2:W-:Y:S01]  /*5820*/  MUFU.TANH R99, R2 ;  /* 0x0000000200637308 */ /* 0x0005e20000002400 */
[----:B------:R-:W-:Y:S02]  /*5830*/  ISETP.GE.AND P6, PT, R180, R10, PT ;  /* 0x0000000ab400720c */ /* 0x000fe40003fc6270 */
[----:B------:R-:W-:Y:S01]  /*5840*/  FSEL R161, R0, -INF , !P3 ;  /* 0xff80000000a17808 */ /* 0x000fe20005800000 */
[----:B------:R-:W-:Y:S01]  /*5850*/  FFMA.FTZ R0, R192, UR4, R241 ;  /* 0x00000004c0007c23 */ /* 0x000fe200080100f1 */
[----:B------:R-:W-:-:S02]  /*5860*/  ISETP.GE.AND P3, PT, R185, R8, PT ;  /* 0x00000008b900720c */ /* 0x000fc40003f66270 */
[-C--:B------:R-:W-:Y:S01]  /*5870*/  ISETP.GE.AND P5, PT, R182, R10.reuse, PT ;  /* 0x0000000ab600720c */ /* 0x080fe20003fa6270 */
[----:B-----5:R-:W-:Y:S01]  /*5880*/  FMUL.FTZ R5, R44, c[0x0][0x2ec] ;  /* 0x0000bb002c057a20 */ /* 0x020fe20000410000 */
[----:B------:R-:W-:Y:S01]  /*5890*/  FSEL R180, R0, -INF , !P3 ;  /* 0xff80000000b47808 */ /* 0x000fe20005800000 */
[----:B------:R-:W-:Y:S01]  /*58a0*/  HMMA.16816.F32 R48, R24, R18, R20 ;  /* 0x000000121830723c */ /* 0x000fe20000001814 */
[----:B------:R-:W5:Y:S01]  /*58b0*/  LDSM.16.M88.4 R16, [R233+0x3000] ;  /* 0x00300000e910783b */ /* 0x000f620000000200 */
[----:B------:R3:W-:Y:S01]  /*58c0*/  MUFU.TANH R56, R5 ;  /* 0x0000000500387308 */ /* 0x0007e20000002400 */
[----:B------:R-:W-:Y:S01]  /*58d0*/  FFMA.FTZ R0, R192, UR4, R224 ;  /* 0x00000004c0007c23 */ /* 0x000fe200080100e0 */
[----:B------:R-:W-:Y:S01]  /*58e0*/  ISETP.GE.AND P3, PT, R185, R10, PT ;  /* 0x0000000ab900720c */ /* 0x000fe20003f66270 */
[----:B--2---:R-:W-:-:S05]  /*58f0*/  FFMA.FTZ R2, R188, UR4, R156 ;  /* 0x00000004bc027c23 */ /* 0x004fca000801009c */
[----:B------:R-:W-:Y:S01]  /*5900*/  I2F R64, R57 ;  /* 0x0000003900407306 */ /* 0x000fe20000201400 */
[----:B------:R-:W-:Y:S01]  /*5910*/  FSEL R156, R2, -INF , !P6 ;  /* 0xff800000029c7808 */ /* 0x000fe20007000000 */
[----:B------:R-:W-:Y:S01]  /*5920*/  FFMA.FTZ R2, R191, UR4, R231 ;  /* 0x00000004bf027c23 */ /* 0x000fe200080100e7 */
[----:B------:R-:W-:Y:S01]  /*5930*/  ISETP.GE.AND P6, PT, R182, R11, PT ;  /* 0x0000000bb600720c */ /* 0x000fe20003fc6270 */
[----:B-1----:R-:W-:Y:S01]  /*5940*/  HMMA.16816.F32 R20, R36, R12, R112 ;  /* 0x0000000c2414723c */ /* 0x002fe20000001870 */
[----:B---3--:R-:W-:-:S03]  /*5950*/  FMUL.FTZ R5, R46, c[0x0][0x2ec] ;  /* 0x0000bb002e057a20 */ /* 0x008fc60000410000 */
[----:B------:R-:W-:Y:S03]  /*5960*/  I2F R65, R58 ;  /* 0x0000003a00417306 */ /* 0x000fe60000201400 */
[----:B------:R-:W-:Y:S01]  /*5970*/  FSEL R113, R2, -INF , !P5 ;  /* 0xff80000002717808 */ /* 0x000fe20006800000 */
[----:B------:R-:W-:Y:S01]  /*5980*/  FFMA.FTZ R2, R192, UR4, R227 ;  /* 0x00000004c0027c23 */ /* 0x000fe200080100e3 */
[----:B------:R-:W-:-:S03]  /*5990*/  FSEL R112, R4, -INF , !P6 ;  /* 0xff80000004707808 */ /* 0x000fc60007000000 */
[----:B------:R1:W2:Y:S01]  /*59a0*/  MUFU.TANH R52, R5 ;  /* 0x0000000500347308 */ /* 0x0002a20000002400 */
[C---:B------:R-:W-:Y:S01]  /*59b0*/  ISETP.GE.AND P5, PT, R185.reuse, R11, PT ;  /* 0x0000000bb900720c */ /* 0x040fe20003fa6270 */
[----:B------:R-:W-:Y:S01]  /*59c0*/  FFMA.FTZ R4, R192, UR4, R221 ;  /* 0x00000004c0047c23 */ /* 0x000fe200080100dd */
[-C--:B------:R-:W-:Y:S01]  /*59d0*/  ISETP.GE.AND P6, PT, R185, R9.reuse, PT ;  /* 0x00000009b900720c */ /* 0x080fe20003fc6270 */
[----:B------:R-:W-:Y:S01]  /*59e0*/  HMMA.16816.F32 R44, R32, R12, R200 ;  /* 0x0000000c202c723c */ /* 0x000fe200000018c8 */
[----:B------:R-:W-:Y:S01]  /*59f0*/  FSEL R176, R0, -INF , !P5 ;  /* 0xff80000000b07808 */ /* 0x000fe20006800000 */
[C---:B------:R-:W-:Y:S01]  /*5a00*/  FFMA.FTZ R0, R193.reuse, UR4, R242 ;  /* 0x00000004c1007c23 */ /* 0x040fe200080100f2 */
[----:B------:R-:W-:Y:S01]  /*5a10*/  FSEL R178, R2, -INF , !P6 ;  /* 0xff80000002b27808 */ /* 0x000fe20007000000 */
[C---:B------:R-:W-:Y:S01]  /*5a20*/  FFMA.FTZ R2, R193.reuse, UR4, R225 ;  /* 0x00000004c1027c23 */ /* 0x040fe200080100e1 */
[----:B------:R-:W-:Y:S02]  /*5a30*/  ISETP.GE.AND P6, PT, R186, R8, PT ;  /* 0x00000008ba00720c */ /* 0x000fe40003fc6270 */
[----:B------:R-:W-:Y:S01]  /*5a40*/  FSEL R179, R4, -INF , !P3 ;  /* 0xff80000004b37808 */ /* 0x000fe20005800000 */
[C---:B------:R-:W-:Y:S01]  /*5a50*/  FFMA.FTZ R4, R193.reuse, UR4, R226 ;  /* 0x00000004c1047c23 */ /* 0x040fe200080100e2 */
[----:B------:R-:W-:Y:S01]  /*5a60*/  FSEL R175, R0, -INF , !P6 ;  /* 0xff80000000af7808 */ /* 0x000fe20007000000 */
[-C--:B-----5:R-:W-:Y:S01]  /*5a70*/  HMMA.16816.F32 R20, R28, R16.reuse, R20 ;  /* 0x000000101c14723c */ /* 0x0a0fe20000001814 */
[----:B------:R-:W-:Y:S01]  /*5a80*/  FFMA.FTZ R0, R193, UR4, R220 ;  /* 0x00000004c1007c23 */ /* 0x000fe200080100dc */
[----:B------:R-:W-:Y:S01]  /*5a90*/  ISETP.GE.AND P6, PT, R186, R10, PT ;  /* 0x0000000aba00720c */ /* 0x000fe20003fc6270 */
[----:B-1----:R-:W-:Y:S01]  /*5aa0*/  FMUL.FTZ R5, R40, c[0x0][0x2ec] ;  /* 0x0000bb0028057a20 */ /* 0x002fe20000410000 */
[----:B------:R-:W-:Y:S01]  /*5ab0*/  ISETP.GE.AND P5, PT, R186, R9, PT ;  /* 0x00000009ba00720c */ /* 0x000fe20003fa6270 */
[----:B------:R-:W-:Y:S01]  /*5ac0*/  FMUL.FTZ R12, R42, c[0x0][0x2ec] ;  /* 0x0000bb002a0c7a20 */ /* 0x000fe20000410000 */
[----:B------:R-:W-:Y:S01]  /*5ad0*/  ISETP.GE.AND P3, PT, R186, R11, PT ;  /* 0x0000000bba00720c */ /* 0x000fe20003f66270 */
[----:B------:R1:W3:Y:S01]  /*5ae0*/  MUFU.TANH R97, R5 ;  /* 0x0000000500617308 */ /* 0x0002e20000002400 */
[----:B------:R-:W-:Y:S01]  /*5af0*/  FSEL R174, R0, -INF , !P6 ;  /* 0xff80000000ae7808 */ /* 0x000fe20007000000 */
[----:B------:R-:W-:Y:S01]  /*5b00*/  FFMA.FTZ R0, R194, UR4, R213 ;  /* 0x00000004c2007c23 */ /* 0x000fe200080100d5 */
[----:B------:R-:W-:Y:S01]  /*5b10*/  FSEL R191, R4, -INF , !P5 ;  /* 0xff80000004bf7808 */ /* 0x000fe20006800000 */
[----:B------:R-:W-:Y:S01]  /*5b20*/  FFMA.FTZ R4, R194, UR4, R222 ;  /* 0x00000004c2047c23 */ /* 0x000fe200080100de */
[----:B------:R-:W-:Y:S01]  /*5b30*/  FSEL R172, R2, -INF , !P3 ;  /* 0xff80000002ac7808 */ /* 0x000fe20005800000 */
[----:B------:R-:W-:Y:S01]  /*5b40*/  FFMA.FTZ R2, R194, UR4, R85 ;  /* 0x00000004c2027c23 */ /* 0x000fe20008010055 */
[C---:B------:R-:W-:Y:S01]  /*5b50*/  ISETP.GE.AND P3, PT, R187.reuse, R9, PT ;  /* 0x00000009bb00720c */ /* 0x040fe20003f66270 */
[----:B------:R5:W-:Y:S01]  /*5b60*/  MUFU.TANH R91, R12 ;  /* 0x0000000c005b7308 */ /* 0x000be20000002400 */
[-C--:B------:R-:W-:Y:S01]  /*5b70*/  ISETP.GE.AND P5, PT, R187, R8.reuse, PT ;  /* 0x00000008bb00720c */ /* 0x080fe20003fa6270 */
[----:B------:R-:W-:Y:S01]  /*5b80*/  HMMA.16816.F32 R44, R24, R16, R44 ;  /* 0x00000010182c723c */ /* 0x000fe2000000182c */
[----:B------:R-:W-:Y:S01]  /*5b90*/  FSEL R182, R0, -INF , !P3 ;  /* 0xff80000000b67808 */ /* 0x000fe20005800000 */
[----:B------:R-:W-:Y:S01]  /*5ba0*/  FFMA.FTZ R0, R195, UR4, R223 ;  /* 0x00000004c3007c23 */ /* 0x000fe200080100df */
[----:B------:R-:W-:Y:S01]  /*5bb0*/  FSEL R170, R4, -INF , !P5 ;  /* 0xff80000004aa7808 */ /* 0x000fe20006800000 */
[----:B------:R-:W-:Y:S01]  /*5bc0*/  FFMA.FTZ R4, R194, UR4, R86 ;  /* 0x00000004c2047c23 */ /* 0x000fe20008010056 */
[----:B------:R-:W-:Y:S01]  /*5bd0*/  ISETP.GE.AND P3, PT, R189, R8, PT ;  /* 0x00000008bd00720c */ /* 0x000fe20003f66270 */
[----:B-1----:R-:W-:Y:S01]  /*5be0*/  FMUL.FTZ R5, R41, c[0x0][0x2ec] ;  /* 0x0000bb0029057a20 */ /* 0x002fe20000410000 */
[----:B------:R-:W-:-:S02]  /*5bf0*/  ISETP.GE.AND P6, PT, R187, R11, PT ;  /* 0x0000000bbb00720c */ /* 0x000fc40003fc6270 */
[----:B------:R-:W-:Y:S01]  /*5c00*/  ISETP.GE.AND P5, PT, R187, R10, PT ;  /* 0x0000000abb00720c */ /* 0x000fe20003fa6270 */
[----:B------:R1:W-:Y:S01]  /*5c10*/  MUFU.TANH R98, R5 ;  /* 0x0000000500627308 */ /* 0x0003e20000002400 */
[----:B------:R-:W-:Y:S01]  /*5c20*/  FSEL R115, R0, -INF , !P3 ;  /* 0xff80000000737808 */ /* 0x000fe20005800000 */
[----:B------:R-:W-:Y:S01]  /*5c30*/  FFMA.FTZ R0, R195, UR4, R215 ;  /* 0x00000004c3007c23 */ /* 0x000fe200080100d7 */
[----:B------:R-:W-:Y:S01]  /*5c40*/  FSEL R169, R4, -INF , !P6 ;  /* 0xff80000004a97808 */ /* 0x000fe20007000000 */
[----:B-----5:R-:W-:Y:S01]  /*5c50*/  FMUL.FTZ R12, R50, c[0x0][0x2ec] ;  /* 0x0000bb00320c7a20 */ /* 0x020fe20000410000 */
[----:B------:R-:W-:Y:S01]  /*5c60*/  ISETP.GE.AND P6, PT, R189, R9, PT ;  /* 0x00000009bd00720c */ /* 0x000fe20003fc6270 */
[C---:B------:R-:W-:Y:S01]  /*5c70*/  FFMA.FTZ R4, R195.reuse, UR4, R210 ;  /* 0x00000004c3047c23 */ /* 0x040fe200080100d2 */
[----:B------:R-:W-:Y:S01]  /*5c80*/  FSEL R173, R2, -INF , !P5 ;  /* 0xff80000002ad7808 */ /* 0x000fe20006800000 */
[----:B------:R-:W-:Y:S01]  /*5c90*/  FFMA.FTZ R2, R195, UR4, R87 ;  /* 0x00000004c3027c23 */ /* 0x000fe20008010057 */
[----:B------:R5:W2:Y:S01]  /*5ca0*/  MUFU.TANH R86, R12 ;  /* 0x0000000c00567308 */ /* 0x000aa20000002400 */
[----:B------:R-:W-:-:S02]  /*5cb0*/  ISETP.GE.AND P5, PT, R189, R11, PT ;  /* 0x0000000bbd00720c */ /* 0x000fc40003fa6270 */
[----:B------:R-:W-:Y:S01]  /*5cc0*/  FSEL R177, R0, -INF , !P6 ;  /* 0xff80000000b17808 */ /* 0x000fe20007000000 */
[----:B------:R-:W-:Y:S01]  /*5cd0*/  FFMA.FTZ R0, R196, UR4, R88 ;  /* 0x00000004c4007c23 */ /* 0x000fe20008010058 */
[----:B------:R-:W-:Y:S01]  /*5ce0*/  ISETP.GE.AND P6, PT, R190, R8, PT ;  /* 0x00000008be00720c */ /* 0x000fe20003fc6270 */
[----:B-1----:R-:W-:Y:S01]  /*5cf0*/  FMUL.FTZ R5, R43, c[0x0][0x2ec] ;  /* 0x0000bb002b057a20 */ /* 0x002fe20000410000 */
[----:B------:R-:W-:Y:S01]  /*5d00*/  FSEL R114, R4, -INF , !P5 ;  /* 0xff80000004727808 */ /* 0x000fe20006800000 */
[----:B------:R-:W-:Y:S01]  /*5d10*/  HMMA.16816.F32 R40, R36, R14, R128 ;  /* 0x0000000e2428723c */ /* 0x000fe20000001880 */
[----:B------:R-:W-:Y:S01]  /*5d20*/  FFMA.FTZ R4, R196, UR4, R84 ;  /* 0x00000004c4047c23 */ /* 0x000fe20008010054 */
[----:B------:R1:W-:Y:S01]  /*5d30*/  MUFU.TANH R96, R5 ;  /* 0x0000000500607308 */ /* 0x0003e20000002400 */
[-C--:B------:R-:W-:Y:S02]  /*5d40*/  ISETP.GE.AND P3, PT, R189, R10.reuse, PT ;  /* 0x0000000abd00720c */ /* 0x080fe40003f66270 */
[----:B------:R-:W-:Y:S01]  /*5d50*/  FSEL R213, R0, -INF , !P6 ;  /* 0xff80000000d57808 */ /* 0x000fe20007000000 */
[----:B------:R-:W-:Y:S01]  /*5d60*/  FFMA.FTZ R0, R196, UR4, R209 ;  /* 0x00000004c4007c23 */ /* 0x000fe200080100d1 */
[----:B------:R-:W-:Y:S01]  /*5d70*/  ISETP.GE.AND P5, PT, R190, R9, PT ;  /* 0x00000009be00720c */ /* 0x000fe20003fa6270 */
[----:B-----5:R-:W-:Y:S01]  /*5d80*/  FMUL.FTZ R12, R22, c[0x0][0x2ec] ;  /* 0x0000bb00160c7a20 */ /* 0x020fe20000410000 */
[----:B------:R-:W-:Y:S01]  /*5d90*/  FSEL R168, R2, -INF , !P3 ;  /* 0xff80000002a87808 */ /* 0x000fe20005800000 */
[----:B------:R-:W-:Y:S01]  /*5da0*/  FFMA.FTZ R2, R196, UR4, R66 ;  /* 0x00000004c4027c23 */ /* 0x000fe20008010042 */
[----:B------:R-:W-:Y:S01]  /*5db0*/  ISETP.GE.AND P6, PT, R190, R10, PT ;  /* 0x0000000abe00720c */ /* 0x000fe20003fc6270 */
[----:B------:R-:W-:Y:S01]  /*5dc0*/  MUFU.TANH R84, R12 ;  /* 0x0000000c00547308 */ /* 0x000fe20000002400 */
[----:B------:R-:W-:Y:S01]  /*5dd0*/  FSEL R210, R0, -INF , !P5 ;  /* 0xff80000000d27808 */ /* 0x000fe20006800000 */
[----:B------:R-:W-:Y:S01]  /*5de0*/  FFMA.FTZ R0, R101, UR4, R211 ;  /* 0x0000000465007c23 */ /* 0x000fe200080100d3 */
[----:B------:R-:W-:-:S02]  /*5df0*/  ISETP.GE.AND P3, PT, R190, R11, PT ;  /* 0x0000000bbe00720c */ /* 0x000fc40003f66270 */
[----:B------:R-:W-:Y:S01]  /*5e00*/  ISETP.GE.AND P5, PT, R76, R8, PT ;  /* 0x000000084c00720c */ /* 0x000fe20003fa6270 */
[----:B-1----:R-:W-:Y:S01]  /*5e10*/  FMUL.FTZ R5, R48, c[0x0][0x2ec] ;  /* 0x0000bb0030057a20 */ /* 0x002fe20000410000 */
[----:B------:R-:W-:Y:S01]  /*5e20*/  FSEL R211, R2, -INF , !P6 ;  /* 0xff80000002d37808 */ /* 0x000fe20007000000 */
[C---:B------:R-:W-:Y:S01]  /*5e30*/  FFMA.FTZ R2, R101.reuse, UR4, R214 ;  /* 0x0000000465027c23 */ /* 0x040fe200080100d6 */
[----:B------:R-:W-:Y:S01]  /*5e40*/  FSEL R209, R4, -INF , !P3 ;  /* 0xff80000004d17808 */ /* 0x000fe20005800000 */
[----:B------:R1:W5:Y:S01]  /*5e50*/  MUFU.TANH R90, R5 ;  /* 0x00000005005a7308 */ /* 0x0003620000002400 */
[----:B------:R-:W-:Y:S01]  /*5e60*/  ISETP.GE.AND P3, PT, R76, R9, PT ;  /* 0x000000094c00720c */ /* 0x000fe20003f66270 */
[----:B------:R-:W-:Y:S01]  /*5e70*/  HMMA.16816.F32 R40, R28, R18, R40 ;  /* 0x000000121c28723c */ /* 0x000fe20000001828 */
[----:B------:R-:W-:Y:S01]  /*5e80*/  FSEL R203, R0, -INF , !P5 ;  /* 0xff80000000cb7808 */ /* 0x000fe20006800000 */
[C---:B------:R-:W-:Y:S01]  /*5e90*/  FFMA.FTZ R0, R101.reuse, UR4, R212 ;  /* 0x0000000465007c23 */ /* 0x040fe200080100d4 */
[----:B------:R-:W-:Y:S01]  /*5ea0*/  ISETP.GE.AND P6, PT, R76, R11, PT ;  /* 0x0000000b4c00720c */ /* 0x000fe20003fc6270 */
[----:B------:R-:W-:Y:S01]  /*5eb0*/  FFMA.FTZ R4, R101, UR4, R198 ;  /* 0x0000000465047c23 */ /* 0x000fe200080100c6 */
[----:B------:R-:W-:Y:S01]  /*5ec0*/  FSEL R214, R2, -INF , !P3 ;  /* 0xff80000002d67808 */ /* 0x000fe20005800000 */
[----:B------:R-:W-:Y:S01]  /*5ed0*/  FMUL.FTZ R2, R45, c[0x0][0x2ec] ;  /* 0x0000bb002d027a20 */ /* 0x000fe20000410000 */
[----:B------:R-:W-:Y:S01]  /*5ee0*/  FSEL R190, R0, -INF , !P6 ;  /* 0xff80000000be7808 */ /* 0x000fe20007000000 */
[----:B------:R-:W-:Y:S01]  /*5ef0*/  FFMA.FTZ R0, R102, UR4, R208 ;  /* 0x0000000466007c23 */ /* 0x000fe200080100d0 */
[----:B------:R-:W-:-:S02]  /*5f00*/  ISETP.GE.AND P5, PT, R76, R10, PT ;  /* 0x0000000a4c00720c */ /* 0x000fc40003fa6270 */
[C---:B------:R-:W-:Y:S01]  /*5f10*/  ISETP.GE.AND P3, PT, R78.reuse, R8, PT ;  /* 0x000000084e00720c */ /* 0x040fe20003f66270 */
[----:B------:R2:W-:Y:S01]  /*5f20*/  MUFU.TANH R76, R2 ;  /* 0x00000002004c7308 */ /* 0x0005e20000002400 */
[----:B------:R-:W-:Y:S01]  /*5f30*/  ISETP.GE.AND P6, PT, R78, R9, PT ;  /* 0x000000094e00720c */ /* 0x000fe20003fc6270 */
[----:B-1----:R-:W-:Y:S01]  /*5f40*/  FMUL.FTZ R5, R49, c[0x0][0x2ec] ;  /* 0x0000bb0031057a20 */ /* 0x002fe20000410000 */
[----:B------:R-:W-:Y:S01]  /*5f50*/  FSEL R188, R0, -INF , !P3 ;  /* 0xff80000000bc7808 */ /* 0x000fe20005800000 */
[----:B------:R-:W-:Y:S01]  /*5f60*/  FFMA.FTZ R0, R102, UR4, R171 ;  /* 0x0000000466007c23 */ /* 0x000fe200080100ab */
[----:B------:R-:W-:Y:S01]  /*5f70*/  FSEL R196, R4, -INF , !P5 ;  /* 0xff80000004c47808 */ /* 0x000fe20006800000 */
[----:B------:R-:W-:Y:S01]  /*5f80*/  FFMA.FTZ R4, R102, UR4, R60 ;  /* 0x0000000466047c23 */ /* 0x000fe2000801003c */
[C---:B------:R-:W-:Y:S01]  /*5f90*/  ISETP.GE.AND P5, PT, R78.reuse, R11, PT ;  /* 0x0000000b4e00720c */ /* 0x040fe20003fa6270 */
[----:B------:R1:W1:Y:S01]  /*5fa0*/  MUFU.TANH R94, R5 ;  /* 0x00000005005e7308 */ /* 0x0002620000002400 */
[----:B------:R-:W-:-:S02]  /*5fb0*/  ISETP.GE.AND P3, PT, R78, R10, PT ;  /* 0x0000000a4e00720c */ /* 0x000fc40003f66270 */
[----:B------:R-:W-:Y:S01]  /*5fc0*/  FSEL R187, R4, -INF , !P5 ;  /* 0xff80000004bb7808 */ /* 0x000fe20006800000 */
[----:B----4-:R-:W-:Y:S01]  /*5fd0*/  FFMA.FTZ R4, R103, UR4, R126 ;  /* 0x0000000467047c23 */ /* 0x010fe2000801007e */
[----:B------:R-:W-:Y:S01]  /*5fe0*/  ISETP.GE.AND P5, PT, R77, R9, PT ;  /* 0x000000094d00720c */ /* 0x000fe20003fa6270 */
[----:B--2---:R-:W-:-:S04]  /*5ff0*/  FMUL.FTZ R2, R46, c[0x0][0x2ec] ;  /* 0x0000bb002e027a20 */ /* 0x004fc80000410000 */
[----:B------:R2:W-:Y:S01]  /*6000*/  MUFU.TANH R54, R2 ;  /* 0x0000000200367308 */ /* 0x0005e20000002400 */
[----:B-1----:R-:W-:-:S07]  /*6010*/  FMUL.FTZ R5, R51, c[0x0][0x2ec] ;  /* 0x0000bb0033057a20 */ /* 0x002fce0000410000 */
[----:B------:R1:W-:Y:S01]  /*6020*/  MUFU.TANH R89, R5 ;  /* 0x0000000500597308 */ /* 0x0003e20000002400 */
[----:B--2---:R-:W-:-:S05]  /*6030*/  FFMA.FTZ R2, R102, UR4, R59 ;  /* 0x0000000466027c23 */ /* 0x004fca000801003b */
[----:B------:R-:W-:Y:S01]  /*6040*/  FSEL R189, R2, -INF , !P3 ;  /* 0xff80000002bd7808 */ /* 0x000fe20005800000 */
[----:B------:R-:W-:Y:S01]  /*6050*/  FFMA.FTZ R2, R103, UR4, R197 ;  /* 0x0000000467027c23 */ /* 0x000fe200080100c5 */
[----:B------:R-:W-:Y:S01]  /*6060*/  ISETP.GE.AND P3, PT, R77, R11, PT ;  /* 0x0000000b4d00720c */ /* 0x000fe20003f66270 */
[----:B-1----:R-:W-:-:S03]  /*6070*/  FMUL.FTZ R5, R20, c[0x0][0x2ec] ;  /* 0x0000bb0014057a20 */ /* 0x002fc60000410000 */
[----:B------:R-:W-:Y:S01]  /*6080*/  FSEL R198, R2, -INF , !P5 ;  /* 0xff80000002c67808 */ /* 0x000fe20006800000 */
[----:B------:R1:W2:Y:S01]  /*6090*/  MUFU.TANH R87, R5 ;  /* 0x0000000500577308 */ /* 0x0002a20000002400 */
[----:B------:R-:W-:Y:S01]  /*60a0*/  ISETP.GE.AND P5, PT, R92, R8, PT ;  /* 0x000000085c00720c */ /* 0x000fe20003fa6270 */
[----:B------:R-:W-:Y:S02]  /*60b0*/  FMUL.FTZ R2, R42, c[0x0][0x2ec] ;  /* 0x0000bb002a027a20 */ /* 0x000fe40000410000 */
[----:B-1----:R-:W-:-:S04]  /*60c0*/  FMUL.FTZ R5, R21, c[0x0][0x2ec] ;  /* 0x0000bb0015057a20 */ /* 0x002fc80000410000 */
[----:B------:R1:W-:Y:S02]  /*60d0*/  MUFU.TANH R88, R5 ;  /* 0x0000000500587308 */ /* 0x0003e40000002400 */
[----:B-1----:R-:W-:Y:S02]  /*60e0*/  FMUL.FTZ R5, R23, c[0x0][0x2ec] ;  /* 0x0000bb0017057a20 */ /* 0x002fe40000410000 */
[----:B------:R-:W-:Y:S01]  /*60f0*/  HMMA.16816.F32 R20, R32, R14, R204 ;  /* 0x0000000e2014723c */ /* 0x000fe200000018cc */
[----:B------:R-:W1:Y:S03]  /*6100*/  LDSM.16.M88.4 R12, [R100+0x7800] ;  /* 0x00780000640c783b */ /* 0x000e660000000200 */
[----:B------:R4:W-:Y:S03]  /*6110*/  MUFU.TANH R85, R5 ;  /* 0x0000000500557308 */ /* 0x0009e60000002400 */
[----:B------:R-:W-:Y:S01]  /*6120*/  FSEL R204, R0, -INF , !P6 ;  /* 0xff80000000cc7808 */ /* 0x000fe20007000000 */
[----:B------:R-:W-:Y:S01]  /*6130*/  FFMA.FTZ R0, R103, UR4, R199 ;  /* 0x0000000467007c23 */ /* 0x000fe200080100c7 */
[----:B------:R-:W-:-:S04]  /*6140*/  ISETP.GE.AND P6, PT, R77, R8, PT ;  /* 0x000000084d00720c */ /* 0x000fc80003fc6270 */
[----:B------:R-:W-:Y:S01]  /*6150*/  FSEL R184, R0, -INF , !P6 ;  /* 0xff80000000b87808 */ /* 0x000fe20007000000 */
[----:B------:R-:W-:Y:S01]  /*6160*/  FMUL.FTZ R0, R40, c[0x0][0x2ec] ;  /* 0x0000bb0028007a20 */ /* 0x000fe20000410000 */
[----:B------:R-:W-:Y:S01]  /*6170*/  ISETP.GE.AND P6, PT, R77, R10, PT ;  /* 0x0000000a4d00720c */ /* 0x000fe20003fc6270 */
[----:B----4-:R-:W-:Y:S02]  /*6180*/  FMUL.FTZ R5, R44, c[0x0][0x2ec] ;  /* 0x0000bb002c057a20 */ /* 0x010fe40000410000 */
[----:B------:R4:W-:Y:S08]  /*6190*/  MUFU.TANH R55, R0 ;  /* 0x0000000000377308 */ /* 0x0009f00000002400 */
[----:B------:R1:W-:Y:S01]  /*61a0*/  MUFU.TANH R66, R5 ;  /* 0x0000000500427308 */ /* 0x0003e20000002400 */
[----:B----4-:R-:W-:-:S05]  /*61b0*/  FFMA.FTZ R0, R103, UR4, R158 ;  /* 0x0000000467007c23 */ /* 0x010fca000801009e */
[----:B------:R-:W-:Y:S01]  /*61c0*/  FSEL R158, R0, -INF , !P3 ;  /* 0xff800000009e7808 */ /* 0x000fe20005800000 */
[----:B------:R-:W-:Y:S01]  /*61d0*/  FFMA.FTZ R0, R108, UR4, R53 ;  /* 0x000000046c007c23 */ /* 0x000fe20008010035 */
[----:B------:R-:W-:Y:S01]  /*61e0*/  ISETP.GE.AND P3, PT, R92, R9, PT ;  /* 0x000000095c00720c */ /* 0x000fe20003f66270 */
[----:B-1----:R-:W-:Y:S01]  /*61f0*/  FMUL.FTZ R5, R47, c[0x0][0x2ec] ;  /* 0x0000bb002f057a20 */ /* 0x002fe20000410000 */
[----:B------:R-:W-:Y:S01]  /*6200*/  HMMA.16816.F32 R48, R32, R12, R216 ;  /* 0x0000000c2030723c */ /* 0x000fe200000018d8 */
[----:B------:R1:W-:Y:S01]  /*6210*/  MUFU.TANH R53, R2 ;  /* 0x0000000200357308 */ /* 0x0003e20000002400 */
[----:B------:R-:W-:Y:S01]  /*6220*/  FSEL R242, R0, -INF , !P5 ;  /* 0xff80000000f27808 */ /* 0x000fe20006800000 */
[----:B------:R-:W-:Y:S01]  /*6230*/  FFMA.FTZ R0, R108, UR4, R52 ;  /* 0x000000046c007c23 */ /* 0x000fe20008010034 */
[----:B------:R-:W-:-:S04]  /*6240*/  ISETP.GE.AND P5, PT, R92, R10, PT ;  /* 0x0000000a5c00720c */ /* 0x000fc80003fa6270 */
[----:B------:R-:W-:Y:S01]  /*6250*/  HMMA.16816.F32 R44, R24, R18, R20 ;  /* 0x00000012182c723c */ /* 0x000fe20000001814 */
[----:B------:R-:W4:Y:S01]  /*6260*/  LDSM.16.M88.4 R16, [R233+0x3800] ;  /* 0x00380000e910783b */ /* 0x000f220000000200 */
[----:B------:R-:W-:Y:S01]  /*6270*/  FSEL R217, R0, -INF , !P5 ;  /* 0xff80000000d97808 */ /* 0x000fe20006800000 */
[----:B------:R-:W-:Y:S01]  /*6280*/  FFMA.FTZ R0, R93, UR4, R121 ;  /* 0x000000045d007c23 */ /* 0x000fe20008010079 */
[----:B------:R-:W-:Y:S01]  /*6290*/  ISETP.GE.AND P5, PT, R74, R11, PT ;  /* 0x0000000b4a00720c */ /* 0x000fe20003fa6270 */
[----:B------:R2:W2:Y:S01]  /*62a0*/  MUFU.TANH R60, R5 ;  /* 0x00000005003c7308 */ /* 0x0004a20000002400 */
[----:B------:R-:W-:-:S04]  /*62b0*/  DEPBAR.LE SB0, 0x0 ;  /* 0x000080000000791a */ /* 0x000fc80000000000 */
[----:B------:R-:W-:Y:S01]  /*62c0*/  HMMA.16816.F32 R20, R36, R12, R136 ;  /* 0x0000000c2414723c */ /* 0x000fe20000001888 */
[----:B-1----:R-:W-:-:S06]  /*62d0*/  FFMA.FTZ R2, R108, UR4, R56 ;  /* 0x000000046c027c23 */ /* 0x002fcc0008010038 */
[----:B------:R-:W-:Y:S01]  /*62e0*/  FSEL R136, R4, -INF , !P6 ;  /* 0xff80000004887808 */ /* 0x000fe20007000000 */
[----:B------:R-:W-:Y:S01]  /*62f0*/  FFMA.FTZ R4, R108, UR4, R107 ;  /* 0x000000046c047c23 */ /* 0x000fe2000801006b */
[----:B------:R-:W-:Y:S01]  /*6300*/  BAR.SYNC.DEFER_BLOCKING 0x0 ;  /* 0x0000000000007b1d */ /* 0x000fe20000010000 */
[----:B------:R-:W-:Y:S01]  /*6310*/  ISETP.GE.AND P6, PT, R92, R11, PT ;  /* 0x0000000b5c00720c */ /* 0x000fe20003fc6270 */
[----:B--2---:R-:W-:Y:S01]  /*6320*/  FMUL.FTZ R5, R41, c[0x0][0x2ec] ;  /* 0x0000bb0029057a20 */ /* 0x004fe20000410000 */
[----:B------:R-:W-:Y:S01]  /*6330*/  HMMA.16816.F32 R32, R32, R14, R244 ;  /* 0x0000000e2020723c */ /* 0x000fe200000018f4 */
[----:B------:R-:W-:Y:S01]  /*6340*/  FSEL R241, R4, -INF , !P3 ;  /* 0xff80000004f17808 */ /* 0x000fe20005800000 */
[C---:B------:R-:W-:Y:S01]  /*6350*/  FFMA.FTZ R4, R93.reuse, UR4, R127 ;  /* 0x000000045d047c23 */ /* 0x040fe2000801007f */
[----:B------:R-:W-:Y:S01]  /*6360*/  ISETP.GE.AND P3, PT, R74, R8, PT ;  /* 0x000000084a00720c */ /* 0x000fe20003f66270 */
[----:B------:R1:W-:Y:S01]  /*6370*/  MUFU.TANH R59, R5 ;  /* 0x00000005003b7308 */ /* 0x0003e20000002400 */
[----:B------:R-:W-:Y:S01]  /*6380*/  FSEL R216, R2, -INF , !P6 ;  /* 0xff80000002d87808 */ /* 0x000fe20007000000 */
[----:B------:R-:W-:Y:S01]  /*6390*/  FMUL.FTZ R2, R44, c[0x0][0x2ec] ;  /* 0x0000bb002c027a20 */ /* 0x000fe20000410000 */
[----:B------:R-:W-:Y:S01]  /*63a0*/  FSEL R227, R4, -INF , !P3 ;  /* 0xff80000004e37808 */ /* 0x000fe20005800000 */
[----:B------:R-:W-:Y:S01]  /*63b0*/  FFMA.FTZ R4, R93, UR4, R99 ;  /* 0x000000045d047c23 */ /* 0x000fe20008010063 */
[----:B------:R-:W-:-:S02]  /*63c0*/  ISETP.GE.AND P6, PT, R74, R9, PT ;  /* 0x000000094a00720c */ /* 0x000fc40003fc6270 */
[----:B------:R-:W-:Y:S01]  /*63d0*/  ISETP.GE.AND P3, PT, R74, R10, PT ;  /* 0x0000000a4a00720c */ /* 0x000fe20003f66270 */
[----:B------:R2:W2:Y:S01]  /*63e0*/  MUFU.TANH R52, R2 ;  /* 0x0000000200347308 */ /* 0x0004a20000002400 */
[----:B------:R-:W-:Y:S01]  /*63f0*/  FSEL R206, R4, -INF , !P5 ;  /* 0xff80000004ce7808 */ /* 0x000fe20006800000 */
[----:B------:R-:W-:Y:S01]  /*6400*/  FMUL.FTZ R4, R46, c[0x0][0x2ec] ;  /* 0x0000bb002e047a20 */ /* 0x000fe20000410000 */
[----:B------:R-:W-:Y:S01]  /*6410*/  FSEL R226, R0, -INF , !P6 ;  /* 0xff80000000e27808 */ /* 0x000fe20007000000 */
[----:B---3--:R-:W-:Y:S01]  /*6420*/  FFMA.FTZ R0, R79, UR4, R97 ;  /* 0x000000044f007c23 */ /* 0x008fe20008010061 */
[C---:B------:R-:W-:Y:S01]  /*6430*/  ISETP.GE.AND P5, PT, R68.reuse, R9, PT ;  /* 0x000000094400720c */ /* 0x040fe20003fa6270 */
[----:B----4-:R-:W-:Y:S02]  /*6440*/  HMMA.16816.F32 R20, R28, R16, R20 ;  /* 0x000000101c14723c */ /* 0x010fe40000001814 */
[----:B------:R3:W4:Y:S01]  /*6450*/  MUFU.TANH R12, R4 ;  /* 0x00000004000c7308 */ /* 0x0007220000002400 */
[----:B------:R-:W-:Y:S01]  /*6460*/  ISETP.GE.AND P6, PT, R68, R8, PT ;  /* 0x000000084400720c */ /* 0x000fe20003fc6270 */
[----:B-1----:R-:W-:-:S03]  /*6470*/  FMUL.FTZ R5, R43, c[0x0][0x2ec] ;  /* 0x0000bb002b057a20 */ /* 0x002fc60000410000 */
[----:B------:R-:W-:Y:S01]  /*6480*/  FSEL R225, R0, -INF , !P6 ;  /* 0xff80000000e17808 */ /* 0x000fe20007000000 */
[----:B------:R-:W-:Y:S01]  /*6490*/  FFMA.FTZ R0, R79, UR4, R86 ;  /* 0x000000044f007c23 */ /* 0x000fe20008010056 */
[----:B------:R-:W-:Y:S01]  /*64a0*/  HMMA.16816.F32 R40, R36, R14, R132 ;  /* 0x0000000e2428723c */ /* 0x000fe20000001884 */
[----:B--2---:R-:W-:Y:S01]  /*64b0*/  FFMA.FTZ R2, R93, UR4, R95 ;  /* 0x000000045d027c23 */ /* 0x004fe2000801005f */
[----:B------:R-:W-:Y:S01]  /*64c0*/  ISETP.GE.AND P6, PT, R68, R10, PT ;  /* 0x0000000a4400720c */ /* 0x000fe20003fc6270 */
[----:B------:R1:W2:Y:S03]  /*64d0*/  MUFU.TANH R56, R5 ;  /* 0x0000000500387308 */ /* 0x0002a60000002400 */
[----:B------:R-:W-:Y:S01]  /*64e0*/  FSEL R207, R2, -INF , !P3 ;  /* 0xff80000002cf7808 */ /* 0x000fe20005800000 */
[C---:B-----5:R-:W-:Y:S01]  /*64f0*/  FFMA.FTZ R2, R79.reuse, UR4, R90 ;  /* 0x000000044f027c23 */ /* 0x060fe2000801005a */
[----:B------:R-:W-:Y:S01]  /*6500*/  FSEL R199, R0, -INF , !P6 ;  /* 0xff80000000c77808 */ /* 0x000fe20007000000 */
[----:B---3--:R-:W-:Y:S01]  /*6510*/  FFMA.FTZ R4, R79, UR4, R91 ;  /* 0x000000044f047c23 */ /* 0x008fe2000801005b */
[-C--:B------:R-:W-:Y:S01]  /*6520*/  ISETP.GE.AND P6, PT, R63, R11.reuse, PT ;  /* 0x0000000b3f00720c */ /* 0x080fe20003fc6270 */
[C---:B------:R-:W-:Y:S01]  /*6530*/  FFMA.FTZ R0, R75.reuse, UR4, R96 ;  /* 0x000000044b007c23 */ /* 0x040fe20008010060 */
[----:B------:R-:W-:Y:S01]  /*6540*/  ISETP.GE.AND P3, PT, R68, R11, PT ;  /* 0x0000000b4400720c */ /* 0x000fe20003f66270 */
[----:B------:R-:W-:Y:S01]  /*6550*/  HMMA.16816.F32 R36, R24, R16, R48 ;  /* 0x000000101824723c */ /* 0x000fe20000001830 */
[----:B------:R-:W-:Y:S01]  /*6560*/  FSEL R224, R4, -INF , !P5 ;  /* 0xff80000004e07808 */ /* 0x000fe20006800000 */
[----:B------:R-:W-:Y:S01]  /*6570*/  FFMA.FTZ R4, R75, UR4, R98 ;  /* 0x000000044b047c23 */ /* 0x000fe20008010062 */
[----:B------:R-:W-:Y:S01]  /*6580*/  ISETP.GE.AND P5, PT, R63, R8, PT ;  /* 0x000000083f00720c */ /* 0x000fe20003fa6270 */
[----:B------:R-:W-:Y:S01]  /*6590*/  FMUL.FTZ R23, R23, c[0x0][0x2ec] ;  /* 0x0000bb0017177a20 */ /* 0x000fe20000410000 */
[----:B------:R-:W-:Y:S01]  /*65a0*/  FSEL R139, R2, -INF , !P3 ;  /* 0xff800000028b7808 */ /* 0x000fe20005800000 */
[----:B------:R-:W-:Y:S01]  /*65b0*/  FMUL.FTZ R2, R20, c[0x0][0x2ec] ;  /* 0x0000bb0014027a20 */ /* 0x000fe20000410000 */
[----:B------:R-:W-:Y:S01]  /*65c0*/  FSEL R223, R4, -INF , !P5 ;  /* 0xff80000004df7808 */ /* 0x000fe20006800000 */
[----:B------:R-:W-:Y:S01]  /*65d0*/  FFMA.FTZ R4, R75, UR4, R94 ;  /* 0x000000044b047c23 */ /* 0x000fe2000801005e */
[CC--:B------:R-:W-:Y:S01]  /*65e0*/  ISETP.GE.AND P3, PT, R63.reuse, R9.reuse, PT ;  /* 0x000000093f00720c */ /* 0x0c0fe20003f66270 */
[----:B------:R3:W-:Y:S01]  /*65f0*/  MUFU.TANH R20, R2 ;  /* 0x0000000200147308 */ /* 0x0007e20000002400 */
[----:B------:R-:W-:Y:S01]  /*6600*/  ISETP.GE.AND P5, PT, R63, R10, PT ;  /* 0x0000000a3f00720c */ /* 0x000fe20003fa6270 */
[-C--:B------:R-:W-:Y:S01]  /*6610*/  HMMA.16816.F32 R28, R28, R18.reuse, R40 ;  /* 0x000000121c1c723c */ /* 0x080fe20000001828 */
[----:B------:R-:W-:Y:S01]  /*6620*/  FSEL R137, R4, -INF , !P6 ;  /* 0xff80000004897808 */ /* 0x000fe20007000000 */
[----:B------:R-:W-:Y:S01]  /*6630*/  FMUL.FTZ R4, R22, c[0x0][0x2ec] ;  /* 0x0000bb0016047a20 */ /* 0x000fe20000410000 */
[----:B------:R-:W-:Y:S01]  /*6640*/  ISETP.GE.AND P6, PT, R70, R9, PT ;  /* 0x000000094600720c */ /* 0x000fe20003fc6270 */
[----:B-1----:R-:W-:Y:S01]  /*6650*/  FMUL.FTZ R5, R45, c[0x0][0x2ec] ;  /* 0x0000bb002d057a20 */ /* 0x002fe20000410000 */
[----:B------:R-:W-:Y:S01]  /*6660*/  FSEL R222, R0, -INF , !P3 ;  /* 0xff80000000de7808 */ /* 0x000fe20005800000 */
[----:B------:R1:W-:Y:S01]  /*6670*/  MUFU.TANH R13, R4 ;  /* 0x00000004000d7308 */ /* 0x0003e20000002400 */
[----:B------:R-:W-:Y:S01]  /*6680*/  FFMA.FTZ R0, R82, UR4, R87 ;  /* 0x0000000452007c23 */ /* 0x000fe20008010057 */
[----:B------:R-:W-:Y:S01]  /*6690*/  ISETP.GE.AND P3, PT, R70, R8, PT ;  /* 0x000000084600720c */ /* 0x000fe20003f66270 */
[----:B------:R-:W-:Y:S03]  /*66a0*/  HMMA.16816.F32 R24, R24, R18, R32 ;  /* 0x000000121818723c */ /* 0x000fe60000001820 */
[----:B------:R-:W-:Y:S01]  /*66b0*/  FSEL R219, R0, -INF , !P3 ;  /* 0xff80000000db7808 */ /* 0x000fe20005800000 */
[----:B------:R-:W-:Y:S01]  /*66c0*/  FFMA.FTZ R0, R82, UR4, R54 ;  /* 0x0000000452007c23 */ /* 0x000fe20008010036 */
[----:B------:R-:W-:Y:S01]  /*66d0*/  ISETP.GE.AND P3, PT, R70, R10, PT ;  /* 0x0000000a4600720c */ /* 0x000fe20003f66270 */
[----:B---3--:R-:W-:Y:S01]  /*66e0*/  FFMA.FTZ R2, R75, UR4, R89 ;  /* 0x000000044b027c23 */ /* 0x008fe20008010059 */
[----:B------:R3:W-:Y:S01]  /*66f0*/  MUFU.TANH R45, R5 ;  /* 0x00000005002d7308 */ /* 0x0007e20000002400 */
[----:B------:R-:W-:Y:S01]  /*6700*/  FMUL.FTZ R36, R36, c[0x0][0x2ec] ;  /* 0x0000bb0024247a20 */ /* 0x000fe20000410000 */
[----:B------:R-:W-:Y:S01]  /*6710*/  FSEL R221, R0, -INF , !P3 ;  /* 0xff80000000dd7808 */ /* 0x000fe20005800000 */
[C---:B------:R-:W-:Y:S01]  /*6720*/  FFMA.FTZ R0, R83.reuse, UR4, R60 ;  /* 0x0000000453007c23 */ /* 0x040fe2000801003c */
[----:B------:R-:W-:Y:S01]  /*6730*/  FSEL R138, R2, -INF , !P5 ;  /* 0xff800000028a7808 */ /* 0x000fe20006800000 */
[----:B------:R-:W-:Y:S01]  /*6740*/  FFMA.FTZ R2, R82, UR4, R66 ;  /* 0x0000000452027c23 */ /* 0x000fe20008010042 */
[-C--:B------:R-:W-:Y:S01]  /*6750*/  ISETP.GE.AND P5, PT, R70, R11.reuse, PT ;  /* 0x0000000b4600720c */ /* 0x080fe20003fa6270 */
[----:B-1----:R-:W-:Y:S01]  /*6760*/  FFMA.FTZ R4, R82, UR4, R84 ;  /* 0x0000000452047c23 */ /* 0x002fe20008010054 */
[----:B------:R-:W-:Y:S01]  /*6770*/  ISETP.GE.AND P3, PT, R72, R11, PT ;  /* 0x0000000b4800720c */ /* 0x000fe20003f66270 */
[----:B------:R-:W-:Y:S01]  /*6780*/  MUFU.TANH R36, R36 ;  /* 0x0000002400247308 */ /* 0x000fe20000002400 */
[----:B------:R-:W-:Y:S01]  /*6790*/  FSEL R220, R2, -INF , !P5 ;  /* 0xff80000002dc7808 */ /* 0x000fe20006800000 */
[C---:B------:R-:W-:Y:S01]  /*67a0*/  FFMA.FTZ R2, R83.reuse, UR4, R76 ;  /* 0x0000000453027c23 */ /* 0x040fe2000801004c */
[----:B------:R-:W-:Y:S01]  /*67b0*/  FSEL R218, R4, -INF , !P6 ;  /* 0xff80000004da7808 */ /* 0x000fe20007000000 */
[----:B------:R-:W-:Y:S01]  /*67c0*/  FFMA.FTZ R4, R83, UR4, R88 ;  /* 0x0000000453047c23 */ /* 0x000fe20008010058 */
[----:B------:R-:W-:Y:S01]  /*67d0*/  ISETP.GE.AND P6, PT, R72, R8, PT ;  /* 0x000000084800720c */ /* 0x000fe20003fc6270 */
[----:B------:R-:W-:Y:S01]  /*67e0*/  FMUL.FTZ R38, R38, c[0x0][0x2ec] ;  /* 0x0000bb0026267a20 */ /* 0x000fe20000410000 */
[-C--:B------:R-:W-:Y:S01]  /*67f0*/  ISETP.GE.AND P5, PT, R72, R9.reuse, PT ;  /* 0x000000094800720c */ /* 0x080fe20003fa6270 */
[----:B---3--:R-:W-:Y:S01]  /*6800*/  FMUL.FTZ R5, R47, c[0x0][0x2ec] ;  /* 0x0000bb002f057a20 */ /* 0x008fe20000410000 */
[----:B------:R-:W-:Y:S01]  /*6810*/  FSEL R208, R4, -INF , !P6 ;  /* 0xff80000004d07808 */ /* 0x000fe20007000000 */
[----:B------:R-:W-:Y:S01]  /*6820*/  FFMA.FTZ R4, R83, UR4, R85 ;  /* 0x0000000453047c23 */ /* 0x000fe20008010055 */
[----:B------:R-:W-:Y:S01]  /*6830*/  ISETP.GE.AND P6, PT, R72, R10, PT ;  /* 0x0000000a4800720c */ /* 0x000fe20003fc6270 */
[----:B------:R1:W3:Y:S01]  /*6840*/  MUFU.TANH R44, R5 ;  /* 0x00000005002c7308 */ /* 0x0002e20000002400 */
[----:B------:R-:W-:Y:S01]  /*6850*/  FSEL R212, R2, -INF , !P3 ;  /* 0xff80000002d47808 */ /* 0x000fe20005800000 */
[C---:B------:R-:W-:Y:S01]  /*6860*/  FFMA.FTZ R2, R81.reuse, UR4, R52 ;  /* 0x0000000451027c23 */ /* 0x040fe20008010034 */
[----:B------:R-:W-:Y:S01]  /*6870*/  FSEL R205, R4, -INF , !P5 ;  /* 0xff80000004cd7808 */ /* 0x000fe20006800000 */
[----:B------:R-:W-:Y:S01]  /*6880*/  FFMA.FTZ R4, R81, UR4, R55 ;  /* 0x0000000451047c23 */ /* 0x000fe20008010037 */
[----:B------:R-:W-:Y:S01]  /*6890*/  ISETP.GE.AND P5, PT, R69, R8, PT ;  /* 0x000000084500720c */ /* 0x000fe20003fa6270 */
[----:B------:R-:W-:Y:S01]  /*68a0*/  FMUL.FTZ R37, R37, c[0x0][0x2ec] ;  /* 0x0000bb0025257a20 */ /* 0x000fe20000410000 */
[----:B------:R-:W-:Y:S01]  /*68b0*/  FSEL R215, R0, -INF , !P6 ;  /* 0xff80000000d77808 */ /* 0x000fe20007000000 */
[C---:B----4-:R-:W-:Y:S01]  /*68c0*/  FFMA.FTZ R0, R81.reuse, UR4, R12 ;  /* 0x0000000451007c23 */ /* 0x050fe2000801000c */
[----:B------:R-:W-:Y:S01]  /*68d0*/  FSEL R201, R4, -INF , !P5 ;  /* 0xff80000004c97808 */ /* 0x000fe20006800000 */
[----:B------:R-:W-:Y:S01]  /*68e0*/  FFMA.FTZ R4, R81, UR4, R53 ;  /* 0x0000000451047c23 */ /* 0x000fe20008010035 */
[C---:B------:R-:W-:Y:S01]  /*68f0*/  ISETP.GE.AND P5, PT, R69.reuse, R10, PT ;  /* 0x0000000a4500720c */ /* 0x040fe20003fa6270 */
[----:B------:R-:W-:Y:S01]  /*6900*/  MUFU.TANH R38, R38 ;  /* 0x0000002600267308 */ /* 0x000fe20000002400 */
[C---:B------:R-:W-:Y:S01]  /*6910*/  ISETP.GE.AND P3, PT, R69.reuse, R9, PT ;  /* 0x000000094500720c */ /* 0x040fe20003f66270 */
[----:B------:R-:W-:Y:S01]  /*6920*/  FMUL.FTZ R26, R26, c[0x0][0x2ec] ;  /* 0x0000bb001a1a7a20 */ /* 0x000fe20000410000 */
[----:B------:R-:W-:Y:S01]  /*6930*/  FSEL R202, R0, -INF , !P5 ;  /* 0xff80000000ca7808 */ /* 0x000fe20006800000 */
[----:B------:R-:W-:Y:S01]  /*6940*/  FMUL.FTZ R0, R28, c[0x0][0x2ec] ;  /* 0x0000bb001c007a20 */ /* 0x000fe20000410000 */
[-C--:B------:R-:W-:Y:S01]  /*6950*/  ISETP.GE.AND P6, PT, R69, R11.reuse, PT ;  /* 0x0000000b4500720c */ /* 0x080fe20003fc6270 */
[----:B-1----:R-:W-:Y:S01]  /*6960*/  FMUL.FTZ R5, R21, c[0x0][0x2ec] ;  /* 0x0000bb0015057a20 */ /* 0x002fe20000410000 */
[----:B------:R-:W-:Y:S01]  /*6970*/  FSEL R197, R4, -INF , !P3 ;  /* 0xff80000004c57808 */ /* 0x000fe20005800000 */
[----:B------:R1:W-:Y:S01]  /*6980*/  MUFU.TANH R12, R0 ;  /* 0x00000000000c7308 */ /* 0x0003e20000002400 */
[----:B------:R-:W-:Y:S01]  /*6990*/  FSEL R200, R2, -INF , !P6 ;  /* 0xff80000002c87808 */ /* 0x000fe20007000000 */
[C---:B------:R-:W-:Y:S01]  /*69a0*/  FFMA.FTZ R4, R80.reuse, UR4, R59 ;  /* 0x0000000450047c23 */ /* 0x040fe2000801003b */
[C---:B------:R-:W-:Y:S01]  /*69b0*/  ISETP.GE.AND P5, PT, R71.reuse, R11, PT ;  /* 0x0000000b4700720c */ /* 0x040fe20003fa6270 */
[----:B--2---:R-:W-:Y:S01]  /*69c0*/  FFMA.FTZ R2, R80, UR4, R56 ;  /* 0x0000000450027c23 */ /* 0x004fe20008010038 */
[CC--:B------:R-:W-:Y:S01]  /*69d0*/  ISETP.GE.AND P3, PT, R71.reuse, R8.reuse, PT ;  /* 0x000000084700720c */ /* 0x0c0fe20003f66270 */
[----:B------:R-:W-:Y:S01]  /*69e0*/  FMUL.FTZ R24, R24, c[0x0][0x2ec] ;  /* 0x0000bb0018187a20 */ /* 0x000fe20000410000 */
[----:B------:R-:W-:Y:S01]  /*69f0*/  ISETP.GE.AND P6, PT, R71, R9, PT ;  /* 0x000000094700720c */ /* 0x000fe20003fc6270 */
[----:B------:R2:W4:Y:S01]  /*6a00*/  MUFU.TANH R16, R5 ;  /* 0x0000000500107308 */ /* 0x0005220000002400 */
[----:B------:R-:W-:Y:S01]  /*6a10*/  FSEL R186, R4, -INF , !P3 ;  /* 0xff80000004ba7808 */ /* 0x000fe20005800000 */
[----:B---3--:R-:W-:Y:S01]  /*6a20*/  FFMA.FTZ R4, R80, UR4, R44 ;  /* 0x0000000450047c23 */ /* 0x008fe2000801002c */
[----:B------:R-:W-:Y:S01]  /*6a30*/  FSEL R193, R2, -INF , !P6 ;  /* 0xff80000002c17808 */ /* 0x000fe20007000000 */
[----:B------:R-:W-:Y:S01]  /*6a40*/  FMUL.FTZ R2, R30, c[0x0][0x2ec] ;  /* 0x0000bb001e027a20 */ /* 0x000fe20000410000 */
[----:B------:R-:W-:Y:S01]  /*6a50*/  ISETP.GE.AND P6, PT, R62, R8, PT ;  /* 0x000000083e00720c */ /* 0x000fe20003fc6270 */
[----:B------:R-:W-:Y:S01]  /*6a60*/  FMUL.FTZ R25, R25, c[0x0][0x2ec] ;  /* 0x0000bb0019197a20 */ /* 0x000fe20000410000 */
[----:B------:R-:W-:Y:S01]  /*6a70*/  ISETP.GE.AND P3, PT, R71, R10, PT ;  /* 0x0000000a4700720c */ /* 0x000fe20003f66270 */
[----:B-1----:R-:W-:Y:S01]  /*6a80*/  FFMA.FTZ R0, R80, UR4, R45 ;  /* 0x0000000450007c23 */ /* 0x002fe2000801002d */
[----:B------:R-:W1:Y:S01]  /*6a90*/  MUFU.TANH R23, R23 ;  /* 0x0000001700177308 */ /* 0x000e620000002400 */
[----:B------:R-:W-:Y:S01]  /*6aa0*/  FMUL.FTZ R27, R27, c[0x0][0x2ec] ;  /* 0x0000bb001b1b7a20 */ /* 0x000fe20000410000 */
[----:B------:R-:W-:Y:S01]  /*6ab0*/  FSEL R195, R4, -INF , !P3 ;  /* 0xff80000004c37808 */ /* 0x000fe20005800000 */
[C---:B------:R-:W-:Y:S01]  /*6ac0*/  FFMA.FTZ R4, R73.reuse, UR4, R13 ;  /* 0x0000000449047c23 */ /* 0x040fe2000801000d */
[----:B------:R-:W-:Y:S01]  /*6ad0*/  FSEL R194, R0, -INF , !P5 ;  /* 0xff80000000c27808 */ /* 0x000fe20006800000 */
[----:B------:R-:W-:Y:S01]  /*6ae0*/  FFMA.FTZ R0, R73, UR4, R20 ;  /* 0x0000000449007c23 */ /* 0x000fe20008010014 */
[C---:B------:R-:W-:Y:S01]  /*6af0*/  ISETP.GE.AND P3, PT, R62.reuse, R11, PT ;  /* 0x0000000b3e00720c */ /* 0x040fe20003f66270 */
[----:B--2---:R-:W-:Y:S01]  /*6b00*/  FMUL.FTZ R5, R39, c[0x0][0x2ec] ;  /* 0x0000bb0027057a20 */ /* 0x004fe20000410000 */
[----:B------:R-:W2:Y:S01]  /*6b10*/  MUFU.TANH R37, R37 ;  /* 0x0000002500257308 */ /* 0x000ea20000002400 */
[----:B------:R-:W-:-:S02]  /*6b20*/  ISETP.GE.AND P5, PT, R62, R9, PT ;  /* 0x000000093e00720c */ /* 0x000fc40003fa6270 */
[----:B------:R-:W-:Y:S01]  /*6b30*/  FSEL R171, R0, -INF , !P6 ;  /* 0xff80000000ab7808 */ /* 0x000fe20007000000 */
[----:B------:R-:W-:Y:S01]  /*6b40*/  FFMA.FTZ R0, R73, UR4, R36 ;  /* 0x0000000449007c23 */ /* 0x000fe20008010024 */
[----:B------:R-:W-:Y:S02]  /*6b50*/  FSEL R183, R4, -INF , !P5 ;  /* 0xff80000004b77808 */ /* 0x000fe40006800000 */
[----:B------:R-:W-:Y:S01]  /*6b60*/  ISETP.GE.AND P5, PT, R61, R8, PT ;  /* 0x000000083d00720c */ /* 0x000fe20003fa6270 */
[----:B------:R3:W-:Y:S01]  /*6b70*/  MUFU.TANH R13, R2 ;  /* 0x00000002000d7308 */ /* 0x0007e20000002400 */
[----:B------:R-:W-:Y:S01]  /*6b80*/  FSEL R185, R0, -INF , !P3 ;  /* 0xff80000000b97808 */ /* 0x000fe20005800000 */
[----:B----4-:R-:W-:Y:S01]  /*6b90*/  FFMA.FTZ R0, R67, UR4, R16 ;  /* 0x0000000443007c23 */ /* 0x010fe20008010010 */
[----:B------:R-:W-:Y:S02]  /*6ba0*/  ISETP.GE.AND P6, PT, R62, R10, PT ;  /* 0x0000000a3e00720c */ /* 0x000fe40003fc6270 */
[----:B------:R-:W-:-:S02]  /*6bb0*/  ISETP.GE.AND P3, PT, R61, R9, PT ;  /* 0x000000093d00720c */ /* 0x000fc40003f66270 */
[----:B------:R-:W-:Y:S01]  /*6bc0*/  FSEL R132, R0, -INF , !P5 ;  /* 0xff80000000847808 */ /* 0x000fe20006800000 */
[----:B------:R4:W5:Y:S01]  /*6bd0*/  MUFU.TANH R14, R5 ;  /* 0x00000005000e7308 */ /* 0x0009620000002400 */
[----:B-1----:R-:W-:Y:S01]  /*6be0*/  FFMA.FTZ R0, R67, UR4, R23 ;  /* 0x0000000443007c23 */ /* 0x002fe20008010017 */
[----:B------:R-:W-:Y:S01]  /*6bf0*/  ISETP.GE.AND P5, PT, R61, R10, PT ;  /* 0x0000000a3d00720c */ /* 0x000fe20003fa6270 */
[----:B--2---:R-:W-:-:S03]  /*6c00*/  FFMA.FTZ R4, R67, UR4, R37 ;  /* 0x0000000443047c23 */ /* 0x004fc60008010025 */
[----:B------:R-:W-:Y:S01]  /*6c10*/  FSEL R133, R0, -INF , !P3 ;  /* 0xff80000000857808 */ /* 0x000fe20005800000 */
[----:B------:R-:W-:Y:S01]  /*6c20*/  FFMA.FTZ R0, R64, UR4, R12 ;  /* 0x0000000440007c23 */ /* 0x000fe2000801000c */
[----:B------:R-:W1:Y:S01]  /*6c30*/  MUFU.TANH R26, R26 ;  /* 0x0000001a001a7308 */ /* 0x000e620000002400 */
[----:B---3--:R-:W-:Y:S01]  /*6c40*/  FFMA.FTZ R2, R73, UR4, R38 ;  /* 0x0000000449027c23 */ /* 0x008fe20008010026 */
[----:B------:R-:W-:-:S04]  /*6c50*/  ISETP.GE.AND P3, PT, R57, R8, PT ;  /* 0x000000083900720c */ /* 0x000fc80003f66270 */
[----:B------:R-:W-:Y:S01]  /*6c60*/  FSEL R192, R2, -INF , !P6 ;  /* 0xff80000002c07808 */ /* 0x000fe20007000000 */
[----:B----4-:R-:W-:Y:S01]  /*6c70*/  FMUL.FTZ R5, R29, c[0x0][0x2ec] ;  /* 0x0000bb001d057a20 */ /* 0x010fe20000410000 */
[----:B------:R-:W2:Y:S01]  /*6c80*/  MUFU.TANH R24, R24 ;  /* 0x0000001800187308 */ /* 0x000ea20000002400 */
[----:B------:R-:W-:Y:S01]  /*6c90*/  ISETP.GE.AND P6, PT, R61, R11, PT ;  /* 0x0000000b3d00720c */ /* 0x000fe20003fc6270 */
[----:B-----5:R-:W-:Y:S01]  /*6ca0*/  FFMA.FTZ R2, R67, UR4, R14 ;  /* 0x0000000443027c23 */ /* 0x020fe2000801000e */
[----:B------:R-:W-:Y:S02]  /*6cb0*/  FSEL R128, R0, -INF , !P3 ;  /* 0xff80000000807808 */ /* 0x000fe40005800000 */
[----:B------:R-:W-:Y:S01]  /*6cc0*/  FSEL R135, R4, -INF , !P6 ;  /* 0xff80000004877808 */ /* 0x000fe20007000000 */
[----:B------:R-:W-:Y:S01]  /*6cd0*/  FFMA.FTZ R4, R64, UR4, R13 ;  /* 0x0000000440047c23 */ /* 0x000fe2000801000d */
[----:B------:R-:W-:Y:S01]  /*6ce0*/  ISETP.GE.AND P3, PT, R57, R10, PT ;  /* 0x0000000a3900720c */ /* 0x000fe20003f66270 */
[----:B------:R3:W4:Y:S01]  /*6cf0*/  MUFU.TANH R15, R5 ;  /* 0x00000005000f7308 */ /* 0x0007220000002400 */
[----:B------:R-:W-:Y:S01]  /*6d00*/  FFMA.FTZ R13, R249, UR4, R230 ;  /* 0x00000004f90d7c23 */ /* 0x000fe200080100e6 */
[----:B------:R-:W-:Y:S01]  /*6d10*/  FSEL R181, R2, -INF , !P5 ;  /* 0xff80000002b57808 */ /* 0x000fe20006800000 */
[----:B-1----:R-:W-:Y:S01]  /*6d20*/  FFMA.FTZ R0, R64, UR4, R26 ;  /* 0x0000000440007c23 */ /* 0x002fe2000801001a */
[----:B------:R-:W-:-:S02]  /*6d30*/  ISETP.GE.AND P6, PT, R57, R9, PT ;  /* 0x000000093900720c */ /* 0x000fc40003fc6270 */
[----:B------:R-:W-:Y:S02]  /*6d40*/  FSEL R69, R13, -INF , !P0 ;  /* 0xff8000000d457808 */ /* 0x000fe40004000000 */
[----:B------:R-:W1:Y:S01]  /*6d50*/  MUFU.TANH R25, R25 ;  /* 0x0000001900197308 */ /* 0x000e620000002400 */
[----:B------:R-:W-:Y:S01]  /*6d60*/  PLOP3.LUT P0, PT, PT, PT, UP0, 0x80, 0x0 ;  /* 0x000000000000781c */ /* 0x000fe20003f0f008 */
[----:B--2---:R-:W-:Y:S01]  /*6d70*/  FFMA.FTZ R2, R64, UR4, R24 ;  /* 0x0000000440027c23 */ /* 0x004fe20008010018 */
[----:B------:R-:W-:Y:S01]  /*6d80*/  FSEL R134, R0, -INF , !P3 ;  /* 0xff80000000867808 */ /* 0x000fe20005800000 */
[----:B------:R-:W-:Y:S01]  /*6d90*/  FFMA.FTZ R0, R249, UR4, R232 ;  /* 0x00000004f9007c23 */ /* 0x000fe200080100e8 */
[----:B------:R-:W-:Y:S02]  /*6da0*/  ISETP.GE.AND P5, PT, R57, R11, PT ;  /* 0x0000000b3900720c */ /* 0x000fe40003fa6270 */
[----:B------:R-:W-:Y:S01]  /*6db0*/  FSEL R130, R4, -INF , !P6 ;  /* 0xff80000004827808 */ /* 0x000fe20007000000 */
[----:B---3--:R-:W-:Y:S01]  /*6dc0*/  FMUL.FTZ R5, R31, c[0x0][0x2ec] ;  /* 0x0000bb001f057a20 */ /* 0x008fe20000410000 */
[----:B------:R-:W2:Y:S01]  /*6dd0*/  MUFU.TANH R27, R27 ;  /* 0x0000001b001b7308 */ /* 0x000ea20000002400 */
[----:B------:R-:W-:Y:S01]  /*6de0*/  FSEL R131, R2, -INF , !P5 ;  /* 0xff80000002837808 */ /* 0x000fe20006800000 */
[----:B------:R-:W-:Y:S01]  /*6df0*/  FFMA.FTZ R2, R249, UR4, R243 ;  /* 0x00000004f9027c23 */ /* 0x000fe200080100f3 */
[----:B------:R-:W-:Y:S01]  /*6e00*/  FSEL R34, R0, -INF , !P1 ;  /* 0xff80000000227808 */ /* 0x000fe20004800000 */
[C---:B----4-:R-:W-:Y:S01]  /*6e10*/  FFMA.FTZ R14, R65.reuse, UR4, R15 ;  /* 0x00000004410e7c23 */ /* 0x050fe2000801000f */
[----:B------:R-:W-:Y:S01]  /*6e20*/  ISETP.GE.AND P6, PT, R58, R8, PT ;  /* 0x000000083a00720c */ /* 0x000fe20003fc6270 */
[----:B-1----:R-:W-:-:S02]  /*6e30*/  FFMA.FTZ R4, R65, UR4, R25 ;  /* 0x0000000441047c23 */ /* 0x002fc40008010019 */
[----:B------:R1:W3:Y:S01]  /*6e40*/  MUFU.TANH R12, R5 ;  /* 0x00000005000c7308 */ /* 0x0002e20000002400 */
[C---:B------:R-:W-:Y:S02]  /*6e50*/  ISETP.GE.AND P5, PT, R58.reuse, R9, PT ;  /* 0x000000093a00720c */ /* 0x040fe40003fa6270 */
[C---:B------:R-:W-:Y:S02]  /*6e60*/  ISETP.GE.AND P3, PT, R58.reuse, R11, PT ;  /* 0x0000000b3a00720c */ /* 0x040fe40003f66270 */
[----:B------:R-:W-:Y:S02]  /*6e70*/  ISETP.GE.AND P1, PT, R58, R10, PT ;  /* 0x0000000a3a00720c */ /* 0x000fe40003f26270 */
[----:B------:R-:W-:Y:S01]  /*6e80*/  FSEL R36, R2, -INF , !P2 ;  /* 0xff80000002247808 */ /* 0x000fe20005000000 */
[----:B--2---:R-:W-:Y:S01]  /*6e90*/  FFMA.FTZ R0, R65, UR4, R27 ;  /* 0x0000000441007c23 */ /* 0x004fe2000801001b */
[----:B------:R-:W-:Y:S02]  /*6ea0*/  FSEL R70, R14, -INF , !P6 ;  /* 0xff8000000e467808 */ /* 0x000fe40007000000 */
[----:B------:R-:W-:-:S02]  /*6eb0*/  FSEL R75, R4, -INF , !P3 ;  /* 0xff800000044b7808 */ /* 0x000fc40005800000 */
[----:B------:R-:W-:Y:S01]  /*6ec0*/  FSEL R129, R0, -INF , !P1 ;  /* 0xff80000000817808 */ /* 0x000fe20004800000 */
[----:B-1----:R-:W-:Y:S02]  /*6ed0*/  FFMA.FTZ R5, R249, UR4, R252 ;  /* 0x00000004f9057c23 */ /* 0x002fe400080100fc */
[----:B---3--:R-:W-:-:S03]  /*6ee0*/  FFMA.FTZ R12, R65, UR4, R12 ;  /* 0x00000004410c7c23 */ /* 0x008fc6000801000c */
[----:B------:R-:W-:Y:S02]  /*6ef0*/  FSEL R35, R5, -INF , !P4 ;  /* 0xff80000005237808 */ /* 0x000fe40006000000 */
[----:B------:R-:W-:Y:S01]  /*6f00*/  FSEL R74, R12, -INF , !P5 ;  /* 0xff8000000c4a7808 */ /* 0x000fe20006800000 */
        /* <DEDUP_REMOVED lines=12> */
[----:B------:R-:W-:Y:S01]  /*6fd0*/  IMAD.U32 R21, RZ, RZ, UR20 ;  /* 0x00000014ff157e24 */ /* 0x000fe2000f8e00ff */
[----:B------:R-:W-:Y:S01]  /*6fe0*/  UIMAD UR6, UR6, UR11, UR7 ;  /* 0x0000000b060672a4 */ /* 0x000fe2000f8e0207 */
[----:B--2---:R-:W-:Y:S01]  /*6ff0*/  ISETP.GE.AND P1, PT, R230, c[0x0][0x220], PT ;  /* 0x00008800e6007a0c */ /* 0x004fe20003f26270 */
[----:B---3--:R-:W-:-:S05]  /*7000*/  IMAD.WIDE.U32 R12, R12, UR11, R250 ;  /* 0x0000000b0c0c7c25 */ /* 0x008fca000f8e00fa */
[----:B------:R-:W-:-:S07]  /*7010*/  IADD3 R5, R13, UR6, RZ ;  /* 0x000000060d057c10 */ /* 0x000fce000fffe0ff */
        /* <DEDUP_REMOVED lines=12> */
[----:B------:R-:W-:Y:S02]  /*70e0*/  @!P1 LEA R28, P3, R4, c[0x0][0x168], 0x1 ;  /* 0x00005a00041c9a11 */ /* 0x000fe400078608ff */
[----:B------:R-:W-:Y:S02]  /*70f0*/  @!P1 LEA R32, P4, R0, c[0x0][0x168], 0x1 ;  /* 0x00005a0000209a11 */ /* 0x000fe400078808ff */
[----:B------:R-:W-:Y:S01]  /*7100*/  @!P1 LEA.HI.X R29, R4, c[0x0][0x16c], R16, 0x1, P3 ;  /* 0x00005b00041d9a11 */ /* 0x000fe200018f0c10 */
[----:B------:R-:W-:Y:S01]  /*7110*/  @!P1 IMAD.MOV.U32 R4, RZ, RZ, R12 ;  /* 0x000000ffff049224 */ /* 0x000fe200078e000c */
[----:B------:R-:W-:Y:S01]  /*7120*/  @!P1 LEA.HI.X R33, R0, c[0x0][0x16c], R14, 0x1, P4 ;  /* 0x00005b0000219a11 */ /* 0x000fe200020f0c0e */
[----:B------:R-:W-:Y:S01]  /*7130*/  IMAD.U32 R0, RZ, RZ, UR20 ;  /* 0x00000014ff007e24 */ /* 0x000fe2000f8e00ff */
[----:B------:R-:W-:Y:S01]  /*7140*/  @!P1 MOV R16, R12 ;  /* 0x0000000c00109202 */ /* 0x000fe20000000f00 */
[----:B------:R-:W-:Y:S01]  /*7150*/  @!P1 IMAD.WIDE.U32 R18, R18, 0x30, R4 ;  /* 0x0000003012129825 */ /* 0x000fe200078e0004 */
[----:B------:R-:W-:-:S03]  /*7160*/  @!P1 LEA R30, P2, R2, c[0x0][0x168], 0x1 ;  /* 0x00005a00021e9a11 */ /* 0x000fc600078408ff */
[----:B------:R-:W-:Y:S01]  /*7170*/  @!P1 IMAD.WIDE.U32 R16, R0, 0x50, R16 ;  /* 0x0000005000109825 */ /* 0x000fe200078e0010 */
[----:B------:R-:W-:Y:S02]  /*7180*/  @!P1 LEA.HI.X R31, R2, c[0x0][0x16c], R15, 0x1, P2 ;  /* 0x00005b00021f9a11 */ /* 0x000fe400010f0c0f */
[----:B------:R-:W-:Y:S01]  /*7190*/  @!P1 MOV R2, c[0x0][0x19c] ;  /* 0x0000670000029a02 */ /* 0x000fe20000000f00 */
[----:B------:R-:W-:Y:S01]  /*71a0*/  @!P1 IMAD.MOV.U32 R0, RZ, RZ, c[0x0][0x19c] ;  /* 0x00006700ff009624 */ /* 0x000fe200078e00ff */
[----:B------:R-:W-:Y:S01]  /*71b0*/  @!P1 LEA R26, P2, R12, c[0x0][0x168], 0x1 ;  /* 0x00005a000c1a9a11 */ /* 0x000fe200078408ff */
[----:B------:R-:W-:Y:S01]  /*71c0*/  @!P1 IMAD.MOV.U32 R14, RZ, RZ, R12 ;  /* 0x000000ffff0e9224 */ /* 0x000fe200078e000c */
[----:B------:R-:W-:Y:S01]  /*71d0*/  @!P1 LEA R24, P4, R18, c[0x0][0x168], 0x1 ;  /* 0x00005a0012189a11 */ /* 0x000fe200078808ff */
[----:B------:R-:W-:Y:S01]  /*71e0*/  @!P1 IMAD R0, R0, 0x30, RZ ;  /* 0x0000003000009824 */ /* 0x000fe200078e02ff */
[--C-:B------:R-:W-:Y:S01]  /*71f0*/  @!P1 LEA.HI.X R27, R12, c[0x0][0x16c], R5.reuse, 0x1, P2 ;  /* 0x00005b000c1b9a11 */ /* 0x100fe200010f0c05 */
[----:B------:R-:W-:Y:S01]  /*7200*/  @!P1 IMAD.MOV.U32 R15, RZ, RZ, R5 ;  /* 0x000000ffff0f9224 */ /* 0x000fe200078e0005 */
[----:B------:R-:W-:Y:S01]  /*7210*/  @!P1 LEA R22, P3, R16, c[0x0][0x168], 0x1 ;  /* 0x00005a0010169a11 */ /* 0x000fe200078608ff */
[----:B------:R-:W-:Y:S01]  /*7220*/  @!P1 IMAD R2, R2, 0x50, RZ ;  /* 0x0000005002029824 */ /* 0x000fe200078e02ff */
[----:B------:R-:W-:Y:S01]  /*7230*/  @!P1 IADD3 R0, R0, R19, RZ ;  /* 0x0000001300009210 */ /* 0x000fe20007ffe0ff */
[----:B------:R-:W-:Y:S01]  /*7240*/  @!P1 IMAD.WIDE.U32 R14, R21, 0x60, R14 ;  /* 0x00000060150e9825 */ /* 0x000fe200078e000e */
[----:B------:R-:W-:Y:S01]  /*7250*/  @!PT LDS RZ, [RZ] ;  /* 0x00000000fffff984 */ /* 0x000fe20000000800 */
[----:B------:R-:W-:Y:S01]  /*7260*/  @!PT LDS RZ, [RZ] ;  /* 0x00000000fffff984 */ /* 0x000fe20000000800 */
[----:B------:R-:W-:Y:S01]  /*7270*/  @!PT LDS RZ, [RZ] ;  /* 0x00000000fffff984 */ /* 0x000fe20000000800 */
[----:B------:R1:W-:Y:S02]  /*7280*/  @!P1 LDGSTS.E.BYPASS.LTC128B.128 [R240+0x4000], [R26.64] ;  /* 0x040000001af09fae */ /* 0x0003e4000b901d74 */
[----:B------:R-:W-:Y:S01]  /*7290*/  @!P1 LEA.HI.X R25, R18, c[0x0][0x16c], R0, 0x1, P4 ;  /* 0x00005b0012199a11 */ /* 0x000fe200020f0c00 */
[----:B------:R-:W-:Y:S01]  /*72a0*/  @!P1 IMAD.IADD R2, R2, 0x1, R17 ;  /* 0x0000000102029824 */ /* 0x000fe200078e0211 */
[----:B------:R1:W-:Y:S01]  /*72b0*/  @P1 STS.128 [R240+0x4800], RZ ;  /* 0x004800fff0001388 */ /* 0x0003e20000000c00 */
[----:B------:R-:W-:Y:S01]  /*72c0*/  @!P1 IMAD.IADD R15, R20, 0x1, R15 ;  /* 0x00000001140f9824 */ /* 0x000fe200078e020f */
[----:B------:R-:W-:-:S02]  /*72d0*/  @!P1 LEA R20, P2, R14, c[0x0][0x168], 0x1 ;  /* 0x00005a000e149a11 */ /* 0x000fc400078408ff */
[----:B------:R-:W-:Y:S01]  /*72e0*/  @!PT LDS RZ, [RZ] ;  /* 0x00000000fffff984 */ /* 0x000fe20000000800 */
[----:B------:R-:W-:Y:S01]  /*72f0*/  @!PT LDS RZ, [RZ] ;  /* 0x00000000fffff984 */ /* 0x000fe20000000800 */
[----:B------:R-:W-:Y:S01]  /*7300*/  @!PT LDS RZ, [RZ] ;  /* 0x00000000fffff984 */ /* 0x000fe20000000800 */
[----:B------:R1:W-:Y:S01]  /*7310*/  @!P1 LDGSTS.E.BYPASS.LTC128B.128 [R240+0x4800], [R32.64] ;  /* 0x0480000020f09fae */ /* 0x0003e2000b901d74 */
[----:B------:R-:W-:Y:S02]  /*7320*/  @!P1 LEA.HI.X R23, R16, c[0x0][0x16c], R2, 0x1, P3 ;  /* 0x00005b0010179a11 */ /* 0x000fe400018f0c02 */
[----:B------:R-:W-:Y:S01]  /*7330*/  @!P1 LEA.HI.X R21, R14, c[0x0][0x16c], R15, 0x1, P2 ;  /* 0x00005b000e159a11 */ /* 0x000fe200010f0c0f */
        /* <DEDUP_REMOVED lines=39> */
.L_x_459:
[----:B------:R-:W-:Y:S05]  /*75b0*/  BSYNC B0 ;  /* 0x0000000000007941 */ /* 0x000fea0003800000 */
.L_x_458:
[----:B------:R-:W0:Y:S02]  /*75c0*/  LDGDEPBAR ;  /* 0x00000000000079af */ /* 0x000e240000000000 */
.L_x_457:
[----:B------:R-:W-:Y:S01]  /*75d0*/  FMNMX.FTZ R0, R34, R104, !PT ;  /* 0x0000006822007209 */ /* 0x000fe20007810000 */
[----:B------:R-:W-:Y:S01]  /*75e0*/  STL [R1+0x130], R240 ;  /* 0x000130f001007387 */ /* 0x000fe20000100800 */
[----:B------:R-:W-:Y:S02]  /*75f0*/  SHF.L.U32 R229, R7, 0x1, RZ ;  /* 0x0000000107e57819 */ /* 0x000fe400000006ff */
[----:B------:R-:W-:Y:S01]  /*7600*/  FMNMX.FTZ R0, R144, R0, !PT ;  /* 0x0000000090007209 */ /* 0x000fe20007810000 */
[----:B------:R-:W-:Y:S01]  /*7610*/  STL [R1+0x12c], R239 ;  /* 0x00012cef01007387 */ /* 0x000fe20000100800 */
[----:B------:R-:W-:Y:S01]  /*7620*/  LEA R230, R6, R229, 0x1 ;  /* 0x000000e506e67211 */ /* 0x000fe200078e08ff */
[----:B------:R-:W-:Y:S01]  /*7630*/  IMAD R232, R3, 0x2, R229 ;  /* 0x0000000203e87824 */ /* 0x000fe200078e02e5 */
        /* <DEDUP_REMOVED lines=106> */
[----:B------:R-:W3:Y:S01]  /*7ce0*/  SHFL.BFLY PT, R4, R0, 0x2, 0x1f ;  /* 0x0c401f0000047f89 */ /* 0x000ee200000e0000 */
        /* <DEDUP_REMOVED lines=11> */
[----:B---3--:R-:W-:Y:S02]  /*7da0*/  FMNMX.FTZ R0, R0, R4, !PT ;  /* 0x0000000400007209 */ /* 0x008fe40007810000 */
[----:B------:R-:W-:Y:S01]  /*7db0*/  FMNMX.FTZ R2, R154, R2, !PT ;  /* 0x000000029a027209 */ /* 0x000fe20007810000 */
[----:B------:R-:W3:Y:S03]  /*7dc0*/  SHFL.BFLY PT, R4, R68, 0x2, 0x1f ;  /* 0x0c401f0044047f89 */ /* 0x000ee600000e0000 */
[----:B------:R-:W-:Y:S01]  /*7dd0*/  FMNMX.FTZ R2, R153, R2, !PT ;  /* 0x0000000299027209 */ /* 0x000fe20007810000 */
[----:B------:R-:W4:Y:S03]  /*7de0*/  SHFL.BFLY PT, R71, R0, 0x1, 0x1f ;  /* 0x0c201f0000477f89 */ /* 0x000f2600000e0000 */
        /* <DEDUP_REMOVED lines=10> */
[----:B---3--:R-:W-:Y:S01]  /*7e90*/  FMNMX.FTZ R68, R68, R4, !PT ;  /* 0x0000000444447209 */ /* 0x008fe20007810000 */
[--C-:B------:R-:W-:Y:S01]  /*7ea0*/  FFMA.FTZ R4, R34, c[0x0][0x23c], -R5.reuse ;  /* 0x00008f0022047a23 */ /* 0x100fe20000010805 */
[----:B----4-:R-:W-:Y:S02]  /*7eb0*/  FMNMX.FTZ R71, R0, R71, !PT ;  /* 0x0000004700477209 */ /* 0x010fe40007810000 */
[----:B------:R-:W-:Y:S01]  /*7ec0*/  FMNMX.FTZ R0, R161, R2, !PT ;  /* 0x00000002a1007209 */ /* 0x000fe20007810000 */
[----:B------:R1:W-:Y:S01]  /*7ed0*/  MUFU.EX2 R247, R4 ;  /* 0x0000000400f77308 */ /* 0x0003e20000000800 */
[----:B------:R-:W-:Y:S01]  /*7ee0*/  FSETP.NEU.FTZ.AND P1, PT, R71, -INF , PT ;  /* 0xff8000004700780b */ /* 0x000fe20003f3d000 */
[----:B------:R-:W-:Y:S01]  /*7ef0*/  FFMA.FTZ R2, R104, c[0x0][0x23c], -R5 ;  /* 0x00008f0068027a23 */ /* 0x000fe20000010805 */
[----:B------:R-:W-:Y:S01]  /*7f00*/  FMNMX.FTZ R0, R178, R0, !PT ;  /* 0x00000000b2007209 */ /* 0x000fe20007810000 */
[----:B--2---:R-:W2:Y:S03]  /*7f10*/  SHFL.BFLY PT, R12, R68, 0x1, 0x1f ;  /* 0x0c201f00440c7f89 */ /* 0x004ea600000e0000 */
        /* <DEDUP_REMOVED lines=15> */
[----:B------:R1:W-:Y:S02]  /*8010*/  MUFU.EX2 R248, R2 ;  /* 0x0000000200f87308 */ /* 0x0003e40000000800 */
[----:B-1----:R-:W-:Y:S01]  /*8020*/  FMNMX.FTZ R2, R214, R0, !PT ;  /* 0x00000000d6027209 */ /* 0x002fe20007810000 */
[----:B------:R-:W-:-:S03]  /*8030*/  FFMA.FTZ R0, R110, c[0x0][0x23c], -R4 ;  /* 0x00008f006e007a23 */ /* 0x000fc60000010804 */
[----:B------:R-:W-:Y:S02]  /*8040*/  FMNMX.FTZ R2, R204, R2, !PT ;  /* 0x00000002cc027209 */ /* 0x000fe40007810000 */
[----:B------:R1:W2:Y:S02]  /*8050*/  MUFU.EX2 R13, R0 ;  /* 0x00000000000d7308 */ /* 0x0002a40000000800 */
[----:B-1----:R-:W-:Y:S01]  /*8060*/  FMNMX.FTZ R0, R198, R2, !PT ;  /* 0x00000002c6007209 */ /* 0x002fe20007810000 */
[----:B------:R-:W-:Y:S01]  /*8070*/  FMUL.FTZ R2, R68, c[0x0][0x23c] ;  /* 0x00008f0044027a20 */ /* 0x000fe20000410000 */
[----:B--2---:R1:W-:Y:S02]  /*8080*/  STL [R1+0xa0], R13 ;  /* 0x0000a00d01007387 */ /* 0x0043e40000100800 */
[----:B------:R-:W-:Y:S02]  /*8090*/  FMNMX.FTZ R0, R241, R0, !PT ;  /* 0x00000000f1007209 */ /* 0x000fe40007810000 */
[----:B------:R-:W-:Y:S01]  /*80a0*/  FSEL R2, R2, RZ, P1 ;  /* 0x000000ff02027208 */ /* 0x000fe20000800000 */
[----:B------:R-:W-:Y:S01]  /*80b0*/  STL [R1+0x13c], R68 ;  /* 0x00013c4401007387 */ /* 0x000fe20000100800 */
[----:B------:R-:W-:-:S03]  /*80c0*/  FMNMX.FTZ R0, R226, R0, !PT ;  /* 0x00000000e2007209 */ /* 0x000fc60007810000 */
[--C-:B------:R-:W-:Y:S01]  /*80d0*/  FFMA.FTZ R7, R111, c[0x0][0x23c], -R2.reuse ;  /* 0x00008f006f077a23 */ /* 0x100fe20000010802 */
[----:B------:R-:W-:Y:S01]  /*80e0*/  FMNMX.FTZ R0, R224, R0, !PT ;  /* 0x00000000e0007209 */ /* 0x000fe20007810000 */
[----:B------:R-:W-:Y:S02]  /*80f0*/  FFMA.FTZ R12, R36, c[0x0][0x23c], -R2 ;  /* 0x00008f00240c7a23 */ /* 0x000fe40000010802 */
[----:B------:R2:W-:Y:S01]  /*8100*/  MUFU.EX2 R14, R7 ;  /* 0x00000007000e7308 */ /* 0x0005e20000000800 */
[----:B------:R-:W-:-:S04]  /*8110*/  FMNMX.FTZ R0, R222, R0, !PT ;  /* 0x00000000de007209 */ /* 0x000fc80007810000 */
[----:B------:R-:W-:-:S03]  /*8120*/  FMNMX.FTZ R0, R218, R0, !PT ;  /* 0x00000000da007209 */ /* 0x000fc60007810000 */
[----:B------:R3:W-:Y:S01]  /*8130*/  MUFU.EX2 R246, R12 ;  /* 0x0000000c00f67308 */ /* 0x0007e20000000800 */
[----:B------:R-:W-:-:S04]  /*8140*/  FMNMX.FTZ R0, R205, R0, !PT ;  /* 0x00000000cd007209 */ /* 0x000fc80007810000 */
[----:B------:R-:W-:Y:S01]  /*8150*/  FMNMX.FTZ R0, R197, R0, !PT ;  /* 0x00000000c5007209 */ /* 0x000fe20007810000 */
[----:B--2---:R-:W-:-:S03]  /*8160*/  FFMA.FTZ R7, R119, c[0x0][0x23c], -R2 ;  /* 0x00008f0077077a23 */ /* 0x004fc60000010802 */
[----:B------:R-:W-:Y:S01]  /*8170*/  FMNMX.FTZ R6, R193, R0, !PT ;  /* 0x00000000c1067209 */ /* 0x000fe20007810000 */
[----:B------:R-:W-:Y:S01]  /*8180*/  FFMA.FTZ R0, R117, c[0x0][0x23c], -R2 ;  /* 0x00008f0075007a23 */ /* 0x000fe20000010802 */
[----:B------:R-:W2:Y:S02]  /*8190*/  MUFU.EX2 R239, R7 ;  /* 0x0000000700ef7308 */ /* 0x000ea40000000800 */
[----:B------:R-:W-:Y:S02]  /*81a0*/  FMNMX.FTZ R3, R183, R6, !PT ;  /* 0x00000006b7037209 */ /* 0x000fe40007810000 */
[----:B---3--:R-:W-:-:S04]  /*81b0*/  F2FP.PACK_AB R12, R248, R251 ;  /* 0x000000fbf80c723e */ /* 0x008fc800000000ff */
[----:B------:R3:W4:Y:S01]  /*81c0*/  MUFU.EX2 R252, R0 ;  /* 0x0000000000fc7308 */ /* 0x0007220000000800 */
[----:B--2---:R-:W-:Y:S01]  /*81d0*/  STL [R1+0x140], R239 ;  /* 0x000140ef01007387 */ /* 0x004fe20000100800 */
[----:B---3--:R-:W-:Y:S01]  /*81e0*/  FMNMX.FTZ R0, R133, R3, !PT ;  /* 0x0000000385007209 */ /* 0x008fe20007810000 */
[----:B------:R-:W-:Y:S01]  /*81f0*/  FFMA.FTZ R3, R120, c[0x0][0x23c], -R4 ;  /* 0x00008f0078037a23 */ /* 0x000fe20000010804 */
[----:B----4-:R-:W-:Y:S02]  /*8200*/  F2FP.PACK_AB R15, R252, R239 ;  /* 0x000000effc0f723e */ /* 0x010fe400000000ff */
[----:B------:R-:W-:Y:S02]  /*8210*/  FMNMX.FTZ R0, R130, R0, !PT ;  /* 0x0000000082007209 */ /* 0x000fe40007810000 */
[----:B------:R2:W-:Y:S01]  /*8220*/  MUFU.EX2 R121, R3 ;  /* 0x0000000300797308 */ /* 0x0005e20000000800 */
[----:B------:R-:W-:Y:S02]  /*8230*/  MOV R120, R14 ;  /* 0x0000000e00787202 */ /* 0x000fe40000000f00 */
[----:B------:R-:W-:-:S02]  /*8240*/  FMNMX.FTZ R0, R74, R0, !PT ;  /* 0x000000004a007209 */ /* 0x000fc40007810000 */
[----:B------:R-:W-:Y:S02]  /*8250*/  F2FP.PACK_AB R14, R245, R13 ;  /* 0x0000000df50e723e */ /* 0x000fe400000000ff */
[----:B-1----:R-:W-:Y:S01]  /*8260*/  F2FP.PACK_AB R13, R120, R246 ;  /* 0x000000f6780d723e */ /* 0x002fe200000000ff */
[----:B------:R-:W1:Y:S06]  /*8270*/  SHFL.BFLY PT, R6, R0, 0x2, 0x1f ;  /* 0x0c401f0000067f89 */ /* 0x000e6c00000e0000 */
[----:B------:R-:W-:Y:S01]  /*8280*/  HMMA.16816.F32 R44, R12, R24, RZ ;  /* 0x000000180c2c723c */ /* 0x000fe200000018ff */
[----:B--2---:R-:W-:-:S04]  /*8290*/  FFMA.FTZ R3, R118, c[0x0][0x23c], -R4 ;  /* 0x00008f0076037a23 */ /* 0x004fc80000010804 */
[----:B------:R2:W3:Y:S03]  /*82a0*/  MUFU.EX2 R243, R3 ;  /* 0x0000000300f37308 */ /* 0x0004e60000000800 */
[C---:B------:R-:W-:Y:S08]  /*82b0*/  HMMA.16816.F32 R80, R12.reuse, R40, RZ ;  /* 0x000000280c50723c */ /* 0x040ff000000018ff */
[----:B------:R-:W-:Y:S01]  /*82c0*/  HMMA.16816.F32 R76, R12, R48, RZ ;  /* 0x000000300c4c723c */ /* 0x000fe200000018ff */
[----:B-1----:R-:W-:Y:S01]  /*82d0*/  FMNMX.FTZ R0, R0, R6, !PT ;  /* 0x0000000600007209 */ /* 0x002fe20007810000 */
[----:B--2---:R-:W-:-:S04]  /*82e0*/  FFMA.FTZ R3, R116, c[0x0][0x23c], -R4 ;  /* 0x00008f0074037a23 */ /* 0x004fc80000010804 */
[----:B------:R-:W1:Y:S02]  /*82f0*/  SHFL.BFLY PT, R6, R0, 0x1, 0x1f ;  /* 0x0c201f0000067f89 */ /* 0x000e6400000e0000 */
[----:B------:R-:W-:Y:S01]  /*8300*/  HMMA.16816.F32 R20, R12, R52, RZ ;  /* 0x000000340c14723c */ /* 0x000fe200000018ff */
[----:B---3--:R-:W-:Y:S01]  /*8310*/  F2FP.PACK_AB R16, R243, R121 ;  /* 0x00000079f310723e */ /* 0x008fe200000000ff */
[----:B------:R2:W-:Y:S01]  /*8320*/  MUFU.EX2 R235, R3 ;  /* 0x0000000300eb7308 */ /* 0x0005e20000000800 */
[----:B------:R-:W-:-:S05]  /*8330*/  IMAD.MOV.U32 R116, RZ, RZ, R246 ;  /* 0x000000ffff747224 */ /* 0x000fca00078e00f6 */
[C---:B------:R-:W-:Y:S08]  /*8340*/  HMMA.16816.F32 R36, R12.reuse, R26, RZ ;  /* 0x0000001a0c24723c */ /* 0x040ff000000018ff */
[----:B------:R-:W-:Y:S01]  /*8350*/  HMMA.16816.F32 R32, R12, R42, RZ ;  /* 0x0000002a0c20723c */ /* 0x000fe200000018ff */
[----:B--2---:R-:W-:-:S04]  /*8360*/  FFMA.FTZ R3, R109, c[0x0][0x23c], -R4 ;  /* 0x00008f006d037a23 */ /* 0x004fc80000010804 */
[----:B------:R2:W3:Y:S01]  /*8370*/  MUFU.EX2 R239, R3 ;  /* 0x0000000300ef7308 */ /* 0x0004e20000000800 */
[----:B-1----:R-:W-:Y:S02]  /*8380*/  FMNMX.FTZ R72, R0, R6, !PT ;  /* 0x0000000600487209 */ /* 0x002fe40007810000 */
[----:B------:R-:W-:Y:S02]  /*8390*/  HMMA.16816.F32 R28, R12, R50, RZ ;  /* 0x000000320c1c723c */ /* 0x000fe400000018ff */
[C---:B------:R-:W-:Y:S01]  /*83a0*/  FSETP.NEU.FTZ.AND P1, PT, R72.reuse, -INF , PT ;  /* 0xff8000004800780b */ /* 0x040fe20003f3d000 */
[----:B------:R-:W-:-:S05]  /*83b0*/  FMUL.FTZ R0, R72, c[0x0][0x23c] ;  /* 0x00008f0048007a20 */ /* 0x000fca0000410000 */
[----:B------:R-:W-:Y:S01]  /*83c0*/  HMMA.16816.F32 R12, R12, R54, RZ ;  /* 0x000000360c0c723c */ /* 0x000fe200000018ff */
[----:B------:R-:W-:Y:S01]  /*83d0*/  FSEL R0, R0, RZ, P1 ;  /* 0x000000ff00007208 */ /* 0x000fe20000800000 */
[----:B--2---:R-:W-:Y:S01]  /*83e0*/  FFMA.FTZ R3, R125, c[0x0][0x23c], -R2 ;  /* 0x00008f007d037a23 */ /* 0x004fe20000010802 */
[----:B---3--:R-:W-:-:S03]  /*83f0*/  F2FP.PACK_AB R18, R239, R235 ;  /* 0x000000ebef12723e */ /* 0x008fc600000000ff */
[----:B------:R1:W-:Y:S02]  /*8400*/  MUFU.EX2 R117, R3 ;  /* 0x0000000300757308 */ /* 0x0003e40000000800 */
[----:B-1----:R-:W-:-:S06]  /*8410*/  FFMA.FTZ R3, R122, c[0x0][0x23c], -R2 ;  /* 0x00008f007a037a23 */ /* 0x002fcc0000010802 */
        /* <DEDUP_REMOVED lines=9> */
[C---:B------:R-:W-:Y:S08]  /*84b0*/  HMMA.16816.F32 R108, R16.reuse, R86, R12 ;  /* 0x00000056106c723c */ /* 0x040ff0000000180c */
[----:B------:R-:W-:Y:S01]  /*84c0*/  HMMA.16816.F32 R92, R16, R64, R44 ;  /* 0x00000040105c723c */ /* 0x000fe2000000182c */
[----:B-1----:R-:W-:-:S04]  /*84d0*/  FFMA.FTZ R3, R141, c[0x0][0x23c], -R5 ;  /* 0x00008f008d037a23 */ /* 0x002fc80000010805 */
[----:B------:R1:W2:Y:S03]  /*84e0*/  MUFU.EX2 R119, R3 ;  /* 0x0000000300777308 */ /* 0x0002a60000000800 */
[C---:B------:R-:W-:Y:S08]  /*84f0*/  HMMA.16816.F32 R88, R16.reuse, R56, R80 ;  /* 0x000000381058723c */ /* 0x040ff00000001850 */
[----:B------:R-:W-:Y:S01]  /*8500*/  HMMA.16816.F32 R80, R16, R66, R36 ;  /* 0x000000421050723c */ /* 0x000fe20000001824 */
[----:B-1----:R-:W-:Y:S01]  /*8510*/  FFMA.FTZ R3, R142, c[0x0][0x23c], -R5 ;  /* 0x00008f008e037a23 */ /* 0x002fe20000010805 */
[----:B--2---:R-:W-:-:S06]  /*8520*/  F2FP.PACK_AB R14, R119, R73 ;  /* 0x00000049770e723e */ /* 0x004fcc00000000ff */
[C---:B------:R-:W-:Y:S01]  /*8530*/  HMMA.16816.F32 R100, R16.reuse, R60, R76 ;  /* 0x0000003c1064723c */ /* 0x040fe2000000184c */
[----:B------:R1:W-:Y:S07]  /*8540*/  MUFU.EX2 R244, R3 ;  /* 0x0000000300f47308 */ /* 0x0003ee0000000800 */
[C---:B------:R-:W-:Y:S08]  /*8550*/  HMMA.16816.F32 R124, R16.reuse, R84, R20 ;  /* 0x00000054107c723c */ /* 0x040ff00000001814 */
[----:B------:R-:W-:Y:S01]  /*8560*/  HMMA.16816.F32 R104, R16, R62, R28 ;  /* 0x0000003e1068723c */ /* 0x000fe2000000181c */
[----:B-1----:R-:W-:-:S04]  /*8570*/  FFMA.FTZ R3, R140, c[0x0][0x23c], -R5 ;  /* 0x00008f008c037a23 */ /* 0x002fc80000010805 */
[----:B------:R1:W-:Y:S02]  /*8580*/  MUFU.EX2 R118, R3 ;  /* 0x0000000300767308 */ /* 0x0003e40000000800 */
[----:B-1----:R-:W-:Y:S02]  /*8590*/  FFMA.FTZ R3, R69, c[0x0][0x23c], -R0 ;  /* 0x00008f0045037a23 */ /* 0x002fe40000010800 */
[----:B------:R-:W-:-:S04]  /*85a0*/  IMAD.MOV.U32 R69, RZ, RZ, R96 ;  /* 0x000000ffff457224 */ /* 0x000fc800078e0060 */
[----:B------:R1:W-:Y:S01]  /*85b0*/  MUFU.EX2 R140, R3 ;  /* 0x00000003008c7308 */ /* 0x0003e20000000800 */
[----:B------:R-:W-:Y:S01]  /*85c0*/  HMMA.16816.F32 R96, R16, R58, R32 ;  /* 0x0000003a1060723c */ /* 0x000fe20000001820 */
[----:B------:R-:W-:Y:S01]  /*85d0*/  F2FP.PACK_AB R12, R69, R247 ;  /* 0x000000f7450c723e */ /* 0x000fe200000000ff */
[----:B-1----:R-:W-:-:S05]  /*85e0*/  FFMA.FTZ R3, R148, c[0x0][0x23c], -R0 ;  /* 0x00008f0094037a23 */ /* 0x002fca0000010800 */
        /* <DEDUP_REMOVED lines=9> */
[C---:B------:R-:W-:Y:S08]  /*8680*/  HMMA.16816.F32 R44, R12.reuse, R24, RZ ;  /* 0x000000180c2c723c */ /* 0x040ff000000018ff */
[----:B------:R-:W-:Y:S01]  /*8690*/  HMMA.16816.F32 R36, R12, R26, RZ ;  /* 0x0000001a0c24723c */ /* 0x000fe200000018ff */
[----:B-1----:R-:W-:-:S04]  /*86a0*/  FFMA.FTZ R3, R143, c[0x0][0x23c], -R5 ;  /* 0x00008f008f037a23 */ /* 0x002fc80000010805 */
[----:B------:R1:W2:Y:S03]  /*86b0*/  MUFU.EX2 R233, R3 ;  /* 0x0000000300e97308 */ /* 0x0002a60000000800 */
[C---:B------:R-:W-:Y:S08]  /*86c0*/  HMMA.16816.F32 R32, R12.reuse, R40, RZ ;  /* 0x000000280c20723c */ /* 0x040ff000000018ff */
[----:B------:R-:W-:Y:S01]  /*86d0*/  HMMA.16816.F32 R28, R12, R42, RZ ;  /* 0x0000002a0c1c723c */ /* 0x000fe200000018ff */
[----:B-1----:R-:W-:-:S07]  /*86e0*/  FFMA.FTZ R3, R154, c[0x0][0x23c], -R0 ;  /* 0x00008f009a037a23 */ /* 0x002fce0000010800 */
[C---:B------:R-:W-:Y:S01]  /*86f0*/  HMMA.16816.F32 R24, R12.reuse, R48, RZ ;  /* 0x000000300c18723c */ /* 0x040fe200000018ff */
[----:B------:R1:W-:Y:S07]  /*8700*/  MUFU.EX2 R148, R3 ;  /* 0x0000000300947308 */ /* 0x0003ee0000000800 */
[C---:B------:R-:W-:Y:S08]  /*8710*/  HMMA.16816.F32 R16, R12.reuse, R52, RZ ;  /* 0x000000340c10723c */ /* 0x040ff000000018ff */
[----:B------:R-:W-:Y:S01]  /*8720*/  HMMA.16816.F32 R20, R12, R50, RZ ;  /* 0x000000320c14723c */ /* 0x000fe200000018ff */
[----:B-1----:R-:W-:-:S04]  /*8730*/  FFMA.FTZ R3, R153, c[0x0][0x23c], -R0 ;  /* 0x00008f0099037a23 */ /* 0x002fc80000010800 */
[----:B------:R1:W3:Y:S03]  /*8740*/  MUFU.EX2 R143, R3 ;  /* 0x00000003008f7308 */ /* 0x0002e60000000800 */
[----:B------:R-:W-:Y:S07]  /*8750*/  HMMA.16816.F32 R40, R12, R54, RZ ;  /* 0x000000360c28723c */ /* 0x000fee00000018ff */
[----:B------:R-:W-:-:S02]  /*8760*/  F2FP.PACK_AB R12, R118, R244 ;  /* 0x000000f4760c723e */ /* 0x000fc400000000ff */
[----:B--2---:R-:W-:Y:S01]  /*8770*/  F2FP.PACK_AB R14, R233, R6 ;  /* 0x00000006e90e723e */ /* 0x004fe200000000ff */
[----:B-1----:R-:W-:Y:S01]  /*8780*/  FFMA.FTZ R3, R149, c[0x0][0x23c], -R0 ;  /* 0x00008f0095037a23 */ /* 0x002fe20000010800 */
[----:B---3--:R-:W-:-:S03]  /*8790*/  F2FP.PACK_AB R13, R143, R148 ;  /* 0x000000948f0d723e */ /* 0x008fc600000000ff */
[----:B------:R1:W-:Y:S02]  /*87a0*/  MUFU.EX2 R236, R3 ;  /* 0x0000000300ec7308 */ /* 0x0003e40000000800 */
[----:B-1----:R-:W-:Y:S01]  /*87b0*/  FFMA.FTZ R3, R146, c[0x0][0x23c], -R0 ;  /* 0x00008f0092037a23 */ /* 0x002fe20000010800 */
[----:B------:R-:W-:-:S05]  /*87c0*/  MOV R146, R252 ;  /* 0x000000fc00927202 */ /* 0x000fca0000000f00 */
[----:B------:R1:W2:Y:S02]  /*87d0*/  MUFU.EX2 R228, R3 ;  /* 0x0000000300e47308 */ /* 0x0002a40000000800 */
[----:B-1----:R-:W-:Y:S01]  /*87e0*/  FFMA.FTZ R3, R166, c[0x0][0x23c], -R5 ;  /* 0x00008f00a6037a23 */ /* 0x002fe20000010805 */
[----:B--2---:R-:W-:-:S05]  /*87f0*/  F2FP.PACK_AB R15, R228, R236 ;  /* 0x000000ece40f723e */ /* 0x004fca00000000ff */
[----:B------:R1:W-:Y:S02]  /*8800*/  MUFU.EX2 R249, R3 ;  /* 0x0000000300f97308 */ /* 0x0003e40000000800 */
[C---:B------:R-:W-:Y:S08]  /*8810*/  HMMA.16816.F32 R52, R12.reuse, R64, R44 ;  /* 0x000000400c34723c */ /* 0x040ff0000000182c */
[----:B------:R-:W-:Y:S01]  /*8820*/  HMMA.16816.F32 R44, R12, R56, R32 ;  /* 0x000000380c2c723c */ /* 0x000fe20000001820 */
[----:B-1----:R-:W-:-:S04]  /*8830*/  FFMA.FTZ R3, R160, c[0x0][0x23c], -R5 ;  /* 0x00008f00a0037a23 */ /* 0x002fc80000010805 */
[----:B------:R1:W-:Y:S03]  /*8840*/  MUFU.EX2 R71, R3 ;  /* 0x0000000300477308 */ /* 0x0003e60000000800 */
[C---:B------:R-:W-:Y:S08]  /*8850*/  HMMA.16816.F32 R64, R12.reuse, R66, R36 ;  /* 0x000000420c40723c */ /* 0x040ff00000001824 */
[----:B------:R-:W-:Y:S01]  /*8860*/  HMMA.16816.F32 R48, R12, R60, R24 ;  /* 0x0000003c0c30723c */ /* 0x000fe20000001818 */
[----:B------:R-:W2:Y:S01]  /*8870*/  LDSM.16.MT88.4 R24, [R229+0x9000] ;  /* 0x00900000e518783b */ /* 0x000ea20000004200 */
[----:B-1----:R-:W-:-:S06]  /*8880*/  FFMA.FTZ R3, R152, c[0x0][0x23c], -R5 ;  /* 0x00008f0098037a23 */ /* 0x002fcc0000010805 */
[C---:B------:R-:W-:Y:S01]  /*8890*/  HMMA.16816.F32 R76, R12.reuse, R84, R16 ;  /* 0x000000540c4c723c */ /* 0x040fe20000001810 */
[----:B------:R-:W-:Y:S01]  /*88a0*/  LDSM.16.MT88.4 R16, [R230+0x9000] ;  /* 0x00900000e610783b */ /* 0x000fe20000004200 */
[----:B------:R1:W-:Y:S06]  /*88b0*/  MUFU.EX2 R9, R3 ;  /* 0x0000000300097308 */ /* 0x0003ec0000000800 */
[C---:B------:R-:W-:Y:S01]  /*88c0*/  HMMA.16816.F32 R36, R12.reuse, R58, R28 ;  /* 0x0000003a0c24723c */ /* 0x040fe2000000181c */
[----:B------:R-:W-:Y:S07]  /*88d0*/  LDSM.16.MT88.4 R28, [R231+0x9000] ;  /* 0x00900000e71c783b */ /* 0x000fee0000004200 */
[----:B------:R-:W-:Y:S01]  /*88e0*/  HMMA.16816.F32 R32, R12, R62, R20 ;  /* 0x0000003e0c20723c */ /* 0x000fe20000001814 */
[----:B------:R-:W3:Y:S01]  /*88f0*/  LDSM.16.MT88.4 R20, [R232+0x9000] ;  /* 0x00900000e814783b */ /* 0x000ee20000004200 */
[----:B-1----:R-:W-:-:S04]  /*8900*/  FFMA.FTZ R3, R147, c[0x0][0x23c], -R5 ;  /* 0x00008f0093037a23 */ /* 0x002fc80000010805 */
[----:B------:R1:W-:Y:S02]  /*8910*/  MUFU.EX2 R145, R3 ;  /* 0x0000000300917308 */ /* 0x0003e40000000800 */
[----:B------:R-:W-:Y:S01]  /*8920*/  HMMA.16816.F32 R40, R12, R86, R40 ;  /* 0x000000560c28723c */ /* 0x000fe20000001828 */
[----:B-1----:R-:W-:-:S05]  /*8930*/  FFMA.FTZ R3, R163, c[0x0][0x23c], -R0 ;  /* 0x00008f00a3037a23 */ /* 0x002fca0000010800 */
[----:B------:R1:W-:Y:S02]  /*8940*/  MUFU.EX2 R155, R3 ;  /* 0x00000003009b7308 */ /* 0x0003e40000000800 */
[----:B-1----:R-:W-:-:S06]  /*8950*/  FFMA.FTZ R3, R162, c[0x0][0x23c], -R4 ;  /* 0x00008f00a2037a23 */ /* 0x002fcc0000010804 */
[----:B------:R1:W-:Y:S02]  /*8960*/  MUFU.EX2 R154, R3 ;  /* 0x00000003009a7308 */ /* 0x0003e40000000800 */
[----:B-1----:R-:W-:-:S06]  /*8970*/  FFMA.FTZ R3, R159, c[0x0][0x23c], -R4 ;  /* 0x00008f009f037a23 */ /* 0x002fcc0000010804 */
[----:B------:R1:W4:Y:S02]  /*8980*/  MUFU.EX2 R159, R3 ;  /* 0x00000003009f7308 */ /* 0x0003240000000800 */
[----:B-1----:R-:W-:Y:S01]  /*8990*/  FFMA.FTZ R3, R150, c[0x0][0x23c], -R4 ;  /* 0x00008f0096037a23 */ /* 0x002fe20000010804 */
[----:B----4-:R-:W-:-:S05]  /*89a0*/  F2FP.PACK_AB R12, R159, R154 ;  /* 0x0000009a9f0c723e */ /* 0x010fca00000000ff */
[----:B------:R1:W4:Y:S02]  /*89b0*/  MUFU.EX2 R8, R3 ;  /* 0x0000000300087308 */ /* 0x0003240000000800 */
[----:B-1----:R-:W-:-:S06]  /*89c0*/  FFMA.FTZ R3, R112, c[0x0][0x23c], -R4 ;  /* 0x00008f0070037a23 */ /* 0x002fcc0000010804 */
[----:B------:R1:W1:Y:S02]  /*89d0*/  MUFU.EX2 R151, R3 ;  /* 0x0000000300977308 */ /* 0x0002640000000800 */
[----:B-1----:R-:W-:Y:S01]  /*89e0*/  FFMA.FTZ R3, R164, c[0x0][0x23c], -R2 ;  /* 0x00008f00a4037a23 */ /* 0x002fe20000010802 */
[----:B------:R-:W-:-:S05]  /*89f0*/  MOV R164, R119 ;  /* 0x0000007700a47202 */ /* 0x000fca0000000f00 */
[----:B------:R1:W-:Y:S02]  /*8a00*/  MUFU.EX2 R153, R3 ;  /* 0x0000000300997308 */ /* 0x0003e40000000800 */
[----:B-1----:R-:W-:Y:S01]  /*8a10*/  FFMA.FTZ R3, R157, c[0x0][0x23c], -R2 ;  /* 0x00008f009d037a23 */ /* 0x002fe20000010802 */
[----:B----4-:R-:W-:-:S05]  /*8a20*/  MOV R157, R8 ;  /* 0x00000008009d7202 */ /* 0x010fca0000000f00 */
[----:B------:R1:W4:Y:S01]  /*8a30*/  MUFU.EX2 R10, R3 ;  /* 0x00000003000a7308 */ /* 0x0003220000000800 */
[----:B------:R-:W-:Y:S01]  /*8a40*/  F2FP.PACK_AB R14, R151, R157 ;  /* 0x0000009d970e723e */ /* 0x000fe200000000ff */
        /* <DEDUP_REMOVED lines=9> */
[----:B---3--:R-:W-:Y:S01]  /*8ae0*/  HMMA.16816.F32 R88, R12, R20, R88 ;  /* 0x000000140c58723c */ /* 0x008fe20000001858 */
[----:B-1----:R-:W-:-:S04]  /*8af0*/  FFMA.FTZ R3, R165, c[0x0][0x23c], -R0 ;  /* 0x00008f00a5037a23 */ /* 0x002fc80000010800 */
        /* <DEDUP_REMOVED lines=8> */
[----:B-1----:R-:W-:-:S02]  /*8b80*/  FFMA.FTZ R3, R180, c[0x0][0x23c], -R5 ;  /* 0x00008f00b4037a23 */ /* 0x002fc40000010805 */
[----:B------:R-:W-:Y:S02]  /*8b90*/  IMAD.MOV.U32 R180, RZ, RZ, R251 ;  /* 0x000000ffffb47224 */ /* 0x000fe400078e00fb */
[----:B------:R1:W-:Y:S03]  /*8ba0*/  MUFU.EX2 R150, R3 ;  /* 0x0000000300967308 */ /* 0x0003e60000000800 */
[----:B------:R-:W-:Y:S07]  /*8bb0*/  HMMA.16816.F32 R108, R12, R30, R108 ;  /* 0x0000001e0c6c723c */ /* 0x000fee000000186c */
[----:B------:R-:W-:-:S02]  /*8bc0*/  F2FP.PACK_AB R12, R71, R249 ;  /* 0x000000f9470c723e */ /* 0x000fc400000000ff */
[----:B----4-:R-:W-:Y:S02]  /*8bd0*/  F2FP.PACK_AB R13, R152, R155 ;  /* 0x0000009b980d723e */ /* 0x010fe400000000ff */
[----:B------:R-:W-:Y:S02]  /*8be0*/  F2FP.PACK_AB R14, R145, R9 ;  /* 0x00000009910e723e */ /* 0x000fe400000000ff */
[----:B--2---:R-:W-:Y:S01]  /*8bf0*/  F2FP.PACK_AB R15, R147, R8 ;  /* 0x00000008930f723e */ /* 0x004fe200000000ff */
[----:B-1----:R-:W-:Y:S01]  /*8c00*/  FFMA.FTZ R3, R175, c[0x0][0x23c], -R5 ;  /* 0x00008f00af037a23 */ /* 0x002fe20000010805 */
[----:B------:R-:W-:-:S03]  /*8c10*/  MOV R175, R117 ;  /* 0x0000007500af7202 */ /* 0x000fc60000000f00 */
[----:B------:R1:W2:Y:S02]  /*8c20*/  MUFU.EX2 R11, R3 ;  /* 0x00000003000b7308 */ /* 0x0002a40000000800 */
[C---:B------:R-:W-:Y:S08]  /*8c30*/  HMMA.16816.F32 R48, R12.reuse, R16, R48 ;  /* 0x000000100c30723c */ /* 0x040ff00000001830 */
[----:B------:R-:W-:Y:S01]  /*8c40*/  HMMA.16816.F32 R84, R12, R24, R52 ;  /* 0x000000180c54723c */ /* 0x000fe20000001834 */
[----:B-1----:R-:W-:Y:S01]  /*8c50*/  FFMA.FTZ R3, R170, c[0x0][0x23c], -R5 ;  /* 0x00008f00aa037a23 */ /* 0x002fe20000010805 */
[----:B--2---:R-:W-:-:S06]  /*8c60*/  MOV R170, R11 ;  /* 0x0000000b00aa7202 */ /* 0x004fcc0000000f00 */
[C---:B------:R-:W-:Y:S01]  /*8c70*/  HMMA.16816.F32 R56, R12.reuse, R20, R44 ;  /* 0x000000140c38723c */ /* 0x040fe2000000182c */
[----:B------:R1:W-:Y:S07]  /*8c80*/  MUFU.EX2 R160, R3 ;  /* 0x0000000300a07308 */ /* 0x0003ee0000000800 */
        /* <DEDUP_REMOVED lines=8> */
[----:B-1----:R-:W-:Y:S01]  /*8d10*/  FFMA.FTZ R3, R178, c[0x0][0x23c], -R0 ;  /* 0x00008f00b2037a23 */ /* 0x002fe20000010800 */
[----:B------:R-:W-:-:S06]  /*8d20*/  MOV R178, R121 ;  /* 0x0000007900b27202 */ /* 0x000fcc0000000f00 */
[----:B------:R-:W-:Y:S01]  /*8d30*/  HMMA.16816.F32 R32, R12, R30, R40 ;  /* 0x0000001e0c20723c */ /* 0x000fe20000001828 */
[----:B------:R-:W-:Y:S01]  /*8d40*/  LDSM.16.MT88.4 R28, [R231+0x9800] ;  /* 0x00980000e71c783b */ /* 0x000fe20000004200 */
[----:B------:R1:W-:Y:S02]  /*8d50*/  MUFU.EX2 R250, R3 ;  /* 0x0000000300fa7308 */ /* 0x0003e40000000800 */
[----:B-1----:R-:W-:Y:S02]  /*8d60*/  FFMA.FTZ R3, R176, c[0x0][0x23c], -R4 ;  /* 0x00008f00b0037a23 */ /* 0x002fe40000010804 */
[----:B------:R-:W-:-:S04]  /*8d70*/  IMAD.MOV.U32 R176, RZ, RZ, R118 ;  /* 0x000000ffffb07224 */ /* 0x000fc800078e0076 */
[----:B------:R1:W-:Y:S02]  /*8d80*/  MUFU.EX2 R16, R3 ;  /* 0x0000000300107308 */ /* 0x0003e40000000800 */
[----:B-1----:R-:W-:-:S06]  /*8d90*/  FFMA.FTZ R3, R172, c[0x0][0x23c], -R4 ;  /* 0x00008f00ac037a23 */ /* 0x002fcc0000010804 */
[----:B------:R1:W-:Y:S02]  /*8da0*/  MUFU.EX2 R162, R3 ;  /* 0x0000000300a27308 */ /* 0x0003e40000000800 */
[----:B-1----:R-:W-:-:S06]  /*8db0*/  FFMA.FTZ R3, R169, c[0x0][0x23c], -R4 ;  /* 0x00008f00a9037a23 */ /* 0x002fcc0000010804 */
[----:B------:R1:W-:Y:S02]  /*8dc0*/  MUFU.EX2 R68, R3 ;  /* 0x0000000300447308 */ /* 0x0003e40000000800 */
[----:B-1----:R-:W-:-:S06]  /*8dd0*/  FFMA.FTZ R3, R114, c[0x0][0x23c], -R4 ;  /* 0x00008f0072037a23 */ /* 0x002fcc0000010804 */
[----:B------:R1:W-:Y:S02]  /*8de0*/  MUFU.EX2 R237, R3 ;  /* 0x0000000300ed7308 */ /* 0x0003e40000000800 */
[----:B-1----:R-:W-:Y:S01]  /*8df0*/  FFMA.FTZ R3, R179, c[0x0][0x23c], -R2 ;  /* 0x00008f00b3037a23 */ /* 0x002fe20000010802 */
[----:B------:R-:W-:-:S05]  /*8e00*/  MOV R179, R116 ;  /* 0x0000007400b37202 */ /* 0x000fca0000000f00 */
[----:B------:R1:W-:Y:S02]  /*8e10*/  MUFU.EX2 R169, R3 ;  /* 0x0000000300a97308 */ /* 0x0003e40000000800 */
[----:B-1----:R-:W-:Y:S02]  /*8e20*/  FFMA.FTZ R3, R174, c[0x0][0x23c], -R2 ;  /* 0x00008f00ae037a23 */ /* 0x002fe40000010802 */
[----:B------:R-:W-:-:S04]  /*8e30*/  IMAD.MOV.U32 R174, RZ, RZ, R120 ;  /* 0x000000ffffae7224 */ /* 0x000fc800078e0078 */
[----:B------:R1:W4:Y:S02]  /*8e40*/  MUFU.EX2 R161, R3 ;  /* 0x0000000300a17308 */ /* 0x0003240000000800 */
[----:B-1----:R-:W-:Y:S01]  /*8e50*/  FFMA.FTZ R3, R173, c[0x0][0x23c], -R2 ;  /* 0x00008f00ad037a23 */ /* 0x002fe20000010802 */
[----:B----4-:R-:W-:-:S05]  /*8e60*/  F2FP.PACK_AB R13, R161, R169 ;  /* 0x000000a9a10d723e */ /* 0x010fca00000000ff */
[----:B------:R1:W-:Y:S02]  /*8e70*/  MUFU.EX2 R11, R3 ;  /* 0x00000003000b7308 */ /* 0x0003e40000000800 */
[----:B-1----:R-:W-:Y:S02]  /*8e80*/  FFMA.FTZ R3, R168, c[0x0][0x23c], -R2 ;  /* 0x00008f00a8037a23 */ /* 0x002fe40000010802 */
[----:B------:R-:W-:Y:S02]  /*8e90*/  IMAD.MOV.U32 R168, RZ, RZ, R16 ;  /* 0x000000ffffa87224 */ /* 0x000fe400078e0010 */
[----:B------:R-:W1:Y:S02]  /*8ea0*/  LDSM.16.MT88.4 R16, [R230+0x9800] ;  /* 0x00980000e610783b */ /* 0x000e640000004200 */
[----:B------:R4:W2:Y:S01]  /*8eb0*/  MUFU.EX2 R173, R3 ;  /* 0x0000000300ad7308 */ /* 0x0008a20000000800 */
[----:B------:R-:W-:Y:S01]  /*8ec0*/  F2FP.PACK_AB R12, R162, R168 ;  /* 0x000000a8a20c723e */ /* 0x000fe200000000ff */
[----:B----4-:R-:W-:Y:S01]  /*8ed0*/  FFMA.FTZ R3, R191, c[0x0][0x23c], -R0 ;  /* 0x00008f00bf037a23 */ /* 0x010fe20000010800 */
[----:B--2---:R-:W-:Y:S01]  /*8ee0*/  F2FP.PACK_AB R15, R173, R11 ;  /* 0x0000000bad0f723e */ /* 0x004fe200000000ff */
[----:B------:R-:W-:-:S04]  /*8ef0*/  IMAD.MOV.U32 R191, RZ, RZ, R68 ;  /* 0x000000ffffbf7224 */ /* 0x000fc800078e0044 */
[----:B------:R2:W4:Y:S01]  /*8f00*/  MUFU.EX2 R163, R3 ;  /* 0x0000000300a37308 */ /* 0x0005220000000800 */
[----:B------:R-:W-:-:S07]  /*8f10*/  F2FP.PACK_AB R14, R237, R191 ;  /* 0x000000bfed0e723e */ /* 0x000fce00000000ff */
[----:B------:R-:W-:Y:S01]  /*8f20*/  HMMA.16816.F32 R76, R12, R24, R60 ;  /* 0x000000180c4c723c */ /* 0x000fe2000000183c */
[----:B--2---:R-:W-:-:S07]  /*8f30*/  FFMA.FTZ R3, R182, c[0x0][0x23c], -R0 ;  /* 0x00008f00b6037a23 */ /* 0x004fce0000010800 */
[C---:B------:R-:W-:Y:S01]  /*8f40*/  HMMA.16816.F32 R60, R12.reuse, R26, R80 ;  /* 0x0000001a0c3c723c */ /* 0x040fe20000001850 */
[----:B------:R2:W-:Y:S07]  /*8f50*/  MUFU.EX2 R172, R3 ;  /* 0x0000000300ac7308 */ /* 0x0005ee0000000800 */
[C---:B---3--:R-:W-:Y:S08]  /*8f60*/  HMMA.16816.F32 R88, R12.reuse, R20, R88 ;  /* 0x000000140c58723c */ /* 0x048ff00000001858 */
[----:B------:R-:W-:Y:S01]  /*8f70*/  HMMA.16816.F32 R96, R12, R22, R96 ;  /* 0x000000160c60723c */ /* 0x000fe20000001860 */
[----:B--2---:R-:W-:Y:S01]  /*8f80*/  FFMA.FTZ R3, R177, c[0x0][0x23c], -R0 ;  /* 0x00008f00b1037a23 */ /* 0x004fe20000010800 */
[----:B------:R-:W-:-:S03]  /*8f90*/  MOV R177, R249 ;  /* 0x000000f900b17202 */ /* 0x000fc60000000f00 */
[----:B------:R2:W3:Y:S03]  /*8fa0*/  MUFU.EX2 R165, R3 ;  /* 0x0000000300a57308 */ /* 0x0004e60000000800 */
[C---:B-1----:R-:W-:Y:S08]  /*8fb0*/  HMMA.16816.F32 R100, R12.reuse, R16, R100 ;  /* 0x000000100c64723c */ /* 0x042ff00000001864 */
[----:B------:R-:W-:Y:S01]  /*8fc0*/  HMMA.16816.F32 R104, R12, R18, R104 ;  /* 0x000000120c68723c */ /* 0x000fe20000001868 */
[----:B--2---:R-:W-:-:S07]  /*8fd0*/  FFMA.FTZ R3, R213, c[0x0][0x23c], -R5 ;  /* 0x00008f00d5037a23 */ /* 0x004fce0000010805 */
[C---:B------:R-:W-:Y:S01]  /*8fe0*/  HMMA.16816.F32 R124, R12.reuse, R28, R124 ;  /* 0x0000001c0c7c723c */ /* 0x040fe2000000187c */
[----:B------:R-:W-:Y:S01]  /*8ff0*/  IMAD.MOV.U32 R213, RZ, RZ, R177 ;  /* 0x000000ffffd57224 */ /* 0x000fe200078e00b1 */
[----:B------:R1:W2:Y:S06]  /*9000*/  MUFU.EX2 R68, R3 ;  /* 0x0000000300447308 */ /* 0x0002ac0000000800 */
[----:B------:R-:W-:Y:S07]  /*9010*/  HMMA.16816.F32 R108, R12, R30, R108 ;  /* 0x0000001e0c6c723c */ /* 0x000fee000000186c */
[----:B------:R-:W-:-:S02]  /*9020*/  F2FP.PACK_AB R12, R170, R150 ;  /* 0x00000096aa0c723e */ /* 0x000fc400000000ff */
[----:B----4-:R-:W-:Y:S01]  /*9030*/  F2FP.PACK_AB R13, R163, R250 ;  /* 0x000000faa30d723e */ /* 0x010fe200000000ff */
[----:B-1----:R-:W-:Y:S01]  /*9040*/  FFMA.FTZ R3, R203, c[0x0][0x23c], -R5 ;  /* 0x00008f00cb037a23 */ /* 0x002fe20000010805 */
[----:B------:R-:W-:Y:S02]  /*9050*/  F2FP.PACK_AB R14, R167, R160 ;  /* 0x000000a0a70e723e */ /* 0x000fe400000000ff */
[----:B---3--:R-:W-:Y:S01]  /*9060*/  F2FP.PACK_AB R15, R165, R172 ;  /* 0x000000aca50f723e */ /* 0x008fe200000000ff */
[----:B------:R1:W-:Y:S01]  /*9070*/  MUFU.EX2 R156, R3 ;  /* 0x00000003009c7308 */ /* 0x0003e20000000800 */
[----:B--2---:R-:W-:-:S05]  /*9080*/  MOV R203, R68 ;  /* 0x0000004400cb7202 */ /* 0x004fca0000000f00 */
[C---:B------:R-:W-:Y:S08]  /*9090*/  HMMA.16816.F32 R40, R12.reuse, R28, R36 ;  /* 0x0000001c0c28723c */ /* 0x040ff00000001824 */
[----:B------:R-:W-:Y:S01]  /*90a0*/  HMMA.16816.F32 R120, R12, R24, R84 ;  /* 0x000000180c78723c */ /* 0x000fe20000001854 */
[----:B-1----:R-:W-:-:S04]  /*90b0*/  FFMA.FTZ R3, R188, c[0x0][0x23c], -R5 ;  /* 0x00008f00bc037a23 */ /* 0x002fc80000010805 */
[----:B------:R1:W-:Y:S03]  /*90c0*/  MUFU.EX2 R36, R3 ;  /* 0x0000000300247308 */ /* 0x0003e60000000800 */
[C---:B------:R-:W-:Y:S08]  /*90d0*/  HMMA.16816.F32 R84, R12.reuse, R16, R48 ;  /* 0x000000100c54723c */ /* 0x040ff00000001830 */
[----:B------:R-:W-:Y:S01]  /*90e0*/  HMMA.16816.F32 R116, R12, R26, R64 ;  /* 0x0000001a0c74723c */ /* 0x000fe20000001840 */
[----:B------:R-:W2:Y:S01]  /*90f0*/  LDSM.16.MT88.4 R24, [R229+0xa000] ;  /* 0x00a00000e518783b */ /* 0x000ea20000004200 */
[----:B-1----:R-:W-:-:S05]  /*9100*/  FFMA.FTZ R3, R184, c[0x0][0x23c], -R5 ;  /* 0x00008f00b8037a23 */ /* 0x002fca0000010805 */
[----:B------:R-:W-:Y:S01]  /*9110*/  MOV R65, R174 ;  /* 0x000000ae00417202 */ /* 0x000fe20000000f00 */
[C---:B------:R-:W-:Y:S01]  /*9120*/  HMMA.16816.F32 R112, R12.reuse, R20, R56 ;  /* 0x000000140c70723c */ /* 0x040fe20000001838 */
[----:B------:R-:W-:Y:S01]  /*9130*/  IMAD.MOV.U32 R67, RZ, RZ, R250 ;  /* 0x000000ffff437224 */ /* 0x000fe200078e00fa */
[----:B------:R1:W-:Y:S01]  /*9140*/  MUFU.EX2 R149, R3 ;  /* 0x0000000300957308 */ /* 0x0003e20000000800 */
[----:B------:R-:W-:Y:S01]  /*9150*/  IMAD.MOV.U32 R174, RZ, RZ, R247 ;  /* 0x000000ffffae7224 */ /* 0x000fe200078e00f7 */
[----:B------:R-:W-:Y:S02]  /*9160*/  MOV R66, R179 ;  /* 0x000000b300427202 */ /* 0x000fe40000000f00 */
[----:B------:R-:W-:Y:S02]  /*9170*/  MOV R179, R246 ;  /* 0x000000f600b37202 */ /* 0x000fe40000000f00 */
[----:B------:R-:W-:Y:S01]  /*9180*/  HMMA.16816.F32 R92, R12, R22, R52 ;  /* 0x000000160c5c723c */ /* 0x000fe20000001834 */
[----:B------:R-:W3:Y:S01]  /*9190*/  LDSM.16.MT88.4 R20, [R232+0xa000] ;  /* 0x00a00000e814783b */ /* 0x000ee20000004200 */
[----:B------:R-:W-:-:S02]  /*91a0*/  MOV R184, R66 ;  /* 0x0000004200b87202 */ /* 0x000fc40000000f00 */
[----:B------:R-:W-:-:S04]  /*91b0*/  MOV R188, R67 ;  /* 0x0000004300bc7202 */ /* 0x000fc80000000f00 */
[C---:B------:R-:W-:Y:S01]  /*91c0*/  HMMA.16816.F32 R80, R12.reuse, R18, R44 ;  /* 0x000000120c50723c */ /* 0x040fe2000000182c */
[----:B-1----:R-:W-:Y:S02]  /*91d0*/  FFMA.FTZ R3, R210, c[0x0][0x23c], -R0 ;  /* 0x00008f00d2037a23 */ /* 0x002fe40000010800 */
[----:B------:R-:W-:Y:S02]  /*91e0*/  IMAD.MOV.U32 R210, RZ, RZ, R65 ;  /* 0x000000ffffd27224 */ /* 0x000fe400078e0041 */
[----:B------:R1:W-:Y:S03]  /*91f0*/  MUFU.EX2 R68, R3 ;  /* 0x0000000300447308 */ /* 0x0003e60000000800 */
[----:B------:R-:W-:Y:S01]  /*9200*/  HMMA.16816.F32 R32, R12, R30, R32 ;  /* 0x0000001e0c20723c */ /* 0x000fe20000001820 */
[----:B------:R-:W-:Y:S01]  /*9210*/  LDSM.16.MT88.4 R28, [R231+0xa000] ;  /* 0x00a00000e71c783b */ /* 0x000fe20000004200 */
[----:B-1----:R-:W-:-:S02]  /*9220*/  FFMA.FTZ R3, R209, c[0x0][0x23c], -R4 ;  /* 0x00008f00d1037a23 */ /* 0x002fc40000010804 */
[----:B------:R-:W-:Y:S01]  /*9230*/  IMAD.MOV.U32 R209, RZ, RZ, R191 ;  /* 0x000000ffffd17224 */ /* 0x000fe200078e00bf */
[----:B------:R-:W-:Y:S01]  /*9240*/  MOV R191, R248 ;  /* 0x000000f800bf7202 */ /* 0x000fe20000000f00 */
[----:B------:R1:W-:Y:S03]  /*9250*/  MUFU.EX2 R252, R3 ;  /* 0x0000000300fc7308 */ /* 0x0003e60000000800 */
[----:B------:R-:W-:Y:S02]  /*9260*/  MOV R177, R191 ;  /* 0x000000bf00b17202 */ /* 0x000fe40000000f00 */
[----:B------:R-:W-:Y:S01]  /*9270*/  MOV R191, R174 ;  /* 0x000000ae00bf7202 */ /* 0x000fe20000000f00 */
[----:B------:R-:W-:Y:S01]  /*9280*/  IMAD.MOV.U32 R174, RZ, RZ, R176 ;  /* 0x000000ffffae7224 */ /* 0x000fe200078e00b0 */
[----:B------:R-:W-:Y:S01]  /*9290*/  MOV R176, R245 ;  /* 0x000000f500b07202 */ /* 0x000fe20000000f00 */
[----:B-1----:R-:W-:-:S02]  /*92a0*/  FFMA.FTZ R3, R190, c[0x0][0x23c], -R4 ;  /* 0x00008f00be037a23 */ /* 0x002fc40000010804 */
[----:B------:R-:W-:Y:S01]  /*92b0*/  IMAD.MOV.U32 R190, RZ, RZ, R174 ;  /* 0x000000ffffbe7224 */ /* 0x000fe200078e00ae */
[----:B------:R-:W-:Y:S01]  /*92c0*/  MOV R174, R244 ;  /* 0x000000f400ae7202 */ /* 0x000fe20000000f00 */
[----:B------:R1:W4:Y:S02]  /*92d0*/  MUFU.EX2 R144, R3 ;  /* 0x0000000300907308 */ /* 0x0003240000000800 */
[----:B-1----:R-:W-:Y:S01]  /*92e0*/  FFMA.FTZ R3, R187, c[0x0][0x23c], -R4 ;  /* 0x00008f00bb037a23 */ /* 0x002fe20000010804 */
[----:B----4-:R-:W-:Y:S01]  /*92f0*/  F2FP.PACK_AB R12, R144, R252 ;  /* 0x000000fc900c723e */ /* 0x010fe200000000ff */
[----:B------:R-:W-:-:S04]  /*9300*/  IMAD.MOV.U32 R187, RZ, RZ, R147 ;  /* 0x000000ffffbb7224 */ /* 0x000fc800078e0093 */
[----:B------:R1:W-:Y:S02]  /*9310*/  MUFU.EX2 R182, R3 ;  /* 0x0000000300b67308 */ /* 0x0003e40000000800 */
[----:B-1----:R-:W-:-:S06]  /*9320*/  FFMA.FTZ R3, R158, c[0x0][0x23c], -R4 ;  /* 0x00008f009e037a23 */ /* 0x002fcc0000010804 */
[----:B------:R1:W4:Y:S02]  /*9330*/  MUFU.EX2 R16, R3 ;  /* 0x0000000300107308 */ /* 0x0003240000000800 */
[----:B-1----:R-:W-:-:S06]  /*9340*/  FFMA.FTZ R3, R211, c[0x0][0x23c], -R2 ;  /* 0x00008f00d3037a23 */ /* 0x002fcc0000010802 */
[----:B------:R1:W-:Y:S02]  /*9350*/  MUFU.EX2 R251, R3 ;  /* 0x0000000300fb7308 */ /* 0x0003e40000000800 */
[--C-:B-1----:R-:W-:Y:S01]  /*9360*/  FFMA.FTZ R3, R196, c[0x0][0x23c], -R2.reuse ;  /* 0x00008f00c4037a23 */ /* 0x102fe20000010802 */
[----:B----4-:R-:W-:Y:S02]  /*9370*/  MOV R196, R16 ;  /* 0x0000001000c47202 */ /* 0x010fe40000000f00 */
[----:B------:R-:W1:Y:S03]  /*9380*/  LDSM.16.MT88.4 R16, [R230+0xa000] ;  /* 0x00a00000e610783b */ /* 0x000e660000004200 */
[----:B------:R4:W2:Y:S01]  /*9390*/  MUFU.EX2 R248, R3 ;  /* 0x0000000300f87308 */ /* 0x0008a20000000800 */
[----:B------:R-:W-:Y:S01]  /*93a0*/  F2FP.PACK_AB R14, R196, R182 ;  /* 0x000000b6c40e723e */ /* 0x000fe200000000ff */
[----:B----4-:R-:W-:Y:S01]  /*93b0*/  FFMA.FTZ R3, R189, c[0x0][0x23c], -R2 ;  /* 0x00008f00bd037a23 */ /* 0x010fe20000010802 */
[----:B--2---:R-:W-:-:S05]  /*93c0*/  F2FP.PACK_AB R13, R248, R251 ;  /* 0x000000fbf80d723e */ /* 0x004fca00000000ff */
[----:B------:R2:W-:Y:S02]  /*93d0*/  MUFU.EX2 R249, R3 ;  /* 0x0000000300f97308 */ /* 0x0005e40000000800 */
[----:B--2---:R-:W-:-:S06]  /*93e0*/  FFMA.FTZ R3, R136, c[0x0][0x23c], -R2 ;  /* 0x00008f0088037a23 */ /* 0x004fcc0000010802 */
[----:B------:R2:W4:Y:S02]  /*93f0*/  MUFU.EX2 R250, R3 ;  /* 0x0000000300fa7308 */ /* 0x0005240000000800 */
[----:B--2---:R-:W-:Y:S01]  /*9400*/  FFMA.FTZ R3, R214, c[0x0][0x23c], -R0 ;  /* 0x00008f00d6037a23 */ /* 0x004fe20000010800 */
[----:B----4-:R-:W-:-:S05]  /*9410*/  F2FP.PACK_AB R15, R250, R249 ;  /* 0x000000f9fa0f723e */ /* 0x010fca00000000ff */
[----:B------:R2:W4:Y:S02]  /*9420*/  MUFU.EX2 R247, R3 ;  /* 0x0000000300f77308 */ /* 0x0005240000000800 */
[C---:B------:R-:W-:Y:S08]  /*9430*/  HMMA.16816.F32 R64, R12.reuse, R26, R60 ;  /* 0x0000001a0c40723c */ /* 0x040ff0000000183c */
[----:B------:R-:W-:Y:S01]  /*9440*/  HMMA.16816.F32 R76, R12, R24, R76 ;  /* 0x000000180c4c723c */ /* 0x000fe2000000184c */
[----:B--2---:R-:W-:-:S04]  /*9450*/  FFMA.FTZ R3, R204, c[0x0][0x23c], -R0 ;  /* 0x00008f00cc037a23 */ /* 0x004fc80000010800 */
[----:B------:R2:W-:Y:S03]  /*9460*/  MUFU.EX2 R246, R3 ;  /* 0x0000000300f67308 */ /* 0x0005e60000000800 */
[C---:B---3--:R-:W-:Y:S08]  /*9470*/  HMMA.16816.F32 R60, R12.reuse, R20, R88 ;  /* 0x000000140c3c723c */ /* 0x048ff00000001858 */
[----:B------:R-:W-:Y:S01]  /*9480*/  HMMA.16816.F32 R56, R12, R22, R96 ;  /* 0x000000160c38723c */ /* 0x000fe20000001860 */
[----:B--2---:R-:W-:Y:S01]  /*9490*/  FFMA.FTZ R3, R198, c[0x0][0x23c], -R0 ;  /* 0x00008f00c6037a23 */ /* 0x004fe20000010800 */
[----:B------:R-:W-:-:S06]  /*94a0*/  MOV R198, R36 ;  /* 0x0000002400c67202 */ /* 0x000fcc0000000f00 */
[C---:B-1----:R-:W-:Y:S01]  /*94b0*/  HMMA.16816.F32 R52, R12.reuse, R16, R100 ;  /* 0x000000100c34723c */ /* 0x042fe20000001864 */
[----:B------:R1:W2:Y:S07]  /*94c0*/  MUFU.EX2 R245, R3 ;  /* 0x0000000300f57308 */ /* 0x0002ae0000000800 */
[C---:B------:R-:W-:Y:S08]  /*94d0*/  HMMA.16816.F32 R48, R12.reuse, R18, R104 ;  /* 0x000000120c30723c */ /* 0x040ff00000001868 */
[----:B------:R-:W-:Y:S01]  /*94e0*/  HMMA.16816.F32 R44, R12, R28, R124 ;  /* 0x0000001c0c2c723c */ /* 0x000fe2000000187c */
[----:B-1----:R-:W-:-:S04]  /*94f0*/  FFMA.FTZ R3, R216, c[0x0][0x23c], -R4 ;  /* 0x00008f00d8037a23 */ /* 0x002fc80000010804 */
[----:B------:R1:W-:Y:S02]  /*9500*/  MUFU.EX2 R214, R3 ;  /* 0x0000000300d67308 */ /* 0x0003e40000000800 */
[--C-:B------:R-:W-:Y:S01]  /*9510*/  FFMA.FTZ R124, R133, c[0x0][0x23c], -R0.reuse ;  /* 0x00008f00857c7a23 */ /* 0x100fe20000010800 */
[----:B------:R-:W-:Y:S01]  /*9520*/  HMMA.16816.F32 R36, R12, R30, R108 ;  /* 0x0000001e0c24723c */ /* 0x000fe2000000186c */
[--C-:B------:R-:W-:Y:S02]  /*9530*/  FFMA.FTZ R125, R130, c[0x0][0x23c], -R0.reuse ;  /* 0x00008f00827d7a23 */ /* 0x100fe40000010800 */
[----:B------:R-:W-:Y:S02]  /*9540*/  FFMA.FTZ R126, R74, c[0x0][0x23c], -R0 ;  /* 0x00008f004a7e7a23 */ /* 0x000fe40000010800 */
[----:B------:R-:W-:Y:S02]  /*9550*/  FFMA.FTZ R74, R192, c[0x0][0x23c], -R2 ;  /* 0x00008f00c04a7a23 */ /* 0x000fe40000010802 */
[----:B------:R-:W-:-:S02]  /*9560*/  F2FP.PACK_AB R12, R156, R203 ;  /* 0x000000cb9c0c723e */ /* 0x000fc400000000ff */
[----:B----4-:R-:W-:Y:S02]  /*9570*/  F2FP.PACK_AB R13, R247, R68 ;  /* 0x00000044f70d723e */ /* 0x010fe400000000ff */
[----:B------:R-:W-:Y:S02]  /*9580*/  F2FP.PACK_AB R14, R149, R198 ;  /* 0x000000c6950e723e */ /* 0x000fe400000000ff */
[----:B--2---:R-:W-:Y:S01]  /*9590*/  F2FP.PACK_AB R15, R245, R246 ;  /* 0x000000f6f50f723e */ /* 0x004fe200000000ff */
[----:B-1----:R-:W-:-:S04]  /*95a0*/  FFMA.FTZ R3, R206, c[0x0][0x23c], -R4 ;  /* 0x00008f00ce037a23 */ /* 0x002fc80000010804 */
[----:B------:R1:W2:Y:S02]  /*95b0*/  MUFU.EX2 R216, R3 ;  /* 0x0000000300d87308 */ /* 0x0002a40000000800 */
[C---:B------:R-:W-:Y:S08]  /*95c0*/  HMMA.16816.F32 R88, R12.reuse, R18, R80 ;  /* 0x000000120c58723c */ /* 0x040ff00000001850 */
[----:B------:R-:W-:Y:S01]  /*95d0*/  HMMA.16816.F32 R80, R12, R28, R40 ;  /* 0x0000001c0c50723c */ /* 0x000fe20000001828 */
[----:B-1----:R-:W-:-:S06]  /*95e0*/  FFMA.FTZ R3, R139, c[0x0][0x23c], -R4 ;  /* 0x00008f008b037a23 */ /* 0x002fcc0000010804 */
[----:B------:R-:W-:Y:S01]  /*95f0*/  MOV R40, R177 ;  /* 0x000000b100287202 */ /* 0x000fe20000000f00 */
[C---:B------:R-:W-:Y:S01]  /*9600*/  HMMA.16816.F32 R96, R12.reuse, R24, R120 ;  /* 0x000000180c60723c */ /* 0x040fe20000001878 */
[----:B------:R-:W-:Y:S01]  /*9610*/  MOV R177, R180 ;  /* 0x000000b400b17202 */ /* 0x000fe20000000f00 */
[----:B------:R-:W-:Y:S01]  /*9620*/  IMAD.MOV.U32 R41, RZ, RZ, R213 ;  /* 0x000000ffff297224 */ /* 0x000fe200078e00d5 */
[----:B------:R-:W-:Y:S01]  /*9630*/  MOV R180, R243 ;  /* 0x000000f300b47202 */ /* 0x000fe20000000f00 */
[----:B------:R-:W-:Y:S01]  /*9640*/  IMAD.MOV.U32 R43, RZ, RZ, R210 ;  /* 0x000000ffff2b7224 */ /* 0x000fe200078e00d2 */
[----:B------:R1:W-:Y:S01]  /*9650*/  MUFU.EX2 R243, R3 ;  /* 0x0000000300f37308 */ /* 0x0003e20000000800 */
[----:B------:R-:W-:Y:S01]  /*9660*/  MOV R42, R184 ;  /* 0x000000b8002a7202 */ /* 0x000fe20000000f00 */
[----:B------:R-:W-:Y:S01]  /*9670*/  FFMA.FTZ R123, R183, c[0x0][0x23c], -R0 ;  /* 0x00008f00b77b7a23 */ /* 0x000fe20000010800 */
[C---:B------:R-:W-:Y:S01]  /*9680*/  HMMA.16816.F32 R104, R12.reuse, R26, R116 ;  /* 0x0000001a0c68723c */ /* 0x040fe20000001874 */
[----:B------:R-:W3:Y:S01]  /*9690*/  LDSM.16.MT88.4 R24, [R229+0xa800] ;  /* 0x00a80000e518783b */ /* 0x000ee20000004200 */
[----:B------:R-:W-:Y:S01]  /*96a0*/  MOV R184, R188 ;  /* 0x000000bc00b87202 */ /* 0x000fe20000000f00 */
[----:B------:R-:W-:Y:S01]  /*96b0*/  IMAD.MOV.U32 R183, RZ, RZ, R239 ;  /* 0x000000ffffb77224 */ /* 0x000fe200078e00ef */
[----:B------:R-:W-:Y:S01]  /*96c0*/  MOV R188, R173 ;  /* 0x000000ad00bc7202 */ /* 0x000fe20000000f00 */
[----:B------:R-:W4:Y:S01]  /*96d0*/  LDL.LU R239, [R1+0x140] ;  /* 0x0001400001ef7983 */ /* 0x000f220000300800 */
[----:B------:R-:W-:Y:S01]  /*96e0*/  MOV R173, R164 ;  /* 0x000000a400ad7202 */ /* 0x000fe20000000f00 */
[----:B------:R-:W-:Y:S01]  /*96f0*/  IMAD.MOV.U32 R164, RZ, RZ, R6 ;  /* 0x000000ffffa47224 */ /* 0x000fe200078e0006 */
[----:B------:R-:W-:Y:S01]  /*9700*/  HMMA.16816.F32 R108, R12, R20, R112 ;  /* 0x000000140c6c723c */ /* 0x000fe20000001870 */
[----:B------:R-:W-:Y:S01]  /*9710*/  FFMA.FTZ R6, R138, c[0x0][0x23c], -R2 ;  /* 0x00008f008a067a23 */ /* 0x000fe20000010802 */
[----:B------:R-:W-:Y:S01]  /*9720*/  MOV R118, R209 ;  /* 0x000000d100767202 */ /* 0x000fe20000000f00 */
[----:B------:R-:W-:-:S02]  /*9730*/  FFMA.FTZ R119, R171, c[0x0][0x23c], -R5 ;  /* 0x00008f00ab777a23 */ /* 0x000fc40000010805 */
[--C-:B-1----:R-:W-:Y:S01]  /*9740*/  FFMA.FTZ R3, R137, c[0x0][0x23c], -R4.reuse ;  /* 0x00008f0089037a23 */ /* 0x102fe20000010804 */
[----:B------:R1:W-:Y:S01]  /*9750*/  MUFU.EX2 R210, R6 ;  /* 0x0000000600d27308 */ /* 0x0003e20000000800 */
[--C-:B------:R-:W-:Y:S01]  /*9760*/  FFMA.FTZ R120, R132, c[0x0][0x23c], -R5.reuse ;  /* 0x00008f0084787a23 */ /* 0x100fe20000010805 */
[C---:B------:R-:W-:Y:S01]  /*9770*/  HMMA.16816.F32 R100, R12.reuse, R22, R92 ;  /* 0x000000160c64723c */ /* 0x040fe2000000185c */
[----:B------:R-:W-:Y:S01]  /*9780*/  LDSM.16.MT88.4 R20, [R232+0xa800] ;  /* 0x00a80000e814783b */ /* 0x000fe20000004200 */
[--C-:B------:R-:W-:Y:S02]  /*9790*/  FFMA.FTZ R121, R128, c[0x0][0x23c], -R5.reuse ;  /* 0x00008f0080797a23 */ /* 0x100fe40000010805 */
[----:B------:R-:W-:Y:S02]  /*97a0*/  FFMA.FTZ R122, R70, c[0x0][0x23c], -R5 ;  /* 0x00008f00467a7a23 */ /* 0x000fe40000010805 */
[----:B------:R2:W2:Y:S01]  /*97b0*/  MUFU.EX2 R244, R3 ;  /* 0x0000000300f47308 */ /* 0x0004a20000000800 */
[----:B------:R-:W-:Y:S01]  /*97c0*/  FFMA.FTZ R70, R75, c[0x0][0x23c], -R4 ;  /* 0x00008f004b467a23 */ /* 0x000fe20000010804 */
[----:B------:R-:W-:Y:S01]  /*97d0*/  HMMA.16816.F32 R92, R12, R16, R84 ;  /* 0x000000100c5c723c */ /* 0x000fe20000001854 */
[----:B------:R-:W-:Y:S01]  /*97e0*/  LDSM.16.MT88.4 R16, [R230+0xa800] ;  /* 0x00a80000e610783b */ /* 0x000fe20000004200 */
[----:B------:R-:W-:-:S02]  /*97f0*/  FFMA.FTZ R75, R181, c[0x0][0x23c], -R2 ;  /* 0x00008f00b54b7a23 */ /* 0x000fc40000010802 */
[----:B------:R-:W-:Y:S02]  /*9800*/  FFMA.FTZ R116, R134, c[0x0][0x23c], -R2 ;  /* 0x00008f0086747a23 */ /* 0x000fe40000010802 */
[----:B-1----:R-:W-:Y:S02]  /*9810*/  FFMA.FTZ R6, R226, c[0x0][0x23c], -R0 ;  /* 0x00008f00e2067a23 */ /* 0x002fe40000010800 */
[----:B------:R-:W-:Y:S01]  /*9820*/  HMMA.16816.F32 R84, R12, R30, R32 ;  /* 0x0000001e0c54723c */ /* 0x000fe20000001820 */
[----:B------:R-:W1:Y:S01]  /*9830*/  LDSM.16.MT88.4 R28, [R231+0xa800] ;  /* 0x00a80000e71c783b */ /* 0x000e620000004200 */
[----:B------:R-:W-:Y:S01]  /*9840*/  MUFU.EX2 R132, R6 ;  /* 0x0000000600847308 */ /* 0x000fe20000000800 */
[--C-:B------:R-:W-:Y:S02]  /*9850*/  FFMA.FTZ R117, R129, c[0x0][0x23c], -R2.reuse ;  /* 0x00008f0081757a23 */ /* 0x100fe40000010802 */
[----:B--2---:R-:W-:Y:S02]  /*9860*/  FFMA.FTZ R3, R217, c[0x0][0x23c], -R2 ;  /* 0x00008f00d9037a23 */ /* 0x004fe40000010802 */
[----:B------:R-:W-:Y:S01]  /*9870*/  F2FP.PACK_AB R12, R216, R214 ;  /* 0x000000d6d80c723e */ /* 0x000fe200000000ff */
[----:B------:R-:W-:Y:S01]  /*9880*/  FFMA.FTZ R34, R219, c[0x0][0x23c], -R5 ;  /* 0x00008f00db227a23 */ /* 0x000fe20000010805 */
[----:B------:R-:W-:Y:S01]  /*9890*/  F2FP.PACK_AB R14, R244, R243 ;  /* 0x000000f3f40e723e */ /* 0x000fe200000000ff */
[----:B------:R2:W-:Y:S01]  /*98a0*/  MUFU.EX2 R211, R3 ;  /* 0x0000000300d37308 */ /* 0x0005e20000000800 */
[----:B------:R-:W-:Y:S01]  /*98b0*/  MOV R217, R145 ;  /* 0x0000009100d97202 */ /* 0x000fe20000000f00 */
[----:B------:R-:W-:-:S02]  /*98c0*/  FFMA.FTZ R35, R185, c[0x0][0x23c], -R4 ;  /* 0x00008f00b9237a23 */ /* 0x000fc40000010804 */
[--C-:B------:R-:W-:Y:S02]  /*98d0*/  FFMA.FTZ R32, R202, c[0x0][0x23c], -R2.reuse ;  /* 0x00008f00ca207a23 */ /* 0x100fe40000010802 */
[----:B------:R-:W-:Y:S02]  /*98e0*/  FFMA.FTZ R33, R195, c[0x0][0x23c], -R2 ;  /* 0x00008f00c3217a23 */ /* 0x000fe40000010802 */
[----:B------:R-:W-:Y:S02]  /*98f0*/  IMAD.MOV.U32 R185, RZ, RZ, R42 ;  /* 0x000000ffffb97224 */ /* 0x000fe400078e002a */
[----:B--2---:R-:W-:-:S04]  /*9900*/  FFMA.FTZ R3, R207, c[0x0][0x23c], -R2 ;  /* 0x00008f00cf037a23 */ /* 0x004fc80000010802 */
[----:B------:R2:W1:Y:S02]  /*9910*/  MUFU.EX2 R213, R3 ;  /* 0x0000000300d57308 */ /* 0x0004640000000800 */
[----:B--2---:R-:W-:Y:S01]  /*9920*/  FFMA.FTZ R3, R199, c[0x0][0x23c], -R2 ;  /* 0x00008f00c7037a23 */ /* 0x004fe20000010802 */
[----:B-1----:R-:W-:Y:S01]  /*9930*/  F2FP.PACK_AB R13, R213, R211 ;  /* 0x000000d3d50d723e */ /* 0x002fe200000000ff */
[----:B------:R-:W-:-:S04]  /*9940*/  IMAD.MOV.U32 R199, RZ, RZ, R144 ;  /* 0x000000ffffc77224 */ /* 0x000fc800078e0090 */
[----:B------:R-:W1:Y:S02]  /*9950*/  MUFU.EX2 R209, R3 ;  /* 0x0000000300d17308 */ /* 0x000e640000000800 */
[----:B-1----:R-:W-:Y:S01]  /*9960*/  F2FP.PACK_AB R15, R210, R209 ;  /* 0x000000d1d20f723e */ /* 0x002fe200000000ff */
[----:B------:R-:W-:-:S06]  /*9970*/  FFMA.FTZ R3, R242, c[0x0][0x23c], -R5 ;  /* 0x00008f00f2037a23 */ /* 0x000fcc0000010805 */
[C---:B---3--:R-:W-:Y:S07]  /*9980*/  HMMA.16816.F32 R136, R12.reuse, R24, R76 ;  /* 0x000000180c88723c */ /* 0x048fee000000184c */
[----:B------:R-:W-:Y:S01]  /*9990*/  MOV R76, R146 ;  /* 0x00000092004c7202 */ /* 0x000fe20000000f00 */
[----:B------:R-:W-:Y:S01]  /*99a0*/  IMAD.MOV.U32 R79, RZ, RZ, R177 ;  /* 0x000000ffff4f7224 */ /* 0x000fe200078e00b1 */
[----:B------:R-:W-:Y:S01]  /*99b0*/  HMMA.16816.F32 R144, R12, R26, R64 ;  /* 0x0000001a0c90723c */ /* 0x000fe20000001840 */
[----:B------:R-:W-:-:S02]  /*99c0*/  MOV R78, R173 ;  /* 0x000000ad004e7202 */ /* 0x000fc40000000f00 */
[----:B------:R-:W-:Y:S01]  /*99d0*/  MOV R77, R174 ;  /* 0x000000ae004d7202 */ /* 0x000fe20000000f00 */
[----:B------:R-:W-:-:S03]  /*99e0*/  IMAD.MOV.U32 R130, RZ, RZ, R76 ;  /* 0x000000ffff827224 */ /* 0x000fc600078e004c */
[----:B------:R-:W-:Y:S01]  /*99f0*/  MOV R66, R156 ;  /* 0x0000009c00427202 */ /* 0x000fe20000000f00 */
[----:B------:R-:W-:Y:S01]  /*9a00*/  IMAD.MOV.U32 R65, RZ, RZ, R157 ;  /* 0x000000ffff417224 */ /* 0x000fe200078e009d */
[----:B------:R-:W-:Y:S01]  /*9a10*/  MOV R64, R159 ;  /* 0x0000009f00407202 */ /* 0x000fe20000000f00 */
[----:B------:R-:W-:Y:S01]  /*9a20*/  HMMA.16816.F32 R112, R12, R30, R36 ;  /* 0x0000001e0c70723c */ /* 0x000fe20000001824 */
[----:B------:R-:W-:-:S04]  /*9a30*/  MOV R67, R179 ;  /* 0x000000b300437202 */ /* 0x000fc80000000f00 */
[----:B------:R-:W-:Y:S02]  /*9a40*/  MOV R242, R67 ;  /* 0x0000004300f27202 */ /* 0x000fe40000000f00 */
[----:B------:R-:W-:Y:S01]  /*9a50*/  MOV R39, R69 ;  /* 0x0000004500277202 */ /* 0x000fe20000000f00 */
[----:B------:R-:W-:Y:S01]  /*9a60*/  HMMA.16816.F32 R156, R12, R20, R60 ;  /* 0x000000140c9c723c */ /* 0x000fe2000000183c */
[----:B------:R-:W-:Y:S01]  /*9a70*/  FFMA.FTZ R69, R131, c[0x0][0x23c], -R4 ;  /* 0x00008f0083457a23 */ /* 0x000fe20000010804 */
[----:B------:R-:W-:-:S05]  /*9a80*/  MOV R131, R40 ;  /* 0x0000002800837202 */ /* 0x000fca0000000f00 */
[----:B------:R-:W-:Y:S01]  /*9a90*/  MOV R63, R163 ;  /* 0x000000a3003f7202 */ /* 0x000fe20000000f00 */
[----:B------:R-:W-:Y:S01]  /*9aa0*/  IMAD.MOV.U32 R62, RZ, RZ, R162 ;  /* 0x000000ffff3e7224 */ /* 0x000fe200078e00a2 */
[----:B------:R-:W-:Y:S02]  /*9ab0*/  MOV R61, R161 ;  /* 0x000000a1003d7202 */ /* 0x000fe40000000f00 */
[----:B------:R-:W-:Y:S02]  /*9ac0*/  MOV R60, R160 ;  /* 0x000000a0003c7202 */ /* 0x000fe40000000f00 */
[----:B------:R-:W-:Y:S01]  /*9ad0*/  HMMA.16816.F32 R160, R12, R22, R56 ;  /* 0x000000160ca0723c */ /* 0x000fe20000001838 */
[----:B------:R-:W-:Y:S02]  /*9ae0*/  MOV R171, R61 ;  /* 0x0000003d00ab7202 */ /* 0x000fe40000000f00 */
[----:B------:R-:W-:-:S04]  /*9af0*/  MOV R219, R63 ;  /* 0x0000003f00db7202 */ /* 0x000fc80000000f00 */
[----:B------:R-:W-:Y:S01]  /*9b00*/  MOV R58, R176 ;  /* 0x000000b0003a7202 */ /* 0x000fe20000000f00 */
[----:B------:R-:W-:Y:S01]  /*9b10*/  IMAD.MOV.U32 R59, RZ, RZ, R172 ;  /* 0x000000ffff3b7224 */ /* 0x000fe200078e00ac */
[----:B------:R-:W-:Y:S01]  /*9b20*/  MOV R57, R178 ;  /* 0x000000b200397202 */ /* 0x000fe20000000f00 */
[----:B------:R-:W-:Y:S01]  /*9b30*/  IMAD.MOV.U32 R56, RZ, RZ, R175 ;  /* 0x000000ffff387224 */ /* 0x000fe200078e00af */
[----:B------:R-:W-:Y:S01]  /*9b40*/  HMMA.16816.F32 R176, R12, R18, R48 ;  /* 0x000000120cb0723c */ /* 0x000fe20000001830 */
[----:B------:R-:W-:-:S06]  /*9b50*/  MOV R133, R58 ;  /* 0x0000003a00857202 */ /* 0x000fcc0000000f00 */
[----:B------:R-:W-:Y:S01]  /*9b60*/  MOV R51, R190 ;  /* 0x000000be00337202 */ /* 0x000fe20000000f00 */
[C---:B------:R-:W-:Y:S01]  /*9b70*/  HMMA.16816.F32 R172, R12.reuse, R16, R52 ;  /* 0x000000100cac723c */ /* 0x040fe20000001834 */
[----:B------:R-:W-:Y:S01]  /*9b80*/  MOV R50, R188 ;  /* 0x000000bc00327202 */ /* 0x000fe20000000f00 */
[----:B------:R-:W-:Y:S01]  /*9b90*/  IMAD.MOV.U32 R49, RZ, RZ, R203 ;  /* 0x000000ffff317224 */ /* 0x000fe200078e00cb */
[----:B------:R-:W-:Y:S01]  /*9ba0*/  MOV R48, R191 ;  /* 0x000000bf00307202 */ /* 0x000fe20000000f00 */
[----:B------:R1:W-:Y:S01]  /*9bb0*/  MUFU.EX2 R203, R3 ;  /* 0x0000000300cb7308 */ /* 0x0003e20000000800 */
[----:B------:R-:W-:Y:S02]  /*9bc0*/  MOV R226, R51 ;  /* 0x0000003300e27202 */ /* 0x000fe40000000f00 */
[--C-:B------:R-:W-:Y:S01]  /*9bd0*/  FFMA.FTZ R54, R201, c[0x0][0x23c], -R5.reuse ;  /* 0x00008f00c9367a23 */ /* 0x100fe20000010805 */
[----:B------:R-:W-:Y:S01]  /*9be0*/  HMMA.16816.F32 R188, R12, R28, R44 ;  /* 0x0000001c0cbc723c */ /* 0x000fe2000000182c */
[----:B------:R-:W-:-:S02]  /*9bf0*/  FFMA.FTZ R53, R186, c[0x0][0x23c], -R5 ;  /* 0x00008f00ba357a23 */ /* 0x000fc40000010805 */
[----:B------:R-:W-:Y:S02]  /*9c00*/  FFMA.FTZ R55, R135, c[0x0][0x23c], -R4 ;  /* 0x00008f0087377a23 */ /* 0x000fe40000010804 */
[----:B------:R-:W-:Y:S02]  /*9c10*/  FFMA.FTZ R52, R218, c[0x0][0x23c], -R0 ;  /* 0x00008f00da347a23 */ /* 0x000fe40000010800 */
[----:B------:R-:W-:Y:S02]  /*9c20*/  FFMA.FTZ R13, R200, c[0x0][0x23c], -R4 ;  /* 0x00008f00c80d7a23 */ /* 0x000fe40000010804 */
[----:B------:R-:W2:Y:S01]  /*9c30*/  LDL.LU R200, [R1+0xa0] ;  /* 0x0000a00001c87983 */ /* 0x000ea20000300800 */
[--C-:B------:R-:W-:Y:S02]  /*9c40*/  FFMA.FTZ R46, R208, c[0x0][0x23c], -R5.reuse ;  /* 0x00008f00d02e7a23 */ /* 0x100fe40000010805 */
[----:B-1----:R-:W-:Y:S01]  /*9c50*/  FFMA.FTZ R3, R227, c[0x0][0x23c], -R5 ;  /* 0x00008f00e3037a23 */ /* 0x002fe20000010805 */
[----:B------:R-:W-:Y:S01]  /*9c60*/  MOV R227, R66 ;  /* 0x0000004200e37202 */ /* 0x000fe20000000f00 */
[----:B------:R-:W-:Y:S01]  /*9c70*/  FFMA.FTZ R45, R197, c[0x0][0x23c], -R0 ;  /* 0x00008f00c52d7a23 */ /* 0x000fe20000010800 */
[----:B------:R-:W-:Y:S01]  /*9c80*/  MOV R197, R118 ;  /* 0x0000007600c57202 */ /* 0x000fe20000000f00 */
[----:B------:R1:W3:Y:S01]  /*9c90*/  MUFU.EX2 R204, R3 ;  /* 0x0000000300cc7308 */ /* 0x0002e20000000800 */
        /* <DEDUP_REMOVED lines=12> */
[----:B------:R-:W-:Y:S02]  /*9d60*/  IMAD.MOV.U32 R218, RZ, RZ, R59 ;  /* 0x000000ffffda7224 */ /* 0x000fe400078e003b */
[----:B-1----:R-:W-:Y:S01]  /*9d70*/  FFMA.FTZ R3, R225, c[0x0][0x23c], -R5 ;  /* 0x00008f00e1037a23 */ /* 0x002fe20000010805 */
[----:B---3--:R-:W-:Y:S01]  /*9d80*/  F2FP.PACK_AB R4, R204, R203 ;  /* 0x000000cbcc04723e */ /* 0x008fe200000000ff */
[----:B------:R-:W-:Y:S02]  /*9d90*/  FADD.FTZ R118, R140, R7 ;  /* 0x000000078c767221 */ /* 0x000fe40000010000 */
[----:B------:R1:W-:Y:S01]  /*9da0*/  MUFU.EX2 R207, R3 ;  /* 0x0000000300cf7308 */ /* 0x0003e20000000800 */
[----:B------:R-:W-:Y:S02]  /*9db0*/  IMAD.MOV.U32 R186, RZ, RZ, R62 ;  /* 0x000000ffffba7224 */ /* 0x000fe400078e003e */
[----:B------:R-:W-:-:S02]  /*9dc0*/  IMAD.MOV.U32 R225, RZ, RZ, R65 ;  /* 0x000000ffffe17224 */ /* 0x000fc400078e0041 */
[----:B-1----:R-:W-:Y:S01]  /*9dd0*/  FFMA.FTZ R3, R223, c[0x0][0x23c], -R5 ;  /* 0x00008f00df037a23 */ /* 0x002fe20000010805 */
[----:B------:R-:W-:Y:S01]  /*9de0*/  MOV R223, R64 ;  /* 0x0000004000df7202 */ /* 0x000fe20000000f00 */
[----:B------:R-:W-:Y:S02]  /*9df0*/  FFMA.FTZ R5, R224, c[0x0][0x23c], -R0 ;  /* 0x00008f00e0057a23 */ /* 0x000fe40000010800 */
[----:B------:R1:W3:Y:S01]  /*9e00*/  MUFU.EX2 R206, R3 ;  /* 0x0000000300ce7308 */ /* 0x0002e20000000800 */
[----:B------:R-:W-:-:S07]  /*9e10*/  IMAD.MOV.U32 R224, RZ, RZ, R56 ;  /* 0x000000ffffe07224 */ /* 0x000fce00078e0038 */
[----:B------:R-:W-:Y:S01]  /*9e20*/  MUFU.EX2 R128, R5 ;  /* 0x0000000500807308 */ /* 0x000fe20000000800 */
[----:B-1----:R-:W-:Y:S01]  /*9e30*/  FFMA.FTZ R3, R241, c[0x0][0x23c], -R0 ;  /* 0x00008f00f1037a23 */ /* 0x002fe20000010800 */
[----:B---3--:R-:W-:Y:S02]  /*9e40*/  F2FP.PACK_AB R6, R206, R207 ;  /* 0x000000cfce06723e */ /* 0x008fe400000000ff */
[----:B------:R-:W-:-:S04]  /*9e50*/  MOV R241, R50 ;  /* 0x0000003200f17202 */ /* 0x000fc80000000f00 */
[----:B------:R1:W3:Y:S02]  /*9e60*/  MUFU.EX2 R201, R3 ;  /* 0x0000000300c97308 */ /* 0x0002e40000000800 */
[----:B-1----:R-:W-:Y:S01]  /*9e70*/  FFMA.FTZ R3, R222, c[0x0][0x23c], -R0 ;  /* 0x00008f00de037a23 */ /* 0x002fe20000010800 */
[----:B---3--:R-:W-:Y:S01]  /*9e80*/  F2FP.PACK_AB R5, R132, R201 ;  /* 0x000000c98405723e */ /* 0x008fe200000000ff */
[----:B------:R-:W-:Y:S01]  /*9e90*/  FFMA.FTZ R0, R215, c[0x0][0x23c], -R2 ;  /* 0x00008f00d7007a23 */ /* 0x000fe20000010802 */
[----:B------:R-:W-:-:S03]  /*9ea0*/  MOV R222, R60 ;  /* 0x0000003c00de7202 */ /* 0x000fc60000000f00 */
[----:B------:R-:W1:Y:S02]  /*9eb0*/  MUFU.EX2 R127, R3 ;  /* 0x00000003007f7308 */ /* 0x000e640000000800 */
[----:B-1----:R-:W-:Y:S01]  /*9ec0*/  F2FP.PACK_AB R7, R127, R128 ;  /* 0x000000807f07723e */ /* 0x002fe200000000ff */
[----:B------:R-:W-:Y:S02]  /*9ed0*/  FFMA.FTZ R3, R221, c[0x0][0x23c], -R2 ;  /* 0x00008f00dd037a23 */ /* 0x000fe40000010802 */
[----:B------:R-:W-:-:S04]  /*9ee0*/  FADD.FTZ R2, R48, R39 ;  /* 0x0000002730027221 */ /* 0x000fc80000010000 */
[C---:B------:R-:W-:Y:S01]  /*9ef0*/  HMMA.16816.F32 R76, R4.reuse, R24, R96 ;  /* 0x00000018044c723c */ /* 0x040fe20000001860 */
[----:B------:R-:W-:Y:S07]  /*9f00*/  MUFU.EX2 R96, R15 ;  /* 0x0000000f00607308 */ /* 0x000fee0000000800 */
[C---:B------:R-:W-:Y:S01]  /*9f10*/  HMMA.16816.F32 R36, R4.reuse, R16, R92 ;  /* 0x000000100424723c */ /* 0x040fe2000000185c */
[----:B------:R-:W1:Y:S07]  /*9f20*/  MUFU.EX2 R97, R14 ;  /* 0x0000000e00617308 */ /* 0x000e6e0000000800 */
[C---:B------:R-:W-:Y:S01]  /*9f30*/  HMMA.16816.F32 R60, R4.reuse, R26, R104 ;  /* 0x0000001a043c723c */ /* 0x040fe20000001868 */
[----:B------:R-:W-:Y:S01]  /*9f40*/  MUFU.EX2 R98, R13 ;  /* 0x0000000d00627308 */ /* 0x000fe20000000800 */
[----:B------:R-:W3:Y:S06]  /*9f50*/  LDSM.16.MT88.4 R24, [R229+0xb000] ;  /* 0x00b00000e518783b */ /* 0x000eec0000004200 */
[C---:B------:R-:W-:Y:S01]  /*9f60*/  HMMA.16816.F32 R48, R4.reuse, R20, R108 ;  /* 0x000000140430723c */ /* 0x040fe2000000186c */
[----:B------:R1:W-:Y:S07]  /*9f70*/  MUFU.EX2 R92, R12 ;  /* 0x0000000c005c7308 */ /* 0x0003ee0000000800 */
[C---:B------:R-:W-:Y:S01]  /*9f80*/  HMMA.16816.F32 R40, R4.reuse, R22, R100 ;  /* 0x000000160428723c */ /* 0x040fe20000001864 */
[----:B------:R-:W3:Y:S07]  /*9f90*/  LDSM.16.MT88.4 R20, [R232+0xb000] ;  /* 0x00b00000e814783b */ /* 0x000eee0000004200 */
[C---:B------:R-:W-:Y:S01]  /*9fa0*/  HMMA.16816.F32 R56, R4.reuse, R18, R88 ;  /* 0x000000120438723c */ /* 0x040fe20000001858 */
[----:B------:R-:W2:Y:S04]  /*9fb0*/  LDSM.16.MT88.4 R16, [R230+0xb000] ;  /* 0x00b00000e610783b */ /* 0x000ea80000004200 */
[----:B-1----:R-:W1:Y:S01]  /*9fc0*/  LDSM.16.MT88.4 R12, [R231+0xb000] ;  /* 0x00b00000e70c783b */ /* 0x002e620000004200 */
[----:B------:R4:W-:Y:S02]  /*9fd0*/  MUFU.EX2 R89, R3 ;  /* 0x0000000300597308 */ /* 0x0009e40000000800 */
[----:B------:R-:W-:Y:S06]  /*9fe0*/  HMMA.16816.F32 R64, R4, R30, R84 ;  /* 0x0000001e0440723c */ /* 0x000fec0000001854 */
[----:B------:R-:W1:Y:S08]  /*9ff0*/  MUFU.EX2 R88, R0 ;  /* 0x0000000000587308 */ /* 0x000e700000000800 */
[----:B------:R-:W-:Y:S01]  /*a000*/  MUFU.EX2 R31, R32 ;  /* 0x00000020001f7308 */ /* 0x000fe20000000800 */
[----:B----4-:R-:W-:Y:S01]  /*a010*/  FADD.FTZ R3, R135, R131 ;  /* 0x0000008387037221 */ /* 0x010fe20000010000 */
[----:B------:R-:W-:-:S06]  /*a020*/  MOV R135, R185 ;  /* 0x000000b900877202 */ /* 0x000fcc0000000f00 */
[----:B------:R-:W4:Y:S01]  /*a030*/  MUFU.EX2 R84, R33 ;  /* 0x0000002100547308 */ /* 0x000f220000000800 */
[----:B------:R-:W-:Y:S01]  /*a040*/  MOV R131, R194 ;  /* 0x000000c200837202 */ /* 0x000fe20000000f00 */
[----:B------:R-:W-:Y:S01]  /*a050*/  HMMA.16816.F32 R80, R4, R28, R80 ;  /* 0x0000001c0450723c */ /* 0x000fe20000001850 */
[----:B------:R-:W-:-:S05]  /*a060*/  MOV R194, R212 ;  /* 0x000000d400c27202 */ /* 0x000fca0000000f00 */
[----:B------:R-:W-:Y:S01]  /*a070*/  MUFU.EX2 R30, R34 ;  /* 0x00000022001e7308 */ /* 0x000fe20000000800 */
[----:B------:R-:W-:Y:S01]  /*a080*/  FADD.FTZ R4, R135, R131 ;  /* 0x0000008387047221 */ /* 0x000fe20000010000 */
[----:B------:R-:W-:-:S06]  /*a090*/  MOV R212, R220 ;  /* 0x000000dc00d47202 */ /* 0x000fcc0000000f00 */
[----:B------:R-:W1:Y:S01]  /*a0a0*/  MUFU.EX2 R46, R46 ;  /* 0x0000002e002e7308 */ /* 0x000e620000000800 */
[----:B------:R-:W-:-:S07]  /*a0b0*/  MOV R220, R133 ;  /* 0x0000008500dc7202 */ /* 0x000fce0000000f00 */
[----:B------:R-:W-:Y:S01]  /*a0c0*/  MUFU.EX2 R54, R54 ;  /* 0x0000003600367308 */ /* 0x000fe20000000800 */
[----:B------:R-:W-:-:S07]  /*a0d0*/  FADD.FTZ R28, R239, R4 ;  /* 0x00000004ef1c7221 */ /* 0x000fce0000010000 */
[----:B------:R-:W-:Y:S08]  /*a0e0*/  MUFU.EX2 R53, R53 ;  /* 0x0000003500357308 */ /* 0x000ff00000000800 */
[----:B------:R-:W-:Y:S08]  /*a0f0*/  MUFU.EX2 R52, R52 ;  /* 0x0000003400347308 */ /* 0x000ff00000000800 */
[----:B------:R-:W1:Y:S08]  /*a100*/  MUFU.EX2 R47, R47 ;  /* 0x0000002f002f7308 */ /* 0x000e700000000800 */
[----:B------:R-:W-:Y:S08]  /*a110*/  MUFU.EX2 R45, R45 ;  /* 0x0000002d002d7308 */ /* 0x000ff00000000800 */
[----:B------:R-:W2:Y:S01]  /*a120*/  MUFU.EX2 R44, R44 ;  /* 0x0000002c002c7308 */ /* 0x000ea20000000800 */
[----:B------:R-:W-:-:S02]  /*a130*/  F2FP.PACK_AB R4, R97, R96 ;  /* 0x000000606104723e */ /* 0x000fc400000000ff */
[----:B-1----:R-:W-:Y:S02]  /*a140*/  F2FP.PACK_AB R5, R88, R89 ;  /* 0x000000595805723e */ /* 0x002fe400000000ff */
[----:B------:R-:W-:Y:S02]  /*a150*/  F2FP.PACK_AB R6, R92, R98 ;  /* 0x000000625c06723e */ /* 0x000fe400000000ff */
[----:B----4-:R-:W-:Y:S01]  /*a160*/  F2FP.PACK_AB R7, R84, R31 ;  /* 0x0000001f5407723e */ /* 0x010fe200000000ff */
[----:B------:R1:W-:Y:S01]  /*a170*/  MUFU.EX2 R29, R35 ;  /* 0x00000023001d7308 */ /* 0x0003e20000000800 */
[----:B------:R-:W-:Y:S02]  /*a180*/  IMAD.MOV.U32 R133, RZ, RZ, R224 ;  /* 0x000000ffff857224 */ /* 0x000fe400078e00e0 */
[----:B------:R-:W-:Y:S02]  /*a190*/  FADD.FTZ R2, R73, R2 ;  /* 0x0000000249027221 */ /* 0x000fe40000010000 */
[----:B------:R-:W-:Y:S01]  /*a1a0*/  FADD.FTZ R0, R142, R118 ;  /* 0x000000768e007221 */ /* 0x000fe20000010000 */
[----:B---3--:R-:W-:Y:S01]  /*a1b0*/  HMMA.16816.F32 R136, R4, R24, R136 ;  /* 0x000000180488723c */ /* 0x008fe20000001888 */
[----:B------:R-:W-:-:S02]  /*a1c0*/  MOV R221, R180 ;  /* 0x000000b400dd7202 */ /* 0x000fc40000000f00 */
[----:B------:R-:W-:-:S05]  /*a1d0*/  FADD.FTZ R0, R141, R0 ;  /* 0x000000008d007221 */ /* 0x000fca0000010000 */
[----:B------:R-:W-:Y:S01]  /*a1e0*/  HMMA.16816.F32 R144, R4, R26, R144 ;  /* 0x0000001a0490723c */ /* 0x000fe20000001890 */
[----:B------:R-:W-:-:S07]  /*a1f0*/  MOV R131, R164 ;  /* 0x000000a400837202 */ /* 0x000fce0000000f00 */
[C---:B------:R-:W-:Y:S08]  /*a200*/  HMMA.16816.F32 R156, R4.reuse, R20, R156 ;  /* 0x00000014049c723c */ /* 0x040ff0000000189c */
[----:B------:R-:W-:Y:S01]  /*a210*/  HMMA.16816.F32 R160, R4, R22, R160 ;  /* 0x0000001604a0723c */ /* 0x000fe200000018a0 */
[----:B--2---:R-:W-:Y:S02]  /*a220*/  IMAD.MOV.U32 R185, RZ, RZ, R200 ;  /* 0x000000ffffb97224 */ /* 0x004fe400078e00c8 */
[----:B------:R-:W-:-:S02]  /*a230*/  IMAD.MOV.U32 R200, RZ, RZ, R130 ;  /* 0x000000ffffc87224 */ /* 0x000fc400078e0082 */
[----:B------:R-:W-:Y:S01]  /*a240*/  IMAD.MOV.U32 R135, RZ, RZ, R185 ;  /* 0x000000ffff877224 */ /* 0x000fe200078e00b9 */
[----:B------:R-:W-:Y:S02]  /*a250*/  MOV R185, R194 ;  /* 0x000000c200b97202 */ /* 0x000fe40000000f00 */
[----:B------:R-:W-:Y:S01]  /*a260*/  MOV R130, R193 ;  /* 0x000000c100827202 */ /* 0x000fe20000000f00 */
[----:B------:R-:W-:Y:S01]  /*a270*/  FADD.FTZ R3, R135, R3 ;  /* 0x0000000387037221 */ /* 0x000fe20000010000 */
[----:B------:R-:W-:Y:S01]  /*a280*/  MOV R194, R220 ;  /* 0x000000dc00c27202 */ /* 0x000fe20000000f00 */
[----:B------:R-:W-:Y:S02]  /*a290*/  HMMA.16816.F32 R172, R4, R16, R172 ;  /* 0x0000001004ac723c */ /* 0x000fe400000018ac */
[----:B------:R-:W-:Y:S02]  /*a2a0*/  IMAD.MOV.U32 R220, RZ, RZ, R130 ;  /* 0x000000ffffdc7224 */ /* 0x000fe400078e0082 */
[----:B------:R-:W-:Y:S01]  /*a2b0*/  FADD.FTZ R3, R194, R3 ;  /* 0x00000003c2037221 */ /* 0x000fe20000010000 */
[----:B------:R-:W-:-:S03]  /*a2c0*/  MOV R193, R226 ;  /* 0x000000e200c17202 */ /* 0x000fc60000000f00 */
[----:B------:R-:W-:Y:S01]  /*a2d0*/  HMMA.16816.F32 R176, R4, R18, R176 ;  /* 0x0000001204b0723c */ /* 0x000fe200000018b0 */
[----:B------:R-:W-:Y:S01]  /*a2e0*/  FADD.FTZ R2, R185, R2 ;  /* 0x00000002b9027221 */ /* 0x000fe20000010000 */
[----:B------:R-:W-:Y:S01]  /*a2f0*/  MOV R130, R133 ;  /* 0x0000008500827202 */ /* 0x000fe20000000f00 */
[----:B------:R-:W-:-:S05]  /*a300*/  FADD.FTZ R3, R220, R3 ;  /* 0x00000003dc037221 */ /* 0x000fca0000010000 */
[----:B------:R-:W-:Y:S01]  /*a310*/  HMMA.16816.F32 R188, R4, R12, R188 ;  /* 0x0000000c04bc723c */ /* 0x000fe200000018bc */
[----:B------:R-:W-:-:S07]  /*a320*/  FADD.FTZ R28, R200, R28 ;  /* 0x0000001cc81c7221 */ /* 0x000fce0000010000 */
[----:B-1----:R-:W-:Y:S01]  /*a330*/  HMMA.16816.F32 R32, R4, R14, R112 ;  /* 0x0000000e0420723c */ /* 0x002fe20000001870 */
[----:B------:R-:W-:-:S06]  /*a340*/  MOV R133, R193 ;  /* 0x000000c100857202 */ /* 0x000fcc0000000f00 */
[----:B------:R-:W-:Y:S02]  /*a350*/  F2FP.PACK_AB R4, R46, R30 ;  /* 0x0000001e2e04723e */ /* 0x000fe400000000ff */
[----:B------:R-:W-:Y:S02]  /*a360*/  F2FP.PACK_AB R5, R47, R52 ;  /* 0x000000342f05723e */ /* 0x000fe400000000ff */
[----:B------:R-:W-:Y:S02]  /*a370*/  F2FP.PACK_AB R6, R53, R54 ;  /* 0x000000363506723e */ /* 0x000fe400000000ff */
[----:B------:R-:W-:Y:S01]  /*a380*/  F2FP.PACK_AB R7, R44, R45 ;  /* 0x0000002d2c07723e */ /* 0x000fe200000000ff */
[----:B------:R-:W-:Y:S01]  /*a390*/  IMAD.MOV.U32 R193, RZ, RZ, R240 ;  /* 0x000000ffffc17224 */ /* 0x000fe200078e00f0 */
[----:B------:R-:W-:Y:S01]  /*a3a0*/  MOV R194, R183 ;  /* 0x000000b700c27202 */ /* 0x000fe20000000f00 */
[----:B------:R-:W-:Y:S02]  /*a3b0*/  FADD.FTZ R2, R212, R2 ;  /* 0x00000002d4027221 */ /* 0x000fe40000010000 */
[----:B------:R-:W-:-:S02]  /*a3c0*/  FADD.FTZ R0, R148, R0 ;  /* 0x0000000094007221 */ /* 0x000fc40000010000 */
[----:B------:R-:W-:Y:S01]  /*a3d0*/  HMMA.16816.F32 R36, R4, R16, R36 ;  /* 0x000000100424723c */ /* 0x000fe20000001824 */
[----:B------:R-:W-:Y:S02]  /*a3e0*/  FADD.FTZ R28, R130, R28 ;  /* 0x0000001c821c7221 */ /* 0x000fe40000010000 */
[----:B------:R-:W-:-:S04]  /*a3f0*/  FADD.FTZ R2, R133, R2 ;  /* 0x0000000285027221 */ /* 0x000fc80000010000 */
[----:B------:R-:W-:Y:S01]  /*a400*/  FADD.FTZ R16, R221, R3 ;  /* 0x00000003dd107221 */ /* 0x000fe20000010000 */
[----:B------:R-:W-:Y:S02]  /*a410*/  MOV R221, R131 ;  /* 0x0000008300dd7202 */ /* 0x000fe40000000f00 */
[----:B------:R-:W-:Y:S01]  /*a420*/  MOV R131, R194 ;  /* 0x000000c200837202 */ /* 0x000fe20000000f00 */
[----:B------:R-:W-:Y:S02]  /*a430*/  IMAD.MOV.U32 R194, RZ, RZ, R193 ;  /* 0x000000ffffc27224 */ /* 0x000fe400078e00c1 */
[----:B------:R-:W-:Y:S01]  /*a440*/  FADD.FTZ R0, R143, R0 ;  /* 0x000000008f007221 */ /* 0x000fe20000010000 */
[----:B------:R-:W-:Y:S01]  /*a450*/  MOV R224, R71 ;  /* 0x0000004700e07202 */ /* 0x000fe20000000f00 */
[----:B------:R-:W-:Y:S01]  /*a460*/  FADD.FTZ R3, R238, R28 ;  /* 0x0000001cee037221 */ /* 0x000fe20000010000 */
[----:B------:R-:W-:Y:S01]  /*a470*/  MOV R193, R205 ;  /* 0x000000cd00c17202 */ /* 0x000fe20000000f00 */
[----:B------:R-:W-:Y:S01]  /*a480*/  FADD.FTZ R2, R221, R2 ;  /* 0x00000002dd027221 */ /* 0x000fe20000010000 */
[----:B------:R-:W-:Y:S01]  /*a490*/  MOV R215, R194 ;  /* 0x000000c200d77202 */ /* 0x000fe20000000f00 */
[----:B------:R-:W-:Y:S01]  /*a4a0*/  FADD.FTZ R0, R236, R0 ;  /* 0x00000000ec007221 */ /* 0x000fe20000010000 */
[----:B------:R-:W-:Y:S01]  /*a4b0*/  HMMA.16816.F32 R80, R4, R12, R80 ;  /* 0x0000000c0450723c */ /* 0x000fe20000001850 */
[----:B------:R-:W-:Y:S01]  /*a4c0*/  FADD.FTZ R3, R234, R3 ;  /* 0x00000003ea037221 */ /* 0x000fe20000010000 */
[----:B------:R-:W-:Y:S01]  /*a4d0*/  MOV R202, R131 ;  /* 0x0000008300ca7202 */ /* 0x000fe20000000f00 */
[----:B------:R-:W-:Y:S01]  /*a4e0*/  IMAD.MOV.U32 R221, RZ, RZ, R193 ;  /* 0x000000ffffdd7224 */ /* 0x000fe200078e00c1 */
[----:B------:R-:W-:-:S03]  /*a4f0*/  MOV R205, R224 ;  /* 0x000000e000cd7202 */ /* 0x000fc60000000f00 */
[----:B------:R-:W-:Y:S02]  /*a500*/  FADD.FTZ R12, R235, R16 ;  /* 0x00000010eb0c7221 */ /* 0x000fe40000010000 */
[----:B------:R-:W-:Y:S01]  /*a510*/  FADD.FTZ R16, R233, R2 ;  /* 0x00000002e9107221 */ /* 0x000fe20000010000 */
[----:B------:R-:W-:Y:S01]  /*a520*/  MOV R185, R223 ;  /* 0x000000df00b97202 */ /* 0x000fe20000000f00 */
[----:B------:R-:W-:Y:S01]  /*a530*/  FADD.FTZ R13, R228, R0 ;  /* 0x00000000e40d7221 */ /* 0x000fe20000010000 */
[----:B------:R-:W-:Y:S01]  /*a540*/  HMMA.16816.F32 R76, R4, R24, R76 ;  /* 0x00000018044c723c */ /* 0x000fe2000000184c */
[----:B------:R-:W-:Y:S01]  /*a550*/  FADD.FTZ R0, R215, R3 ;  /* 0x00000003d7007221 */ /* 0x000fe20000010000 */
[----:B------:R-:W-:Y:S01]  /*a560*/  MOV R131, R205 ;  /* 0x000000cd00837202 */ /* 0x000fe20000000f00 */
[----:B------:R-:W-:Y:S01]  /*a570*/  FADD.FTZ R2, R202, R12 ;  /* 0x0000000cca027221 */ /* 0x000fe20000010000 */
[----:B------:R-:W-:Y:S01]  /*a580*/  MOV R133, R197 ;  /* 0x000000c500857202 */ /* 0x000fe20000000f00 */
[----:B------:R-:W-:Y:S01]  /*a590*/  IMAD.MOV.U32 R197, RZ, RZ, R225 ;  /* 0x000000ffffc57224 */ /* 0x000fe200078e00e1 */
[----:B------:R-:W-:-:S02]  /*a5a0*/  MOV R212, R171 ;  /* 0x000000ab00d47202 */ /* 0x000fc40000000f00 */
[----:B------:R-:W-:Y:S01]  /*a5b0*/  HMMA.16816.F32 R60, R4, R26, R60 ;  /* 0x0000001a043c723c */ /* 0x000fe2000000183c */
[----:B------:R-:W-:Y:S01]  /*a5c0*/  MOV R135, R219 ;  /* 0x000000db00877202 */ /* 0x000fe20000000f00 */
[----:B------:R-:W-:Y:S01]  /*a5d0*/  FADD.FTZ R3, R155, R13 ;  /* 0x0000000d9b037221 */ /* 0x000fe20000010000 */
[----:B------:R-:W-:Y:S01]  /*a5e0*/  MOV R171, R242 ;  /* 0x000000f200ab7202 */ /* 0x000fe20000000f00 */
[----:B------:R-:W-:Y:S01]  /*a5f0*/  IMAD.MOV.U32 R200, RZ, RZ, R186 ;  /* 0x000000ffffc87224 */ /* 0x000fe200078e00ba */
[----:B------:R-:W-:-:S03]  /*a600*/  MOV R219, R227 ;  /* 0x000000e300db7202 */ /* 0x000fc60000000f00 */
[----:B------:R-:W-:Y:S01]  /*a610*/  HMMA.16816.F32 R48, R4, R20, R48 ;  /* 0x000000140430723c */ /* 0x000fe20000001830 */
[----:B------:R-:W-:Y:S01]  /*a620*/  FADD.FTZ R0, R153, R0 ;  /* 0x0000000099007221 */ /* 0x000fe20000010000 */
[----:B------:R-:W-:Y:S01]  /*a630*/  MOV R186, R217 ;  /* 0x000000d900ba7202 */ /* 0x000fe20000000f00 */
[----:B------:R-:W-:-:S05]  /*a640*/  IMAD.MOV.U32 R227, RZ, RZ, R187 ;  /* 0x000000ffffe37224 */ /* 0x000fca00078e00bb */
[----:B------:R-:W-:Y:S01]  /*a650*/  HMMA.16816.F32 R40, R4, R22, R40 ;  /* 0x000000160428723c */ /* 0x000fe20000001828 */
[----:B------:R-:W-:Y:S01]  /*a660*/  FADD.FTZ R2, R154, R2 ;  /* 0x000000029a027221 */ /* 0x000fe20000010000 */
[----:B------:R-:W-:Y:S01]  /*a670*/  MOV R225, R198 ;  /* 0x000000c600e17202 */ /* 0x000fe20000000f00 */
[----:B------:R-:W-:-:S05]  /*a680*/  IMAD.MOV.U32 R111, RZ, RZ, R185 ;  /* 0x000000ffff6f7224 */ /* 0x000fca00078e00b9 */
[----:B------:R-:W-:Y:S01]  /*a690*/  HMMA.16816.F32 R56, R4, R18, R56 ;  /* 0x000000120438723c */ /* 0x000fe20000001838 */
[----:B------:R-:W-:Y:S01]  /*a6a0*/  MOV R198, R166 ;  /* 0x000000a600c67202 */ /* 0x000fe20000000f00 */
[----:B------:R-:W-:-:S06]  /*a6b0*/  FADD.FTZ R3, R152, R3 ;  /* 0x0000000398037221 */ /* 0x000fcc0000010000 */
[----:B------:R-:W-:Y:S01]  /*a6c0*/  HMMA.16816.F32 R64, R4, R14, R64 ;  /* 0x0000000e0440723c */ /* 0x000fe20000001840 */
[----:B------:R-:W-:Y:S01]  /*a6d0*/  MOV R105, R171 ;  /* 0x000000ab00697202 */ /* 0x000fe20000000f00 */
[----:B------:R-:W-:Y:S01]  /*a6e0*/  IMAD.MOV.U32 R223, RZ, RZ, R199 ;  /* 0x000000ffffdf7224 */ /* 0x000fe200078e00c7 */
[----:B------:R-:W-:Y:S01]  /*a6f0*/  MOV R104, R197 ;  /* 0x000000c500687202 */ /* 0x000fe20000000f00 */
[----:B------:R-:W-:Y:S02]  /*a700*/  IMAD.MOV.U32 R187, RZ, RZ, R150 ;  /* 0x000000ffffbb7224 */ /* 0x000fe400078e0096 */
[----:B------:R-:W-:Y:S01]  /*a710*/  FADD.FTZ R0, R10, R0 ;  /* 0x000000000a007221 */ /* 0x000fe20000010000 */
[----:B------:R-:W-:Y:S01]  /*a720*/  MOV R107, R227 ;  /* 0x000000e3006b7202 */ /* 0x000fe20000000f00 */
[----:B------:R-:W-:Y:S01]  /*a730*/  FADD.FTZ R4, R221, R16 ;  /* 0x00000010dd047221 */ /* 0x000fe20000010000 */
[----:B------:R-:W-:Y:S01]  /*a740*/  MOV R202, R184 ;  /* 0x000000b800ca7202 */ /* 0x000fe20000000f00 */
[----:B------:R-:W-:-:S02]  /*a750*/  IMAD.MOV.U32 R106, RZ, RZ, R186 ;  /* 0x000000ffff6a7224 */ /* 0x000fc400078e00ba */
[----:B------:R-:W-:Y:S01]  /*a760*/  IMAD.MOV.U32 R215, RZ, RZ, R168 ;  /* 0x000000ffffd77224 */ /* 0x000fe200078e00a8 */
[----:B------:R-:W-:Y:S01]  /*a770*/  MOV R220, R222 ;  /* 0x000000de00dc7202 */ /* 0x000fe20000000f00 */
[----:B------:R-:W-:Y:S01]  /*a780*/  FADD.FTZ R4, R131, R4 ;  /* 0x0000000483047221 */ /* 0x000fe20000010000 */
[----:B------:R-:W-:Y:S01]  /*a790*/  MOV R205, R11 ;  /* 0x0000000b00cd7202 */ /* 0x000fe20000000f00 */
[----:B------:R-:W-:Y:S02]  /*a7a0*/  IMAD.MOV.U32 R199, RZ, RZ, R151 ;  /* 0x000000ffffc77224 */ /* 0x000fe400078e0097 */
        /* <DEDUP_REMOVED lines=20> */
[----:B------:R-:W-:Y:S01]  /*a8f0*/  LDSM.16.MT88.4 R20, [R231+0xb800] ;  /* 0x00b80000e714783b */ /* 0x000fe20000004200 */
[----:B------:R-:W-:-:S02]  /*a900*/  FADD.FTZ R2, R99, R2 ;  /* 0x0000000263027221 */ /* 0x000fc40000010000 */
[----:B------:R-:W-:Y:S02]  /*a910*/  FADD.FTZ R4, R134, R4 ;  /* 0x0000000486047221 */ /* 0x000fe40000010000 */
[----:B------:R-:W-:Y:S02]  /*a920*/  IMAD.MOV.U32 R218, RZ, RZ, R167 ;  /* 0x000000ffffda7224 */ /* 0x000fe400078e00a7 */
[----:B------:R-:W-:Y:S01]  /*a930*/  IMAD.MOV.U32 R241, RZ, RZ, R208 ;  /* 0x000000fffff17224 */ /* 0x000fe200078e00d0 */
[----:B------:R-:W-:Y:S01]  /*a940*/  MOV R227, R242 ;  /* 0x000000f200e37202 */ /* 0x000fe20000000f00 */
[----:B------:R-:W-:Y:S01]  /*a950*/  FADD.FTZ R3, R202, R3 ;  /* 0x00000003ca037221 */ /* 0x000fe20000010000 */
[----:B------:R-:W2:Y:S01]  /*a960*/  MUFU.EX2 R123, R123 ;  /* 0x0000007b007b7308 */ /* 0x000ea20000000800 */
[----:B------:R-:W-:Y:S01]  /*a970*/  FADD.FTZ R0, R221, R0 ;  /* 0x00000000dd007221 */ /* 0x000fe20000010000 */
[----:B------:R-:W3:Y:S01]  /*a980*/  LDSM.16.MT88.4 R148, [R229+0xb800] ;  /* 0x00b80000e594783b */ /* 0x000ee20000004200 */
[----:B------:R-:W-:-:S02]  /*a990*/  FADD.FTZ R2, R215, R2 ;  /* 0x00000002d7027221 */ /* 0x000fc40000010000 */
[----:B------:R-:W-:Y:S01]  /*a9a0*/  FADD.FTZ R4, R131, R4 ;  /* 0x0000000483047221 */ /* 0x000fe20000010000 */
[----:B------:R-:W4:Y:S01]  /*a9b0*/  LDSM.16.MT88.4 R164, [R232+0xb800] ;  /* 0x00b80000e8a4783b */ /* 0x000f220000004200 */
[----:B------:R-:W-:Y:S02]  /*a9c0*/  FADD.FTZ R3, R135, R3 ;  /* 0x0000000387037221 */ /* 0x000fe40000010000 */
[----:B------:R-:W-:Y:S01]  /*a9d0*/  FADD.FTZ R0, R212, R0 ;  /* 0x00000000d4007221 */ /* 0x000fe20000010000 */
[----:B------:R-:W1:Y:S01]  /*a9e0*/  MUFU.EX2 R74, R74 ;  /* 0x0000004a004a7308 */ /* 0x000e620000000800 */
[----:B------:R-:W-:Y:S01]  /*a9f0*/  FADD.FTZ R2, R200, R2 ;  /* 0x00000002c8027221 */ /* 0x000fe20000010000 */
[----:B------:R-:W1:Y:S01]  /*aa00*/  LDSM.16.MT88.4 R180, [R230+0xb800] ;  /* 0x00b80000e6b4783b */ /* 0x000e620000004200 */
[----:B------:R-:W-:Y:S02]  /*aa10*/  FADD.FTZ R4, R220, R4 ;  /* 0x00000004dc047221 */ /* 0x000fe40000010000 */
[----:B------:R-:W-:-:S02]  /*aa20*/  FADD.FTZ R3, R130, R3 ;  /* 0x0000000382037221 */ /* 0x000fc40000010000 */
        /* <DEDUP_REMOVED lines=28> */
[----:B------:R-:W-:Y:S01]  /*abf0*/  IMAD.MOV.U32 R217, RZ, RZ, R196 ;  /* 0x000000ffffd97224 */ /* 0x000fe200078e00c4 */
        /* <DEDUP_REMOVED lines=47> */
[----:B------:R-:W3:Y:S01]  /*aef0*/  MUFU.EX2 R122, R122 ;  /* 0x0000007a007a7308 */ /* 0x000ee20000000800 */
[----:B------:R-:W-:Y:S02]  /*af00*/  FADD.FTZ R2, R98, R2 ;  /* 0x0000000262027221 */ /* 0x000fe40000010000 */
[----:B------:R-:W-:Y:S02]  /*af10*/  FADD.FTZ R4, R53, R4 ;  /* 0x0000000435047221 */ /* 0x000fe40000010000 */
[----:B------:R-:W-:Y:S02]  /*af20*/  FADD.FTZ R3, R44, R3 ;  /* 0x000000032c037221 */ /* 0x000fe40000010000 */
[----:B------:R-:W-:Y:S01]  /*af30*/  FADD.FTZ R0, R84, R0 ;  /* 0x0000000054007221 */ /* 0x000fe20000010000 */
[----:B------:R-:W3:Y:S01]  /*af40*/  MUFU.EX2 R126, R126 ;  /* 0x0000007e007e7308 */ /* 0x000ee20000000800 */
[----:B------:R-:W-:-:S02]  /*af50*/  FADD.FTZ R2, R92, R2 ;  /* 0x000000025c027221 */ /* 0x000fc40000010000 */
[----:B-1----:R-:W-:Y:S02]  /*af60*/  FADD.FTZ R4, R119, R4 ;  /* 0x0000000477047221 */ /* 0x002fe40000010000 */
[----:B--2---:R-:W-:-:S03]  /*af70*/  FADD.FTZ R3, R123, R3 ;  /* 0x000000037b037221 */ /* 0x004fc60000010000 */
[----:B------:R-:W1:Y:S01]  /*af80*/  MUFU.EX2 R117, R117 ;  /* 0x0000007500757308 */ /* 0x000e620000000800 */
[----:B------:R-:W-:Y:S02]  /*af90*/  FADD.FTZ R0, R74, R0 ;  /* 0x000000004a007221 */ /* 0x000fe40000010000 */
[----:B------:R-:W-:-:S05]  /*afa0*/  FADD.FTZ R2, R29, R2 ;  /* 0x000000021d027221 */ /* 0x000fca0000010000 */
[----:B------:R-:W2:Y:S01]  /*afb0*/  MUFU.EX2 R70, R70 ;  /* 0x0000004600467308 */ /* 0x000ea20000000800 */
        /* <DEDUP_REMOVED lines=8> */
[----:B---3--:R-:W-:Y:S02]  /*b040*/  FADD.FTZ R4, R122, R4 ;  /* 0x000000047a047221 */ /* 0x008fe40000010000 */
[----:B------:R-:W-:Y:S02]  /*b050*/  FADD.FTZ R3, R126, R3 ;  /* 0x000000037e037221 */ /* 0x000fe40000010000 */
[----:B-1----:R-:W-:Y:S02]  /*b060*/  FADD.FTZ R0, R117, R0 ;  /* 0x0000000075007221 */ /* 0x002fe40000010000 */
[----:B--2---:R-:W-:Y:S01]  /*b070*/  FADD.FTZ R2, R70, R2 ;  /* 0x0000000246027221 */ /* 0x004fe20000010000 */
        /* <DEDUP_REMOVED lines=14> */
[C---:B----4-:R-:W-:Y:S08]  /*b160*/  HMMA.16816.F32 R156, R192.reuse, R164, R156 ;  /* 0x000000a4c09c723c */ /* 0x050ff0000000189c */
        /* <DEDUP_REMOVED lines=14> */
[----:B-1----:R-:W2:Y:S04]  /*b250*/  LDL.64 R224, [R1+0xd8] ;  /* 0x0000d80001e07983 */ /* 0x002ea80000100a00 */
[----:B------:R-:W3:Y:S01]  /*b260*/  LDL.64 R226, [R1+0xf0] ;  /* 0x0000f00001e27983 */ /* 0x000ee20000100a00 */
[----:B------:R-:W-:Y:S01]  /*b270*/  UIADD3 UR8, UR34, -0x2, URZ ;  /* 0xfffffffe22087890 */ /* 0x000fe2000fffe03f */
[----:B------:R-:W-:Y:S01]  /*b280*/  IMAD.U32 R4, RZ, RZ, UR12 ;  /* 0x0000000cff047e24 */ /* 0x000fe2000f8e00ff */
[----:B------:R-:W-:Y:S01]  /*b290*/  MOV R6, UR12 ;  /* 0x0000000c00067c02 */ /* 0x000fe20008000f00 */
[----:B------:R-:W-:Y:S01]  /*b2a0*/  IMAD.U32 R5, RZ, RZ, UR12 ;  /* 0x0000000cff057e24 */ /* 0x000fe2000f8e00ff */
[----:B------:R-:W-:Y:S01]  /*b2b0*/  USHF.R.S32.HI UR7, URZ, 0x1f, UR8 ;  /* 0x0000001f3f077899 */ /* 0x000fe20008011408 */
[----:B------:R-:W-:-:S04]  /*b2c0*/  DEPBAR.LE SB0, 0x0 ;  /* 0x000080000000791a */ /* 0x000fc80000000000 */
[----:B------:R-:W-:Y:S01]  /*b2d0*/  UIMAD UR6, UR27, UR8, URZ ;  /* 0x000000081b0672a4 */ /* 0x000fe2000f8e023f */
[----:B------:R-:W-:Y:S01]  /*b2e0*/  IMAD.U32 R2, RZ, RZ, UR8 ;  /* 0x00000008ff027e24 */ /* 0x000fe2000f8e00ff */
[----:B------:R-:W-:Y:S01]  /*b2f0*/  STL.64 [R1+0x110], R138 ;  /* 0x0001108a01007387 */ /* 0x000fe20000100a00 */
[----:B------:R-:W-:Y:S01]  /*b300*/  IMAD.U32 R7, RZ, RZ, UR12 ;  /* 0x0000000cff077e24 */ /* 0x000fe2000f8e00ff */
[----:B------:R-:W-:Y:S01]  /*b310*/  UIMAD UR6, UR7, UR28, UR6 ;  /* 0x0000001c070672a4 */ /* 0x000fe2000f8e0206 */
[----:B------:R-:W-:Y:S01]  /*b320*/  IMAD.U32 R21, RZ, RZ, UR12 ;  /* 0x0000000cff157e24 */ /* 0x000fe2000f8e00ff */
[----:B------:R-:W-:Y:S04]  /*b330*/  STL.64 [R1+0x108], R136 ;  /* 0x0001088801007387 */ /* 0x000fe80000100a00 */
[----:B-----5:R-:W-:Y:S04]  /*b340*/  STL [R1+0x104], R71 ;  /* 0x0001044701007387 */ /* 0x020fe80000100800 */
[----:B------:R-:W-:Y:S04]  /*b350*/  STL [R1+0x100], R68 ;  /* 0x0001004401007387 */ /* 0x000fe80000100800 */
[----:B------:R-:W-:Y:S01]  /*b360*/  BAR.SYNC.DEFER_BLOCKING 0x0 ;  /* 0x0000000000007b1d */ /* 0x000fe20000010000 */
[----:B--2---:R-:W-:Y:S01]  /*b370*/  ISETP.GE.AND P1, PT, R224, c[0x0][0x220], PT ;  /* 0x00008800e0007a0c */ /* 0x004fe20003f26270 */
[----:B---3--:R-:W-:-:S05]  /*b380*/  IMAD.WIDE.U32 R2, R2, UR28, R226 ;  /* 0x0000001c02027c25 */ /* 0x008fca000f8e00e2 */
[----:B------:R-:W-:-:S07]  /*b390*/  IADD3 R3, R3, UR6, RZ ;  /* 0x0000000603037c10 */ /* 0x000fce000fffe0ff */
[----:B------:R-:W-:Y:S01]  /*b3a0*/  @!P1 MOV R13, c[0x0][0x1a4] ;  /* 0x00006900000d9a02 */ /* 0x000fe20000000f00 */
[----:B------:R-:W-:Y:S01]  /*b3b0*/  @!P1 IMAD.MOV.U32 R20, RZ, RZ, c[0x0][0x1a4] ;  /* 0x00006900ff149624 */ /* 0x000fe200078e00ff */
[-C--:B------:R-:W-:Y:S01]  /*b3c0*/  @!P1 LEA R4, P2, R4, R2.reuse, 0x5 ;  /* 0x0000000204049211 */ /* 0x080fe200078428ff */
[----:B------:R-:W-:Y:S01]  /*b3d0*/  @!P1 IMAD.MOV.U32 R19, RZ, RZ, R3 ;  /* 0x000000ffff139224 */ /* 0x000fe200078e0003 */
[----:B------:R-:W-:Y:S01]  /*b3e0*/  @!P1 IADD3 R0, P3, R2, UR30, RZ ;  /* 0x0000001e02009c10 */ /* 0x000fe2000ff7e0ff */
[--C-:B------:R-:W-:Y:S01]  /*b3f0*/  @!P1 IMAD.MOV.U32 R16, RZ, RZ, R2.reuse ;  /* 0x000000ffff109224 */ /* 0x100fe200078e0002 */
[----:B------:R-:W-:Y:S01]  /*b400*/  @!P1 LEA.HI.X R13, R6, R3, R13, 0x5, P2 ;  /* 0x00000003060d9211 */ /* 0x000fe200010f2c0d */
[----:B------:R-:W-:Y:S01]  /*b410*/  @!P1 IMAD.MOV.U32 R6, RZ, RZ, R2 ;  /* 0x000000ffff069224 */ /* 0x000fe200078e0002 */
[----:B------:R-:W-:Y:S01]  /*b420*/  @!P1 LEA R5, P0, R5, R2, 0x6 ;  /* 0x0000000205059211 */ /* 0x000fe200078030ff */
[----:B------:R-:W-:Y:S01]  /*b430*/  @!P1 IMAD.MOV.U32 R17, RZ, RZ, R3 ;  /* 0x000000ffff119224 */ /* 0x000fe200078e0003 */
[----:B------:R-:W-:Y:S01]  /*b440*/  @!P1 IADD3.X R12, R3, UR29, RZ, P3, !PT ;  /* 0x0000001d030c9c10 */ /* 0x000fe20009ffe4ff */
[----:B------:R-:W-:Y:S01]  /*b450*/  @P1 STS.128 [R240+0x8000], RZ ;  /* 0x008000fff0001388 */ /* 0x000fe20000000c00 */
[----:B------:R-:W-:-:S02]  /*b460*/  @!P1 LEA R26, P2, R0, c[0x0][0x170], 0x1 ;  /* 0x00005c00001a9a11 */ /* 0x000fc400078408ff */
[-C--:B------:R-:W-:Y:S02]  /*b470*/  @!P1 LEA.HI.X R20, R7, R3.reuse, R20, 0x6, P0 ;  /* 0x0000000307149211 */ /* 0x080fe400000f3414 */
[----:B------:R-:W-:Y:S01]  /*b480*/  @!P1 LEA.HI.X R27, R0, c[0x0][0x174], R12, 0x1, P2 ;  /* 0x00005d00001b9a11 */ /* 0x000fe200010f0c0c */
[----:B------:R-:W-:Y:S01]  /*b490*/  IMAD.U32 R12, RZ, RZ, UR12 ;  /* 0x0000000cff0c7e24 */ /* 0x000fe2000f8e00ff */
[----:B------:R-:W-:Y:S02]  /*b4a0*/  @!P1 LEA R24, P0, R4, c[0x0][0x170], 0x1 ;  /* 0x00005c0004189a11 */ /* 0x000fe400078008ff */
[----:B------:R-:W-:Y:S02]  /*b4b0*/  @!P1 MOV R7, R3 ;  /* 0x0000000300079202 */ /* 0x000fe40000000f00 */
[----:B------:R-:W-:Y:S02]  /*b4c0*/  MOV R0, UR12 ;  /* 0x0000000c00007c02 */ /* 0x000fe40008000f00 */
[----:B------:R-:W-:-:S02]  /*b4d0*/  @!P1 LEA R14, P4, R2, c[0x0][0x170], 0x1 ;  /* 0x00005c00020e9a11 */ /* 0x000fc400078808ff */
[----:B------:R-:W-:Y:S01]  /*b4e0*/  @!P1 MOV R18, R2 ;  /* 0x0000000200129202 */ /* 0x000fe20000000f00 */
[----:B------:R-:W-:Y:S01]  /*b4f0*/  @!P1 IMAD.WIDE.U32 R6, R0, 0x50, R6 ;  /* 0x0000005000069825 */ /* 0x000fe200078e0006 */
[----:B------:R-:W-:Y:S02]  /*b500*/  @!P1 LEA.HI.X R25, R4, c[0x0][0x174], R13, 0x1, P0 ;  /* 0x00005d0004199a11 */ /* 0x000fe400000f0c0d */
[C---:B------:R-:W-:Y:S01]  /*b510*/  @!P1 LEA R22, P0, R5.reuse, c[0x0][0x170], 0x1 ;  /* 0x00005c0005169a11 */ /* 0x040fe200078008ff */
[----:B------:R-:W-:Y:S01]  /*b520*/  IMAD.U32 R4, RZ, RZ, UR12 ;  /* 0x0000000cff047e24 */ /* 0x000fe2000f8e00ff */
[----:B------:R-:W-:Y:S01]  /*b530*/  @!P1 MOV R0, c[0x0][0x1a4] ;  /* 0x0000690000009a02 */ /* 0x000fe20000000f00 */
[----:B------:R-:W-:Y:S01]  /*b540*/  @!P1 IMAD.WIDE.U32 R12, R12, 0x30, R2 ;  /* 0x000000300c0c9825 */ /* 0x000fe200078e0002 */
[----:B------:R-:W-:Y:S02]  /*b550*/  @!P1 LEA.HI.X R15, R2, c[0x0][0x174], R3, 0x1, P4 ;  /* 0x00005d00020f9a11 */ /* 0x000fe400020f0c03 */
[----:B------:R-:W-:Y:S01]  /*b560*/  @!P1 LEA.HI.X R23, R5, c[0x0][0x174], R20, 0x1, P0 ;  /* 0x00005d0005179a11 */ /* 0x000fe200000f0c14 */
[----:B------:R-:W-:Y:S01]  /*b570*/  @!P1 IMAD.WIDE.U32 R2, R21, 0x70, R18 ;  /* 0x0000007015029825 */ /* 0x000fe200078e0012 */
[----:B------:R-:W-:Y:S01]  /*b580*/  @!P1 MOV R18, c[0x0][0x1a4] ;  /* 0x0000690000129a02 */ /* 0x000fe20000000f00 */
[----:B------:R-:W-:Y:S01]  /*b590*/  @!PT LDS RZ, [RZ] ;  /* 0x00000000fffff984 */ /* 0x000fe20000000800 */
[----:B------:R-:W-:Y:S01]  /*b5a0*/  @!PT LDS RZ, [RZ] ;  /* 0x00000000fffff984 */ /* 0x000fe20000000800 */
[----:B------:R-:W-:Y:S01]  /*b5b0*/  @!PT LDS RZ, [RZ] ;  /* 0x00000000fffff984 */ /* 0x000fe20000000800 */
[----:B------:R1:W-:Y:S01]  /*b5c0*/  @!P1 LDGSTS.E.BYPASS.LTC128B.128 [R240+0x8000], [R14.64] ;  /* 0x080000000ef09fae */ /* 0x0003e2000b901d74 */
[----:B------:R-:W-:Y:S01]  /*b5d0*/  @!P1 LEA R20, P4, R12, c[0x0][0x170], 0x1 ;  /* 0x00005c000c149a11 */ /* 0x000fe200078808ff */
[----:B------:R-:W-:-:S02]  /*b5e0*/  @!P1 IMAD.WIDE.U32 R4, R4, 0x60, R16 ;  /* 0x0000006004049825 */ /* 0x000fc400078e0010 */
[----:B------:R-:W-:Y:S02]  /*b5f0*/  @P1 STS.128 [R240+0x8800], RZ ;  /* 0x008800fff0001388 */ /* 0x000fe40000000c00 */
[----:B------:R-:W-:Y:S02]  /*b600*/  @!P1 IMAD.MOV.U32 R16, RZ, RZ, c[0x0][0x1a4] ;  /* 0x00006900ff109624 */ /* 0x000fe400078e00ff */
[----:B------:R-:W-:Y:S01]  /*b610*/  @!P1 IMAD R0, R0, 0x30, RZ ;  /* 0x0000003000009824 */ /* 0x000fe200078e02ff */
[----:B------:R-:W-:Y:S01]  /*b620*/  @!PT LDS RZ, [RZ] ;  /* 0x00000000fffff984 */ /* 0x000fe20000000800 */
[----:B------:R-:W-:Y:S01]  /*b630*/  @!PT LDS RZ, [RZ] ;  /* 0x00000000fffff984 */ /* 0x000fe20000000800 */
[----:B------:R-:W-:Y:S01]  /*b640*/  @!PT LDS RZ, [RZ] ;  /* 0x00000000fffff984 */ /* 0x000fe20000000800 */
[----:B------:R2:W-:Y:S01]  /*b650*/  @!P1 LDGSTS.E.BYPASS.LTC128B.128 [R240+0x8800], [R26.64] ;  /* 0x088000001af09fae */ /* 0x0005e2000b901d74 */
[----:B------:R-:W-:Y:S02]  /*b660*/  @!P1 IMAD.MOV.U32 R17, RZ, RZ, c[0x0][0x1a4] ;  /* 0x00006900ff119624 */ /* 0x000fe400078e00ff */
[----:B------:R-:W-:Y:S01]  /*b670*/  @!P1 IMAD R16, R16, 0x50, RZ ;  /* 0x0000005010109824 */ /* 0x000fe200078e02ff */
[----:B------:R-:W-:Y:S01]  /*b680*/  @P1 STS.128 [R240+0x9000], RZ ;  /* 0x009000fff0001388 */ /* 0x000fe20000000c00 */
[----:B------:R-:W-:-:S02]  /*b690*/  @!P1 IMAD R18, R18, 0x70, RZ ;  /* 0x0000007012129824 */ /* 0x000fc400078e02ff */
[----:B------:R-:W-:Y:S01]  /*b6a0*/  @!P1 IMAD.IADD R0, R0, 0x1, R13 ;  /* 0x0000000100009824 */ /* 0x000fe200078e020d */
[----:B------:R-:W-:Y:S01]  /*b6b0*/  @!PT LDS RZ, [RZ] ;  /* 0x00000000fffff984 */ /* 0x000fe20000000800 */
[----:B------:R-:W-:Y:S01]  /*b6c0*/  @!PT LDS RZ, [RZ] ;  /* 0x00000000fffff984 */ /* 0x000fe20000000800 */
[----:B------:R-:W-:Y:S01]  /*b6d0*/  @!PT LDS RZ, [RZ] ;  /* 0x00000000fffff984 */ /* 0x000fe20000000800 */
[----:B------:R2:W-:Y:S01]  /*b6e0*/  @!P1 LDGSTS.E.BYPASS.LTC128B.128 [R240+0x9000], [R24.64] ;  /* 0x0900000018f09fae */ /* 0x0005e2000b901d74 */
[----:B------:R-:W-:Y:S02]  /*b6f0*/  @!P1 IMAD R17, R17, 0x60, RZ ;  /* 0x0000006011119824 */ /* 0x000fe400078e02ff */
[----:B------:R-:W-:Y:S01]  /*b700*/  @!P1 IMAD.IADD R7, R16, 0x1, R7 ;  /* 0x0000000110079824 */ /* 0x000fe200078e0207 */
[----:B------:R-:W-:Y:S01]  /*b710*/  @!P1 LEA.HI.X R21, R12, c[0x0][0x174], R0, 0x1, P4 ;  /* 0x00005d000c159a11 */ /* 0x000fe200020f0c00 */
[----:B------:R-:W-:Y:S01]  /*b720*/  @!P1 IMAD.IADD R3, R18, 0x1, R3 ;  /* 0x0000000112039824 */ /* 0x000fe200078e0203 */
[----:B------:R-:W-:Y:S01]  /*b730*/  @!P1 LEA R18, P3, R6, c[0x0][0x170], 0x1 ;  /* 0x00005c0006129a11 */ /* 0x000fe200078608ff */
[----:B------:R-:W-:Y:S01]  /*b740*/  @P1 STS.128 [R240+0x9800], RZ ;  /* 0x009800fff0001388 */ /* 0x000fe20000000c00 */
[----:B------:R-:W-:Y:S02]  /*b750*/  @!P1 IADD3 R5, R17, R5, RZ ;  /* 0x0000000511059210 */ /* 0x000fe40007ffe0ff */
[----:B------:R-:W-:Y:S01]  /*b760*/  @!P1 LEA R16, P2, R4, c[0x0][0x170], 0x1 ;  /* 0x00005c0004109a11 */ /* 0x000fe200078408ff */
[----:B------:R-:W-:Y:S01]  /*b770*/  @!PT LDS RZ, [RZ] ;  /* 0x00000000fffff984 */ /* 0x000fe20000000800 */
[----:B------:R-:W-:Y:S01]  /*b780*/  @!PT LDS RZ, [RZ] ;  /* 0x00000000fffff984 */ /* 0x000fe20000000800 */
[----:B------:R-:W-:Y:S01]  /*b790*/  @!PT LDS RZ, [RZ] ;  /* 0x00000000fffff984 */ /* 0x000fe20000000800 */
[----:B------:R3:W-:Y:S01]  /*b7a0*/  @!P1 LDGSTS.E.BYPASS.LTC128B.128 [R240+0x9800], [R20.64] ;  /* 0x0980000014f09fae */ /* 0x0007e2000b901d74 */
[----:B-1----:R-:W-:-:S02]  /*b7b0*/  @!P1 LEA R14, P0, R2, c[0x0][0x170], 0x1 ;  /* 0x00005c00020e9a11 */ /* 0x002fc400078008ff */
[----:B------:R-:W-:Y:S01]  /*b7c0*/  @!P1 LEA.HI.X R19, R6, c[0x0][0x174], R7, 0x1, P3 ;  /* 0x00005d0006139a11 */ /* 0x000fe200018f0c07 */
[----:B------:R-:W-:Y:S01]  /*b7d0*/  @P1 STS.128 [R240+0xa000], RZ ;  /* 0x00a000fff0001388 */ /* 0x000fe20000000c00 */
[----:B------:R-:W-:Y:S02]  /*b7e0*/  @!P1 LEA.HI.X R17, R4, c[0x0][0x174], R5, 0x1, P2 ;  /* 0x00005d0004119a11 */ /* 0x000fe400010f0c05 */
[----:B------:R-:W-:Y:S01]  /*b7f0*/  @!P1 LEA.HI.X R15, R2, c[0x0][0x174], R3, 0x1, P0 ;  /* 0x00005d00020f9a11 */ /* 0x000fe200000f0c03 */
        /* <DEDUP_REMOVED lines=20> */
[----:B------:R-:W-:Y:S04]  /*b940*/  LDSM.16.M88.4 R56, [R228+0x6000] ;  /* 0x00600000e438783b */ /* 0x000fe80000000200 */
[----:B------:R-:W-:Y:S04]  /*b950*/  LDSM.16.M88.4 R48, [R228+0x7000] ;  /* 0x00700000e430783b */ /* 0x000fe80000000200 */
[----:B------:R-:W-:Y:S04]  /*b960*/  LDSM.16.M88.4 R4, [R239+0x2000] ;  /* 0x00200000ef04783b */ /* 0x000fe80000000200 */
[----:B------:R-:W-:Y:S04]  /*b970*/  LDSM.16.M88.4 R28, [R234+0x5800] ;  /* 0x00580000ea1c783b */ /* 0x000fe80000000200 */
[----:B------:R-:W-:Y:S04]  /*b980*/  LDSM.16.M88.4 R80, [R228+0x4000] ;  /* 0x00400000e450783b */ /* 0x000fe80000000200 */
[----:B----4-:R-:W4:Y:S04]  /*b990*/  LDSM.16.M88.4 R12, [R236+0x2000] ;  /* 0x00200000ec0c783b */ /* 0x010f280000000200 */
[----:B------:R-:W1:Y:S04]  /*b9a0*/  LDSM.16.M88.4 R76, [R228+0x4800] ;  /* 0x00480000e44c783b */ /* 0x000e680000000200 */
[----:B------:R-:W1:Y:S04]  /*b9b0*/  LDSM.16.M88.4 R64, [R228+0x5000] ;  /* 0x00500000e440783b */ /* 0x000e680000000200 */
[----:B------:R-:W1:Y:S04]  /*b9c0*/  LDSM.16.M88.4 R52, [R228+0x6800] ;  /* 0x00680000e434783b */ /* 0x000e680000000200 */
[----:B------:R-:W1:Y:S04]  /*b9d0*/  LDSM.16.M88.4 R44, [R228+0x7800] ;  /* 0x00780000e42c783b */ /* 0x000e680000000200 */
[----:B--2---:R-:W2:Y:S04]  /*b9e0*/  LDSM.16.M88.4 R24, [R234+0x6000] ;  /* 0x00600000ea18783b */ /* 0x004ea80000000200 */
[----:B------:R-:W2:Y:S04]  /*b9f0*/  LDSM.16.M88.4 R88, [R234+0x7000] ;  /* 0x00700000ea58783b */ /* 0x000ea80000000200 */
[----:B------:R-:W2:Y:S04]  /*ba00*/  LDSM.16.M88.4 R40, [R234+0x4000] ;  /* 0x00400000ea28783b */ /* 0x000ea80000000200 */
[----:B---3--:R-:W-:Y:S04]  /*ba10*/  LDSM.16.M88.4 R20, [R234+0x6800] ;  /* 0x00680000ea14783b */ /* 0x008fe80000000200 */
[----:B------:R-:W3:Y:S01]  /*ba20*/  LDSM.16.M88.4 R84, [R234+0x7800] ;  /* 0x00780000ea54783b */ /* 0x000ee20000000200 */
[C---:B----4-:R-:W-:Y:S03]  /*ba30*/  HMMA.16816.F32 R108, R12.reuse, R60, RZ ;  /* 0x0000003c0c6c723c */ /* 0x050fe600000018ff */
[----:B------:R-:W4:Y:S04]  /*ba40*/  LDSM.16.M88.4 R36, [R234+0x4800] ;  /* 0x00480000ea24783b */ /* 0x000f280000000200 */
[----:B-1----:R-:W-:Y:S01]  /*ba50*/  LDSM.16.M88.4 R16, [R236] ;  /* 0x00000000ec10783b */ /* 0x002fe20000000200 */
[C---:B------:R-:W-:Y:S03]  /*ba60*/  HMMA.16816.F32 R104, R12.reuse, R56, RZ ;  /* 0x000000380c68723c */ /* 0x040fe600000018ff */
[----:B------:R-:W1:Y:S04]  /*ba70*/  LDSM.16.M88.4 R32, [R234+0x5000] ;  /* 0x00500000ea20783b */ /* 0x000e680000000200 */
[----:B------:R-:W0:Y:S01]  /*ba80*/  LDGDEPBAR ;  /* 0x00000000000079af */ /* 0x000e220000000000 */
[C---:B------:R-:W-:Y:S08]  /*ba90*/  HMMA.16816.F32 R96, R12.reuse, R48, RZ ;  /* 0x000000300c60723c */ /* 0x040ff000000018ff */
[----:B------:R-:W-:Y:S08]  /*baa0*/  HMMA.16816.F32 R204, R12, R62, RZ ;  /* 0x0000003e0ccc723c */ /* 0x000ff000000018ff */
[----:B------:R-:W-:Y:S08]  /*bab0*/  HMMA.16816.F32 R68, R4, R28, R108 ;  /* 0x0000001c0444723c */ /* 0x000ff0000000186c */
[C---:B------:R-:W-:Y:S08]  /*bac0*/  HMMA.16816.F32 R120, R12.reuse, R80, RZ ;  /* 0x000000500c78723c */ /* 0x040ff000000018ff */
[C---:B------:R-:W-:Y:S08]  /*bad0*/  HMMA.16816.F32 R116, R12.reuse, R76, RZ ;  /* 0x0000004c0c74723c */ /* 0x040ff000000018ff */
[----:B------:R-:W-:Y:S01]  /*bae0*/  HMMA.16816.F32 R112, R12, R64, RZ ;  /* 0x000000400c70723c */ /* 0x000fe200000018ff */
[----:B------:R-:W-:Y:S01]  /*baf0*/  IMAD.MOV.U32 R108, RZ, RZ, R71 ;  /* 0x000000ffff6c7224 */ /* 0x000fe200078e0047 */
[----:B------:R-:W-:Y:S01]  /*bb00*/  MOV R109, R70 ;  /* 0x00000046006d7202 */ /* 0x000fe20000000f00 */
[----:B------:R-:W-:-:S02]  /*bb10*/  IMAD.MOV.U32 R110, RZ, RZ, R69 ;  /* 0x000000ffff6e7224 */ /* 0x000fc400078e0045 */
        /* <DEDUP_REMOVED lines=10> */
[C---:B--2---:R-:W-:Y:S08]  /*bbc0*/  HMMA.16816.F32 R12, R4.reuse, R24, R104 ;  /* 0x00000018040c723c */ /* 0x044ff00000001868 */
[C---:B------:R-:W-:Y:S08]  /*bbd0*/  HMMA.16816.F32 R136, R4.reuse, R88, R96 ;  /* 0x000000580488723c */ /* 0x040ff00000001860 */
[C---:B------:R-:W-:Y:S07]  /*bbe0*/  HMMA.16816.F32 R96, R4.reuse, R30, R204 ;  /* 0x0000001e0460723c */ /* 0x040fee00000018cc */
[----:B------:R-:W-:Y:S01]  /*bbf0*/  IMAD.MOV.U32 R204, RZ, RZ, R71 ;  /* 0x000000ffffcc7224 */ /* 0x000fe200078e0047 */
[----:B------:R-:W-:Y:S01]  /*bc00*/  HMMA.16816.F32 R220, R4, R40, R120 ;  /* 0x0000002804dc723c */ /* 0x000fe20000001878 */
[----:B------:R-:W-:Y:S01]  /*bc10*/  MOV R70, R14 ;  /* 0x0000000e00467202 */ /* 0x000fe20000000f00 */
[----:B------:R-:W-:Y:S01]  /*bc20*/  IMAD.MOV.U32 R69, RZ, RZ, R15 ;  /* 0x000000ffff457224 */ /* 0x000fe200078e000f */
[----:B------:R-:W-:Y:S01]  /*bc30*/  MOV R207, R108 ;  /* 0x0000006c00cf7202 */ /* 0x000fe20000000f00 */
[----:B------:R-:W-:-:S02]  /*bc40*/  IMAD.MOV.U32 R68, RZ, RZ, R12 ;  /* 0x000000ffff447224 */ /* 0x000fc400078e000c */
[----:B------:R-:W-:Y:S01]  /*bc50*/  IMAD.MOV.U32 R206, RZ, RZ, R109 ;  /* 0x000000ffffce7224 */ /* 0x000fe200078e006d */
[----:B------:R-:W-:Y:S01]  /*bc60*/  MOV R121, R13 ;  /* 0x0000000d00797202 */ /* 0x000fe20000000f00 */
[----:B---3--:R-:W-:Y:S01]  /*bc70*/  HMMA.16816.F32 R92, R4, R86, R92 ;  /* 0x00000056045c723c */ /* 0x008fe2000000185c */
[----:B------:R-:W-:-:S07]  /*bc80*/  IMAD.MOV.U32 R205, RZ, RZ, R110 ;  /* 0x000000ffffcd7224 */ /* 0x000fce00078e006e */
[----:B------:R-:W-:Y:S01]  /*bc90*/  HMMA.16816.F32 R12, R4, R20, R100 ;  /* 0x00000014040c723c */ /* 0x000fe20000001864 */
[----:B------:R-:W-:Y:S02]  /*bca0*/  MOV R122, R96 ;  /* 0x00000060007a7202 */ /* 0x000fe40000000f00 */
[----:B------:R-:W-:-:S05]  /*bcb0*/  MOV R252, R99 ;  /* 0x0000006300fc7202 */ /* 0x000fca0000000f00 */
[C---:B------:R-:W-:Y:S07]  /*bcc0*/  HMMA.16816.F32 R100, R4.reuse, R84, R124 ;  /* 0x000000540464723c */ /* 0x040fee000000187c */
[----:B------:R-:W-:Y:S01]  /*bcd0*/  IMAD.MOV.U32 R127, RZ, RZ, R97 ;  /* 0x000000ffff7f7224 */ /* 0x000fe200078e0061 */
[----:B----4-:R-:W-:Y:S01]  /*bce0*/  HMMA.16816.F32 R224, R4, R36, R116 ;  /* 0x0000002404e0723c */ /* 0x010fe20000001874 */
[----:B------:R-:W-:Y:S01]  /*bcf0*/  IMAD.MOV.U32 R126, RZ, RZ, R98 ;  /* 0x000000ffff7e7224 */ /* 0x000fe200078e0062 */
[----:B------:R-:W-:Y:S01]  /*bd00*/  MOV R109, R92 ;  /* 0x0000005c006d7202 */ /* 0x000fe20000000f00 */
[----:B------:R-:W-:-:S04]  /*bd10*/  IMAD.MOV.U32 R108, RZ, RZ, R93 ;  /* 0x000000ffff6c7224 */ /* 0x000fc800078e005d */
[----:B------:R-:W-:Y:S01]  /*bd20*/  IMAD.MOV.U32 R117, RZ, RZ, R94 ;  /* 0x000000ffff757224 */ /* 0x000fe200078e005e */
[C---:B------:R-:W-:Y:S01]  /*bd30*/  HMMA.16816.F32 R96, R4.reuse, R26, R200 ;  /* 0x0000001a0460723c */ /* 0x040fe200000018c8 */
[----:B------:R-:W-:Y:S01]  /*bd40*/  IMAD.MOV.U32 R74, RZ, RZ, R12 ;  /* 0x000000ffff4a7224 */ /* 0x000fe200078e000c */
[----:B------:R-:W-:Y:S01]  /*bd50*/  MOV R2, R14 ;  /* 0x0000000e00027202 */ /* 0x000fe20000000f00 */
[----:B------:R-:W-:Y:S02]  /*bd60*/  IMAD.MOV.U32 R3, RZ, RZ, R13 ;  /* 0x000000ffff037224 */ /* 0x000fe400078e000d */
[----:B------:R-:W-:Y:S02]  /*bd70*/  IMAD.MOV.U32 R0, RZ, RZ, R15 ;  /* 0x000000ffff007224 */ /* 0x000fe400078e000f */
[----:B------:R-:W-:Y:S01]  /*bd80*/  MOV R201, R70 ;  /* 0x0000004600c97202 */ /* 0x000fe20000000f00 */
[----:B------:R-:W-:Y:S01]  /*bd90*/  IMAD.MOV.U32 R202, RZ, RZ, R69 ;  /* 0x000000ffffca7224 */ /* 0x000fe200078e0045 */
[----:B------:R-:W2:Y:S01]  /*bda0*/  LDSM.16.M88.4 R12, [R239] ;  /* 0x00000000ef0c783b */ /* 0x000ea20000000200 */
[----:B------:R-:W-:Y:S01]  /*bdb0*/  IMAD.MOV.U32 R203, RZ, RZ, R68 ;  /* 0x000000ffffcb7224 */ /* 0x000fe200078e0044 */
[----:B-1----:R-:W-:Y:S01]  /*bdc0*/  HMMA.16816.F32 R248, R4, R32, R112 ;  /* 0x0000002004f8723c */ /* 0x002fe20000001870 */
[----:B------:R-:W-:Y:S01]  /*bdd0*/  IMAD.MOV.U32 R116, RZ, RZ, R95 ;  /* 0x000000ffff747224 */ /* 0x000fe200078e005f */
[----:B------:R-:W-:Y:S01]  /*bde0*/  MOV R242, R101 ;  /* 0x0000006500f27202 */ /* 0x000fe20000000f00 */
[----:B------:R-:W-:-:S02]  /*bdf0*/  IMAD.MOV.U32 R243, RZ, RZ, R100 ;  /* 0x000000fffff37224 */ /* 0x000fc400078e0064 */
[----:B------:R-:W-:Y:S02]  /*be00*/  IMAD.MOV.U32 R241, RZ, RZ, R102 ;  /* 0x000000fffff17224 */ /* 0x000fe400078e0066 */
[----:B------:R-:W-:Y:S01]  /*be10*/  IMAD.MOV.U32 R75, RZ, RZ, R103 ;  /* 0x000000ffff4b7224 */ /* 0x000fe200078e0067 */
[----:B------:R-:W-:Y:S05]  /*be20*/  HMMA.16816.F32 R68, R4, R22, R132 ;  /* 0x000000160444723c */ /* 0x000fea0000001884 */
[----:B------:R-:W-:Y:S01]  /*be30*/  IMAD.MOV.U32 R120, RZ, RZ, R96 ;  /* 0x000000ffff787224 */ /* 0x000fe200078e0060 */
[----:B------:R-:W-:Y:S01]  /*be40*/  MOV R200, R99 ;  /* 0x0000006300c87202 */ /* 0x000fe20000000f00 */
[----:B------:R-:W-:Y:S01]  /*be50*/  IMAD.MOV.U32 R111, RZ, RZ, R97 ;  /* 0x000000ffff6f7224 */ /* 0x000fe200078e0061 */
[----:B------:R-:W-:Y:S01]  /*be60*/  HMMA.16816.F32 R92, R16, R60, RZ ;  /* 0x0000003c105c723c */ /* 0x000fe200000018ff */
[----:B------:R-:W-:-:S07]  /*be70*/  IMAD.MOV.U32 R110, RZ, RZ, R98 ;  /* 0x000000ffff6e7224 */ /* 0x000fce00078e0062 */
[----:B------:R-:W-:Y:S08]  /*be80*/  HMMA.16816.F32 R96, R16, R64, RZ ;  /* 0x000000401060723c */ /* 0x000ff000000018ff */
[----:B------:R-:W-:Y:S01]  /*be90*/  MOV R125, R68 ;  /* 0x00000044007d7202 */ /* 0x000fe20000000f00 */
[----:B------:R-:W-:Y:S01]  /*bea0*/  IMAD.MOV.U32 R124, RZ, RZ, R69 ;  /* 0x000000ffff7c7224 */ /* 0x000fe200078e0045 */
[----:B------:R-:W-:Y:S01]  /*beb0*/  MOV R118, R71 ;  /* 0x0000004700767202 */ /* 0x000fe20000000f00 */
[----:B------:R-:W-:Y:S01]  /*bec0*/  IMAD.MOV.U32 R119, RZ, RZ, R70 ;  /* 0x000000ffff777224 */ /* 0x000fe200078e0046 */
[C---:B------:R-:W-:Y:S08]  /*bed0*/  HMMA.16816.F32 R216, R4.reuse, R42, R216 ;  /* 0x0000002a04d8723c */ /* 0x040ff000000018d8 */
[C---:B------:R-:W-:Y:S08]  /*bee0*/  HMMA.16816.F32 R212, R4.reuse, R38, R212 ;  /* 0x0000002604d4723c */ /* 0x040ff000000018d4 */
[C---:B------:R-:W-:Y:S08]  /*bef0*/  HMMA.16816.F32 R208, R4.reuse, R34, R208 ;  /* 0x0000002204d0723c */ /* 0x040ff000000018d0 */
[----:B------:R-:W-:Y:S08]  /*bf00*/  HMMA.16816.F32 R68, R4, R90, R128 ;  /* 0x0000005a0444723c */ /* 0x000ff00000001880 */
[C---:B------:R-:W-:Y:S08]  /*bf10*/  HMMA.16816.F32 R4, R16.reuse, R56, RZ ;  /* 0x000000381004723c */ /* 0x040ff000000018ff */
[C---:B------:R-:W-:Y:S08]  /*bf20*/  HMMA.16816.F32 R104, R16.reuse, R80, RZ ;  /* 0x000000501068723c */ /* 0x040ff000000018ff */
[----:B------:R-:W-:Y:S08]  /*bf30*/  HMMA.16816.F32 R100, R16, R76, RZ ;  /* 0x0000004c1064723c */ /* 0x000ff000000018ff */
[----:B--2---:R-:W-:Y:S08]  /*bf40*/  HMMA.16816.F32 R132, R12, R28, R92 ;  /* 0x0000001c0c84723c */ /* 0x004ff0000000185c */
[----:B------:R-:W-:Y:S08]  /*bf50*/  HMMA.16816.F32 R92, R16, R66, RZ ;  /* 0x00000042105c723c */ /* 0x000ff000000018ff */
[----:B------:R-:W-:Y:S08]  /*bf60*/  HMMA.16816.F32 R128, R12, R32, R96 ;  /* 0x000000200c80723c */ /* 0x000ff00000001860 */
[C---:B------:R-:W-:Y:S08]  /*bf70*/  HMMA.16816.F32 R64, R16.reuse, R58, RZ ;  /* 0x0000003a1040723c */ /* 0x040ff000000018ff */
        /* <DEDUP_REMOVED lines=8> */
[----:B------:R-:W-:Y:S01]  /*c000*/  MOV R41, R121 ;  /* 0x0000007900297202 */ /* 0x000fe20000000f00 */
[----:B------:R-:W-:Y:S01]  /*c010*/  IMAD.MOV.U32 R107, RZ, RZ, R120 ;  /* 0x000000ffff6b7224 */ /* 0x000fe200078e0078 */
[----:B------:R-:W-:Y:S01]  /*c020*/  MOV R105, R116 ;  /* 0x0000007400697202 */ /* 0x000fe20000000f00 */
[----:B------:R-:W-:Y:S01]  /*c030*/  HMMA.16816.F32 R120, R12, R36, R100 ;  /* 0x000000240c78723c */ /* 0x000fe20000001864 */
[----:B------:R-:W-:-:S02]  /*c040*/  IMAD.MOV.U32 R106, RZ, RZ, R118 ;  /* 0x000000ffff6a7224 */ /* 0x000fc400078e0076 */
[----:B------:R-:W-:-:S04]  /*c050*/  IMAD.MOV.U32 R104, RZ, RZ, R117 ;  /* 0x000000ffff687224 */ /* 0x000fc800078e0075 */
[----:B------:R-:W-:Y:S01]  /*c060*/  IMAD.MOV.U32 R37, RZ, RZ, R127 ;  /* 0x000000ffff257224 */ /* 0x000fe200078e007f */
[----:B------:R-:W-:Y:S01]  /*c070*/  MOV R103, R119 ;  /* 0x0000007700677202 */ /* 0x000fe20000000f00 */
[----:B------:R-:W-:Y:S01]  /*c080*/  IMAD.MOV.U32 R101, RZ, RZ, R125 ;  /* 0x000000ffff657224 */ /* 0x000fe200078e007d */
[----:B------:R-:W-:Y:S01]  /*c090*/  MOV R100, R126 ;  /* 0x0000007e00647202 */ /* 0x000fe20000000f00 */
[----:B------:R-:W-:Y:S01]  /*c0a0*/  IMAD.MOV.U32 R102, RZ, RZ, R124 ;  /* 0x000000ffff667224 */ /* 0x000fe200078e007c */
[C---:B------:R-:W-:Y:S07]  /*c0b0*/  HMMA.16816.F32 R116, R12.reuse, R88, R56 ;  /* 0x000000580c74723c */ /* 0x040fee0000001838 */
[----:B------:R-:W-:Y:S01]  /*c0c0*/  IMAD.MOV.U32 R58, RZ, RZ, R37 ;  /* 0x000000ffff3a7224 */ /* 0x000fe200078e0025 */
[----:B------:R-:W-:Y:S01]  /*c0d0*/  HMMA.16816.F32 R124, R12, R20, R60 ;  /* 0x000000140c7c723c */ /* 0x000fe2000000183c */
[----:B------:R-:W-:Y:S01]  /*c0e0*/  IMAD.MOV.U32 R56, RZ, RZ, R200 ;  /* 0x000000ffff387224 */ /* 0x000fe200078e00c8 */
[----:B------:R-:W-:Y:S01]  /*c0f0*/  MOV R200, R204 ;  /* 0x000000cc00c87202 */ /* 0x000fe20000000f00 */
[----:B------:R-:W-:Y:S01]  /*c100*/  IMAD.MOV.U32 R59, RZ, RZ, R100 ;  /* 0x000000ffff3b7224 */ /* 0x000fe200078e0064 */
[----:B------:R-:W-:-:S03]  /*c110*/  MOV R57, R40 ;  /* 0x0000002800397202 */ /* 0x000fc60000000f00 */
[----:B------:R-:W-:Y:S01]  /*c120*/  IMAD.MOV.U32 R62, RZ, RZ, R201 ;  /* 0x000000ffff3e7224 */ /* 0x000fe200078e00c9 */
[----:B------:R-:W-:Y:S01]  /*c130*/  MOV R63, R202 ;  /* 0x000000ca003f7202 */ /* 0x000fe20000000f00 */
        /* <DEDUP_REMOVED lines=8> */
[----:B------:R-:W-:Y:S01]  /*c1c0*/  MOV R79, R110 ;  /* 0x0000006e004f7202 */ /* 0x000fe20000000f00 */
[----:B------:R-:W-:Y:S01]  /*c1d0*/  IMAD.MOV.U32 R77, RZ, RZ, R107 ;  /* 0x000000ffff4d7224 */ /* 0x000fe200078e006b */
[----:B------:R-:W-:-:S04]  /*c1e0*/  MOV R76, R106 ;  /* 0x0000006a004c7202 */ /* 0x000fc80000000f00 */
[----:B------:R-:W-:Y:S01]  /*c1f0*/  IMAD.MOV.U32 R94, RZ, RZ, R109 ;  /* 0x000000ffff5e7224 */ /* 0x000fe200078e006d */
[C---:B------:R-:W-:Y:S01]  /*c200*/  HMMA.16816.F32 R204, R12.reuse, R84, R4 ;  /* 0x000000540ccc723c */ /* 0x040fe20000001804 */
[----:B------:R-:W-:Y:S01]  /*c210*/  IMAD.MOV.U32 R95, RZ, RZ, R108 ;  /* 0x000000ffff5f7224 */ /* 0x000fe200078e006c */
[----:B------:R-:W-:Y:S05]  /*c220*/  LDSM.16.M88.4 R4, [R237+0x2000] ;  /* 0x00200000ed04783b */ /* 0x000fea0000000200 */
[----:B------:R-:W-:Y:S01]  /*c230*/  IMAD.MOV.U32 R84, RZ, RZ, R104 ;  /* 0x000000ffff547224 */ /* 0x000fe200078e0068 */
[----:B------:R-:W-:Y:S01]  /*c240*/  HMMA.16816.F32 R108, R12, R30, R96 ;  /* 0x0000001e0c6c723c */ /* 0x000fe20000001860 */
[----:B------:R-:W1:Y:S01]  /*c250*/  LDSM.16.M88.4 R28, [R235] ;  /* 0x00000000eb1c783b */ /* 0x000e620000000200 */
[----:B------:R-:W-:-:S06]  /*c260*/  IMAD.MOV.U32 R85, RZ, RZ, R105 ;  /* 0x000000ffff557224 */ /* 0x000fcc00078e0069 */
[C---:B------:R-:W-:Y:S08]  /*c270*/  HMMA.16816.F32 R80, R16.reuse, R82, RZ ;  /* 0x000000521050723c */ /* 0x040ff000000018ff */
[C---:B------:R-:W-:Y:S08]  /*c280*/  HMMA.16816.F32 R52, R16.reuse, R54, RZ ;  /* 0x000000361034723c */ /* 0x040ff000000018ff */
[C---:B------:R-:W-:Y:S08]  /*c290*/  HMMA.16816.F32 R48, R16.reuse, R50, RZ ;  /* 0x000000321030723c */ /* 0x040ff000000018ff */
[----:B------:R-:W-:Y:S01]  /*c2a0*/  HMMA.16816.F32 R44, R16, R46, RZ ;  /* 0x0000002e102c723c */ /* 0x000fe200000018ff */
[----:B------:R-:W2:Y:S07]  /*c2b0*/  LDSM.16.M88.4 R16, [R237] ;  /* 0x00000000ed10783b */ /* 0x000eae0000000200 */
[C---:B------:R-:W-:Y:S01]  /*c2c0*/  HMMA.16816.F32 R104, R12.reuse, R26, R64 ;  /* 0x0000001a0c68723c */ /* 0x040fe20000001840 */
[----:B------:R-:W3:Y:S06]  /*c2d0*/  LDSM.16.M88.4 R24, [R235+0x800] ;  /* 0x00080000eb18783b */ /* 0x000eec0000000200 */
[----:B------:R-:W-:Y:S01]  /*c2e0*/  MOV R65, R101 ;  /* 0x0000006500417202 */ /* 0x000fe20000000f00 */
[----:B------:R-:W-:Y:S01]  /*c2f0*/  HMMA.16816.F32 R40, R12, R42, R80 ;  /* 0x0000002a0c28723c */ /* 0x000fe20000001850 */
[----:B------:R-:W-:-:S02]  /*c300*/  IMAD.MOV.U32 R67, RZ, RZ, R103 ;  /* 0x000000ffff437224 */ /* 0x000fc400078e0067 */
[----:B------:R-:W-:-:S05]  /*c310*/  IMAD.MOV.U32 R66, RZ, RZ, R102 ;  /* 0x000000ffff427224 */ /* 0x000fca00078e0066 */
[----:B------:R-:W-:Y:S01]  /*c320*/  HMMA.16816.F32 R80, R12, R22, R52 ;  /* 0x000000160c50723c */ /* 0x000fe20000001834 */
[----:B------:R-:W4:Y:S07]  /*c330*/  LDSM.16.M88.4 R20, [R235+0x1000] ;  /* 0x00100000eb14783b */ /* 0x000f2e0000000200 */
[----:B-1----:R-:W-:Y:S07]  /*c340*/  HMMA.16816.F32 R96, R4, R28, R220 ;  /* 0x0000001c0460723c */ /* 0x002fee00000018dc */
[----:B------:R-:W-:Y:S01]  /*c350*/  IMAD.MOV.U32 R222, RZ, RZ, R84 ;  /* 0x000000ffffde7224 */ /* 0x000fe200078e0054 */
[----:B------:R-:W-:Y:S01]  /*c360*/  HMMA.16816.F32 R100, R12, R86, R44 ;  /* 0x000000560c64723c */ /* 0x000fe2000000182c */
[----:B------:R-:W-:Y:S01]  /*c370*/  MOV R223, R85 ;  /* 0x0000005500df7202 */ /* 0x000fe20000000f00 */
[----:B------:R-:W-:Y:S01]  /*c380*/  IMAD.MOV.U32 R221, RZ, RZ, R95 ;  /* 0x000000ffffdd7224 */ /* 0x000fe200078e005f */
[----:B------:R-:W-:-:S05]  /*c390*/  MOV R220, R94 ;  /* 0x0000005e00dc7202 */ /* 0x000fca0000000f00 */
[----:B------:R-:W-:Y:S07]  /*c3a0*/  HMMA.16816.F32 R84, R4, R30, R216 ;  /* 0x0000001e0454723c */ /* 0x000fee00000018d8 */
[----:B------:R-:W-:Y:S01]  /*c3b0*/  IMAD.MOV.U32 R216, RZ, RZ, R65 ;  /* 0x000000ffffd87224 */ /* 0x000fe200078e0041 */
[----:B------:R-:W-:Y:S01]  /*c3c0*/  MOV R218, R67 ;  /* 0x0000004300da7202 */ /* 0x000fe20000000f00 */
[----:B------:R-:W-:Y:S01]  /*c3d0*/  IMAD.MOV.U32 R217, RZ, RZ, R66 ;  /* 0x000000ffffd97224 */ /* 0x000fe200078e0042 */
[----:B--2---:R-:W-:Y:S01]  /*c3e0*/  HMMA.16816.F32 R92, R16, R28, R112 ;  /* 0x0000001c105c723c */ /* 0x004fe20000001870 */
[----:B------:R-:W-:-:S06]  /*c3f0*/  IMAD.MOV.U32 R219, RZ, RZ, R76 ;  /* 0x000000ffffdb7224 */ /* 0x000fcc00078e004c */
[----:B------:R-:W-:Y:S01]  /*c400*/  IMAD.MOV.U32 R115, RZ, RZ, R56 ;  /* 0x000000ffff737224 */ /* 0x000fe200078e0038 */
[----:B---3--:R-:W-:Y:S01]  /*c410*/  HMMA.16816.F32 R64, R16, R24, R120 ;  /* 0x000000181040723c */ /* 0x008fe20000001878 */
[----:B------:R-:W-:Y:S01]  /*c420*/  IMAD.MOV.U32 R112, RZ, RZ, R77 ;  /* 0x000000ffff707224 */ /* 0x000fe200078e004d */
[----:B------:R-:W-:Y:S01]  /*c430*/  MOV R113, R78 ;  /* 0x0000004e00717202 */ /* 0x000fe20000000f00 */
[----:B------:R-:W-:-:S04]  /*c440*/  IMAD.MOV.U32 R114, RZ, RZ, R79 ;  /* 0x000000ffff727224 */ /* 0x000fc800078e004f */
[----:B------:R-:W-:Y:S01]  /*c450*/  MOV R120, R60 ;  /* 0x0000003c00787202 */ /* 0x000fe20000000f00 */
[----:B------:R-:W-:Y:S01]  /*c460*/  IMAD.MOV.U32 R121, RZ, RZ, R61 ;  /* 0x000000ffff797224 */ /* 0x000fe200078e003d */
[----:B------:R-:W-:Y:S01]  /*c470*/  MOV R123, R63 ;  /* 0x0000003f007b7202 */ /* 0x000fe20000000f00 */
[----:B------:R-:W-:Y:S01]  /*c480*/  IMAD.MOV.U32 R122, RZ, RZ, R62 ;  /* 0x000000ffff7a7224 */ /* 0x000fe200078e003e */
[----:B------:R-:W-:Y:S08]  /*c490*/  HMMA.16816.F32 R52, R16, R26, R36 ;  /* 0x0000001a1034723c */ /* 0x000ff00000001824 */
[----:B------:R-:W-:Y:S07]  /*c4a0*/  HMMA.16816.F32 R60, R4, R24, R224 ;  /* 0x00000018043c723c */ /* 0x000fee00000018e0 */
[----:B------:R-:W-:Y:S01]  /*c4b0*/  IMAD.MOV.U32 R224, RZ, RZ, R57 ;  /* 0x000000ffffe07224 */ /* 0x000fe200078e0039 */
[----:B------:R-:W-:Y:S01]  /*c4c0*/  MOV R226, R59 ;  /* 0x0000003b00e27202 */ /* 0x000fe20000000f00 */
[----:B------:R-:W-:Y:S01]  /*c4d0*/  IMAD.MOV.U32 R225, RZ, RZ, R58 ;  /* 0x000000ffffe17224 */ /* 0x000fe200078e003a */
[----:B------:R-:W-:Y:S01]  /*c4e0*/  HMMA.16816.F32 R88, R12, R90, R48 ;  /* 0x0000005a0c58723c */ /* 0x000fe20000001830 */
[----:B------:R-:W-:Y:S01]  /*c4f0*/  LDSM.16.M88.4 R12, [R235+0x3000] ;  /* 0x00300000eb0c783b */ /* 0x000fe20000000200 */
[----:B------:R-:W-:-:S06]  /*c500*/  IMAD.MOV.U32 R227, RZ, RZ, R252 ;  /* 0x000000ffffe37224 */ /* 0x000fcc00078e00fc */
[----:B------:R-:W-:Y:S01]  /*c510*/  HMMA.16816.F32 R56, R4, R26, R212 ;  /* 0x0000001a0438723c */ /* 0x000fe200000018d4 */
[----:B------:R-:W1:Y:S06]  /*c520*/  LDSM.16.M88.4 R24, [R235+0x2000] ;  /* 0x00200000eb18783b */ /* 0x000e6c0000000200 */
[----:B------:R-:W-:Y:S01]  /*c530*/  IMAD.MOV.U32 R212, RZ, RZ, R243 ;  /* 0x000000ffffd47224 */ /* 0x000fe200078e00f3 */
[----:B------:R-:W-:Y:S01]  /*c540*/  HMMA.16816.F32 R76, R16, R30, R40 ;  /* 0x0000001e104c723c */ /* 0x000fe20000001828 */
[----:B------:R-:W-:Y:S01]  /*c550*/  MOV R213, R242 ;  /* 0x000000f200d57202 */ /* 0x000fe20000000f00 */
[----:B------:R-:W-:Y:S01]  /*c560*/  IMAD.MOV.U32 R214, RZ, RZ, R241 ;  /* 0x000000ffffd67224 */ /* 0x000fe200078e00f1 */
[----:B------:R-:W2:Y:S01]  /*c570*/  LDSM.16.M88.4 R28, [R235+0x1800] ;  /* 0x00180000eb1c783b */ /* 0x000ea20000000200 */
[----:B------:R-:W-:-:S04]  /*c580*/  IMAD.MOV.U32 R215, RZ, RZ, R75 ;  /* 0x000000ffffd77224 */ /* 0x000fc800078e004b */
[-C--:B----4-:R-:W-:Y:S08]  /*c590*/  HMMA.16816.F32 R48, R16, R20.reuse, R128 ;  /* 0x000000141030723c */ /* 0x090ff00000001880 */
[C---:B------:R-:W-:Y:S07]  /*c5a0*/  HMMA.16816.F32 R44, R4.reuse, R20, R248 ;  /* 0x00000014042c723c */ /* 0x040fee00000018f8 */
[----:B------:R-:W-:Y:S01]  /*c5b0*/  MOV R248, R74 ;  /* 0x0000004a00f87202 */ /* 0x000fe20000000f00 */
[----:B------:R-:W-:Y:S01]  /*c5c0*/  HMMA.16816.F32 R40, R4, R22, R208 ;  /* 0x000000160428723c */ /* 0x000fe200000018d0 */
[----:B------:R-:W-:Y:S01]  /*c5d0*/  IMAD.MOV.U32 R249, RZ, RZ, R3 ;  /* 0x000000fffff97224 */ /* 0x000fe200078e0003 */
[----:B------:R-:W-:Y:S01]  /*c5e0*/  MOV R251, R0 ;  /* 0x0000000000fb7202 */ /* 0x000fe20000000f00 */
[----:B------:R-:W-:-:S05]  /*c5f0*/  IMAD.MOV.U32 R250, RZ, RZ, R2 ;  /* 0x000000fffffa7224 */ /* 0x000fca00078e0002 */
[----:B------:R-:W-:Y:S01]  /*c600*/  HMMA.16816.F32 R36, R16, R22, R32 ;  /* 0x000000161024723c */ /* 0x000fe20000001820 */
[----:B------:R-:W3:Y:S04]  /*c610*/  LDSM.16.M88.4 R20, [R235+0x2800] ;  /* 0x00280000eb14783b */ /* 0x000ee80000000200 */
[----:B------:R-:W4:Y:S03]  /*c620*/  LDSM.16.M88.4 R32, [R235+0x3800] ;  /* 0x00380000eb20783b */ /* 0x000f260000000200 */
[----:B-1----:R-:W-:Y:S08]  /*c630*/  HMMA.16816.F32 R208, R4, R24, R120 ;  /* 0x0000001804d0723c */ /* 0x002ff00000001878 */
[C---:B--2---:R-:W-:Y:S08]  /*c640*/  HMMA.16816.F32 R132, R16.reuse, R28, R132 ;  /* 0x0000001c1084723c */ /* 0x044ff00000001884 */
[----:B------:R-:W-:Y:S08]  /*c650*/  HMMA.16816.F32 R108, R16, R30, R108 ;  /* 0x0000001e106c723c */ /* 0x000ff0000000186c */
[----:B------:R-:W-:Y:S01]  /*c660*/  IMAD.MOV.U32 R129, RZ, RZ, R208 ;  /* 0x000000ffff817224 */ /* 0x000fe200078e00d0 */
[----:B------:R-:W-:Y:S01]  /*c670*/  MOV R123, R210 ;  /* 0x000000d2007b7202 */ /* 0x000fe20000000f00 */
[----:B------:R-:W-:Y:S01]  /*c680*/  IMAD.MOV.U32 R128, RZ, RZ, R209 ;  /* 0x000000ffff807224 */ /* 0x000fe200078e00d1 */
[----:B------:R-:W-:Y:S01]  /*c690*/  HMMA.16816.F32 R200, R4, R28, R200 ;  /* 0x0000001c04c8723c */ /* 0x000fe200000018c8 */
[----:B------:R-:W-:-:S06]  /*c6a0*/  IMAD.MOV.U32 R122, RZ, RZ, R211 ;  /* 0x000000ffff7a7224 */ /* 0x000fcc00078e00d3 */
[----:B------:R-:W-:Y:S01]  /*c6b0*/  MOV R28, R135 ;  /* 0x00000087001c7202 */ /* 0x000fe20000000f00 */
[----:B---3--:R-:W-:Y:S05]  /*c6c0*/  HMMA.16816.F32 R208, R4, R20, R248 ;  /* 0x0000001404d0723c */ /* 0x008fea00000018f8 */
[----:B------:R-:W-:-:S03]  /*c6d0*/  IMAD.MOV.U32 R121, RZ, RZ, R108 ;  /* 0x000000ffff797224 */ /* 0x000fc600078e006c */
[----:B------:R-:W-:Y:S08]  /*c6e0*/  HMMA.16816.F32 R248, R16, R26, R104 ;  /* 0x0000001a10f8723c */ /* 0x000ff00000001868 */
[C---:B------:R-:W-:Y:S08]  /*c6f0*/  HMMA.16816.F32 R136, R4.reuse, R12, R136 ;  /* 0x0000000c0488723c */ /* 0x040ff00000001888 */
[----:B------:R-:W-:Y:S01]  /*c700*/  IMAD.MOV.U32 R74, RZ, RZ, R208 ;  /* 0x000000ffff4a7224 */ /* 0x000fe200078e00d0 */
[----:B------:R-:W-:Y:S01]  /*c710*/  MOV R3, R209 ;  /* 0x000000d100037202 */ /* 0x000fe20000000f00 */
[----:B------:R-:W-:Y:S01]  /*c720*/  IMAD.MOV.U32 R2, RZ, RZ, R210 ;  /* 0x000000ffff027224 */ /* 0x000fe200078e00d2 */
[----:B------:R-:W-:Y:S01]  /*c730*/  HMMA.16816.F32 R224, R4, R30, R224 ;  /* 0x0000001e04e0723c */ /* 0x000fe200000018e0 */
[----:B------:R-:W-:-:S07]  /*c740*/  IMAD.MOV.U32 R0, RZ, RZ, R211 ;  /* 0x000000ffff007224 */ /* 0x000fce00078e00d3 */
[C---:B----4-:R-:W-:Y:S08]  /*c750*/  HMMA.16816.F32 R208, R4.reuse, R32, R212 ;  /* 0x0000002004d0723c */ /* 0x050ff000000018d4 */
[C---:B------:R-:W-:Y:S08]  /*c760*/  HMMA.16816.F32 R212, R4.reuse, R22, R216 ;  /* 0x0000001604d4723c */ /* 0x040ff000000018d8 */
[-C--:B------:R-:W-:Y:S08]  /*c770*/  HMMA.16816.F32 R68, R4, R14.reuse, R68 ;  /* 0x0000000e0444723c */ /* 0x080ff00000001844 */
[----:B------:R-:W-:Y:S01]  /*c780*/  MOV R243, R208 ;  /* 0x000000d000f37202 */ /* 0x000fe20000000f00 */
[----:B------:R-:W-:Y:S01]  /*c790*/  IMAD.MOV.U32 R242, RZ, RZ, R209 ;  /* 0x000000fffff27224 */ /* 0x000fe200078e00d1 */
[----:B------:R-:W-:Y:S01]  /*c7a0*/  MOV R241, R210 ;  /* 0x000000d200f17202 */ /* 0x000fe20000000f00 */
[----:B------:R-:W-:Y:S01]  /*c7b0*/  IMAD.MOV.U32 R75, RZ, RZ, R211 ;  /* 0x000000ffff4b7224 */ /* 0x000fe200078e00d3 */
[----:B------:R-:W-:Y:S04]  /*c7c0*/  HMMA.16816.F32 R216, R16, R14, R88 ;  /* 0x0000000e10d8723c */ /* 0x000fe80000001858 */
[----:B------:R-:W-:Y:S01]  /*c7d0*/  MOV R120, R212 ;  /* 0x000000d400787202 */ /* 0x000fe20000000f00 */
[----:B------:R-:W-:-:S03]  /*c7e0*/  IMAD.MOV.U32 R131, RZ, RZ, R215 ;  /* 0x000000ffff837224 */ /* 0x000fc600078e00d7 */
[----:B------:R-:W-:Y:S07]  /*c7f0*/  HMMA.16816.F32 R208, R4, R26, R112 ;  /* 0x0000001a04d0723c */ /* 0x000fee0000001870 */
[----:B------:R-:W-:-:S04]  /*c800*/  IMAD.MOV.U32 R115, RZ, RZ, R213 ;  /* 0x000000ffff737224 */ /* 0x000fc800078e00d5 */
[----:B------:R-:W-:Y:S02]  /*c810*/  IMAD.MOV.U32 R135, RZ, RZ, R115 ;  /* 0x000000ffff877224 */ /* 0x000fe400078e0073 */
[----:B------:R-:W-:-:S11]  /*c820*/  IMAD.MOV.U32 R115, RZ, RZ, R110 ;  /* 0x000000ffff737224 */ /* 0x000fd600078e006e */
[----:B------:R-:W-:Y:S01]  /*c830*/  MOV R130, R211 ;  /* 0x000000d300827202 */ /* 0x000fe20000000f00 */
[----:B------:R-:W-:Y:S01]  /*c840*/  IMAD.MOV.U32 R114, RZ, RZ, R208 ;  /* 0x000000ffff727224 */ /* 0x000fe200078e00d0 */
[----:B------:R-:W-:Y:S01]  /*c850*/  MOV R211, R214 ;  /* 0x000000d600d37202 */ /* 0x000fe20000000f00 */
[----:B------:R-:W-:Y:S01]  /*c860*/  IMAD.MOV.U32 R112, RZ, RZ, R210 ;  /* 0x000000ffff707224 */ /* 0x000fe200078e00d2 */
[----:B------:R-:W-:Y:S01]  /*c870*/  HMMA.16816.F32 R212, R4, R34, R220 ;  /* 0x0000002204d4723c */ /* 0x000fe200000018dc */
[----:B------:R-:W-:Y:S02]  /*c880*/  MOV R113, R209 ;  /* 0x000000d100717202 */ /* 0x000fe40000000f00 */
[----:B------:R-:W-:-:S04]  /*c890*/  MOV R107, R211 ;  /* 0x000000d3006b7202 */ /* 0x000fc80000000f00 */
[----:B------:R-:W-:Y:S01]  /*c8a0*/  IMAD.MOV.U32 R7, RZ, RZ, R133 ;  /* 0x000000ffff077224 */ /* 0x000fe200078e0085 */
[----:B------:R-:W-:Y:S01]  /*c8b0*/  HMMA.16816.F32 R220, R16, R22, R80 ;  /* 0x0000001610dc723c */ /* 0x000fe20000001850 */
[----:B------:R-:W-:Y:S01]  /*c8c0*/  MOV R6, R134 ;  /* 0x0000008600067202 */ /* 0x000fe20000000f00 */
[----:B------:R-:W-:Y:S01]  /*c8d0*/  IMAD.MOV.U32 R5, RZ, RZ, R132 ;  /* 0x000000ffff057224 */ /* 0x000fe200078e0084 */
[----:B------:R-:W-:Y:S01]  /*c8e0*/  MOV R4, R111 ;  /* 0x0000006f00047202 */ /* 0x000fe20000000f00 */
[----:B------:R-:W-:Y:S01]  /*c8f0*/  IMAD.MOV.U32 R90, RZ, RZ, R7 ;  /* 0x000000ffff5a7224 */ /* 0x000fe200078e0007 */
[----:B------:R-:W-:Y:S01]  /*c900*/  MOV R91, R6 ;  /* 0x00000006005b7202 */ /* 0x000fe20000000f00 */
[----:B------:R-:W-:Y:S01]  /*c910*/  IMAD.MOV.U32 R89, RZ, RZ, R5 ;  /* 0x000000ffff597224 */ /* 0x000fe200078e0005 */
[----:B------:R-:W-:Y:S02]  /*c920*/  MOV R80, R28 ;  /* 0x0000001c00507202 */ /* 0x000fe40000000f00 */
[----:B------:R-:W-:Y:S01]  /*c930*/  LDSM.16.M88.4 R28, [R233] ;  /* 0x00000000e91c783b */ /* 0x000fe20000000200 */
[----:B------:R-:W-:-:S02]  /*c940*/  MOV R88, R4 ;  /* 0x0000000400587202 */ /* 0x000fc40000000f00 */
[----:B------:R-:W-:Y:S01]  /*c950*/  MOV R134, R120 ;  /* 0x0000007800867202 */ /* 0x000fe20000000f00 */
[----:B------:R-:W1:Y:S01]  /*c960*/  LDSM.16.M88.4 R4, [R238+0x2000] ;  /* 0x00200000ee04783b */ /* 0x000e620000000200 */
[----:B------:R-:W-:Y:S02]  /*c970*/  MOV R120, R109 ;  /* 0x0000006d00787202 */ /* 0x000fe40000000f00 */
[----:B------:R-:W-:Y:S01]  /*c980*/  MOV R210, R213 ;  /* 0x000000d500d27202 */ /* 0x000fe20000000f00 */
[----:B------:R-:W-:Y:S01]  /*c990*/  IMAD.MOV.U32 R209, RZ, RZ, R214 ;  /* 0x000000ffffd17224 */ /* 0x000fe200078e00d6 */
[----:B------:R-:W-:Y:S01]  /*c9a0*/  MOV R208, R212 ;  /* 0x000000d400d07202 */ /* 0x000fe20000000f00 */
[----:B------:R-:W-:Y:S02]  /*c9b0*/  IMAD.MOV.U32 R252, RZ, RZ, R215 ;  /* 0x000000fffffc7224 */ /* 0x000fe400078e00d7 */
[----:B------:R-:W-:Y:S01]  /*c9c0*/  IMAD.MOV.U32 R82, RZ, RZ, R210 ;  /* 0x000000ffff527224 */ /* 0x000fe200078e00d2 */
[----:B------:R-:W-:Y:S01]  /*c9d0*/  MOV R83, R209 ;  /* 0x000000d100537202 */ /* 0x000fe20000000f00 */
[----:B------:R-:W-:Y:S01]  /*c9e0*/  IMAD.MOV.U32 R81, RZ, RZ, R208 ;  /* 0x000000ffff517224 */ /* 0x000fe200078e00d0 */
[C---:B------:R-:W-:Y:S01]  /*c9f0*/  HMMA.16816.F32 R212, R16.reuse, R24, R244 ;  /* 0x0000001810d4723c */ /* 0x040fe200000018f4 */
[----:B------:R-:W-:Y:S07]  /*ca00*/  LDSM.16.M88.4 R24, [R233+0x800] ;  /* 0x00080000e918783b */ /* 0x000fee0000000200 */
[C---:B------:R-:W-:Y:S01]  /*ca10*/  HMMA.16816.F32 R208, R16.reuse, R12, R116 ;  /* 0x0000000c10d0723c */ /* 0x040fe20000001874 */
[----:B------:R-:W2:Y:S07]  /*ca20*/  LDSM.16.M88.4 R12, [R238] ;  /* 0x00000000ee0c783b */ /* 0x000eae0000000200 */
[----:B------:R-:W-:Y:S01]  /*ca30*/  HMMA.16816.F32 R244, R16, R20, R124 ;  /* 0x0000001410f4723c */ /* 0x000fe2000000187c */
[----:B------:R-:W3:Y:S07]  /*ca40*/  LDSM.16.M88.4 R20, [R233+0x1000] ;  /* 0x00100000e914783b */ /* 0x000eee0000000200 */
[----:B------:R-:W-:Y:S01]  /*ca50*/  MOV R111, R215 ;  /* 0x000000d7006f7202 */ /* 0x000fe20000000f00 */
[----:B------:R-:W-:Y:S01]  /*ca60*/  IMAD.MOV.U32 R110, RZ, RZ, R212 ;  /* 0x000000ffff6e7224 */ /* 0x000fe200078e00d4 */
[----:B------:R-:W-:Y:S01]  /*ca70*/  MOV R109, R213 ;  /* 0x000000d5006d7202 */ /* 0x000fe20000000f00 */
[----:B------:R-:W-:-:S02]  /*ca80*/  IMAD.MOV.U32 R108, RZ, RZ, R214 ;  /* 0x000000ffff6c7224 */ /* 0x000fc400078e00d6 */
[----:B------:R-:W-:Y:S07]  /*ca90*/  HMMA.16816.F32 R212, R16, R32, R204 ;  /* 0x0000002010d4723c */ /* 0x000fee00000018cc */
[----:B------:R-:W-:Y:S01]  /*caa0*/  IMAD.MOV.U32 R32, RZ, RZ, R134 ;  /* 0x000000ffff207224 */ /* 0x000fe200078e0086 */
[----:B------:R-:W-:Y:S01]  /*cab0*/  MOV R33, R135 ;  /* 0x0000008700217202 */ /* 0x000fe20000000f00 */
[----:B-1----:R-:W-:Y:S07]  /*cac0*/  HMMA.16816.F32 R204, R4, R28, R96 ;  /* 0x0000001c04cc723c */ /* 0x002fee0000001860 */
[----:B------:R-:W-:Y:S01]  /*cad0*/  IMAD.MOV.U32 R96, RZ, RZ, R111 ;  /* 0x000000ffff607224 */ /* 0x000fe200078e006f */
[----:B------:R-:W-:Y:S01]  /*cae0*/  HMMA.16816.F32 R132, R16, R34, R100 ;  /* 0x000000221084723c */ /* 0x000fe20000001864 */
[----:B------:R-:W-:Y:S01]  /*caf0*/  MOV R97, R114 ;  /* 0x0000007200617202 */ /* 0x000fe20000000f00 */
[----:B------:R-:W-:Y:S01]  /*cb00*/  IMAD.MOV.U32 R98, RZ, RZ, R113 ;  /* 0x000000ffff627224 */ /* 0x000fe200078e0071 */
[----:B------:R-:W-:-:S04]  /*cb10*/  MOV R99, R112 ;  /* 0x0000007000637202 */ /* 0x000fc80000000f00 */
[----:B------:R-:W-:Y:S01]  /*cb20*/  MOV R35, R131 ;  /* 0x0000008300237202 */ /* 0x000fe20000000f00 */
[----:B------:R-:W-:Y:S01]  /*cb30*/  IMAD.MOV.U32 R16, RZ, RZ, R130 ;  /* 0x000000ffff107224 */ /* 0x000fe200078e0082 */
[----:B------:R-:W-:Y:S01]  /*cb40*/  MOV R17, R129 ;  /* 0x0000008100117202 */ /* 0x000fe20000000f00 */
[----:B------:R-:W-:Y:S01]  /*cb50*/  IMAD.MOV.U32 R18, RZ, RZ, R128 ;  /* 0x000000ffff127224 */ /* 0x000fe200078e0080 */
[----:B------:R-:W-:Y:S01]  /*cb60*/  MOV R19, R123 ;  /* 0x0000007b00137202 */ /* 0x000fe20000000f00 */
[----:B--2---:R-:W-:Y:S01]  /*cb70*/  HMMA.16816.F32 R128, R12, R28, R92 ;  /* 0x0000001c0c80723c */ /* 0x004fe2000000185c */
[----:B------:R-:W-:Y:S01]  /*cb80*/  IMAD.MOV.U32 R34, RZ, RZ, R107 ;  /* 0x000000ffff227224 */ /* 0x000fe200078e006b */
[----:B------:R-:W-:Y:S01]  /*cb90*/  MOV R101, R121 ;  /* 0x0000007900657202 */ /* 0x000fe20000000f00 */
[----:B------:R-:W-:Y:S01]  /*cba0*/  IMAD.MOV.U32 R100, RZ, RZ, R122 ;  /* 0x000000ffff647224 */ /* 0x000fe200078e007a */
[----:B------:R-:W-:Y:S01]  /*cbb0*/  MOV R103, R115 ;  /* 0x0000007300677202 */ /* 0x000fe20000000f00 */
[----:B------:R-:W-:-:S02]  /*cbc0*/  IMAD.MOV.U32 R102, RZ, RZ, R120 ;  /* 0x000000ffff667224 */ /* 0x000fc400078e0078 */
[----:B------:R-:W-:Y:S01]  /*cbd0*/  IMAD.MOV.U32 R93, RZ, RZ, R110 ;  /* 0x000000ffff5d7224 */ /* 0x000fe200078e006e */
[----:B------:R-:W-:Y:S01]  /*cbe0*/  MOV R94, R109 ;  /* 0x0000006d005e7202 */ /* 0x000fe20000000f00 */
[----:B------:R-:W-:Y:S01]  /*cbf0*/  IMAD.MOV.U32 R95, RZ, RZ, R108 ;  /* 0x000000ffff5f7224 */ /* 0x000fe200078e006c */
[----:B------:R-:W-:Y:S07]  /*cc00*/  HMMA.16816.F32 R104, R12, R26, R52 ;  /* 0x0000001a0c68723c */ /* 0x000fee0000001834 */
[----:B------:R-:W-:Y:S01]  /*cc10*/  MOV R52, R93 ;  /* 0x0000005d00347202 */ /* 0x000fe20000000f00 */
[----:B------:R-:W-:Y:S01]  /*cc20*/  IMAD.MOV.U32 R53, RZ, RZ, R94 ;  /* 0x000000ffff357224 */ /* 0x000fe200078e005e */
[----:B------:R-:W-:Y:S01]  /*cc30*/  MOV R54, R95 ;  /* 0x0000005f00367202 */ /* 0x000fe20000000f00 */
[----:B------:R-:W-:Y:S01]  /*cc40*/  HMMA.16816.F32 R124, R4, R30, R84 ;  /* 0x0000001e047c723c */ /* 0x000fe20000001854 */
[----:B------:R-:W-:-:S07]  /*cc50*/  IMAD.MOV.U32 R55, RZ, RZ, R96 ;  /* 0x000000ffff377224 */ /* 0x000fce00078e0060 */
[----:B---3--:R-:W-:Y:S01]  /*cc60*/  HMMA.16816.F32 R92, R4, R22, R40 ;  /* 0x00000016045c723c */ /* 0x008fe20000001828 */
[----:B------:R-:W-:Y:S07]  /*cc70*/  LDSM.16.M88.4 R40, [R233+0x3800] ;  /* 0x00380000e928783b */ /* 0x000fee0000000200 */
[C---:B------:R-:W-:Y:S01]  /*cc80*/  HMMA.16816.F32 R120, R12.reuse, R30, R76 ;  /* 0x0000001e0c78723c */ /* 0x040fe2000000184c */
[----:B------:R-:W1:Y:S06]  /*cc90*/  LDSM.16.M88.4 R28, [R233+0x3000] ;  /* 0x00300000e91c783b */ /* 0x000e6c0000000200 */
[----:B------:R-:W-:Y:S01]  /*cca0*/  MOV R76, R17 ;  /* 0x00000011004c7202 */ /* 0x000fe20000000f00 */
[----:B------:R-:W-:Y:S01]  /*ccb0*/  HMMA.16816.F32 R116, R12, R24, R64 ;  /* 0x000000180c74723c */ /* 0x000fe20000001840 */
[----:B------:R-:W-:Y:S01]  /*ccc0*/  IMAD.MOV.U32 R77, RZ, RZ, R18 ;  /* 0x000000ffff4d7224 */ /* 0x000fe200078e0012 */
[----:B------:R-:W-:Y:S01]  /*ccd0*/  MOV R78, R19 ;  /* 0x00000013004e7202 */ /* 0x000fe20000000f00 */
[----:B------:R-:W-:-:S04]  /*cce0*/  IMAD.MOV.U32 R79, RZ, RZ, R100 ;  /* 0x000000ffff4f7224 */ /* 0x000fc800078e0064 */
[----:B------:R-:W-:Y:S01]  /*ccf0*/  IMAD.MOV.U32 R67, RZ, RZ, R16 ;  /* 0x000000ffff437224 */ /* 0x000fe200078e0010 */
[C---:B------:R-:W-:Y:S01]  /*cd00*/  HMMA.16816.F32 R112, R4.reuse, R24, R60 ;  /* 0x000000180470723c */ /* 0x040fe2000000183c */
[----:B------:R-:W-:Y:S01]  /*cd10*/  MOV R64, R97 ;  /* 0x0000006100407202 */ /* 0x000fe20000000f00 */
[----:B------:R-:W-:Y:S01]  /*cd20*/  IMAD.MOV.U32 R65, RZ, RZ, R98 ;  /* 0x000000ffff417224 */ /* 0x000fe200078e0062 */
[----:B------:R-:W-:Y:S01]  /*cd30*/  MOV R66, R99 ;  /* 0x0000006300427202 */ /* 0x000fe20000000f00 */
[----:B------:R-:W-:Y:S03]  /*cd40*/  LDSM.16.M88.4 R16, [R233+0x2800] ;  /* 0x00280000e910783b */ /* 0x000fe60000000200 */
[----:B------:R-:W-:Y:S01]  /*cd50*/  MOV R60, R89 ;  /* 0x00000059003c7202 */ /* 0x000fe20000000f00 */
[----:B------:R-:W-:Y:S01]  /*cd60*/  HMMA.16816.F32 R108, R4, R26, R56 ;  /* 0x0000001a046c723c */ /* 0x000fe20000001838 */
[----:B------:R-:W2:Y:S01]  /*cd70*/  LDSM.16.M88.4 R24, [R233+0x1800] ;  /* 0x00180000e918783b */ /* 0x000ea20000000200 */
[----:B------:R-:W-:Y:S01]  /*cd80*/  IMAD.MOV.U32 R61, RZ, RZ, R90 ;  /* 0x000000ffff3d7224 */ /* 0x000fe200078e005a */
[----:B------:R-:W-:Y:S01]  /*cd90*/  MOV R62, R91 ;  /* 0x0000005b003e7202 */ /* 0x000fe20000000f00 */
[----:B------:R-:W-:-:S03]  /*cda0*/  IMAD.MOV.U32 R63, RZ, RZ, R80 ;  /* 0x000000ffff3f7224 */ /* 0x000fc600078e0050 */
[----:B------:R-:W-:Y:S01]  /*cdb0*/  MOV R56, R101 ;  /* 0x0000006500387202 */ /* 0x000fe20000000f00 */
[----:B------:R-:W-:Y:S01]  /*cdc0*/  IMAD.MOV.U32 R57, RZ, RZ, R102 ;  /* 0x000000ffff397224 */ /* 0x000fe200078e0066 */
[----:B------:R-:W-:Y:S01]  /*cdd0*/  MOV R58, R103 ;  /* 0x00000067003a7202 */ /* 0x000fe20000000f00 */
[----:B------:R-:W-:Y:S01]  /*cde0*/  IMAD.MOV.U32 R59, RZ, RZ, R88 ;  /* 0x000000ffff3b7224 */ /* 0x000fe200078e0058 */
[-C--:B------:R-:W-:Y:S07]  /*cdf0*/  HMMA.16816.F32 R100, R12, R20.reuse, R48 ;  /* 0x000000140c64723c */ /* 0x080fee0000001830 */
[----:B------:R-:W-:Y:S01]  /*ce00*/  IMAD.MOV.U32 R51, RZ, RZ, R252 ;  /* 0x000000ffff337224 */ /* 0x000fe200078e00fc */
[----:B------:R-:W-:Y:S01]  /*ce10*/  HMMA.16816.F32 R96, R4, R20, R44 ;  /* 0x000000140460723c */ /* 0x000fe2000000182c */
[----:B------:R-:W-:Y:S01]  /*ce20*/  MOV R48, R81 ;  /* 0x0000005100307202 */ /* 0x000fe20000000f00 */
[----:B------:R-:W-:Y:S01]  /*ce30*/  IMAD.MOV.U32 R49, RZ, RZ, R82 ;  /* 0x000000ffff317224 */ /* 0x000fe200078e0052 */
[----:B------:R-:W-:-:S04]  /*ce40*/  MOV R50, R83 ;  /* 0x0000005300327202 */ /* 0x000fc80000000f00 */
[----:B------:R-:W-:Y:S01]  /*ce50*/  MOV R44, R243 ;  /* 0x000000f3002c7202 */ /* 0x000fe20000000f00 */
[----:B------:R-:W-:Y:S01]  /*ce60*/  HMMA.16816.F32 R88, R12, R22, R36 ;  /* 0x000000160c58723c */ /* 0x000fe20000001824 */
[----:B------:R-:W3:Y:S01]  /*ce70*/  LDSM.16.M88.4 R20, [R233+0x2000] ;  /* 0x00200000e914783b */ /* 0x000ee20000000200 */
[----:B------:R-:W-:Y:S01]  /*ce80*/  IMAD.MOV.U32 R45, RZ, RZ, R242 ;  /* 0x000000ffff2d7224 */ /* 0x000fe200078e00f2 */
[----:B------:R-:W-:Y:S01]  /*ce90*/  MOV R46, R241 ;  /* 0x000000f1002e7202 */ /* 0x000fe20000000f00 */
[----:B------:R-:W-:-:S04]  /*cea0*/  IMAD.MOV.U32 R47, RZ, RZ, R75 ;  /* 0x000000ffff2f7224 */ /* 0x000fc800078e004b */
[----:B-1----:R-:W-:Y:S01]  /*ceb0*/  HMMA.16816.F32 R136, R4, R28, R136 ;  /* 0x0000001c0488723c */ /* 0x002fe20000001888 */
[----:B------:R-:W1:Y:S01]  /*cec0*/  S2R R252, SR_TID.X ;  /* 0x0000000000fc7919 */ /* 0x000e620000002100 */
[----:B------:R-:W-:Y:S01]  /*ced0*/  MOV R36, R74 ;  /* 0x0000004a00247202 */ /* 0x000fe20000000f00 */
[----:B------:R-:W-:Y:S01]  /*cee0*/  IMAD.MOV.U32 R37, RZ, RZ, R3 ;  /* 0x000000ffff257224 */ /* 0x000fe200078e0003 */
[----:B------:R-:W-:Y:S01]  /*cef0*/  MOV R38, R2 ;  /* 0x0000000200267202 */ /* 0x000fe20000000f00 */
[----:B------:R-:W-:Y:S01]  /*cf00*/  IMAD.MOV.U32 R39, RZ, RZ, R0 ;  /* 0x000000ffff277224 */ /* 0x000fe200078e0000 */
[----:B------:R-:W-:Y:S01]  /*cf10*/  UISETP.GE.AND UP0, UPT, UR34, 0x3, UPT ;  /* 0x000000032200788c */ /* 0x000fe2000bf06270 */
[----:B------:R-:W-:-:S04]  /*cf20*/  DEPBAR.LE SB0, 0x0 ;  /* 0x000080000000791a */ /* 0x000fc80000000000 */
[----:B------:R-:W-:Y:S08]  /*cf30*/  HMMA.16816.F32 R44, R4, R40, R44 ;  /* 0x00000028042c723c */ /* 0x000ff0000000182c */
[----:B------:R-:W-:Y:S05]  /*cf40*/  HMMA.16816.F32 R132, R12, R42, R132 ;  /* 0x0000002a0c84723c */ /* 0x000fea0000001884 */
[----:B------:R-:W-:Y:S01]  /*cf50*/  MOV R242, R136 ;  /* 0x0000008800f27202 */ /* 0x000fe20000000f00 */
[----:B------:R-:W-:-:S02]  /*cf60*/  IMAD.MOV.U32 R241, RZ, RZ, R139 ;  /* 0x000000fffff17224 */ /* 0x000fc400078e008b */
[C---:B--2---:R-:W-:Y:S08]  /*cf70*/  HMMA.16816.F32 R84, R4.reuse, R24, R200 ;  /* 0x000000180454723c */ /* 0x044ff000000018c8 */
[----:B------:R-:W-:Y:S01]  /*cf80*/  HMMA.16816.F32 R80, R4, R26, R224 ;  /* 0x0000001a0450723c */ /* 0x000fe200000018e0 */
[----:B------:R-:W-:Y:S01]  /*cf90*/  MOV R3, R45 ;  /* 0x0000002d00037202 */ /* 0x000fe20000000f00 */
[----:B------:R-:W-:Y:S01]  /*cfa0*/  IMAD.MOV.U32 R2, RZ, RZ, R44 ;  /* 0x000000ffff027224 */ /* 0x000fe200078e002c */
[----:B------:R-:W-:Y:S01]  /*cfb0*/  MOV R75, R47 ;  /* 0x0000002f004b7202 */ /* 0x000fe20000000f00 */
[----:B------:R-:W-:-:S04]  /*cfc0*/  IMAD.MOV.U32 R74, RZ, RZ, R46 ;  /* 0x000000ffff4a7224 */ /* 0x000fc800078e002e */
[C---:B------:R-:W-:Y:S07]  /*cfd0*/  HMMA.16816.F32 R200, R4.reuse, R16, R36 ;  /* 0x0000001004c8723c */ /* 0x040fee0000001824 */
[----:B------:R-:W-:Y:S01]  /*cfe0*/  IMAD.MOV.U32 R38, RZ, RZ, R138 ;  /* 0x000000ffff267224 */ /* 0x000fe200078e008a */
[C---:B------:R-:W-:Y:S07]  /*cff0*/  HMMA.16816.F32 R224, R4.reuse, R18, R32 ;  /* 0x0000001204e0723c */ /* 0x040fee0000001820 */
[----:B------:R-:W-:Y:S01]  /*d000*/  MOV R32, R137 ;  /* 0x0000008900207202 */ /* 0x000fe20000000f00 */
[C---:B------:R-:W-:Y:S08]  /*d010*/  HMMA.16816.F32 R44, R4.reuse, R42, R48 ;  /* 0x0000002a042c723c */ /* 0x040ff00000001830 */
[C---:B---3--:R-:W-:Y:S08]  /*d020*/  HMMA.16816.F32 R76, R4.reuse, R20, R76 ;  /* 0x00000014044c723c */ /* 0x048ff0000000184c */
[C---:B------:R-:W-:Y:S08]  /*d030*/  HMMA.16816.F32 R64, R4.reuse, R22, R64 ;  /* 0x000000160440723c */ /* 0x040ff00000001840 */
[----:B------:R-:W-:Y:S07]  /*d040*/  HMMA.16816.F32 R136, R4, R30, R68 ;  /* 0x0000001e0488723c */ /* 0x000fee0000001844 */
[----:B------:R-:W-:Y:S01]  /*d050*/  FMUL.FTZ R6, R128, c[0x0][0x2ec] ;  /* 0x0000bb0080067a20 */ /* 0x000fe20000410000 */
[----:B------:R-:W-:Y:S01]  /*d060*/  HMMA.16816.F32 R52, R12, R20, R52 ;  /* 0x000000140c34723c */ /* 0x000fe20000001834 */
[----:B-1----:R-:W-:-:S07]  /*d070*/  SHF.L.U32 R252, R252, 0x1, RZ ;  /* 0x00000001fcfc7819 */ /* 0x002fce00000006ff */
[C---:B------:R-:W-:Y:S08]  /*d080*/  HMMA.16816.F32 R48, R12.reuse, R22, R248 ;  /* 0x000000160c30723c */ /* 0x040ff000000018f8 */
[C---:B------:R-:W-:Y:S01]  /*d090*/  HMMA.16816.F32 R20, R12.reuse, R28, R208 ;  /* 0x0000001c0c14723c */ /* 0x040fe200000018d0 */
[----:B------:R1:W-:Y:S01]  /*d0a0*/  MUFU.TANH R211, R6 ;  /* 0x0000000600d37308 */ /* 0x0003e20000002400 */
[----:B------:R-:W-:Y:S01]  /*d0b0*/  IMAD.U32 R0, RZ, RZ, UR8 ;  /* 0x00000008ff007e24 */ /* 0x000fe2000f8e00ff */
[----:B------:R-:W-:Y:S01]  /*d0c0*/  LOP3.LUT R252, R252, 0x6, RZ, 0xc0, !PT ;  /* 0x00000006fcfc7812 */ /* 0x000fe200078ec0ff */
        /* <DEDUP_REMOVED lines=10> */
[----:B------:R-:W-:Y:S01]  /*d170*/  MOV R70, R136 ;  /* 0x0000008800467202 */ /* 0x000fe20000000f00 */
[----:B-1----:R-:W-:Y:S01]  /*d180*/  FMUL.FTZ R6, R129, c[0x0][0x2ec] ;  /* 0x0000bb0081067a20 */ /* 0x002fe20000410000 */
[----:B------:R-:W-:Y:S01]  /*d190*/  LEA R0, R0, R252, 0x7 ;  /* 0x000000fc00007211 */ /* 0x000fe200078e38ff */
[----:B------:R-:W-:Y:S01]  /*d1a0*/  HMMA.16816.F32 R44, R12, R16, R244 ;  /* 0x000000100c2c723c */ /* 0x000fe200000018f4 */
[----:B------:R1:W5:Y:S01]  /*d1b0*/  LDL.LU.64 R138, [R1+0x110] ;  /* 0x00011000018a7983 */ /* 0x0003620000300a00 */
[----:B------:R2:W-:Y:S01]  /*d1c0*/  MUFU.TANH R208, R6 ;  /* 0x0000000600d07308 */ /* 0x0005e20000002400 */
[----:B------:R-:W-:-:S05]  /*d1d0*/  IMAD.MOV.U32 R252, RZ, RZ, R135 ;  /* 0x000000fffffc7224 */ /* 0x000fca00078e0087 */
[C---:B------:R-:W-:Y:S08]  /*d1e0*/  HMMA.16816.F32 R248, R12.reuse, R40, R212 ;  /* 0x000000280cf8723c */ /* 0x040ff000000018d4 */
[C---:B------:R-:W-:Y:S01]  /*d1f0*/  HMMA.16816.F32 R56, R12.reuse, R26, R56 ;  /* 0x0000001a0c38723c */ /* 0x040fe20000001838 */
[----:B------:R-:W-:Y:S01]  /*d200*/  MOV R210, R69 ;  /* 0x0000004500d27202 */ /* 0x000fe20000000f00 */
[----:B--2---:R-:W-:Y:S01]  /*d210*/  FMUL.FTZ R6, R130, c[0x0][0x2ec] ;  /* 0x0000bb0082067a20 */ /* 0x004fe20000410000 */
[----:B------:R-:W-:Y:S01]  /*d220*/  MOV R17, R3 ;  /* 0x0000000300117202 */ /* 0x000fe20000000f00 */
[----:B------:R1:W5:Y:S01]  /*d230*/  LDL.LU.64 R136, [R1+0x108] ;  /* 0x0001080001887983 */ /* 0x0003620000300a00 */
[----:B------:R-:W-:Y:S01]  /*d240*/  IMAD.MOV.U32 R41, RZ, RZ, R134 ;  /* 0x000000ffff297224 */ /* 0x000fe200078e0086 */
[----:B------:R2:W-:Y:S01]  /*d250*/  MUFU.TANH R132, R6 ;  /* 0x0000000600847308 */ /* 0x0005e20000002400 */
[C---:B------:R-:W-:Y:S01]  /*d260*/  IADD3 R35, R0.reuse, 0x8, RZ ;  /* 0x0000000800237810 */ /* 0x040fe20007ffe0ff */
[----:B------:R-:W-:Y:S01]  /*d270*/  HMMA.16816.F32 R244, R12, R30, R216 ;  /* 0x0000001e0cf4723c */ /* 0x000fe200000018d8 */
[----:B------:R-:W-:-:S02]  /*d280*/  IADD3 R34, R0, 0x9, RZ ;  /* 0x0000000900227810 */ /* 0x000fc40007ffe0ff */
[C---:B------:R-:W-:Y:S02]  /*d290*/  IADD3 R36, R0.reuse, 0x1, RZ ;  /* 0x0000000100247810 */ /* 0x040fe40007ffe0ff */
[C---:B------:R-:W-:Y:S01]  /*d2a0*/  IADD3 R33, R0.reuse, 0x10, RZ ;  /* 0x0000001000217810 */ /* 0x040fe20007ffe0ff */
[----:B------:R-:W-:Y:S01]  /*d2b0*/  I2F R7, R35 ;  /* 0x0000002300077306 */ /* 0x000fe20000201400 */
[----:B------:R-:W-:Y:S01]  /*d2c0*/  IMAD.MOV.U32 R219, RZ, RZ, R39 ;  /* 0x000000ffffdb7224 */ /* 0x000fe200078e0027 */
[----:B------:R-:W-:Y:S01]  /*d2d0*/  HMMA.16816.F32 R24, R12, R18, R220 ;  /* 0x000000120c18723c */ /* 0x000fe200000018dc */
[----:B------:R-:W-:Y:S02]  /*d2e0*/  MOV R218, R242 ;  /* 0x000000f200da7202 */ /* 0x000fe40000000f00 */
[-C--:B------:R-:W-:Y:S02]  /*d2f0*/  ISETP.GE.AND P3, PT, R0, R8.reuse, PT ;  /* 0x000000080000720c */ /* 0x080fe40003f66270 */
[----:B------:R-:W-:Y:S01]  /*d300*/  ISETP.GE.AND P0, PT, R36, R8, PT ;  /* 0x000000082400720c */ /* 0x000fe20003f06270 */
[----:B--2---:R-:W-:Y:S01]  /*d310*/  FMUL.FTZ R6, R131, c[0x0][0x2ec] ;  /* 0x0000bb0083067a20 */ /* 0x004fe20000410000 */
[----:B------:R-:W-:Y:S01]  /*d320*/  MOV R222, R32 ;  /* 0x0000002000de7202 */ /* 0x000fe20000000f00 */
[----:B------:R-:W-:Y:S01]  /*d330*/  IMAD.MOV.U32 R220, RZ, RZ, R2 ;  /* 0x000000ffffdc7224 */ /* 0x000fe200078e0002 */
[----:B------:R-:W-:Y:S01]  /*d340*/  IADD3 R32, R0, 0x11, RZ ;  /* 0x0000001100207810 */ /* 0x000fe20007ffe0ff */
[----:B------:R2:W-:Y:S01]  /*d350*/  MUFU.TANH R135, R6 ;  /* 0x0000000600877308 */ /* 0x0005e20000002400 */
[----:B------:R-:W-:Y:S01]  /*d360*/  IMAD.MOV.U32 R221, RZ, RZ, R4 ;  /* 0x000000ffffdd7224 */ /* 0x000fe200078e0004 */
[-C--:B------:R-:W-:Y:S01]  /*d370*/  ISETP.GE.AND P2, PT, R35, R8.reuse, PT ;  /* 0x000000082300720c */ /* 0x080fe20003f46270 */
[----:B------:R-:W-:Y:S01]  /*d380*/  IMAD.MOV.U32 R223, RZ, RZ, R5 ;  /* 0x000000ffffdf7224 */ /* 0x000fe200078e0005 */
[----:B------:R-:W-:-:S02]  /*d390*/  ISETP.GE.AND P4, PT, R34, R8, PT ;  /* 0x000000082200720c */ /* 0x000fc40003f86270 */
[-C--:B------:R-:W-:Y:S02]  /*d3a0*/  ISETP.GE.AND P5, PT, R32, R8.reuse, PT ;  /* 0x000000082000720c */ /* 0x080fe40003fa6270 */
[----:B------:R-:W3:Y:S01]  /*d3b0*/  I2F R5, R0 ;  /* 0x0000000000057306 */ /* 0x000ee20000201400 */
[----:B------:R-:W-:Y:S01]  /*d3c0*/  ISETP.GE.AND P6, PT, R33, R8, PT ;  /* 0x000000082100720c */ /* 0x000fe20003fc6270 */
[----:B--2---:R-:W-:-:S06]  /*d3d0*/  FMUL.FTZ R6, R204, c[0x0][0x2ec] ;  /* 0x0000bb00cc067a20 */ /* 0x004fcc0000410000 */
[----:B------:R-:W-:Y:S01]  /*d3e0*/  I2F R3, R34 ;  /* 0x0000002200037306 */ /* 0x000fe20000201400 */
[----:B---3--:R-:W-:-:S07]  /*d3f0*/  FFMA.FTZ R213, R5, UR4, R132 ;  /* 0x0000000405d57c23 */ /* 0x008fce0008010084 */
[----:B------:R2:W-:Y:S01]  /*d400*/  MUFU.TANH R31, R6 ;  /* 0x00000006001f7308 */ /* 0x0005e20000002400 */
[----:B------:R-:W-:-:S05]  /*d410*/  FFMA.FTZ R211, R5, UR4, R211 ;  /* 0x0000000405d37c23 */ /* 0x000fca00080100d3 */
[----:B------:R-:W-:Y:S02]  /*d420*/  FSEL R211, R211, -INF , !P3 ;  /* 0xff800000d3d37808 */ /* 0x000fe40005800000 */
[----:B------:R-:W-:Y:S01]  /*d430*/  I2F R4, R32 ;  /* 0x0000002000047306 */ /* 0x000fe20000201400 */
[----:B--2---:R-:W-:-:S07]  /*d440*/  FMUL.FTZ R6, R205, c[0x0][0x2ec] ;  /* 0x0000bb00cd067a20 */ /* 0x004fce0000410000 */
[----:B------:R-:W2:Y:S08]  /*d450*/  I2F R16, R36 ;  /* 0x0000002400107306 */ /* 0x000eb00000201400 */
[----:B------:R3:W-:Y:S08]  /*d460*/  MUFU.TANH R133, R6 ;  /* 0x0000000600857308 */ /* 0x0007f00000002400 */
[----:B------:R-:W-:Y:S01]  /*d470*/  I2F R2, R33 ;  /* 0x0000002100027306 */ /* 0x000fe20000201400 */
[----:B--2---:R-:W-:-:S05]  /*d480*/  FFMA.FTZ R208, R16, UR4, R208 ;  /* 0x0000000410d07c23 */ /* 0x004fca00080100d0 */
[----:B------:R-:W-:Y:S01]  /*d490*/  FSEL R208, R208, -INF , !P0 ;  /* 0xff800000d0d07808 */ /* 0x000fe20004000000 */
[----:B---3--:R-:W-:-:S04]  /*d4a0*/  FMUL.FTZ R6, R206, c[0x0][0x2ec] ;  /* 0x0000bb00ce067a20 */ /* 0x008fc80000410000 */
[----:B------:R2:W3:Y:S02]  /*d4b0*/  MUFU.TANH R30, R6 ;  /* 0x00000006001e7308 */ /* 0x0004e40000002400 */
[----:B--2---:R-:W-:Y:S02]  /*d4c0*/  FMUL.FTZ R6, R207, c[0x0][0x2ec] ;  /* 0x0000bb00cf067a20 */ /* 0x004fe40000410000 */
[----:B---3--:R-:W-:Y:S01]  /*d4d0*/  FFMA.FTZ R217, R5, UR4, R30 ;  /* 0x0000000405d97c23 */ /* 0x008fe2000801001e */
[----:B------:R-:W-:-:S03]  /*d4e0*/  IADD3 R30, R0, 0x19, RZ ;  /* 0x00000019001e7810 */ /* 0x000fc60007ffe0ff */
[----:B------:R2:W-:Y:S01]  /*d4f0*/  MUFU.TANH R130, R6 ;  /* 0x0000000600827308 */ /* 0x0005e20000002400 */
[----:B------:R-:W-:Y:S01]  /*d500*/  BAR.SYNC.DEFER_BLOCKING 0x0 ;  /* 0x0000000000007b1d */ /* 0x000fe20000010000 */
[----:B------:R-:W-:Y:S01]  /*d510*/  ISETP.GE.AND P0, PT, R30, R8, PT ;  /* 0x000000081e00720c */ /* 0x000fe20003f06270 */
[----:B--2---:R-:W-:-:S05]  /*d520*/  FMUL.FTZ R6, R120, c[0x0][0x2ec] ;  /* 0x0000bb0078067a20 */ /* 0x004fca0000410000 */
[----:B------:R2:W3:Y:S02]  /*d530*/  MUFU.TANH R129, R6 ;  /* 0x0000000600817308 */ /* 0x0004e40000002400 */
[----:B--2---:R-:W-:Y:S02]  /*d540*/  FMUL.FTZ R6, R121, c[0x0][0x2ec] ;  /* 0x0000bb0079067a20 */ /* 0x004fe40000410000 */
[----:B---3--:R-:W-:-:S04]  /*d550*/  FFMA.FTZ R204, R7, UR4, R129 ;  /* 0x0000000407cc7c23 */ /* 0x008fc80008010081 */
[----:B------:R2:W-:Y:S01]  /*d560*/  MUFU.TANH R134, R6 ;  /* 0x0000000600867308 */ /* 0x0005e20000002400 */
[----:B------:R-:W-:Y:S01]  /*d570*/  FSEL R204, R204, -INF , !P2 ;  /* 0xff800000cccc7808 */ /* 0x000fe20005000000 */
[----:B--2---:R-:W-:-:S06]  /*d580*/  FMUL.FTZ R6, R122, c[0x0][0x2ec] ;  /* 0x0000bb007a067a20 */ /* 0x004fcc0000410000 */
[----:B------:R2:W3:Y:S02]  /*d590*/  MUFU.TANH R128, R6 ;  /* 0x0000000600807308 */ /* 0x0004e40000002400 */
[----:B--2---:R-:W-:Y:S02]  /*d5a0*/  FMUL.FTZ R6, R123, c[0x0][0x2ec] ;  /* 0x0000bb007b067a20 */ /* 0x004fe40000410000 */
[----:B---3--:R-:W-:-:S04]  /*d5b0*/  FFMA.FTZ R207, R7, UR4, R128 ;  /* 0x0000000407cf7c23 */ /* 0x008fc80008010080 */
[----:B------:R2:W-:Y:S02]  /*d5c0*/  MUFU.TANH R131, R6 ;  /* 0x0000000600837308 */ /* 0x0005e40000002400 */
[----:B--2---:R-:W-:-:S06]  /*d5d0*/  FMUL.FTZ R6, R124, c[0x0][0x2ec] ;  /* 0x0000bb007c067a20 */ /* 0x004fcc0000410000 */
[----:B------:R2:W-:Y:S02]  /*d5e0*/  MUFU.TANH R120, R6 ;  /* 0x0000000600787308 */ /* 0x0005e40000002400 */
[----:B--2---:R-:W-:-:S06]  /*d5f0*/  FMUL.FTZ R6, R125, c[0x0][0x2ec] ;  /* 0x0000bb007d067a20 */ /* 0x004fcc0000410000 */
[----:B------:R2:W-:Y:S02]  /*d600*/  MUFU.TANH R125, R6 ;  /* 0x00000006007d7308 */ /* 0x0005e40000002400 */
[----:B--2---:R-:W-:-:S06]  /*d610*/  FMUL.FTZ R6, R126, c[0x0][0x2ec] ;  /* 0x0000bb007e067a20 */ /* 0x004fcc0000410000 */
[----:B------:R2:W-:Y:S02]  /*d620*/  MUFU.TANH R29, R6 ;  /* 0x00000006001d7308 */ /* 0x0005e40000002400 */
[----:B--2---:R-:W-:Y:S01]  /*d630*/  FMUL.FTZ R6, R127, c[0x0][0x2ec] ;  /* 0x0000bb007f067a20 */ /* 0x004fe20000410000 */
[----:B------:R-:W-:Y:S01]  /*d640*/  MOV R127, R220 ;  /* 0x000000dc007f7202 */ /* 0x000fe20000000f00 */
[----:B------:R-:W-:-:S04]  /*d650*/  IMAD.MOV.U32 R220, RZ, RZ, R74 ;  /* 0x000000ffffdc7224 */ /* 0x000fc800078e004a */
[----:B------:R2:W-:Y:S02]  /*d660*/  MUFU.TANH R122, R6 ;  /* 0x00000006007a7308 */ /* 0x0005e40000002400 */
[----:B--2---:R-:W-:-:S06]  /*d670*/  FMUL.FTZ R6, R116, c[0x0][0x2ec] ;  /* 0x0000bb0074067a20 */ /* 0x004fcc0000410000 */
[----:B------:R2:W3:Y:S02]  /*d680*/  MUFU.TANH R121, R6 ;  /* 0x0000000600797308 */ /* 0x0004e40000002400 */
[----:B--2---:R-:W-:Y:S02]  /*d690*/  FMUL.FTZ R6, R117, c[0x0][0x2ec] ;  /* 0x0000bb0075067a20 */ /* 0x004fe40000410000 */
[----:B---3--:R-:W-:-:S04]  /*d6a0*/  FFMA.FTZ R132, R2, UR4, R121 ;  /* 0x0000000402847c23 */ /* 0x008fc80008010079 */
[----:B------:R2:W3:Y:S02]  /*d6b0*/  MUFU.TANH R124, R6 ;  /* 0x00000006007c7308 */ /* 0x0004e40000002400 */
[----:B--2---:R-:W-:Y:S02]  /*d6c0*/  FMUL.FTZ R6, R118, c[0x0][0x2ec] ;  /* 0x0000bb0076067a20 */ /* 0x004fe40000410000 */
[----:B---3--:R-:W-:-:S04]  /*d6d0*/  FFMA.FTZ R129, R4, UR4, R124 ;  /* 0x0000000404817c23 */ /* 0x008fc8000801007c */
[----:B------:R2:W-:Y:S01]  /*d6e0*/  MUFU.TANH R117, R6 ;  /* 0x0000000600757308 */ /* 0x0005e20000002400 */
[----:B------:R-:W-:Y:S01]  /*d6f0*/  FSEL R129, R129, -INF , !P5 ;  /* 0xff80000081817808 */ /* 0x000fe20006800000 */
[----:B--2---:R-:W-:-:S06]  /*d700*/  FMUL.FTZ R6, R119, c[0x0][0x2ec] ;  /* 0x0000bb0077067a20 */ /* 0x004fcc0000410000 */
[----:B------:R2:W-:Y:S02]  /*d710*/  MUFU.TANH R123, R6 ;  /* 0x00000006007b7308 */ /* 0x0005e40000002400 */
[----:B--2---:R-:W-:-:S06]  /*d720*/  FMUL.FTZ R6, R112, c[0x0][0x2ec] ;  /* 0x0000bb0070067a20 */ /* 0x004fcc0000410000 */
[----:B------:R2:W-:Y:S02]  /*d730*/  MUFU.TANH R116, R6 ;  /* 0x0000000600747308 */ /* 0x0005e40000002400 */
[----:B--2---:R-:W-:-:S06]  /*d740*/  FMUL.FTZ R6, R113, c[0x0][0x2ec] ;  /* 0x0000bb0071067a20 */ /* 0x004fcc0000410000 */
[----:B------:R2:W-:Y:S02]  /*d750*/  MUFU.TANH R118, R6 ;  /* 0x0000000600767308 */ /* 0x0005e40000002400 */
[----:B--2---:R-:W-:-:S06]  /*d760*/  FMUL.FTZ R6, R114, c[0x0][0x2ec] ;  /* 0x0000bb0072067a20 */ /* 0x004fcc0000410000 */
[----:B------:R2:W-:Y:S02]  /*d770*/  MUFU.TANH R28, R6 ;  /* 0x00000006001c7308 */ /* 0x0005e40000002400 */
        /* <DEDUP_REMOVED lines=15> */
[----:B--2---:R-:W-:Y:S02]  /*d870*/  FMUL.FTZ R6, R110, c[0x0][0x2ec] ;  /* 0x0000bb006e067a20 */ /* 0x004fe40000410000 */
[----:B------:R-:W-:-:S04]  /*d880*/  IMAD.MOV.U32 R110, RZ, RZ, R17 ;  /* 0x000000ffff6e7224 */ /* 0x000fc800078e0011 */
[----:B------:R2:W-:Y:S02]  /*d890*/  MUFU.TANH R12, R6 ;  /* 0x00000006000c7308 */ /* 0x0005e40000002400 */
[----:B--2---:R-:W-:Y:S01]  /*d8a0*/  FMUL.FTZ R6, R111, c[0x0][0x2ec] ;  /* 0x0000bb006f067a20 */ /* 0x004fe20000410000 */
[----:B------:R-:W-:-:S05]  /*d8b0*/  MOV R111, R75 ;  /* 0x0000004b006f7202 */ /* 0x000fca0000000f00 */
        /* <DEDUP_REMOVED lines=99> */
[----:B------:R2:W-:Y:S01]  /*def0*/  MUFU.TANH R58, R6 ;  /* 0x00000006003a7308 */ /* 0x0005e20000002400 */
[----:B------:R-:W-:Y:S02]  /*df00*/  FFMA.FTZ R210, R16, UR4, R135 ;  /* 0x0000000410d27c23 */ /* 0x000fe40008010087 */
[----:B--2---:R-:W-:Y:S01]  /*df10*/  FMUL.FTZ R6, R44, c[0x0][0x2ec] ;  /* 0x0000bb002c067a20 */ /* 0x004fe20000410000 */
[----:B------:R-:W-:Y:S01]  /*df20*/  MOV R44, R220 ;  /* 0x000000dc002c7202 */ /* 0x000fe20000000f00 */
[----:B------:R-:W-:Y:S01]  /*df30*/  IMAD.MOV.U32 R220, RZ, RZ, R221 ;  /* 0x000000ffffdc7224 */ /* 0x000fe200078e00dd */
[----:B------:R-:W-:Y:S02]  /*df40*/  MOV R221, R222 ;  /* 0x000000de00dd7202 */ /* 0x000fe40000000f00 */
[----:B------:R2:W-:Y:S01]  /*df50*/  MUFU.TANH R63, R6 ;  /* 0x00000006003f7308 */ /* 0x0005e20000002400 */
[----:B------:R-:W-:Y:S02]  /*df60*/  IMAD.MOV.U32 R222, RZ, RZ, R38 ;  /* 0x000000ffffde7224 */ /* 0x000fe400078e0026 */
[----:B--2---:R-:W-:-:S05]  /*df70*/  FMUL.FTZ R6, R45, c[0x0][0x2ec] ;  /* 0x0000bb002d067a20 */ /* 0x004fca0000410000 */
[----:B------:R2:W-:Y:S02]  /*df80*/  MUFU.TANH R66, R6 ;  /* 0x0000000600427308 */ /* 0x0005e40000002400 */
[----:B--2---:R-:W-:-:S06]  /*df90*/  FMUL.FTZ R6, R46, c[0x0][0x2ec] ;  /* 0x0000bb002e067a20 */ /* 0x004fcc0000410000 */
[----:B------:R2:W-:Y:S02]  /*dfa0*/  MUFU.TANH R54, R6 ;  /* 0x0000000600367308 */ /* 0x0005e40000002400 */
[----:B--2---:R-:W-:-:S06]  /*dfb0*/  FMUL.FTZ R6, R47, c[0x0][0x2ec] ;  /* 0x0000bb002f067a20 */ /* 0x004fcc0000410000 */
[----:B------:R2:W-:Y:S02]  /*dfc0*/  MUFU.TANH R62, R6 ;  /* 0x00000006003e7308 */ /* 0x0005e40000002400 */
[----:B--2---:R-:W-:Y:S02]  /*dfd0*/  FMUL.FTZ R6, R200, c[0x0][0x2ec] ;  /* 0x0000bb00c8067a20 */ /* 0x004fe40000410000 */
[----:B------:R-:W-:-:S04]  /*dfe0*/  FFMA.FTZ R200, R3, UR4, R134 ;  /* 0x0000000403c87c23 */ /* 0x000fc80008010086 */
[----:B------:R2:W-:Y:S01]  /*dff0*/  MUFU.TANH R39, R6 ;  /* 0x0000000600277308 */ /* 0x0005e20000002400 */
[----:B------:R-:W-:Y:S01]  /*e000*/  FFMA.FTZ R134, R2, UR4, R117 ;  /* 0x0000000402867c23 */ /* 0x000fe20008010075 */
[----:B------:R-:W-:Y:S01]  /*e010*/  FSEL R200, R200, -INF , !P4 ;  /* 0xff800000c8c87808 */ /* 0x000fe20006000000 */
[----:B--2---:R-:W-:-:S05]  /*e020*/  FMUL.FTZ R6, R201, c[0x0][0x2ec] ;  /* 0x0000bb00c9067a20 */ /* 0x004fca0000410000 */
[----:B------:R2:W-:Y:S02]  /*e030*/  MUFU.TANH R53, R6 ;  /* 0x0000000600357308 */ /* 0x0005e40000002400 */
[----:B--2---:R-:W-:Y:S02]  /*e040*/  FMUL.FTZ R6, R202, c[0x0][0x2ec] ;  /* 0x0000bb00ca067a20 */ /* 0x004fe40000410000 */
[----:B------:R-:W-:-:S04]  /*e050*/  FFMA.FTZ R202, R3, UR4, R131 ;  /* 0x0000000403ca7c23 */ /* 0x000fc80008010083 */
[----:B------:R2:W-:Y:S01]  /*e060*/  MUFU.TANH R14, R6 ;  /* 0x00000006000e7308 */ /* 0x0005e20000002400 */
[C---:B------:R-:W-:Y:S02]  /*e070*/  FFMA.FTZ R131, R4.reuse, UR4, R123 ;  /* 0x0000000404837c23 */ /* 0x040fe4000801007b */
[----:B--2---:R-:W-:Y:S01]  /*e080*/  FMUL.FTZ R6, R203, c[0x0][0x2ec] ;  /* 0x0000bb00cb067a20 */ /* 0x004fe20000410000 */
[----:B------:R-:W-:Y:S01]  /*e090*/  MOV R203, R222 ;  /* 0x000000de00cb7202 */ /* 0x000fe20000000f00 */
[----:B------:R-:W-:-:S03]  /*e0a0*/  FFMA.FTZ R222, R4, UR4, R118 ;  /* 0x0000000404de7c23 */ /* 0x000fc60008010076 */
[----:B------:R2:W-:Y:S01]  /*e0b0*/  MUFU.TANH R47, R6 ;  /* 0x00000006002f7308 */ /* 0x0005e20000002400 */
[----:B------:R-:W-:Y:S02]  /*e0c0*/  FMUL.FTZ R4, R218, c[0x0][0x2ec] ;  /* 0x0000bb00da047a20 */ /* 0x000fe40000410000 */
[----:B--2---:R-:W-:Y:S01]  /*e0d0*/  FMUL.FTZ R6, R24, c[0x0][0x2ec] ;  /* 0x0000bb0018067a20 */ /* 0x004fe20000410000 */
[----:B------:R-:W-:Y:S01]  /*e0e0*/  MOV R24, R219 ;  /* 0x000000db00187202 */ /* 0x000fe20000000f00 */
[----:B------:R-:W-:Y:S01]  /*e0f0*/  FFMA.FTZ R219, R5, UR4, R31 ;  /* 0x0000000405db7c23 */ /* 0x000fe2000801001f */
[----:B------:R-:W-:Y:S02]  /*e100*/  IADD3 R31, R0, 0x18, RZ ;  /* 0x00000018001f7810 */ /* 0x000fe40007ffe0ff */
[----:B------:R2:W-:Y:S02]  /*e110*/  MUFU.TANH R61, R6 ;  /* 0x00000006003d7308 */ /* 0x0005e40000002400 */
[----:B------:R-:W-:-:S06]  /*e120*/  ISETP.GE.AND P3, PT, R31, R8, PT ;  /* 0x000000081f00720c */ /* 0x000fcc0003f66270 */
[----:B------:R-:W3:Y:S01]  /*e130*/  I2F R5, R30 ;  /* 0x0000001e00057306 */ /* 0x000ee20000201400 */
[----:B--2---:R-:W-:Y:S01]  /*e140*/  FMUL.FTZ R6, R25, c[0x0][0x2ec] ;  /* 0x0000bb0019067a20 */ /* 0x004fe20000410000 */
[----:B------:R-:W-:-:S06]  /*e150*/  IADD3 R25, R0, 0x30, RZ ;  /* 0x0000003000197810 */ /* 0x000fcc0007ffe0ff */
[----:B------:R2:W-:Y:S01]  /*e160*/  MUFU.TANH R78, R6 ;  /* 0x00000006004e7308 */ /* 0x0005e20000002400 */
[C---:B---3--:R-:W-:Y:S02]  /*e170*/  FFMA.FTZ R214, R5.reuse, UR4, R109 ;  /* 0x0000000405d67c23 */ /* 0x048fe4000801006d */
[----:B------:R-:W-:Y:S02]  /*e180*/  FFMA.FTZ R212, R5, UR4, R106 ;  /* 0x0000000405d47c23 */ /* 0x000fe4000801006a */
[----:B------:R-:W-:Y:S02]  /*e190*/  IMAD.MOV.U32 R109, RZ, RZ, R95 ;  /* 0x000000ffff6d7224 */ /* 0x000fe400078e005f */
[----:B------:R-:W-:Y:S02]  /*e1a0*/  IMAD.MOV.U32 R95, RZ, RZ, R110 ;  /* 0x000000ffff5f7224 */ /* 0x000fe400078e006e */
[----:B--2---:R-:W-:Y:S01]  /*e1b0*/  FMUL.FTZ R6, R26, c[0x0][0x2ec] ;  /* 0x0000bb001a067a20 */ /* 0x004fe20000410000 */
[----:B------:R-:W-:-:S03]  /*e1c0*/  IADD3 R26, R0, 0x29, RZ ;  /* 0x00000029001a7810 */ /* 0x000fc60007ffe0ff */
[----:B------:R2:W-:Y:S01]  /*e1d0*/  MUFU.TANH R52, R6 ;  /* 0x0000000600347308 */ /* 0x0005e20000002400 */
[----:B------:R-:W-:Y:S01]  /*e1e0*/  ISETP.GE.AND P5, PT, R26, R8, PT ;  /* 0x000000081a00720c */ /* 0x000fe20003fa6270 */
[----:B--2---:R-:W-:Y:S01]  /*e1f0*/  FMUL.FTZ R6, R27, c[0x0][0x2ec] ;  /* 0x0000bb001b067a20 */ /* 0x004fe20000410000 */
[----:B------:R-:W-:-:S05]  /*e200*/  IADD3 R27, R0, 0x28, RZ ;  /* 0x00000028001b7810 */ /* 0x000fca0007ffe0ff */
[----:B------:R2:W-:Y:S02]  /*e210*/  MUFU.TANH R65, R6 ;  /* 0x0000000600417308 */ /* 0x0005e40000002400 */
[----:B--2---:R-:W-:Y:S02]  /*e220*/  FMUL.FTZ R6, R224, c[0x0][0x2ec] ;  /* 0x0000bb00e0067a20 */ /* 0x004fe40000410000 */
[----:B------:R-:W-:-:S04]  /*e230*/  FFMA.FTZ R224, R3, UR4, R122 ;  /* 0x0000000403e07c23 */ /* 0x000fc8000801007a */
[----:B------:R2:W-:Y:S01]  /*e240*/  MUFU.TANH R46, R6 ;  /* 0x00000006002e7308 */ /* 0x0005e20000002400 */
[----:B------:R-:W-:-:S05]  /*e250*/  FFMA.FTZ R122, R5, UR4, R119 ;  /* 0x00000004057a7c23 */ /* 0x000fca0008010077 */
[----:B------:R-:W-:Y:S01]  /*e260*/  FSEL R122, R122, -INF , !P0 ;  /* 0xff8000007a7a7808 */ /* 0x000fe20004000000 */
[----:B--2---:R-:W-:Y:S02]  /*e270*/  FMUL.FTZ R6, R225, c[0x0][0x2ec] ;  /* 0x0000bb00e1067a20 */ /* 0x004fe40000410000 */
[----:B------:R-:W-:Y:S01]  /*e280*/  FFMA.FTZ R225, R7, UR4, R29 ;  /* 0x0000000407e17c23 */ /* 0x000fe2000801001d */
[----:B------:R-:W-:Y:S01]  /*e290*/  IADD3 R29, R0, 0x20, RZ ;  /* 0x00000020001d7810 */ /* 0x000fe20007ffe0ff */
[----:B------:R2:W-:Y:S03]  /*e2a0*/  MUFU.TANH R55, R6 ;  /* 0x0000000600377308 */ /* 0x0005e60000002400 */
[----:B------:R-:W-:Y:S01]  /*e2b0*/  ISETP.GE.AND P2, PT, R29, R8, PT ;  /* 0x000000081d00720c */ /* 0x000fe20003f46270 */
[----:B--2---:R-:W-:Y:S02]  /*e2c0*/  FMUL.FTZ R6, R226, c[0x0][0x2ec] ;  /* 0x0000bb00e2067a20 */ /* 0x004fe40000410000 */
[----:B------:R-:W-:-:S02]  /*e2d0*/  FFMA.FTZ R226, R2, UR4, R116 ;  /* 0x0000000402e27c23 */ /* 0x000fc40008010074 */
[----:B------:R2:W-:Y:S02]  /*e2e0*/  MUFU.TANH R38, R6 ;  /* 0x0000000600267308 */ /* 0x0005e40000002400 */
[----:B--2---:R-:W-:Y:S02]  /*e2f0*/  FMUL.FTZ R6, R227, c[0x0][0x2ec] ;  /* 0x0000bb00e3067a20 */ /* 0x004fe40000410000 */
[----:B------:R-:W-:-:S04]  /*e300*/  FFMA.FTZ R227, R3, UR4, R125 ;  /* 0x0000000403e37c23 */ /* 0x000fc8000801007d */
[----:B------:R2:W-:Y:S01]  /*e310*/  MUFU.TANH R49, R6 ;  /* 0x0000000600317308 */ /* 0x0005e20000002400 */
[----:B------:R-:W-:Y:S02]  /*e320*/  FFMA.FTZ R125, R5, UR4, R115 ;  /* 0x00000004057d7c23 */ /* 0x000fe40008010073 */
[----:B------:R-:W-:-:S05]  /*e330*/  FMUL.FTZ R5, R203, c[0x0][0x2ec] ;  /* 0x0000bb00cb057a20 */ /* 0x000fca0000410000 */
[----:B------:R-:W3:Y:S01]  /*e340*/  I2F R3, R29 ;  /* 0x0000001d00037306 */ /* 0x000ee20000201400 */
[----:B--2---:R-:W-:Y:S01]  /*e350*/  FMUL.FTZ R6, R20, c[0x0][0x2ec] ;  /* 0x0000bb0014067a20 */ /* 0x004fe20000410000 */
[----:B------:R-:W-:Y:S01]  /*e360*/  MOV R20, R209 ;  /* 0x000000d100147202 */ /* 0x000fe20000000f00 */
[----:B------:R-:W-:-:S05]  /*e370*/  IMAD.MOV.U32 R209, RZ, RZ, R221 ;  /* 0x000000ffffd17224 */ /* 0x000fca00078e00dd */
[----:B------:R2:W-:Y:S01]  /*e380*/  MUFU.TANH R48, R6 ;  /* 0x0000000600307308 */ /* 0x0005e20000002400 */
[----:B------:R-:W-:Y:S02]  /*e390*/  FFMA.FTZ R221, R16, UR4, R130 ;  /* 0x0000000410dd7c23 */ /* 0x000fe40008010082 */
[----:B------:R-:W-:Y:S02]  /*e3a0*/  IMAD.MOV.U32 R130, RZ, RZ, R241 ;  /* 0x000000ffff827224 */ /* 0x000fe400078e00f1 */
[C---:B---3--:R-:W-:Y:S02]  /*e3b0*/  FFMA.FTZ R118, R3.reuse, UR4, R105 ;  /* 0x0000000403767c23 */ /* 0x048fe40008010069 */
[C---:B------:R-:W-:Y:S02]  /*e3c0*/  FFMA.FTZ R121, R3.reuse, UR4, R101 ;  /* 0x0000000403797c23 */ /* 0x040fe40008010065 */
[----:B------:R-:W-:Y:S01]  /*e3d0*/  FFMA.FTZ R205, R3, UR4, R43 ;  /* 0x0000000403cd7c23 */ /* 0x000fe2000801002b */
[----:B------:R-:W-:Y:S01]  /*e3e0*/  FSEL R118, R118, -INF , !P2 ;  /* 0xff80000076767808 */ /* 0x000fe20005000000 */
[----:B------:R-:W-:-:S02]  /*e3f0*/  FFMA.FTZ R241, R7, UR4, R120 ;  /* 0x0000000407f17c23 */ /* 0x000fc40008010078 */
[----:B------:R-:W-:Y:S01]  /*e400*/  FMUL.FTZ R7, R23, c[0x0][0x2ec] ;  /* 0x0000bb0017077a20 */ /* 0x000fe20000410000 */
[----:B------:R-:W-:Y:S01]  /*e410*/  IADD3 R23, R0, 0x38, RZ ;  /* 0x0000003800177810 */ /* 0x000fe20007ffe0ff */
[----:B--2---:R-:W-:Y:S02]  /*e420*/  FMUL.FTZ R6, R21, c[0x0][0x2ec] ;  /* 0x0000bb0015067a20 */ /* 0x004fe40000410000 */
[----:B------:R-:W-:Y:S01]  /*e430*/  MUFU.TANH R51, R7 ;  /* 0x0000000700337308 */ /* 0x000fe20000002400 */
[----:B------:R-:W-:Y:S01]  /*e440*/  IMAD.MOV.U32 R21, RZ, RZ, R41 ;  /* 0x000000ffff157224 */ /* 0x000fe200078e0029 */
[----:B------:R-:W-:-:S06]  /*e450*/  ISETP.GE.AND P2, PT, R23, R8, PT ;  /* 0x000000081700720c */ /* 0x000fcc0003f46270 */
[----:B------:R2:W-:Y:S08]  /*e460*/  MUFU.TANH R242, R6 ;  /* 0x0000000600f27308 */ /* 0x0005f00000002400 */
[----:B------:R3:W-:Y:S01]  /*e470*/  MUFU.TANH R7, R5 ;  /* 0x0000000500077308 */ /* 0x0007e20000002400 */
[----:B--2---:R-:W-:Y:S02]  /*e480*/  FMUL.FTZ R6, R22, c[0x0][0x2ec] ;  /* 0x0000bb0016067a20 */ /* 0x004fe40000410000 */
[----:B------:R-:W-:-:S05]  /*e490*/  IMAD.MOV.U32 R22, RZ, RZ, R223 ;  /* 0x000000ffff167224 */ /* 0x000fca00078e00df */
[----:B------:R-:W-:Y:S01]  /*e4a0*/  MUFU.TANH R41, R6 ;  /* 0x0000000600297308 */ /* 0x000fe20000002400 */
[----:B------:R-:W-:Y:S01]  /*e4b0*/  FFMA.FTZ R223, R16, UR4, R133 ;  /* 0x0000000410df7c23 */ /* 0x000fe20008010085 */
[----:B------:R-:W-:Y:S01]  /*e4c0*/  MOV R133, R220 ;  /* 0x000000dc00857202 */ /* 0x000fe20000000f00 */
[----:B------:R-:W-:Y:S01]  /*e4d0*/  FFMA.FTZ R220, R2, UR4, R28 ;  /* 0x0000000402dc7c23 */ /* 0x000fe2000801001c */
[----:B------:R-:W-:Y:S01]  /*e4e0*/  IADD3 R28, R0, 0x21, RZ ;  /* 0x00000021001c7810 */ /* 0x000fe20007ffe0ff */
[----:B---3--:R-:W-:Y:S01]  /*e4f0*/  FMUL.FTZ R5, R244, c[0x0][0x2ec] ;  /* 0x0000bb00f4057a20 */ /* 0x008fe20000410000 */
[----:B------:R-:W-:Y:S02]  /*e500*/  MOV R16, R24 ;  /* 0x0000001800107202 */ /* 0x000fe40000000f00 */
[----:B------:R-:W2:Y:S01]  /*e510*/  I2F R6, R31 ;  /* 0x0000001f00067306 */ /* 0x000ea20000201400 */
[----:B------:R-:W-:Y:S02]  /*e520*/  IADD3 R24, R0, 0x31, RZ ;  /* 0x0000003100187810 */ /* 0x000fe40007ffe0ff */
[----:B------:R-:W-:-:S02]  /*e530*/  ISETP.GE.AND P4, PT, R28, R8, PT ;  /* 0x000000081c00720c */ /* 0x000fc40003f86270 */
[----:B------:R-:W-:-:S03]  /*e540*/  ISETP.GE.AND P0, PT, R24, R8, PT ;  /* 0x000000081800720c */ /* 0x000fc60003f06270 */
[----:B------:R-:W3:Y:S01]  /*e550*/  I2F R2, R28 ;  /* 0x0000001c00027306 */ /* 0x000ee20000201400 */
[----:B--2---:R-:W-:-:S07]  /*e560*/  FFMA.FTZ R215, R6, UR4, R12 ;  /* 0x0000000406d77c23 */ /* 0x004fce000801000c */
[----:B------:R2:W-:Y:S01]  /*e570*/  MUFU.TANH R12, R4 ;  /* 0x00000004000c7308 */ /* 0x0005e20000002400 */
[C---:B------:R-:W-:Y:S02]  /*e580*/  FFMA.FTZ R126, R6.reuse, UR4, R114 ;  /* 0x00000004067e7c23 */ /* 0x040fe40008010072 */
[C---:B------:R-:W-:Y:S02]  /*e590*/  FFMA.FTZ R128, R6.reuse, UR4, R112 ;  /* 0x0000000406807c23 */ /* 0x040fe40008010070 */
[----:B------:R-:W-:Y:S01]  /*e5a0*/  FFMA.FTZ R218, R6, UR4, R104 ;  /* 0x0000000406da7c23 */ /* 0x000fe20008010068 */
[----:B------:R-:W-:Y:S01]  /*e5b0*/  MOV R104, R133 ;  /* 0x0000008500687202 */ /* 0x000fe20000000f00 */
[----:B---3--:R-:W-:Y:S01]  /*e5c0*/  FFMA.FTZ R114, R2, UR4, R108 ;  /* 0x0000000402727c23 */ /* 0x008fe2000801006c */
[----:B------:R-:W-:Y:S01]  /*e5d0*/  FSEL R126, R126, -INF , !P3 ;  /* 0xff8000007e7e7808 */ /* 0x000fe20005800000 */
[C---:B------:R-:W-:Y:S01]  /*e5e0*/  FFMA.FTZ R117, R2.reuse, UR4, R103 ;  /* 0x0000000402757c23 */ /* 0x040fe20008010067 */
[----:B------:R-:W-:Y:S01]  /*e5f0*/  MOV R103, R127 ;  /* 0x0000007f00677202 */ /* 0x000fe20000000f00 */
[C---:B------:R-:W-:Y:S01]  /*e600*/  FFMA.FTZ R206, R2.reuse, UR4, R102 ;  /* 0x0000000402ce7c23 */ /* 0x040fe20008010066 */
[----:B------:R-:W-:Y:S01]  /*e610*/  ISETP.GE.AND P3, PT, R25, R8, PT ;  /* 0x000000081900720c */ /* 0x000fe20003f66270 */
[----:B------:R-:W-:Y:S01]  /*e620*/  FFMA.FTZ R201, R2, UR4, R96 ;  /* 0x0000000402c97c23 */ /* 0x000fe20008010060 */
[----:B------:R-:W-:Y:S01]  /*e630*/  FSEL R114, R114, -INF , !P4 ;  /* 0xff80000072727808 */ /* 0x000fe20006000000 */
[----:B------:R-:W3:Y:S01]  /*e640*/  I2F R2, R25 ;  /* 0x0000001900027306 */ /* 0x000ee20000201400 */
[----:B--2---:R-:W-:-:S02]  /*e650*/  FMUL.FTZ R4, R209, c[0x0][0x2ec] ;  /* 0x0000bb00d1047a20 */ /* 0x004fc40000410000 */
[----:B------:R-:W-:Y:S02]  /*e660*/  FFMA.FTZ R209, R3, UR4, R100 ;  /* 0x0000000403d17c23 */ /* 0x000fe40008010064 */
[----:B------:R-:W-:Y:S01]  /*e670*/  IMAD.MOV.U32 R6, RZ, RZ, R22 ;  /* 0x000000ffff067224 */ /* 0x000fe200078e0016 */
[----:B------:R-:W-:Y:S01]  /*e680*/  IADD3 R22, R0, 0x39, RZ ;  /* 0x0000003900167810 */ /* 0x000fe20007ffe0ff */
[----:B------:R-:W-:Y:S01]  /*e690*/  IMAD.MOV.U32 R244, RZ, RZ, R104 ;  /* 0x000000fffff47224 */ /* 0x000fe200078e0068 */
[----:B------:R-:W-:Y:S02]  /*e6a0*/  MUFU.TANH R45, R4 ;  /* 0x00000004002d7308 */ /* 0x000fe40000002400 */
[----:B------:R-:W-:-:S06]  /*e6b0*/  ISETP.GE.AND P4, PT, R22, R8, PT ;  /* 0x000000081600720c */ /* 0x000fcc0003f86270 */
[----:B------:R-:W2:Y:S01]  /*e6c0*/  I2F R4, R27 ;  /* 0x0000001b00047306 */ /* 0x000ea20000201400 */
[C---:B---3--:R-:W-:Y:S02]  /*e6d0*/  FFMA.FTZ R106, R2.reuse, UR4, R89 ;  /* 0x00000004026a7c23 */ /* 0x048fe40008010059 */
[C---:B------:R-:W-:Y:S02]  /*e6e0*/  FFMA.FTZ R108, R2.reuse, UR4, R69 ;  /* 0x00000004026c7c23 */ /* 0x040fe40008010045 */
[----:B------:R-:W-:Y:S01]  /*e6f0*/  FFMA.FTZ R127, R2, UR4, R37 ;  /* 0x00000004027f7c23 */ /* 0x000fe20008010025 */
[----:B------:R-:W-:Y:S01]  /*e700*/  FSEL R106, R106, -INF , !P3 ;  /* 0xff8000006a6a7808 */ /* 0x000fe20005800000 */
[----:B------:R-:W-:Y:S01]  /*e710*/  FFMA.FTZ R123, R2, UR4, R17 ;  /* 0x00000004027b7c23 */ /* 0x000fe20008010011 */
[----:B------:R-:W3:Y:S01]  /*e720*/  I2F R3, R26 ;  /* 0x0000001a00037306 */ /* 0x000ee20000201400 */
[----:B------:R-:W-:Y:S02]  /*e730*/  IADD3 R17, R0, 0x50, RZ ;  /* 0x0000005000117810 */ /* 0x000fe40007ffe0ff */
[----:B------:R-:W-:Y:S01]  /*e740*/  STL [R1+0xb8], R106 ;  /* 0x0000b86a01007387 */ /* 0x000fe20000100800 */
[----:B--2---:R-:W-:-:S04]  /*e750*/  FFMA.FTZ R112, R4, UR4, R98 ;  /* 0x0000000404707c23 */ /* 0x004fc80008010062 */
[----:B------:R-:W2:Y:S01]  /*e760*/  I2F R2, R22 ;  /* 0x0000001600027306 */ /* 0x000ea20000201400 */
[C---:B------:R-:W-:Y:S01]  /*e770*/  FFMA.FTZ R113, R4.reuse, UR4, R97 ;  /* 0x0000000404717c23 */ /* 0x040fe20008010061 */
[----:B------:R-:W-:Y:S01]  /*e780*/  MOV R98, R21 ;  /* 0x0000001500627202 */ /* 0x000fe20000000f00 */
[----:B------:R-:W-:Y:S01]  /*e790*/  FFMA.FTZ R203, R4, UR4, R88 ;  /* 0x0000000404cb7c23 */ /* 0x000fe20008010058 */
[----:B------:R-:W-:Y:S01]  /*e7a0*/  IADD3 R21, R0, 0x40, RZ ;  /* 0x0000004000157810 */ /* 0x000fe20007ffe0ff */
[----:B------:R-:W-:Y:S02]  /*e7b0*/  FFMA.FTZ R135, R4, UR4, R40 ;  /* 0x0000000404877c23 */ /* 0x000fe40008010028 */
[----:B------:R-:W-:Y:S01]  /*e7c0*/  FMUL.FTZ R4, R130, c[0x0][0x2ec] ;  /* 0x0000bb0082047a20 */ /* 0x000fe20000410000 */
[----:B------:R4:W-:Y:S01]  /*e7d0*/  MUFU.TANH R40, R5 ;  /* 0x0000000500287308 */ /* 0x0009e20000002400 */
[----:B------:R-:W-:Y:S01]  /*e7e0*/  IMAD.MOV.U32 R97, RZ, RZ, R20 ;  /* 0x000000ffff617224 */ /* 0x000fe200078e0014 */
[----:B------:R-:W-:Y:S01]  /*e7f0*/  MOV R20, R111 ;  /* 0x0000006f00147202 */ /* 0x000fe20000000f00 */
[----:B---3--:R-:W-:-:S02]  /*e800*/  FFMA.FTZ R110, R3, UR4, R107 ;  /* 0x00000004036e7c23 */ /* 0x008fc4000801006b */
[C---:B------:R-:W-:Y:S02]  /*e810*/  FFMA.FTZ R111, R3.reuse, UR4, R99 ;  /* 0x00000004036f7c23 */ /* 0x040fe40008010063 */
[C---:B------:R-:W-:Y:S01]  /*e820*/  FFMA.FTZ R133, R3.reuse, UR4, R92 ;  /* 0x0000000403857c23 */ /* 0x040fe2000801005c */
[----:B------:R-:W-:Y:S01]  /*e830*/  MUFU.TANH R43, R4 ;  /* 0x00000004002b7308 */ /* 0x000fe20000002400 */
[----:B------:R-:W-:Y:S01]  /*e840*/  FFMA.FTZ R130, R3, UR4, R90 ;  /* 0x0000000403827c23 */ /* 0x000fe2000801005a */
[----:B------:R-:W-:Y:S01]  /*e850*/  FSEL R110, R110, -INF , !P5 ;  /* 0xff8000006e6e7808 */ /* 0x000fe20006800000 */
[C---:B--2---:R-:W-:Y:S01]  /*e860*/  FFMA.FTZ R116, R2.reuse, UR4, R74 ;  /* 0x0000000402747c23 */ /* 0x044fe2000801004a */
[----:B------:R-:W-:Y:S01]  /*e870*/  MOV R74, R20 ;  /* 0x00000014004a7202 */ /* 0x000fe20000000f00 */
[----:B------:R-:W-:Y:S01]  /*e880*/  FFMA.FTZ R96, R2, UR4, R87 ;  /* 0x0000000402607c23 */ /* 0x000fe20008010057 */
[----:B------:R-:W-:Y:S01]  /*e890*/  IADD3 R20, R0, 0x41, RZ ;  /* 0x0000004100147810 */ /* 0x000fe20007ffe0ff */
[C---:B------:R-:W-:Y:S01]  /*e8a0*/  FFMA.FTZ R99, R2.reuse, UR4, R85 ;  /* 0x0000000402637c23 */ /* 0x040fe20008010055 */
[----:B------:R-:W2:Y:S01]  /*e8b0*/  I2F R4, R24 ;  /* 0x0000001800047306 */ /* 0x000ea20000201400 */
[----:B------:R-:W-:Y:S01]  /*e8c0*/  FFMA.FTZ R107, R2, UR4, R56 ;  /* 0x00000004026b7c23 */ /* 0x000fe20008010038 */
[----:B------:R-:W-:Y:S01]  /*e8d0*/  ISETP.GE.AND P5, PT, R20, R8, PT ;  /* 0x000000081400720c */ /* 0x000fe20003fa6270 */
[----:B------:R-:W-:-:S02]  /*e8e0*/  IMAD.MOV.U32 R56, RZ, RZ, R95 ;  /* 0x000000ffff387224 */ /* 0x000fc400078e005f */
[----:B------:R-:W-:Y:S02]  /*e8f0*/  IMAD.MOV.U32 R90, RZ, RZ, R109 ;  /* 0x000000ffff5a7224 */ /* 0x000fe400078e006d */
[----:B----4-:R-:W-:Y:S01]  /*e900*/  FMUL.FTZ R5, R246, c[0x0][0x2ec] ;  /* 0x0000bb00f6057a20 */ /* 0x010fe20000410000 */
[----:B------:R-:W3:Y:S01]  /*e910*/  I2F R3, R23 ;  /* 0x0000001700037306 */ /* 0x000ee20000201400 */
[----:B------:R-:W-:Y:S02]  /*e920*/  IMAD.MOV.U32 R246, RZ, RZ, R98 ;  /* 0x000000fffff67224 */ /* 0x000fe400078e0062 */
[----:B--2---:R-:W-:-:S05]  /*e930*/  FFMA.FTZ R102, R4, UR4, R94 ;  /* 0x0000000404667c23 */ /* 0x004fca000801005e */
[----:B------:R2:W-:Y:S01]  /*e940*/  MUFU.TANH R37, R5 ;  /* 0x0000000500257308 */ /* 0x0005e20000002400 */
[C---:B------:R-:W-:Y:S02]  /*e950*/  FFMA.FTZ R105, R4.reuse, UR4, R93 ;  /* 0x0000000404697c23 */ /* 0x040fe4000801005d */
[C---:B------:R-:W-:Y:S02]  /*e960*/  FFMA.FTZ R124, R4.reuse, UR4, R91 ;  /* 0x00000004047c7c23 */ /* 0x040fe4000801005b */
[----:B------:R-:W-:Y:S02]  /*e970*/  FFMA.FTZ R119, R4, UR4, R84 ;  /* 0x0000000404777c23 */ /* 0x000fe40008010054 */
[----:B------:R-:W-:Y:S01]  /*e980*/  FMUL.FTZ R4, R245, c[0x0][0x2ec] ;  /* 0x0000bb00f5047a20 */ /* 0x000fe20000410000 */
[----:B------:R-:W-:Y:S01]  /*e990*/  MOV R245, R6 ;  /* 0x0000000600f57202 */ /* 0x000fe20000000f00 */
[----:B---3--:R-:W-:Y:S02]  /*e9a0*/  FFMA.FTZ R120, R3, UR4, R57 ;  /* 0x0000000403787c23 */ /* 0x008fe40008010039 */
[----:B------:R-:W-:-:S02]  /*e9b0*/  IMAD.MOV.U32 R57, RZ, RZ, R44 ;  /* 0x000000ffff397224 */ /* 0x000fc400078e002c */
[----:B------:R-:W-:Y:S01]  /*e9c0*/  MUFU.TANH R44, R4 ;  /* 0x00000004002c7308 */ /* 0x000fe20000002400 */
[C---:B------:R-:W-:Y:S02]  /*e9d0*/  FFMA.FTZ R100, R3.reuse, UR4, R86 ;  /* 0x0000000403647c23 */ /* 0x040fe40008010056 */
[C---:B------:R-:W-:Y:S02]  /*e9e0*/  FFMA.FTZ R101, R3.reuse, UR4, R75 ;  /* 0x0000000403657c23 */ /* 0x040fe4000801004b */
[----:B------:R-:W-:Y:S01]  /*e9f0*/  FFMA.FTZ R115, R3, UR4, R19 ;  /* 0x0000000403737c23 */ /* 0x000fe20008010013 */
[----:B------:R-:W-:Y:S01]  /*ea00*/  IADD3 R19, R0, 0x48, RZ ;  /* 0x0000004800137810 */ /* 0x000fe20007ffe0ff */
[----:B--2---:R-:W-:Y:S01]  /*ea10*/  FMUL.FTZ R5, R83, c[0x0][0x2ec] ;  /* 0x0000bb0053057a20 */ /* 0x004fe20000410000 */
[----:B------:R-:W2:Y:S01]  /*ea20*/  I2F R4, R21 ;  /* 0x0000001500047306 */ /* 0x000ea20000201400 */
[----:B------:R-:W-:Y:S02]  /*ea30*/  FSEL R100, R100, -INF , !P2 ;  /* 0xff80000064647808 */ /* 0x000fe40005000000 */
[----:B------:R-:W-:-:S02]  /*ea40*/  ISETP.GE.AND P3, PT, R19, R8, PT ;  /* 0x000000081300720c */ /* 0x000fc40003f66270 */
[----:B------:R-:W-:-:S03]  /*ea50*/  ISETP.GE.AND P2, PT, R17, R8, PT ;  /* 0x000000081100720c */ /* 0x000fc60003f46270 */
[----:B------:R-:W3:Y:S08]  /*ea60*/  I2F R3, R20 ;  /* 0x0000001400037306 */ /* 0x000ef00000201400 */
[----:B------:R-:W4:Y:S01]  /*ea70*/  I2F R2, R19 ;  /* 0x0000001300027306 */ /* 0x000f220000201400 */
[C---:B--2---:R-:W-:Y:S01]  /*ea80*/  FFMA.FTZ R95, R4.reuse, UR4, R70 ;  /* 0x00000004045f7c23 */ /* 0x044fe20008010046 */
[----:B------:R-:W-:Y:S01]  /*ea90*/  MOV R70, R103 ;  /* 0x0000006700467202 */ /* 0x000fe20000000f00 */
[----:B------:R-:W-:-:S02]  /*eaa0*/  FFMA.FTZ R92, R4, UR4, R80 ;  /* 0x00000004045c7c23 */ /* 0x000fc40008010050 */
[C---:B------:R-:W-:Y:S02]  /*eab0*/  FFMA.FTZ R109, R4.reuse, UR4, R42 ;  /* 0x00000004046d7c23 */ /* 0x040fe4000801002a */
[----:B------:R-:W-:Y:S01]  /*eac0*/  FFMA.FTZ R103, R4, UR4, R18 ;  /* 0x0000000404677c23 */ /* 0x000fe20008010012 */
[----:B------:R-:W-:Y:S01]  /*ead0*/  IADD3 R18, R0, 0x49, RZ ;  /* 0x0000004900127810 */ /* 0x000fe20007ffe0ff */
[----:B------:R-:W-:Y:S01]  /*eae0*/  FMUL.FTZ R4, R247, c[0x0][0x2ec] ;  /* 0x0000bb00f7047a20 */ /* 0x000fe20000410000 */
[----:B------:R-:W-:Y:S01]  /*eaf0*/  MOV R247, R97 ;  /* 0x0000006100f77202 */ /* 0x000fe20000000f00 */
[C---:B---3--:R-:W-:Y:S01]  /*eb00*/  FFMA.FTZ R88, R3.reuse, UR4, R82 ;  /* 0x0000000403587c23 */ /* 0x048fe20008010052 */
[----:B------:R2:W-:Y:S01]  /*eb10*/  MUFU.TANH R6, R5 ;  /* 0x0000000500067308 */ /* 0x0005e20000002400 */
[C---:B------:R-:W-:Y:S02]  /*eb20*/  FFMA.FTZ R91, R3.reuse, UR4, R81 ;  /* 0x00000004035b7c23 */ /* 0x040fe40008010051 */
[----:B------:R-:W-:-:S02]  /*eb30*/  FFMA.FTZ R104, R3, UR4, R76 ;  /* 0x0000000403687c23 */ /* 0x000fc4000801004c */
[----:B------:R-:W-:Y:S01]  /*eb40*/  FFMA.FTZ R97, R3, UR4, R60 ;  /* 0x0000000403617c23 */ /* 0x000fe2000801003c */
[----:B------:R-:W-:Y:S01]  /*eb50*/  MOV R60, R16 ;  /* 0x00000010003c7202 */ /* 0x000fe20000000f00 */
[----:B----4-:R-:W-:Y:S01]  /*eb60*/  FFMA.FTZ R84, R2, UR4, R59 ;  /* 0x0000000402547c23 */ /* 0x010fe2000801003b */
[----:B------:R-:W-:Y:S01]  /*eb70*/  MUFU.TANH R42, R4 ;  /* 0x00000004002a7308 */ /* 0x000fe20000002400 */
[----:B------:R-:W-:Y:S01]  /*eb80*/  IADD3 R16, R0, 0x51, RZ ;  /* 0x0000005100107810 */ /* 0x000fe20007ffe0ff */
[C---:B------:R-:W-:Y:S02]  /*eb90*/  FFMA.FTZ R87, R2.reuse, UR4, R50 ;  /* 0x0000000402577c23 */ /* 0x040fe40008010032 */
[----:B------:R-:W-:Y:S01]  /*eba0*/  FFMA.FTZ R98, R2, UR4, R15 ;  /* 0x0000000402627c23 */ /* 0x000fe2000801000f */
[----:B------:R-:W-:Y:S01]  /*ebb0*/  IADD3 R15, R0, 0x58, RZ ;  /* 0x00000058000f7810 */ /* 0x000fe20007ffe0ff */
[----:B------:R-:W-:Y:S01]  /*ebc0*/  FFMA.FTZ R93, R2, UR4, R13 ;  /* 0x00000004025d7c23 */ /* 0x000fe2000801000d */
[----:B------:R-:W-:Y:S01]  /*ebd0*/  IADD3 R13, R0, 0x60, RZ ;  /* 0x00000060000d7810 */ /* 0x000fe20007ffe0ff */
[----:B------:R-:W3:Y:S01]  /*ebe0*/  I2F R3, R17 ;  /* 0x0000001100037306 */ /* 0x000ee20000201400 */
[----:B--2---:R-:W-:Y:S01]  /*ebf0*/  FMUL.FTZ R5, R67, c[0x0][0x2ec] ;  /* 0x0000bb0043057a20 */ /* 0x004fe20000410000 */
[----:B------:R-:W-:Y:S01]  /*ec00*/  FSEL R84, R84, -INF , !P3 ;  /* 0xff80000054547808 */ /* 0x000fe20005800000 */
[----:B------:R-:W-:Y:S01]  /*ec10*/  IMAD.MOV.U32 R50, RZ, RZ, R70 ;  /* 0x000000ffff327224 */ /* 0x000fe200078e0046 */
[----:B------:R-:W-:-:S04]  /*ec20*/  ISETP.GE.AND P3, PT, R13, R8, PT ;  /* 0x000000080d00720c */ /* 0x000fc80003f66270 */
[----:B------:R-:W2:Y:S08]  /*ec30*/  I2F R4, R18 ;  /* 0x0000001200047306 */ /* 0x000eb00000201400 */
[----:B------:R-:W4:Y:S01]  /*ec40*/  I2F R2, R16 ;  /* 0x0000001000027306 */ /* 0x000f220000201400 */
[C---:B---3--:R-:W-:Y:S01]  /*ec50*/  FFMA.FTZ R85, R3.reuse, UR4, R14 ;  /* 0x0000000403557c23 */ /* 0x048fe2000801000e */
[----:B------:R-:W-:Y:S01]  /*ec60*/  IADD3 R14, R0, 0x59, RZ ;  /* 0x00000059000e7810 */ /* 0x000fe20007ffe0ff */
[----:B------:R-:W-:-:S02]  /*ec70*/  FFMA.FTZ R76, R3, UR4, R63 ;  /* 0x00000004034c7c23 */ /* 0x000fc4000801003f */
[----:B--2---:R-:W-:-:S03]  /*ec80*/  FFMA.FTZ R80, R4, UR4, R79 ;  /* 0x0000000404507c23 */ /* 0x004fc6000801004f */
[----:B------:R-:W-:Y:S01]  /*ec90*/  MUFU.TANH R5, R5 ;  /* 0x0000000500057308 */ /* 0x000fe20000002400 */
[----:B------:R-:W-:Y:S01]  /*eca0*/  FFMA.FTZ R83, R4, UR4, R77 ;  /* 0x0000000404537c23 */ /* 0x000fe2000801004d */
[----:B------:R-:W-:Y:S01]  /*ecb0*/  FSEL R76, R76, -INF , !P2 ;  /* 0xff8000004c4c7808 */ /* 0x000fe20005000000 */
[C---:B------:R-:W-:Y:S02]  /*ecc0*/  FFMA.FTZ R94, R4.reuse, UR4, R64 ;  /* 0x00000004045e7c23 */ /* 0x040fe40008010040 */
[----:B------:R-:W-:Y:S02]  /*ecd0*/  FFMA.FTZ R89, R4, UR4, R58 ;  /* 0x0000000404597c23 */ /* 0x000fe4000801003a */
[----:B------:R-:W-:Y:S02]  /*ece0*/  FMUL.FTZ R4, R90, c[0x0][0x2ec] ;  /* 0x0000bb005a047a20 */ /* 0x000fe40000410000 */
[C---:B------:R-:W-:Y:S02]  /*ecf0*/  FFMA.FTZ R79, R3.reuse, UR4, R54 ;  /* 0x00000004034f7c23 */ /* 0x040fe40008010036 */
[----:B------:R-:W-:-:S02]  /*ed00*/  FFMA.FTZ R90, R3, UR4, R39 ;  /* 0x00000004035a7c23 */ /* 0x000fc40008010027 */
[C---:B----4-:R-:W-:Y:S01]  /*ed10*/  FFMA.FTZ R69, R2.reuse, UR4, R66 ;  /* 0x0000000402457c23 */ /* 0x050fe20008010042 */
[----:B------:R-:W2:Y:S01]  /*ed20*/  I2F R3, R14 ;  /* 0x0000000e00037306 */ /* 0x000ea20000201400 */
[C---:B------:R-:W-:Y:S02]  /*ed30*/  FFMA.FTZ R75, R2.reuse, UR4, R62 ;  /* 0x00000004024b7c23 */ /* 0x040fe4000801003e */
[C---:B------:R-:W-:Y:S02]  /*ed40*/  FFMA.FTZ R86, R2.reuse, UR4, R53 ;  /* 0x0000000402567c23 */ /* 0x040fe40008010035 */
[----:B------:R-:W-:Y:S02]  /*ed50*/  FFMA.FTZ R81, R2, UR4, R47 ;  /* 0x0000000402517c23 */ /* 0x000fe4000801002f */
[----:B------:R-:W-:Y:S01]  /*ed60*/  IMAD.MOV.U32 R53, RZ, RZ, R74 ;  /* 0x000000ffff357224 */ /* 0x000fe200078e004a */
[----:B------:R-:W3:Y:S08]  /*ed70*/  I2F R2, R13 ;  /* 0x0000000d00027306 */ /* 0x000ef00000201400 */
[----:B------:R-:W-:Y:S01]  /*ed80*/  MUFU.TANH R39, R4 ;  /* 0x0000000400277308 */ /* 0x000fe20000002400 */
[----:B--2---:R-:W-:-:S02]  /*ed90*/  FFMA.FTZ R63, R3, UR4, R65 ;  /* 0x00000004033f7c23 */ /* 0x004fc40008010041 */
[----:B------:R-:W-:-:S05]  /*eda0*/  FFMA.FTZ R70, R3, UR4, R49 ;  /* 0x0000000403467c23 */ /* 0x000fca0008010031 */
[----:B------:R-:W2:Y:S01]  /*edb0*/  I2F R4, R15 ;  /* 0x0000000f00047306 */ /* 0x000ea20000201400 */
[----:B---3--:R-:W-:Y:S01]  /*edc0*/  FFMA.FTZ R65, R2, UR4, R7 ;  /* 0x0000000402417c23 */ /* 0x008fe20008010007 */
[----:B------:R-:W-:Y:S01]  /*edd0*/  IADD3 R7, R0, 0x68, RZ ;  /* 0x0000006800077810 */ /* 0x000fe20007ffe0ff */
[C---:B------:R-:W-:Y:S02]  /*ede0*/  FFMA.FTZ R59, R2.reuse, UR4, R41 ;  /* 0x00000004023b7c23 */ /* 0x040fe40008010029 */
[----:B------:R-:W-:Y:S01]  /*edf0*/  FFMA.FTZ R74, R2, UR4, R12 ;  /* 0x00000004024a7c23 */ /* 0x000fe2000801000c */
[----:B------:R-:W-:Y:S02]  /*ee00*/  IADD3 R12, R0, 0x61, RZ ;  /* 0x00000061000c7810 */ /* 0x000fe40007ffe0ff */
[----:B------:R-:W-:Y:S01]  /*ee10*/  ISETP.GE.AND P2, PT, R7, R8, PT ;  /* 0x000000080700720c */ /* 0x000fe20003f46270 */
[----:B--2---:R-:W-:Y:S01]  /*ee20*/  FFMA.FTZ R67, R4, UR4, R52 ;  /* 0x0000000404437c23 */ /* 0x004fe20008010034 */
[----:B------:R-:W-:Y:S01]  /*ee30*/  MOV R52, R56 ;  /* 0x0000003800347202 */ /* 0x000fe20000000f00 */
[----:B------:R-:W-:-:S02]  /*ee40*/  FFMA.FTZ R56, R2, UR4, R48 ;  /* 0x0000000402387c23 */ /* 0x000fc40008010030 */
[----:B------:R-:W2:Y:S01]  /*ee50*/  I2F R2, R7 ;  /* 0x0000000700027306 */ /* 0x000ea20000201400 */
[C---:B------:R-:W-:Y:S02]  /*ee60*/  FFMA.FTZ R64, R4.reuse, UR4, R61 ;  /* 0x0000000404407c23 */ /* 0x040fe4000801003d */
[C---:B------:R-:W-:Y:S02]  /*ee70*/  FFMA.FTZ R82, R4.reuse, UR4, R46 ;  /* 0x0000000404527c23 */ /* 0x040fe4000801002e */
[----:B------:R-:W-:Y:S02]  /*ee80*/  FFMA.FTZ R77, R4, UR4, R38 ;  /* 0x00000004044d7c23 */ /* 0x000fe40008010026 */
[----:B------:R-:W-:Y:S02]  /*ee90*/  FMUL.FTZ R4, R60, c[0x0][0x2ec] ;  /* 0x0000bb003c047a20 */ /* 0x000fe40000410000 */
[C---:B------:R-:W-:Y:S02]  /*eea0*/  FFMA.FTZ R60, R3.reuse, UR4, R78 ;  /* 0x00000004033c7c23 */ /* 0x040fe4000801004e */
[----:B------:R3:W-:Y:S01]  /*eeb0*/  MUFU.TANH R38, R4 ;  /* 0x0000000400267308 */ /* 0x0007e20000002400 */
[----:B------:R-:W-:-:S02]  /*eec0*/  FFMA.FTZ R78, R3, UR4, R55 ;  /* 0x00000004034e7c23 */ /* 0x000fc40008010037 */
[----:B--2---:R-:W-:Y:S01]  /*eed0*/  FFMA.FTZ R62, R2, UR4, R6 ;  /* 0x00000004023e7c23 */ /* 0x004fe20008010006 */
[----:B------:R-:W-:Y:S01]  /*eee0*/  IADD3 R6, R0, 0x69, RZ ;  /* 0x0000006900067810 */ /* 0x000fe20007ffe0ff */
[----:B------:R-:W-:-:S03]  /*eef0*/  FFMA.FTZ R48, R2, UR4, R40 ;  /* 0x0000000402307c23 */ /* 0x000fc60008010028 */
[----:B------:R-:W2:Y:S01]  /*ef00*/  I2F R3, R12 ;  /* 0x0000000c00037306 */ /* 0x000ea20000201400 */
[----:B------:R-:W-:Y:S02]  /*ef10*/  FFMA.FTZ R47, R2, UR4, R37 ;  /* 0x00000004022f7c23 */ /* 0x000fe40008010025 */
[----:B---3--:R-:W-:Y:S01]  /*ef20*/  FMUL.FTZ R4, R248, c[0x0][0x2ec] ;  /* 0x0000bb00f8047a20 */ /* 0x008fe20000410000 */
[----:B------:R-:W-:Y:S01]  /*ef30*/  MOV R248, R57 ;  /* 0x0000003900f87202 */ /* 0x000fe20000000f00 */
[----:B------:R-:W-:Y:S01]  /*ef40*/  FFMA.FTZ R57, R2, UR4, R5 ;  /* 0x0000000402397c23 */ /* 0x000fe20008010005 */
[----:B------:R-:W-:Y:S02]  /*ef50*/  IADD3 R5, R0, 0x70, RZ ;  /* 0x0000007000057810 */ /* 0x000fe40007ffe0ff */
[----:B------:R3:W-:Y:S01]  /*ef60*/  MUFU.TANH R41, R4 ;  /* 0x0000000400297308 */ /* 0x0007e20000002400 */
[C---:B--2---:R-:W-:Y:S02]  /*ef70*/  FFMA.FTZ R55, R3.reuse, UR4, R242 ;  /* 0x0000000403377c23 */ /* 0x044fe400080100f2 */
[----:B------:R-:W-:-:S05]  /*ef80*/  FFMA.FTZ R54, R3, UR4, R51 ;  /* 0x0000000403367c23 */ /* 0x000fca0008010033 */
[----:B------:R-:W2:Y:S01]  /*ef90*/  I2F R2, R6 ;  /* 0x0000000600027306 */ /* 0x000ea20000201400 */
[C---:B------:R-:W-:Y:S02]  /*efa0*/  FFMA.FTZ R66, R3.reuse, UR4, R45 ;  /* 0x0000000403427c23 */ /* 0x040fe4000801002d */
[----:B------:R-:W-:Y:S02]  /*efb0*/  FFMA.FTZ R61, R3, UR4, R43 ;  /* 0x00000004033d7c23 */ /* 0x000fe4000801002b */
[----:B------:R-:W-:Y:S02]  /*efc0*/  FMUL.FTZ R3, R250, c[0x0][0x2ec] ;  /* 0x0000bb00fa037a20 */ /* 0x000fe40000410000 */
[----:B------:R-:W-:Y:S02]  /*efd0*/  FMUL.FTZ R242, R245, c[0x0][0x2ec] ;  /* 0x0000bb00f5f27a20 */ /* 0x000fe40000410000 */
[----:B---3--:R-:W-:Y:S02]  /*efe0*/  FMUL.FTZ R4, R249, c[0x0][0x2ec] ;  /* 0x0000bb00f9047a20 */ /* 0x008fe40000410000 */
[----:B------:R-:W-:Y:S01]  /*eff0*/  MUFU.TANH R3, R3 ;  /* 0x0000000300037308 */ /* 0x000fe20000002400 */
[----:B--2---:R-:W-:-:S02]  /*f000*/  FFMA.FTZ R43, R2, UR4, R44 ;  /* 0x00000004022b7c23 */ /* 0x004fc4000801002c */
[----:B------:R-:W-:-:S05]  /*f010*/  FFMA.FTZ R46, R2, UR4, R42 ;  /* 0x00000004022e7c23 */ /* 0x000fca000801002a */
[----:B------:R2:W-:Y:S01]  /*f020*/  MUFU.TANH R49, R4 ;  /* 0x0000000400317308 */ /* 0x0005e20000002400 */
[----:B------:R-:W-:Y:S02]  /*f030*/  FFMA.FTZ R58, R2, UR4, R39 ;  /* 0x00000004023a7c23 */ /* 0x000fe40008010027 */
[----:B------:R-:W-:-:S05]  /*f040*/  FMUL.FTZ R39, R53, c[0x0][0x2ec] ;  /* 0x0000bb0035277a20 */ /* 0x000fca0000410000 */
[----:B------:R-:W-:Y:S01]  /*f050*/  MUFU.TANH R44, R39 ;  /* 0x00000027002c7308 */ /* 0x000fe20000002400 */
[----:B--2---:R-:W-:-:S07]  /*f060*/  FMUL.FTZ R4, R251, c[0x0][0x2ec] ;  /* 0x0000bb00fb047a20 */ /* 0x004fce0000410000 */
[----:B------:R-:W-:Y:S08]  /*f070*/  MUFU.TANH R242, R242 ;  /* 0x000000f200f27308 */ /* 0x000ff00000002400 */
[----:B------:R2:W-:Y:S02]  /*f080*/  MUFU.TANH R40, R4 ;  /* 0x0000000400287308 */ /* 0x0005e40000002400 */
[----:B--2---:R-:W-:-:S02]  /*f090*/  FMUL.FTZ R4, R50, c[0x0][0x2ec] ;  /* 0x0000bb0032047a20 */ /* 0x004fc40000410000 */
[----:B------:R-:W-:-:S04]  /*f0a0*/  FFMA.FTZ R50, R2, UR4, R38 ;  /* 0x0000000402327c23 */ /* 0x000fc80008010026 */
[----:B------:R2:W-:Y:S01]  /*f0b0*/  MUFU.TANH R37, R4 ;  /* 0x0000000400257308 */ /* 0x0005e20000002400 */
[----:B------:R-:W-:-:S07]  /*f0c0*/  FMUL.FTZ R38, R52, c[0x0][0x2ec] ;  /* 0x0000bb0034267a20 */ /* 0x000fce0000410000 */
[----:B------:R-:W3:Y:S01]  /*f0d0*/  I2F R2, R5 ;  /* 0x0000000500027306 */ /* 0x000ee20000201400 */
[----:B--2---:R-:W-:-:S07]  /*f0e0*/  FMUL.FTZ R4, R248, c[0x0][0x2ec] ;  /* 0x0000bb00f8047a20 */ /* 0x004fce0000410000 */
[----:B------:R-:W-:Y:S01]  /*f0f0*/  MUFU.TANH R38, R38 ;  /* 0x0000002600267308 */ /* 0x000fe20000002400 */
[----:B---3--:R-:W-:-:S07]  /*f100*/  FFMA.FTZ R41, R2, UR4, R41 ;  /* 0x0000000402297c23 */ /* 0x008fce0008010029 */
[----:B------:R-:W2:Y:S01]  /*f110*/  MUFU.TANH R4, R4 ;  /* 0x0000000400047308 */ /* 0x000ea20000002400 */
[C---:B------:R-:W-:Y:S02]  /*f120*/  FFMA.FTZ R42, R2.reuse, UR4, R3 ;  /* 0x00000004022a7c23 */ /* 0x040fe40008010003 */
[----:B------:R-:W-:Y:S02]  /*f130*/  FFMA.FTZ R53, R2, UR4, R37 ;  /* 0x0000000402357c23 */ /* 0x000fe40008010025 */
[----:B------:R-:W-:-:S04]  /*f140*/  FMUL.FTZ R3, R247, c[0x0][0x2ec] ;  /* 0x0000bb00f7037a20 */ /* 0x000fc80000410000 */
[----:B------:R3:W-:Y:S01]  /*f150*/  MUFU.TANH R37, R3 ;  /* 0x0000000300257308 */ /* 0x0007e20000002400 */
[----:B--2---:R-:W-:Y:S01]  /*f160*/  FFMA.FTZ R45, R2, UR4, R4 ;  /* 0x00000004022d7c23 */ /* 0x004fe20008010004 */
[----:B------:R-:W-:-:S06]  /*f170*/  IADD3 R4, R0, 0x71, RZ ;  /* 0x0000007100047810 */ /* 0x000fcc0007ffe0ff */
[----:B------:R-:W2:Y:S01]  /*f180*/  I2F R2, R4 ;  /* 0x0000000400027306 */ /* 0x000ea20000201400 */
[----:B---3--:R-:W-:-:S07]  /*f190*/  FMUL.FTZ R3, R246, c[0x0][0x2ec] ;  /* 0x0000bb00f6037a20 */ /* 0x008fce0000410000 */
[----:B------:R3:W-:Y:S01]  /*f1a0*/  MUFU.TANH R51, R3 ;  /* 0x0000000300337308 */ /* 0x0007e20000002400 */
[C---:B--2---:R-:W-:Y:S02]  /*f1b0*/  FFMA.FTZ R39, R2.reuse, UR4, R49 ;  /* 0x0000000402277c23 */ /* 0x044fe40008010031 */
[----:B------:R-:W-:Y:S02]  /*f1c0*/  FFMA.FTZ R49, R2, UR4, R44 ;  /* 0x0000000402317c23 */ /* 0x000fe4000801002c */
[----:B------:R-:W-:Y:S02]  /*f1d0*/  FMUL.FTZ R44, R244, c[0x0][0x2ec] ;  /* 0x0000bb00f42c7a20 */ /* 0x000fe40000410000 */
[----:B------:R-:W-:Y:S01]  /*f1e0*/  FFMA.FTZ R40, R2, UR4, R40 ;  /* 0x0000000402287c23 */ /* 0x000fe20008010028 */
[----:B---3--:R-:W-:Y:S01]  /*f1f0*/  IADD3 R3, R0, 0x78, RZ ;  /* 0x0000007800037810 */ /* 0x008fe20007ffe0ff */
[----:B------:R-:W-:Y:S02]  /*f200*/  FFMA.FTZ R52, R2, UR4, R38 ;  /* 0x0000000402347c23 */ /* 0x000fe40008010026 */
[----:B------:R-:W-:Y:S08]  /*f210*/  MUFU.TANH R44, R44 ;  /* 0x0000002c002c7308 */ /* 0x000ff00000002400 */
[----:B------:R-:W2:Y:S02]  /*f220*/  I2F R2, R3 ;  /* 0x0000000300027306 */ /* 0x000ea40000201400 */
[----:B--2---:R-:W-:-:S02]  /*f230*/  FFMA.FTZ R38, R2, UR4, R51 ;  /* 0x0000000402267c23 */ /* 0x004fc40008010033 */
[C---:B------:R-:W-:Y:S02]  /*f240*/  FFMA.FTZ R37, R2.reuse, UR4, R37 ;  /* 0x0000000402257c23 */ /* 0x040fe40008010025 */
[----:B------:R-:W-:Y:S01]  /*f250*/  FFMA.FTZ R51, R2, UR4, R242 ;  /* 0x0000000402337c23 */ /* 0x000fe200080100f2 */
[----:B------:R-:W-:Y:S01]  /*f260*/  FSEL R242, R132, -INF , !P6 ;  /* 0xff80000084f27808 */ /* 0x000fe20007000000 */
[----:B------:R-:W-:Y:S01]  /*f270*/  FFMA.FTZ R44, R2, UR4, R44 ;  /* 0x00000004022c7c23 */ /* 0x000fe2000801002c */
[----:B------:R-:W-:Y:S02]  /*f280*/  FSEL R2, R102, -INF , !P0 ;  /* 0xff80000066027808 */ /* 0x000fe40004000000 */
[-C--:B------:R-:W-:Y:S02]  /*f290*/  ISETP.GE.AND P0, PT, R18, R8.reuse, PT ;  /* 0x000000081200720c */ /* 0x080fe40003f06270 */
[-C--:B------:R-:W-:Y:S01]  /*f2a0*/  ISETP.GE.AND P6, PT, R27, R8.reuse, PT ;  /* 0x000000081b00720c */ /* 0x080fe20003fc6270 */
[----:B------:R2:W-:Y:S03]  /*f2b0*/  STL [R1+0xb4], R2 ;  /* 0x0000b40201007387 */ /* 0x0005e60000100800 */
[----:B------:R-:W-:Y:S01]  /*f2c0*/  FSEL R112, R112, -INF , !P6 ;  /* 0xff80000070707808 */ /* 0x000fe20007000000 */
[----:B------:R-:W-:Y:S01]  /*f2d0*/  STL [R1+0xb0], R100 ;  /* 0x0000b06401007387 */ /* 0x000fe20000100800 */
[----:B------:R-:W-:-:S04]  /*f2e0*/  ISETP.GE.AND P6, PT, R21, R8, PT ;  /* 0x000000081500720c */ /* 0x000fc80003fc6270 */
[----:B------:R-:W-:Y:S02]  /*f2f0*/  FSEL R92, R92, -INF , !P6 ;  /* 0xff8000005c5c7808 */ /* 0x000fe40007000000 */
[----:B------:R-:W-:-:S04]  /*f300*/  ISETP.GE.AND P6, PT, R15, R8, PT ;  /* 0x000000080f00720c */ /* 0x000fc80003fc6270 */
[----:B------:R-:W-:Y:S02]  /*f310*/  FSEL R64, R64, -INF , !P6 ;  /* 0xff80000040407808 */ /* 0x000fe40007000000 */
[----:B------:R-:W-:-:S04]  /*f320*/  ISETP.GE.AND P6, PT, R5, R8, PT ;  /* 0x000000080500720c */ /* 0x000fc80003fc6270 */
[----:B------:R-:W-:Y:S02]  /*f330*/  FSEL R102, R41, -INF , !P6 ;  /* 0xff80000029667808 */ /* 0x000fe40007000000 */
[----:B------:R-:W-:Y:S02]  /*f340*/  ISETP.GE.AND P6, PT, R35, R9, PT ;  /* 0x000000092300720c */ /* 0x000fe40003fc6270 */
[----:B--2---:R-:W-:Y:S02]  /*f350*/  FSEL R2, R96, -INF , !P4 ;  /* 0xff80000060027808 */ /* 0x004fe40006000000 */
[-C--:B------:R-:W-:Y:S02]  /*f360*/  ISETP.GE.AND P4, PT, R16, R8.reuse, PT ;  /* 0x000000081000720c */ /* 0x080fe40003f86270 */
[----:B------:R-:W-:Y:S01]  /*f370*/  FSEL R96, R56, -INF , !P3 ;  /* 0xff80000038607808 */ /* 0x000fe20005800000 */
[----:B------:R2:W-:Y:S01]  /*f380*/  STL [R1+0xac], R2 ;  /* 0x0000ac0201007387 */ /* 0x0005e20000100800 */
        /* <DEDUP_REMOVED lines=8> */
[----:B------:R-:W-:-:S04]  /*f410*/  ISETP.GE.AND P3, PT, R28, R9, PT ;  /* 0x000000091c00720c */ /* 0x000fc80003f66270 */
[----:B------:R-:W-:Y:S02]  /*f420*/  FSEL R117, R117, -INF , !P3 ;  /* 0xff80000075757808 */ /* 0x000fe40005800000 */
[----:B------:R-:W-:Y:S02]  /*f430*/  ISETP.GE.AND P3, PT, R23, R9, PT ;  /* 0x000000091700720c */ /* 0x000fe40003f66270 */
[----:B--2---:R-:W-:Y:S02]  /*f440*/  FSEL R2, R88, -INF , !P5 ;  /* 0xff80000058027808 */ /* 0x004fe40006800000 */
[----:B------:R-:W-:-:S03]  /*f450*/  ISETP.GE.AND P5, PT, R14, R8, PT ;  /* 0x000000080e00720c */ /* 0x000fc60003fa6270 */
[----:B------:R2:W-:Y:S04]  /*f460*/  STL [R1+0xa4], R2 ;  /* 0x0000a40201007387 */ /* 0x0005e80000100800 */
[----:B------:R3:W-:Y:S01]  /*f470*/  STL [R1+0xa0], R84 ;  /* 0x0000a05401007387 */ /* 0x0007e20000100800 */
[----:B--2---:R-:W-:Y:S02]  /*f480*/  FSEL R2, R80, -INF , !P0 ;  /* 0xff80000050027808 */ /* 0x004fe40004000000 */
[-C--:B------:R-:W-:Y:S02]  /*f490*/  ISETP.GE.AND P0, PT, R12, R8.reuse, PT ;  /* 0x000000080c00720c */ /* 0x080fe40003f06270 */
[----:B---3--:R-:W-:Y:S01]  /*f4a0*/  FSEL R84, R60, -INF , !P5 ;  /* 0xff8000003c547808 */ /* 0x008fe20006800000 */
[----:B------:R2:W-:Y:S01]  /*f4b0*/  STL [R1+0x9c], R2 ;  /* 0x00009c0201007387 */ /* 0x0005e20000100800 */
[----:B------:R-:W-:-:S02]  /*f4c0*/  ISETP.GE.AND P5, PT, R4, R8, PT ;  /* 0x000000080400720c */ /* 0x000fc40003fa6270 */
[----:B------:R-:W-:Y:S02]  /*f4d0*/  FSEL R60, R48, -INF , !P2 ;  /* 0xff800000303c7808 */ /* 0x000fe40005000000 */
[----:B------:R-:W-:Y:S01]  /*f4e0*/  FSEL R100, R39, -INF , !P5 ;  /* 0xff80000027647808 */ /* 0x000fe20006800000 */
[----:B------:R-:W-:Y:S01]  /*f4f0*/  FMUL.FTZ R39, R71, c[0x0][0x2ec] ;  /* 0x0000bb0047277a20 */ /* 0x000fe20000410000 */
        /* <DEDUP_REMOVED lines=8> */
[----:B------:R-:W-:Y:S02]  /*f580*/  ISETP.GE.AND P5, PT, R24, R9, PT ;  /* 0x000000091800720c */ /* 0x000fe40003fa6270 */
[----:B--2---:R-:W-:-:S02]  /*f590*/  FSEL R2, R69, -INF , !P4 ;  /* 0xff80000045027808 */ /* 0x004fc40006000000 */
[----:B------:R-:W-:Y:S02]  /*f5a0*/  ISETP.GE.AND P4, PT, R6, R8, PT ;  /* 0x000000080600720c */ /* 0x000fe40003f86270 */
[----:B------:R-:W-:Y:S01]  /*f5b0*/  FSEL R55, R55, -INF , !P0 ;  /* 0xff80000037377808 */ /* 0x000fe20004000000 */
[----:B------:R2:W-:Y:S01]  /*f5c0*/  STL [R1+0x94], R2 ;  /* 0x0000940201007387 */ /* 0x0005e20000100800 */
        /* <DEDUP_REMOVED lines=10> */
[----:B------:R-:W-:Y:S02]  /*f670*/  ISETP.GE.AND P4, PT, R21, R9, PT ;  /* 0x000000091500720c */ /* 0x000fe40003f86270 */
[----:B------:R-:W-:Y:S02]  /*f680*/  FSEL R41, R105, -INF , !P5 ;  /* 0xff80000069297808 */ /* 0x000fe40006800000 */
[----:B--2---:R-:W-:Y:S02]  /*f690*/  IADD3 R2, R0, 0x79, RZ ;  /* 0x0000007900027810 */ /* 0x004fe40007ffe0ff */
[----:B------:R-:W-:Y:S02]  /*f6a0*/  FSEL R113, R113, -INF , !P2 ;  /* 0xff80000071717808 */ /* 0x000fe40005000000 */
[----:B------:R-:W-:Y:S02]  /*f6b0*/  ISETP.GE.AND P0, PT, R2, R8, PT ;  /* 0x000000080200720c */ /* 0x000fe40003f06270 */
[----:B------:R-:W-:-:S02]  /*f6c0*/  FSEL R8, R95, -INF , !P4 ;  /* 0xff8000005f087808 */ /* 0x000fc40006000000 */
[-C--:B------:R-:W-:Y:S02]  /*f6d0*/  ISETP.GE.AND P5, PT, R19, R9.reuse, PT ;  /* 0x000000091300720c */ /* 0x080fe40003fa6270 */
[-C--:B------:R-:W-:Y:S01]  /*f6e0*/  ISETP.GE.AND P2, PT, R22, R9.reuse, PT ;  /* 0x000000091600720c */ /* 0x080fe20003f46270 */
[----:B------:R2:W-:Y:S01]  /*f6f0*/  STL [R1+0x5c], R8 ;  /* 0x00005c0801007387 */ /* 0x0005e20000100800 */
[----:B------:R-:W-:Y:S02]  /*f700*/  FSEL R37, R91, -INF , !P6 ;  /* 0xff8000005b257808 */ /* 0x000fe40007000000 */
[----:B------:R-:W-:Y:S02]  /*f710*/  FSEL R80, R101, -INF , !P3 ;  /* 0xff80000065507808 */ /* 0x000fe40005800000 */
[----:B------:R-:W-:Y:S01]  /*f720*/  ISETP.GE.AND P3, PT, R18, R9, PT ;  /* 0x000000091200720c */ /* 0x000fe20003f66270 */
[----:B------:R3:W-:Y:S01]  /*f730*/  STL [R1+0x58], R37 ;  /* 0x0000582501007387 */ /* 0x0007e20000100800 */
[----:B------:R-:W-:-:S02]  /*f740*/  FSEL R88, R99, -INF , !P2 ;  /* 0xff80000063587808 */ /* 0x000fc40005000000 */
[-C--:B------:R-:W-:Y:S02]  /*f750*/  ISETP.GE.AND P2, PT, R17, R9.reuse, PT ;  /* 0x000000091100720c */ /* 0x080fe40003f46270 */
[-C--:B------:R-:W-:Y:S02]  /*f760*/  ISETP.GE.AND P4, PT, R16, R9.reuse, PT ;  /* 0x000000091000720c */ /* 0x080fe40003f86270 */
[-C--:B------:R-:W-:Y:S02]  /*f770*/  ISETP.GE.AND P6, PT, R15, R9.reuse, PT ;  /* 0x000000090f00720c */ /* 0x080fe40003fc6270 */
[----:B--2---:R-:W-:Y:S02]  /*f780*/  FSEL R8, R87, -INF , !P5 ;  /* 0xff80000057087808 */ /* 0x004fe40006800000 */
[----:B------:R-:W-:-:S03]  /*f790*/  ISETP.GE.AND P5, PT, R14, R9, PT ;  /* 0x000000090e00720c */ /* 0x000fc60003fa6270 */
[----:B------:R2:W-:Y:S01]  /*f7a0*/  STL [R1+0x54], R8 ;  /* 0x0000540801007387 */ /* 0x0005e20000100800 */
[----:B---3--:R-:W-:Y:S02]  /*f7b0*/  FSEL R37, R83, -INF , !P3 ;  /* 0xff80000053257808 */ /* 0x008fe40005800000 */
[----:B------:R-:W-:-:S03]  /*f7c0*/  ISETP.GE.AND P3, PT, R13, R9, PT ;  /* 0x000000090d00720c */ /* 0x000fc60003f66270 */
[----:B------:R3:W-:Y:S01]  /*f7d0*/  STL [R1+0x50], R37 ;  /* 0x0000502501007387 */ /* 0x0007e20000100800 */
[----:B--2---:R-:W-:Y:S02]  /*f7e0*/  FSEL R8, R79, -INF , !P2 ;  /* 0xff8000004f087808 */ /* 0x004fe40005000000 */
[----:B------:R-:W-:-:S03]  /*f7f0*/  ISETP.GE.AND P2, PT, R12, R9, PT ;  /* 0x000000090c00720c */ /* 0x000fc60003f46270 */
[----:B------:R2:W-:Y:S01]  /*f800*/  STL [R1+0x4c], R8 ;  /* 0x00004c0801007387 */ /* 0x0005e20000100800 */
[----:B---3--:R-:W-:-:S03]  /*f810*/  FSEL R37, R75, -INF , !P4 ;  /* 0xff8000004b257808 */ /* 0x008fc60006000000 */
[----:B------:R1:W5:Y:S01]  /*f820*/  LDL.LU R71, [R1+0x104] ;  /* 0x0001040001477983 */ /* 0x0003620000300800 */
[-C--:B------:R-:W-:Y:S01]  /*f830*/  ISETP.GE.AND P4, PT, R7, R9.reuse, PT ;  /* 0x000000090700720c */ /* 0x080fe20003f86270 */
[----:B------:R-:W-:Y:S02]  /*f840*/  MUFU.TANH R39, R39 ;  /* 0x0000002700277308 */ /* 0x000fe40000002400 */
[----:B------:R3:W-:Y:S01]  /*f850*/  STL [R1+0x48], R37 ;  /* 0x0000482501007387 */ /* 0x0007e20000100800 */
[----:B--2---:R-:W-:Y:S02]  /*f860*/  FSEL R8, R67, -INF , !P6 ;  /* 0xff80000043087808 */ /* 0x004fe40007000000 */
[----:B------:R-:W-:-:S03]  /*f870*/  ISETP.GE.AND P6, PT, R6, R9, PT ;  /* 0x000000090600720c */ /* 0x000fc60003fc6270 */
[----:B------:R2:W-:Y:S01]  /*f880*/  STL [R1+0x44], R8 ;  /* 0x0000440801007387 */ /* 0x0005e20000100800 */
[----:B---3--:R-:W-:Y:S02]  /*f890*/  FSEL R37, R59, -INF , !P3 ;  /* 0xff8000003b257808 */ /* 0x008fe40005800000 */
[-C--:B------:R-:W-:Y:S02]  /*f8a0*/  ISETP.GE.AND P3, PT, R4, R9.reuse, PT ;  /* 0x000000090400720c */ /* 0x080fe40003f66270 */
[----:B--2---:R-:W-:Y:S02]  /*f8b0*/  FSEL R8, R63, -INF , !P5 ;  /* 0xff8000003f087808 */ /* 0x004fe40006800000 */
[----:B------:R-:W-:-:S03]  /*f8c0*/  ISETP.GE.AND P5, PT, R5, R9, PT ;  /* 0x000000090500720c */ /* 0x000fc60003fa6270 */
[----:B------:R2:W-:Y:S01]  /*f8d0*/  STL [R1+0x40], R8 ;  /* 0x0000400801007387 */ /* 0x0005e20000100800 */
[----:B------:R-:W-:Y:S02]  /*f8e0*/  FSEL R42, R42, -INF , !P5 ;  /* 0xff8000002a2a7808 */ /* 0x000fe40006800000 */
[----:B------:R-:W-:Y:S01]  /*f8f0*/  ISETP.GE.AND P5, PT, R0, R10, PT ;  /* 0x0000000a0000720c */ /* 0x000fe20003fa6270 */
[----:B------:R3:W-:Y:S01]  /*f900*/  STL [R1+0x3c], R37 ;  /* 0x00003c2501007387 */ /* 0x0007e20000100800 */
[----:B--2---:R-:W-:Y:S02]  /*f910*/  FSEL R8, R54, -INF , !P2 ;  /* 0xff80000036087808 */ /* 0x004fe40005000000 */
[-C--:B------:R-:W-:Y:S02]  /*f920*/  ISETP.GE.AND P2, PT, R3, R9.reuse, PT ;  /* 0x000000090300720c */ /* 0x080fe40003f46270 */
[----:B---3--:R-:W-:Y:S01]  /*f930*/  FSEL R37, R47, -INF , !P4 ;  /* 0xff8000002f257808 */ /* 0x008fe20006000000 */
[----:B------:R2:W-:Y:S01]  /*f940*/  STL [R1+0x38], R8 ;  /* 0x0000380801007387 */ /* 0x0005e20000100800 */
[----:B------:R-:W-:-:S02]  /*f950*/  ISETP.GE.AND P4, PT, R2, R9, PT ;  /* 0x000000090200720c */ /* 0x000fc40003f86270 */
[----:B------:R-:W-:Y:S01]  /*f960*/  FSEL R9, R46, -INF , !P6 ;  /* 0xff8000002e097808 */ /* 0x000fe20007000000 */
[----:B------:R3:W-:Y:S01]  /*f970*/  STL [R1+0x34], R37 ;  /* 0x0000342501007387 */ /* 0x0007e20000100800 */
[----:B------:R-:W-:Y:S02]  /*f980*/  ISETP.GE.AND P6, PT, R0, R11, PT ;  /* 0x0000000b0000720c */ /* 0x000fe40003fc6270 */
[----:B------:R-:W-:Y:S01]  /*f990*/  FSEL R0, R38, -INF , !P2 ;  /* 0xff80000026007808 */ /* 0x000fe20005000000 */
[----:B------:R4:W-:Y:S01]  /*f9a0*/  STL [R1+0x30], R9 ;  /* 0x0000300901007387 */ /* 0x0009e20000100800 */
[----:B------:R-:W-:-:S03]  /*f9b0*/  ISETP.GE.AND P2, PT, R36, R10, PT ;  /* 0x0000000a2400720c */ /* 0x000fc60003f46270 */
[----:B------:R-:W-:Y:S01]  /*f9c0*/  STL [R1+0x2c], R42 ;  /* 0x00002c2a01007387 */ /* 0x000fe20000100800 */
[----:B--2---:R-:W2:Y:S01]  /*f9d0*/  I2F R8, R2 ;  /* 0x0000000200087306 */ /* 0x004ea20000201400 */
[----:B---3--:R-:W-:Y:S01]  /*f9e0*/  FMUL.FTZ R37, R252, c[0x0][0x2ec] ;  /* 0x0000bb00fc257a20 */ /* 0x008fe20000410000 */
[----:B----4-:R-:W-:-:S06]  /*f9f0*/  FSEL R9, R40, -INF , !P3 ;  /* 0xff80000028097808 */ /* 0x010fcc0005800000 */
[----:B------:R-:W3:Y:S01]  /*fa00*/  MUFU.TANH R37, R37 ;  /* 0x0000002500257308 */ /* 0x000ee20000002400 */
[----:B------:R-:W-:Y:S01]  /*fa10*/  ISETP.GE.AND P3, PT, R36, R11, PT ;  /* 0x0000000b2400720c */ /* 0x000fe20003f66270 */
[----:B------:R2:W-:Y:S01]  /*fa20*/  STL [R1+0x28], R9 ;  /* 0x0000280901007387 */ /* 0x0005e20000100800 */
[----:B------:R-:W-:Y:S02]  /*fa30*/  FSEL R36, R217, -INF , !P5 ;  /* 0xff800000d9247808 */ /* 0x000fe40006800000 */
[-C--:B------:R-:W-:Y:S01]  /*fa40*/  ISETP.GE.AND P5, PT, R34, R10.reuse, PT ;  /* 0x0000000a2200720c */ /* 0x080fe20003fa6270 */
[----:B------:R3:W-:Y:S01]  /*fa50*/  STL [R1+0x24], R0 ;  /* 0x0000240001007387 */ /* 0x0007e20000100800 */
[----:B--2---:R-:W-:Y:S02]  /*fa60*/  FFMA.FTZ R9, R8, UR4, R39 ;  /* 0x0000000408097c23 */ /* 0x004fe40008010027 */
[----:B------:R-:W-:Y:S02]  /*fa70*/  FSEL R39, R224, -INF , !P5 ;  /* 0xff800000e0277808 */ /* 0x000fe40006800000 */
[----:B------:R-:W-:Y:S01]  /*fa80*/  ISETP.GE.AND P5, PT, R31, R10, PT ;  /* 0x0000000a1f00720c */ /* 0x000fe20003fa6270 */
[----:B---3--:R-:W-:Y:S01]  /*fa90*/  FFMA.FTZ R0, R8, UR4, R37 ;  /* 0x0000000408007c23 */ /* 0x008fe20008010025 */
[----:B------:R-:W-:-:S02]  /*faa0*/  FSEL R37, R221, -INF , !P2 ;  /* 0xff800000dd257808 */ /* 0x000fc40005000000 */
[-C--:B------:R-:W-:Y:S02]  /*fab0*/  ISETP.GE.AND P2, PT, R33, R10.reuse, PT ;  /* 0x0000000a2100720c */ /* 0x080fe40003f46270 */
[----:B------:R-:W-:Y:S02]  /*fac0*/  FSEL R0, R0, -INF , !P4 ;  /* 0xff80000000007808 */ /* 0x000fe40006000000 */
[-C--:B------:R-:W-:Y:S02]  /*fad0*/  ISETP.GE.AND P4, PT, R35, R10.reuse, PT ;  /* 0x0000000a2300720c */ /* 0x080fe40003f86270 */
[----:B------:R-:W-:Y:S02]  /*fae0*/  FSEL R220, R220, -INF , !P2 ;  /* 0xff800000dcdc7808 */ /* 0x000fe40005000000 */
[----:B------:R-:W-:Y:S02]  /*faf0*/  FSEL R38, R225, -INF , !P4 ;  /* 0xff800000e1267808 */ /* 0x000fe40006000000 */
[----:B------:R-:W-:-:S02]  /*fb00*/  ISETP.GE.AND P4, PT, R32, R10, PT ;  /* 0x0000000a2000720c */ /* 0x000fc40003f86270 */
[-C--:B------:R-:W-:Y:S02]  /*fb10*/  ISETP.GE.AND P2, PT, R30, R10.reuse, PT ;  /* 0x0000000a1e00720c */ /* 0x080fe40003f46270 */
[----:B------:R-:W-:Y:S02]  /*fb20*/  FSEL R216, R216, -INF , !P4 ;  /* 0xff800000d8d87808 */ /* 0x000fe40006000000 */
[-C--:B------:R-:W-:Y:S02]  /*fb30*/  ISETP.GE.AND P4, PT, R29, R10.reuse, PT ;  /* 0x0000000a1d00720c */ /* 0x080fe40003f86270 */
[----:B------:R-:W-:Y:S02]  /*fb40*/  FSEL R215, R215, -INF , !P5 ;  /* 0xff800000d7d77808 */ /* 0x000fe40006800000 */
[----:B------:R-:W-:Y:S02]  /*fb50*/  ISETP.GE.AND P5, PT, R28, R10, PT ;  /* 0x0000000a1c00720c */ /* 0x000fe40003fa6270 */
[----:B------:R-:W-:-:S02]  /*fb60*/  FSEL R212, R212, -INF , !P2 ;  /* 0xff800000d4d47808 */ /* 0x000fc40005000000 */
        /* <DEDUP_REMOVED lines=20> */
[----:B------:R-:W-:Y:S02]  /*fcb0*/  FSEL R54, R97, -INF , !P4 ;  /* 0xff80000061367808 */ /* 0x000fe40006000000 */
[-C--:B------:R-:W-:Y:S01]  /*fcc0*/  ISETP.GE.AND P4, PT, R17, R10.reuse, PT ;  /* 0x0000000a1100720c */ /* 0x080fe20003f86270 */
[----:B------:R-:W-:Y:S01]  /*fcd0*/  STL [R1+0x1c], R9 ;  /* 0x00001c0901007387 */ /* 0x000fe20000100800 */
[----:B------:R-:W-:Y:S02]  /*fce0*/  FSEL R47, R93, -INF , !P5 ;  /* 0xff8000005d2f7808 */ /* 0x000fe40006800000 */
[----:B------:R-:W-:Y:S01]  /*fcf0*/  ISETP.GE.AND P5, PT, R16, R10, PT ;  /* 0x0000000a1000720c */ /* 0x000fe20003fa6270 */
[----:B------:R2:W-:Y:S01]  /*fd00*/  STL [R1+0x20], R0 ;  /* 0x0000200001007387 */ /* 0x0005e20000100800 */
[----:B------:R-:W-:-:S02]  /*fd10*/  FSEL R46, R89, -INF , !P2 ;  /* 0xff800000592e7808 */ /* 0x000fc40005000000 */
[----:B------:R-:W-:Y:S01]  /*fd20*/  ISETP.GE.AND P2, PT, R15, R10, PT ;  /* 0x0000000a0f00720c */ /* 0x000fe20003f46270 */
[----:B------:R-:W-:Y:S01]  /*fd30*/  STL [R1+0x18], R59 ;  /* 0x0000183b01007387 */ /* 0x000fe20000100800 */
[----:B------:R-:W-:Y:S02]  /*fd40*/  FSEL R42, R85, -INF , !P4 ;  /* 0xff800000552a7808 */ /* 0x000fe40006000000 */
[----:B------:R-:W-:Y:S01]  /*fd50*/  FSEL R40, R81, -INF , !P5 ;  /* 0xff80000051287808 */ /* 0x000fe20006800000 */
[----:B------:R-:W-:Y:S01]  /*fd60*/  STL [R1+0x14], R54 ;  /* 0x0000143601007387 */ /* 0x000fe20000100800 */
[-C--:B------:R-:W-:Y:S02]  /*fd70*/  ISETP.GE.AND P0, PT, R35, R11.reuse, PT ;  /* 0x0000000b2300720c */ /* 0x080fe40003f06270 */
[----:B------:R-:W-:Y:S01]  /*fd80*/  FSEL R35, R219, -INF , !P6 ;  /* 0xff800000db237808 */ /* 0x000fe20007000000 */
[----:B------:R-:W-:Y:S01]  /*fd90*/  STL [R1+0x10], R47 ;  /* 0x0000102f01007387 */ /* 0x000fe20000100800 */
[----:B------:R-:W-:-:S02]  /*fda0*/  ISETP.GE.AND P6, PT, R34, R11, PT ;  /* 0x0000000b2200720c */ /* 0x000fc40003fc6270 */
[----:B------:R-:W-:Y:S01]  /*fdb0*/  FSEL R34, R223, -INF , !P3 ;  /* 0xff800000df227808 */ /* 0x000fe20005800000 */
[----:B------:R-:W-:Y:S01]  /*fdc0*/  STL [R1+0xc], R46 ;  /* 0x00000c2e01007387 */ /* 0x000fe20000100800 */
[-C--:B------:R-:W-:Y:S02]  /*fdd0*/  ISETP.GE.AND P3, PT, R33, R11.reuse, PT ;  /* 0x0000000b2100720c */ /* 0x080fe40003f66270 */
[----:B------:R-:W-:Y:S01]  /*fde0*/  FSEL R33, R241, -INF , !P0 ;  /* 0xff800000f1217808 */ /* 0x000fe20004000000 */
[----:B------:R-:W-:Y:S01]  /*fdf0*/  STL [R1+0x8], R42 ;  /* 0x0000082a01007387 */ /* 0x000fe20000100800 */
[----:B------:R-:W-:Y:S02]  /*fe00*/  ISETP.GE.AND P0, PT, R32, R11, PT ;  /* 0x0000000b2000720c */ /* 0x000fe40003f06270 */
[----:B------:R-:W-:Y:S01]  /*fe10*/  FSEL R226, R226, -INF , !P3 ;  /* 0xff800000e2e27808 */ /* 0x000fe20005800000 */
[----:B------:R-:W-:Y:S01]  /*fe20*/  STL [R1+0x4], R40 ;  /* 0x0000042801007387 */ /* 0x000fe20000100800 */
[----:B--2---:R-:W-:-:S02]  /*fe30*/  FSEL R0, R77, -INF , !P2 ;  /* 0xff8000004d007808 */ /* 0x004fc40005000000 */
[-C--:B------:R-:W-:Y:S02]  /*fe40*/  ISETP.GE.AND P3, PT, R30, R11.reuse, PT ;  /* 0x0000000b1e00720c */ /* 0x080fe40003f66270 */
[----:B------:R-:W-:Y:S01]  /*fe50*/  FSEL R222, R222, -INF , !P0 ;  /* 0xff800000dede7808 */ /* 0x000fe20004000000 */
[----:B------:R2:W-:Y:S01]  /*fe60*/  STL [R1], R0 ;  /* 0x0000000001007387 */ /* 0x0005e20000100800 */
        /* <DEDUP_REMOVED lines=11> */
[----:B------:R-:W-:Y:S01]  /*ff20*/  FSEL R32, R227, -INF , !P6 ;  /* 0xff800000e3207808 */ /* 0x000fe20007000000 */
[----:B--2---:R-:W-:Y:S01]  /*ff30*/  FMUL.FTZ R0, R68, c[0x0][0x2ec] ;  /* 0x0000bb0044007a20 */ /* 0x004fe20000410000 */
[-C--:B------:R-:W-:Y:S01]  /*ff40*/  ISETP.GE.AND P6, PT, R31, R11.reuse, PT ;  /* 0x0000000b1f00720c */ /* 0x080fe20003fc6270 */
[----:B------:R1:W5:Y:S01]  /*ff50*/  LDL.LU R68, [R1+0x100] ;  /* 0x0001000001447983 */ /* 0x0003620000300800 */
        /* <DEDUP_REMOVED lines=13> */
[C---:B------:R-:W-:Y:S02]  /*10030*/  ISETP.GE.AND P0, PT, R14.reuse, R11, PT ;  /* 0x0000000b0e00720c */ /* 0x040fe40003f06270 */
[----:B------:R-:W-:-:S02]  /*10040*/  ISETP.GE.AND P4, PT, R14, R10, PT ;  /* 0x0000000a0e00720c */ /* 0x000fc40003f86270 */
[----:B------:R-:W-:Y:S02]  /*10050*/  FSEL R227, R82, -INF , !P3 ;  /* 0xff80000052e37808 */ /* 0x000fe40005800000 */
[CC--:B------:R-:W-:Y:S02]  /*10060*/  ISETP.GE.AND P3, PT, R12.reuse, R11.reuse, PT ;  /* 0x0000000b0c00720c */ /* 0x0c0fe40003f66270 */
[----:B------:R-:W-:Y:S02]  /*10070*/  ISETP.GE.AND P2, PT, R12, R10, PT ;  /* 0x0000000a0c00720c */ /* 0x000fe40003f46270 */
[----:B------:R-:W-:Y:S02]  /*10080*/  FSEL R127, R127, -INF , !P6 ;  /* 0xff8000007f7f7808 */ /* 0x000fe40007000000 */
[----:B------:R-:W-:Y:S02]  /*10090*/  ISETP.GE.AND P6, PT, R22, R11, PT ;  /* 0x0000000b1600720c */ /* 0x000fe40003fc6270 */
[----:B------:R-:W-:-:S02]  /*100a0*/  FSEL R224, R78, -INF , !P0 ;  /* 0xff8000004ee07808 */ /* 0x000fc40004000000 */
[----:B------:R-:W-:Y:S02]  /*100b0*/  FSEL R252, R70, -INF , !P4 ;  /* 0xff80000046fc7808 */ /* 0x000fe40006000000 */
[CC--:B------:R-:W-:Y:S02]  /*100c0*/  ISETP.GE.AND P0, PT, R7.reuse, R11.reuse, PT ;  /* 0x0000000b0700720c */ /* 0x0c0fe40003f06270 */
[----:B------:R-:W-:Y:S02]  /*100d0*/  ISETP.GE.AND P4, PT, R7, R10, PT ;  /* 0x0000000a0700720c */ /* 0x000fe40003f86270 */
[----:B------:R-:W-:Y:S02]  /*100e0*/  FSEL R221, R66, -INF , !P3 ;  /* 0xff80000042dd7808 */ /* 0x000fe40005800000 */
[----:B------:R-:W-:Y:S02]  /*100f0*/  FSEL R247, R61, -INF , !P2 ;  /* 0xff8000003df77808 */ /* 0x000fe40005000000 */
[----:B------:R-:W-:-:S02]  /*10100*/  ISETP.GE.AND P3, PT, R5, R11, PT ;  /* 0x0000000b0500720c */ /* 0x000fc40003f66270 */
[----:B------:R-:W-:Y:S01]  /*10110*/  ISETP.GE.AND P2, PT, R5, R10, PT ;  /* 0x0000000a0500720c */ /* 0x000fe20003f46270 */
[----:B------:R-:W-:Y:S01]  /*10120*/  FMUL.FTZ R5, R243, c[0x0][0x2ec] ;  /* 0x0000bb00f3057a20 */ /* 0x000fe20000410000 */
[----:B------:R-:W-:Y:S02]  /*10130*/  FSEL R116, R116, -INF , !P6 ;  /* 0xff80000074747808 */ /* 0x000fe40007000000 */
[-C--:B------:R-:W-:Y:S01]  /*10140*/  ISETP.GE.AND P6, PT, R19, R11.reuse, PT ;  /* 0x0000000b1300720c */ /* 0x080fe20003fc6270 */
[----:B------:R-:W2:Y:S01]  /*10150*/  MUFU.TANH R0, R0 ;  /* 0x0000000000007308 */ /* 0x000ea20000002400 */
[----:B------:R-:W-:Y:S02]  /*10160*/  FSEL R108, R62, -INF , !P0 ;  /* 0xff8000003e6c7808 */ /* 0x000fe40004000000 */
[----:B------:R-:W-:Y:S02]  /*10170*/  FSEL R245, R57, -INF , !P4 ;  /* 0xff80000039f57808 */ /* 0x000fe40006000000 */
[----:B------:R-:W-:-:S02]  /*10180*/  ISETP.GE.AND P0, PT, R4, R11, PT ;  /* 0x0000000b0400720c */ /* 0x000fc40003f06270 */
[----:B------:R-:W-:Y:S02]  /*10190*/  ISETP.GE.AND P4, PT, R4, R10, PT ;  /* 0x0000000a0400720c */ /* 0x000fe40003f86270 */
[----:B------:R-:W3:Y:S01]  /*101a0*/  MUFU.TANH R4, R5 ;  /* 0x0000000500047308 */ /* 0x000ee20000002400 */
[----:B------:R-:W-:Y:S02]  /*101b0*/  FSEL R248, R98, -INF , !P6 ;  /* 0xff80000062f87808 */ /* 0x000fe40007000000 */
[----:B------:R-:W-:Y:S02]  /*101c0*/  ISETP.GE.AND P6, PT, R16, R11, PT ;  /* 0x0000000b1000720c */ /* 0x000fe40003fc6270 */
[----:B------:R-:W-:Y:S02]  /*101d0*/  FSEL R104, R52, -INF , !P0 ;  /* 0xff80000034687808 */ /* 0x000fe40004000000 */
[----:B------:R-:W-:Y:S02]  /*101e0*/  FSEL R241, R86, -INF , !P6 ;  /* 0xff80000056f17808 */ /* 0x000fe40007000000 */
[----:B------:R-:W-:-:S02]  /*101f0*/  PLOP3.LUT P0, PT, PT, PT, UP0, 0x80, 0x0 ;  /* 0x000000000000781c */ /* 0x000fc40003f0f008 */
[CC--:B------:R-:W-:Y:S02]  /*10200*/  ISETP.GE.AND P6, PT, R13.reuse, R11.reuse, PT ;  /* 0x0000000b0d00720c */ /* 0x0c0fe40003fc6270 */
[-C--:B------:R-:W-:Y:S02]  /*10210*/  ISETP.GE.AND P5, PT, R13, R10.reuse, PT ;  /* 0x0000000a0d00720c */ /* 0x080fe40003fa6270 */
[----:B------:R-:W-:Y:S02]  /*10220*/  FSEL R223, R74, -INF , !P6 ;  /* 0xff8000004adf7808 */ /* 0x000fe40007000000 */
[----:B------:R-:W-:Y:S02]  /*10230*/  FSEL R250, R65, -INF , !P5 ;  /* 0xff80000041fa7808 */ /* 0x000fe40006800000 */
[C---:B------:R-:W-:Y:S02]  /*10240*/  ISETP.GE.AND P6, PT, R6.reuse, R11, PT ;  /* 0x0000000b0600720c */ /* 0x040fe40003fc6270 */
[----:B------:R-:W-:Y:S01]  /*10250*/  ISETP.GE.AND P5, PT, R6, R10, PT ;  /* 0x0000000a0600720c */ /* 0x000fe20003fa6270 */
[----:B--2---:R-:W-:Y:S01]  /*10260*/  FFMA.FTZ R0, R8, UR4, R0 ;  /* 0x0000000408007c23 */ /* 0x004fe20008010000 */
[----:B------:R-:W-:Y:S01]  /*10270*/  FSEL R106, R58, -INF , !P6 ;  /* 0xff8000003a6a7808 */ /* 0x000fe20007000000 */
[----:B---3--:R-:W-:Y:S01]  /*10280*/  FFMA.FTZ R8, R8, UR4, R4 ;  /* 0x0000000408087c23 */ /* 0x008fe20008010004 */
[----:B------:R-:W-:-:S02]  /*10290*/  FSEL R243, R50, -INF , !P5 ;  /* 0xff80000032f37808 */ /* 0x000fc40006800000 */
[----:B------:R-:W-:Y:S02]  /*102a0*/  FSEL R105, R53, -INF , !P3 ;  /* 0xff80000035697808 */ /* 0x000fe40005800000 */
[----:B------:R-:W-:Y:S02]  /*102b0*/  FSEL R225, R45, -INF , !P2 ;  /* 0xff8000002de17808 */ /* 0x000fe40005000000 */
[CC--:B------:R-:W-:Y:S02]  /*102c0*/  ISETP.GE.AND P6, PT, R3.reuse, R11.reuse, PT ;  /* 0x0000000b0300720c */ /* 0x0c0fe40003fc6270 */
[C---:B------:R-:W-:Y:S02]  /*102d0*/  ISETP.GE.AND P5, PT, R2.reuse, R11, PT ;  /* 0x0000000b0200720c */ /* 0x040fe40003fa6270 */
        /* <DEDUP_REMOVED lines=13> */
[----:B------:R-:W-:Y:S01]  /*103b0*/  @!P1 IMAD.MOV.U32 R10, RZ, RZ, c[0x0][0x19c] ;  /* 0x00006700ff0a9624 */ /* 0x000fe200078e00ff */
[----:B------:R-:W-:Y:S01]  /*103c0*/  USHF.R.S32.HI UR9, URZ, 0x1f, UR10 ;  /* 0x0000001f3f097899 */ /* 0x000fe2000801140a */
[----:B------:R1:W-:Y:S01]  /*103d0*/  @P1 STS.128 [R240+0x4000], RZ ;  /* 0x004000fff0001388 */ /* 0x0003e20000000c00 */
[----:B------:R-:W-:Y:S01]  /*103e0*/  UIMAD.WIDE.U32 UR14, UR10, UR6, URZ ;  /* 0x000000060a0e72a5 */ /* 0x000fe2000f8e003f */
[----:B------:R-:W-:Y:S01]  /*103f0*/  @!P1 IMAD.MOV.U32 R14, RZ, RZ, c[0x0][0x19c] ;  /* 0x00006700ff0e9624 */ /* 0x000fe200078e00ff */
[----:B------:R-:W-:Y:S01]  /*10400*/  UIMAD UR9, UR9, UR6, URZ ;  /* 0x00000006090972a4 */ /* 0x000fe2000f8e023f */
[----:B------:R-:W-:Y:S03]  /*10410*/  BSSY B0, `(.L_x_462) ;  /* 0x0000061000007945 */ /* 0x000fe60003800000 */
[----:B------:R-:W-:Y:S01]  /*10420*/  UIMAD UR7, UR10, UR7, UR9 ;  /* 0x000000070a0772a4 */ /* 0x000fe2000f8e0209 */
[----:B------:R-:W-:-:S02]  /*10430*/  IMAD.U32 R4, RZ, RZ, UR14 ;  /* 0x0000000eff047e24 */ /* 0x000fc4000f8e00ff */
        /* <DEDUP_REMOVED lines=8> */
[--C-:B------:R-:W-:Y:S02]  /*104c0*/  @!P1 IMAD.MOV.U32 R6, RZ, RZ, R2.reuse ;  /* 0x000000ffff069224 */ /* 0x100fe400078e0002 */
[--C-:B------:R-:W-:Y:S02]  /*104d0*/  @!P1 IMAD.MOV.U32 R7, RZ, RZ, R3.reuse ;  /* 0x000000ffff079224 */ /* 0x100fe400078e0003 */
[----:B------:R-:W-:-:S04]  /*104e0*/  @!P1 IMAD.WIDE.U32 R4, R4, 0x30, R2 ;  /* 0x0000003004049825 */ /* 0x000fc800078e0002 */
[----:B------:R-:W-:Y:S02]  /*104f0*/  @!P1 IMAD R0, R0, 0x30, RZ ;  /* 0x0000003000009824 */ /* 0x000fe400078e02ff */
[----:B------:R-:W-:Y:S01]  /*10500*/  @!P1 IMAD.WIDE.U32 R6, R9, 0x50, R6 ;  /* 0x0000005009069825 */ /* 0x000fe200078e0006 */
[----:B------:R-:W-:Y:S02]  /*10510*/  @!P1 LEA.HI.X R9, R2, c[0x0][0x16c], R3, 0x1, P2 ;  /* 0x00005b0002099a11 */ /* 0x000fe400010f0c03 */
[----:B------:R-:W-:Y:S01]  /*10520*/  @!P1 LEA R12, P2, R4, c[0x0][0x168], 0x1 ;  /* 0x00005a00040c9a11 */ /* 0x000fe200078408ff */
[----:B------:R-:W-:Y:S02]  /*10530*/  @!P1 IMAD.IADD R0, R0, 0x1, R5 ;  /* 0x0000000100009824 */ /* 0x000fe400078e0205 */
[----:B------:R-:W-:Y:S01]  /*10540*/  @!P1 IMAD R5, R10, 0x50, RZ ;  /* 0x000000500a059824 */ /* 0x000fe200078e02ff */
[----:B------:R-:W-:Y:S01]  /*10550*/  @!PT LDS RZ, [RZ] ;  /* 0x00000000fffff984 */ /* 0x000fe20000000800 */
[----:B------:R-:W-:Y:S01]  /*10560*/  @!PT LDS RZ, [RZ] ;  /* 0x00000000fffff984 */ /* 0x000fe20000000800 */
[----:B------:R-:W-:Y:S01]  /*10570*/  @!PT LDS RZ, [RZ] ;  /* 0x00000000fffff984 */ /* 0x000fe20000000800 */
[----:B------:R2:W-:Y:S01]  /*10580*/  @!P1 LDGSTS.E.BYPASS.LTC128B.128 [R240+0x4000], [R8.64] ;  /* 0x0400000008f09fae */ /* 0x0005e2000b901d74 */
[----:B------:R-:W-:-:S02]  /*10590*/  @!P1 LEA R10, P3, R6, c[0x0][0x168], 0x1 ;  /* 0x00005a00060a9a11 */ /* 0x000fc400078608ff */
[----:B------:R-:W-:Y:S01]  /*105a0*/  @!P1 LEA.HI.X R13, R4, c[0x0][0x16c], R0, 0x1, P2 ;  /* 0x00005b00040d9a11 */ /* 0x000fe200010f0c00 */
[----:B------:R-:W-:Y:S01]  /*105b0*/  @!P1 IMAD.IADD R7, R5, 0x1, R7 ;  /* 0x0000000105079824 */ /* 0x000fe200078e0207 */
[----:B------:R-:W-:Y:S01]  /*105c0*/  @!P1 IADD3 R0, P2, R2, UR26, RZ ;  /* 0x0000001a02009c10 */ /* 0x000fe2000ff5e0ff */
[----:B------:R-:W-:Y:S01]  /*105d0*/  @!P1 IMAD.MOV.U32 R4, RZ, RZ, R2 ;  /* 0x000000ffff049224 */ /* 0x000fe200078e0002 */
[----:B------:R1:W-:Y:S01]  /*105e0*/  @P1 STS.128 [R240+0x4800], RZ ;  /* 0x004800fff0001388 */ /* 0x0003e20000000c00 */
[----:B------:R-:W-:Y:S01]  /*105f0*/  @!P1 IMAD.MOV.U32 R5, RZ, RZ, R3 ;  /* 0x000000ffff059224 */ /* 0x000fe200078e0003 */
[----:B------:R-:W-:Y:S02]  /*10600*/  @!P1 LEA.HI.X R11, R6, c[0x0][0x16c], R7, 0x1, P3 ;  /* 0x00005b00060b9a11 */ /* 0x000fe400018f0c07 */
[----:B------:R-:W-:Y:S02]  /*10610*/  @!P1 LEA R6, P3, R0, c[0x0][0x168], 0x1 ;  /* 0x00005a0000069a11 */ /* 0x000fe400078608ff */
[----:B------:R-:W-:-:S04]  /*10620*/  @!P1 IADD3.X R7, R3, UR25, RZ, P2, !PT ;  /* 0x0000001903079c10 */ /* 0x000fc800097fe4ff */
[----:B------:R-:W-:Y:S01]  /*10630*/  @!P1 LEA.HI.X R7, R0, c[0x0][0x16c], R7, 0x1, P3 ;  /* 0x00005b0000079a11 */ /* 0x000fe200018f0c07 */
[----:B------:R-:W-:-:S04]  /*10640*/  IMAD.U32 R0, RZ, RZ, UR20 ;  /* 0x00000014ff007e24 */ /* 0x000fc8000f8e00ff */
[----:B------:R-:W-:Y:S01]  /*10650*/  @!PT LDS RZ, [RZ] ;  /* 0x00000000fffff984 */ /* 0x000fe20000000800 */
[----:B------:R-:W-:Y:S01]  /*10660*/  @!PT LDS RZ, [RZ] ;  /* 0x00000000fffff984 */ /* 0x000fe20000000800 */
[----:B------:R-:W-:Y:S01]  /*10670*/  @!PT LDS RZ, [RZ] ;  /* 0x00000000fffff984 */ /* 0x000fe20000000800 */
[----:B------:R3:W-:Y:S04]  /*10680*/  @!P1 LDGSTS.E.BYPASS.LTC128B.128 [R240+0x4800], [R6.64] ;  /* 0x0480000006f09fae */ /* 0x0007e8000b901d74 */
[----:B------:R1:W-:Y:S01]  /*10690*/  @P1 STS.128 [R240+0x5000], RZ ;  /* 0x005000fff0001388 */ /* 0x0003e20000000c00 */
[----:B--2---:R-:W-:Y:S01]  /*106a0*/  MOV R9, UR20 ;  /* 0x0000001400097c02 */ /* 0x004fe20008000f00 */
[----:B------:R-:W-:-:S04]  /*106b0*/  @!P1 IMAD.MOV.U32 R8, RZ, RZ, c[0x0][0x19c] ;  /* 0x00006700ff089624 */ /* 0x000fc800078e00ff */
[----:B------:R-:W-:-:S04]  /*106c0*/  @!P1 IMAD.WIDE.U32 R4, R9, 0x60, R4 ;  /* 0x0000006009049825 */ /* 0x000fc800078e0004 */
[----:B------:R-:W-:-:S05]  /*106d0*/  @!P1 IMAD R8, R8, 0x60, RZ ;  /* 0x0000006008089824 */ /* 0x000fca00078e02ff */
[----:B------:R-:W-:Y:S02]  /*106e0*/  @!P1 IADD3 R5, R8, R5, RZ ;  /* 0x0000000508059210 */ /* 0x000fe40007ffe0ff */
[----:B------:R-:W-:-:S04]  /*106f0*/  @!P1 LEA R8, P2, R4, c[0x0][0x168], 0x1 ;  /* 0x00005a0004089a11 */ /* 0x000fc800078408ff */
[----:B------:R-:W-:Y:S01]  /*10700*/  @!P1 LEA.HI.X R9, R4, c[0x0][0x16c], R5, 0x1, P2 ;  /* 0x00005b0004099a11 */ /* 0x000fe200010f0c05 */
[----:B------:R-:W-:Y:S01]  /*10710*/  @!P1 IMAD.MOV.U32 R4, RZ, RZ, c[0x0][0x19c] ;  /* 0x00006700ff049624 */ /* 0x000fe200078e00ff */
[----:B------:R-:W-:Y:S01]  /*10720*/  @!P1 LEA R0, P2, R0, R2, 0x5 ;  /* 0x0000000200009211 */ /* 0x000fe200078428ff */
[----:B------:R-:W-:Y:S01]  /*10730*/  IMAD.U32 R5, RZ, RZ, UR20 ;  /* 0x00000014ff057e24 */ /* 0x000fe2000f8e00ff */
[----:B---3--:R-:W-:Y:S01]  /*10740*/  MOV R6, UR20 ;  /* 0x0000001400067c02 */ /* 0x008fe20008000f00 */
[----:B------:R-:W-:-:S03]  /*10750*/  IMAD.U32 R7, RZ, RZ, UR20 ;  /* 0x00000014ff077e24 */ /* 0x000fc6000f8e00ff */
[-C--:B------:R-:W-:Y:S02]  /*10760*/  @!P1 LEA.HI.X R4, R5, R3.reuse, R4, 0x5, P2 ;  /* 0x0000000305049211 */ /* 0x080fe400010f2c04 */
        /* <DEDUP_REMOVED lines=43> */
.L_x_463:
[----:B------:R-:W-:Y:S05]  /*10a20*/  BSYNC B0 ;  /* 0x0000000000007941 */ /* 0x000fea0003800000 */
.L_x_462:
[----:B------:R-:W0:Y:S02]  /*10a30*/  LDGDEPBAR ;  /* 0x00000000000079af */ /* 0x000e240000000000 */
.L_x_461:
[----:B-1----:R-:W2:Y:S01]  /*10a40*/  LDL.LU R4, [R1+0x94] ;  /* 0x0000940001047983 */ /* 0x002ea20000300800 */
[----:B------:R-:W-:-:S03]  /*10a50*/  MOV R5, R76 ;  /* 0x0000004c00057202 */ /* 0x000fc60000000f00 */
[----:B------:R-:W3:Y:S04]  /*10a60*/  LDL.LU R6, [R1+0x9c] ;  /* 0x00009c0001067983 */ /* 0x000ee80000300800 */
[----:B------:R-:W3:Y:S04]  /*10a70*/  LDL.LU R7, [R1+0xa0] ;  /* 0x0000a00001077983 */ /* 0x000ee80000300800 */
[----:B------:R-:W3:Y:S04]  /*10a80*/  LDL.LU R8, [R1+0xa4] ;  /* 0x0000a40001087983 */ /* 0x000ee80000300800 */
[----:B------:R-:W3:Y:S04]  /*10a90*/  LDL.LU R9, [R1+0xb8] ;  /* 0x0000b80001097983 */ /* 0x000ee80000300800 */
[----:B------:R-:W3:Y:S04]  /*10aa0*/  LDL.LU R10, [R1+0xb4] ;  /* 0x0000b400010a7983 */ /* 0x000ee80000300800 */
[----:B------:R-:W3:Y:S04]  /*10ab0*/  LDL.LU R11, [R1+0xb0] ;  /* 0x0000b000010b7983 */ /* 0x000ee80000300800 */
[----:B------:R-:W3:Y:S04]  /*10ac0*/  LDL.LU R12, [R1+0xac] ;  /* 0x0000ac00010c7983 */ /* 0x000ee80000300800 */
[----:B------:R1:W-:Y:S01]  /*10ad0*/  STL [R1+0x120], R240 ;  /* 0x000120f001007387 */ /* 0x0003e20000100800 */
[----:B-----5:R-:W-:-:S02]  /*10ae0*/  FMNMX.FTZ R0, R71, R35, !PT ;  /* 0x0000002347007209 */ /* 0x020fc40007810000 */
[----:B------:R-:W-:Y:S02]  /*10af0*/  MOV R81, R48 ;  /* 0x0000003000517202 */ /* 0x000fe40000000f00 */
[----:B------:R-:W-:Y:S02]  /*10b00*/  MOV R79, R41 ;  /* 0x00000029004f7202 */ /* 0x000fe40000000f00 */
[----:B------:R-:W-:Y:S02]  /*10b10*/  MOV R93, R64 ;  /* 0x00000040005d7202 */ /* 0x000fe40000000f00 */
[----:B------:R-:W-:Y:S01]  /*10b20*/  MOV R94, R84 ;  /* 0x00000054005e7202 */ /* 0x000fe20000000f00 */
[----:B------:R-:W-:Y:S01]  /*10b30*/  IMAD.MOV.U32 R95, RZ, RZ, R96 ;  /* 0x000000ffff5f7224 */ /* 0x000fe200078e0060 */
[----:B------:R-:W-:Y:S01]  /*10b40*/  MOV R85, R132 ;  /* 0x0000008400557202 */ /* 0x000fe20000000f00 */
[----:B------:R-:W-:Y:S01]  /*10b50*/  LDSM.16.MT88.4 R24, [R229+0x8000] ;  /* 0x00800000e518783b */ /* 0x000fe20000004200 */
[----:B------:R-:W-:-:S03]  /*10b60*/  MOV R57, R43 ;  /* 0x0000002b00397202 */ /* 0x000fc60000000f00 */
[----:B------:R-:W-:Y:S04]  /*10b70*/  LDSM.16.MT88.4 R16, [R232+0x8000] ;  /* 0x00800000e810783b */ /* 0x000fe80000004200 */
[----:B------:R-:W-:Y:S04]  /*10b80*/  LDSM.16.MT88.4 R20, [R231+0x8000] ;  /* 0x00800000e714783b */ /* 0x000fe80000004200 */
[----:B-1----:R-:W3:Y:S01]  /*10b90*/  LDL.LU R240, [R1] ;  /* 0x0000000001f07983 */ /* 0x002ee20000300800 */
[----:B------:R-:W-:Y:S02]  /*10ba0*/  FMNMX.FTZ R0, R34, R0, !PT ;  /* 0x0000000022007209 */ /* 0x000fe40007810000 */
[----:B------:R-:W-:Y:S01]  /*10bb0*/  MOV R90, R5 ;  /* 0x00000005005a7202 */ /* 0x000fe20000000f00 */
[----:B------:R-:W-:Y:S01]  /*10bc0*/  STL [R1+0x11c], R239 ;  /* 0x00011cef01007387 */ /* 0x000fe20000100800 */
[----:B------:R-:W-:-:S03]  /*10bd0*/  FMNMX.FTZ R0, R33, R0, !PT ;  /* 0x0000000021007209 */ /* 0x000fc60007810000 */
[----:B------:R-:W-:Y:S01]  /*10be0*/  STL [R1+0x118], R238 ;  /* 0x000118ee01007387 */ /* 0x000fe20000100800 */
[----:B------:R-:W-:-:S03]  /*10bf0*/  FMNMX.FTZ R0, R32, R0, !PT ;  /* 0x0000000020007209 */ /* 0x000fc60007810000 */
[----:B------:R-:W-:Y:S01]  /*10c00*/  STL [R1+0x114], R237 ;  /* 0x000114ed01007387 */ /* 0x000fe20000100800 */
[----:B------:R-:W-:-:S03]  /*10c10*/  FMNMX.FTZ R0, R226, R0, !PT ;  /* 0x00000000e2007209 */ /* 0x000fc60007810000 */
[----:B------:R-:W-:Y:S01]  /*10c20*/  STL [R1+0x110], R236 ;  /* 0x000110ec01007387 */ /* 0x000fe20000100800 */
[----:B------:R-:W-:-:S03]  /*10c30*/  FMNMX.FTZ R0, R222, R0, !PT ;  /* 0x00000000de007209 */ /* 0x000fc60007810000 */
        /* <DEDUP_REMOVED lines=45> */
[----:B------:R1:W-:Y:S01]  /*10f10*/  STL [R1+0x150], R106 ;  /* 0x0001506a01007387 */ /* 0x0003e20000100800 */
        /* <DEDUP_REMOVED lines=13> */
[----:B-1----:R-:W4:Y:S01]  /*10ff0*/  LDL.LU R106, [R1+0x4c] ;  /* 0x00004c00016a7983 */ /* 0x002f220000300800 */
[----:B------:R-:W-:-:S03]  /*11000*/  FMNMX.FTZ R0, R40, R0, !PT ;  /* 0x0000000028007209 */ /* 0x000fc60007810000 */
[----:B------:R-:W4:Y:S04]  /*11010*/  LDL.LU R108, [R1+0x48] ;  /* 0x00004800016c7983 */ /* 0x000f280000300800 */
[----:B------:R-:W4:Y:S04]  /*11020*/  LDL.LU R221, [R1+0x44] ;  /* 0x0000440001dd7983 */ /* 0x000f280000300800 */
[----:B------:R-:W4:Y:S04]  /*11030*/  LDL.LU R223, [R1+0x40] ;  /* 0x0000400001df7983 */ /* 0x000f280000300800 */
[----:B------:R-:W4:Y:S04]  /*11040*/  LDL.LU R224, [R1+0x3c] ;  /* 0x00003c0001e07983 */ /* 0x000f280000300800 */
[----:B------:R-:W4:Y:S04]  /*11050*/  LDL.LU R227, [R1+0x38] ;  /* 0x0000380001e37983 */ /* 0x000f280000300800 */
[----:B------:R-:W4:Y:S04]  /*11060*/  LDL.LU R244, [R1+0x34] ;  /* 0x0000340001f47983 */ /* 0x000f280000300800 */
[----:B------:R-:W4:Y:S04]  /*11070*/  LDL.LU R246, [R1+0x30] ;  /* 0x0000300001f67983 */ /* 0x000f280000300800 */
[----:B------:R-:W4:Y:S01]  /*11080*/  LDL.LU R249, [R1+0x2c] ;  /* 0x00002c0001f97983 */ /* 0x000f220000300800 */
[----:B------:R-:W-:-:S03]  /*11090*/  FMNMX.FTZ R3, R105, R3, !PT ;  /* 0x0000000369037209 */ /* 0x000fc60007810000 */
[----:B------:R-:W4:Y:S04]  /*110a0*/  LDL.LU R251, [R1+0x28] ;  /* 0x0000280001fb7983 */ /* 0x000f280000300800 */
[----:B------:R-:W4:Y:S04]  /*110b0*/  LDL.LU R248, [R1+0x24] ;  /* 0x0000240001f87983 */ /* 0x000f280000300800 */
[----:B------:R-:W4:Y:S04]  /*110c0*/  LDL.LU R241, [R1+0x20] ;  /* 0x0000200001f17983 */ /* 0x000f280000300800 */
[----:B------:R1:W-:Y:S01]  /*110d0*/  STL [R1+0x154], R105 ;  /* 0x0001546901007387 */ /* 0x0003e20000100800 */
[----:B------:R-:W-:-:S03]  /*110e0*/  FMNMX.FTZ R3, R104, R3, !PT ;  /* 0x0000000368037209 */ /* 0x000fc60007810000 */
[----:B-1----:R-:W4:Y:S01]  /*110f0*/  LDL.LU R105, [R1+0x50] ;  /* 0x0000500001697983 */ /* 0x002f220000300800 */
[----:B------:R-:W-:Y:S02]  /*11100*/  FMNMX.FTZ R3, R99, R3, !PT ;  /* 0x0000000363037209 */ /* 0x000fe40007810000 */
[----:B--2---:R-:W-:Y:S01]  /*11110*/  MOV R91, R4 ;  /* 0x00000004005b7202 */ /* 0x004fe20000000f00 */
[----:B---3--:R-:W-:Y:S01]  /*11120*/  IMAD.MOV.U32 R89, RZ, RZ, R6 ;  /* 0x000000ffff597224 */ /* 0x008fe200078e0006 */
[----:B------:R-:W-:Y:S02]  /*11130*/  MOV R83, R7 ;  /* 0x0000000700537202 */ /* 0x000fe40000000f00 */
[----:B------:R-:W-:Y:S01]  /*11140*/  MOV R82, R8 ;  /* 0x0000000800527202 */ /* 0x000fe20000000f00 */
[----:B------:R-:W-:Y:S01]  /*11150*/  IMAD.MOV.U32 R78, RZ, RZ, R9 ;  /* 0x000000ffff4e7224 */ /* 0x000fe200078e0009 */
[----:B------:R-:W-:Y:S02]  /*11160*/  MOV R77, R10 ;  /* 0x0000000a004d7202 */ /* 0x000fe40000000f00 */
[----:B------:R-:W-:-:S02]  /*11170*/  MOV R76, R11 ;  /* 0x0000000b004c7202 */ /* 0x000fc40000000f00 */
[----:B------:R-:W-:Y:S02]  /*11180*/  MOV R74, R12 ;  /* 0x0000000c004a7202 */ /* 0x000fe40000000f00 */
[----:B------:R-:W-:Y:S01]  /*11190*/  FMNMX.FTZ R0, R240, R0, !PT ;  /* 0x00000000f0007209 */ /* 0x000fe20007810000 */
[----:B------:R1:W-:Y:S03]  /*111a0*/  STL [R1+0x158], R240 ;  /* 0x000158f001007387 */ /* 0x0003e60000100800 */
[----:B------:R-:W-:Y:S01]  /*111b0*/  FMNMX.FTZ R0, R252, R0, !PT ;  /* 0x00000000fc007209 */ /* 0x000fe20007810000 */
[----:B------:R-:W-:Y:S04]  /*111c0*/  LDSM.16.MT88.4 R12, [R230+0x8000] ;  /* 0x00800000e60c783b */ /* 0x000fe80000004200 */
[----:B-1----:R-:W2:Y:S04]  /*111d0*/  LDL.LU R240, [R1+0x54] ;  /* 0x0000540001f07983 */ /* 0x002ea80000300800 */
[----:B------:R1:W-:Y:S04]  /*111e0*/  STL [R1+0x15c], R104 ;  /* 0x00015c6801007387 */ /* 0x0003e80000100800 */
[----:B-1----:R-:W3:Y:S04]  /*111f0*/  LDL.LU R104, [R1+0x58] ;  /* 0x0000580001687983 */ /* 0x002ee80000300800 */
[----:B------:R1:W-:Y:S04]  /*11200*/  STL [R1+0x160], R252 ;  /* 0x000160fc01007387 */ /* 0x0003e80000100800 */
[----:B-1----:R-:W2:Y:S04]  /*11210*/  LDL.LU R252, [R1+0x5c] ;  /* 0x00005c0001fc7983 */ /* 0x002ea80000300800 */
[----:B------:R1:W-:Y:S04]  /*11220*/  STL [R1+0x164], R99 ;  /* 0x0001646301007387 */ /* 0x0003e80000100800 */
[----:B-1----:R-:W4:Y:S01]  /*11230*/  LDL.LU R99, [R1+0x1c] ;  /* 0x00001c0001637983 */ /* 0x002f220000300800 */
        /* <DEDUP_REMOVED lines=16> */
[----:B------:R-:W1:Y:S01]  /*11340*/  SHFL.BFLY PT, R6, R0, 0x1, 0x1f ;  /* 0x0c201f0000067f89 */ /* 0x000e6200000e0000 */
        /* <DEDUP_REMOVED lines=23> */
[----:B------:R-:W-:Y:S01]  /*114c0*/  FMUL.FTZ R8, R135, c[0x0][0x23c] ;  /* 0x00008f0087087a20 */ /* 0x000fe20000410000 */
[----:B------:R-:W-:-:S02]  /*114d0*/  FMNMX.FTZ R3, R78, R3, !PT ;  /* 0x000000034e037209 */ /* 0x000fc40007810000 */
[----:B------:R-:W-:Y:S02]  /*114e0*/  FSETP.NEU.FTZ.AND P2, PT, R135, -INF , PT ;  /* 0xff8000008700780b */ /* 0x000fe40003f5d000 */
[----:B------:R-:W-:Y:S02]  /*114f0*/  FMNMX.FTZ R0, R81, R0, !PT ;  /* 0x0000000051007209 */ /* 0x000fe40007810000 */
[----:B------:R-:W-:Y:S02]  /*11500*/  FMNMX.FTZ R3, R77, R3, !PT ;  /* 0x000000034d037209 */ /* 0x000fe40007810000 */
[----:B------:R-:W-:Y:S02]  /*11510*/  FSEL R8, R8, RZ, P2 ;  /* 0x000000ff08087208 */ /* 0x000fe40001000000 */
[----:B------:R-:W-:Y:S02]  /*11520*/  FMNMX.FTZ R0, R79, R0, !PT ;  /* 0x000000004f007209 */ /* 0x000fe40007810000 */
[----:B------:R-:W-:Y:S01]  /*11530*/  FMNMX.FTZ R3, R76, R3, !PT ;  /* 0x000000034c037209 */ /* 0x000fe20007810000 */
[----:B------:R-:W-:Y:S01]  /*11540*/  FFMA.FTZ R4, R35, c[0x0][0x23c], -R8 ;  /* 0x00008f0023047a23 */ /* 0x000fe20000010808 */
[----:B-1----:R-:W-:-:S02]  /*11550*/  FMNMX.FTZ R132, R2, R5, !PT ;  /* 0x0000000502847209 */ /* 0x002fc40007810000 */
[----:B------:R-:W-:Y:S01]  /*11560*/  FMNMX.FTZ R2, R80, R0, !PT ;  /* 0x0000000050027209 */ /* 0x000fe20007810000 */
[----:B------:R-:W-:Y:S01]  /*11570*/  FFMA.FTZ R0, R33, c[0x0][0x23c], -R8 ;  /* 0x00008f0021007a23 */ /* 0x000fe20000010808 */
[----:B------:R-:W-:Y:S01]  /*11580*/  STL [R1+0x168], R250 ;  /* 0x000168fa01007387 */ /* 0x000fe20000100800 */
[----:B------:R-:W-:-:S03]  /*11590*/  FMNMX.FTZ R3, R74, R3, !PT ;  /* 0x000000034a037209 */ /* 0x000fc60007810000 */
[----:B------:R1:W-:Y:S01]  /*115a0*/  STL [R1+0x16c], R98 ;  /* 0x00016c6201007387 */ /* 0x0003e20000100800 */
[----:B------:R-:W-:Y:S01]  /*115b0*/  FMNMX.FTZ R2, R88, R2, !PT ;  /* 0x0000000258027209 */ /* 0x000fe20007810000 */
[----:B------:R1:W-:Y:S01]  /*115c0*/  MUFU.EX2 R86, R0 ;  /* 0x0000000000567308 */ /* 0x0003e20000000800 */
[----:B------:R-:W-:Y:S02]  /*115d0*/  FSETP.NEU.FTZ.AND P1, PT, R132, -INF , PT ;  /* 0xff8000008400780b */ /* 0x000fe40003f3d000 */
[----:B-1----:R-:W-:Y:S01]  /*115e0*/  FMNMX.FTZ R0, R92, R3, !PT ;  /* 0x000000035c007209 */ /* 0x002fe20007810000 */
[----:B------:R-:W-:-:S04]  /*115f0*/  FMUL.FTZ R3, R132, c[0x0][0x23c] ;  /* 0x00008f0084037a20 */ /* 0x000fc80000410000 */
[----:B------:R1:W-:Y:S01]  /*11600*/  MUFU.EX2 R98, R4 ;  /* 0x0000000400627308 */ /* 0x0003e20000000800 */
[----:B------:R-:W-:Y:S01]  /*11610*/  FSEL R3, R3, RZ, P1 ;  /* 0x000000ff03037208 */ /* 0x000fe20000800000 */
[----:B-1----:R-:W-:-:S06]  /*11620*/  FFMA.FTZ R4, R34, c[0x0][0x23c], -R8 ;  /* 0x00008f0022047a23 */ /* 0x002fcc0000010808 */
[----:B------:R1:W-:Y:S02]  /*11630*/  MUFU.EX2 R103, R4 ;  /* 0x0000000400677308 */ /* 0x0003e40000000800 */
[----:B-1----:R-:W-:Y:S02]  /*11640*/  FMNMX.FTZ R4, R82, R0, !PT ;  /* 0x0000000052047209 */ /* 0x002fe40007810000 */
[----:B------:R-:W-:-:S05]  /*11650*/  FSEL R6, R135, RZ, P2 ;  /* 0x000000ff87067208 */ /* 0x000fca0001000000 */
[----:B------:R-:W-:Y:S01]  /*11660*/  FADD.FTZ R6, R71, -R6 ;  /* 0x8000000647067221 */ /* 0x000fe20000010000 */
[----:B------:R-:W-:Y:S01]  /*11670*/  MOV R71, R55 ;  /* 0x0000003700477202 */ /* 0x000fe20000000f00 */
[----:B------:R-:W-:-:S04]  /*11680*/  FFMA.FTZ R5, R32, c[0x0][0x23c], -R8 ;  /* 0x00008f0020057a23 */ /* 0x000fc80000010808 */
[----:B------:R-:W-:Y:S01]  /*11690*/  MUFU.EX2 R84, R5 ;  /* 0x0000000500547308 */ /* 0x000fe20000000800 */
[----:B--2---:R-:W-:-:S04]  /*116a0*/  FMNMX.FTZ R2, R252, R2, !PT ;  /* 0x00000002fc027209 */ /* 0x004fc80007810000 */
[----:B---3--:R-:W-:Y:S02]  /*116b0*/  FMNMX.FTZ R0, R104, R2, !PT ;  /* 0x0000000268007209 */ /* 0x008fe40007810000 */
[----:B------:R-:W-:Y:S01]  /*116c0*/  FMNMX.FTZ R2, R83, R4, !PT ;  /* 0x0000000453027209 */ /* 0x000fe20007810000 */
[----:B------:R-:W-:-:S03]  /*116d0*/  FFMA.FTZ R4, R36, c[0x0][0x23c], -R3 ;  /* 0x00008f0024047a23 */ /* 0x000fc60000010803 */
[----:B------:R-:W-:Y:S01]  /*116e0*/  FMNMX.FTZ R2, R89, R2, !PT ;  /* 0x0000000259027209 */ /* 0x000fe20007810000 */
[----:B------:R1:W-:Y:S03]  /*116f0*/  MUFU.EX2 R250, R4 ;  /* 0x0000000400fa7308 */ /* 0x0003e60000000800 */
[----:B------:R-:W-:Y:S02]  /*11700*/  FMNMX.FTZ R2, R90, R2, !PT ;  /* 0x000000025a027209 */ /* 0x000fe40007810000 */
[----:B------:R-:W-:Y:S02]  /*11710*/  FMNMX.FTZ R0, R240, R0, !PT ;  /* 0x00000000f0007209 */ /* 0x000fe40007810000 */
[----:B------:R-:W-:Y:S02]  /*11720*/  FMNMX.FTZ R2, R91, R2, !PT ;  /* 0x000000025b027209 */ /* 0x000fe40007810000 */
[----:B----4-:R-:W-:Y:S01]  /*11730*/  FMNMX.FTZ R0, R105, R0, !PT ;  /* 0x0000000069007209 */ /* 0x010fe20007810000 */
        /* <DEDUP_REMOVED lines=25> */
[----:B------:R-:W-:Y:S01]  /*118d0*/  FSEL R5, R132, RZ, P1 ;  /* 0x000000ff84057208 */ /* 0x000fe20000800000 */
[----:B------:R-:W-:-:S04]  /*118e0*/  FMUL.FTZ R6, R6, c[0x0][0x23c] ;  /* 0x00008f0006067a20 */ /* 0x000fc80000410000 */
[----:B------:R-:W-:Y:S02]  /*118f0*/  FADD.FTZ R5, R68, -R5 ;  /* 0x8000000544057221 */ /* 0x000fe40000010000 */
[----:B------:R-:W-:Y:S02]  /*11900*/  FFMA.FTZ R4, R39, c[0x0][0x23c], -R3 ;  /* 0x00008f0027047a23 */ /* 0x000fe40000010803 */
[----:B------:R-:W-:Y:S01]  /*11910*/  FMUL.FTZ R5, R5, c[0x0][0x23c] ;  /* 0x00008f0005057a20 */ /* 0x000fe20000410000 */
[----:B-1----:R-:W-:Y:S02]  /*11920*/  FMNMX.FTZ R2, R2, R0, !PT ;  /* 0x0000000002027209 */ /* 0x002fe40007810000 */
[----:B------:R-:W-:-:S04]  /*11930*/  FMNMX.FTZ R0, R248, R9, !PT ;  /* 0x00000009f8007209 */ /* 0x000fc80007810000 */
[----:B------:R-:W-:-:S05]  /*11940*/  FMNMX.FTZ R0, R241, R0, !PT ;  /* 0x00000000f1007209 */ /* 0x000fca0007810000 */
[----:B------:R-:W1:Y:S01]  /*11950*/  SHFL.BFLY PT, R10, R0, 0x2, 0x1f ;  /* 0x0c401f00000a7f89 */ /* 0x000e6200000e0000 */
[----:B------:R-:W2:Y:S08]  /*11960*/  MUFU.EX2 R97, R6 ;  /* 0x0000000600617308 */ /* 0x000eb00000000800 */
[----:B------:R-:W3:Y:S08]  /*11970*/  MUFU.EX2 R96, R5 ;  /* 0x0000000500607308 */ /* 0x000ef00000000800 */
[----:B------:R4:W1:Y:S01]  /*11980*/  MUFU.EX2 R236, R4 ;  /* 0x0000000400ec7308 */ /* 0x0008620000000800 */
[----:B------:R-:W1:Y:S01]  /*11990*/  SHFL.BFLY PT, R9, R2, 0x1, 0x1f ;  /* 0x0c201f0002097f89 */ /* 0x000e6200000e0000 */
[-C--:B--2---:R-:W-:Y:S01]  /*119a0*/  FMUL.FTZ R136, R136, R97.reuse ;  /* 0x0000006188887220 */ /* 0x084fe20000410000 */
[----:B------:R-:W-:Y:S01]  /*119b0*/  F2FP.PACK_AB R6, R84, R86 ;  /* 0x000000565406723e */ /* 0x000fe200000000ff */
[----:B------:R-:W-:-:S02]  /*119c0*/  FMUL.FTZ R137, R137, R97 ;  /* 0x0000006189897220 */ /* 0x000fc40000410000 */
[-C--:B------:R-:W-:Y:S02]  /*119d0*/  FMUL.FTZ R144, R144, R97.reuse ;  /* 0x0000006190907220 */ /* 0x080fe40000410000 */
[----:B---3--:R-:W-:Y:S01]  /*119e0*/  FMUL.FTZ R138, R138, R96 ;  /* 0x000000608a8a7220 */ /* 0x008fe20000410000 */
[----:B------:R-:W-:Y:S01]  /*119f0*/  F2FP.PACK_AB R5, R101, R250 ;  /* 0x000000fa6505723e */ /* 0x000fe200000000ff */
[----:B------:R-:W-:Y:S02]  /*11a00*/  FMUL.FTZ R139, R139, R96 ;  /* 0x000000608b8b7220 */ /* 0x000fe40000410000 */
[-C--:B------:R-:W-:Y:S02]  /*11a10*/  FMUL.FTZ R145, R145, R97.reuse ;  /* 0x0000006191917220 */ /* 0x080fe40000410000 */
[----:B------:R-:W-:Y:S01]  /*11a20*/  FMUL.FTZ R156, R156, R97 ;  /* 0x000000619c9c7220 */ /* 0x000fe20000410000 */
[----:B----4-:R-:W-:Y:S01]  /*11a30*/  F2FP.PACK_AB R4, R103, R98 ;  /* 0x000000626704723e */ /* 0x010fe200000000ff */
[-C--:B------:R-:W-:Y:S01]  /*11a40*/  FMUL.FTZ R146, R146, R96.reuse ;  /* 0x0000006092927220 */ /* 0x080fe20000410000 */
[----:B-1----:R-:W-:Y:S01]  /*11a50*/  F2FP.PACK_AB R7, R236, R87 ;  /* 0x00000057ec07723e */ /* 0x002fe200000000ff */
[----:B------:R-:W-:-:S02]  /*11a60*/  FMUL.FTZ R147, R147, R96 ;  /* 0x0000006093937220 */ /* 0x000fc40000410000 */
[-C--:B------:R-:W-:Y:S02]  /*11a70*/  FMUL.FTZ R157, R157, R97.reuse ;  /* 0x000000619d9d7220 */ /* 0x080fe40000410000 */
[-C--:B------:R-:W-:Y:S02]  /*11a80*/  FMUL.FTZ R160, R160, R97.reuse ;  /* 0x00000061a0a07220 */ /* 0x080fe40000410000 */
[----:B------:R-:W-:Y:S02]  /*11a90*/  FMUL.FTZ R161, R161, R97 ;  /* 0x00000061a1a17220 */ /* 0x000fe40000410000 */
[-C--:B------:R-:W-:Y:S02]  /*11aa0*/  FMUL.FTZ R158, R158, R96.reuse ;  /* 0x000000609e9e7220 */ /* 0x080fe40000410000 */
        /* <DEDUP_REMOVED lines=16> */
[----:B------:R-:W-:Y:S02]  /*11bb0*/  FMUL.FTZ R193, R193, R97 ;  /* 0x00000061c1c17220 */ /* 0x000fe40000410000 */
[-C--:B------:R-:W-:Y:S02]  /*11bc0*/  FMUL.FTZ R194, R194, R96.reuse ;  /* 0x00000060c2c27220 */ /* 0x080fe40000410000 */
[----:B------:R-:W-:Y:S01]  /*11bd0*/  FMUL.FTZ R195, R195, R96 ;  /* 0x00000060c3c37220 */ /* 0x000fe20000410000 */
[----:B------:R-:W-:Y:S01]  /*11be0*/  FMNMX.FTZ R0, R0, R10, !PT ;  /* 0x0000000a00007209 */ /* 0x000fe20007810000 */
[C---:B------:R-:W-:Y:S08]  /*11bf0*/  HMMA.16816.F32 R32, R4.reuse, R24, R136 ;  /* 0x000000180420723c */ /* 0x040ff00000001888 */
[C---:B------:R-:W-:Y:S01]  /*11c00*/  HMMA.16816.F32 R28, R4.reuse, R26, R144 ;  /* 0x0000001a041c723c */ /* 0x040fe20000001890 */
[----:B------:R-:W-:Y:S01]  /*11c10*/  FMNMX.FTZ R124, R2, R9, !PT ;  /* 0x00000009027c7209 */ /* 0x000fe20007810000 */
[----:B------:R-:W2:Y:S06]  /*11c20*/  LDL.LU R147, [R1+0xbc] ;  /* 0x0000bc0001937983 */ /* 0x000eac0000300800 */
[C---:B------:R-:W-:Y:S08]  /*11c30*/  HMMA.16816.F32 R52, R4.reuse, R16, R156 ;  /* 0x000000100434723c */ /* 0x040ff0000000189c */
[C---:B------:R-:W-:Y:S08]  /*11c40*/  HMMA.16816.F32 R48, R4.reuse, R18, R160 ;  /* 0x000000120430723c */ /* 0x040ff000000018a0 */
        /* <DEDUP_REMOVED lines=27> */
[----:B------:R1:W-:Y:S01]  /*11e00*/  MUFU.EX2 R189, R4 ;  /* 0x0000000400bd7308 */ /* 0x0003e20000000800 */
[----:B------:R-:W-:Y:S02]  /*11e10*/  FMUL.FTZ R6, R6, c[0x0][0x23c] ;  /* 0x00008f0006067a20 */ /* 0x000fe40000410000 */
[----:B-1----:R-:W-:-:S05]  /*11e20*/  FFMA.FTZ R4, R207, c[0x0][0x23c], -R0 ;  /* 0x00008f00cf047a23 */ /* 0x002fca0000010800 */
[----:B------:R1:W-:Y:S02]  /*11e30*/  MUFU.EX2 R190, R4 ;  /* 0x0000000400be7308 */ /* 0x0003e40000000800 */
[----:B-1----:R-:W-:-:S04]  /*11e40*/  FADD.FTZ R4, R72, -R5 ;  /* 0x8000000548047221 */ /* 0x002fc80000010000 */
[----:B------:R-:W-:-:S04]  /*11e50*/  FMUL.FTZ R4, R4, c[0x0][0x23c] ;  /* 0x00008f0004047a20 */ /* 0x000fc80000410000 */
[----:B------:R1:W4:Y:S08]  /*11e60*/  MUFU.EX2 R10, R4 ;  /* 0x00000004000a7308 */ /* 0x0003300000000800 */
[----:B------:R4:W4:Y:S01]  /*11e70*/  MUFU.EX2 R11, R6 ;  /* 0x00000006000b7308 */ /* 0x0009220000000800 */
[----:B-1----:R-:W-:-:S07]  /*11e80*/  FFMA.FTZ R4, R202, c[0x0][0x23c], -R0 ;  /* 0x00008f00ca047a23 */ /* 0x002fce0000010800 */
[----:B------:R1:W1:Y:S01]  /*11e90*/  MUFU.EX2 R238, R4 ;  /* 0x0000000400ee7308 */ /* 0x0002620000000800 */
[----:B----4-:R-:W-:Y:S01]  /*11ea0*/  FMUL.FTZ R142, R142, R10 ;  /* 0x0000000a8e8e7220 */ /* 0x010fe20000410000 */
[----:B------:R-:W-:Y:S01]  /*11eb0*/  F2FP.PACK_AB R5, R189, R68 ;  /* 0x00000044bd05723e */ /* 0x000fe200000000ff */
[----:B------:R-:W-:Y:S01]  /*11ec0*/  FMUL.FTZ R143, R143, R10 ;  /* 0x0000000a8f8f7220 */ /* 0x000fe20000410000 */
[----:B------:R-:W-:Y:S01]  /*11ed0*/  F2FP.PACK_AB R6, R200, R194 ;  /* 0x000000c2c806723e */ /* 0x000fe200000000ff */
[-C--:B------:R-:W-:Y:S02]  /*11ee0*/  FMUL.FTZ R140, R140, R11.reuse ;  /* 0x0000000b8c8c7220 */ /* 0x080fe40000410000 */
[-C--:B------:R-:W-:Y:S02]  /*11ef0*/  FMUL.FTZ R141, R141, R11.reuse ;  /* 0x0000000b8d8d7220 */ /* 0x080fe40000410000 */
[-C--:B------:R-:W-:Y:S02]  /*11f00*/  FMUL.FTZ R148, R148, R11.reuse ;  /* 0x0000000b94947220 */ /* 0x080fe40000410000 */
[----:B------:R-:W-:-:S02]  /*11f10*/  FMUL.FTZ R149, R149, R11 ;  /* 0x0000000b95957220 */ /* 0x000fc40000410000 */
[-C--:B------:R-:W-:Y:S02]  /*11f20*/  FMUL.FTZ R150, R150, R10.reuse ;  /* 0x0000000a96967220 */ /* 0x080fe40000410000 */
[----:B------:R-:W-:Y:S01]  /*11f30*/  FMUL.FTZ R151, R151, R10 ;  /* 0x0000000a97977220 */ /* 0x000fe20000410000 */
[----:B-1----:R-:W-:Y:S01]  /*11f40*/  F2FP.PACK_AB R4, R192, R70 ;  /* 0x00000046c004723e */ /* 0x002fe200000000ff */
[-C--:B------:R-:W-:Y:S01]  /*11f50*/  FMUL.FTZ R152, R152, R11.reuse ;  /* 0x0000000b98987220 */ /* 0x080fe20000410000 */
[----:B------:R-:W-:Y:S01]  /*11f60*/  F2FP.PACK_AB R7, R238, R190 ;  /* 0x000000beee07723e */ /* 0x000fe200000000ff */
        /* <DEDUP_REMOVED lines=25> */
[----:B------:R-:W-:Y:S01]  /*12100*/  FFMA.FTZ R9, R128, c[0x0][0x23c], -R0 ;  /* 0x00008f0080097a23 */ /* 0x000fe20000010800 */
[----:B------:R-:W1:Y:S06]  /*12110*/  LDSM.16.MT88.4 R24, [R229+0x8800] ;  /* 0x00880000e518783b */ /* 0x000e6c0000004200 */
[C---:B------:R-:W-:Y:S08]  /*12120*/  HMMA.16816.F32 R152, R4.reuse, R16, R152 ;  /* 0x000000100498723c */ /* 0x040ff00000001898 */
[C---:B------:R-:W-:Y:S01]  /*12130*/  HMMA.16816.F32 R164, R4.reuse, R18, R164 ;  /* 0x0000001204a4723c */ /* 0x040fe200000018a4 */
[----:B------:R-:W-:Y:S07]  /*12140*/  LDSM.16.MT88.4 R16, [R230+0x8800] ;  /* 0x00880000e610783b */ /* 0x000fee0000004200 */
[C---:B------:R-:W-:Y:S08]  /*12150*/  HMMA.16816.F32 R168, R4.reuse, R12, R168 ;  /* 0x0000000c04a8723c */ /* 0x040ff000000018a8 */
[C---:B------:R-:W-:Y:S01]  /*12160*/  HMMA.16816.F32 R180, R4.reuse, R14, R180 ;  /* 0x0000000e04b4723c */ /* 0x040fe200000018b4 */
[----:B------:R-:W-:Y:S07]  /*12170*/  LDSM.16.MT88.4 R12, [R231+0x8800] ;  /* 0x00880000e70c783b */ /* 0x000fee0000004200 */
[C---:B------:R-:W-:Y:S08]  /*12180*/  HMMA.16816.F32 R184, R4.reuse, R20, R184 ;  /* 0x0000001404b8723c */ /* 0x040ff000000018b8 */
[----:B------:R-:W-:Y:S01]  /*12190*/  HMMA.16816.F32 R196, R4, R22, R196 ;  /* 0x0000001604c4723c */ /* 0x000fe200000018c4 */
[----:B------:R-:W4:Y:S06]  /*121a0*/  LDSM.16.MT88.4 R20, [R232+0x8800] ;  /* 0x00880000e814783b */ /* 0x000f2c0000004200 */
[----:B------:R-:W-:-:S04]  /*121b0*/  FFMA.FTZ R4, R242, c[0x0][0x23c], -R2 ;  /* 0x00008f00f2047a23 */ /* 0x000fc80000010802 */
        /* <DEDUP_REMOVED lines=26> */
[----:B------:R-:W2:Y:S04]  /*12360*/  LDL.LU R117, [R1+0xc4] ;  /* 0x0000c40001757983 */ /* 0x000ea80000300800 */
[----:B------:R-:W2:Y:S01]  /*12370*/  LDL.LU R121, [R1+0xc8] ;  /* 0x0000c80001797983 */ /* 0x000ea20000300800 */
[----:B------:R1:W1:Y:S02]  /*12380*/  MUFU.EX2 R237, R4 ;  /* 0x0000000400ed7308 */ /* 0x0002640000000800 */
[----:B-1----:R-:W-:-:S06]  /*12390*/  FFMA.FTZ R4, R215, c[0x0][0x23c], -R3 ;  /* 0x00008f00d7047a23 */ /* 0x002fcc0000010803 */
[----:B------:R1:W-:Y:S02]  /*123a0*/  MUFU.EX2 R222, R4 ;  /* 0x0000000400de7308 */ /* 0x0003e40000000800 */
[----:B-1----:R-:W-:-:S06]  /*123b0*/  FFMA.FTZ R4, R212, c[0x0][0x23c], -R3 ;  /* 0x00008f00d4047a23 */ /* 0x002fcc0000010803 */
[----:B------:R1:W1:Y:S01]  /*123c0*/  MUFU.EX2 R239, R4 ;  /* 0x0000000400ef7308 */ /* 0x0002620000000800 */
[----:B------:R-:W-:Y:S02]  /*123d0*/  MOV R220, R59 ;  /* 0x0000003b00dc7202 */ /* 0x000fe40000000f00 */
[----:B------:R-:W-:Y:S01]  /*123e0*/  F2FP.PACK_AB R5, R237, R191 ;  /* 0x000000bfed05723e */ /* 0x000fe200000000ff */
[----:B-1----:R-:W-:-:S04]  /*123f0*/  FFMA.FTZ R4, R131, c[0x0][0x23c], -R0 ;  /* 0x00008f0083047a23 */ /* 0x002fc80000010800 */
[----:B------:R1:W1:Y:S01]  /*12400*/  MUFU.EX2 R210, R4 ;  /* 0x0000000400d27308 */ /* 0x0002620000000800 */
[----:B------:R-:W-:Y:S02]  /*12410*/  F2FP.PACK_AB R6, R211, R220 ;  /* 0x000000dcd306723e */ /* 0x000fe400000000ff */
[----:B------:R-:W-:Y:S01]  /*12420*/  F2FP.PACK_AB R7, R239, R222 ;  /* 0x000000deef07723e */ /* 0x000fe200000000ff */
[----:B------:R-:W-:Y:S01]  /*12430*/  IMAD.MOV.U32 R212, RZ, RZ, R58 ;  /* 0x000000ffffd47224 */ /* 0x000fe200078e003a */
[----:B-1----:R-:W-:-:S07]  /*12440*/  F2FP.PACK_AB R4, R228, R193 ;  /* 0x000000c1e404723e */ /* 0x002fce00000000ff */
[C---:B------:R-:W-:Y:S08]  /*12450*/  HMMA.16816.F32 R32, R4.reuse, R24, R32 ;  /* 0x000000180420723c */ /* 0x040ff00000001820 */
[C---:B------:R-:W-:Y:S08]  /*12460*/  HMMA.16816.F32 R28, R4.reuse, R26, R28 ;  /* 0x0000001a041c723c */ /* 0x040ff0000000181c */
[C---:B----4-:R-:W-:Y:S08]  /*12470*/  HMMA.16816.F32 R52, R4.reuse, R20, R52 ;  /* 0x000000140434723c */ /* 0x050ff00000001834 */
[C---:B------:R-:W-:Y:S08]  /*12480*/  HMMA.16816.F32 R48, R4.reuse, R22, R48 ;  /* 0x000000160430723c */ /* 0x040ff00000001830 */
        /* <DEDUP_REMOVED lines=10> */
[----:B------:R-:W-:Y:S07]  /*12530*/  LDSM.16.MT88.4 R24, [R231+0x9000] ;  /* 0x00900000e718783b */ /* 0x000fee0000004200 */
[C---:B------:R-:W-:Y:S08]  /*12540*/  HMMA.16816.F32 R152, R4.reuse, R20, R152 ;  /* 0x000000140498723c */ /* 0x040ff00000001898 */
[C---:B------:R-:W-:Y:S01]  /*12550*/  HMMA.16816.F32 R164, R4.reuse, R22, R164 ;  /* 0x0000001604a4723c */ /* 0x040fe200000018a4 */
[----:B------:R-:W1:Y:S07]  /*12560*/  LDSM.16.MT88.4 R20, [R229+0x9000] ;  /* 0x00900000e514783b */ /* 0x000e6e0000004200 */
[C---:B------:R-:W-:Y:S08]  /*12570*/  HMMA.16816.F32 R168, R4.reuse, R16, R168 ;  /* 0x0000001004a8723c */ /* 0x040ff000000018a8 */
[C---:B------:R-:W-:Y:S01]  /*12580*/  HMMA.16816.F32 R180, R4.reuse, R18, R180 ;  /* 0x0000001204b4723c */ /* 0x040fe200000018b4 */
[----:B------:R-:W4:Y:S07]  /*12590*/  LDSM.16.MT88.4 R16, [R232+0x9000] ;  /* 0x00900000e810783b */ /* 0x000f2e0000004200 */
[C---:B------:R-:W-:Y:S08]  /*125a0*/  HMMA.16816.F32 R184, R4.reuse, R12, R184 ;  /* 0x0000000c04b8723c */ /* 0x040ff000000018b8 */
[----:B------:R-:W-:Y:S01]  /*125b0*/  HMMA.16816.F32 R196, R4, R14, R196 ;  /* 0x0000000e04c4723c */ /* 0x000fe200000018c4 */
[----:B------:R-:W1:Y:S06]  /*125c0*/  LDSM.16.MT88.4 R12, [R230+0x9000] ;  /* 0x00900000e60c783b */ /* 0x000e6c0000004200 */
[----:B------:R-:W-:-:S04]  /*125d0*/  FFMA.FTZ R4, R118, c[0x0][0x23c], -R2 ;  /* 0x00008f0076047a23 */ /* 0x000fc80000010802 */
[----:B------:R3:W-:Y:S02]  /*125e0*/  MUFU.EX2 R172, R4 ;  /* 0x0000000400ac7308 */ /* 0x0007e40000000800 */
[----:B---3--:R-:W-:-:S06]  /*125f0*/  FFMA.FTZ R4, R114, c[0x0][0x23c], -R2 ;  /* 0x00008f0072047a23 */ /* 0x008fcc0000010802 */
        /* <DEDUP_REMOVED lines=10> */
[----:B------:R3:W1:Y:S02]  /*126a0*/  MUFU.EX2 R59, R4 ;  /* 0x00000004003b7308 */ /* 0x0006640000000800 */
[----:B---3--:R-:W-:-:S06]  /*126b0*/  FFMA.FTZ R4, R205, c[0x0][0x23c], -R3 ;  /* 0x00008f00cd047a23 */ /* 0x008fcc0000010803 */
[----:B------:R3:W-:Y:S02]  /*126c0*/  MUFU.EX2 R207, R4 ;  /* 0x0000000400cf7308 */ /* 0x0007e40000000800 */
[----:B---3--:R-:W-:-:S06]  /*126d0*/  FFMA.FTZ R4, R201, c[0x0][0x23c], -R3 ;  /* 0x00008f00c9047a23 */ /* 0x008fcc0000010803 */
[----:B------:R3:W1:Y:S02]  /*126e0*/  MUFU.EX2 R205, R4 ;  /* 0x0000000400cd7308 */ /* 0x0006640000000800 */
[----:B---3--:R-:W-:-:S06]  /*126f0*/  FFMA.FTZ R4, R56, c[0x0][0x23c], -R3 ;  /* 0x00008f0038047a23 */ /* 0x008fcc0000010803 */
[----:B------:R3:W-:Y:S08]  /*12700*/  MUFU.EX2 R145, R4 ;  /* 0x0000000400917308 */ /* 0x0007f00000000800 */
[----:B------:R1:W-:Y:S01]  /*12710*/  MUFU.EX2 R118, R9 ;  /* 0x0000000900767308 */ /* 0x0003e20000000800 */
[----:B---3--:R-:W-:-:S07]  /*12720*/  FFMA.FTZ R4, R130, c[0x0][0x23c], -R3 ;  /* 0x00008f0082047a23 */ /* 0x008fce0000010803 */
[----:B------:R3:W2:Y:S01]  /*12730*/  MUFU.EX2 R233, R4 ;  /* 0x0000000400e97308 */ /* 0x0006a20000000800 */
[----:B-1----:R-:W-:Y:S01]  /*12740*/  FFMA.FTZ R9, R113, c[0x0][0x23c], -R0 ;  /* 0x00008f0071097a23 */ /* 0x002fe20000010800 */
[----:B------:R-:W-:-:S06]  /*12750*/  MOV R201, R59 ;  /* 0x0000003b00c97202 */ /* 0x000fcc0000000f00 */
[----:B------:R1:W-:Y:S01]  /*12760*/  MUFU.EX2 R131, R9 ;  /* 0x0000000900837308 */ /* 0x0003e20000000800 */
[----:B------:R-:W-:Y:S02]  /*12770*/  F2FP.PACK_AB R5, R205, R207 ;  /* 0x000000cfcd05723e */ /* 0x000fe400000000ff */
[----:B------:R-:W-:Y:S01]  /*12780*/  F2FP.PACK_AB R6, R201, R208 ;  /* 0x000000d0c906723e */ /* 0x000fe200000000ff */
[----:B---3--:R-:W-:Y:S01]  /*12790*/  FFMA.FTZ R4, R110, c[0x0][0x23c], -R2 ;  /* 0x00008f006e047a23 */ /* 0x008fe20000010802 */
[----:B--2---:R-:W-:Y:S01]  /*127a0*/  F2FP.PACK_AB R7, R233, R145 ;  /* 0x00000091e907723e */ /* 0x004fe200000000ff */
[----:B-1----:R-:W-:Y:S02]  /*127b0*/  FFMA.FTZ R9, R111, c[0x0][0x23c], -R0 ;  /* 0x00008f006f097a23 */ /* 0x002fe40000010800 */
[----:B------:R1:W2:Y:S01]  /*127c0*/  MUFU.EX2 R129, R4 ;  /* 0x0000000400817308 */ /* 0x0002a20000000800 */
[----:B------:R-:W-:-:S07]  /*127d0*/  FFMA.FTZ R133, R136, R10, R68 ;  /* 0x0000000a88857223 */ /* 0x000fce0000010044 */
[----:B------:R3:W2:Y:S01]  /*127e0*/  MUFU.EX2 R139, R9 ;  /* 0x00000009008b7308 */ /* 0x0006a20000000800 */
[----:B------:R-:W-:Y:S02]  /*127f0*/  MOV R206, R58 ;  /* 0x0000003a00ce7202 */ /* 0x000fe40000000f00 */
[----:B-1----:R-:W-:Y:S01]  /*12800*/  F2FP.PACK_AB R4, R213, R218 ;  /* 0x000000dad504723e */ /* 0x002fe200000000ff */
[----:B---3--:R-:W-:Y:S01]  /*12810*/  FFMA.FTZ R9, R127, c[0x0][0x23c], -R8 ;  /* 0x00008f007f097a23 */ /* 0x008fe20000010808 */
[----:B------:R-:W-:-:S03]  /*12820*/  MOV R138, R57 ;  /* 0x00000039008a7202 */ /* 0x000fc60000000f00 */
[----:B------:R1:W-:Y:S02]  /*12830*/  MUFU.EX2 R10, R9 ;  /* 0x00000009000a7308 */ /* 0x0003e40000000800 */
[----:B------:R-:W-:Y:S01]  /*12840*/  HMMA.16816.F32 R56, R4, R22, R28 ;  /* 0x000000160438723c */ /* 0x000fe2000000181c */
[----:B------:R-:W-:Y:S01]  /*12850*/  MOV R137, R60 ;  /* 0x0000003c00897202 */ /* 0x000fe20000000f00 */
[----:B-1----:R-:W-:-:S04]  /*12860*/  FFMA.FTZ R9, R69, c[0x0][0x23c], -R8 ;  /* 0x00008f0045097a23 */ /* 0x002fc80000010808 */
[----:B------:R1:W3:Y:S02]  /*12870*/  MUFU.EX2 R28, R9 ;  /* 0x00000009001c7308 */ /* 0x0002e40000000800 */
[----:B------:R-:W-:Y:S01]  /*12880*/  HMMA.16816.F32 R60, R4, R20, R32 ;  /* 0x00000014043c723c */ /* 0x000fe20000001820 */
[----:B------:R-:W-:Y:S01]  /*12890*/  FFMA.FTZ R134, R147, R11, R70 ;  /* 0x0000000b93867223 */ /* 0x000fe20000010046 */
[----:B------:R-:W-:-:S06]  /*128a0*/  MOV R146, R138 ;  /* 0x0000008a00927202 */ /* 0x000fcc0000000f00 */
[----:B----4-:R-:W-:Y:S01]  /*128b0*/  HMMA.16816.F32 R52, R4, R16, R52 ;  /* 0x000000100434723c */ /* 0x010fe20000001834 */
[----:B------:R-:W-:-:S07]  /*128c0*/  IMAD.MOV.U32 R147, RZ, RZ, R137 ;  /* 0x000000ffff937224 */ /* 0x000fce00078e0089 */
[----:B------:R-:W-:Y:S01]  /*128d0*/  HMMA.16816.F32 R48, R4, R18, R48 ;  /* 0x000000120430723c */ /* 0x000fe20000001830 */
[----:B------:R-:W-:-:S07]  /*128e0*/  MOV R136, R87 ;  /* 0x0000005700887202 */ /* 0x000fce0000000f00 */
[----:B------:R-:W-:Y:S01]  /*128f0*/  HMMA.16816.F32 R44, R4, R12, R44 ;  /* 0x0000000c042c723c */ /* 0x000fe2000000182c */
[----:B------:R-:W-:-:S07]  /*12900*/  IMAD.MOV.U32 R137, RZ, RZ, R86 ;  /* 0x000000ffff897224 */ /* 0x000fce00078e0056 */
[----:B------:R-:W-:Y:S01]  /*12910*/  HMMA.16816.F32 R40, R4, R14, R40 ;  /* 0x0000000e0428723c */ /* 0x000fe20000001828 */
[----:B------:R-:W-:-:S07]  /*12920*/  MOV R163, R85 ;  /* 0x0000005500a37202 */ /* 0x000fce0000000f00 */
[----:B------:R-:W-:Y:S01]  /*12930*/  HMMA.16816.F32 R36, R4, R24, R36 ;  /* 0x000000180424723c */ /* 0x000fe20000001824 */
[----:B------:R-:W-:-:S07]  /*12940*/  MOV R138, R84 ;  /* 0x00000054008a7202 */ /* 0x000fce0000000f00 */
[----:B------:R-:W-:Y:S07]  /*12950*/  HMMA.16816.F32 R32, R4, R26, R64 ;  /* 0x0000001a0420723c */ /* 0x000fee0000001840 */
[----:B------:R-:W-:Y:S02]  /*12960*/  F2FP.PACK_AB R4, R173, R172 ;  /* 0x000000acad04723e */ /* 0x000fe400000000ff */
[----:B------:R-:W-:Y:S02]  /*12970*/  F2FP.PACK_AB R5, R118, R144 ;  /* 0x000000907605723e */ /* 0x000fe400000000ff */
[----:B--2---:R-:W-:-:S02]  /*12980*/  F2FP.PACK_AB R6, R129, R206 ;  /* 0x000000ce8106723e */ /* 0x004fc400000000ff */
[----:B------:R-:W-:Y:S01]  /*12990*/  F2FP.PACK_AB R7, R139, R131 ;  /* 0x000000838b07723e */ /* 0x000fe200000000ff */
[----:B-1----:R-:W-:-:S06]  /*129a0*/  FFMA.FTZ R9, R120, c[0x0][0x23c], -R8 ;  /* 0x00008f0078097a23 */ /* 0x002fcc0000010808 */
[----:B------:R-:W-:Y:S01]  /*129b0*/  HMMA.16816.F32 R84, R4, R26, R196 ;  /* 0x0000001a0454723c */ /* 0x000fe200000018c4 */
[----:B------:R1:W-:Y:S01]  /*129c0*/  MUFU.EX2 R214, R9 ;  /* 0x0000000900d67308 */ /* 0x0003e20000000800 */
[----:B------:R-:W-:-:S05]  /*129d0*/  MOV R159, R103 ;  /* 0x00000067009f7202 */ /* 0x000fca0000000f00 */
[----:B---3--:R-:W-:Y:S01]  /*129e0*/  IMAD.MOV.U32 R197, RZ, RZ, R28 ;  /* 0x000000ffffc57224 */ /* 0x008fe200078e001c */
[----:B------:R-:W-:Y:S01]  /*129f0*/  HMMA.16816.F32 R140, R4, R20, R140 ;  /* 0x00000014048c723c */ /* 0x000fe2000000188c */
[----:B------:R-:W2:Y:S01]  /*12a00*/  LDSM.16.MT88.4 R28, [R231+0x9800] ;  /* 0x00980000e71c783b */ /* 0x000ea20000004200 */
[----:B------:R-:W-:-:S06]  /*12a10*/  MOV R158, R101 ;  /* 0x00000065009e7202 */ /* 0x000fcc0000000f00 */
[C---:B------:R-:W-:Y:S01]  /*12a20*/  HMMA.16816.F32 R148, R4.reuse, R22, R148 ;  /* 0x000000160494723c */ /* 0x040fe20000001894 */
[----:B------:R-:W3:Y:S01]  /*12a30*/  LDSM.16.MT88.4 R20, [R229+0x9800] ;  /* 0x00980000e514783b */ /* 0x000ee20000004200 */
[----:B-1----:R-:W-:Y:S01]  /*12a40*/  FFMA.FTZ R9, R116, c[0x0][0x23c], -R8 ;  /* 0x00008f0074097a23 */ /* 0x002fe20000010808 */
[----:B------:R-:W-:Y:S02]  /*12a50*/  MOV R156, R100 ;  /* 0x00000064009c7202 */ /* 0x000fe40000000f00 */
[----:B------:R-:W-:Y:S01]  /*12a60*/  MOV R157, R102 ;  /* 0x00000066009d7202 */ /* 0x000fe20000000f00 */
[----:B------:R1:W-:Y:S02]  /*12a70*/  MUFU.EX2 R111, R9 ;  /* 0x00000009006f7308 */ /* 0x0003e40000000800 */
[C---:B------:R-:W-:Y:S08]  /*12a80*/  HMMA.16816.F32 R152, R4.reuse, R16, R152 ;  /* 0x000000100498723c */ /* 0x040ff00000001898 */
[C---:B------:R-:W-:Y:S01]  /*12a90*/  HMMA.16816.F32 R164, R4.reuse, R18, R164 ;  /* 0x0000001204a4723c */ /* 0x040fe200000018a4 */
[----:B------:R-:W4:Y:S07]  /*12aa0*/  LDSM.16.MT88.4 R16, [R232+0x9800] ;  /* 0x00980000e810783b */ /* 0x000f2e0000004200 */
[----:B------:R-:W-:Y:S01]  /*12ab0*/  HMMA.16816.F32 R100, R4, R12, R168 ;  /* 0x0000000c0464723c */ /* 0x000fe200000018a8 */
[----:B-1----:R-:W-:-:S07]  /*12ac0*/  FFMA.FTZ R9, R75, c[0x0][0x23c], -R3 ;  /* 0x00008f004b097a23 */ /* 0x002fce0000010803 */
[C---:B------:R-:W-:Y:S01]  /*12ad0*/  HMMA.16816.F32 R180, R4.reuse, R14, R180 ;  /* 0x0000000e04b4723c */ /* 0x040fe200000018b4 */
[----:B------:R-:W1:Y:S01]  /*12ae0*/  LDSM.16.MT88.4 R12, [R230+0x9800] ;  /* 0x00980000e60c783b */ /* 0x000e620000004200 */
[----:B------:R2:W2:Y:S06]  /*12af0*/  MUFU.EX2 R11, R9 ;  /* 0x00000009000b7308 */ /* 0x0004ac0000000800 */
[----:B------:R-:W-:Y:S07]  /*12b00*/  HMMA.16816.F32 R184, R4, R24, R184 ;  /* 0x0000001804b8723c */ /* 0x000fee00000018b8 */
[----:B------:R-:W-:-:S02]  /*12b10*/  FFMA.FTZ R4, R115, c[0x0][0x23c], -R3 ;  /* 0x00008f0073047a23 */ /* 0x000fc40000010803 */
[--C-:B------:R-:W-:Y:S02]  /*12b20*/  FFMA.FTZ R5, R107, c[0x0][0x23c], -R3.reuse ;  /* 0x00008f006b057a23 */ /* 0x100fe40000010803 */
[----:B--2---:R-:W-:Y:S01]  /*12b30*/  FFMA.FTZ R9, R119, c[0x0][0x23c], -R3 ;  /* 0x00008f0077097a23 */ /* 0x004fe20000010803 */
[----:B------:R2:W-:Y:S08]  /*12b40*/  MUFU.EX2 R110, R4 ;  /* 0x00000004006e7308 */ /* 0x0005f00000000800 */
[----:B------:R-:W1:Y:S08]  /*12b50*/  MUFU.EX2 R215, R9 ;  /* 0x0000000900d77308 */ /* 0x000e700000000800 */
[----:B------:R1:W1:Y:S01]  /*12b60*/  MUFU.EX2 R203, R5 ;  /* 0x0000000500cb7308 */ /* 0x0002620000000800 */
[----:B------:R-:W-:-:S02]  /*12b70*/  MOV R198, R11 ;  /* 0x0000000b00c67202 */ /* 0x000fc40000000f00 */
[----:B------:R-:W-:Y:S02]  /*12b80*/  MOV R199, R10 ;  /* 0x0000000a00c77202 */ /* 0x000fe40000000f00 */
[----:B------:R-:W-:Y:S02]  /*12b90*/  F2FP.PACK_AB R6, R111, R214 ;  /* 0x000000d66f06723e */ /* 0x000fe400000000ff */
[----:B--2---:R-:W-:Y:S01]  /*12ba0*/  F2FP.PACK_AB R4, R197, R199 ;  /* 0x000000c7c504723e */ /* 0x004fe200000000ff */
[----:B------:R-:W-:Y:S01]  /*12bb0*/  IMAD.MOV.U32 R174, RZ, RZ, R157 ;  /* 0x000000ffffae7224 */ /* 0x000fe200078e009d */
[----:B------:R-:W-:Y:S02]  /*12bc0*/  MOV R122, R82 ;  /* 0x00000052007a7202 */ /* 0x000fe40000000f00 */
[----:B------:R-:W-:Y:S02]  /*12bd0*/  MOV R177, R93 ;  /* 0x0000005d00b17202 */ /* 0x000fe40000000f00 */
[----:B-1----:R-:W-:-:S02]  /*12be0*/  F2FP.PACK_AB R5, R215, R198 ;  /* 0x000000c6d705723e */ /* 0x002fc400000000ff */
[----:B------:R-:W-:Y:S01]  /*12bf0*/  F2FP.PACK_AB R7, R203, R110 ;  /* 0x0000006ecb07723e */ /* 0x000fe200000000ff */
[----:B------:R-:W-:Y:S01]  /*12c00*/  IMAD.MOV.U32 R161, RZ, RZ, R79 ;  /* 0x000000ffffa17224 */ /* 0x000fe200078e004f */
[----:B------:R-:W-:Y:S01]  /*12c10*/  MOV R157, R146 ;  /* 0x00000092009d7202 */ /* 0x000fe20000000f00 */
[----:B------:R-:W-:Y:S01]  /*12c20*/  IMAD.MOV.U32 R125, RZ, RZ, R76 ;  /* 0x000000ffff7d7224 */ /* 0x000fe200078e004c */
[----:B------:R-:W-:Y:S02]  /*12c30*/  MOV R146, R95 ;  /* 0x0000005f00927202 */ /* 0x000fe40000000f00 */
[----:B------:R-:W-:Y:S02]  /*12c40*/  MOV R178, R94 ;  /* 0x0000005e00b27202 */ /* 0x000fe40000000f00 */
[----:B------:R-:W-:Y:S02]  /*12c50*/  MOV R130, R78 ;  /* 0x0000004e00827202 */ /* 0x000fe40000000f00 */
[----:B------:R-:W-:-:S02]  /*12c60*/  MOV R209, R77 ;  /* 0x0000004d00d17202 */ /* 0x000fc40000000f00 */
[----:B------:R-:W-:Y:S01]  /*12c70*/  MOV R226, R92 ;  /* 0x0000005c00e27202 */ /* 0x000fe20000000f00 */
[----:B------:R-:W-:Y:S01]  /*12c80*/  HMMA.16816.F32 R76, R4, R30, R32 ;  /* 0x0000001e044c723c */ /* 0x000fe20000001820 */
[----:B------:R-:W-:Y:S02]  /*12c90*/  MOV R179, R163 ;  /* 0x000000a300b37202 */ /* 0x000fe40000000f00 */
[----:B------:R-:W-:-:S04]  /*12ca0*/  MOV R175, R156 ;  /* 0x0000009c00af7202 */ /* 0x000fc80000000f00 */
[--C-:B------:R-:W-:Y:S01]  /*12cb0*/  FFMA.FTZ R35, R122, c[0x0][0x23c], -R2.reuse ;  /* 0x00008f007a237a23 */ /* 0x100fe20000010802 */
[----:B---3--:R-:W-:Y:S01]  /*12cc0*/  HMMA.16816.F32 R92, R4, R20, R60 ;  /* 0x00000014045c723c */ /* 0x008fe2000000183c */
[--C-:B------:R-:W-:Y:S01]  /*12cd0*/  FFMA.FTZ R122, R177, c[0x0][0x23c], -R2.reuse ;  /* 0x00008f00b17a7a23 */ /* 0x100fe20000010802 */
[----:B------:R-:W-:Y:S01]  /*12ce0*/  MOV R163, R158 ;  /* 0x0000009e00a37202 */ /* 0x000fe20000000f00 */
[----:B------:R-:W-:Y:S01]  /*12cf0*/  FFMA.FTZ R177, R99, c[0x0][0x23c], -R2 ;  /* 0x00008f0063b17a23 */ /* 0x000fe20000010802 */
[----:B------:R-:W-:-:S03]  /*12d00*/  MOV R162, R159 ;  /* 0x0000009f00a27202 */ /* 0x000fc60000000f00 */
[----:B------:R-:W-:Y:S01]  /*12d10*/  FFMA.FTZ R61, R117, R97, R98 ;  /* 0x00000061753d7223 */ /* 0x000fe20000010062 */
[C---:B------:R-:W-:Y:S01]  /*12d20*/  HMMA.16816.F32 R112, R4.reuse, R28, R36 ;  /* 0x0000001c0470723c */ /* 0x040fe20000001824 */
[----:B------:R-:W2:Y:S01]  /*12d30*/  LDL.LU R98, [R1+0x16c] ;  /* 0x00016c0001627983 */ /* 0x000ea20000300800 */
[----:B------:R-:W-:Y:S01]  /*12d40*/  FFMA.FTZ R62, R121, R96, R250 ;  /* 0x00000060793e7223 */ /* 0x000fe200000100fa */
[----:B------:R-:W-:Y:S02]  /*12d50*/  MOV R156, R147 ;  /* 0x00000093009c7202 */ /* 0x000fe40000000f00 */
[----:B------:R-:W3:Y:S01]  /*12d60*/  LDL.LU R250, [R1+0x168] ;  /* 0x0001680001fa7983 */ /* 0x000ee20000300800 */
[----:B------:R-:W-:Y:S01]  /*12d70*/  MOV R176, R91 ;  /* 0x0000005b00b07202 */ /* 0x000fe20000000f00 */
[----:B------:R-:W-:Y:S01]  /*12d80*/  FFMA.FTZ R38, R252, c[0x0][0x23c], -R0 ;  /* 0x00008f00fc267a23 */ /* 0x000fe20000010800 */
[----:B------:R-:W-:Y:S01]  /*12d90*/  MOV R126, R83 ;  /* 0x00000053007e7202 */ /* 0x000fe20000000f00 */
[----:B------:R-:W3:Y:S01]  /*12da0*/  LDL.LU R99, [R1+0x164] ;  /* 0x0001640001637983 */ /* 0x000ee20000300800 */
[----:B------:R-:W-:Y:S01]  /*12db0*/  MOV R128, R74 ;  /* 0x0000004a00807202 */ /* 0x000fe20000000f00 */
[----:B------:R-:W-:Y:S01]  /*12dc0*/  IMAD.MOV.U32 R147, RZ, RZ, R71 ;  /* 0x000000ffff937224 */ /* 0x000fe200078e0047 */
[----:B------:R-:W-:Y:S01]  /*12dd0*/  MOV R242, R89 ;  /* 0x0000005900f27202 */ /* 0x000fe20000000f00 */
[----:B------:R-:W-:Y:S01]  /*12de0*/  IMAD.MOV.U32 R188, RZ, RZ, R90 ;  /* 0x000000ffffbc7224 */ /* 0x000fe200078e005a */
[----:B------:R-:W-:Y:S01]  /*12df0*/  MOV R160, R81 ;  /* 0x0000005100a07202 */ /* 0x000fe20000000f00 */
[----:B------:R-:W3:Y:S01]  /*12e00*/  LDL.LU R252, [R1+0x160] ;  /* 0x0001600001fc7983 */ /* 0x000ee20000300800 */
[----:B------:R-:W-:Y:S01]  /*12e10*/  MOV R158, R80 ;  /* 0x00000050009e7202 */ /* 0x000fe20000000f00 */
[--C-:B------:R-:W-:Y:S01]  /*12e20*/  FFMA.FTZ R37, R104, c[0x0][0x23c], -R0.reuse ;  /* 0x00008f0068257a23 */ /* 0x100fe20000010800 */
[----:B------:R-:W-:Y:S01]  /*12e30*/  MOV R159, R88 ;  /* 0x00000058009f7202 */ /* 0x000fe20000000f00 */
[----:B----4-:R-:W-:Y:S01]  /*12e40*/  HMMA.16816.F32 R72, R4, R16, R52 ;  /* 0x000000100448723c */ /* 0x010fe20000001834 */
[----:B------:R-:W4:Y:S01]  /*12e50*/  LDL.LU R104, [R1+0x15c] ;  /* 0x00015c0001687983 */ /* 0x000f220000300800 */
[----:B------:R-:W-:-:S02]  /*12e60*/  FFMA.FTZ R34, R240, c[0x0][0x23c], -R0 ;  /* 0x00008f00f0227a23 */ /* 0x000fc40000010800 */
[----:B------:R-:W-:Y:S01]  /*12e70*/  FFMA.FTZ R33, R105, c[0x0][0x23c], -R0 ;  /* 0x00008f0069217a23 */ /* 0x000fe20000010800 */
[----:B------:R-:W4:Y:S03]  /*12e80*/  LDL.LU R240, [R1+0x158] ;  /* 0x0001580001f07983 */ /* 0x000f260000300800 */
[----:B------:R-:W-:Y:S01]  /*12e90*/  HMMA.16816.F32 R88, R4, R22, R56 ;  /* 0x000000160458723c */ /* 0x000fe20000001838 */
[----:B------:R-:W4:Y:S01]  /*12ea0*/  LDL.LU R105, [R1+0x154] ;  /* 0x0001540001697983 */ /* 0x000f220000300800 */
[--C-:B------:R-:W-:Y:S02]  /*12eb0*/  FFMA.FTZ R52, R126, c[0x0][0x23c], -R2.reuse ;  /* 0x00008f007e347a23 */ /* 0x100fe40000010802 */
[----:B------:R-:W-:-:S04]  /*12ec0*/  FFMA.FTZ R121, R176, c[0x0][0x23c], -R2 ;  /* 0x00008f00b0797a23 */ /* 0x000fc80000010802 */
[----:B------:R-:W-:Y:S01]  /*12ed0*/  HMMA.16816.F32 R68, R4, R18, R48 ;  /* 0x000000120444723c */ /* 0x000fe20000001830 */
[----:B------:R-:W-:Y:S02]  /*12ee0*/  FFMA.FTZ R127, R108, c[0x0][0x23c], -R0 ;  /* 0x00008f006c7f7a23 */ /* 0x000fe40000010800 */
[----:B------:R-:W-:-:S05]  /*12ef0*/  FFMA.FTZ R36, R226, c[0x0][0x23c], -R2 ;  /* 0x00008f00e2247a23 */ /* 0x000fca0000010802 */
[----:B------:R-:W-:Y:S01]  /*12f00*/  HMMA.16816.F32 R64, R4, R12, R44 ;  /* 0x0000000c0440723c */ /* 0x000fe2000000182c */
[--C-:B------:R-:W-:Y:S02]  /*12f10*/  FFMA.FTZ R39, R242, c[0x0][0x23c], -R2.reuse ;  /* 0x00008f00f2277a23 */ /* 0x100fe40000010802 */
[----:B------:R-:W-:-:S05]  /*12f20*/  FFMA.FTZ R120, R188, c[0x0][0x23c], -R2 ;  /* 0x00008f00bc787a23 */ /* 0x000fca0000010802 */
[----:B------:R-:W-:Y:S01]  /*12f30*/  HMMA.16816.F32 R80, R4, R14, R40 ;  /* 0x0000000e0450723c */ /* 0x000fe20000001828 */
[--C-:B------:R-:W-:Y:S02]  /*12f40*/  FFMA.FTZ R126, R178, c[0x0][0x23c], -R2.reuse ;  /* 0x00008f00b27e7a23 */ /* 0x100fe40000010802 */
[----:B------:R-:W-:-:S04]  /*12f50*/  FFMA.FTZ R146, R146, c[0x0][0x23c], -R2 ;  /* 0x00008f0092927a23 */ /* 0x000fc80000010802 */
[--C-:B------:R-:W-:Y:S02]  /*12f60*/  FFMA.FTZ R7, R125, c[0x0][0x23c], -R2.reuse ;  /* 0x00008f007d077a23 */ /* 0x100fe40000010802 */
[----:B------:R-:W-:Y:S02]  /*12f70*/  FFMA.FTZ R5, R130, c[0x0][0x23c], -R2 ;  /* 0x00008f0082057a23 */ /* 0x000fe40000010802 */
[----:B------:R-:W-:Y:S02]  /*12f80*/  FFMA.FTZ R125, R106, c[0x0][0x23c], -R0 ;  /* 0x00008f006a7d7a23 */ /* 0x000fe40000010800 */
[--C-:B------:R-:W-:Y:S01]  /*12f90*/  FFMA.FTZ R4, R209, c[0x0][0x23c], -R2.reuse ;  /* 0x00008f00d1047a23 */ /* 0x100fe20000010802 */
[----:B------:R-:W4:Y:S01]  /*12fa0*/  LDL.LU R106, [R1+0x150] ;  /* 0x00015000016a7983 */ /* 0x000f220000300800 */
[--C-:B------:R-:W-:Y:S02]  /*12fb0*/  FFMA.FTZ R6, R128, c[0x0][0x23c], -R2.reuse ;  /* 0x00008f0080067a23 */ /* 0x100fe40000010802 */
[--C-:B------:R-:W-:Y:S01]  /*12fc0*/  FFMA.FTZ R147, R147, c[0x0][0x23c], -R2.reuse ;  /* 0x00008f0093937a23 */ /* 0x100fe20000010802 */
[----:B------:R-:W4:Y:S01]  /*12fd0*/  LDL.LU R108, [R1+0x14c] ;  /* 0x00014c00016c7983 */ /* 0x000f220000300800 */
[----:B------:R-:W-:-:S02]  /*12fe0*/  FFMA.FTZ R156, R156, c[0x0][0x23c], -R2 ;  /* 0x00008f009c9c7a23 */ /* 0x000fc40000010802 */
[--C-:B------:R-:W-:Y:S02]  /*12ff0*/  FFMA.FTZ R157, R157, c[0x0][0x23c], -R2.reuse ;  /* 0x00008f009d9d7a23 */ /* 0x100fe40000010802 */
[--C-:B------:R-:W-:Y:S02]  /*13000*/  FFMA.FTZ R174, R174, c[0x0][0x23c], -R2.reuse ;  /* 0x00008f00aeae7a23 */ /* 0x100fe40000010802 */
[--C-:B------:R-:W-:Y:S02]  /*13010*/  FFMA.FTZ R175, R175, c[0x0][0x23c], -R2.reuse ;  /* 0x00008f00afaf7a23 */ /* 0x100fe40000010802 */
[----:B------:R-:W-:Y:S02]  /*13020*/  FFMA.FTZ R176, R179, c[0x0][0x23c], -R2 ;  /* 0x00008f00b3b07a23 */ /* 0x000fe40000010802 */
[--C-:B------:R-:W-:Y:S01]  /*13030*/  FFMA.FTZ R128, R221, c[0x0][0x23c], -R0.reuse ;  /* 0x00008f00dd807a23 */ /* 0x100fe20000010800 */
[----:B------:R1:W-:Y:S01]  /*13040*/  MUFU.EX2 R40, R5 ;  /* 0x0000000500287308 */ /* 0x0003e20000000800 */
[--C-:B------:R-:W-:Y:S01]  /*13050*/  FFMA.FTZ R2, R158, c[0x0][0x23c], -R0.reuse ;  /* 0x00008f009e027a23 */ /* 0x100fe20000010800 */
[----:B------:R-:W4:Y:S01]  /*13060*/  LDL.LU R221, [R1+0x148] ;  /* 0x0001480001dd7983 */ /* 0x000f220000300800 */
[----:B------:R-:W-:-:S02]  /*13070*/  FFMA.FTZ R130, R223, c[0x0][0x23c], -R0 ;  /* 0x00008f00df827a23 */ /* 0x000fc40000010800 */
[--C-:B------:R-:W-:Y:S01]  /*13080*/  FFMA.FTZ R25, R159, c[0x0][0x23c], -R0.reuse ;  /* 0x00008f009f197a23 */ /* 0x100fe20000010800 */
[----:B------:R-:W4:Y:S01]  /*13090*/  LDL.LU R223, [R1+0x144] ;  /* 0x0001440001df7983 */ /* 0x000f220000300800 */
[--C-:B------:R-:W-:Y:S01]  /*130a0*/  FFMA.FTZ R158, R224, c[0x0][0x23c], -R0.reuse ;  /* 0x00008f00e09e7a23 */ /* 0x100fe20000010800 */
[----:B------:R1:W-:Y:S01]  /*130b0*/  MUFU.EX2 R41, R4 ;  /* 0x0000000400297308 */ /* 0x0003e20000000800 */
[--C-:B------:R-:W-:Y:S01]  /*130c0*/  FFMA.FTZ R159, R227, c[0x0][0x23c], -R0.reuse ;  /* 0x00008f00e39f7a23 */ /* 0x100fe20000010800 */
[----:B------:R-:W4:Y:S01]  /*130d0*/  LDL.LU R224, [R1+0x140] ;  /* 0x0001400001e07983 */ /* 0x000f220000300800 */
[----:B------:R-:W-:-:S03]  /*130e0*/  FFMA.FTZ R178, R249, c[0x0][0x23c], -R0 ;  /* 0x00008f00f9b27a23 */ /* 0x000fc60000010800 */
[----:B------:R-:W4:Y:S01]  /*130f0*/  LDL.LU R227, [R1+0x13c] ;  /* 0x00013c0001e37983 */ /* 0x000f220000300800 */
[--C-:B-1----:R-:W-:Y:S02]  /*13100*/  FFMA.FTZ R5, R160, c[0x0][0x23c], -R0.reuse ;  /* 0x00008f00a0057a23 */ /* 0x102fe40000010800 */
[--C-:B------:R-:W-:Y:S02]  /*13110*/  FFMA.FTZ R160, R244, c[0x0][0x23c], -R0.reuse ;  /* 0x00008f00f4a07a23 */ /* 0x100fe40000010800 */
[----:B------:R-:W4:Y:S01]  /*13120*/  LDL.LU R244, [R1+0x138] ;  /* 0x0001380001f47983 */ /* 0x000f220000300800 */
[--C-:B------:R-:W-:Y:S02]  /*13130*/  FFMA.FTZ R179, R251, c[0x0][0x23c], -R0.reuse ;  /* 0x00008f00fbb37a23 */ /* 0x100fe40000010800 */
[--C-:B------:R-:W-:Y:S02]  /*13140*/  FFMA.FTZ R4, R161, c[0x0][0x23c], -R0.reuse ;  /* 0x00008f00a1047a23 */ /* 0x100fe40000010800 */
[----:B------:R-:W-:-:S02]  /*13150*/  FFMA.FTZ R161, R246, c[0x0][0x23c], -R0 ;  /* 0x00008f00f6a17a23 */ /* 0x000fc40000010800 */
[----:B------:R-:W4:Y:S01]  /*13160*/  LDL.LU R246, [R1+0x134] ;  /* 0x0001340001f67983 */ /* 0x000f220000300800 */
[----:B------:R-:W-:-:S03]  /*13170*/  FFMA.FTZ R188, R248, c[0x0][0x23c], -R0 ;  /* 0x00008f00f8bc7a23 */ /* 0x000fc60000010800 */
[----:B------:R-:W4:Y:S01]  /*13180*/  LDL.LU R249, [R1+0x130] ;  /* 0x0001300001f97983 */ /* 0x000f220000300800 */
[----:B------:R-:W-:-:S03]  /*13190*/  FFMA.FTZ R196, R241, c[0x0][0x23c], -R0 ;  /* 0x00008f00f1c47a23 */ /* 0x000fc60000010800 */
[----:B------:R-:W4:Y:S04]  /*131a0*/  LDL.LU R251, [R1+0x12c] ;  /* 0x00012c0001fb7983 */ /* 0x000f280000300800 */
[----:B------:R-:W4:Y:S04]  /*131b0*/  LDL.LU R248, [R1+0x128] ;  /* 0x0001280001f87983 */ /* 0x000f280000300800 */
[----:B------:R-:W4:Y:S04]  /*131c0*/  LDL.LU R241, [R1+0x124] ;  /* 0x0001240001f17983 */ /* 0x000f280000300800 */
[----:B------:R-:W4:Y:S01]  /*131d0*/  LDL.LU R57, [R1+0x18] ;  /* 0x0000180001397983 */ /* 0x000f220000300800 */
[----:B------:R-:W-:-:S03]  /*131e0*/  MOV R26, R173 ;  /* 0x000000ad001a7202 */ /* 0x000fc60000000f00 */
[----:B------:R-:W4:Y:S01]  /*131f0*/  LDL.LU R58, [R1+0x14] ;  /* 0x00001400013a7983 */ /* 0x000f220000300800 */
[----:B------:R-:W-:-:S03]  /*13200*/  IMAD.MOV.U32 R27, RZ, RZ, R118 ;  /* 0x000000ffff1b7224 */ /* 0x000fc600078e0076 */
[----:B------:R-:W4:Y:S01]  /*13210*/  LDL.LU R119, [R1+0x10] ;  /* 0x0000100001777983 */ /* 0x000f220000300800 */
[----:B------:R-:W-:-:S03]  /*13220*/  MOV R173, R138 ;  /* 0x0000008a00ad7202 */ /* 0x000fc60000000f00 */
[----:B------:R-:W4:Y:S04]  /*13230*/  LDL.LU R117, [R1+0xc] ;  /* 0x00000c0001757983 */ /* 0x000f280000300800 */
[----:B------:R-:W4:Y:S04]  /*13240*/  LDL.LU R118, [R1+0x8] ;  /* 0x0000080001767983 */ /* 0x000f280000300800 */
[----:B------:R-:W4:Y:S01]  /*13250*/  LDL.LU R138, [R1+0x4] ;  /* 0x00000400018a7983 */ /* 0x000f220000300800 */
[----:B------:R-:W-:Y:S01]  /*13260*/  MOV R209, R222 ;  /* 0x000000de00d17202 */ /* 0x000fe20000000f00 */
[----:B------:R-:W-:Y:S01]  /*13270*/  MUFU.EX2 R7, R7 ;  /* 0x0000000700077308 */ /* 0x000fe20000000800 */
[----:B------:R-:W-:Y:S01]  /*13280*/  MOV R54, R206 ;  /* 0x000000ce00367202 */ /* 0x000fe20000000f00 */
[----:B------:R-:W-:Y:S01]  /*13290*/  IMAD.MOV.U32 R171, RZ, RZ, R131 ;  /* 0x000000ffffab7224 */ /* 0x000fe200078e0083 */
[----:B------:R-:W-:Y:S01]  /*132a0*/  MOV R206, R209 ;  /* 0x000000d100ce7202 */ /* 0x000fe20000000f00 */
[----:B------:R-:W-:Y:S01]  /*132b0*/  IMAD.MOV.U32 R209, RZ, RZ, R220 ;  /* 0x000000ffffd17224 */ /* 0x000fe200078e00dc */
[----:B------:R-:W-:-:S03]  /*132c0*/  MOV R59, R208 ;  /* 0x000000d0003b7202 */ /* 0x000fc60000000f00 */
[----:B------:R-:W-:Y:S01]  /*132d0*/  MUFU.EX2 R242, R6 ;  /* 0x0000000600f27308 */ /* 0x000fe20000000800 */
[----:B------:R-:W-:-:S07]  /*132e0*/  MOV R107, R207 ;  /* 0x000000cf006b7202 */ /* 0x000fce0000000f00 */
[----:B------:R-:W-:Y:S01]  /*132f0*/  MUFU.EX2 R226, R5 ;  /* 0x0000000500e27308 */ /* 0x000fe20000000800 */
[----:B------:R-:W-:-:S07]  /*13300*/  MOV R55, R129 ;  /* 0x0000008100377202 */ /* 0x000fce0000000f00 */
[----:B------:R-:W1:Y:S01]  /*13310*/  MUFU.EX2 R222, R4 ;  /* 0x0000000400de7308 */ /* 0x000e620000000800 */
[----:B------:R-:W-:-:S07]  /*13320*/  MOV R56, R172 ;  /* 0x000000ac00387202 */ /* 0x000fce0000000f00 */
[----:B------:R-:W-:Y:S01]  /*13330*/  MUFU.EX2 R220, R25 ;  /* 0x0000001900dc7308 */ /* 0x000fe20000000800 */
[----:B------:R-:W-:Y:S01]  /*13340*/  IMAD.MOV.U32 R207, RZ, RZ, R136 ;  /* 0x000000ffffcf7224 */ /* 0x000fe200078e0088 */
[----:B------:R-:W-:Y:S02]  /*13350*/  MOV R170, R213 ;  /* 0x000000d500aa7202 */ /* 0x000fe40000000f00 */
[----:B-1----:R-:W-:Y:S02]  /*13360*/  F2FP.PACK_AB R5, R222, R226 ;  /* 0x000000e2de05723e */ /* 0x002fe400000000ff */
[----:B------:R-:W-:Y:S02]  /*13370*/  MOV R208, R162 ;  /* 0x000000a200d07202 */ /* 0x000fe40000000f00 */
[----:B------:R-:W-:Y:S02]  /*13380*/  MOV R213, R163 ;  /* 0x000000a300d57202 */ /* 0x000fe40000000f00 */
[----:B------:R-:W-:Y:S01]  /*13390*/  MOV R172, R137 ;  /* 0x0000008900ac7202 */ /* 0x000fe20000000f00 */
[----:B------:R-:W-:Y:S08]  /*133a0*/  MUFU.EX2 R120, R120 ;  /* 0x0000007800787308 */ /* 0x000ff00000000800 */
[----:B------:R-:W-:Y:S08]  /*133b0*/  MUFU.EX2 R121, R121 ;  /* 0x0000007900797308 */ /* 0x000ff00000000800 */
[----:B------:R-:W-:Y:S08]  /*133c0*/  MUFU.EX2 R122, R122 ;  /* 0x0000007a007a7308 */ /* 0x000ff00000000800 */
[----:B------:R-:W-:Y:S01]  /*133d0*/  MUFU.EX2 R126, R126 ;  /* 0x0000007e007e7308 */ /* 0x000fe20000000800 */
[----:B--2---:R-:W-:-:S02]  /*133e0*/  FFMA.FTZ R169, R98, c[0x0][0x23c], -R8 ;  /* 0x00008f0062a97a23 */ /* 0x004fc40000010808 */
[--C-:B---3--:R-:W-:Y:S02]  /*133f0*/  FFMA.FTZ R168, R99, c[0x0][0x23c], -R8.reuse ;  /* 0x00008f0063a87a23 */ /* 0x108fe40000010808 */
[--C-:B----4-:R-:W-:Y:S02]  /*13400*/  FFMA.FTZ R163, R104, c[0x0][0x23c], -R8.reuse ;  /* 0x00008f0068a37a23 */ /* 0x110fe40000010808 */
[--C-:B------:R-:W-:Y:S02]  /*13410*/  FFMA.FTZ R162, R105, c[0x0][0x23c], -R8.reuse ;  /* 0x00008f0069a27a23 */ /* 0x100fe40000010808 */
[--C-:B------:R-:W-:Y:S02]  /*13420*/  FFMA.FTZ R131, R221, c[0x0][0x23c], -R8.reuse ;  /* 0x00008f00dd837a23 */ /* 0x100fe40000010808 */
[----:B------:R-:W1:Y:S01]  /*13430*/  MUFU.EX2 R221, R2 ;  /* 0x0000000200dd7308 */ /* 0x000e620000000800 */
[--C-:B------:R-:W-:Y:S01]  /*13440*/  FFMA.FTZ R116, R224, c[0x0][0x23c], -R8.reuse ;  /* 0x00008f00e0747a23 */ /* 0x100fe20000010808 */
[----:B------:R-:W-:Y:S01]  /*13450*/  MOV R224, R41 ;  /* 0x0000002900e07202 */ /* 0x000fe20000000f00 */
[----:B------:R-:W-:Y:S01]  /*13460*/  FFMA.FTZ R32, R244, c[0x0][0x23c], -R8 ;  /* 0x00008f00f4207a23 */ /* 0x000fe20000010808 */
[----:B------:R-:W-:-:S02]  /*13470*/  MOV R244, R7 ;  /* 0x0000000700f47202 */ /* 0x000fc40000000f00 */
[----:B-1----:R-:W-:Y:S02]  /*13480*/  F2FP.PACK_AB R7, R220, R221 ;  /* 0x000000dddc07723e */ /* 0x002fe400000000ff */
[----:B------:R-:W-:Y:S01]  /*13490*/  F2FP.PACK_AB R6, R242, R244 ;  /* 0x000000f4f206723e */ /* 0x000fe200000000ff */
[----:B------:R-:W-:Y:S02]  /*134a0*/  FFMA.FTZ R9, R246, c[0x0][0x23c], -R8 ;  /* 0x00008f00f6097a23 */ /* 0x000fe40000010808 */
[--C-:B------:R-:W-:Y:S01]  /*134b0*/  FFMA.FTZ R2, R57, c[0x0][0x23c], -R3.reuse ;  /* 0x00008f0039027a23 */ /* 0x100fe20000010803 */
[----:B------:R-:W-:Y:S02]  /*134c0*/  MOV R57, R59 ;  /* 0x0000003b00397202 */ /* 0x000fe40000000f00 */
[----:B------:R-:W-:Y:S01]  /*134d0*/  MOV R59, R26 ;  /* 0x0000001a003b7202 */ /* 0x000fe20000000f00 */
[----:B------:R-:W-:Y:S02]  /*134e0*/  FFMA.FTZ R0, R58, c[0x0][0x23c], -R3 ;  /* 0x00008f003a007a23 */ /* 0x000fe40000010803 */
[----:B------:R-:W-:-:S02]  /*134f0*/  IMAD.MOV.U32 R58, RZ, RZ, R107 ;  /* 0x000000ffff3a7224 */ /* 0x000fc400078e006b */
[--C-:B------:R-:W-:Y:S01]  /*13500*/  FFMA.FTZ R26, R119, c[0x0][0x23c], -R3.reuse ;  /* 0x00008f00771a7a23 */ /* 0x100fe20000010803 */
[----:B------:R-:W-:Y:S01]  /*13510*/  MOV R107, R27 ;  /* 0x0000001b006b7202 */ /* 0x000fe20000000f00 */
[--C-:B------:R-:W-:Y:S01]  /*13520*/  FFMA.FTZ R119, R252, c[0x0][0x23c], -R3.reuse ;  /* 0x00008f00fc777a23 */ /* 0x100fe20000010803 */
[----:B------:R-:W-:Y:S01]  /*13530*/  MOV R252, R139 ;  /* 0x0000008b00fc7202 */ /* 0x000fe20000000f00 */
[--C-:B------:R-:W-:Y:S02]  /*13540*/  FFMA.FTZ R27, R117, c[0x0][0x23c], -R3.reuse ;  /* 0x00008f00751b7a23 */ /* 0x100fe40000010803 */
[----:B------:R-:W-:Y:S01]  /*13550*/  FFMA.FTZ R139, R247, c[0x0][0x23c], -R3 ;  /* 0x00008f00f78b7a23 */ /* 0x000fe20000010803 */
[----:B------:R-:W-:Y:S02]  /*13560*/  MOV R247, R55 ;  /* 0x0000003700f77202 */ /* 0x000fe40000000f00 */
[----:B------:R-:W-:Y:S01]  /*13570*/  MOV R55, R56 ;  /* 0x0000003800377202 */ /* 0x000fe20000000f00 */
[----:B------:R-:W-:-:S02]  /*13580*/  IMAD.MOV.U32 R56, RZ, RZ, R144 ;  /* 0x000000ffff387224 */ /* 0x000fc400078e0090 */
[--C-:B------:R-:W-:Y:S02]  /*13590*/  FFMA.FTZ R117, R138, c[0x0][0x23c], -R3.reuse ;  /* 0x00008f008a757a23 */ /* 0x100fe40000010803 */
[--C-:B------:R-:W-:Y:S01]  /*135a0*/  FFMA.FTZ R138, R250, c[0x0][0x23c], -R3.reuse ;  /* 0x00008f00fa8a7a23 */ /* 0x100fe20000010803 */
[----:B------:R-:W-:Y:S01]  /*135b0*/  MOV R250, R40 ;  /* 0x0000002800fa7202 */ /* 0x000fe20000000f00 */
[--C-:B------:R-:W-:Y:S01]  /*135c0*/  FFMA.FTZ R144, R245, c[0x0][0x23c], -R3.reuse ;  /* 0x00008f00f5907a23 */ /* 0x100fe20000010803 */
[----:B------:R-:W-:Y:S01]  /*135d0*/  MOV R245, R145 ;  /* 0x0000009100f57202 */ /* 0x000fe20000000f00 */
[----:B------:R-:W-:Y:S01]  /*135e0*/  FFMA.FTZ R145, R243, c[0x0][0x23c], -R3 ;  /* 0x00008f00f3917a23 */ /* 0x000fe20000010803 */
[----:B------:R-:W-:Y:S02]  /*135f0*/  MOV R243, R57 ;  /* 0x0000003900f37202 */ /* 0x000fe40000000f00 */
[----:B------:R-:W-:Y:S02]  /*13600*/  F2FP.PACK_AB R4, R224, R250 ;  /* 0x000000fae004723e */ /* 0x000fe400000000ff */
        /* <DEDUP_REMOVED lines=10> */
[----:B------:R-:W-:-:S02]  /*136b0*/  FFMA.FTZ R137, R106, c[0x0][0x23c], -R8 ;  /* 0x00008f006a897a23 */ /* 0x000fc40000010808 */
[----:B------:R-:W-:-:S04]  /*136c0*/  FFMA.FTZ R24, R251, c[0x0][0x23c], -R8 ;  /* 0x00008f00fb187a23 */ /* 0x000fc80000010808 */
[----:B------:R-:W-:Y:S01]  /*136d0*/  MOV R140, R58 ;  /* 0x0000003a008c7202 */ /* 0x000fe20000000f00 */
[----:B------:R-:W-:Y:S01]  /*136e0*/  HMMA.16816.F32 R40, R4, R22, R148 ;  /* 0x000000160428723c */ /* 0x000fe20000001894 */
[----:B------:R-:W-:Y:S01]  /*136f0*/  MOV R141, R59 ;  /* 0x0000003b008d7202 */ /* 0x000fe20000000f00 */
[----:B------:R-:W-:Y:S01]  /*13700*/  IMAD.MOV.U32 R142, RZ, RZ, R107 ;  /* 0x000000ffff8e7224 */ /* 0x000fe200078e006b */
[----:B------:R-:W1:Y:S01]  /*13710*/  LDSM.16.MT88.4 R20, [R230+0xa000] ;  /* 0x00a00000e614783b */ /* 0x000e620000004200 */
[----:B------:R-:W-:-:S03]  /*13720*/  FFMA.FTZ R63, R227, c[0x0][0x23c], -R8 ;  /* 0x00008f00e33f7a23 */ /* 0x000fc60000010808 */
[----:B------:R-:W-:Y:S01]  /*13730*/  IMAD.MOV.U32 R149, RZ, RZ, R56 ;  /* 0x000000ffff957224 */ /* 0x000fe200078e0038 */
[----:B------:R-:W-:Y:S01]  /*13740*/  HMMA.16816.F32 R48, R4, R16, R152 ;  /* 0x000000100430723c */ /* 0x000fe20000001898 */
[----:B------:R-:W-:Y:S01]  /*13750*/  MOV R148, R218 ;  /* 0x000000da00947202 */ /* 0x000fe20000000f00 */
[--C-:B------:R-:W-:Y:S01]  /*13760*/  FFMA.FTZ R129, R223, c[0x0][0x23c], -R8.reuse ;  /* 0x00008f00df817a23 */ /* 0x100fe20000010808 */
[----:B------:R-:W-:Y:S01]  /*13770*/  MUFU.EX2 R218, R11 ;  /* 0x0000000b00da7308 */ /* 0x000fe20000000800 */
[----:B------:R-:W-:-:S03]  /*13780*/  FFMA.FTZ R136, R108, c[0x0][0x23c], -R8 ;  /* 0x00008f006c887a23 */ /* 0x000fc60000010808 */
[----:B------:R-:W-:Y:S02]  /*13790*/  MOV R155, R57 ;  /* 0x00000039009b7202 */ /* 0x000fe40000000f00 */
[C---:B------:R-:W-:Y:S01]  /*137a0*/  HMMA.16816.F32 R56, R4.reuse, R18, R164 ;  /* 0x000000120438723c */ /* 0x040fe200000018a4 */
[----:B------:R-:W-:Y:S01]  /*137b0*/  MOV R152, R216 ;  /* 0x000000d800987202 */ /* 0x000fe20000000f00 */
[----:B------:R-:W-:Y:S01]  /*137c0*/  LDSM.16.MT88.4 R16, [R231+0xa000] ;  /* 0x00a00000e710783b */ /* 0x000fe20000004200 */
[----:B------:R-:W-:Y:S04]  /*137d0*/  MUFU.EX2 R216, R10 ;  /* 0x0000000a00d87308 */ /* 0x000fe80000000800 */
[----:B------:R-:W-:Y:S01]  /*137e0*/  MOV R166, R215 ;  /* 0x000000d700a67202 */ /* 0x000fe20000000f00 */
[C---:B------:R-:W-:Y:S03]  /*137f0*/  HMMA.16816.F32 R100, R4.reuse, R12, R100 ;  /* 0x0000000c0464723c */ /* 0x040fe60000001864 */
[----:B------:R2:W-:Y:S05]  /*13800*/  MUFU.EX2 R215, R9 ;  /* 0x0000000900d77308 */ /* 0x0005ea0000000800 */
[----:B------:R-:W-:Y:S01]  /*13810*/  HMMA.16816.F32 R104, R4, R14, R180 ;  /* 0x0000000e0468723c */ /* 0x000fe200000018b4 */
[----:B------:R-:W3:Y:S01]  /*13820*/  LDSM.16.MT88.4 R12, [R229+0xa000] ;  /* 0x00a00000e50c783b */ /* 0x000ee20000004200 */
[----:B------:R-:W-:-:S03]  /*13830*/  IMAD.MOV.U32 R246, RZ, RZ, R214 ;  /* 0x000000fffff67224 */ /* 0x000fc600078e00d6 */
[----:B--2---:R-:W2:Y:S01]  /*13840*/  LDSM.16.MT88.4 R8, [R232+0xa000] ;  /* 0x00a00000e808783b */ /* 0x004ea20000004200 */
[----:B------:R-:W-:Y:S01]  /*13850*/  MOV R214, R172 ;  /* 0x000000ac00d67202 */ /* 0x000fe20000000f00 */
[----:B------:R-:W-:Y:S01]  /*13860*/  FFMA.FTZ R172, R217, c[0x0][0x23c], -R3 ;  /* 0x00008f00d9ac7a23 */ /* 0x000fe20000010803 */
[----:B------:R-:W-:Y:S01]  /*13870*/  MOV R167, R212 ;  /* 0x000000d400a77202 */ /* 0x000fe20000000f00 */
[----:B------:R-:W4:Y:S01]  /*13880*/  MUFU.EX2 R217, R24 ;  /* 0x0000001800d97308 */ /* 0x000f220000000800 */
[----:B------:R-:W-:Y:S01]  /*13890*/  MOV R183, R213 ;  /* 0x000000d500b77202 */ /* 0x000fe20000000f00 */
[----:B------:R-:W-:Y:S01]  /*138a0*/  IMAD.MOV.U32 R165, RZ, RZ, R214 ;  /* 0x000000ffffa57224 */ /* 0x000fe200078e00d6 */
[----:B------:R-:W-:Y:S02]  /*138b0*/  MOV R227, R211 ;  /* 0x000000d300e37202 */ /* 0x000fe40000000f00 */
[----:B------:R-:W-:-:S03]  /*138c0*/  MOV R207, R173 ;  /* 0x000000ad00cf7202 */ /* 0x000fc60000000f00 */
[----:B------:R1:W-:Y:S08]  /*138d0*/  MUFU.EX2 R214, R2 ;  /* 0x0000000200d67308 */ /* 0x0003f00000000800 */
[----:B------:R-:W1:Y:S08]  /*138e0*/  MUFU.EX2 R213, R0 ;  /* 0x0000000000d57308 */ /* 0x000e700000000800 */
[----:B------:R-:W-:Y:S08]  /*138f0*/  MUFU.EX2 R212, R26 ;  /* 0x0000001a00d47308 */ /* 0x000ff00000000800 */
[----:B------:R-:W2:Y:S01]  /*13900*/  MUFU.EX2 R211, R27 ;  /* 0x0000001b00d37308 */ /* 0x000ea20000000800 */
[----:B------:R-:W-:Y:S01]  /*13910*/  MOV R143, R205 ;  /* 0x000000cd008f7202 */ /* 0x000fe20000000f00 */
[----:B------:R-:W-:Y:S01]  /*13920*/  IMAD.MOV.U32 R154, RZ, RZ, R206 ;  /* 0x000000ffff9a7224 */ /* 0x000fe200078e00ce */
[----:B------:R-:W-:Y:S01]  /*13930*/  MOV R251, R203 ;  /* 0x000000cb00fb7202 */ /* 0x000fe20000000f00 */
[----:B-1----:R-:W-:Y:S01]  /*13940*/  IMAD.MOV.U32 R2, RZ, RZ, R208 ;  /* 0x000000ffff027224 */ /* 0x002fe200078e00d0 */
[----:B------:R-:W-:-:S02]  /*13950*/  MOV R153, R209 ;  /* 0x000000d100997202 */ /* 0x000fc40000000f00 */
[----:B------:R-:W-:Y:S01]  /*13960*/  MOV R164, R207 ;  /* 0x000000cf00a47202 */ /* 0x000fe20000000f00 */
[----:B------:R1:W-:Y:S01]  /*13970*/  MUFU.EX2 R209, R52 ;  /* 0x0000003400d17308 */ /* 0x0003e20000000800 */
[----:B------:R-:W-:Y:S02]  /*13980*/  MOV R223, R210 ;  /* 0x000000d200df7202 */ /* 0x000fe40000000f00 */
[----:B------:R-:W-:-:S05]  /*13990*/  MOV R151, R204 ;  /* 0x000000cc00977202 */ /* 0x000fca0000000f00 */
[----:B------:R-:W-:Y:S01]  /*139a0*/  MUFU.EX2 R207, R36 ;  /* 0x0000002400cf7308 */ /* 0x000fe20000000800 */
[----:B------:R-:W-:Y:S01]  /*139b0*/  FFMA.FTZ R173, R109, c[0x0][0x23c], -R3 ;  /* 0x00008f006dad7a23 */ /* 0x000fe20000010803 */
[----:B------:R-:W-:-:S06]  /*139c0*/  MOV R249, R111 ;  /* 0x0000006f00f97202 */ /* 0x000fcc0000000f00 */
[----:B------:R-:W1:Y:S01]  /*139d0*/  MUFU.EX2 R210, R35 ;  /* 0x0000002300d27308 */ /* 0x000e620000000800 */
[----:B------:R-:W-:Y:S01]  /*139e0*/  MOV R248, R110 ;  /* 0x0000006e00f87202 */ /* 0x000fe20000000f00 */
[C---:B------:R-:W-:Y:S06]  /*139f0*/  HMMA.16816.F32 R84, R4.reuse, R30, R84 ;  /* 0x0000001e0454723c */ /* 0x040fec0000001854 */
[----:B------:R-:W-:Y:S02]  /*13a00*/  MUFU.EX2 R208, R39 ;  /* 0x0000002700d07308 */ /* 0x000fe40000000800 */
[----:B------:R-:W-:Y:S06]  /*13a10*/  HMMA.16816.F32 R108, R4, R28, R184 ;  /* 0x0000001c046c723c */ /* 0x000fec00000018b8 */
[----:B------:R-:W-:Y:S01]  /*13a20*/  MUFU.EX2 R206, R38 ;  /* 0x0000002600ce7308 */ /* 0x000fe20000000800 */
[----:B----4-:R-:W-:-:S07]  /*13a30*/  F2FP.PACK_AB R4, R218, R217 ;  /* 0x000000d9da04723e */ /* 0x010fce00000000ff */
[----:B------:R4:W1:Y:S01]  /*13a40*/  MUFU.EX2 R205, R37 ;  /* 0x0000002500cd7308 */ /* 0x0008620000000800 */
[----:B------:R-:W-:-:S07]  /*13a50*/  F2FP.PACK_AB R5, R213, R214 ;  /* 0x000000d6d505723e */ /* 0x000fce00000000ff */
[----:B------:R-:W-:Y:S01]  /*13a60*/  MUFU.EX2 R203, R33 ;  /* 0x0000002100cb7308 */ /* 0x000fe20000000800 */
[----:B------:R-:W-:Y:S01]  /*13a70*/  F2FP.PACK_AB R6, R215, R216 ;  /* 0x000000d8d706723e */ /* 0x000fe200000000ff */
[----:B------:R-:W-:-:S06]  /*13a80*/  FFMA.FTZ R170, R225, c[0x0][0x23c], -R3 ;  /* 0x00008f00e1aa7a23 */ /* 0x000fcc0000010803 */
[----:B------:R-:W3:Y:S01]  /*13a90*/  MUFU.EX2 R204, R34 ;  /* 0x0000002200cc7308 */ /* 0x000ee20000000800 */
[----:B--2---:R-:W-:Y:S02]  /*13aa0*/  F2FP.PACK_AB R7, R211, R212 ;  /* 0x000000d4d307723e */ /* 0x004fe400000000ff */
[----:B------:R-:W-:Y:S02]  /*13ab0*/  MOV R182, R183 ;  /* 0x000000b700b67202 */ /* 0x000fe40000000f00 */
[----:B------:R-:W-:Y:S01]  /*13ac0*/  MOV R150, R55 ;  /* 0x0000003700967202 */ /* 0x000fe20000000f00 */
[--C-:B------:R-:W-:Y:S01]  /*13ad0*/  FFMA.FTZ R25, R118, c[0x0][0x23c], -R3.reuse ;  /* 0x00008f0076197a23 */ /* 0x100fe20000010803 */
[----:B------:R-:W-:Y:S01]  /*13ae0*/  MOV R225, R171 ;  /* 0x000000ab00e17202 */ /* 0x000fe20000000f00 */
[----:B------:R-:W-:Y:S01]  /*13af0*/  FFMA.FTZ R171, R219, c[0x0][0x23c], -R3 ;  /* 0x00008f00dbab7a23 */ /* 0x000fe20000010803 */
[----:B------:R-:W-:Y:S01]  /*13b00*/  MOV R219, R54 ;  /* 0x0000003600db7202 */ /* 0x000fe20000000f00 */
[----:B------:R-:W-:Y:S01]  /*13b10*/  FADD.FTZ R24, R192, R134 ;  /* 0x00000086c0187221 */ /* 0x000fe20000010000 */
[----:B------:R-:W-:Y:S01]  /*13b20*/  MOV R183, R165 ;  /* 0x000000a500b77202 */ /* 0x000fe20000000f00 */
[C---:B-1----:R-:W-:Y:S01]  /*13b30*/  HMMA.16816.F32 R52, R4.reuse, R22, R80 ;  /* 0x000000160434723c */ /* 0x042fe20000001850 */
[----:B------:R-:W-:Y:S01]  /*13b40*/  MOV R165, R166 ;  /* 0x000000a600a57202 */ /* 0x000fe20000000f00 */
[----:B------:R-:W-:Y:S01]  /*13b50*/  FADD.FTZ R2, R2, R61 ;  /* 0x0000003d02027221 */ /* 0x000fe20000010000 */
[----:B------:R-:W-:Y:S01]  /*13b60*/  MOV R166, R167 ;  /* 0x000000a700a67202 */ /* 0x000fe20000000f00 */
[----:B------:R-:W-:Y:S01]  /*13b70*/  IMAD.MOV.U32 R167, RZ, RZ, R152 ;  /* 0x000000ffffa77224 */ /* 0x000fe200078e0098 */
[----:B------:R-:W-:Y:S01]  /*13b80*/  MOV R152, R153 ;  /* 0x0000009900987202 */ /* 0x000fe20000000f00 */
[----:B------:R-:W-:Y:S02]  /*13b90*/  LDSM.16.MT88.4 R28, [R230+0xa800] ;  /* 0x00a80000e61c783b */ /* 0x000fe40000004200 */
[----:B---3--:R-:W-:Y:S01]  /*13ba0*/  HMMA.16816.F32 R96, R4, R12, R92 ;  /* 0x0000000c0460723c */ /* 0x008fe2000000185c */
[----:B------:R-:W-:-:S02]  /*13bb0*/  MOV R153, R154 ;  /* 0x0000009a00997202 */ /* 0x000fc40000000f00 */
[----:B------:R-:W-:-:S05]  /*13bc0*/  MOV R154, R148 ;  /* 0x00000094009a7202 */ /* 0x000fca0000000f00 */
[----:B------:R-:W-:Y:S01]  /*13bd0*/  HMMA.16816.F32 R88, R4, R14, R88 ;  /* 0x0000000e0458723c */ /* 0x000fe20000001858 */
[----:B------:R-:W-:-:S07]  /*13be0*/  MOV R148, R149 ;  /* 0x0000009500947202 */ /* 0x000fce0000000f00 */
[----:B------:R-:W-:Y:S01]  /*13bf0*/  HMMA.16816.F32 R72, R4, R8, R72 ;  /* 0x000000080448723c */ /* 0x000fe20000001848 */
[----:B------:R-:W-:-:S07]  /*13c00*/  MOV R149, R150 ;  /* 0x0000009600957202 */ /* 0x000fce0000000f00 */
[----:B------:R-:W-:Y:S01]  /*13c10*/  HMMA.16816.F32 R68, R4, R10, R68 ;  /* 0x0000000a0444723c */ /* 0x000fe20000001844 */
[----:B------:R-:W-:-:S07]  /*13c20*/  IMAD.MOV.U32 R150, RZ, RZ, R202 ;  /* 0x000000ffff967224 */ /* 0x000fce00078e00ca */
[C---:B------:R-:W-:Y:S08]  /*13c30*/  HMMA.16816.F32 R64, R4.reuse, R20, R64 ;  /* 0x000000140440723c */ /* 0x040ff00000001840 */
[C---:B------:R-:W-:Y:S08]  /*13c40*/  HMMA.16816.F32 R80, R4.reuse, R16, R112 ;  /* 0x000000100450723c */ /* 0x040ff00000001870 */
[----:B----4-:R-:W-:Y:S07]  /*13c50*/  HMMA.16816.F32 R36, R4, R18, R76 ;  /* 0x000000120424723c */ /* 0x010fee000000184c */
[----:B------:R-:W-:-:S02]  /*13c60*/  F2FP.PACK_AB R4, R210, R207 ;  /* 0x000000cfd204723e */ /* 0x000fc400000000ff */
[----:B------:R-:W-:Y:S02]  /*13c70*/  F2FP.PACK_AB R5, R205, R206 ;  /* 0x000000cecd05723e */ /* 0x000fe400000000ff */
[----:B------:R-:W-:Y:S02]  /*13c80*/  F2FP.PACK_AB R6, R208, R209 ;  /* 0x000000d1d006723e */ /* 0x000fe400000000ff */
[----:B------:R-:W-:Y:S01]  /*13c90*/  F2FP.PACK_AB R7, R203, R204 ;  /* 0x000000cccb07723e */ /* 0x000fe200000000ff */
[----:B------:R1:W-:Y:S01]  /*13ca0*/  MUFU.EX2 R202, R32 ;  /* 0x0000002000ca7308 */ /* 0x0003e20000000800 */
[----:B------:R-:W-:Y:S02]  /*13cb0*/  FFMA.FTZ R118, R240, c[0x0][0x23c], -R3 ;  /* 0x00008f00f0767a23 */ /* 0x000fe40000010803 */
[----:B------:R-:W-:Y:S01]  /*13cc0*/  FADD.FTZ R3, R189, R133 ;  /* 0x00000085bd037221 */ /* 0x000fe20000010000 */
[----:B------:R2:W5:Y:S02]  /*13cd0*/  LDL.LU R240, [R1+0x120] ;  /* 0x0001200001f07983 */ /* 0x0005640000300800 */
[C---:B------:R-:W-:Y:S01]  /*13ce0*/  HMMA.16816.F32 R44, R4.reuse, R12, R44 ;  /* 0x0000000c042c723c */ /* 0x040fe2000000182c */
[----:B------:R-:W-:Y:S01]  /*13cf0*/  FADD.FTZ R61, R194, R24 ;  /* 0x00000018c23d7221 */ /* 0x000fe20000010000 */
[----:B------:R3:W-:Y:S06]  /*13d00*/  MUFU.EX2 R133, R25 ;  /* 0x0000001900857308 */ /* 0x0007ec0000000800 */
[C---:B------:R-:W-:Y:S01]  /*13d10*/  HMMA.16816.F32 R40, R4.reuse, R14, R40 ;  /* 0x0000000e0428723c */ /* 0x040fe20000001828 */
[----:B------:R-:W4:Y:S07]  /*13d20*/  LDSM.16.MT88.4 R12, [R229+0xa800] ;  /* 0x00a80000e50c783b */ /* 0x000f2e0000004200 */
[C---:B-1----:R-:W-:Y:S01]  /*13d30*/  HMMA.16816.F32 R32, R4.reuse, R8, R48 ;  /* 0x000000080420723c */ /* 0x042fe20000001830 */
[----:B---3--:R-:W-:Y:S07]  /*13d40*/  LDSM.16.MT88.4 R24, [R231+0xa800] ;  /* 0x00a80000e718783b */ /* 0x008fee0000004200 */
[----:B------:R-:W-:Y:S01]  /*13d50*/  HMMA.16816.F32 R48, R4, R10, R56 ;  /* 0x0000000a0430723c */ /* 0x000fe20000001838 */
[----:B------:R-:W1:Y:S01]  /*13d60*/  LDSM.16.MT88.4 R8, [R232+0xa800] ;  /* 0x00a80000e808783b */ /* 0x000e620000004200 */
[----:B------:R-:W-:Y:S01]  /*13d70*/  FADD.FTZ R0, R182, R62 ;  /* 0x0000003eb6007221 */ /* 0x000fe20000010000 */
[----:B------:R-:W-:-:S02]  /*13d80*/  MOV R182, R183 ;  /* 0x000000b700b67202 */ /* 0x000fc40000000f00 */
[----:B------:R-:W-:Y:S01]  /*13d90*/  MOV R183, R165 ;  /* 0x000000a500b77202 */ /* 0x000fe20000000f00 */
[----:B------:R-:W-:Y:S02]  /*13da0*/  MUFU.EX2 R134, R116 ;  /* 0x0000007400867308 */ /* 0x000fe40000000800 */
[----:B------:R-:W-:Y:S02]  /*13db0*/  FADD.FTZ R2, R182, R2 ;  /* 0x00000002b6027221 */ /* 0x000fe40000010000 */
[----:B------:R-:W-:Y:S01]  /*13dc0*/  FADD.FTZ R0, R183, R0 ;  /* 0x00000000b7007221 */ /* 0x000fe20000010000 */
[----:B------:R-:W-:Y:S02]  /*13dd0*/  MOV R183, R223 ;  /* 0x000000df00b77202 */ /* 0x000fe40000000f00 */
[----:B------:R-:W-:Y:S01]  /*13de0*/  MOV R223, R201 ;  /* 0x000000c900df7202 */ /* 0x000fe20000000f00 */
[----:B------:R-:W-:Y:S01]  /*13df0*/  MUFU.EX2 R117, R117 ;  /* 0x0000007500757308 */ /* 0x000fe20000000800 */
[----:B------:R-:W-:-:S07]  /*13e00*/  MOV R182, R200 ;  /* 0x000000c800b67202 */ /* 0x000fce0000000f00 */
[----:B------:R-:W3:Y:S08]  /*13e10*/  MUFU.EX2 R201, R60 ;  /* 0x0000003c00c97308 */ /* 0x000ef00000000800 */
[----:B------:R-:W1:Y:S08]  /*13e20*/  MUFU.EX2 R200, R63 ;  /* 0x0000003f00c87308 */ /* 0x000e700000000800 */
[----:B------:R-:W-:Y:S08]  /*13e30*/  MUFU.EX2 R118, R118 ;  /* 0x0000007600767308 */ /* 0x000ff00000000800 */
[----:B------:R-:W1:Y:S01]  /*13e40*/  MUFU.EX2 R119, R119 ;  /* 0x0000007700777308 */ /* 0x000e620000000800 */
[C---:B------:R-:W-:Y:S07]  /*13e50*/  HMMA.16816.F32 R92, R4.reuse, R20, R100 ;  /* 0x00000014045c723c */ /* 0x040fee0000001864 */
[----:B------:R-:W-:Y:S01]  /*13e60*/  MUFU.EX2 R125, R125 ;  /* 0x0000007d007d7308 */ /* 0x000fe20000000800 */
[C---:B------:R-:W-:Y:S01]  /*13e70*/  HMMA.16816.F32 R104, R4.reuse, R22, R104 ;  /* 0x000000160468723c */ /* 0x040fe20000001868 */
[----:B------:R-:W2:Y:S06]  /*13e80*/  LDSM.16.MT88.4 R20, [R229+0xb000] ;  /* 0x00b00000e514783b */ /* 0x000eac0000004200 */
[----:B------:R-:W1:Y:S01]  /*13e90*/  MUFU.EX2 R127, R127 ;  /* 0x0000007f007f7308 */ /* 0x000e620000000800 */
[C---:B------:R-:W-:Y:S07]  /*13ea0*/  HMMA.16816.F32 R108, R4.reuse, R16, R108 ;  /* 0x00000010046c723c */ /* 0x040fee000000186c */
[----:B------:R-:W-:Y:S01]  /*13eb0*/  MUFU.EX2 R128, R128 ;  /* 0x0000008000807308 */ /* 0x000fe20000000800 */
[----:B------:R-:W-:Y:S07]  /*13ec0*/  HMMA.16816.F32 R84, R4, R18, R84 ;  /* 0x000000120454723c */ /* 0x000fee0000001854 */
[----:B------:R-:W2:Y:S01]  /*13ed0*/  MUFU.EX2 R130, R130 ;  /* 0x0000008200827308 */ /* 0x000ea20000000800 */
[----:B---3--:R-:W-:-:S02]  /*13ee0*/  F2FP.PACK_AB R4, R201, R202 ;  /* 0x000000cac904723e */ /* 0x008fc400000000ff */
[----:B------:R-:W-:Y:S02]  /*13ef0*/  F2FP.PACK_AB R5, R117, R133 ;  /* 0x000000857505723e */ /* 0x000fe400000000ff */
[----:B-1----:R-:W-:Y:S02]  /*13f00*/  F2FP.PACK_AB R6, R134, R200 ;  /* 0x000000c88606723e */ /* 0x002fe400000000ff */
[----:B------:R-:W-:Y:S01]  /*13f10*/  F2FP.PACK_AB R7, R119, R118 ;  /* 0x000000767707723e */ /* 0x000fe200000000ff */
[----:B------:R-:W-:-:S06]  /*13f20*/  FADD.FTZ R16, R182, R61 ;  /* 0x0000003db6107221 */ /* 0x000fcc0000010000 */
[C---:B----4-:R-:W-:Y:S08]  /*13f30*/  HMMA.16816.F32 R100, R4.reuse, R12, R96 ;  /* 0x0000000c0464723c */ /* 0x050ff00000001860 */
[C---:B------:R-:W-:Y:S08]  /*13f40*/  HMMA.16816.F32 R96, R4.reuse, R14, R88 ;  /* 0x0000000e0460723c */ /* 0x040ff00000001858 */
[C---:B------:R-:W-:Y:S08]  /*13f50*/  HMMA.16816.F32 R88, R4.reuse, R8, R72 ;  /* 0x000000080458723c */ /* 0x040ff00000001848 */
        /* <DEDUP_REMOVED lines=8> */
[----:B--2---:R-:W-:Y:S01]  /*13fe0*/  F2FP.PACK_AB R7, R130, R128 ;  /* 0x000000808207723e */ /* 0x004fe200000000ff */
[----:B------:R-:W-:Y:S02]  /*13ff0*/  FADD.FTZ R80, R235, R16 ;  /* 0x00000010eb507221 */ /* 0x000fe40000010000 */
[----:B------:R-:W1:Y:S04]  /*14000*/  LDSM.16.MT88.4 R16, [R232+0xb000] ;  /* 0x00b00000e810783b */ /* 0x000e680000004200 */
[C---:B------:R-:W-:Y:S08]  /*14010*/  HMMA.16816.F32 R52, R4.reuse, R14, R40 ;  /* 0x0000000e0434723c */ /* 0x040ff00000001828 */
[C---:B------:R-:W-:Y:S01]  /*14020*/  HMMA.16816.F32 R56, R4.reuse, R12, R44 ;  /* 0x0000000c0438723c */ /* 0x040fe2000000182c */
[----:B------:R-:W2:Y:S07]  /*14030*/  LDSM.16.MT88.4 R12, [R230+0xb000] ;  /* 0x00b00000e60c783b */ /* 0x000eae0000004200 */
[C---:B------:R-:W-:Y:S08]  /*14040*/  HMMA.16816.F32 R40, R4.reuse, R8, R32 ;  /* 0x000000080428723c */ /* 0x040ff00000001820 */
[C---:B------:R-:W-:Y:S01]  /*14050*/  HMMA.16816.F32 R36, R4.reuse, R10, R48 ;  /* 0x0000000a0424723c */ /* 0x040fe20000001830 */
[----:B------:R-:W3:Y:S01]  /*14060*/  LDSM.16.MT88.4 R8, [R231+0xb000] ;  /* 0x00b00000e708783b */ /* 0x000ee20000004200 */
[----:B------:R-:W-:Y:S06]  /*14070*/  MUFU.EX2 R129, R129 ;  /* 0x0000008100817308 */ /* 0x000fec0000000800 */
[----:B------:R-:W-:Y:S02]  /*14080*/  HMMA.16816.F32 R32, R4, R28, R92 ;  /* 0x0000001c0420723c */ /* 0x000fe4000000185c */
[----:B------:R-:W4:Y:S01]  /*14090*/  MUFU.EX2 R131, R131 ;  /* 0x0000008300837308 */ /* 0x000f220000000800 */
[----:B------:R-:W-:-:S07]  /*140a0*/  MOV R182, R164 ;  /* 0x000000a400b67202 */ /* 0x000fce0000000f00 */
[----:B------:R-:W-:Y:S01]  /*140b0*/  MUFU.EX2 R116, R136 ;  /* 0x0000008800747308 */ /* 0x000fe20000000800 */
[C---:B------:R-:W-:Y:S07]  /*140c0*/  HMMA.16816.F32 R44, R4.reuse, R30, R104 ;  /* 0x0000001e042c723c */ /* 0x040fee0000001868 */
[----:B------:R-:W-:Y:S01]  /*140d0*/  MUFU.EX2 R115, R137 ;  /* 0x0000008900737308 */ /* 0x000fe20000000800 */
[C---:B------:R-:W-:Y:S07]  /*140e0*/  HMMA.16816.F32 R48, R4.reuse, R24, R108 ;  /* 0x000000180430723c */ /* 0x040fee000000186c */
[----:B------:R-:W-:Y:S01]  /*140f0*/  MUFU.EX2 R114, R138 ;  /* 0x0000008a00727308 */ /* 0x000fe20000000800 */
[----:B------:R-:W-:Y:S07]  /*14100*/  HMMA.16816.F32 R28, R4, R26, R84 ;  /* 0x0000001a041c723c */ /* 0x000fee0000001854 */
[----:B------:R-:W1:Y:S08]  /*14110*/  MUFU.EX2 R113, R139 ;  /* 0x0000008b00717308 */ /* 0x000e700000000800 */
[----:B------:R-:W-:Y:S08]  /*14120*/  MUFU.EX2 R112, R144 ;  /* 0x0000009000707308 */ /* 0x000ff00000000800 */
[----:B------:R-:W1:Y:S01]  /*14130*/  MUFU.EX2 R93, R145 ;  /* 0x00000091005d7308 */ /* 0x000e620000000800 */
[----:B------:R-:W-:Y:S01]  /*14140*/  FADD.FTZ R2, R182, R2 ;  /* 0x00000002b6027221 */ /* 0x000fe20000010000 */
[----:B------:R-:W-:Y:S01]  /*14150*/  MOV R165, R166 ;  /* 0x000000a600a57202 */ /* 0x000fe20000000f00 */
[----:B------:R-:W-:-:S05]  /*14160*/  IMAD.MOV.U32 R182, RZ, RZ, R234 ;  /* 0x000000ffffb67224 */ /* 0x000fca00078e00ea */
[----:B------:R-:W-:Y:S01]  /*14170*/  MUFU.EX2 R92, R146 ;  /* 0x00000092005c7308 */ /* 0x000fe20000000800 */
[----:B------:R-:W-:Y:S01]  /*14180*/  MOV R166, R167 ;  /* 0x000000a700a67202 */ /* 0x000fe20000000f00 */
[----:B------:R-:W-:Y:S01]  /*14190*/  FADD.FTZ R3, R190, R3 ;  /* 0x00000003be037221 */ /* 0x000fe20000010000 */
[----:B------:R-:W-:-:S05]  /*141a0*/  MOV R164, R237 ;  /* 0x000000ed00a47202 */ /* 0x000fca0000000f00 */
[----:B------:R-:W1:Y:S01]  /*141b0*/  MUFU.EX2 R87, R147 ;  /* 0x0000009300577308 */ /* 0x000e620000000800 */
[----:B------:R-:W-:-:S07]  /*141c0*/  MOV R167, R152 ;  /* 0x0000009800a77202 */ /* 0x000fce0000000f00 */
[----:B------:R-:W-:Y:S01]  /*141d0*/  MUFU.EX2 R86, R156 ;  /* 0x0000009c00567308 */ /* 0x000fe20000000800 */
[----:B------:R-:W-:-:S07]  /*141e0*/  IMAD.MOV.U32 R152, RZ, RZ, R153 ;  /* 0x000000ffff987224 */ /* 0x000fce00078e0099 */
[----:B------:R-:W-:Y:S01]  /*141f0*/  MUFU.EX2 R85, R157 ;  /* 0x0000009d00557308 */ /* 0x000fe20000000800 */
[----:B------:R-:W-:-:S07]  /*14200*/  FADD.FTZ R24, R182, R80 ;  /* 0x00000050b6187221 */ /* 0x000fce0000010000 */
[----:B------:R-:W-:Y:S08]  /*14210*/  MUFU.EX2 R84, R158 ;  /* 0x0000009e00547308 */ /* 0x000ff00000000800 */
[----:B------:R-:W1:Y:S08]  /*14220*/  MUFU.EX2 R83, R159 ;  /* 0x0000009f00537308 */ /* 0x000e700000000800 */
[----:B------:R-:W-:Y:S08]  /*14230*/  MUFU.EX2 R82, R160 ;  /* 0x000000a000527308 */ /* 0x000ff00000000800 */
[----:B------:R-:W2:Y:S01]  /*14240*/  MUFU.EX2 R81, R161 ;  /* 0x000000a100517308 */ /* 0x000ea20000000800 */
[----:B------:R-:W-:Y:S01]  /*14250*/  MOV R153, R148 ;  /* 0x0000009400997202 */ /* 0x000fe20000000f00 */
[----:B------:R-:W-:Y:S01]  /*14260*/  FADD.FTZ R3, R238, R3 ;  /* 0x00000003ee037221 */ /* 0x000fe20000010000 */
[----:B----4-:R-:W-:-:S02]  /*14270*/  F2FP.PACK_AB R4, R131, R129 ;  /* 0x000000818304723e */ /* 0x010fc400000000ff */
[----:B-1----:R-:W-:Y:S02]  /*14280*/  F2FP.PACK_AB R5, R113, R114 ;  /* 0x000000727105723e */ /* 0x002fe400000000ff */
[----:B------:R-:W-:Y:S02]  /*14290*/  F2FP.PACK_AB R6, R115, R116 ;  /* 0x000000747306723e */ /* 0x000fe400000000ff */
[----:B------:R-:W-:Y:S02]  /*142a0*/  F2FP.PACK_AB R7, R93, R112 ;  /* 0x000000705d07723e */ /* 0x000fe400000000ff */
[----:B------:R-:W-:Y:S02]  /*142b0*/  MOV R182, R183 ;  /* 0x000000b700b67202 */ /* 0x000fe40000000f00 */
[----:B------:R-:W-:Y:S02]  /*142c0*/  MOV R148, R149 ;  /* 0x0000009500947202 */ /* 0x000fe40000000f00 */
[----:B------:R-:W-:Y:S01]  /*142d0*/  MOV R183, R164 ;  /* 0x000000a400b77202 */ /* 0x000fe20000000f00 */
[----:B------:R-:W-:Y:S01]  /*142e0*/  FADD.FTZ R0, R236, R0 ;  /* 0x00000000ec007221 */ /* 0x000fe20000010000 */
[----:B------:R-:W-:-:S02]  /*142f0*/  MOV R149, R150 ;  /* 0x0000009600957202 */ /* 0x000fc40000000f00 */
[----:B------:R-:W-:Y:S02]  /*14300*/  MOV R164, R165 ;  /* 0x000000a500a47202 */ /* 0x000fe40000000f00 */
[----:B------:R-:W-:Y:S02]  /*14310*/  MOV R150, R151 ;  /* 0x0000009700967202 */ /* 0x000fe40000000f00 */
        /* <DEDUP_REMOVED lines=8> */
[----:B------:R-:W-:Y:S01]  /*143a0*/  HMMA.16816.F32 R100, R4, R20, R100 ;  /* 0x000000140464723c */ /* 0x000fe20000001864 */
[----:B------:R-:W-:Y:S01]  /*143b0*/  FADD.FTZ R0, R191, R0 ;  /* 0x00000000bf007221 */ /* 0x000fe20000010000 */
[----:B------:R-:W-:Y:S01]  /*143c0*/  MOV R148, R149 ;  /* 0x0000009500947202 */ /* 0x000fe20000000f00 */
[----:B------:R-:W-:Y:S01]  /*143d0*/  FADD.FTZ R3, R182, R3 ;  /* 0x00000003b6037221 */ /* 0x000fe20000010000 */
[----:B------:R-:W-:Y:S01]  /*143e0*/  MOV R149, R150 ;  /* 0x0000009600957202 */ /* 0x000fe20000000f00 */
[----:B------:R-:W-:Y:S01]  /*143f0*/  FADD.FTZ R2, R228, R2 ;  /* 0x00000002e4027221 */ /* 0x000fe20000010000 */
[----:B------:R-:W-:-:S02]  /*14400*/  MOV R150, R151 ;  /* 0x0000009700967202 */ /* 0x000fc40000000f00 */
[----:B------:R-:W-:Y:S01]  /*14410*/  HMMA.16816.F32 R96, R4, R22, R96 ;  /* 0x000000160460723c */ /* 0x000fe20000001860 */
[----:B------:R-:W-:Y:S01]  /*14420*/  MOV R151, R227 ;  /* 0x000000e300977202 */ /* 0x000fe20000000f00 */
[----:B------:R-:W-:Y:S01]  /*14430*/  FADD.FTZ R0, R183, R0 ;  /* 0x00000000b7007221 */ /* 0x000fe20000010000 */
[----:B------:R-:W-:-:S05]  /*14440*/  MOV R184, R148 ;  /* 0x0000009400b87202 */ /* 0x000fca0000000f00 */
[----:B------:R-:W-:Y:S01]  /*14450*/  HMMA.16816.F32 R88, R4, R16, R88 ;  /* 0x000000100458723c */ /* 0x000fe20000001858 */
[----:B------:R-:W-:Y:S01]  /*14460*/  FADD.FTZ R24, R164, R24 ;  /* 0x00000018a4187221 */ /* 0x000fe20000010000 */
[----:B------:R-:W-:-:S06]  /*14470*/  MOV R185, R149 ;  /* 0x0000009500b97202 */ /* 0x000fcc0000000f00 */
[----:B------:R-:W-:Y:S01]  /*14480*/  HMMA.16816.F32 R76, R4, R18, R76 ;  /* 0x00000012044c723c */ /* 0x000fe2000000184c */
[----:B------:R-:W-:Y:S01]  /*14490*/  FADD.FTZ R3, R165, R3 ;  /* 0x00000003a5037221 */ /* 0x000fe20000010000 */
[----:B------:R-:W-:-:S06]  /*144a0*/  MOV R186, R150 ;  /* 0x0000009600ba7202 */ /* 0x000fcc0000000f00 */
[----:B--2---:R-:W-:Y:S01]  /*144b0*/  HMMA.16816.F32 R72, R4, R12, R72 ;  /* 0x0000000c0448723c */ /* 0x004fe20000001848 */
[----:B------:R-:W-:-:S07]  /*144c0*/  FADD.FTZ R2, R166, R2 ;  /* 0x00000002a6027221 */ /* 0x000fce0000010000 */
[----:B------:R-:W-:Y:S01]  /*144d0*/  HMMA.16816.F32 R64, R4, R14, R64 ;  /* 0x0000000e0440723c */ /* 0x000fe20000001840 */
[----:B------:R-:W-:-:S07]  /*144e0*/  MOV R187, R151 ;  /* 0x0000009700bb7202 */ /* 0x000fce0000000f00 */
[C---:B---3--:R-:W-:Y:S08]  /*144f0*/  HMMA.16816.F32 R68, R4.reuse, R8, R68 ;  /* 0x000000080444723c */ /* 0x048ff00000001844 */
[----:B------:R-:W-:Y:S01]  /*14500*/  HMMA.16816.F32 R60, R4, R10, R60 ;  /* 0x0000000a043c723c */ /* 0x000fe2000000183c */
[----:B------:R-:W-:Y:S01]  /*14510*/  FADD.FTZ R0, R167, R0 ;  /* 0x00000000a7007221 */ /* 0x000fe20000010000 */
[----:B------:R-:W-:Y:S01]  /*14520*/  MOV R107, R219 ;  /* 0x000000db006b7202 */ /* 0x000fe20000000f00 */
[----:B------:R-:W-:Y:S01]  /*14530*/  FADD.FTZ R3, R185, R3 ;  /* 0x00000003b9037221 */ /* 0x000fe20000010000 */
[----:B------:R-:W-:Y:S01]  /*14540*/  MOV R95, R243 ;  /* 0x000000f3005f7202 */ /* 0x000fe20000000f00 */
[----:B------:R-:W-:-:S02]  /*14550*/  FADD.FTZ R2, R186, R2 ;  /* 0x00000002ba027221 */ /* 0x000fc40000010000 */
[----:B------:R-:W-:Y:S01]  /*14560*/  IMAD.MOV.U32 R94, RZ, RZ, R225 ;  /* 0x000000ffff5e7224 */ /* 0x000fe200078e00e1 */
[----:B------:R-:W-:Y:S01]  /*14570*/  F2FP.PACK_AB R4, R87, R92 ;  /* 0x0000005c5704723e */ /* 0x000fe200000000ff */
[----:B------:R-:W-:Y:S01]  /*14580*/  IMAD.MOV.U32 R227, RZ, RZ, R233 ;  /* 0x000000ffffe37224 */ /* 0x000fe200078e00e9 */
[----:B------:R-:W-:Y:S01]  /*14590*/  F2FP.PACK_AB R5, R83, R84 ;  /* 0x000000545305723e */ /* 0x000fe200000000ff */
[----:B------:R-:W-:Y:S01]  /*145a0*/  MUFU.EX2 R80, R162 ;  /* 0x000000a200507308 */ /* 0x000fe20000000800 */
[----:B------:R-:W-:Y:S01]  /*145b0*/  F2FP.PACK_AB R6, R85, R86 ;  /* 0x000000565506723e */ /* 0x000fe200000000ff */
[----:B------:R-:W1:Y:S01]  /*145c0*/  LDSM.16.MT88.4 R148, [R229+0xb800] ;  /* 0x00b80000e594783b */ /* 0x000e620000004200 */
[----:B------:R-:W-:Y:S01]  /*145d0*/  F2FP.PACK_AB R7, R81, R82 ;  /* 0x000000525107723e */ /* 0x000fe200000000ff */
[----:B------:R-:W-:Y:S02]  /*145e0*/  FADD.FTZ R0, R187, R0 ;  /* 0x00000000bb007221 */ /* 0x000fe40000010000 */
[----:B------:R-:W2:Y:S04]  /*145f0*/  LDSM.16.MT88.4 R164, [R232+0xb800] ;  /* 0x00b80000e8a4783b */ /* 0x000ea80000004200 */
[C---:B------:R-:W-:Y:S01]  /*14600*/  HMMA.16816.F32 R56, R4.reuse, R20, R56 ;  /* 0x000000140438723c */ /* 0x040fe20000001838 */
[----:B------:R-:W-:Y:S01]  /*14610*/  FADD.FTZ R3, R153, R3 ;  /* 0x0000000399037221 */ /* 0x000fe20000010000 */
[----:B------:R-:W-:Y:S01]  /*14620*/  MUFU.EX2 R27, R163 ;  /* 0x000000a3001b7308 */ /* 0x000fe20000000800 */
[----:B------:R-:W3:Y:S04]  /*14630*/  LDSM.16.MT88.4 R180, [R230+0xb800] ;  /* 0x00b80000e6b4783b */ /* 0x000ee80000004200 */
[----:B------:R4:W5:Y:S01]  /*14640*/  LDL.LU R239, [R1+0x11c] ;  /* 0x00011c0001ef7983 */ /* 0x0009620000300800 */
[----:B------:R-:W-:Y:S01]  /*14650*/  HMMA.16816.F32 R52, R4, R22, R52 ;  /* 0x000000160434723c */ /* 0x000fe20000001834 */
[----:B------:R-:W-:-:S07]  /*14660*/  FADD.FTZ R2, R154, R2 ;  /* 0x000000029a027221 */ /* 0x000fce0000010000 */
        /* <DEDUP_REMOVED lines=14> */
[----:B------:R-:W1:Y:S02]  /*14750*/  LDSM.16.MT88.4 R12, [R231+0xb800] ;  /* 0x00b80000e70c783b */ /* 0x000e640000004200 */
[----:B------:R-:W-:-:S02]  /*14760*/  FADD.FTZ R4, R152, R4 ;  /* 0x0000000498047221 */ /* 0x000fc40000010000 */
[----:B------:R4:W5:Y:S02]  /*14770*/  LDL.LU R238, [R1+0x118] ;  /* 0x0001180001ee7983 */ /* 0x0009640000300800 */
[----:B------:R-:W-:Y:S02]  /*14780*/  FADD.FTZ R4, R140, R4 ;  /* 0x000000048c047221 */ /* 0x000fe40000010000 */
[----:B------:R-:W-:Y:S01]  /*14790*/  FADD.FTZ R0, R143, R0 ;  /* 0x000000008f007221 */ /* 0x000fe20000010000 */
[----:B------:R-:W-:Y:S01]  /*147a0*/  MOV R245, R223 ;  /* 0x000000df00f57202 */ /* 0x000fe20000000f00 */
[----:B------:R-:W-:Y:S02]  /*147b0*/  FADD.FTZ R4, R107, R4 ;  /* 0x000000046b047221 */ /* 0x000fe40000010000 */
[----:B------:R-:W-:Y:S02]  /*147c0*/  FADD.FTZ R3, R94, R3 ;  /* 0x000000035e037221 */ /* 0x000fe40000010000 */
[----:B------:R-:W-:-:S02]  /*147d0*/  FADD.FTZ R2, R95, R2 ;  /* 0x000000025f027221 */ /* 0x000fc40000010000 */
[----:B------:R-:W-:Y:S01]  /*147e0*/  IMAD.MOV.U32 R247, RZ, RZ, R227 ;  /* 0x000000fffff77224 */ /* 0x000fe200078e00e3 */
[----:B------:R-:W-:Y:S01]  /*147f0*/  MOV R252, R199 ;  /* 0x000000c700fc7202 */ /* 0x000fe20000000f00 */
[----:B------:R-:W-:Y:S01]  /*14800*/  FADD.FTZ R0, R219, R0 ;  /* 0x00000000db007221 */ /* 0x000fe20000010000 */
[----:B------:R-:W1:Y:S01]  /*14810*/  MUFU.EX2 R11, R178 ;  /* 0x000000b2000b7308 */ /* 0x000e620000000800 */
[----:B------:R-:W-:Y:S01]  /*14820*/  FADD.FTZ R7, R225, R4 ;  /* 0x00000004e1077221 */ /* 0x000fe20000010000 */
[----:B------:R-:W-:Y:S01]  /*14830*/  MOV R223, R198 ;  /* 0x000000c600df7202 */ /* 0x000fe20000000f00 */
[----:B------:R-:W-:Y:S01]  /*14840*/  FADD.FTZ R6, R243, R3 ;  /* 0x00000003f3067221 */ /* 0x000fe20000010000 */
[----:B------:R4:W5:Y:S01]  /*14850*/  LDL.LU R237, [R1+0x114] ;  /* 0x0001140001ed7983 */ /* 0x0009620000300800 */
[----:B------:R-:W-:Y:S02]  /*14860*/  FADD.FTZ R5, R245, R2 ;  /* 0x00000002f5057221 */ /* 0x000fe40000010000 */
        /* <DEDUP_REMOVED lines=73> */
[----:B------:R-:W2:Y:S01]  /*14d00*/  MUFU.EX2 R9, R188 ;  /* 0x000000bc00097308 */ /* 0x000ea20000000800 */
[----:B------:R-:W-:Y:S02]  /*14d10*/  FADD.FTZ R3, R81, R3 ;  /* 0x0000000351037221 */ /* 0x000fe40000010000 */
[----:B------:R-:W-:-:S05]  /*14d20*/  FADD.FTZ R2, R115, R2 ;  /* 0x0000000273027221 */ /* 0x000fca0000010000 */
[----:B------:R-:W2:Y:S01]  /*14d30*/  MUFU.EX2 R26, R168 ;  /* 0x000000a8001a7308 */ /* 0x000ea20000000800 */
[----:B------:R-:W-:Y:S02]  /*14d40*/  FADD.FTZ R0, R93, R0 ;  /* 0x000000005d007221 */ /* 0x000fe40000010000 */
[----:B-1----:R-:W-:-:S05]  /*14d50*/  FADD.FTZ R4, R19, R4 ;  /* 0x0000000413047221 */ /* 0x002fca0000010000 */
[----:B------:R-:W1:Y:S01]  /*14d60*/  MUFU.EX2 R21, R172 ;  /* 0x000000ac00157308 */ /* 0x000e620000000800 */
[----:B------:R-:W-:-:S07]  /*14d70*/  FADD.FTZ R3, R11, R3 ;  /* 0x000000030b037221 */ /* 0x000fce0000010000 */
[----:B------:R-:W1:Y:S01]  /*14d80*/  MUFU.EX2 R16, R177 ;  /* 0x000000b100107308 */ /* 0x000e620000000800 */
[----:B------:R-:W-:-:S07]  /*14d90*/  FADD.FTZ R2, R80, R2 ;  /* 0x0000000250027221 */ /* 0x000fce0000010000 */
[----:B------:R-:W1:Y:S01]  /*14da0*/  MUFU.EX2 R8, R196 ;  /* 0x000000c400087308 */ /* 0x000e620000000800 */
[----:B------:R-:W-:-:S07]  /*14db0*/  FADD.FTZ R0, R23, R0 ;  /* 0x0000000017007221 */ /* 0x000fce0000010000 */
[----:B------:R-:W1:Y:S01]  /*14dc0*/  MUFU.EX2 R25, R169 ;  /* 0x000000a900197308 */ /* 0x000e620000000800 */
[----:B------:R-:W-:-:S07]  /*14dd0*/  FADD.FTZ R4, R18, R4 ;  /* 0x0000000412047221 */ /* 0x000fce0000010000 */
[----:B------:R-:W3:Y:S01]  /*14de0*/  MUFU.EX2 R20, R173 ;  /* 0x000000ad00147308 */ /* 0x000ee20000000800 */
[----:B------:R-:W-:Y:S02]  /*14df0*/  FADD.FTZ R3, R10, R3 ;  /* 0x000000030a037221 */ /* 0x000fe40000010000 */
[----:B------:R-:W-:Y:S02]  /*14e00*/  FADD.FTZ R2, R27, R2 ;  /* 0x000000021b027221 */ /* 0x000fe40000010000 */
[----:B------:R-:W-:Y:S02]  /*14e10*/  FADD.FTZ R0, R22, R0 ;  /* 0x0000000016007221 */ /* 0x000fe40000010000 */
[----:B------:R-:W-:Y:S02]  /*14e20*/  FADD.FTZ R4, R17, R4 ;  /* 0x0000000411047221 */ /* 0x000fe40000010000 */
[----:B--2---:R-:W-:Y:S02]  /*14e30*/  FADD.FTZ R3, R9, R3 ;  /* 0x0000000309037221 */ /* 0x004fe40000010000 */
[----:B------:R-:W-:-:S02]  /*14e40*/  FADD.FTZ R2, R26, R2 ;  /* 0x000000021a027221 */ /* 0x000fc40000010000 */
[----:B-1----:R-:W-:Y:S02]  /*14e50*/  FADD.FTZ R0, R21, R0 ;  /* 0x0000000015007221 */ /* 0x002fe40000010000 */
[----:B------:R-:W-:Y:S02]  /*14e60*/  FADD.FTZ R4, R16, R4 ;  /* 0x0000000410047221 */ /* 0x000fe40000010000 */
        /* <DEDUP_REMOVED lines=16> */
[----:B------:R-:W-:-:S07]  /*14f70*/  @UP0 UIADD3 UR34, UR34, -0x3, URZ ;  /* 0xfffffffd22220890 */ /* 0x000fce000fffe03f */
[C---:B------:R-:W-:Y:S08]  /*14f80*/  HMMA.16816.F32 R144, R192.reuse, R150, R96 ;  /* 0x00000096c090723c */ /* 0x040ff00000001860 */
[C---:B------:R-:W-:Y:S08]  /*14f90*/  HMMA.16816.F32 R156, R192.reuse, R164, R88 ;  /* 0x000000a4c09c723c */ /* 0x040ff00000001858 */
[C---:B------:R-:W-:Y:S08]  /*14fa0*/  HMMA.16816.F32 R160, R192.reuse, R166, R76 ;  /* 0x000000a6c0a0723c */ /* 0x040ff0000000184c */
[C---:B------:R-:W-:Y:S08]  /*14fb0*/  HMMA.16816.F32 R172, R192.reuse, R180, R72 ;  /* 0x000000b4c0ac723c */ /* 0x040ff00000001848 */
[----:B------:R-:W-:Y:S01]  /*14fc0*/  HMMA.16816.F32 R176, R192, R182, R64 ;  /* 0x000000b6c0b0723c */ /* 0x000fe20000001840 */
[----:B------:R-:W-:-:S02]  /*14fd0*/  MOV R72, R123 ;  /* 0x0000007b00487202 */ /* 0x000fc40000000f00 */
[----:B------:R-:W-:-:S05]  /*14fe0*/  MOV R73, R124 ;  /* 0x0000007c00497202 */ /* 0x000fca0000000f00 */
[----:B------:R-:W-:Y:S01]  /*14ff0*/  HMMA.16816.F32 R140, R196, R148, R56 ;  /* 0x00000094c48c723c */ /* 0x000fe20000001838 */
[----:B------:R-:W-:Y:S02]  /*15000*/  @P0 MOV R72, R123 ;  /* 0x0000007b00480202 */ /* 0x000fe40000000f00 */
[----:B------:R-:W-:-:S05]  /*15010*/  @P0 MOV R73, R124 ;  /* 0x0000007c00490202 */ /* 0x000fca0000000f00 */
[C---:B------:R-:W-:Y:S08]  /*15020*/  HMMA.16816.F32 R152, R196.reuse, R164, R40 ;  /* 0x000000a4c498723c */ /* 0x040ff00000001828 */
[----:B------:R-:W-:Y:S08]  /*15030*/  HMMA.16816.F32 R168, R196, R180, R32 ;  /* 0x000000b4c4a8723c */ /* 0x000ff00000001820 */
[----:B------:R-:W-:Y:S08]  /*15040*/  HMMA.16816.F32 R188, R192, R12, R68 ;  /* 0x0000000cc0bc723c */ /* 0x000ff00000001844 */
[----:B------:R-:W-:Y:S01]  /*15050*/  HMMA.16816.F32 R148, R196, R150, R52 ;  /* 0x00000096c494723c */ /* 0x000fe20000001834 */
[----:B------:R-:W-:Y:S01]  /*15060*/  IMAD.MOV.U32 R68, RZ, RZ, R132 ;  /* 0x000000ffff447224 */ /* 0x000fe200078e0084 */
[----:B------:R-:W-:-:S02]  /*15070*/  MOV R71, R135 ;  /* 0x0000008700477202 */ /* 0x000fc40000000f00 */
[----:B------:R-:W-:-:S04]  /*15080*/  @P0 MOV R68, R132 ;  /* 0x0000008400440202 */ /* 0x000fc80000000f00 */
[----:B------:R-:W-:Y:S01]  /*15090*/  HMMA.16816.F32 R164, R196, R166, R36 ;  /* 0x000000a6c4a4723c */ /* 0x000fe20000001824 */
[----:B------:R-:W-:-:S07]  /*150a0*/  @P0 MOV R71, R135 ;  /* 0x0000008700470202 */ /* 0x000fce0000000f00 */
[C---:B------:R-:W-:Y:S08]  /*150b0*/  HMMA.16816.F32 R180, R196.reuse, R182, R44 ;  /* 0x000000b6c4b4723c */ /* 0x040ff0000000182c */
[----:B------:R-:W-:Y:S08]  /*150c0*/  HMMA.16816.F32 R184, R196, R12, R48 ;  /* 0x0000000cc4b8723c */ /* 0x000ff00000001830 */
[-C--:B------:R-:W-:Y:S08]  /*150d0*/  HMMA.16816.F32 R192, R192, R14.reuse, R60 ;  /* 0x0000000ec0c0723c */ /* 0x080ff0000000183c */
[----:B------:R-:W-:Y:S01]  /*150e0*/  HMMA.16816.F32 R196, R196, R14, R28 ;  /* 0x0000000ec4c4723c */ /* 0x000fe2000000181c */
[----:B------:R-:W-:Y:S11]  /*150f0*/  @P0 BRA `(.L_x_464) ;  /* 0x0000001000000947 */ /* 0x000ff60003800000 */
.L_x_460:
[----:B-1--4-:R-:W-:-:S12]  /*15100*/  UIADD3 UR34, UR8, -0x1, URZ ;  /* 0xffffffff08227890 */ /* 0x012fd8000fffe03f */
.L_x_464:
[----:B----4-:R-:W-:-:S13]  /*15110*/  ISETP.LE.AND P0, PT, RZ, UR34, PT ;  /* 0x00000022ff007c0c */ /* 0x010fda000bf03270 */
[----:B------:R-:W-:Y:S05]  /*15120*/  @!P0 BRA `(.L_x_465) ;  /* 0x00007ca000008947 */ /* 0x000fea0003800000 */
[----:B------:R-:W2:Y:S01]  /*15130*/  LDL.64 R6, [R1+0xd8] ;  /* 0x0000d80001067983 */ /* 0x000ea20000100a00 */
[----:B------:R-:W-:Y:S01]  /*15140*/  ULDC UR16, c[0x0][0x1a4] ;  /* 0x0000690000107ab9 */ /* 0x000fe20000000800 */
[----:B------:R-:W-:Y:S01]  /*15150*/  IMAD.MOV.U32 R133, RZ, RZ, R72 ;  /* 0x000000ffff857224 */ /* 0x000fe200078e0048 */
[----:B------:R-:W-:Y:S01]  /*15160*/  ULDC UR24, c[0x0][0x19c] ;  /* 0x0000670000187ab9 */ /* 0x000fe20000000800 */
[----:B------:R-:W3:Y:S01]  /*15170*/  LDL.LU.64 R4, [R1+0xf0] ;  /* 0x0000f00001047983 */ /* 0x000ee20000300a00 */
[----:B------:R-:W-:Y:S01]  /*15180*/  USHF.L.U32 UR10, UR12, 0x5, URZ ;  /* 0x000000050c0a7899 */ /* 0x000fe2000800063f */
[----:B-----5:R-:W-:Y:S01]  /*15190*/  MOV R132, R73 ;  /* 0x0000004900847202 */ /* 0x020fe20000000f00 */
[----:B------:R-:W-:Y:S01]  /*151a0*/  UIMAD.WIDE.U32 UR50, UR12, 0x30, URZ ;  /* 0x000000300c3278a5 */ /* 0x000fe2000f8e003f */
[----:B------:R-:W3:Y:S01]  /*151b0*/  LDL.LU.64 R2, [R1+0xf8] ;  /* 0x0000f80001027983 */ /* 0x000ee20000300a00 */
[----:B------:R-:W-:Y:S01]  /*151c0*/  USHF.L.U32 UR13, UR12, 0x6, URZ ;  /* 0x000000060c0d7899 */ /* 0x000fe2000800063f */
[----:B------:R-:W-:Y:S01]  /*151d0*/  IMAD.MOV.U32 R134, RZ, RZ, R68 ;  /* 0x000000ffff867224 */ /* 0x000fe200078e0044 */
[----:B------:R-:W-:Y:S01]  /*151e0*/  UIMAD.WIDE.U32 UR48, UR12, 0x50, URZ ;  /* 0x000000500c3078a5 */ /* 0x000fe2000f8e003f */
[----:B------:R-:W-:Y:S01]  /*151f0*/  MOV R135, R71 ;  /* 0x0000004700877202 */ /* 0x000fe20000000f00 */
[----:B------:R-:W-:-:S02]  /*15200*/  UIMAD.WIDE.U32 UR46, UR12, 0x60, URZ ;  /* 0x000000600c2e78a5 */ /* 0x000fc4000f8e003f */
[----:B------:R-:W-:Y:S02]  /*15210*/  UIMAD.WIDE.U32 UR44, UR12, 0x70, URZ ;  /* 0x000000700c2c78a5 */ /* 0x000fe4000f8e003f */
[----:B------:R-:W-:Y:S02]  /*15220*/  USHF.L.U64.HI UR9, UR12, 0x5, UR16 ;  /* 0x000000050c097899 */ /* 0x000fe40008010210 */
[----:B------:R-:W-:Y:S02]  /*15230*/  USHF.L.U32 UR18, UR20, 0x5, URZ ;  /* 0x0000000514127899 */ /* 0x000fe4000800063f */
[----:B------:R-:W-:Y:S02]  /*15240*/  UIMAD.WIDE.U32 UR42, UR20, 0x30, URZ ;  /* 0x00000030142a78a5 */ /* 0x000fe4000f8e003f */
[----:B------:R-:W-:Y:S02]  /*15250*/  USHF.L.U32 UR21, UR20, 0x6, URZ ;  /* 0x0000000614157899 */ /* 0x000fe4000800063f */
[----:B------:R-:W-:-:S02]  /*15260*/  UIMAD.WIDE.U32 UR40, UR20, 0x50, URZ ;  /* 0x00000050142878a5 */ /* 0x000fc4000f8e003f */
[----:B------:R-:W-:Y:S02]  /*15270*/  UIMAD.WIDE.U32 UR38, UR20, 0x60, URZ ;  /* 0x00000060142678a5 */ /* 0x000fe4000f8e003f */
[----:B------:R-:W-:Y:S02]  /*15280*/  UIMAD.WIDE.U32 UR36, UR20, 0x70, URZ ;  /* 0x00000070142478a5 */ /* 0x000fe4000f8e003f */
[----:B------:R-:W-:Y:S02]  /*15290*/  USHF.L.U64.HI UR17, UR20, 0x5, UR24 ;  /* 0x0000000514117899 */ /* 0x000fe40008010218 */
[----:B------:R-:W-:Y:S02]  /*152a0*/  USHF.L.U64.HI UR12, UR12, 0x6, UR16 ;  /* 0x000000060c0c7899 */ /* 0x000fe40008010210 */
[----:B------:R-:W-:Y:S02]  /*152b0*/  USHF.L.U64.HI UR20, UR20, 0x6, UR24 ;  /* 0x0000000614147899 */ /* 0x000fe40008010218 */
[----:B------:R-:W-:-:S02]  /*152c0*/  UIMAD UR11, UR16, 0x30, URZ ;  /* 0x00000030100b78a4 */ /* 0x000fc4000f8e023f */
[----:B------:R-:W-:Y:S02]  /*152d0*/  UIMAD UR14, UR16, 0x50, URZ ;  /* 0x00000050100e78a4 */ /* 0x000fe4000f8e023f */
[----:B------:R-:W-:Y:S02]  /*152e0*/  UIMAD UR15, UR16, 0x60, URZ ;  /* 0x00000060100f78a4 */ /* 0x000fe4000f8e023f */
[----:B------:R-:W-:Y:S02]  /*152f0*/  UIMAD UR19, UR24, 0x30, URZ ;  /* 0x00000030181378a4 */ /* 0x000fe4000f8e023f */
[----:B------:R-:W-:Y:S02]  /*15300*/  UIMAD UR22, UR24, 0x50, URZ ;  /* 0x00000050181678a4 */ /* 0x000fe4000f8e023f */
[----:B------:R-:W-:Y:S02]  /*15310*/  UIMAD UR23, UR24, 0x60, URZ ;  /* 0x00000060181778a4 */ /* 0x000fe4000f8e023f */
[----:B------:R-:W-:-:S02]  /*15320*/  UIMAD UR16, UR16, 0x70, URZ ;  /* 0x00000070101078a4 */ /* 0x000fc4000f8e023f */
[----:B------:R-:W-:Y:S02]  /*15330*/  UIMAD UR24, UR24, 0x70, URZ ;  /* 0x00000070181878a4 */ /* 0x000fe4000f8e023f */
[----:B------:R-:W-:Y:S02]  /*15340*/  UIADD3 UR11, UR11, UR51, URZ ;  /* 0x000000330b0b7290 */ /* 0x000fe4000fffe03f */
[----:B------:R-:W-:Y:S02]  /*15350*/  UIADD3 UR14, UR14, UR49, URZ ;  /* 0x000000310e0e7290 */ /* 0x000fe4000fffe03f */
[----:B------:R-:W-:Y:S02]  /*15360*/  UIADD3 UR15, UR15, UR47, URZ ;  /* 0x0000002f0f0f7290 */ /* 0x000fe4000fffe03f */
[----:B------:R-:W-:Y:S02]  /*15370*/  UIADD3 UR16, UR16, UR45, URZ ;  /* 0x0000002d10107290 */ /* 0x000fe4000fffe03f */
[----:B------:R-:W-:-:S02]  /*15380*/  UIADD3 UR19, UR19, UR43, URZ ;  /* 0x0000002b13137290 */ /* 0x000fc4000fffe03f */
[----:B------:R-:W-:Y:S02]  /*15390*/  UIADD3 UR22, UR22, UR41, URZ ;  /* 0x0000002916167290 */ /* 0x000fe4000fffe03f */
[----:B------:R-:W-:Y:S02]  /*153a0*/  UIADD3 UR23, UR23, UR39, URZ ;  /* 0x0000002717177290 */ /* 0x000fe4000fffe03f */
[----:B------:R-:W-:Y:S01]  /*153b0*/  UIADD3 UR24, UR24, UR37, URZ ;  /* 0x0000002518187290 */ /* 0x000fe2000fffe03f */
[----:B---3--:R-:W-:-:S05]  /*153c0*/  IMAD.MOV.U32 R3, RZ, RZ, R5 ;  /* 0x000000ffff037224 */ /* 0x008fca00078e0005 */
[----:B------:R1:W-:Y:S01]  /*153d0*/  STL.64 [R1+0xd0], R2 ;  /* 0x0000d00201007387 */ /* 0x0003e20000100a00 */
[----:B--2---:R-:W-:Y:S01]  /*153e0*/  ISETP.GE.AND P0, PT, R6, c[0x0][0x220], PT ;  /* 0x0000880006007a0c */ /* 0x004fe20003f06270 */
[----:B------:R-:W-:Y:S05]  /*153f0*/  BRA `(.L_x_466) ;  /* 0x0000056000007947 */ /* 0x000fea0003800000 */
.L_x_468:
        /* <DEDUP_REMOVED lines=14> */
[----:B------:R-:W-:Y:S02]  /*154e0*/  @!P0 IADD3 R4, P2, R0, UR26, RZ ;  /* 0x0000001a00048c10 */ /* 0x000fe4000ff5e0ff */
[----:B---3--:R-:W-:Y:S02]  /*154f0*/  LEA.HI.X R2, R6, R13, R2, 0x7, P3 ;  /* 0x0000000d06027211 */ /* 0x008fe400018f3c02 */
[----:B------:R-:W-:Y:S02]  /*15500*/  @!P0 LEA R18, P6, R4, c[0x0][0x168], 0x1 ;  /* 0x00005a0004128a11 */ /* 0x000fe400078c08ff */
[----:B------:R-:W-:Y:S02]  /*15510*/  @!P0 IADD3.X R7, R2, UR25, RZ, P2, !PT ;  /* 0x0000001902078c10 */ /* 0x000fe400097fe4ff */
[----:B------:R-:W-:Y:S02]  /*15520*/  @!P0 IADD3 R5, P5, R0, UR18, RZ ;  /* 0x0000001200058c10 */ /* 0x000fe4000ffbe0ff */
        /* <DEDUP_REMOVED lines=46> */
[C---:B------:R-:W-:Y:S02]  /*15810*/  @!P0 LEA R4, P2, R21.reuse, c[0x0][0x168], 0x1 ;  /* 0x00005a0015048a11 */ /* 0x040fe400078408ff */
        /* <DEDUP_REMOVED lines=20> */
.L_x_466:
        /* <DEDUP_REMOVED lines=91> */
[----:B------:R-:W1:Y:S01]  /*15f10*/  LDSM.16.M88.4 R112, [R228+0x7000] ;  /* 0x00700000e470783b */ /* 0x000e620000000200 */
[C---:B------:R-:W-:Y:S07]  /*15f20*/  HMMA.16816.F32 R16, R128.reuse, R18, RZ ;  /* 0x000000128010723c */ /* 0x040fee00000018ff */
[----:B------:R-:W1:Y:S01]  /*15f30*/  LDSM.16.M88.4 R200, [R228+0x7800] ;  /* 0x00780000e4c8783b */ /* 0x000e620000000200 */
[-C--:B--2---:R-:W-:Y:S07]  /*15f40*/  HMMA.16816.F32 R20, R128, R32.reuse, RZ ;  /* 0x000000208014723c */ /* 0x084fee00000018ff */
[----:B------:R-:W-:Y:S01]  /*15f50*/  LDSM.16.M88.4 R204, [R239] ;  /* 0x00000000efcc783b */ /* 0x000fe20000000200 */
[C---:B------:R-:W-:Y:S07]  /*15f60*/  HMMA.16816.F32 R24, R124.reuse, R32, RZ ;  /* 0x000000207c18723c */ /* 0x040fee00000018ff */
[----:B------:R-:W2:Y:S01]  /*15f70*/  LDSM.16.M88.4 R208, [R234+0x4000] ;  /* 0x00400000ead0783b */ /* 0x000ea20000000200 */
[-C--:B------:R-:W-:Y:S07]  /*15f80*/  HMMA.16816.F32 R28, R124, R34.reuse, RZ ;  /* 0x000000227c1c723c */ /* 0x080fee00000018ff */
[----:B------:R-:W1:Y:S01]  /*15f90*/  LDSM.16.M88.4 R212, [R239+0x2000] ;  /* 0x00200000efd4783b */ /* 0x000e620000000200 */
[C---:B------:R-:W-:Y:S07]  /*15fa0*/  HMMA.16816.F32 R32, R128.reuse, R34, RZ ;  /* 0x000000228020723c */ /* 0x040fee00000018ff */
[----:B------:R-:W1:Y:S01]  /*15fb0*/  LDSM.16.M88.4 R216, [R234+0x4800] ;  /* 0x00480000ead8783b */ /* 0x000e620000000200 */
[-C--:B------:R-:W-:Y:S07]  /*15fc0*/  HMMA.16816.F32 R36, R128, R48.reuse, RZ ;  /* 0x000000308024723c */ /* 0x080fee00000018ff */
[----:B------:R-:W1:Y:S01]  /*15fd0*/  LDSM.16.M88.4 R220, [R234+0x5000] ;  /* 0x00500000eadc783b */ /* 0x000e620000000200 */
[C---:B------:R-:W-:Y:S07]  /*15fe0*/  HMMA.16816.F32 R40, R124.reuse, R48, RZ ;  /* 0x000000307c28723c */ /* 0x040fee00000018ff */
[----:B------:R-:W0:Y:S01]  /*15ff0*/  LDGDEPBAR ;  /* 0x00000000000079af */ /* 0x000e220000000000 */
[-C--:B------:R-:W-:Y:S07]  /*16000*/  HMMA.16816.F32 R44, R124, R50.reuse, RZ ;  /* 0x000000327c2c723c */ /* 0x080fee00000018ff */
[----:B------:R-:W-:Y:S01]  /*16010*/  LDSM.16.M88.4 R224, [R234+0x7000] ;  /* 0x00700000eae0783b */ /* 0x000fe20000000200 */
        /* <DEDUP_REMOVED lines=17> */
[-C--:B------:R-:W-:Y:S08]  /*16130*/  HMMA.16816.F32 R116, R128, R200.reuse, RZ ;  /* 0x000000c88074723c */ /* 0x080ff000000018ff */
[C---:B------:R-:W-:Y:S08]  /*16140*/  HMMA.16816.F32 R120, R124.reuse, R200, RZ ;  /* 0x000000c87c78723c */ /* 0x040ff000000018ff */
[-C--:B------:R-:W-:Y:S08]  /*16150*/  HMMA.16816.F32 R124, R124, R202.reuse, RZ ;  /* 0x000000ca7c7c723c */ /* 0x080ff000000018ff */
[----:B------:R-:W-:Y:S01]  /*16160*/  HMMA.16816.F32 R128, R128, R202, RZ ;  /* 0x000000ca8080723c */ /* 0x000fe200000018ff */
        /* <DEDUP_REMOVED lines=15> */
[----:B------:R-:W4:Y:S07]  /*16260*/  LDSM.16.M88.4 R220, [R234+0x7800] ;  /* 0x00780000eadc783b */ /* 0x000f2e0000000200 */
        /* <DEDUP_REMOVED lines=10> */
[-C--:B---3--:R-:W-:Y:S08]  /*16310*/  HMMA.16816.F32 R84, R204, R216.reuse, R84 ;  /* 0x000000d8cc54723c */ /* 0x088ff00000001854 */
        /* <DEDUP_REMOVED lines=9> */
[-C--:B----4-:R-:W-:Y:S08]  /*163b0*/  HMMA.16816.F32 R116, R204, R220.reuse, R116 ;  /* 0x000000dccc74723c */ /* 0x090ff00000001874 */
[C---:B------:R-:W-:Y:S08]  /*163c0*/  HMMA.16816.F32 R120, R212.reuse, R220, R120 ;  /* 0x000000dcd478723c */ /* 0x040ff00000001878 */
[-C--:B------:R-:W-:Y:S01]  /*163d0*/  HMMA.16816.F32 R124, R212, R222.reuse, R124 ;  /* 0x000000ded47c723c */ /* 0x080fe2000000187c */
[----:B------:R-:W4:Y:S07]  /*163e0*/  LDSM.16.M88.4 R212, [R235+0x1000] ;  /* 0x00100000ebd4783b */ /* 0x000f2e0000000200 */
[----:B------:R-:W-:Y:S01]  /*163f0*/  HMMA.16816.F32 R128, R204, R222, R128 ;  /* 0x000000decc80723c */ /* 0x000fe20000001880 */
[----:B------:R-:W4:Y:S07]  /*16400*/  LDSM.16.M88.4 R204, [R235+0x1800] ;  /* 0x00180000ebcc783b */ /* 0x000f2e0000000200 */
[-C--:B-1----:R-:W-:Y:S01]  /*16410*/  HMMA.16816.F32 R4, R200, R208.reuse, R4 ;  /* 0x000000d0c804723c */ /* 0x082fe20000001804 */
[----:B------:R-:W1:Y:S07]  /*16420*/  LDSM.16.M88.4 R220, [R235+0x2000] ;  /* 0x00200000ebdc783b */ /* 0x000e6e0000000200 */
[C---:B--2---:R-:W-:Y:S08]  /*16430*/  HMMA.16816.F32 R8, R216.reuse, R208, R8 ;  /* 0x000000d0d808723c */ /* 0x044ff00000001808 */
[-C--:B------:R-:W-:Y:S08]  /*16440*/  HMMA.16816.F32 R12, R216, R210.reuse, R12 ;  /* 0x000000d2d80c723c */ /* 0x080ff0000000180c */
[C---:B------:R-:W-:Y:S01]  /*16450*/  HMMA.16816.F32 R16, R200.reuse, R210, R16 ;  /* 0x000000d2c810723c */ /* 0x040fe20000001810 */
[----:B------:R-:W2:Y:S07]  /*16460*/  LDSM.16.M88.4 R208, [R235+0x2800] ;  /* 0x00280000ebd0783b */ /* 0x000eae0000000200 */
[-C--:B---3--:R-:W-:Y:S08]  /*16470*/  HMMA.16816.F32 R20, R200, R224.reuse, R20 ;  /* 0x000000e0c814723c */ /* 0x088ff00000001814 */
[C---:B------:R-:W-:Y:S08]  /*16480*/  HMMA.16816.F32 R24, R216.reuse, R224, R24 ;  /* 0x000000e0d818723c */ /* 0x040ff00000001818 */
[-C--:B------:R-:W-:Y:S08]  /*16490*/  HMMA.16816.F32 R28, R216, R226.reuse, R28 ;  /* 0x000000e2d81c723c */ /* 0x080ff0000000181c */
[C---:B------:R-:W-:Y:S01]  /*164a0*/  HMMA.16816.F32 R32, R200.reuse, R226, R32 ;  /* 0x000000e2c820723c */ /* 0x040fe20000001820 */
[----:B------:R-:W-:Y:S07]  /*164b0*/  LDSM.16.M88.4 R224, [R233] ;  /* 0x00000000e9e0783b */ /* 0x000fee0000000200 */
[-C--:B----4-:R-:W-:Y:S08]  /*164c0*/  HMMA.16816.F32 R36, R200, R212.reuse, R36 ;  /* 0x000000d4c824723c */ /* 0x090ff00000001824 */
[C---:B------:R-:W-:Y:S08]  /*164d0*/  HMMA.16816.F32 R40, R216.reuse, R212, R40 ;  /* 0x000000d4d828723c */ /* 0x040ff00000001828 */
[-C--:B------:R-:W-:Y:S08]  /*164e0*/  HMMA.16816.F32 R44, R216, R214.reuse, R44 ;  /* 0x000000d6d82c723c */ /* 0x080ff0000000182c */
[C---:B------:R-:W-:Y:S01]  /*164f0*/  HMMA.16816.F32 R48, R200.reuse, R214, R48 ;  /* 0x000000d6c830723c */ /* 0x040fe20000001830 */
[----:B------:R-:W-:Y:S07]  /*16500*/  LDSM.16.M88.4 R212, [R235+0x3800] ;  /* 0x00380000ebd4783b */ /* 0x000fee0000000200 */
[-C--:B------:R-:W-:Y:S08]  /*16510*/  HMMA.16816.F32 R52, R200, R204.reuse, R52 ;  /* 0x000000ccc834723c */ /* 0x080ff00000001834 */
[C---:B------:R-:W-:Y:S08]  /*16520*/  HMMA.16816.F32 R56, R216.reuse, R204, R56 ;  /* 0x000000ccd838723c */ /* 0x040ff00000001838 */
[-C--:B------:R-:W-:Y:S08]  /*16530*/  HMMA.16816.F32 R60, R216, R206.reuse, R60 ;  /* 0x000000ced83c723c */ /* 0x080ff0000000183c */
[C---:B------:R-:W-:Y:S01]  /*16540*/  HMMA.16816.F32 R64, R200.reuse, R206, R64 ;  /* 0x000000cec840723c */ /* 0x040fe20000001840 */
[----:B------:R-:W3:Y:S07]  /*16550*/  LDSM.16.M88.4 R204, [R235+0x3000] ;  /* 0x00300000ebcc783b */ /* 0x000eee0000000200 */
        /* <DEDUP_REMOVED lines=13> */
[C---:B------:R-:W-:Y:S08]  /*16630*/  HMMA.16816.F32 R112, R200.reuse, R206, R112 ;  /* 0x000000cec870723c */ /* 0x040ff00000001870 */
[-C--:B------:R-:W-:Y:S08]  /*16640*/  HMMA.16816.F32 R116, R200, R212.reuse, R116 ;  /* 0x000000d4c874723c */ /* 0x080ff00000001874 */
        /* <DEDUP_REMOVED lines=13> */
[----:B-----5:R-:W2:Y:S01]  /*16720*/  MUFU.TANH R2, R5 ;  /* 0x0000000500027308 */ /* 0x020ea20000002400 */
[----:B------:R-:W-:Y:S02]  /*16730*/  FMUL.FTZ R9, R9, c[0x0][0x2ec] ;  /* 0x0000bb0009097a20 */ /* 0x000fe40000410000 */
[----:B------:R-:W-:Y:S02]  /*16740*/  FMUL.FTZ R10, R10, c[0x0][0x2ec] ;  /* 0x0000bb000a0a7a20 */ /* 0x000fe40000410000 */
[----:B------:R-:W-:Y:S02]  /*16750*/  FMUL.FTZ R11, R11, c[0x0][0x2ec] ;  /* 0x0000bb000b0b7a20 */ /* 0x000fe40000410000 */
[----:B------:R-:W-:Y:S02]  /*16760*/  FMUL.FTZ R12, R12, c[0x0][0x2ec] ;  /* 0x0000bb000c0c7a20 */ /* 0x000fe40000410000 */
[----:B------:R-:W-:Y:S02]  /*16770*/  FMUL.FTZ R13, R13, c[0x0][0x2ec] ;  /* 0x0000bb000d0d7a20 */ /* 0x000fe40000410000 */
[----:B------:R-:W-:Y:S02]  /*16780*/  FMUL.FTZ R14, R14, c[0x0][0x2ec] ;  /* 0x0000bb000e0e7a20 */ /* 0x000fe40000410000 */
[----:B------:R-:W-:Y:S01]  /*16790*/  FMUL.FTZ R15, R15, c[0x0][0x2ec] ;  /* 0x0000bb000f0f7a20 */ /* 0x000fe20000410000 */
[----:B-1----:R1:W-:Y:S01]  /*167a0*/  STL [R1+0xa8], R0 ;  /* 0x0000a80001007387 */ /* 0x0023e20000100800 */
[----:B------:R-:W-:Y:S02]  /*167b0*/  FMUL.FTZ R16, R16, c[0x0][0x2ec] ;  /* 0x0000bb0010107a20 */ /* 0x000fe40000410000 */
[----:B------:R-:W-:Y:S02]  /*167c0*/  FMUL.FTZ R17, R17, c[0x0][0x2ec] ;  /* 0x0000bb0011117a20 */ /* 0x000fe40000410000 */
[----:B------:R-:W-:Y:S02]  /*167d0*/  FMUL.FTZ R18, R18, c[0x0][0x2ec] ;  /* 0x0000bb0012127a20 */ /* 0x000fe40000410000 */
[----:B------:R-:W-:Y:S01]  /*167e0*/  FMUL.FTZ R19, R19, c[0x0][0x2ec] ;  /* 0x0000bb0013137a20 */ /* 0x000fe20000410000 */
[----:B--2---:R2:W-:Y:S01]  /*167f0*/  STL [R1+0xac], R2 ;  /* 0x0000ac0201007387 */ /* 0x0045e20000100800 */
[----:B-1----:R-:W1:Y:S10]  /*16800*/  MUFU.TANH R0, R6 ;  /* 0x0000000600007308 */ /* 0x002e740000002400 */
[----:B--2---:R2:W3:Y:S01]  /*16810*/  MUFU.TANH R2, R7 ;  /* 0x0000000700027308 */ /* 0x0044e20000002400 */
[----:B-1----:R1:W-:Y:S04]  /*16820*/  STL [R1+0xa0], R0 ;  /* 0x0000a00001007387 */ /* 0x0023e80000100800 */
[----:B--2---:R-:W2:Y:S08]  /*16830*/  LDSM.16.M88.4 R4, [R233+0x800] ;  /* 0x00080000e904783b */ /* 0x004eb00000000200 */
[----:B---3--:R3:W-:Y:S01]  /*16840*/  STL [R1+0xa4], R2 ;  /* 0x0000a40201007387 */ /* 0x0087e20000100800 */
[----:B-1----:R-:W1:Y:S10]  /*16850*/  MUFU.TANH R0, R8 ;  /* 0x0000000800007308 */ /* 0x002e740000002400 */
[----:B---3--:R-:W-:Y:S01]  /*16860*/  MUFU.TANH R2, R10 ;  /* 0x0000000a00027308 */ /* 0x008fe20000002400 */
[----:B-1----:R1:W-:Y:S01]  /*16870*/  STL [R1+0x9c], R0 ;  /* 0x00009c0001007387 */ /* 0x0023e20000100800 */
[-C--:B--2---:R-:W-:Y:S08]  /*16880*/  HMMA.16816.F32 R20, R220, R4.reuse, R20 ;  /* 0x00000004dc14723c */ /* 0x084ff00000001814 */
[C---:B------:R-:W-:Y:S08]  /*16890*/  HMMA.16816.F32 R24, R208.reuse, R4, R24 ;  /* 0x00000004d018723c */ /* 0x040ff00000001818 */
[-C--:B------:R-:W-:Y:S01]  /*168a0*/  HMMA.16816.F32 R28, R208, R6.reuse, R28 ;  /* 0x00000006d01c723c */ /* 0x080fe2000000181c */
[----:B-1----:R-:W1:Y:S07]  /*168b0*/  MUFU.TANH R0, R9 ;  /* 0x0000000900007308 */ /* 0x002e6e0000002400 */
[C---:B------:R-:W-:Y:S01]  /*168c0*/  HMMA.16816.F32 R32, R220.reuse, R6, R32 ;  /* 0x00000006dc20723c */ /* 0x040fe20000001820 */
[----:B------:R-:W-:Y:S03]  /*168d0*/  LDSM.16.M88.4 R4, [R233+0x1800] ;  /* 0x00180000e904783b */ /* 0x000fe60000000200 */
[----:B------:R-:W-:Y:S02]  /*168e0*/  FMUL.FTZ R20, R20, c[0x0][0x2ec] ;  /* 0x0000bb0014147a20 */ /* 0x000fe40000410000 */
[----:B------:R-:W-:Y:S02]  /*168f0*/  FMUL.FTZ R21, R21, c[0x0][0x2ec] ;  /* 0x0000bb0015157a20 */ /* 0x000fe40000410000 */
[----:B------:R-:W-:Y:S04]  /*16900*/  FMUL.FTZ R22, R22, c[0x0][0x2ec] ;  /* 0x0000bb0016167a20 */ /* 0x000fe80000410000 */
        /* <DEDUP_REMOVED lines=8> */
[----:B------:R-:W-:Y:S01]  /*16990*/  FMUL.FTZ R27, R27, c[0x0][0x2ec] ;  /* 0x0000bb001b1b7a20 */ /* 0x000fe20000410000 */
[----:B------:R2:W-:Y:S01]  /*169a0*/  STL [R1+0x88], R2 ;  /* 0x0000880201007387 */ /* 0x0005e20000100800 */
[----:B------:R-:W-:Y:S02]  /*169b0*/  FMUL.FTZ R31, R31, c[0x0][0x2ec] ;  /* 0x0000bb001f1f7a20 */ /* 0x000fe40000410000 */
[----:B------:R-:W-:Y:S02]  /*169c0*/  FMUL.FTZ R32, R32, c[0x0][0x2ec] ;  /* 0x0000bb0020207a20 */ /* 0x000fe40000410000 */
[----:B------:R-:W-:Y:S02]  /*169d0*/  FMUL.FTZ R33, R33, c[0x0][0x2ec] ;  /* 0x0000bb0021217a20 */ /* 0x000fe40000410000 */
[----:B------:R-:W-:Y:S02]  /*169e0*/  FMUL.FTZ R34, R34, c[0x0][0x2ec] ;  /* 0x0000bb0022227a20 */ /* 0x000fe40000410000 */
[----:B------:R-:W-:Y:S01]  /*169f0*/  FMUL.FTZ R35, R35, c[0x0][0x2ec] ;  /* 0x0000bb0023237a20 */ /* 0x000fe20000410000 */
[----:B-1----:R1:W3:Y:S10]  /*16a00*/  MUFU.TANH R0, R11 ;  /* 0x0000000b00007308 */ /* 0x0022f40000002400 */
[----:B--2---:R-:W-:Y:S01]  /*16a10*/  MUFU.TANH R2, R13 ;  /* 0x0000000d00027308 */ /* 0x004fe20000002400 */
[----:B-1----:R-:W1:Y:S08]  /*16a20*/  LDSM.16.M88.4 R8, [R233+0x1000] ;  /* 0x00100000e908783b */ /* 0x002e700000000200 */
[----:B---3--:R2:W-:Y:S02]  /*16a30*/  STL [R1+0x90], R0 ;  /* 0x0000900001007387 */ /* 0x0085e40000100800 */
[----:B--2---:R-:W2:Y:S01]  /*16a40*/  MUFU.TANH R0, R12 ;  /* 0x0000000c00007308 */ /* 0x004ea20000002400 */
[-C--:B-1----:R-:W-:Y:S08]  /*16a50*/  HMMA.16816.F32 R36, R220, R8.reuse, R36 ;  /* 0x00000008dc24723c */ /* 0x082ff00000001824 */
[C---:B------:R-:W-:Y:S08]  /*16a60*/  HMMA.16816.F32 R40, R208.reuse, R8, R40 ;  /* 0x00000008d028723c */ /* 0x040ff00000001828 */
[-C--:B------:R-:W-:Y:S01]  /*16a70*/  HMMA.16816.F32 R44, R208, R10.reuse, R44 ;  /* 0x0000000ad02c723c */ /* 0x080fe2000000182c */
[----:B--2---:R1:W-:Y:S04]  /*16a80*/  STL [R1+0x8c], R0 ;  /* 0x00008c0001007387 */ /* 0x0043e80000100800 */
[----:B------:R2:W-:Y:S03]  /*16a90*/  STL [R1+0x94], R2 ;  /* 0x0000940201007387 */ /* 0x0005e60000100800 */
[C---:B------:R-:W-:Y:S01]  /*16aa0*/  HMMA.16816.F32 R48, R220.reuse, R10, R48 ;  /* 0x0000000adc30723c */ /* 0x040fe20000001830 */
[----:B------:R-:W3:Y:S03]  /*16ab0*/  LDSM.16.M88.4 R8, [R233+0x2000] ;  /* 0x00200000e908783b */ /* 0x000ee60000000200 */
[----:B------:R-:W-:Y:S02]  /*16ac0*/  FMUL.FTZ R36, R36, c[0x0][0x2ec] ;  /* 0x0000bb0024247a20 */ /* 0x000fe40000410000 */
[----:B------:R-:W-:Y:S02]  /*16ad0*/  FMUL.FTZ R37, R37, c[0x0][0x2ec] ;  /* 0x0000bb0025257a20 */ /* 0x000fe40000410000 */
[-C--:B------:R-:W-:Y:S04]  /*16ae0*/  HMMA.16816.F32 R52, R220, R4.reuse, R52 ;  /* 0x00000004dc34723c */ /* 0x080fe80000001834 */
[----:B------:R-:W-:Y:S02]  /*16af0*/  FMUL.FTZ R38, R38, c[0x0][0x2ec] ;  /* 0x0000bb0026267a20 */ /* 0x000fe40000410000 */
[----:B------:R-:W-:Y:S02]  /*16b00*/  FMUL.FTZ R40, R40, c[0x0][0x2ec] ;  /* 0x0000bb0028287a20 */ /* 0x000fe40000410000 */
[C---:B------:R-:W-:Y:S01]  /*16b10*/  HMMA.16816.F32 R56, R208.reuse, R4, R56 ;  /* 0x00000004d038723c */ /* 0x040fe20000001838 */
[----:B-1----:R-:W1:Y:S03]  /*16b20*/  MUFU.TANH R0, R14 ;  /* 0x0000000e00007308 */ /* 0x002e660000002400 */
[----:B------:R-:W-:Y:S02]  /*16b30*/  FMUL.FTZ R45, R45, c[0x0][0x2ec] ;  /* 0x0000bb002d2d7a20 */ /* 0x000fe40000410000 */
[----:B------:R-:W-:Y:S02]  /*16b40*/  FMUL.FTZ R46, R46, c[0x0][0x2ec] ;  /* 0x0000bb002e2e7a20 */ /* 0x000fe40000410000 */
[-C--:B------:R-:W-:Y:S03]  /*16b50*/  HMMA.16816.F32 R60, R208, R6.reuse, R60 ;  /* 0x00000006d03c723c */ /* 0x080fe6000000183c */
[----:B--2---:R-:W2:Y:S01]  /*16b60*/  MUFU.TANH R2, R15 ;  /* 0x0000000f00027308 */ /* 0x004ea20000002400 */
[----:B------:R-:W-:Y:S02]  /*16b70*/  FMUL.FTZ R39, R39, c[0x0][0x2ec] ;  /* 0x0000bb0027277a20 */ /* 0x000fe40000410000 */
[----:B------:R-:W-:Y:S02]  /*16b80*/  FMUL.FTZ R41, R41, c[0x0][0x2ec] ;  /* 0x0000bb0029297a20 */ /* 0x000fe40000410000 */
[C---:B------:R-:W-:Y:S01]  /*16b90*/  HMMA.16816.F32 R64, R220.reuse, R6, R64 ;  /* 0x00000006dc40723c */ /* 0x040fe20000001840 */
[----:B------:R-:W4:Y:S03]  /*16ba0*/  LDSM.16.M88.4 R4, [R233+0x2800] ;  /* 0x00280000e904783b */ /* 0x000f260000000200 */
[----:B------:R-:W-:Y:S01]  /*16bb0*/  FMUL.FTZ R42, R42, c[0x0][0x2ec] ;  /* 0x0000bb002a2a7a20 */ /* 0x000fe20000410000 */
[----:B------:R-:W-:Y:S01]  /*16bc0*/  MUFU.TANH R45, R45 ;  /* 0x0000002d002d7308 */ /* 0x000fe20000002400 */
[----:B------:R-:W-:Y:S02]  /*16bd0*/  FMUL.FTZ R43, R43, c[0x0][0x2ec] ;  /* 0x0000bb002b2b7a20 */ /* 0x000fe40000410000 */
[-C--:B---3--:R-:W-:Y:S01]  /*16be0*/  HMMA.16816.F32 R68, R220, R8.reuse, R68 ;  /* 0x00000008dc44723c */ /* 0x088fe20000001844 */
[----:B-1----:R1:W-:Y:S03]  /*16bf0*/  STL [R1+0x80], R0 ;  /* 0x0000800001007387 */ /* 0x0023e60000100800 */
[----:B------:R-:W-:Y:S02]  /*16c00*/  FMUL.FTZ R44, R44, c[0x0][0x2ec] ;  /* 0x0000bb002c2c7a20 */ /* 0x000fe40000410000 */
[----:B------:R-:W-:Y:S02]  /*16c10*/  FMUL.FTZ R47, R47, c[0x0][0x2ec] ;  /* 0x0000bb002f2f7a20 */ /* 0x000fe40000410000 */
[----:B------:R-:W-:Y:S01]  /*16c20*/  FMUL.FTZ R48, R48, c[0x0][0x2ec] ;  /* 0x0000bb0030307a20 */ /* 0x000fe20000410000 */
[C---:B------:R-:W-:Y:S03]  /*16c30*/  HMMA.16816.F32 R72, R208.reuse, R8, R72 ;  /* 0x00000008d048723c */ /* 0x040fe60000001848 */
[----:B------:R-:W-:Y:S01]  /*16c40*/  MUFU.TANH R252, R48 ;  /* 0x0000003000fc7308 */ /* 0x000fe20000002400 */
[----:B--2---:R2:W-:Y:S01]  /*16c50*/  STL [R1+0x84], R2 ;  /* 0x0000840201007387 */ /* 0x0045e20000100800 */
[----:B------:R-:W-:Y:S02]  /*16c60*/  FMUL.FTZ R49, R49, c[0x0][0x2ec] ;  /* 0x0000bb0031317a20 */ /* 0x000fe40000410000 */
[----:B------:R-:W-:Y:S01]  /*16c70*/  FMUL.FTZ R64, R64, c[0x0][0x2ec] ;  /* 0x0000bb0040407a20 */ /* 0x000fe20000410000 */
[-C--:B------:R-:W-:Y:S04]  /*16c80*/  HMMA.16816.F32 R76, R208, R10.reuse, R76 ;  /* 0x0000000ad04c723c */ /* 0x080fe8000000184c */
[----:B------:R-:W-:Y:S01]  /*16c90*/  FMUL.FTZ R65, R65, c[0x0][0x2ec] ;  /* 0x0000bb0041417a20 */ /* 0x000fe20000410000 */
[----:B------:R-:W-:Y:S01]  /*16ca0*/  MUFU.TANH R251, R49 ;  /* 0x0000003100fb7308 */ /* 0x000fe20000002400 */
[----:B------:R-:W-:Y:S02]  /*16cb0*/  FMUL.FTZ R66, R66, c[0x0][0x2ec] ;  /* 0x0000bb0042427a20 */ /* 0x000fe40000410000 */
[C---:B------:R-:W-:Y:S01]  /*16cc0*/  HMMA.16816.F32 R80, R220.reuse, R10, R80 ;  /* 0x0000000adc50723c */ /* 0x040fe20000001850 */
[----:B------:R-:W3:Y:S03]  /*16cd0*/  LDSM.16.M88.4 R8, [R233+0x3000] ;  /* 0x00300000e908783b */ /* 0x000ee60000000200 */
[----:B------:R-:W-:Y:S02]  /*16ce0*/  FMUL.FTZ R67, R67, c[0x0][0x2ec] ;  /* 0x0000bb0043437a20 */ /* 0x000fe40000410000 */
[----:B------:R-:W-:Y:S01]  /*16cf0*/  FMUL.FTZ R68, R68, c[0x0][0x2ec] ;  /* 0x0000bb0044447a20 */ /* 0x000fe20000410000 */
[----:B-1----:R-:W1:Y:S01]  /*16d00*/  MUFU.TANH R0, R16 ;  /* 0x0000001000007308 */ /* 0x002e620000002400 */
[-C--:B----4-:R-:W-:Y:S04]  /*16d10*/  HMMA.16816.F32 R84, R220, R4.reuse, R84 ;  /* 0x00000004dc54723c */ /* 0x090fe80000001854 */
[----:B------:R-:W-:Y:S02]  /*16d20*/  FMUL.FTZ R74, R74, c[0x0][0x2ec] ;  /* 0x0000bb004a4a7a20 */ /* 0x000fe40000410000 */
[----:B------:R-:W-:Y:S02]  /*16d30*/  FMUL.FTZ R69, R69, c[0x0][0x2ec] ;  /* 0x0000bb0045457a20 */ /* 0x000fe40000410000 */
[C---:B------:R-:W-:Y:S01]  /*16d40*/  HMMA.16816.F32 R88, R208.reuse, R4, R88 ;  /* 0x00000004d058723c */ /* 0x040fe20000001858 */
[----:B--2---:R-:W-:Y:S03]  /*16d50*/  MUFU.TANH R2, R18 ;  /* 0x0000001200027308 */ /* 0x004fe60000002400 */
        /* <DEDUP_REMOVED lines=8> */
[----:B------:R-:W2:Y:S01]  /*16de0*/  LDSM.16.M88.4 R4, [R233+0x3800] ;  /* 0x00380000e904783b */ /* 0x000ea20000000200 */
[----:B------:R-:W-:Y:S04]  /*16df0*/  DEPBAR.LE SB0, 0x0 ;  /* 0x000080000000791a */ /* 0x000fe80000000000 */
[----:B------:R-:W-:Y:S01]  /*16e00*/  MUFU.TANH R243, R64 ;  /* 0x0000004000f37308 */ /* 0x000fe20000002400 */
[-C--:B---3--:R-:W-:Y:S02]  /*16e10*/  HMMA.16816.F32 R100, R220, R8.reuse, R100 ;  /* 0x00000008dc64723c */ /* 0x088fe40000001864 */
[----:B------:R-:W-:Y:S03]  /*16e20*/  BAR.SYNC.DEFER_BLOCKING 0x0 ;  /* 0x0000000000007b1d */ /* 0x000fe60000010000 */
[----:B------:R-:W-:Y:S02]  /*16e30*/  FMUL.FTZ R75, R75, c[0x0][0x2ec] ;  /* 0x0000bb004b4b7a20 */ /* 0x000fe40000410000 */
[----:B------:R-:W-:Y:S01]  /*16e40*/  FMUL.FTZ R76, R76, c[0x0][0x2ec] ;  /* 0x0000bb004c4c7a20 */ /* 0x000fe20000410000 */
[C---:B------:R-:W-:Y:S01]  /*16e50*/  HMMA.16816.F32 R104, R208.reuse, R8, R104 ;  /* 0x00000008d068723c */ /* 0x040fe20000001868 */
[----:B------:R-:W-:Y:S03]  /*16e60*/  MUFU.TANH R242, R65 ;  /* 0x0000004100f27308 */ /* 0x000fe60000002400 */
[----:B------:R-:W-:Y:S02]  /*16e70*/  FMUL.FTZ R77, R77, c[0x0][0x2ec] ;  /* 0x0000bb004d4d7a20 */ /* 0x000fe40000410000 */
[----:B------:R-:W-:Y:S02]  /*16e80*/  FMUL.FTZ R78, R78, c[0x0][0x2ec] ;  /* 0x0000bb004e4e7a20 */ /* 0x000fe40000410000 */
[-C--:B------:R-:W-:Y:S03]  /*16e90*/  HMMA.16816.F32 R108, R208, R10.reuse, R108 ;  /* 0x0000000ad06c723c */ /* 0x080fe6000000186c */
[----:B-1----:R-:W1:Y:S01]  /*16ea0*/  MUFU.TANH R0, R17 ;  /* 0x0000001100007308 */ /* 0x002e620000002400 */
[----:B------:R-:W-:Y:S02]  /*16eb0*/  FMUL.FTZ R79, R79, c[0x0][0x2ec] ;  /* 0x0000bb004f4f7a20 */ /* 0x000fe40000410000 */
[----:B------:R-:W-:Y:S02]  /*16ec0*/  FMUL.FTZ R83, R83, c[0x0][0x2ec] ;  /* 0x0000bb0053537a20 */ /* 0x000fe40000410000 */
[C---:B------:R-:W-:Y:S04]  /*16ed0*/  HMMA.16816.F32 R112, R220.reuse, R10, R112 ;  /* 0x0000000adc70723c */ /* 0x040fe80000001870 */
[----:B------:R-:W-:Y:S01]  /*16ee0*/  FMUL.FTZ R93, R93, c[0x0][0x2ec] ;  /* 0x0000bb005d5d7a20 */ /* 0x000fe20000410000 */
[----:B------:R-:W-:Y:S01]  /*16ef0*/  MUFU.TANH R227, R66 ;  /* 0x0000004200e37308 */ /* 0x000fe20000002400 */
[----:B------:R-:W-:Y:S02]  /*16f00*/  FMUL.FTZ R94, R94, c[0x0][0x2ec] ;  /* 0x0000bb005e5e7a20 */ /* 0x000fe40000410000 */
[----:B------:R-:W-:Y:S01]  /*16f10*/  FMUL.FTZ R95, R95, c[0x0][0x2ec] ;  /* 0x0000bb005f5f7a20 */ /* 0x000fe20000410000 */
[-C--:B--2---:R-:W-:Y:S03]  /*16f20*/  HMMA.16816.F32 R116, R220, R4.reuse, R116 ;  /* 0x00000004dc74723c */ /* 0x084fe60000001874 */
[----:B------:R-:W-:Y:S03]  /*16f30*/  FMUL.FTZ R96, R96, c[0x0][0x2ec] ;  /* 0x0000bb0060607a20 */ /* 0x000fe60000410000 */
[----:B------:R-:W-:Y:S01]  /*16f40*/  MUFU.TANH R241, R67 ;  /* 0x0000004300f17308 */ /* 0x000fe20000002400 */
[----:B------:R-:W-:Y:S01]  /*16f50*/  FMUL.FTZ R97, R97, c[0x0][0x2ec] ;  /* 0x0000bb0061617a20 */ /* 0x000fe20000410000 */
[C---:B------:R-:W-:Y:S01]  /*16f60*/  HMMA.16816.F32 R120, R208.reuse, R4, R120 ;  /* 0x00000004d078723c */ /* 0x040fe20000001878 */
[----:B-1----:R1:W-:Y:S03]  /*16f70*/  STL [R1+0x78], R0 ;  /* 0x0000780001007387 */ /* 0x0023e60000100800 */
[----:B------:R-:W-:Y:S01]  /*16f80*/  FMUL.FTZ R98, R98, c[0x0][0x2ec] ;  /* 0x0000bb0062627a20 */ /* 0x000fe20000410000 */
[----:B------:R2:W-:Y:S01]  /*16f90*/  STL [R1+0x6c], R2 ;  /* 0x00006c0201007387 */ /* 0x0005e20000100800 */
[----:B------:R-:W-:Y:S02]  /*16fa0*/  FMUL.FTZ R99, R99, c[0x0][0x2ec] ;  /* 0x0000bb0063637a20 */ /* 0x000fe40000410000 */
[----:B------:R-:W-:Y:S01]  /*16fb0*/  MUFU.TANH R207, R68 ;  /* 0x0000004400cf7308 */ /* 0x000fe20000002400 */
[-C--:B------:R-:W-:Y:S03]  /*16fc0*/  HMMA.16816.F32 R124, R208, R6.reuse, R124 ;  /* 0x00000006d07c723c */ /* 0x080fe6000000187c */
[----:B------:R-:W-:Y:S02]  /*16fd0*/  FMUL.FTZ R100, R100, c[0x0][0x2ec] ;  /* 0x0000bb0064647a20 */ /* 0x000fe40000410000 */
[----:B------:R-:W-:Y:S03]  /*16fe0*/  FMUL.FTZ R101, R101, c[0x0][0x2ec] ;  /* 0x0000bb0065657a20 */ /* 0x000fe60000410000 */
[----:B------:R-:W-:Y:S01]  /*16ff0*/  HMMA.16816.F32 R128, R220, R6, R128 ;  /* 0x00000006dc80723c */ /* 0x000fe20000001880 */
[----:B------:R-:W-:Y:S03]  /*17000*/  MUFU.TANH R226, R69 ;  /* 0x0000004500e27308 */ /* 0x000fe60000002400 */
[----:B------:R-:W-:Y:S02]  /*17010*/  FMUL.FTZ R102, R102, c[0x0][0x2ec] ;  /* 0x0000bb0066667a20 */ /* 0x000fe40000410000 */
[----:B------:R-:W-:Y:S02]  /*17020*/  FMUL.FTZ R103, R103, c[0x0][0x2ec] ;  /* 0x0000bb0067677a20 */ /* 0x000fe40000410000 */
[----:B------:R-:W-:Y:S03]  /*17030*/  FMUL.FTZ R104, R104, c[0x0][0x2ec] ;  /* 0x0000bb0068687a20 */ /* 0x000fe60000410000 */
[----:B-1----:R-:W1:Y:S01]  /*17040*/  MUFU.TANH R0, R19 ;  /* 0x0000001300007308 */ /* 0x002e620000002400 */
[----:B------:R-:W-:Y:S02]  /*17050*/  FMUL.FTZ R105, R105, c[0x0][0x2ec] ;  /* 0x0000bb0069697a20 */ /* 0x000fe40000410000 */
[----:B------:R-:W-:Y:S02]  /*17060*/  FMUL.FTZ R106, R106, c[0x0][0x2ec] ;  /* 0x0000bb006a6a7a20 */ /* 0x000fe40000410000 */
[----:B------:R-:W-:Y:S02]  /*17070*/  FMUL.FTZ R107, R107, c[0x0][0x2ec] ;  /* 0x0000bb006b6b7a20 */ /* 0x000fe40000410000 */
[----:B------:R-:W-:Y:S02]  /*17080*/  FMUL.FTZ R108, R108, c[0x0][0x2ec] ;  /* 0x0000bb006c6c7a20 */ /* 0x000fe40000410000 */
[----:B------:R-:W-:Y:S01]  /*17090*/  FMUL.FTZ R109, R109, c[0x0][0x2ec] ;  /* 0x0000bb006d6d7a20 */ /* 0x000fe20000410000 */
[----:B--2---:R-:W-:Y:S01]  /*170a0*/  MUFU.TANH R2, R21 ;  /* 0x0000001500027308 */ /* 0x004fe20000002400 */
        /* <DEDUP_REMOVED lines=42> */
[----:B------:R2:W-:Y:S01]  /*17350*/  STL [R1+0x70], R2 ;  /* 0x0000700201007387 */ /* 0x0005e20000100800 */
        /* <DEDUP_REMOVED lines=16> */
[----:B------:R-:W-:Y:S05]  /*17460*/  FMUL.FTZ R125, R125, c[0x0][0x2ec] ;  /* 0x0000bb007d7d7a20 */ /* 0x000fea0000410000 */
[----:B--2---:R-:W2:Y:S10]  /*17470*/  MUFU.TANH R2, R23 ;  /* 0x0000001700027308 */ /* 0x004eb40000002400 */
[----:B------:R-:W-:Y:S01]  /*17480*/  MUFU.TANH R23, R27 ;  /* 0x0000001b00177308 */ /* 0x000fe20000002400 */
[----:B-1----:R1:W-:Y:S09]  /*17490*/  STL [R1+0x60], R0 ;  /* 0x0000600001007387 */ /* 0x0023f20000100800 */
[----:B------:R-:W-:Y:S01]  /*174a0*/  MUFU.TANH R27, R38 ;  /* 0x00000026001b7308 */ /* 0x000fe20000002400 */
[----:B--2---:R2:W-:Y:S09]  /*174b0*/  STL [R1+0x64], R2 ;  /* 0x0000640201007387 */ /* 0x0045f20000100800 */
[----:B------:R-:W-:Y:S10]  /*174c0*/  MUFU.TANH R38, R41 ;  /* 0x0000002900267308 */ /* 0x000ff40000002400 */
[----:B-1----:R-:W1:Y:S10]  /*174d0*/  MUFU.TANH R0, R24 ;  /* 0x0000001800007308 */ /* 0x002e740000002400 */
[----:B--2---:R-:W-:Y:S10]  /*174e0*/  MUFU.TANH R2, R29 ;  /* 0x0000001d00027308 */ /* 0x004ff40000002400 */
[----:B------:R-:W-:Y:S01]  /*174f0*/  MUFU.TANH R24, R25 ;  /* 0x0000001900187308 */ /* 0x000fe20000002400 */
[----:B-1----:R1:W-:Y:S09]  /*17500*/  STL [R1+0x5c], R0 ;  /* 0x00005c0001007387 */ /* 0x0023f20000100800 */
[----:B------:R-:W-:Y:S10]  /*17510*/  MUFU.TANH R25, R32 ;  /* 0x0000002000197308 */ /* 0x000ff40000002400 */
[----:B------:R-:W-:Y:S10]  /*17520*/  MUFU.TANH R32, R33 ;  /* 0x0000002100207308 */ /* 0x000ff40000002400 */
[----:B-1----:R-:W1:Y:S10]  /*17530*/  MUFU.TANH R0, R26 ;  /* 0x0000001a00007308 */ /* 0x002e740000002400 */
[----:B------:R-:W-:Y:S10]  /*17540*/  MUFU.TANH R26, R36 ;  /* 0x00000024001a7308 */ /* 0x000ff40000002400 */
[----:B------:R-:W-:Y:S01]  /*17550*/  MUFU.TANH R36, R39 ;  /* 0x0000002700247308 */ /* 0x000fe20000002400 */
[----:B-1----:R1:W-:Y:S09]  /*17560*/  STL [R1+0x48], R0 ;  /* 0x0000480001007387 */ /* 0x0023f20000100800 */
[----:B------:R-:W-:Y:S10]  /*17570*/  MUFU.TANH R33, R42 ;  /* 0x0000002a00217308 */ /* 0x000ff40000002400 */
[----:B------:R-:W-:Y:S10]  /*17580*/  MUFU.TANH R29, R44 ;  /* 0x0000002c001d7308 */ /* 0x000ff40000002400 */
[----:B-1----:R-:W1:Y:S10]  /*17590*/  MUFU.TANH R0, R28 ;  /* 0x0000001c00007308 */ /* 0x002e740000002400 */
[----:B------:R-:W-:Y:S10]  /*175a0*/  MUFU.TANH R28, R34 ;  /* 0x00000022001c7308 */ /* 0x000ff40000002400 */
[----:B------:R-:W-:Y:S01]  /*175b0*/  MUFU.TANH R34, R40 ;  /* 0x0000002800227308 */ /* 0x000fe20000002400 */
[----:B-1----:R1:W-:Y:S04]  /*175c0*/  STL [R1+0x4c], R0 ;  /* 0x00004c0001007387 */ /* 0x0023e80000100800 */
[----:B------:R2:W-:Y:S05]  /*175d0*/  STL [R1+0x54], R2 ;  /* 0x0000540201007387 */ /* 0x0005ea0000100800 */
[----:B------:R-:W-:Y:S10]  /*175e0*/  MUFU.TANH R40, R46 ;  /* 0x0000002e00287308 */ /* 0x000ff40000002400 */
[----:B------:R-:W-:Y:S10]  /*175f0*/  MUFU.TANH R46, R47 ;  /* 0x0000002f002e7308 */ /* 0x000ff40000002400 */
[----:B-1----:R-:W1:Y:S10]  /*17600*/  MUFU.TANH R0, R30 ;  /* 0x0000001e00007308 */ /* 0x002e740000002400 */
[----:B------:R2:W3:Y:S10]  /*17610*/  MUFU.TANH R30, R31 ;  /* 0x0000001f001e7308 */ /* 0x0004f40000002400 */
[----:B------:R2:W4:Y:S01]  /*17620*/  MUFU.TANH R31, R35 ;  /* 0x00000023001f7308 */ /* 0x0005220000002400 */
[----:B-1----:R2:W-:Y:S09]  /*17630*/  STL [R1+0x40], R0 ;  /* 0x0000400001007387 */ /* 0x0025f20000100800 */
        /* <DEDUP_REMOVED lines=69> */
[----:B------:R-:W1:Y:S02]  /*17a90*/  MUFU.TANH R131, R131 ;  /* 0x0000008300837308 */ /* 0x000e640000002400 */
[----:B-1234-:R-:W-:-:S05]  /*17aa0*/  @P1 BRA `(.L_x_468) ;  /* 0xffffd95000001947 */ /* 0x01efca000383ffff */
.L_x_467:
[----:B-1----:R-:W2:Y:S01]  /*17ab0*/  LDL.LU R19, [R1+0x5c] ;  /* 0x00005c0001137983 */ /* 0x002ea20000300800 */
        /* <DEDUP_REMOVED lines=39> */
[----:B------:R-:W-:Y:S01]  /*17d30*/  MOV R55, R54 ;  /* 0x0000003600377202 */ /* 0x000fe20000000f00 */
[----:B------:R-:W-:Y:S01]  /*17d40*/  IMAD.MOV.U32 R54, RZ, RZ, R53 ;  /* 0x000000ffff367224 */ /* 0x000fe200078e0035 */
        /* <DEDUP_REMOVED lines=10> */
[----:B------:R-:W-:Y:S01]  /*17df0*/  STL [R1+0x120], R240 ;  /* 0x000120f001007387 */ /* 0x000fe20000100800 */
        /* <DEDUP_REMOVED lines=18> */
[----:B------:R-:W-:Y:S01]  /*17f20*/  IMAD.MOV.U32 R82, RZ, RZ, R81 ;  /* 0x000000ffff527224 */ /* 0x000fe200078e0051 */
[----:B------:R-:W-:Y:S02]  /*17f30*/  MOV R81, R63 ;  /* 0x0000003f00517202 */ /* 0x000fe40000000f00 */
[----:B------:R-:W-:Y:S01]  /*17f40*/  STL [R1+0x104], R233 ;  /* 0x000104e901007387 */ /* 0x000fe20000100800 */
[----:B------:R-:W-:Y:S01]  /*17f50*/  MOV R0, UR34 ;  /* 0x0000002200007c02 */ /* 0x000fe20008000f00 */
[----:B------:R-:W-:Y:S01]  /*17f60*/  UIADD3 UR34, UR34, -0x1, URZ ;  /* 0xffffffff22227890 */ /* 0x000fe2000fffe03f */
[----:B------:R-:W-:Y:S01]  /*17f70*/  MOV R39, R25 ;  /* 0x0000001900277202 */ /* 0x000fe20000000f00 */
[----:B------:R1:W-:Y:S01]  /*17f80*/  STL [R1+0x100], R228 ;  /* 0x000100e401007387 */ /* 0x0003e20000100800 */
[----:B------:R-:W-:Y:S03]  /*17f90*/  MOV R56, R26 ;  /* 0x0000001a00387202 */ /* 0x000fe60000000f00 */
[----:B------:R-:W1:Y:S01]  /*17fa0*/  S2R R20, SR_TID.X ;  /* 0x0000000000147919 */ /* 0x000e620000002100 */
[----:B--2---:R-:W-:Y:S01]  /*17fb0*/  MOV R41, R9 ;  /* 0x0000000900297202 */ /* 0x004fe20000000f00 */
[----:B----4-:R-:W-:Y:S01]  /*17fc0*/  IMAD.MOV.U32 R25, RZ, RZ, R2 ;  /* 0x000000ffff197224 */ /* 0x010fe200078e0002 */
[----:B------:R-:W-:Y:S02]  /*17fd0*/  MOV R47, R19 ;  /* 0x00000013002f7202 */ /* 0x000fe40000000f00 */
[----:B---3--:R-:W-:Y:S02]  /*17fe0*/  MOV R50, R18 ;  /* 0x0000001200327202 */ /* 0x008fe40000000f00 */
[----:B------:R-:W-:Y:S02]  /*17ff0*/  MOV R34, R5 ;  /* 0x0000000500227202 */ /* 0x000fe40000000f00 */
[----:B------:R-:W-:Y:S02]  /*18000*/  MOV R51, R50 ;  /* 0x0000003200337202 */ /* 0x000fe40000000f00 */
[----:B------:R-:W-:Y:S02]  /*18010*/  MOV R50, R47 ;  /* 0x0000002f00327202 */ /* 0x000fe40000000f00 */
[----:B------:R-:W-:Y:S02]  /*18020*/  MOV R47, R29 ;  /* 0x0000001d002f7202 */ /* 0x000fe40000000f00 */
[----:B------:R-:W-:Y:S01]  /*18030*/  MOV R52, R51 ;  /* 0x0000003300347202 */ /* 0x000fe20000000f00 */
[----:B------:R-:W2:Y:S01]  /*18040*/  LDL.LU R29, [R1+0xa0] ;  /* 0x0000a000011d7983 */ /* 0x000ea20000300800 */
[----:B------:R-:W-:Y:S02]  /*18050*/  MOV R51, R50 ;  /* 0x0000003200337202 */ /* 0x000fe40000000f00 */
[----:B------:R-:W-:Y:S02]  /*18060*/  MOV R50, R47 ;  /* 0x0000002f00327202 */ /* 0x000fe40000000f00 */
[----:B------:R-:W-:Y:S02]  /*18070*/  MOV R47, R40 ;  /* 0x00000028002f7202 */ /* 0x000fe40000000f00 */
[----:B------:R-:W-:Y:S02]  /*18080*/  MOV R53, R51 ;  /* 0x0000003300357202 */ /* 0x000fe40000000f00 */
[----:B------:R-:W-:Y:S02]  /*18090*/  MOV R51, R50 ;  /* 0x0000003200337202 */ /* 0x000fe40000000f00 */
[----:B------:R-:W-:Y:S02]  /*180a0*/  MOV R50, R47 ;  /* 0x0000002f00327202 */ /* 0x000fe40000000f00 */
[----:B------:R-:W-:Y:S02]  /*180b0*/  MOV R40, R34 ;  /* 0x0000002200287202 */ /* 0x000fe40000000f00 */
[----:B------:R-:W3:Y:S01]  /*180c0*/  LDL.LU R34, [R1+0x9c] ;  /* 0x00009c0001227983 */ /* 0x000ee20000300800 */
[----:B------:R-:W-:Y:S02]  /*180d0*/  MOV R36, R11 ;  /* 0x0000000b00247202 */ /* 0x000fe40000000f00 */
[----:B------:R-:W-:Y:S01]  /*180e0*/  MOV R54, R53 ;  /* 0x0000003500367202 */ /* 0x000fe20000000f00 */
[----:B------:R-:W4:Y:S01]  /*180f0*/  LDL.LU R47, [R1+0x64] ;  /* 0x00006400012f7983 */ /* 0x000f220000300800 */
[----:B------:R-:W-:Y:S02]  /*18100*/  MOV R38, R10 ;  /* 0x0000000a00267202 */ /* 0x000fe40000000f00 */
[----:B------:R-:W-:Y:S02]  /*18110*/  MOV R53, R51 ;  /* 0x0000003300357202 */ /* 0x000fe40000000f00 */
[----:B------:R-:W-:Y:S02]  /*18120*/  MOV R51, R50 ;  /* 0x0000003200337202 */ /* 0x000fe40000000f00 */
[----:B------:R-:W-:Y:S02]  /*18130*/  MOV R50, R49 ;  /* 0x0000003100327202 */ /* 0x000fe40000000f00 */
[----:B------:R-:W-:Y:S02]  /*18140*/  MOV R49, R46 ;  /* 0x0000002e00317202 */ /* 0x000fe40000000f00 */
[----:B------:R-:W-:Y:S02]  /*18150*/  MOV R46, R45 ;  /* 0x0000002d002e7202 */ /* 0x000fe40000000f00 */
        /* <DEDUP_REMOVED lines=12> */
[----:B------:R-:W-:Y:S01]  /*18220*/  IMAD.MOV.U32 R38, RZ, RZ, R36 ;  /* 0x000000ffff267224 */ /* 0x000fe200078e0024 */
        /* <DEDUP_REMOVED lines=39> */
[----:B------:R-:W4:Y:S01]  /*184a0*/  LDL.LU R30, [R1+0x74] ;  /* 0x00007400011e7983 */ /* 0x000f220000300800 */
[----:B-1----:R-:W-:Y:S02]  /*184b0*/  SHF.L.U32 R20, R20, 0x1, RZ ;  /* 0x0000000114147819 */ /* 0x002fe400000006ff */
[----:B------:R-:W-:Y:S02]  /*184c0*/  MOV R35, R4 ;  /* 0x0000000400237202 */ /* 0x000fe40000000f00 */
[----:B------:R-:W-:Y:S02]  /*184d0*/  LOP3.LUT R20, R20, 0x6, RZ, 0xc0, !PT ;  /* 0x0000000614147812 */ /* 0x000fe400078ec0ff */
[----:B------:R-:W-:Y:S02]  /*184e0*/  MOV R33, R6 ;  /* 0x0000000600217202 */ /* 0x000fe40000000f00 */
[----:B------:R-:W-:Y:S02]  /*184f0*/  LEA R0, R0, R20, 0x7 ;  /* 0x0000001400007211 */ /* 0x000fe400078e38ff */
[----:B------:R-:W-:Y:S02]  /*18500*/  MOV R28, R7 ;  /* 0x00000007001c7202 */ /* 0x000fe40000000f00 */
[----:B------:R-:W1:Y:S01]  /*18510*/  I2F R9, R0 ;  /* 0x0000000000097306 */ /* 0x000e620000201400 */
[C---:B------:R-:W-:Y:S02]  /*18520*/  IADD3 R4, R0.reuse, 0x11, RZ ;  /* 0x0000001100047810 */ /* 0x040fe40007ffe0ff */
[----:B------:R-:W-:Y:S02]  /*18530*/  MOV R85, R57 ;  /* 0x0000003900557202 */ /* 0x000fe40000000f00 */
[----:B------:R-:W-:Y:S02]  /*18540*/  MOV R37, R13 ;  /* 0x0000000d00257202 */ /* 0x000fe40000000f00 */
[C---:B------:R-:W-:Y:S02]  /*18550*/  IADD3 R21, R0.reuse, 0x39, RZ ;  /* 0x0000003900157810 */ /* 0x040fe40007ffe0ff */
[C---:B------:R-:W-:Y:S01]  /*18560*/  IADD3 R20, R0.reuse, 0x40, RZ ;  /* 0x0000004000147810 */ /* 0x040fe20007ffe0ff */
[----:B------:R-:W1:Y:S01]  /*18570*/  I2F R4, R4 ;  /* 0x0000000400047306 */ /* 0x000e620000201400 */
[C---:B------:R-:W-:Y:S02]  /*18580*/  IADD3 R6, R0.reuse, 0x9, RZ ;  /* 0x0000000900067810 */ /* 0x040fe40007ffe0ff */
[C---:B------:R-:W-:Y:S02]  /*18590*/  IADD3 R2, R0.reuse, 0x18, RZ ;  /* 0x0000001800027810 */ /* 0x040fe40007ffe0ff */
[C---:B------:R-:W-:Y:S02]  /*185a0*/  IADD3 R23, R0.reuse, 0x48, RZ ;  /* 0x0000004800177810 */ /* 0x040fe40007ffe0ff */
[C---:B------:R-:W-:Y:S02]  /*185b0*/  IADD3 R22, R0.reuse, 0x49, RZ ;  /* 0x0000004900167810 */ /* 0x040fe40007ffe0ff */
[----:B------:R-:W-:Y:S01]  /*185c0*/  MOV R88, R85 ;  /* 0x0000005500587202 */ /* 0x000fe20000000f00 */
[----:B------:R-:W1:Y:S01]  /*185d0*/  I2F R6, R6 ;  /* 0x0000000600067306 */ /* 0x000e620000201400 */
[C---:B------:R-:W-:Y:S02]  /*185e0*/  IADD3 R7, R0.reuse, 0x8, RZ ;  /* 0x0000000800077810 */ /* 0x040fe40007ffe0ff */
[----:B------:R-:W-:Y:S01]  /*185f0*/  MOV R32, R8 ;  /* 0x0000000800207202 */ /* 0x000fe20000000f00 */
[C---:B-1----:R-:W-:Y:S01]  /*18600*/  FFMA.FTZ R33, R9.reuse, UR4, R33 ;  /* 0x0000000409217c23 */ /* 0x042fe20008010021 */
[C---:B------:R-:W-:Y:S01]  /*18610*/  IADD3 R8, R0.reuse, 0x1, RZ ;  /* 0x0000000100087810 */ /* 0x040fe20007ffe0ff */
[----:B------:R-:W-:Y:S01]  /*18620*/  FFMA.FTZ R25, R9, UR4, R25 ;  /* 0x0000000409197c23 */ /* 0x000fe20008010019 */
[----:B------:R-:W-:Y:S02]  /*18630*/  MOV R26, R15 ;  /* 0x0000000f001a7202 */ /* 0x000fe40000000f00 */
[C---:B------:R-:W-:Y:S01]  /*18640*/  IADD3 R15, R0.reuse, 0x30, RZ ;  /* 0x00000030000f7810 */ /* 0x040fe20007ffe0ff */
[----:B------:R-:W1:Y:S01]  /*18650*/  I2F R2, R2 ;  /* 0x0000000200027306 */ /* 0x000e620000201400 */
[----:B------:R-:W-:Y:S02]  /*18660*/  IADD3 R19, R0, 0x31, RZ ;  /* 0x0000003100137810 */ /* 0x000fe40007ffe0ff */
[----:B------:R-:W-:Y:S01]  /*18670*/  MOV R57, R55 ;  /* 0x0000003700397202 */ /* 0x000fe20000000f00 */
[C---:B------:R-:W-:Y:S01]  /*18680*/  FFMA.FTZ R53, R4.reuse, UR4, R53 ;  /* 0x0000000404357c23 */ /* 0x040fe20008010035 */
[----:B------:R-:W-:Y:S01]  /*18690*/  MOV R55, R49 ;  /* 0x0000003100377202 */ /* 0x000fe20000000f00 */
[----:B------:R-:W-:Y:S01]  /*186a0*/  FFMA.FTZ R40, R4, UR4, R40 ;  /* 0x0000000404287c23 */ /* 0x000fe20008010028 */
[----:B------:R-:W-:Y:S01]  /*186b0*/  IADD3 R5, R0, 0x10, RZ ;  /* 0x0000001000057810 */ /* 0x000fe20007ffe0ff */
[----:B------:R-:W-:Y:S01]  /*186c0*/  FFMA.FTZ R51, R4, UR4, R51 ;  /* 0x0000000404337c23 */ /* 0x000fe20008010033 */
[C---:B------:R-:W-:Y:S01]  /*186d0*/  IADD3 R11, R0.reuse, 0x19, RZ ;  /* 0x00000019000b7810 */ /* 0x040fe20007ffe0ff */
[----:B------:R-:W1:Y:S01]  /*186e0*/  I2F R7, R7 ;  /* 0x0000000700077306 */ /* 0x000e620000201400 */
[C---:B------:R-:W-:Y:S02]  /*186f0*/  IADD3 R10, R0.reuse, 0x20, RZ ;  /* 0x00000020000a7810 */ /* 0x040fe40007ffe0ff */
[----:B------:R-:W-:Y:S01]  /*18700*/  IADD3 R13, R0, 0x21, RZ ;  /* 0x00000021000d7810 */ /* 0x000fe20007ffe0ff */
[----:B------:R-:W-:Y:S01]  /*18710*/  FFMA.FTZ R26, R6, UR4, R26 ;  /* 0x00000004061a7c23 */ /* 0x000fe2000801001a */
[----:B------:R-:W-:Y:S01]  /*18720*/  IADD3 R12, R0, 0x28, RZ ;  /* 0x00000028000c7810 */ /* 0x000fe20007ffe0ff */
[----:B------:R-:W-:Y:S01]  /*18730*/  FFMA.FTZ R35, R6, UR4, R35 ;  /* 0x0000000406237c23 */ /* 0x000fe20008010023 */
[----:B------:R-:W-:Y:S01]  /*18740*/  IADD3 R18, R0, 0x38, RZ ;  /* 0x0000003800127810 */ /* 0x000fe20007ffe0ff */
[----:B------:R-:W-:Y:S01]  /*18750*/  FFMA.FTZ R41, R6, UR4, R41 ;  /* 0x0000000406297c23 */ /* 0x000fe20008010029 */
[----:B------:R-:W-:Y:S01]  /*18760*/  MOV R49, R14 ;  /* 0x0000000e00317202 */ /* 0x000fe20000000f00 */
[----:B------:R-:W1:Y:S01]  /*18770*/  I2F R8, R8 ;  /* 0x0000000800087306 */ /* 0x000e620000201400 */
[C---:B------:R-:W-:Y:S02]  /*18780*/  IADD3 R14, R0.reuse, 0x51, RZ ;  /* 0x00000051000e7810 */ /* 0x040fe40007ffe0ff */
[----:B------:R-:W-:Y:S01]  /*18790*/  IADD3 R24, R0, 0x41, RZ ;  /* 0x0000004100187810 */ /* 0x000fe20007ffe0ff */
[----:B-1----:R-:W-:Y:S01]  /*187a0*/  FFMA.FTZ R39, R2, UR4, R39 ;  /* 0x0000000402277c23 */ /* 0x002fe20008010027 */
[----:B------:R-:W-:Y:S01]  /*187b0*/  IADD3 R17, R0, 0x50, RZ ;  /* 0x0000005000117810 */ /* 0x000fe20007ffe0ff */
[C---:B------:R-:W-:Y:S01]  /*187c0*/  FFMA.FTZ R46, R2.reuse, UR4, R46 ;  /* 0x00000004022e7c23 */ /* 0x040fe2000801002e */
[----:B------:R-:W-:Y:S01]  /*187d0*/  MOV R42, R16 ;  /* 0x00000010002a7202 */ /* 0x000fe20000000f00 */
[----:B------:R-:W-:Y:S01]  /*187e0*/  FFMA.FTZ R50, R2, UR4, R50 ;  /* 0x0000000402327c23 */ /* 0x000fe20008010032 */
[----:B------:R-:W-:Y:S01]  /*187f0*/  IADD3 R16, R0, 0x29, RZ ;  /* 0x0000002900107810 */ /* 0x000fe20007ffe0ff */
[----:B------:R-:W1:Y:S01]  /*18800*/  I2F R15, R15 ;  /* 0x0000000f000f7306 */ /* 0x000e620000201400 */
[----:B------:R-:W-:Y:S01]  /*18810*/  FFMA.FTZ R57, R2, UR4, R57 ;  /* 0x0000000402397c23 */ /* 0x000fe20008010039 */
[----:B------:R-:W-:Y:S01]  /*18820*/  IADD3 R2, R0, 0x60, RZ ;  /* 0x0000006000027810 */ /* 0x000fe20007ffe0ff */
[----:B------:R-:W-:Y:S07]  /*18830*/  FFMA.FTZ R27, R7, UR4, R27 ;  /* 0x00000004071b7c23 */ /* 0x000fee000801001b */
[----:B------:R-:W1:Y:S01]  /*18840*/  I2F R19, R19 ;  /* 0x0000001300137306 */ /* 0x000e620000201400 */
[C---:B------:R-:W-:Y:S02]  /*18850*/  FFMA.FTZ R37, R8.reuse, UR4, R37 ;  /* 0x0000000408257c23 */ /* 0x040fe40008010025 */
[C---:B------:R-:W-:Y:S02]  /*18860*/  FFMA.FTZ R32, R8.reuse, UR4, R32 ;  /* 0x0000000408207c23 */ /* 0x040fe40008010020 */
[----:B------:R-:W-:Y:S05]  /*18870*/  FFMA.FTZ R28, R8, UR4, R28 ;  /* 0x00000004081c7c23 */ /* 0x000fea000801001c */
[----:B------:R-:W1:Y:S02]  /*18880*/  I2F R5, R5 ;  /* 0x0000000500057306 */ /* 0x000e640000201400 */
[C---:B-1----:R-:W-:Y:S02]  /*18890*/  FFMA.FTZ R89, R15.reuse, UR4, R247 ;  /* 0x000000040f597c23 */ /* 0x042fe400080100f7 */
[C---:B------:R-:W-:Y:S02]  /*188a0*/  FFMA.FTZ R127, R15.reuse, UR4, R244 ;  /* 0x000000040f7f7c23 */ /* 0x040fe400080100f4 */
[C---:B------:R-:W-:Y:S04]  /*188b0*/  FFMA.FTZ R121, R15.reuse, UR4, R245 ;  /* 0x000000040f797c23 */ /* 0x040fe800080100f5 */
[----:B------:R-:W1:Y:S01]  /*188c0*/  I2F R24, R24 ;  /* 0x0000001800187306 */ /* 0x000e620000201400 */
[----:B------:R-:W-:Y:S02]  /*188d0*/  FFMA.FTZ R203, R15, UR4, R203 ;  /* 0x000000040fcb7c23 */ /* 0x000fe400080100cb */
[C---:B------:R-:W-:Y:S02]  /*188e0*/  FFMA.FTZ R90, R19.reuse, UR4, R249 ;  /* 0x00000004135a7c23 */ /* 0x040fe400080100f9 */
[C---:B------:R-:W-:Y:S02]  /*188f0*/  FFMA.FTZ R124, R19.reuse, UR4, R246 ;  /* 0x00000004137c7c23 */ /* 0x040fe400080100f6 */
[C---:B------:R-:W-:Y:S03]  /*18900*/  FFMA.FTZ R200, R19.reuse, UR4, R200 ;  /* 0x0000000413c87c23 */ /* 0x040fe600080100c8 */
[----:B------:R-:W1:Y:S01]  /*18910*/  I2F R2, R2 ;  /* 0x0000000200027306 */ /* 0x000e620000201400 */
[----:B------:R-:W-:Y:S02]  /*18920*/  FFMA.FTZ R204, R19, UR4, R204 ;  /* 0x0000000413cc7c23 */ /* 0x000fe400080100cc */
[C---:B------:R-:W-:Y:S02]  /*18930*/  FFMA.FTZ R52, R5.reuse, UR4, R52 ;  /* 0x0000000405347c23 */ /* 0x040fe40008010034 */
[C---:B------:R-:W-:Y:S02]  /*18940*/  FFMA.FTZ R54, R5.reuse, UR4, R54 ;  /* 0x0000000405367c23 */ /* 0x040fe40008010036 */
[C---:B------:R-:W-:Y:S03]  /*18950*/  FFMA.FTZ R48, R5.reuse, UR4, R48 ;  /* 0x0000000405307c23 */ /* 0x040fe60008010030 */
[----:B------:R-:W1:Y:S01]  /*18960*/  I2F R11, R11 ;  /* 0x0000000b000b7306 */ /* 0x000e620000201400 */
[----:B------:R-:W-:Y:S01]  /*18970*/  FFMA.FTZ R42, R5, UR4, R42 ;  /* 0x00000004052a7c23 */ /* 0x000fe2000801002a */
[----:B------:R-:W-:Y:S01]  /*18980*/  IADD3 R5, R0, 0x58, RZ ;  /* 0x0000005800057810 */ /* 0x000fe20007ffe0ff */
[C---:B-1----:R-:W-:Y:S02]  /*18990*/  FFMA.FTZ R208, R24.reuse, UR4, R226 ;  /* 0x0000000418d07c23 */ /* 0x042fe400080100e2 */
[C---:B------:R-:W-:Y:S02]  /*189a0*/  FFMA.FTZ R221, R24.reuse, UR4, R225 ;  /* 0x0000000418dd7c23 */ /* 0x040fe400080100e1 */
[C---:B------:R-:W-:Y:S03]  /*189b0*/  FFMA.FTZ R216, R24.reuse, UR4, R216 ;  /* 0x0000000418d87c23 */ /* 0x040fe600080100d8 */
[----:B------:R-:W1:Y:S01]  /*189c0*/  I2F R10, R10 ;  /* 0x0000000a000a7306 */ /* 0x000e620000201400 */
[----:B------:R-:W-:Y:S02]  /*189d0*/  FFMA.FTZ R218, R24, UR4, R218 ;  /* 0x0000000418da7c23 */ /* 0x000fe400080100da */
[C---:B------:R-:W-:Y:S02]  /*189e0*/  FFMA.FTZ R24, R2.reuse, UR4, R100 ;  /* 0x0000000402187c23 */ /* 0x040fe40008010064 */
[C---:B------:R-:W-:Y:S02]  /*189f0*/  FFMA.FTZ R102, R2.reuse, UR4, R102 ;  /* 0x0000000402667c23 */ /* 0x040fe40008010066 */
[C---:B------:R-:W-:Y:S03]  /*18a00*/  FFMA.FTZ R228, R2.reuse, UR4, R104 ;  /* 0x0000000402e47c23 */ /* 0x040fe60008010068 */
[----:B------:R-:W2:Y:S01]  /*18a10*/  I2F R17, R17 ;  /* 0x0000001100117306 */ /* 0x000ea20000201400 */
[----:B------:R-:W-:Y:S02]  /*18a20*/  FFMA.FTZ R106, R2, UR4, R106 ;  /* 0x00000004026a7c23 */ /* 0x000fe4000801006a */
[C---:B------:R-:W-:Y:S02]  /*18a30*/  FFMA.FTZ R38, R11.reuse, UR4, R38 ;  /* 0x000000040b267c23 */ /* 0x040fe40008010026 */
        /* <DEDUP_REMOVED lines=11> */
[C---:B--2---:R-:W-:Y:S02]  /*18af0*/  FFMA.FTZ R226, R17.reuse, UR4, R73 ;  /* 0x0000000411e27c23 */ /* 0x044fe40008010049 */
[----:B------:R-:W-:Y:S02]  /*18b00*/  FFMA.FTZ R247, R17, UR4, R66 ;  /* 0x0000000411f77c23 */ /* 0x000fe40008010042 */
[----:B------:R-:W-:Y:S03]  /*18b10*/  FFMA.FTZ R29, R9, UR4, R29 ;  /* 0x00000004091d7c23 */ /* 0x000fe6000801001d */
[----:B------:R-:W2:Y:S02]  /*18b20*/  I2F R16, R16 ;  /* 0x0000001000107306 */ /* 0x000ea40000201400 */
[----:B------:R-:W-:Y:S01]  /*18b30*/  FMNMX.FTZ R2, R29, R133, !PT ;  /* 0x000000851d027209 */ /* 0x000fe20007810000 */
[C---:B------:R-:W-:Y:S02]  /*18b40*/  FFMA.FTZ R81, R13.reuse, UR4, R81 ;  /* 0x000000040d517c23 */ /* 0x040fe40008010051 */
[C---:B------:R-:W-:Y:S02]  /*18b50*/  FFMA.FTZ R86, R13.reuse, UR4, R62 ;  /* 0x000000040d567c23 */ /* 0x040fe4000801003e */
[C---:B------:R-:W-:Y:S03]  /*18b60*/  FFMA.FTZ R61, R13.reuse, UR4, R61 ;  /* 0x000000040d3d7c23 */ /* 0x040fe6000801003d */
[----:B------:R-:W4:Y:S01]  /*18b70*/  I2F R18, R18 ;  /* 0x0000001200127306 */ /* 0x000f220000201400 */
[----:B------:R-:W-:Y:S02]  /*18b80*/  FFMA.FTZ R58, R13, UR4, R58 ;  /* 0x000000040d3a7c23 */ /* 0x000fe4000801003a */
[----:B---3--:R-:W-:Y:S01]  /*18b90*/  FFMA.FTZ R34, R9, UR4, R34 ;  /* 0x0000000409227c23 */ /* 0x008fe20008010022 */
[----:B------:R-:W-:Y:S01]  /*18ba0*/  IADD3 R9, R0, 0x61, RZ ;  /* 0x0000006100097810 */ /* 0x000fe20007ffe0ff */
[----:B-1----:R-:W-:Y:S02]  /*18bb0*/  FFMA.FTZ R87, R12, UR4, R59 ;  /* 0x000000040c577c23 */ /* 0x002fe4000801003b */
[----:B----4-:R-:W-:Y:S01]  /*18bc0*/  FFMA.FTZ R47, R4, UR4, R47 ;  /* 0x00000004042f7c23 */ /* 0x010fe2000801002f */
[----:B------:R-:W-:Y:S01]  /*18bd0*/  IADD3 R4, R0, 0x59, RZ ;  /* 0x0000005900047810 */ /* 0x000fe20007ffe0ff */
[C---:B------:R-:W-:Y:S01]  /*18be0*/  FFMA.FTZ R82, R12.reuse, UR4, R63 ;  /* 0x000000040c527c23 */ /* 0x040fe2000801003f */
[----:B------:R-:W1:Y:S01]  /*18bf0*/  I2F R21, R21 ;  /* 0x0000001500157306 */ /* 0x000e620000201400 */
[C---:B------:R-:W-:Y:S02]  /*18c00*/  FFMA.FTZ R62, R12.reuse, UR4, R248 ;  /* 0x000000040c3e7c23 */ /* 0x040fe400080100f8 */
[----:B------:R-:W-:Y:S02]  /*18c10*/  FFMA.FTZ R13, R12, UR4, R252 ;  /* 0x000000040c0d7c23 */ /* 0x000fe400080100fc */
[C---:B--2---:R-:W-:Y:S02]  /*18c20*/  FFMA.FTZ R84, R16.reuse, UR4, R84 ;  /* 0x0000000410547c23 */ /* 0x044fe40008010054 */
[C---:B------:R-:W-:Y:S02]  /*18c30*/  FFMA.FTZ R88, R16.reuse, UR4, R88 ;  /* 0x0000000410587c23 */ /* 0x040fe40008010058 */
[C---:B------:R-:W-:Y:S01]  /*18c40*/  FFMA.FTZ R63, R16.reuse, UR4, R250 ;  /* 0x00000004103f7c23 */ /* 0x040fe200080100fa */
[----:B------:R-:W2:Y:S01]  /*18c50*/  I2F R4, R4 ;  /* 0x0000000400047306 */ /* 0x000ea20000201400 */
[----:B------:R-:W-:Y:S02]  /*18c60*/  FFMA.FTZ R59, R16, UR4, R251 ;  /* 0x00000004103b7c23 */ /* 0x000fe400080100fb */
[----:B------:R-:W-:Y:S01]  /*18c70*/  FFMA.FTZ R44, R8, UR4, R44 ;  /* 0x00000004082c7c23 */ /* 0x000fe2000801002c */
[----:B------:R-:W-:Y:S01]  /*18c80*/  IADD3 R8, R0, 0x68, RZ ;  /* 0x0000006800087810 */ /* 0x000fe20007ffe0ff */
[C---:B------:R-:W-:Y:S02]  /*18c90*/  FFMA.FTZ R91, R18.reuse, UR4, R243 ;  /* 0x00000004125b7c23 */ /* 0x040fe400080100f3 */
[C---:B------:R-:W-:Y:S02]  /*18ca0*/  FFMA.FTZ R125, R18.reuse, UR4, R227 ;  /* 0x00000004127d7c23 */ /* 0x040fe400080100e3 */
[C---:B------:R-:W-:Y:S01]  /*18cb0*/  FFMA.FTZ R201, R18.reuse, UR4, R201 ;  /* 0x0000000412c97c23 */ /* 0x040fe200080100c9 */
[----:B------:R-:W3:Y:S01]  /*18cc0*/  I2F R20, R20 ;  /* 0x0000001400147306 */ /* 0x000ee20000201400 */
[C---:B------:R-:W-:Y:S02]  /*18cd0*/  FFMA.FTZ R251, R17.reuse, UR4, R71 ;  /* 0x0000000411fb7c23 */ /* 0x040fe40008010047 */
[----:B------:R-:W-:Y:S02]  /*18ce0*/  FFMA.FTZ R227, R17, UR4, R68 ;  /* 0x0000000411e37c23 */ /* 0x000fe40008010044 */
[C---:B-1----:R-:W-:Y:S02]  /*18cf0*/  FFMA.FTZ R92, R21.reuse, UR4, R242 ;  /* 0x00000004155c7c23 */ /* 0x042fe400080100f2 */
[C---:B------:R-:W-:Y:S02]  /*18d00*/  FFMA.FTZ R126, R21.reuse, UR4, R241 ;  /* 0x00000004157e7c23 */ /* 0x040fe400080100f1 */
[C---:B------:R-:W-:Y:S01]  /*18d10*/  FFMA.FTZ R202, R21.reuse, UR4, R202 ;  /* 0x0000000415ca7c23 */ /* 0x040fe200080100ca */
[----:B------:R-:W1:Y:S01]  /*18d20*/  I2F R23, R23 ;  /* 0x0000001700177306 */ /* 0x000e620000201400 */
[----:B------:R-:W-:Y:S02]  /*18d30*/  FFMA.FTZ R206, R21, UR4, R206 ;  /* 0x0000000415ce7c23 */ /* 0x000fe400080100ce */
[----:B------:R-:W-:Y:S02]  /*18d40*/  FFMA.FTZ R205, R18, UR4, R205 ;  /* 0x0000000412cd7c23 */ /* 0x000fe400080100cd */
[C---:B--2---:R-:W-:Y:S02]  /*18d50*/  FFMA.FTZ R95, R4.reuse, UR4, R95 ;  /* 0x00000004045f7c23 */ /* 0x044fe4000801005f */
[C---:B------:R-:W-:Y:S02]  /*18d60*/  FFMA.FTZ R99, R4.reuse, UR4, R99 ;  /* 0x0000000404637c23 */ /* 0x040fe40008010063 */
[C---:B------:R-:W-:Y:S01]  /*18d70*/  FFMA.FTZ R19, R4.reuse, UR4, R93 ;  /* 0x0000000404137c23 */ /* 0x040fe2000801005d */
[----:B------:R-:W2:Y:S01]  /*18d80*/  I2F R22, R22 ;  /* 0x0000001600167306 */ /* 0x000ea20000201400 */
[----:B------:R-:W-:Y:S01]  /*18d90*/  FFMA.FTZ R244, R4, UR4, R97 ;  /* 0x0000000404f47c23 */ /* 0x000fe20008010061 */
[----:B------:R-:W-:Y:S01]  /*18da0*/  FMNMX.FTZ R4, R25, R132, !PT ;  /* 0x0000008419047209 */ /* 0x000fe20007810000 */
[----:B---3--:R-:W-:Y:S03]  /*18db0*/  FFMA.FTZ R207, R20, UR4, R207 ;  /* 0x0000000414cf7c23 */ /* 0x008fe600080100cf */
[----:B------:R-:W-:Y:S01]  /*18dc0*/  FMNMX.FTZ R4, R28, R4, !PT ;  /* 0x000000041c047209 */ /* 0x000fe20007810000 */
[C---:B------:R-:W-:Y:S02]  /*18dd0*/  FFMA.FTZ R211, R20.reuse, UR4, R224 ;  /* 0x0000000414d37c23 */ /* 0x040fe400080100e0 */
[C---:B------:R-:W-:Y:S01]  /*18de0*/  FFMA.FTZ R217, R20.reuse, UR4, R217 ;  /* 0x0000000414d97c23 */ /* 0x040fe200080100d9 */
[----:B------:R-:W3:Y:S01]  /*18df0*/  I2F R14, R14 ;  /* 0x0000000e000e7306 */ /* 0x000ee20000201400 */
[----:B------:R-:W-:Y:S02]  /*18e00*/  FFMA.FTZ R222, R20, UR4, R219 ;  /* 0x0000000414de7c23 */ /* 0x000fe400080100db */
[C---:B-1----:R-:W-:Y:S02]  /*18e10*/  FFMA.FTZ R209, R23.reuse, UR4, R79 ;  /* 0x0000000417d17c23 */ /* 0x042fe4000801004f */
[C---:B------:R-:W-:Y:S02]  /*18e20*/  FFMA.FTZ R220, R23.reuse, UR4, R77 ;  /* 0x0000000417dc7c23 */ /* 0x040fe4000801004d */
[----:B------:R-:W-:Y:S03]  /*18e30*/  FFMA.FTZ R213, R23, UR4, R213 ;  /* 0x0000000417d57c23 */ /* 0x000fe600080100d5 */
[----:B------:R-:W1:Y:S01]  /*18e40*/  I2F R5, R5 ;  /* 0x0000000500057306 */ /* 0x000e620000201400 */
[----:B------:R-:W-:Y:S02]  /*18e50*/  FFMA.FTZ R31, R7, UR4, R31 ;  /* 0x00000004071f7c23 */ /* 0x000fe4000801001f */
[----:B------:R-:W-:Y:S02]  /*18e60*/  FFMA.FTZ R215, R23, UR4, R215 ;  /* 0x0000000417d77c23 */ /* 0x000fe400080100d7 */
[C---:B--2---:R-:W-:Y:S02]  /*18e70*/  FFMA.FTZ R210, R22.reuse, UR4, R78 ;  /* 0x0000000416d27c23 */ /* 0x044fe4000801004e */
[C---:B------:R-:W-:Y:S02]  /*18e80*/  FFMA.FTZ R219, R22.reuse, UR4, R83 ;  /* 0x0000000416db7c23 */ /* 0x040fe40008010053 */
[C---:B------:R-:W-:Y:S01]  /*18e90*/  FFMA.FTZ R212, R22.reuse, UR4, R212 ;  /* 0x0000000416d47c23 */ /* 0x040fe200080100d4 */
[----:B------:R-:W2:Y:S01]  /*18ea0*/  I2F R9, R9 ;  /* 0x0000000900097306 */ /* 0x000ea20000201400 */
[----:B------:R-:W-:Y:S02]  /*18eb0*/  FFMA.FTZ R214, R22, UR4, R214 ;  /* 0x0000000416d67c23 */ /* 0x000fe400080100d6 */
[----:B------:R-:W-:Y:S01]  /*18ec0*/  LDSM.16.MT88.4 R20, [R229+0x8000] ;  /* 0x00800000e514783b */ /* 0x000fe20000004200 */
[C---:B---3--:R-:W-:Y:S02]  /*18ed0*/  FFMA.FTZ R83, R14.reuse, UR4, R65 ;  /* 0x000000040e537c23 */ /* 0x048fe40008010041 */
[C---:B------:R-:W-:Y:S02]  /*18ee0*/  FFMA.FTZ R250, R14.reuse, UR4, R70 ;  /* 0x000000040efa7c23 */ /* 0x040fe40008010046 */
[C---:B------:R-:W-:Y:S02]  /*18ef0*/  FFMA.FTZ R245, R14.reuse, UR4, R67 ;  /* 0x000000040ef57c23 */ /* 0x040fe40008010043 */
[----:B------:R-:W3:Y:S01]  /*18f00*/  I2F R8, R8 ;  /* 0x0000000800087306 */ /* 0x000ee20000201400 */
[----:B------:R-:W-:Y:S02]  /*18f10*/  FFMA.FTZ R36, R7, UR4, R36 ;  /* 0x0000000407247c23 */ /* 0x000fe40008010024 */
[----:B------:R-:W-:Y:S02]  /*18f20*/  FFMA.FTZ R242, R14, UR4, R72 ;  /* 0x000000040ef27c23 */ /* 0x000fe40008010048 */
[C---:B-1----:R-:W-:Y:S02]  /*18f30*/  FFMA.FTZ R243, R5.reuse, UR4, R96 ;  /* 0x0000000405f37c23 */ /* 0x042fe40008010060 */
[C---:B------:R-:W-:Y:S02]  /*18f40*/  FFMA.FTZ R94, R5.reuse, UR4, R94 ;  /* 0x00000004055e7c23 */ /* 0x040fe4000801005e */
[C---:B------:R-:W-:Y:S01]  /*18f50*/  FFMA.FTZ R98, R5.reuse, UR4, R98 ;  /* 0x0000000405627c23 */ /* 0x040fe20008010062 */
[----:B------:R-:W1:Y:S01]  /*18f60*/  I2F R10, R10 ;  /* 0x0000000a000a7306 */ /* 0x000e620000201400 */
[----:B------:R-:W-:Y:S02]  /*18f70*/  FFMA.FTZ R223, R5, UR4, R64 ;  /* 0x0000000405df7c23 */ /* 0x000fe40008010040 */
[----:B------:R-:W-:Y:S01]  /*18f80*/  FFMA.FTZ R43, R7, UR4, R43 ;  /* 0x00000004072b7c23 */ /* 0x000fe2000801002b */
[----:B------:R-:W-:Y:S01]  /*18f90*/  IADD3 R7, R0, 0x69, RZ ;  /* 0x0000006900077810 */ /* 0x000fe20007ffe0ff */
[C---:B--2---:R-:W-:Y:S02]  /*18fa0*/  FFMA.FTZ R103, R9.reuse, UR4, R103 ;  /* 0x0000000409677c23 */ /* 0x044fe40008010067 */
[C---:B------:R-:W-:Y:S03]  /*18fb0*/  FFMA.FTZ R107, R9.reuse, UR4, R107 ;  /* 0x00000004096b7c23 */ /* 0x040fe6000801006b */
[----:B------:R-:W2:Y:S01]  /*18fc0*/  I2F R5, R11 ;  /* 0x0000000b00057306 */ /* 0x000ea20000201400 */
[C---:B------:R-:W-:Y:S02]  /*18fd0*/  FFMA.FTZ R104, R9.reuse, UR4, R101 ;  /* 0x0000000409687c23 */ /* 0x040fe40008010065 */
[----:B------:R-:W-:Y:S02]  /*18fe0*/  FFMA.FTZ R12, R9, UR4, R105 ;  /* 0x00000004090c7c23 */ /* 0x000fe40008010069 */
[----:B---3--:R-:W-:Y:S02]  /*18ff0*/  FFMA.FTZ R110, R8, UR4, R110 ;  /* 0x00000004086e7c23 */ /* 0x008fe4000801006e */
[----:B------:R-:W-:Y:S01]  /*19000*/  FFMA.FTZ R30, R6, UR4, R30 ;  /* 0x00000004061e7c23 */ /* 0x000fe2000801001e */
[----:B------:R-:W-:Y:S01]  /*19010*/  IADD3 R6, R0, 0x70, RZ ;  /* 0x0000007000067810 */ /* 0x000fe20007ffe0ff */
[C---:B------:R-:W-:Y:S01]  /*19020*/  FFMA.FTZ R112, R8.reuse, UR4, R112 ;  /* 0x0000000408707c23 */ /* 0x040fe20008010070 */
[----:B------:R-:W3:Y:S01]  /*19030*/  I2F R7, R7 ;  /* 0x0000000700077306 */ /* 0x000ee20000201400 */
[----:B------:R-:W-:Y:S01]  /*19040*/  FFMA.FTZ R114, R8, UR4, R114 ;  /* 0x0000000408727c23 */ /* 0x000fe20008010072 */
[----:B------:R-:W-:Y:S01]  /*19050*/  IADD3 R0, R0, 0x79, RZ ;  /* 0x0000007900007810 */ /* 0x000fe20007ffe0ff */
[----:B------:R-:W-:Y:S02]  /*19060*/  FFMA.FTZ R14, R8, UR4, R108 ;  /* 0x00000004080e7c23 */ /* 0x000fe4000801006c */
[C---:B-1----:R-:W-:Y:S02]  /*19070*/  FFMA.FTZ R117, R10.reuse, UR4, R117 ;  /* 0x000000040a757c23 */ /* 0x042fe40008010075 */
[C---:B------:R-:W-:Y:S02]  /*19080*/  FFMA.FTZ R123, R10.reuse, UR4, R123 ;  /* 0x000000040a7b7c23 */ /* 0x040fe4000801007b */
[C---:B------:R-:W-:Y:S01]  /*19090*/  FFMA.FTZ R119, R10.reuse, UR4, R119 ;  /* 0x000000040a777c23 */ /* 0x040fe20008010077 */
[----:B------:R-:W1:Y:S01]  /*190a0*/  I2F R6, R6 ;  /* 0x0000000600067306 */ /* 0x000e620000201400 */
[----:B------:R-:W-:Y:S02]  /*190b0*/  FFMA.FTZ R105, R10, UR4, R76 ;  /* 0x000000040a697c23 */ /* 0x000fe4000801004c */
[C---:B--2---:R-:W-:Y:S02]  /*190c0*/  FFMA.FTZ R74, R5.reuse, UR4, R74 ;  /* 0x00000004054a7c23 */ /* 0x044fe4000801004a */
[C---:B------:R-:W-:Y:S02]  /*190d0*/  FFMA.FTZ R130, R5.reuse, UR4, R130 ;  /* 0x0000000405827c23 */ /* 0x040fe40008010082 */
[C---:B------:R-:W-:Y:S03]  /*190e0*/  FFMA.FTZ R108, R5.reuse, UR4, R75 ;  /* 0x00000004056c7c23 */ /* 0x040fe6000801004b */
[----:B------:R-:W2:Y:S01]  /*190f0*/  I2F R0, R0 ;  /* 0x0000000000007306 */ /* 0x000ea20000201400 */
[----:B------:R-:W-:Y:S02]  /*19100*/  FFMA.FTZ R128, R5, UR4, R128 ;  /* 0x0000000405807c23 */ /* 0x000fe40008010080 */
[C---:B---3--:R-:W-:Y:S02]  /*19110*/  FFMA.FTZ R113, R7.reuse, UR4, R113 ;  /* 0x0000000407717c23 */ /* 0x048fe40008010071 */
[C---:B------:R-:W-:Y:S02]  /*19120*/  FFMA.FTZ R111, R7.reuse, UR4, R111 ;  /* 0x00000004076f7c23 */ /* 0x040fe4000801006f */
[C---:B------:R-:W-:Y:S02]  /*19130*/  FFMA.FTZ R115, R7.reuse, UR4, R115 ;  /* 0x0000000407737c23 */ /* 0x040fe40008010073 */
[----:B------:R-:W-:Y:S02]  /*19140*/  FFMA.FTZ R109, R7, UR4, R109 ;  /* 0x00000004076d7c23 */ /* 0x000fe4000801006d */
[C---:B-1----:R-:W-:Y:S02]  /*19150*/  FFMA.FTZ R116, R6.reuse, UR4, R116 ;  /* 0x0000000406747c23 */ /* 0x042fe40008010074 */
[C---:B------:R-:W-:Y:S02]  /*19160*/  FFMA.FTZ R118, R6.reuse, UR4, R118 ;  /* 0x0000000406767c23 */ /* 0x040fe40008010076 */
[C---:B------:R-:W-:Y:S02]  /*19170*/  FFMA.FTZ R122, R6.reuse, UR4, R122 ;  /* 0x00000004067a7c23 */ /* 0x040fe4000801007a */
[----:B------:R-:W-:Y:S01]  /*19180*/  FFMA.FTZ R120, R6, UR4, R120 ;  /* 0x0000000406787c23 */ /* 0x000fe20008010078 */
[----:B------:R-:W-:Y:S02]  /*19190*/  FMNMX.FTZ R6, R27, R4, !PT ;  /* 0x000000041b067209 */ /* 0x000fe40007810000 */
[----:B------:R-:W-:Y:S01]  /*191a0*/  FMNMX.FTZ R4, R32, R2, !PT ;  /* 0x0000000220047209 */ /* 0x000fe20007810000 */
[----:B--2---:R-:W-:Y:S01]  /*191b0*/  FFMA.FTZ R129, R0, UR4, R129 ;  /* 0x0000000400817c23 */ /* 0x004fe20008010081 */
[----:B------:R-:W-:Y:S01]  /*191c0*/  FMNMX.FTZ R6, R26, R6, !PT ;  /* 0x000000061a067209 */ /* 0x000fe20007810000 */
[C---:B------:R-:W-:Y:S01]  /*191d0*/  FFMA.FTZ R3, R0.reuse, UR4, R3 ;  /* 0x0000000400037c23 */ /* 0x040fe20008010003 */
[----:B------:R-:W-:Y:S01]  /*191e0*/  FMNMX.FTZ R2, R33, R134, !PT ;  /* 0x0000008621027209 */ /* 0x000fe20007810000 */
[----:B------:R-:W-:Y:S01]  /*191f0*/  FFMA.FTZ R131, R0, UR4, R131 ;  /* 0x0000000400837c23 */ /* 0x000fe20008010083 */
        /* <DEDUP_REMOVED lines=119> */
[----:B------:R-:W-:Y:S04]  /*19970*/  FMNMX.FTZ R4, R109, R4, !PT ;  /* 0x000000046d047209 */ /* 0x000fe80007810000 */
[----:B------:R-:W-:Y:S01]  /*19980*/  FMNMX.FTZ R4, R120, R4, !PT ;  /* 0x0000000478047209 */ /* 0x000fe20007810000 */
[----:B------:R-:W3:Y:S01]  /*19990*/  SHFL.BFLY PT, R8, R72, 0x2, 0x1f ;  /* 0x0c401f0048087f89 */ /* 0x000ee200000e0000 */
[----:B-1----:R-:W-:Y:S02]  /*199a0*/  FMNMX.FTZ R73, R73, R6, !PT ;  /* 0x0000000649497209 */ /* 0x002fe40007810000 */
[----:B------:R-:W-:Y:S05]  /*199b0*/  FMNMX.FTZ R5, R105, R4, !PT ;  /* 0x0000000469057209 */ /* 0x000fea0007810000 */
[----:B------:R-:W1:Y:S01]  /*199c0*/  SHFL.BFLY PT, R7, R73, 0x1, 0x1f ;  /* 0x0c201f0049077f89 */ /* 0x000e6200000e0000 */
[----:B------:R-:W-:Y:S04]  /*199d0*/  FMNMX.FTZ R5, R108, R5, !PT ;  /* 0x000000056c057209 */ /* 0x000fe80007810000 */
[----:B------:R-:W-:Y:S02]  /*199e0*/  FMNMX.FTZ R5, R17, R5, !PT ;  /* 0x0000000511057209 */ /* 0x000fe40007810000 */
[----:B--2---:R-:W-:Y:S03]  /*199f0*/  FMNMX.FTZ R2, R2, R0, !PT ;  /* 0x0000000002027209 */ /* 0x004fe60007810000 */
[----:B------:R-:W2:Y:S01]  /*19a00*/  SHFL.BFLY PT, R6, R5, 0x2, 0x1f ;  /* 0x0c401f0005067f89 */ /* 0x000ea200000e0000 */
[----:B---3--:R-:W-:Y:S07]  /*19a10*/  FMNMX.FTZ R72, R72, R8, !PT ;  /* 0x0000000848487209 */ /* 0x008fee0007810000 */
[----:B------:R-:W3:Y:S01]  /*19a20*/  SHFL.BFLY PT, R4, R2, 0x1, 0x1f ;  /* 0x0c201f0002047f89 */ /* 0x000ee200000e0000 */
[----:B-1----:R-:W-:Y:S07]  /*19a30*/  FMNMX.FTZ R73, R73, R7, !PT ;  /* 0x0000000749497209 */ /* 0x002fee0007810000 */
[----:B------:R-:W1:Y:S01]  /*19a40*/  SHFL.BFLY PT, R8, R72, 0x1, 0x1f ;  /* 0x0c201f0048087f89 */ /* 0x000e6200000e0000 */
[C---:B------:R-:W-:Y:S01]  /*19a50*/  FSETP.NEU.FTZ.AND P2, PT, R73.reuse, -INF , PT ;  /* 0xff8000004900780b */ /* 0x040fe20003f5d000 */
[C---:B------:R-:W-:Y:S02]  /*19a60*/  FMUL.FTZ R75, R73.reuse, c[0x0][0x23c] ;  /* 0x00008f00494b7a20 */ /* 0x040fe40000410000 */
[----:B------:R-:W-:Y:S03]  /*19a70*/  FADD.FTZ R0, -R73, R132 ;  /* 0x0000008449007221 */ /* 0x000fe60000010100 */
[----:B------:R-:W-:Y:S01]  /*19a80*/  FSEL R75, R75, RZ, P2 ;  /* 0x000000ff4b4b7208 */ /* 0x000fe20001000000 */
[----:B------:R-:W-:Y:S01]  /*19a90*/  FMUL.FTZ R0, R0, c[0x0][0x23c] ;  /* 0x00008f0000007a20 */ /* 0x000fe20000410000 */
[----:B------:R-:W-:Y:S01]  /*19aa0*/  STL [R1+0x124], R73 ;  /* 0x0001244901007387 */ /* 0x000fe20000100800 */
[----:B--2---:R-:W-:Y:S02]  /*19ab0*/  FMNMX.FTZ R5, R5, R6, !PT ;  /* 0x0000000605057209 */ /* 0x004fe40007810000 */
[----:B------:R2:W-:Y:S01]  /*19ac0*/  MUFU.EX2 R70, R0 ;  /* 0x0000000000467308 */ /* 0x0005e20000000800 */
[--C-:B------:R-:W-:Y:S01]  /*19ad0*/  FFMA.FTZ R7, R39, c[0x0][0x23c], -R75.reuse ;  /* 0x00008f0027077a23 */ /* 0x100fe2000001084b */
[----:B---3--:R-:W-:Y:S01]  /*19ae0*/  FMNMX.FTZ R68, R2, R4, !PT ;  /* 0x0000000402447209 */ /* 0x008fe20007810000 */
[--C-:B------:R-:W-:Y:S01]  /*19af0*/  FFMA.FTZ R4, R25, c[0x0][0x23c], -R75.reuse ;  /* 0x00008f0019047a23 */ /* 0x100fe2000001084b */
[----:B------:R-:W3:Y:S01]  /*19b00*/  SHFL.BFLY PT, R71, R5, 0x1, 0x1f ;  /* 0x0c201f0005477f89 */ /* 0x000ee200000e0000 */
[----:B------:R-:W-:Y:S01]  /*19b10*/  MOV R25, R228 ;  /* 0x000000e400197202 */ /* 0x000fe20000000f00 */
[--C-:B------:R-:W-:Y:S02]  /*19b20*/  FFMA.FTZ R128, R128, c[0x0][0x23c], -R75.reuse ;  /* 0x00008f0080807a23 */ /* 0x100fe4000001084b */
[----:B------:R-:W-:Y:S02]  /*19b30*/  FMUL.FTZ R96, R68, c[0x0][0x23c] ;  /* 0x00008f0044607a20 */ /* 0x000fe40000410000 */
[----:B------:R4:W-:Y:S01]  /*19b40*/  MUFU.EX2 R252, R4 ;  /* 0x0000000400fc7308 */ /* 0x0009e20000000800 */
[----:B-1----:R-:W-:Y:S01]  /*19b50*/  FMNMX.FTZ R72, R72, R8, !PT ;  /* 0x0000000848487209 */ /* 0x002fe20007810000 */
[----:B------:R-:W-:Y:S03]  /*19b60*/  FFMA.FTZ R8, R42, c[0x0][0x23c], -R75 ;  /* 0x00008f002a087a23 */ /* 0x000fe6000001084b */
[C---:B------:R-:W-:Y:S01]  /*19b70*/  FSETP.NEU.FTZ.AND P2, PT, R72.reuse, -INF , PT ;  /* 0xff8000004800780b */ /* 0x040fe20003f5d000 */
[----:B------:R-:W-:Y:S01]  /*19b80*/  FMUL.FTZ R97, R72, c[0x0][0x23c] ;  /* 0x00008f0048617a20 */ /* 0x000fe20000410000 */
[----:B------:R1:W-:Y:S03]  /*19b90*/  STL [R1+0x128], R72 ;  /* 0x0001284801007387 */ /* 0x0003e60000100800 */
[----:B------:R1:W-:Y:S01]  /*19ba0*/  MUFU.EX2 R235, R7 ;  /* 0x0000000700eb7308 */ /* 0x0003e20000000800 */
[----:B------:R-:W-:Y:S01]  /*19bb0*/  FSEL R97, R97, RZ, P2 ;  /* 0x000000ff61617208 */ /* 0x000fe20001000000 */
[----:B------:R1:W-:Y:S01]  /*19bc0*/  STL [R1+0x12c], R68 ;  /* 0x00012c4401007387 */ /* 0x0003e20000100800 */
[----:B------:R-:W-:Y:S01]  /*19bd0*/  FSETP.NEU.FTZ.AND P2, PT, R68, -INF , PT ;  /* 0xff8000004400780b */ /* 0x000fe20003f5d000 */
[----:B--2---:R-:W-:Y:S02]  /*19be0*/  FADD.FTZ R0, -R72, R133 ;  /* 0x0000008548007221 */ /* 0x004fe40000010100 */
[--C-:B------:R-:W-:Y:S01]  /*19bf0*/  FFMA.FTZ R6, R30, c[0x0][0x23c], -R97.reuse ;  /* 0x00008f001e067a23 */ /* 0x100fe20000010861 */
[----:B------:R-:W-:Y:S01]  /*19c00*/  FSEL R96, R96, RZ, P2 ;  /* 0x000000ff60607208 */ /* 0x000fe20001000000 */
[----:B------:R-:W-:Y:S01]  /*19c10*/  FMUL.FTZ R0, R0, c[0x0][0x23c] ;  /* 0x00008f0000007a20 */ /* 0x000fe20000410000 */
[----:B---3--:R-:W-:Y:S01]  /*19c20*/  FMNMX.FTZ R71, R5, R71, !PT ;  /* 0x0000004705477209 */ /* 0x008fe20007810000 */
[----:B------:R2:W-:Y:S01]  /*19c30*/  MUFU.EX2 R224, R6 ;  /* 0x0000000600e07308 */ /* 0x0005e20000000800 */
[--C-:B------:R-:W-:Y:S02]  /*19c40*/  FFMA.FTZ R130, R130, c[0x0][0x23c], -R97.reuse ;  /* 0x00008f0082827a23 */ /* 0x100fe40000010861 */
[----:B------:R-:W-:Y:S01]  /*19c50*/  FFMA.FTZ R131, R131, c[0x0][0x23c], -R97 ;  /* 0x00008f0083837a23 */ /* 0x000fe20000010861 */
[----:B------:R-:W-:Y:S01]  /*19c60*/  STL [R1+0x130], R71 ;  /* 0x0001304701007387 */ /* 0x000fe20000100800 */
[--C-:B----4-:R-:W-:Y:S01]  /*19c70*/  FFMA.FTZ R4, R28, c[0x0][0x23c], -R75.reuse ;  /* 0x00008f001c047a23 */ /* 0x110fe2000001084b */
[----:B------:R-:W-:Y:S01]  /*19c80*/  FSETP.NEU.FTZ.AND P2, PT, R71, -INF , PT ;  /* 0xff8000004700780b */ /* 0x000fe20003f5d000 */
[----:B------:R-:W-:Y:S01]  /*19c90*/  FFMA.FTZ R123, R123, c[0x0][0x23c], -R96 ;  /* 0x00008f007b7b7a23 */ /* 0x000fe20000010860 */
[----:B------:R-:W-:Y:S01]  /*19ca0*/  MOV R28, R12 ;  /* 0x0000000c001c7202 */ /* 0x000fe20000000f00 */
[----:B------:R-:W-:Y:S01]  /*19cb0*/  FMUL.FTZ R100, R71, c[0x0][0x23c] ;  /* 0x00008f0047647a20 */ /* 0x000fe20000410000 */
[----:B------:R3:W4:Y:S01]  /*19cc0*/  MUFU.EX2 R93, R4 ;  /* 0x00000004005d7308 */ /* 0x0007220000000800 */
[--C-:B------:R-:W-:Y:S02]  /*19cd0*/  FFMA.FTZ R5, R26, c[0x0][0x23c], -R75.reuse ;  /* 0x00008f001a057a23 */ /* 0x100fe4000001084b */
[--C-:B------:R-:W-:Y:S01]  /*19ce0*/  FFMA.FTZ R12, R13, c[0x0][0x23c], -R75.reuse ;  /* 0x00008f000d0c7a23 */ /* 0x100fe2000001084b */
[----:B------:R-:W-:Y:S05]  /*19cf0*/  FSEL R100, R100, RZ, P2 ;  /* 0x000000ff64647208 */ /* 0x000fea0001000000 */
[--C-:B-1----:R-:W-:Y:S01]  /*19d00*/  FFMA.FTZ R7, R57, c[0x0][0x23c], -R100.reuse ;  /* 0x00008f0039077a23 */ /* 0x102fe20000010864 */
[----:B------:R1:W1:Y:S01]  /*19d10*/  MUFU.EX2 R69, R0 ;  /* 0x0000000000457308 */ /* 0x0002620000000800 */
[--C-:B------:R-:W-:Y:S02]  /*19d20*/  FFMA.FTZ R120, R120, c[0x0][0x23c], -R100.reuse ;  /* 0x00008f0078787a23 */ /* 0x100fe40000010864 */
[--C-:B--2---:R-:W-:Y:S07]  /*19d30*/  FFMA.FTZ R6, R34, c[0x0][0x23c], -R100.reuse ;  /* 0x00008f0022067a23 */ /* 0x104fee0000010864 */
[----:B------:R2:W-:Y:S01]  /*19d40*/  MUFU.EX2 R241, R5 ;  /* 0x0000000500f17308 */ /* 0x0005e20000000800 */
[----:B---3--:R-:W-:Y:S01]  /*19d50*/  FFMA.FTZ R4, R27, c[0x0][0x23c], -R75 ;  /* 0x00008f001b047a23 */ /* 0x008fe2000001084b */
[----:B----4-:R-:W-:Y:S02]  /*19d60*/  F2FP.PACK_AB R76, R93, R252 ;  /* 0x000000fc5d4c723e */ /* 0x010fe400000000ff */
[----:B------:R-:W-:Y:S01]  /*19d70*/  MOV R27, R17 ;  /* 0x00000011001b7202 */ /* 0x000fe20000000f00 */
[----:B------:R-:W-:Y:S05]  /*19d80*/  FFMA.FTZ R17, R60, c[0x0][0x23c], -R97 ;  /* 0x00008f003c117a23 */ /* 0x000fea0000010861 */
[----:B------:R3:W-:Y:S01]  /*19d90*/  MUFU.EX2 R101, R6 ;  /* 0x0000000600657308 */ /* 0x0007e20000000800 */
[----:B------:R-:W-:Y:S02]  /*19da0*/  FFMA.FTZ R60, R88, c[0x0][0x23c], -R100 ;  /* 0x00008f00583c7a23 */ /* 0x000fe40000010864 */
[----:B-1----:R-:W-:Y:S02]  /*19db0*/  FADD.FTZ R0, -R68, R134 ;  /* 0x0000008644007221 */ /* 0x002fe40000010100 */
[----:B------:R-:W-:Y:S02]  /*19dc0*/  FMUL.FTZ R34, R69, R166 ;  /* 0x000000a645227220 */ /* 0x000fe40000410000 */
[----:B------:R-:W-:Y:S03]  /*19dd0*/  FMUL.FTZ R0, R0, c[0x0][0x23c] ;  /* 0x00008f0000007a20 */ /* 0x000fe60000410000 */
[----:B------:R1:W4:Y:S01]  /*19de0*/  MUFU.EX2 R134, R4 ;  /* 0x0000000400867308 */ /* 0x0003220000000800 */
[--C-:B--2---:R-:W-:Y:S02]  /*19df0*/  FFMA.FTZ R5, R33, c[0x0][0x23c], -R96.reuse ;  /* 0x00008f0021057a23 */ /* 0x104fe40000010860 */
[----:B------:R-:W-:Y:S07]  /*19e00*/  FFMA.FTZ R33, R80, c[0x0][0x23c], -R96 ;  /* 0x00008f0050217a23 */ /* 0x000fee0000010860 */
[----:B------:R2:W2:Y:S01]  /*19e10*/  MUFU.EX2 R2, R0 ;  /* 0x0000000000027308 */ /* 0x0004a20000000800 */
[----:B---3--:R-:W-:Y:S09]  /*19e20*/  FFMA.FTZ R6, R38, c[0x0][0x23c], -R75 ;  /* 0x00008f0026067a23 */ /* 0x008ff2000001084b */
[----:B------:R3:W-:Y:S01]  /*19e30*/  MUFU.EX2 R246, R5 ;  /* 0x0000000500f67308 */ /* 0x0007e20000000800 */
[----:B-1----:R-:W-:Y:S01]  /*19e40*/  FFMA.FTZ R4, R29, c[0x0][0x23c], -R97 ;  /* 0x00008f001d047a23 */ /* 0x002fe20000010861 */
[----:B----4-:R-:W-:Y:S02]  /*19e50*/  F2FP.PACK_AB R78, R241, R134 ;  /* 0x00000086f14e723e */ /* 0x010fe400000000ff */
[----:B------:R-:W-:Y:S02]  /*19e60*/  MOV R29, R25 ;  /* 0x00000019001d7202 */ /* 0x000fe40000000f00 */
[----:B------:R-:W-:Y:S04]  /*19e70*/  MOV R25, R19 ;  /* 0x0000001300197202 */ /* 0x000fe80000000f00 */
[----:B------:R1:W-:Y:S01]  /*19e80*/  MUFU.EX2 R249, R4 ;  /* 0x0000000400f97308 */ /* 0x0003e20000000800 */
[----:B------:R-:W-:Y:S02]  /*19e90*/  FMUL.FTZ R19, R69, R151 ;  /* 0x0000009745137220 */ /* 0x000fe40000410000 */
[----:B--2---:R-:W-:Y:S02]  /*19ea0*/  FADD.FTZ R0, -R71, R135 ;  /* 0x0000008747007221 */ /* 0x004fe40000010100 */
[----:B------:R-:W-:Y:S02]  /*19eb0*/  FMUL.FTZ R11, R2, R139 ;  /* 0x0000008b020b7220 */ /* 0x000fe40000410000 */
[----:B------:R-:W-:Y:S03]  /*19ec0*/  FMUL.FTZ R0, R0, c[0x0][0x23c] ;  /* 0x00008f0000007a20 */ /* 0x000fe60000410000 */
[----:B------:R2:W-:Y:S01]  /*19ed0*/  MUFU.EX2 R30, R12 ;  /* 0x0000000c001e7308 */ /* 0x0005e20000000800 */
[C---:B------:R-:W-:Y:S02]  /*19ee0*/  FMUL.FTZ R10, R2.reuse, R138 ;  /* 0x0000008a020a7220 */ /* 0x040fe40000410000 */
[----:B------:R-:W-:Y:S02]  /*19ef0*/  FMUL.FTZ R42, R2, R174 ;  /* 0x000000ae022a7220 */ /* 0x000fe40000410000 */
[--C-:B---3--:R-:W-:Y:S05]  /*19f00*/  FFMA.FTZ R5, R48, c[0x0][0x23c], -R97.reuse ;  /* 0x00008f0030057a23 */ /* 0x108fea0000010861 */
[----:B------:R3:W-:Y:S01]  /*19f10*/  MUFU.EX2 R72, R5 ;  /* 0x0000000500487308 */ /* 0x0007e20000000800 */
[--C-:B-1----:R-:W-:Y:S01]  /*19f20*/  FFMA.FTZ R4, R32, c[0x0][0x23c], -R97.reuse ;  /* 0x00008f0020047a23 */ /* 0x102fe20000010861 */
[----:B------:R-:W-:Y:S01]  /*19f30*/  MOV R32, R28 ;  /* 0x0000001c00207202 */ /* 0x000fe20000000f00 */
[----:B------:R-:W-:Y:S02]  /*19f40*/  IMAD.MOV.U32 R28, RZ, RZ, R24 ;  /* 0x000000ffff1c7224 */ /* 0x000fe400078e0018 */
[----:B------:R-:W-:Y:S01]  /*19f50*/  FFMA.FTZ R24, R62, c[0x0][0x23c], -R97 ;  /* 0x00008f003e187a23 */ /* 0x000fe20000010861 */
[----:B------:R-:W-:Y:S04]  /*19f60*/  MOV R48, R32 ;  /* 0x0000002000307202 */ /* 0x000fe80000000f00 */
[----:B------:R1:W4:Y:S01]  /*19f70*/  MUFU.EX2 R225, R4 ;  /* 0x0000000400e17308 */ /* 0x0003220000000800 */
[----:B------:R-:W-:Y:S01]  /*19f80*/  FMUL.FTZ R32, R70, R164 ;  /* 0x000000a446207220 */ /* 0x000fe20000410000 */
[----:B------:R-:W-:Y:S01]  /*19f90*/  MOV R164, R93 ;  /* 0x0000005d00a47202 */ /* 0x000fe20000000f00 */
[C---:B------:R-:W-:Y:S02]  /*19fa0*/  FMUL.FTZ R62, R2.reuse, R194 ;  /* 0x000000c2023e7220 */ /* 0x040fe40000410000 */
[----:B--2---:R-:W-:Y:S02]  /*19fb0*/  FFMA.FTZ R12, R59, c[0x0][0x23c], -R75 ;  /* 0x00008f003b0c7a23 */ /* 0x004fe4000001084b */
[----:B------:R-:W-:Y:S03]  /*19fc0*/  FMUL.FTZ R59, R2, R191 ;  /* 0x000000bf023b7220 */ /* 0x000fe60000410000 */
[----:B------:R-:W-:Y:S01]  /*19fd0*/  MUFU.EX2 R68, R8 ;  /* 0x0000000800447308 */ /* 0x000fe20000000800 */
[----:B---3--:R-:W-:Y:S09]  /*19fe0*/  FFMA.FTZ R5, R54, c[0x0][0x23c], -R100 ;  /* 0x00008f0036057a23 */ /* 0x008ff20000010864 */
[----:B------:R2:W-:Y:S01]  /*19ff0*/  MUFU.EX2 R73, R5 ;  /* 0x0000000500497308 */ /* 0x0005e20000000800 */
[----:B-1----:R-:W-:Y:S01]  /*1a000*/  FFMA.FTZ R4, R31, c[0x0][0x23c], -R97 ;  /* 0x00008f001f047a23 */ /* 0x002fe20000010861 */
[----:B----4-:R-:W-:Y:S01]  /*1a010*/  F2FP.PACK_AB R77, R225, R249 ;  /* 0x000000f9e14d723e */ /* 0x010fe200000000ff */
[----:B------:R-:W-:Y:S07]  /*1a020*/  FMUL.FTZ R31, R2, R163 ;  /* 0x000000a3021f7220 */ /* 0x000fee0000410000 */
[----:B------:R1:W3:Y:S10]  /*1a030*/  MUFU.EX2 R133, R4 ;  /* 0x0000000400857308 */ /* 0x0002f40000000800 */
[----:B------:R4:W-:Y:S01]  /*1a040*/  MUFU.EX2 R16, R6 ;  /* 0x0000000600107308 */ /* 0x0009e20000000800 */
[----:B--2---:R-:W-:Y:S09]  /*1a050*/  FMUL.FTZ R5, R70, R141 ;  /* 0x0000008d46057220 */ /* 0x004ff20000410000 */
[----:B------:R-:W2:Y:S01]  /*1a060*/  MUFU.EX2 R0, R0 ;  /* 0x0000000000007308 */ /* 0x000ea20000000800 */
[--C-:B-1----:R-:W-:Y:S01]  /*1a070*/  FFMA.FTZ R4, R37, c[0x0][0x23c], -R96.reuse ;  /* 0x00008f0025047a23 */ /* 0x102fe20000010860 */
[----:B---3--:R-:W-:Y:S08]  /*1a080*/  F2FP.PACK_AB R79, R224, R133 ;  /* 0x00000085e04f723e */ /* 0x008ff000000000ff */
[----:B------:R1:W3:Y:S01]  /*1a090*/  MUFU.EX2 R248, R4 ;  /* 0x0000000400f87308 */ /* 0x0002e20000000800 */
[----:B----4-:R-:W-:Y:S09]  /*1a0a0*/  FMUL.FTZ R6, R69, R142 ;  /* 0x0000008e45067220 */ /* 0x010ff20000410000 */
[----:B------:R4:W-:Y:S01]  /*1a0b0*/  MUFU.EX2 R13, R12 ;  /* 0x0000000c000d7308 */ /* 0x0009e20000000800 */
[----:B--2---:R-:W-:Y:S09]  /*1a0c0*/  FMUL.FTZ R57, R0, R189 ;  /* 0x000000bd00397220 */ /* 0x004ff20000410000 */
[----:B------:R2:W-:Y:S01]  /*1a0d0*/  MUFU.EX2 R139, R17 ;  /* 0x00000011008b7308 */ /* 0x0005e20000000800 */
[--C-:B-1----:R-:W-:Y:S01]  /*1a0e0*/  FFMA.FTZ R4, R36, c[0x0][0x23c], -R96.reuse ;  /* 0x00008f0024047a23 */ /* 0x102fe20000010860 */
[----:B---3--:R-:W-:Y:S01]  /*1a0f0*/  F2FP.PACK_AB R65, R248, R246 ;  /* 0x000000f6f841723e */ /* 0x008fe200000000ff */
[----:B------:R-:W1:Y:S07]  /*1a100*/  LDSM.16.MT88.4 R36, [R232+0x8000] ;  /* 0x00800000e824783b */ /* 0x000e6e0000004200 */
[----:B------:R3:W-:Y:S01]  /*1a110*/  MUFU.EX2 R135, R4 ;  /* 0x0000000400877308 */ /* 0x0007e20000000800 */
[----:B----4-:R-:W-:Y:S09]  /*1a120*/  FMUL.FTZ R12, R0, R144 ;  /* 0x00000090000c7220 */ /* 0x010ff20000410000 */
[----:B------:R-:W-:Y:S01]  /*1a130*/  MUFU.EX2 R128, R128 ;  /* 0x0000008000807308 */ /* 0x000fe20000000800 */
[----:B--2---:R-:W-:Y:S01]  /*1a140*/  FMUL.FTZ R17, R70, R149 ;  /* 0x0000009546117220 */ /* 0x004fe20000410000 */
[----:B------:R-:W-:Y:S08]  /*1a150*/  MOV R149, R224 ;  /* 0x000000e000957202 */ /* 0x000ff00000000f00 */
[----:B------:R-:W-:Y:S01]  /*1a160*/  MUFU.EX2 R130, R130 ;  /* 0x0000008200827308 */ /* 0x000fe20000000800 */
[----:B---3--:R-:W-:Y:S02]  /*1a170*/  FFMA.FTZ R4, R35, c[0x0][0x23c], -R96 ;  /* 0x00008f0023047a23 */ /* 0x008fe40000010860 */
[----:B------:R-:W-:Y:S07]  /*1a180*/  FMUL.FTZ R35, R69, R167 ;  /* 0x000000a745237220 */ /* 0x000fee0000410000 */
[----:B------:R2:W3:Y:S10]  /*1a190*/  MUFU.EX2 R233, R4 ;  /* 0x0000000400e97308 */ /* 0x0004f40000000800 */
[----:B------:R-:W-:Y:S01]  /*1a1a0*/  MUFU.EX2 R131, R131 ;  /* 0x0000008300837308 */ /* 0x000fe20000000800 */
[----:B--2---:R-:W-:Y:S01]  /*1a1b0*/  FFMA.FTZ R4, R44, c[0x0][0x23c], -R100 ;  /* 0x00008f002c047a23 */ /* 0x004fe20000010864 */
[----:B---3--:R-:W-:Y:S08]  /*1a1c0*/  MOV R44, R233 ;  /* 0x000000e9002c7202 */ /* 0x008ff00000000f00 */
[----:B------:R2:W-:Y:S01]  /*1a1d0*/  MUFU.EX2 R233, R7 ;  /* 0x0000000700e97308 */ /* 0x0005e20000000800 */
[----:B------:R-:W-:Y:S02]  /*1a1e0*/  MOV R151, R44 ;  /* 0x0000002c00977202 */ /* 0x000fe40000000f00 */
[----:B------:R-:W-:Y:S01]  /*1a1f0*/  F2FP.PACK_AB R67, R44, R135 ;  /* 0x000000872c43723e */ /* 0x000fe200000000ff */
[----:B------:R-:W-:Y:S06]  /*1a200*/  FFMA.FTZ R44, R84, c[0x0][0x23c], -R96 ;  /* 0x00008f00542c7a23 */ /* 0x000fec0000010860 */
[----:B------:R3:W-:Y:S01]  /*1a210*/  MUFU.EX2 R9, R4 ;  /* 0x0000000400097308 */ /* 0x0007e20000000800 */
[--C-:B--2---:R-:W-:Y:S02]  /*1a220*/  FFMA.FTZ R7, R58, c[0x0][0x23c], -R75.reuse ;  /* 0x00008f003a077a23 */ /* 0x104fe4000001084b */
[C---:B------:R-:W-:Y:S07]  /*1a230*/  FMUL.FTZ R58, R2.reuse, R190 ;  /* 0x000000be023a7220 */ /* 0x040fee0000410000 */
[----:B------:R2:W-:Y:S01]  /*1a240*/  MUFU.EX2 R141, R7 ;  /* 0x00000007008d7308 */ /* 0x0005e20000000800 */
[--C-:B---3--:R-:W-:Y:S02]  /*1a250*/  FFMA.FTZ R4, R43, c[0x0][0x23c], -R100.reuse ;  /* 0x00008f002b047a23 */ /* 0x108fe40000010864 */
[----:B------:R-:W-:Y:S07]  /*1a260*/  FMUL.FTZ R43, R2, R175 ;  /* 0x000000af022b7220 */ /* 0x000fee0000410000 */
[----:B------:R3:W-:Y:S01]  /*1a270*/  MUFU.EX2 R132, R4 ;  /* 0x0000000400847308 */ /* 0x0007e20000000800 */
[----:B--2---:R-:W-:Y:S09]  /*1a280*/  FMUL.FTZ R7, R69, R143 ;  /* 0x0000008f45077220 */ /* 0x004ff20000410000 */
[----:B------:R2:W-:Y:S01]  /*1a290*/  MUFU.EX2 R143, R60 ;  /* 0x0000003c008f7308 */ /* 0x0005e20000000800 */
[----:B---3--:R-:W-:Y:S02]  /*1a2a0*/  FFMA.FTZ R4, R41, c[0x0][0x23c], -R100 ;  /* 0x00008f0029047a23 */ /* 0x008fe40000010864 */
[----:B------:R-:W-:Y:S07]  /*1a2b0*/  FMUL.FTZ R41, R0, R173 ;  /* 0x000000ad00297220 */ /* 0x000fee0000410000 */
[----:B------:R3:W4:Y:S01]  /*1a2c0*/  MUFU.EX2 R26, R4 ;  /* 0x00000004001a7308 */ /* 0x0007220000000800 */
[--C-:B--2---:R-:W-:Y:S02]  /*1a2d0*/  FFMA.FTZ R60, R89, c[0x0][0x23c], -R75.reuse ;  /* 0x00008f00593c7a23 */ /* 0x104fe4000001084b */
[----:B---3--:R-:W-:Y:S01]  /*1a2e0*/  FFMA.FTZ R4, R40, c[0x0][0x23c], -R75 ;  /* 0x00008f0028047a23 */ /* 0x008fe2000001084b */
[----:B----4-:R2:W-:Y:S01]  /*1a2f0*/  STL [R1+0x7c], R26 ;  /* 0x00007c1a01007387 */ /* 0x0105e20000100800 */
[----:B------:R-:W-:Y:S01]  /*1a300*/  F2FP.PACK_AB R66, R26, R132 ;  /* 0x000000841a42723e */ /* 0x000fe200000000ff */
[--C-:B------:R-:W-:Y:S04]  /*1a310*/  FFMA.FTZ R40, R82, c[0x0][0x23c], -R96.reuse ;  /* 0x00008f0052287a23 */ /* 0x100fe80000010860 */
[----:B------:R3:W-:Y:S01]  /*1a320*/  MUFU.EX2 R239, R4 ;  /* 0x0000000400ef7308 */ /* 0x0007e20000000800 */
[----:B--2---:R-:W-:Y:S01]  /*1a330*/  MOV R26, R14 ;  /* 0x0000000e001a7202 */ /* 0x004fe20000000f00 */
[C---:B------:R-:W-:Y:S02]  /*1a340*/  FMUL.FTZ R14, R2.reuse, R146 ;  /* 0x00000092020e7220 */ /* 0x040fe40000410000 */
[--C-:B---3--:R-:W-:Y:S01]  /*1a350*/  FFMA.FTZ R4, R47, c[0x0][0x23c], -R97.reuse ;  /* 0x00008f002f047a23 */ /* 0x108fe20000010861 */
[----:B------:R-:W-:Y:S01]  /*1a360*/  MOV R47, R28 ;  /* 0x0000001c002f7202 */ /* 0x000fe20000000f00 */
[----:B------:R-:W-:Y:S04]  /*1a370*/  FFMA.FTZ R28, R63, c[0x0][0x23c], -R97 ;  /* 0x00008f003f1c7a23 */ /* 0x000fe80000010861 */
[----:B------:R2:W-:Y:S01]  /*1a380*/  MUFU.EX2 R238, R4 ;  /* 0x0000000400ee7308 */ /* 0x0005e20000000800 */
[----:B------:R-:W-:Y:S01]  /*1a390*/  FMUL.FTZ R63, R2, R195 ;  /* 0x000000c3023f7220 */ /* 0x000fe20000410000 */
[----:B------:R-:W-:Y:S01]  /*1a3a0*/  MOV R195, R106 ;  /* 0x0000006a00c37202 */ /* 0x000fe20000000f00 */
[----:B------:R-:W-:Y:S02]  /*1a3b0*/  FFMA.FTZ R106, R117, c[0x0][0x23c], -R75 ;  /* 0x00008f00756a7a23 */ /* 0x000fe4000001084b */
[--C-:B--2---:R-:W-:Y:S01]  /*1a3c0*/  FFMA.FTZ R4, R46, c[0x0][0x23c], -R97.reuse ;  /* 0x00008f002e047a23 */ /* 0x104fe20000010861 */
[----:B------:R-:W-:Y:S01]  /*1a3d0*/  MOV R46, R9 ;  /* 0x00000009002e7202 */ /* 0x000fe20000000f00 */
[----:B------:R-:W-:Y:S03]  /*1a3e0*/  FMUL.FTZ R9, R0, R137 ;  /* 0x0000008900097220 */ /* 0x000fe60000410000 */
[----:B------:R2:W-:Y:S01]  /*1a3f0*/  MUFU.EX2 R234, R4 ;  /* 0x0000000400ea7308 */ /* 0x0005e20000000800 */
[----:B------:R-:W-:Y:S09]  /*1a400*/  F2FP.PACK_AB R64, R46, R101 ;  /* 0x000000652e40723e */ /* 0x000ff200000000ff */
[----:B------:R3:W-:Y:S01]  /*1a410*/  MUFU.EX2 R137, R33 ;  /* 0x0000002100897308 */ /* 0x0007e20000000800 */
[----:B--2---:R-:W-:Y:S01]  /*1a420*/  FFMA.FTZ R4, R45, c[0x0][0x23c], -R97 ;  /* 0x00008f002d047a23 */ /* 0x004fe20000010861 */
[----:B------:R-:W-:Y:S01]  /*1a430*/  MOV R45, R29 ;  /* 0x0000001d002d7202 */ /* 0x000fe20000000f00 */
[C---:B------:R-:W-:Y:S07]  /*1a440*/  FMUL.FTZ R29, R0.reuse, R161 ;  /* 0x000000a1001d7220 */ /* 0x040fee0000410000 */
[----:B------:R2:W4:Y:S01]  /*1a450*/  MUFU.EX2 R18, R4 ;  /* 0x0000000400127308 */ /* 0x0005220000000800 */
[----:B------:R-:W-:Y:S01]  /*1a460*/  MOV R166, R45 ;  /* 0x0000002d00a67202 */ /* 0x000fe20000000f00 */
[----:B------:R-:W-:Y:S01]  /*1a470*/  FMUL.FTZ R45, R0, R177 ;  /* 0x000000b1002d7220 */ /* 0x000fe20000410000 */
[----:B------:R-:W-:Y:S01]  /*1a480*/  MOV R177, R95 ;  /* 0x0000005f00b17202 */ /* 0x000fe20000000f00 */
[C---:B---3--:R-:W-:Y:S01]  /*1a490*/  FMUL.FTZ R33, R70.reuse, R165 ;  /* 0x000000a546217220 */ /* 0x048fe20000410000 */
[----:B------:R-:W-:Y:S01]  /*1a4a0*/  MOV R165, R48 ;  /* 0x0000003000a57202 */ /* 0x000fe20000000f00 */
[----:B------:R-:W-:Y:S01]  /*1a4b0*/  FMUL.FTZ R48, R70, R180 ;  /* 0x000000b446307220 */ /* 0x000fe20000410000 */
[----:B------:R-:W-:Y:S02]  /*1a4c0*/  MOV R180, R227 ;  /* 0x000000e300b47202 */ /* 0x000fe40000000f00 */
[----:B------:R-:W-:Y:S02]  /*1a4d0*/  MOV R194, R165 ;  /* 0x000000a500c27202 */ /* 0x000fe40000000f00 */
[----:B------:R-:W-:Y:S01]  /*1a4e0*/  MOV R165, R135 ;  /* 0x0000008700a57202 */ /* 0x000fe20000000f00 */
[--C-:B--2---:R-:W-:Y:S01]  /*1a4f0*/  FFMA.FTZ R4, R52, c[0x0][0x23c], -R96.reuse ;  /* 0x00008f0034047a23 */ /* 0x104fe20000010860 */
[----:B----4-:R-:W-:Y:S01]  /*1a500*/  MOV R144, R18 ;  /* 0x0000001200907202 */ /* 0x010fe20000000f00 */
[----:B------:R-:W-:Y:S01]  /*1a510*/  FMUL.FTZ R18, R69, R150 ;  /* 0x0000009645127220 */ /* 0x000fe20000410000 */
[----:B------:R-:W-:Y:S01]  /*1a520*/  MOV R150, R241 ;  /* 0x000000f100967202 */ /* 0x000fe20000000f00 */
[----:B------:R2:W-:Y:S02]  /*1a530*/  MUFU.EX2 R71, R4 ;  /* 0x0000000400477308 */ /* 0x0005e40000000800 */
[--C-:B--2---:R-:W-:Y:S01]  /*1a540*/  FFMA.FTZ R4, R51, c[0x0][0x23c], -R96.reuse ;  /* 0x00008f0033047a23 */ /* 0x104fe20000010860 */
[----:B------:R-:W-:Y:S01]  /*1a550*/  MOV R51, R26 ;  /* 0x0000001a00337202 */ /* 0x000fe20000000f00 */
[----:B------:R-:W-:Y:S06]  /*1a560*/  FMUL.FTZ R26, R2, R158 ;  /* 0x0000009e021a7220 */ /* 0x000fec0000410000 */
[----:B------:R2:W-:Y:S01]  /*1a570*/  MUFU.EX2 R240, R4 ;  /* 0x0000000400f07308 */ /* 0x0005e20000000800 */
[----:B------:R-:W-:Y:S01]  /*1a580*/  MOV R167, R51 ;  /* 0x0000003300a77202 */ /* 0x000fe20000000f00 */
[----:B------:R-:W-:Y:S08]  /*1a590*/  FMUL.FTZ R51, R69, R183 ;  /* 0x000000b745337220 */ /* 0x000ff00000410000 */
[----:B------:R3:W-:Y:S10]  /*1a5a0*/  MUFU.EX2 R158, R40 ;  /* 0x00000028009e7308 */ /* 0x0007f40000000800 */
[----:B------:R4:W-:Y:S01]  /*1a5b0*/  MUFU.EX2 R183, R60 ;  /* 0x0000003c00b77308 */ /* 0x0009e20000000800 */
[--C-:B--2---:R-:W-:Y:S01]  /*1a5c0*/  FFMA.FTZ R4, R50, c[0x0][0x23c], -R96.reuse ;  /* 0x00008f0032047a23 */ /* 0x104fe20000010860 */
[----:B------:R-:W-:Y:S01]  /*1a5d0*/  MOV R50, R27 ;  /* 0x0000001b00327202 */ /* 0x000fe20000000f00 */
[----:B------:R-:W-:Y:S07]  /*1a5e0*/  FMUL.FTZ R27, R2, R159 ;  /* 0x0000009f021b7220 */ /* 0x000fee0000410000 */
[----:B------:R2:W-:Y:S01]  /*1a5f0*/  MUFU.EX2 R236, R4 ;  /* 0x0000000400ec7308 */ /* 0x0005e20000000800 */
[C---:B---3--:R-:W-:Y:S01]  /*1a600*/  FMUL.FTZ R40, R0.reuse, R172 ;  /* 0x000000ac00287220 */ /* 0x048fe20000410000 */
[----:B------:R-:W-:Y:S08]  /*1a610*/  MOV R172, R223 ;  /* 0x000000df00ac7202 */ /* 0x000ff00000000f00 */
[----:B------:R3:W-:Y:S01]  /*1a620*/  MUFU.EX2 R159, R28 ;  /* 0x0000001c009f7308 */ /* 0x0007e20000000800 */
[C---:B----4-:R-:W-:Y:S02]  /*1a630*/  FMUL.FTZ R60, R0.reuse, R192 ;  /* 0x000000c0003c7220 */ /* 0x050fe40000410000 */
[----:B--2---:R-:W-:Y:S01]  /*1a640*/  FFMA.FTZ R4, R49, c[0x0][0x23c], -R96 ;  /* 0x00008f0031047a23 */ /* 0x004fe20000010860 */
[----:B------:R-:W-:Y:S01]  /*1a650*/  MOV R49, R25 ;  /* 0x0000001900317202 */ /* 0x000fe20000000f00 */
[C---:B------:R-:W-:Y:S05]  /*1a660*/  FMUL.FTZ R25, R0.reuse, R157 ;  /* 0x0000009d00197220 */ /* 0x040fea0000410000 */
[----:B------:R2:W-:Y:S01]  /*1a670*/  MUFU.EX2 R228, R4 ;  /* 0x0000000400e47308 */ /* 0x0005e20000000800 */
[----:B------:R-:W-:Y:S01]  /*1a680*/  MOV R173, R49 ;  /* 0x0000003100ad7202 */ /* 0x000fe20000000f00 */
[--C-:B------:R-:W-:Y:S02]  /*1a690*/  FFMA.FTZ R49, R85, c[0x0][0x23c], -R100.reuse ;  /* 0x00008f0055317a23 */ /* 0x100fe40000010864 */
[C---:B---3--:R-:W-:Y:S06]  /*1a6a0*/  FMUL.FTZ R28, R0.reuse, R160 ;  /* 0x000000a0001c7220 */ /* 0x048fec0000410000 */
[----:B------:R3:W-:Y:S01]  /*1a6b0*/  MUFU.EX2 R157, R44 ;  /* 0x0000002c009d7308 */ /* 0x0007e20000000800 */
[--C-:B--2---:R-:W-:Y:S09]  /*1a6c0*/  FFMA.FTZ R4, R53, c[0x0][0x23c], -R100.reuse ;  /* 0x00008f0035047a23 */ /* 0x104ff20000010864 */
[----:B------:R2:W-:Y:S01]  /*1a6d0*/  MUFU.EX2 R237, R4 ;  /* 0x0000000400ed7308 */ /* 0x0005e20000000800 */
[----:B---3--:R-:W-:Y:S01]  /*1a6e0*/  FMUL.FTZ R44, R0, R176 ;  /* 0x000000b0002c7220 */ /* 0x008fe20000410000 */
[----:B------:R-:W-:Y:S01]  /*1a6f0*/  MOV R176, R94 ;  /* 0x0000005e00b07202 */ /* 0x000fe20000000f00 */
[--C-:B--2---:R-:W-:Y:S02]  /*1a700*/  FFMA.FTZ R4, R55, c[0x0][0x23c], -R100.reuse ;  /* 0x00008f0037047a23 */ /* 0x104fe40000010864 */
[----:B------:R-:W2:Y:S05]  /*1a710*/  LDSM.16.MT88.4 R52, [R230+0x8000] ;  /* 0x00800000e634783b */ /* 0x000eaa0000004200 */
[----:B------:R3:W4:Y:S02]  /*1a720*/  MUFU.EX2 R15, R4 ;  /* 0x00000004000f7308 */ /* 0x0007240000000800 */
[----:B---3--:R-:W-:Y:S01]  /*1a730*/  FFMA.FTZ R4, R56, c[0x0][0x23c], -R75 ;  /* 0x00008f0038047a23 */ /* 0x008fe2000001084b */
[----:B----4-:R-:W-:Y:S01]  /*1a740*/  MOV R146, R15 ;  /* 0x0000000f00927202 */ /* 0x010fe20000000f00 */
[----:B------:R-:W-:Y:S01]  /*1a750*/  FMUL.FTZ R15, R2, R147 ;  /* 0x00000093020f7220 */ /* 0x000fe20000410000 */
[----:B------:R-:W-:Y:S05]  /*1a760*/  MOV R147, R13 ;  /* 0x0000000d00937202 */ /* 0x000fea0000000f00 */
[----:B------:R3:W4:Y:S01]  /*1a770*/  MUFU.EX2 R8, R4 ;  /* 0x0000000400087308 */ /* 0x0007220000000800 */
[----:B------:R-:W-:Y:S01]  /*1a780*/  FMUL.FTZ R13, R0, R145 ;  /* 0x00000091000d7220 */ /* 0x000fe20000410000 */
[----:B------:R-:W-:Y:S01]  /*1a790*/  MOV R145, R16 ;  /* 0x0000001000917202 */ /* 0x000fe20000000f00 */
[----:B------:R-:W-:Y:S01]  /*1a7a0*/  FMUL.FTZ R16, R70, R148 ;  /* 0x0000009446107220 */ /* 0x000fe20000410000 */
[----:B------:R-:W-:Y:S01]  /*1a7b0*/  MOV R148, R46 ;  /* 0x0000002e00947202 */ /* 0x000fe20000000f00 */
[C---:B------:R-:W-:Y:S01]  /*1a7c0*/  FMUL.FTZ R46, R2.reuse, R178 ;  /* 0x000000b2022e7220 */ /* 0x040fe20000410000 */
[----:B------:R-:W-:Y:S01]  /*1a7d0*/  MOV R178, R47 ;  /* 0x0000002f00b27202 */ /* 0x000fe20000000f00 */
[----:B------:R-:W-:Y:S01]  /*1a7e0*/  FMUL.FTZ R47, R2, R179 ;  /* 0x000000b3022f7220 */ /* 0x000fe20000410000 */
[----:B------:R-:W-:Y:S01]  /*1a7f0*/  MOV R179, R50 ;  /* 0x0000003200b37202 */ /* 0x000fe20000000f00 */
[----:B------:R-:W-:Y:S02]  /*1a800*/  FFMA.FTZ R56, R87, c[0x0][0x23c], -R100 ;  /* 0x00008f0057387a23 */ /* 0x000fe40000010864 */
[----:B------:R-:W-:Y:S02]  /*1a810*/  FMUL.FTZ R50, R69, R182 ;  /* 0x000000b645327220 */ /* 0x000fe40000410000 */
[----:B---3--:R-:W-:Y:S01]  /*1a820*/  FMUL.FTZ R4, R70, R140 ;  /* 0x0000008c46047220 */ /* 0x008fe20000410000 */
[----:B----4-:R-:W-:Y:S01]  /*1a830*/  MOV R142, R8 ;  /* 0x00000008008e7202 */ /* 0x010fe20000000f00 */
[----:B------:R-:W-:Y:S02]  /*1a840*/  FMUL.FTZ R8, R0, R136 ;  /* 0x0000008800087220 */ /* 0x000fe40000410000 */
[----:B------:R3:W-:Y:S03]  /*1a850*/  MUFU.EX2 R136, R49 ;  /* 0x0000003100887308 */ /* 0x0007e60000000800 */
[-C--:B------:R-:W-:Y:S08]  /*1a860*/  HMMA.16816.F32 R4, R76, R20.reuse, R4 ;  /* 0x000000144c04723c */ /* 0x080ff00000001804 */
[C---:B------:R-:W-:Y:S07]  /*1a870*/  HMMA.16816.F32 R8, R64.reuse, R20, R8 ;  /* 0x000000144008723c */ /* 0x040fee0000001808 */
[----:B------:R-:W-:Y:S01]  /*1a880*/  FFMA.FTZ R20, R61, c[0x0][0x23c], -R97 ;  /* 0x00008f003d147a23 */ /* 0x000fe20000010861 */
[-C--:B------:R-:W-:Y:S03]  /*1a890*/  HMMA.16816.F32 R12, R64, R22.reuse, R12 ;  /* 0x00000016400c723c */ /* 0x080fe6000000180c */
[----:B------:R4:W-:Y:S01]  /*1a8a0*/  MUFU.EX2 R140, R20 ;  /* 0x00000014008c7308 */ /* 0x0009e20000000800 */
[----:B------:R-:W-:Y:S01]  /*1a8b0*/  FMUL.FTZ R21, R70, R153 ;  /* 0x0000009946157220 */ /* 0x000fe20000410000 */
[----:B------:R-:W-:Y:S01]  /*1a8c0*/  MOV R153, R30 ;  /* 0x0000001e00997202 */ /* 0x000fe20000000f00 */
[----:B------:R-:W-:Y:S02]  /*1a8d0*/  FMUL.FTZ R30, R2, R162 ;  /* 0x000000a2021e7220 */ /* 0x000fe40000410000 */
[C---:B------:R-:W-:Y:S04]  /*1a8e0*/  HMMA.16816.F32 R16, R76.reuse, R22, R16 ;  /* 0x000000164c10723c */ /* 0x040fe80000001810 */
[----:B---3--:R-:W-:Y:S02]  /*1a8f0*/  FMUL.FTZ R49, R70, R181 ;  /* 0x000000b546317220 */ /* 0x008fe40000410000 */
[----:B------:R-:W-:Y:S02]  /*1a900*/  FMUL.FTZ R61, R0, R193 ;  /* 0x000000c1003d7220 */ /* 0x000fe40000410000 */
[C---:B------:R-:W-:Y:S02]  /*1a910*/  FMUL.FTZ R22, R69.reuse, R154 ;  /* 0x0000009a45167220 */ /* 0x040fe40000410000 */
[----:B------:R3:W-:Y:S02]  /*1a920*/  MUFU.EX2 R154, R24 ;  /* 0x00000018009a7308 */ /* 0x0007e40000000800 */
[----:B------:R-:W-:Y:S01]  /*1a930*/  FMUL.FTZ R23, R69, R155 ;  /* 0x0000009b45177220 */ /* 0x000fe20000410000 */
[----:B------:R-:W-:Y:S01]  /*1a940*/  MOV R155, R225 ;  /* 0x000000e1009b7202 */ /* 0x000fe20000000f00 */
[----:B------:R-:W-:Y:S02]  /*1a950*/  IMAD.MOV.U32 R181, RZ, RZ, R245 ;  /* 0x000000ffffb57224 */ /* 0x000fe400078e00f5 */
[----:B----4-:R-:W-:Y:S07]  /*1a960*/  FMUL.FTZ R20, R70, R152 ;  /* 0x0000009846147220 */ /* 0x010fee0000410000 */
[-C--:B-1----:R-:W-:Y:S03]  /*1a970*/  HMMA.16816.F32 R20, R76, R36.reuse, R20 ;  /* 0x000000244c14723c */ /* 0x082fe60000001814 */
[----:B---3--:R-:W-:Y:S02]  /*1a980*/  FMUL.FTZ R24, R0, R156 ;  /* 0x0000009c00187220 */ /* 0x008fe40000410000 */
[----:B------:R1:W-:Y:S05]  /*1a990*/  MUFU.EX2 R156, R56 ;  /* 0x00000038009c7308 */ /* 0x0003ea0000000800 */
[C---:B------:R-:W-:Y:S07]  /*1a9a0*/  HMMA.16816.F32 R24, R64.reuse, R36, R24 ;  /* 0x000000244018723c */ /* 0x040fee0000001818 */
[----:B------:R-:W-:Y:S01]  /*1a9b0*/  FFMA.FTZ R36, R81, c[0x0][0x23c], -R96 ;  /* 0x00008f0051247a23 */ /* 0x000fe20000010860 */
[-C--:B------:R-:W-:Y:S03]  /*1a9c0*/  HMMA.16816.F32 R28, R64, R38.reuse, R28 ;  /* 0x00000026401c723c */ /* 0x080fe6000000181c */
[----:B------:R3:W4:Y:S01]  /*1a9d0*/  MUFU.EX2 R138, R36 ;  /* 0x00000024008a7308 */ /* 0x0007220000000800 */
[----:B------:R-:W-:Y:S04]  /*1a9e0*/  FMUL.FTZ R37, R70, R169 ;  /* 0x000000a946257220 */ /* 0x000fe80000410000 */
[C---:B------:R-:W-:Y:S04]  /*1a9f0*/  HMMA.16816.F32 R32, R76.reuse, R38, R32 ;  /* 0x000000264c20723c */ /* 0x040fe80000001820 */
[----:B-1----:R-:W-:Y:S03]  /*1aa00*/  FMUL.FTZ R56, R0, R188 ;  /* 0x000000bc00387220 */ /* 0x002fe60000410000 */
[C---:B------:R-:W-:Y:S01]  /*1aa10*/  FMUL.FTZ R38, R69.reuse, R170 ;  /* 0x000000aa45267220 */ /* 0x040fe20000410000 */
[----:B------:R-:W-:Y:S01]  /*1aa20*/  MOV R170, R83 ;  /* 0x0000005300aa7202 */ /* 0x000fe20000000f00 */
[C---:B------:R-:W-:Y:S01]  /*1aa30*/  FMUL.FTZ R39, R69.reuse, R171 ;  /* 0x000000ab45277220 */ /* 0x040fe20000410000 */
[----:B------:R-:W1:Y:S02]  /*1aa40*/  LDSM.16.MT88.4 R80, [R231+0x8000] ;  /* 0x00800000e750783b */ /* 0x000e640000004200 */
[----:B---3--:R-:W-:Y:S01]  /*1aa50*/  FMUL.FTZ R36, R70, R168 ;  /* 0x000000a846247220 */ /* 0x008fe20000410000 */
[----:B------:R-:W-:Y:S06]  /*1aa60*/  MOV R168, R247 ;  /* 0x000000f700a87202 */ /* 0x000fec0000000f00 */
[-C--:B--2---:R-:W-:Y:S08]  /*1aa70*/  HMMA.16816.F32 R36, R76, R52.reuse, R36 ;  /* 0x000000344c24723c */ /* 0x084ff00000001824 */
[C---:B------:R-:W-:Y:S07]  /*1aa80*/  HMMA.16816.F32 R40, R64.reuse, R52, R40 ;  /* 0x000000344028723c */ /* 0x040fee0000001828 */
[----:B------:R-:W-:Y:S01]  /*1aa90*/  FFMA.FTZ R52, R86, c[0x0][0x23c], -R100 ;  /* 0x00008f0056347a23 */ /* 0x000fe20000010864 */
[-C--:B------:R-:W-:Y:S01]  /*1aaa0*/  HMMA.16816.F32 R44, R64, R54.reuse, R44 ;  /* 0x00000036402c723c */ /* 0x080fe2000000182c */
[----:B------:R-:W2:Y:S02]  /*1aab0*/  LDSM.16.MT88.4 R84, [R229+0x8800] ;  /* 0x00880000e554783b */ /* 0x000ea40000004200 */
[----:B------:R3:W1:Y:S01]  /*1aac0*/  MUFU.EX2 R152, R52 ;  /* 0x0000003400987308 */ /* 0x0006620000000800 */
[C---:B------:R-:W-:Y:S04]  /*1aad0*/  FMUL.FTZ R53, R70.reuse, R185 ;  /* 0x000000b946357220 */ /* 0x040fe80000410000 */
[C---:B------:R-:W-:Y:S07]  /*1aae0*/  HMMA.16816.F32 R48, R76.reuse, R54, R48 ;  /* 0x000000364c30723c */ /* 0x040fee0000001830 */
[C---:B------:R-:W-:Y:S02]  /*1aaf0*/  FMUL.FTZ R54, R69.reuse, R186 ;  /* 0x000000ba45367220 */ /* 0x040fe40000410000 */
[C---:B------:R-:W-:Y:S03]  /*1ab00*/  FMUL.FTZ R55, R69.reuse, R187 ;  /* 0x000000bb45377220 */ /* 0x040fe60000410000 */
[----:B---3--:R-:W-:Y:S07]  /*1ab10*/  FMUL.FTZ R52, R70, R184 ;  /* 0x000000b846347220 */ /* 0x008fee0000410000 */
[-C--:B-1----:R-:W-:Y:S08]  /*1ab20*/  HMMA.16816.F32 R52, R76, R80.reuse, R52 ;  /* 0x000000504c34723c */ /* 0x082ff00000001834 */
[C---:B------:R-:W-:Y:S07]  /*1ab30*/  HMMA.16816.F32 R56, R64.reuse, R80, R56 ;  /* 0x000000504038723c */ /* 0x040fee0000001838 */
[--C-:B------:R-:W-:Y:S01]  /*1ab40*/  FFMA.FTZ R80, R90, c[0x0][0x23c], -R75.reuse ;  /* 0x00008f005a507a23 */ /* 0x100fe2000001084b */
[-C--:B------:R-:W-:Y:S03]  /*1ab50*/  HMMA.16816.F32 R60, R64, R82.reuse, R60 ;  /* 0x00000052403c723c */ /* 0x080fe6000000183c */
[----:B------:R1:W-:Y:S01]  /*1ab60*/  MUFU.EX2 R174, R80 ;  /* 0x0000005000ae7308 */ /* 0x0003e20000000800 */
[----:B------:R-:W-:Y:S03]  /*1ab70*/  F2FP.PACK_AB R81, R240, R71 ;  /* 0x00000047f051723e */ /* 0x000fe600000000ff */
[C---:B------:R-:W-:Y:S02]  /*1ab80*/  FMUL.FTZ R64, R70.reuse, R196 ;  /* 0x000000c446407220 */ /* 0x040fe40000410000 */
[----:B------:R-:W-:Y:S03]  /*1ab90*/  FMUL.FTZ R65, R70, R197 ;  /* 0x000000c546417220 */ /* 0x000fe60000410000 */
[C---:B------:R-:W-:Y:S02]  /*1aba0*/  FMUL.FTZ R66, R69.reuse, R198 ;  /* 0x000000c645427220 */ /* 0x040fe40000410000 */
[----:B------:R-:W-:Y:S01]  /*1abb0*/  FMUL.FTZ R67, R69, R199 ;  /* 0x000000c745437220 */ /* 0x000fe20000410000 */
[----:B------:R-:W-:Y:S06]  /*1abc0*/  F2FP.PACK_AB R199, R131, R130 ;  /* 0x0000008283c7723e */ /* 0x000fec00000000ff */
[----:B------:R-:W-:Y:S04]  /*1abd0*/  HMMA.16816.F32 R64, R76, R82, R64 ;  /* 0x000000524c40723c */ /* 0x000fe80000001840 */
[--C-:B-1----:R-:W-:Y:S03]  /*1abe0*/  FFMA.FTZ R80, R91, c[0x0][0x23c], -R75.reuse ;  /* 0x00008f005b507a23 */ /* 0x102fe6000001084b */
[----:B------:R-:W-:Y:S01]  /*1abf0*/  F2FP.PACK_AB R76, R239, R68 ;  /* 0x00000044ef4c723e */ /* 0x000fe200000000ff */
[----:B------:R-:W1:Y:S01]  /*1ac00*/  LDSM.16.MT88.4 R88, [R232+0x8800] ;  /* 0x00880000e858783b */ /* 0x000e620000004200 */
[----:B------:R-:W-:Y:S01]  /*1ac10*/  F2FP.PACK_AB R78, R145, R235 ;  /* 0x000000eb914e723e */ /* 0x000fe200000000ff */
[----:B------:R3:W-:Y:S02]  /*1ac20*/  MUFU.EX2 R184, R80 ;  /* 0x0000005000b87308 */ /* 0x0007e40000000800 */
[----:B------:R-:W-:Y:S02]  /*1ac30*/  F2FP.PACK_AB R77, R238, R72 ;  /* 0x00000048ee4d723e */ /* 0x000fe400000000ff */
[----:B------:R-:W-:Y:S02]  /*1ac40*/  F2FP.PACK_AB R79, R144, R234 ;  /* 0x000000ea904f723e */ /* 0x000fe400000000ff */
[----:B------:R-:W-:Y:S02]  /*1ac50*/  F2FP.PACK_AB R83, R228, R236 ;  /* 0x000000ece453723e */ /* 0x000fe400000000ff */
[----:B------:R-:W-:Y:S03]  /*1ac60*/  F2FP.PACK_AB R82, R146, R233 ;  /* 0x000000e99252723e */ /* 0x000fe600000000ff */
[-C--:B--2---:R-:W-:Y:S03]  /*1ac70*/  HMMA.16816.F32 R4, R76, R84.reuse, R4 ;  /* 0x000000544c04723c */ /* 0x084fe60000001804 */
[----:B---3--:R-:W-:Y:S02]  /*1ac80*/  FFMA.FTZ R80, R92, c[0x0][0x23c], -R75 ;  /* 0x00008f005c507a23 */ /* 0x008fe4000001084b */
[--C-:B------:R-:W-:Y:S02]  /*1ac90*/  FFMA.FTZ R92, R121, c[0x0][0x23c], -R97.reuse ;  /* 0x00008f00795c7a23 */ /* 0x100fe40000010861 */
[----:B------:R2:W-:Y:S10]  /*1aca0*/  MUFU.EX2 R185, R80 ;  /* 0x0000005000b97308 */ /* 0x0005f40000000800 */
[----:B------:R3:W-:Y:S01]  /*1acb0*/  MUFU.EX2 R163, R92 ;  /* 0x0000005c00a37308 */ /* 0x0007e20000000800 */
[----:B--2---:R-:W-:Y:S07]  /*1acc0*/  F2FP.PACK_AB R80, R237, R73 ;  /* 0x00000049ed50723e */ /* 0x004fee00000000ff */
[C---:B------:R-:W-:Y:S01]  /*1acd0*/  HMMA.16816.F32 R8, R80.reuse, R84, R8 ;  /* 0x000000545008723c */ /* 0x040fe20000001808 */
[----:B---3--:R-:W2:Y:S06]  /*1ace0*/  LDSM.16.MT88.4 R92, [R230+0x8800] ;  /* 0x00880000e65c783b */ /* 0x008eac0000004200 */
[--C-:B------:R-:W-:Y:S01]  /*1acf0*/  FFMA.FTZ R84, R124, c[0x0][0x23c], -R97.reuse ;  /* 0x00008f007c547a23 */ /* 0x100fe20000010861 */
[-C--:B------:R-:W-:Y:S03]  /*1ad00*/  HMMA.16816.F32 R12, R80, R86.reuse, R12 ;  /* 0x00000056500c723c */ /* 0x080fe6000000180c */
[----:B------:R3:W-:Y:S05]  /*1ad10*/  MUFU.EX2 R169, R84 ;  /* 0x0000005400a97308 */ /* 0x0007ea0000000800 */
[C---:B------:R-:W-:Y:S08]  /*1ad20*/  HMMA.16816.F32 R16, R76.reuse, R86, R16 ;  /* 0x000000564c10723c */ /* 0x040ff00000001810 */
[-C--:B-1----:R-:W-:Y:S08]  /*1ad30*/  HMMA.16816.F32 R20, R76, R88.reuse, R20 ;  /* 0x000000584c14723c */ /* 0x082ff00000001814 */
[C---:B------:R-:W-:Y:S04]  /*1ad40*/  HMMA.16816.F32 R24, R80.reuse, R88, R24 ;  /* 0x000000585018723c */ /* 0x040fe80000001818 */
[--C-:B---3--:R-:W-:Y:S03]  /*1ad50*/  FFMA.FTZ R84, R125, c[0x0][0x23c], -R97.reuse ;  /* 0x00008f007d547a23 */ /* 0x108fe60000010861 */
[----:B------:R-:W-:Y:S01]  /*1ad60*/  FFMA.FTZ R88, R200, c[0x0][0x23c], -R96 ;  /* 0x00008f00c8587a23 */ /* 0x000fe20000010860 */
[-C--:B------:R-:W-:Y:S01]  /*1ad70*/  HMMA.16816.F32 R28, R80, R90.reuse, R28 ;  /* 0x0000005a501c723c */ /* 0x080fe2000000181c */
[----:B------:R1:W-:Y:S07]  /*1ad80*/  MUFU.EX2 R175, R84 ;  /* 0x0000005400af7308 */ /* 0x0003ee0000000800 */
[C---:B------:R-:W-:Y:S03]  /*1ad90*/  HMMA.16816.F32 R32, R76.reuse, R90, R32 ;  /* 0x0000005a4c20723c */ /* 0x040fe60000001820 */
[----:B------:R3:W-:Y:S05]  /*1ada0*/  MUFU.EX2 R161, R88 ;  /* 0x0000005800a17308 */ /* 0x0007ea0000000800 */
[-C--:B--2---:R-:W-:Y:S08]  /*1adb0*/  HMMA.16816.F32 R36, R76, R92.reuse, R36 ;  /* 0x0000005c4c24723c */ /* 0x084ff00000001824 */
[C---:B------:R-:W-:Y:S04]  /*1adc0*/  HMMA.16816.F32 R40, R80.reuse, R92, R40 ;  /* 0x0000005c5028723c */ /* 0x040fe80000001828 */
[----:B-1----:R-:W-:Y:S03]  /*1add0*/  FFMA.FTZ R84, R126, c[0x0][0x23c], -R97 ;  /* 0x00008f007e547a23 */ /* 0x002fe60000010861 */
[----:B------:R-:W-:Y:S01]  /*1ade0*/  FFMA.FTZ R92, R205, c[0x0][0x23c], -R100 ;  /* 0x00008f00cd5c7a23 */ /* 0x000fe20000010864 */
[-C--:B------:R-:W-:Y:S01]  /*1adf0*/  HMMA.16816.F32 R44, R80, R94.reuse, R44 ;  /* 0x0000005e502c723c */ /* 0x080fe2000000182c */
[----:B------:R1:W2:Y:S03]  /*1ae00*/  MUFU.EX2 R182, R84 ;  /* 0x0000005400b67308 */ /* 0x0002a60000000800 */
[--C-:B---3--:R-:W-:Y:S04]  /*1ae10*/  FFMA.FTZ R88, R201, c[0x0][0x23c], -R96.reuse ;  /* 0x00008f00c9587a23 */ /* 0x108fe80000010860 */
[C---:B------:R-:W-:Y:S03]  /*1ae20*/  HMMA.16816.F32 R48, R76.reuse, R94, R48 ;  /* 0x0000005e4c30723c */ /* 0x040fe60000001830 */
[----:B------:R3:W-:Y:S10]  /*1ae30*/  MUFU.EX2 R247, R88 ;  /* 0x0000005800f77308 */ /* 0x0007f40000000800 */
[----:B------:R2:W-:Y:S01]  /*1ae40*/  MUFU.EX2 R171, R92 ;  /* 0x0000005c00ab7308 */ /* 0x0005e20000000800 */
[--C-:B-1----:R-:W-:Y:S09]  /*1ae50*/  FFMA.FTZ R84, R127, c[0x0][0x23c], -R96.reuse ;  /* 0x00008f007f547a23 */ /* 0x102ff20000010860 */
[----:B------:R1:W1:Y:S01]  /*1ae60*/  MUFU.EX2 R162, R84 ;  /* 0x0000005400a27308 */ /* 0x0002620000000800 */
[----:B---3--:R-:W-:Y:S09]  /*1ae70*/  FFMA.FTZ R88, R202, c[0x0][0x23c], -R96 ;  /* 0x00008f00ca587a23 */ /* 0x008ff20000010860 */
[----:B------:R3:W3:Y:S01]  /*1ae80*/  MUFU.EX2 R245, R88 ;  /* 0x0000005800f57308 */ /* 0x0006e20000000800 */
[--C-:B--2---:R-:W-:Y:S09]  /*1ae90*/  FFMA.FTZ R92, R206, c[0x0][0x23c], -R100.reuse ;  /* 0x00008f00ce5c7a23 */ /* 0x104ff20000010864 */
[----:B------:R2:W2:Y:S01]  /*1aea0*/  MUFU.EX2 R241, R92 ;  /* 0x0000005c00f17308 */ /* 0x0004a20000000800 */
[----:B-1----:R-:W1:Y:S01]  /*1aeb0*/  LDSM.16.MT88.4 R84, [R231+0x8800] ;  /* 0x00880000e754783b */ /* 0x002e620000004200 */
[--C-:B---3--:R-:W-:Y:S08]  /*1aec0*/  FFMA.FTZ R88, R203, c[0x0][0x23c], -R100.reuse ;  /* 0x00008f00cb587a23 */ /* 0x108ff00000010864 */
[----:B------:R3:W-:Y:S01]  /*1aed0*/  MUFU.EX2 R160, R88 ;  /* 0x0000005800a07308 */ /* 0x0007e20000000800 */
[--C-:B--2---:R-:W-:Y:S09]  /*1aee0*/  FFMA.FTZ R92, R210, c[0x0][0x23c], -R75.reuse ;  /* 0x00008f00d25c7a23 */ /* 0x104ff2000001084b */
[----:B------:R2:W-:Y:S01]  /*1aef0*/  MUFU.EX2 R210, R92 ;  /* 0x0000005c00d27308 */ /* 0x0005e20000000800 */
[----:B---3--:R-:W-:Y:S01]  /*1af00*/  FFMA.FTZ R88, R204, c[0x0][0x23c], -R100 ;  /* 0x00008f00cc587a23 */ /* 0x008fe20000010864 */
[-C--:B-1----:R-:W-:Y:S08]  /*1af10*/  HMMA.16816.F32 R52, R76, R84.reuse, R52 ;  /* 0x000000544c34723c */ /* 0x082ff00000001834 */
[----:B------:R1:W3:Y:S01]  /*1af20*/  MUFU.EX2 R227, R88 ;  /* 0x0000005800e37308 */ /* 0x0002e20000000800 */
[C---:B------:R-:W-:Y:S01]  /*1af30*/  HMMA.16816.F32 R56, R80.reuse, R84, R56 ;  /* 0x000000545038723c */ /* 0x040fe20000001838 */
[----:B--2---:R-:W-:Y:S06]  /*1af40*/  LDSM.16.MT88.4 R92, [R230+0x9000] ;  /* 0x00900000e65c783b */ /* 0x004fec0000004200 */
[--C-:B------:R-:W-:Y:S01]  /*1af50*/  FFMA.FTZ R84, R207, c[0x0][0x23c], -R75.reuse ;  /* 0x00008f00cf547a23 */ /* 0x100fe2000001084b */
[-C--:B------:R-:W-:Y:S03]  /*1af60*/  HMMA.16816.F32 R60, R80, R86.reuse, R60 ;  /* 0x00000056503c723c */ /* 0x080fe6000000183c */
[----:B------:R2:W-:Y:S04]  /*1af70*/  MUFU.EX2 R225, R84 ;  /* 0x0000005400e17308 */ /* 0x0005e80000000800 */
[--C-:B------:R-:W-:Y:S01]  /*1af80*/  FFMA.FTZ R80, R208, c[0x0][0x23c], -R75.reuse ;  /* 0x00008f00d0507a23 */ /* 0x100fe2000001084b */
[----:B------:R-:W-:Y:S01]  /*1af90*/  HMMA.16816.F32 R64, R76, R86, R64 ;  /* 0x000000564c40723c */ /* 0x000fe20000001840 */
[----:B-1----:R-:W1:Y:S03]  /*1afa0*/  LDSM.16.MT88.4 R88, [R229+0x9000] ;  /* 0x00900000e558783b */ /* 0x002e660000004200 */
[----:B----4-:R-:W-:Y:S01]  /*1afb0*/  F2FP.PACK_AB R81, R138, R137 ;  /* 0x000000898a51723e */ /* 0x010fe200000000ff */
[----:B------:R4:W-:Y:S01]  /*1afc0*/  MUFU.EX2 R224, R80 ;  /* 0x0000005000e07308 */ /* 0x0009e20000000800 */
[----:B------:R-:W-:Y:S02]  /*1afd0*/  F2FP.PACK_AB R83, R157, R158 ;  /* 0x0000009e9d53723e */ /* 0x000fe400000000ff */
[----:B------:R-:W-:Y:S04]  /*1afe0*/  F2FP.PACK_AB R76, R141, R142 ;  /* 0x0000008e8d4c723e */ /* 0x000fe800000000ff */
[----:B------:R-:W-:Y:S02]  /*1aff0*/  F2FP.PACK_AB R78, R147, R153 ;  /* 0x00000099934e723e */ /* 0x000fe400000000ff */
[----:B------:R-:W-:Y:S02]  /*1b000*/  F2FP.PACK_AB R77, R140, R139 ;  /* 0x0000008b8c4d723e */ /* 0x000fe400000000ff */
[----:B------:R-:W-:Y:S02]  /*1b010*/  F2FP.PACK_AB R79, R159, R154 ;  /* 0x0000009a9f4f723e */ /* 0x000fe400000000ff */
[----:B------:R-:W-:Y:S01]  /*1b020*/  F2FP.PACK_AB R82, R143, R156 ;  /* 0x0000009c8f52723e */ /* 0x000fe200000000ff */
[----:B--2---:R-:W2:Y:S01]  /*1b030*/  LDSM.16.MT88.4 R84, [R232+0x9000] ;  /* 0x00900000e854783b */ /* 0x004ea20000004200 */
[----:B----4-:R-:W-:Y:S04]  /*1b040*/  FFMA.FTZ R80, R209, c[0x0][0x23c], -R75 ;  /* 0x00008f00d1507a23 */ /* 0x010fe8000001084b */
[----:B------:R4:W-:Y:S01]  /*1b050*/  MUFU.EX2 R223, R80 ;  /* 0x0000005000df7308 */ /* 0x0009e20000000800 */
[-C--:B-1----:R-:W-:Y:S03]  /*1b060*/  HMMA.16816.F32 R4, R76, R88.reuse, R4 ;  /* 0x000000584c04723c */ /* 0x082fe60000001804 */
[----:B----4-:R-:W-:Y:S07]  /*1b070*/  F2FP.PACK_AB R80, R152, R136 ;  /* 0x000000889850723e */ /* 0x010fee00000000ff */
[C---:B------:R-:W-:Y:S07]  /*1b080*/  HMMA.16816.F32 R8, R80.reuse, R88, R8 ;  /* 0x000000585008723c */ /* 0x040fee0000001808 */
[--C-:B------:R-:W-:Y:S01]  /*1b090*/  FFMA.FTZ R88, R211, c[0x0][0x23c], -R97.reuse ;  /* 0x00008f00d3587a23 */ /* 0x100fe20000010861 */
[-C--:B------:R-:W-:Y:S04]  /*1b0a0*/  HMMA.16816.F32 R12, R80, R90.reuse, R12 ;  /* 0x0000005a500c723c */ /* 0x080fe8000000180c */
[----:B------:R-:W-:Y:S02]  /*1b0b0*/  MOV R211, R182 ;  /* 0x000000b600d37202 */ /* 0x000fe40000000f00 */
[----:B------:R-:W-:Y:S02]  /*1b0c0*/  MOV R182, R181 ;  /* 0x000000b500b67202 */ /* 0x000fe40000000f00 */
[C---:B------:R-:W-:Y:S04]  /*1b0d0*/  HMMA.16816.F32 R16, R76.reuse, R90, R16 ;  /* 0x0000005a4c10723c */ /* 0x040fe80000001810 */
[----:B------:R-:W-:Y:S02]  /*1b0e0*/  MOV R181, R180 ;  /* 0x000000b400b57202 */ /* 0x000fe40000000f00 */
[----:B------:R-:W-:Y:S02]  /*1b0f0*/  MOV R180, R177 ;  /* 0x000000b100b47202 */ /* 0x000fe40000000f00 */
[-C--:B--2---:R-:W-:Y:S04]  /*1b100*/  HMMA.16816.F32 R20, R76, R84.reuse, R20 ;  /* 0x000000544c14723c */ /* 0x084fe80000001814 */
[----:B------:R-:W-:Y:S02]  /*1b110*/  MOV R177, R176 ;  /* 0x000000b000b17202 */ /* 0x000fe40000000f00 */
[----:B------:R-:W-:Y:S02]  /*1b120*/  MOV R176, R179 ;  /* 0x000000b300b07202 */ /* 0x000fe40000000f00 */
[C---:B------:R-:W-:Y:S04]  /*1b130*/  HMMA.16816.F32 R24, R80.reuse, R84, R24 ;  /* 0x000000545018723c */ /* 0x040fe80000001818 */
[----:B------:R-:W-:Y:S02]  /*1b140*/  MOV R179, R178 ;  /* 0x000000b200b37202 */ /* 0x000fe40000000f00 */
[----:B------:R-:W-:Y:S01]  /*1b150*/  MOV R178, R173 ;  /* 0x000000ad00b27202 */ /* 0x000fe20000000f00 */
[----:B------:R-:W-:Y:S01]  /*1b160*/  FFMA.FTZ R84, R217, c[0x0][0x23c], -R96 ;  /* 0x00008f00d9547a23 */ /* 0x000fe20000010860 */
[-C--:B------:R-:W-:Y:S04]  /*1b170*/  HMMA.16816.F32 R28, R80, R86.reuse, R28 ;  /* 0x00000056501c723c */ /* 0x080fe8000000181c */
[----:B------:R-:W-:Y:S02]  /*1b180*/  MOV R173, R170 ;  /* 0x000000aa00ad7202 */ /* 0x000fe40000000f00 */
[----:B------:R1:W-:Y:S01]  /*1b190*/  MUFU.EX2 R170, R88 ;  /* 0x0000005800aa7308 */ /* 0x0003e20000000800 */
[----:B------:R-:W-:Y:S01]  /*1b1a0*/  MOV R217, R169 ;  /* 0x000000a900d97202 */ /* 0x000fe20000000f00 */
[C---:B------:R-:W-:Y:S04]  /*1b1b0*/  HMMA.16816.F32 R32, R76.reuse, R86, R32 ;  /* 0x000000564c20723c */ /* 0x040fe80000001820 */
[----:B------:R-:W-:Y:S02]  /*1b1c0*/  MOV R190, R173 ;  /* 0x000000ad00be7202 */ /* 0x000fe40000000f00 */
[----:B------:R-:W-:Y:S02]  /*1b1d0*/  MOV R187, R177 ;  /* 0x000000b100bb7202 */ /* 0x000fe40000000f00 */
[-C--:B------:R-:W-:Y:S01]  /*1b1e0*/  HMMA.16816.F32 R36, R76, R92.reuse, R36 ;  /* 0x0000005c4c24723c */ /* 0x080fe20000001824 */
[----:B------:R2:W-:Y:S03]  /*1b1f0*/  MUFU.EX2 R169, R84 ;  /* 0x0000005400a97308 */ /* 0x0005e60000000800 */
[----:B------:R-:W-:Y:S02]  /*1b200*/  MOV R186, R180 ;  /* 0x000000b400ba7202 */ /* 0x000fe40000000f00 */
[----:B------:R-:W-:Y:S02]  /*1b210*/  MOV R180, R176 ;  /* 0x000000b000b47202 */ /* 0x000fe40000000f00 */
[C---:B------:R-:W-:Y:S04]  /*1b220*/  HMMA.16816.F32 R40, R80.reuse, R92, R40 ;  /* 0x0000005c5028723c */ /* 0x040fe80000001828 */
[----:B------:R-:W-:Y:S01]  /*1b230*/  MOV R176, R172 ;  /* 0x000000ac00b07202 */ /* 0x000fe20000000f00 */
[--C-:B-1----:R-:W-:Y:S01]  /*1b240*/  FFMA.FTZ R88, R221, c[0x0][0x23c], -R97.reuse ;  /* 0x00008f00dd587a23 */ /* 0x102fe20000010861 */
[----:B------:R-:W-:Y:S02]  /*1b250*/  MOV R221, R185 ;  /* 0x000000b900dd7202 */ /* 0x000fe40000000f00 */
[-C--:B------:R-:W-:Y:S01]  /*1b260*/  HMMA.16816.F32 R44, R80, R94.reuse, R44 ;  /* 0x0000005e502c723c */ /* 0x080fe2000000182c */
[----:B------:R1:W-:Y:S03]  /*1b270*/  MUFU.EX2 R209, R88 ;  /* 0x0000005800d17308 */ /* 0x0003e60000000800 */
[----:B------:R-:W-:Y:S01]  /*1b280*/  FFMA.FTZ R92, R218, c[0x0][0x23c], -R100 ;  /* 0x00008f00da5c7a23 */ /* 0x000fe20000010864 */
[----:B------:R-:W-:Y:S02]  /*1b290*/  MOV R185, R181 ;  /* 0x000000b500b97202 */ /* 0x000fe40000000f00 */
[----:B------:R-:W-:Y:S01]  /*1b2a0*/  MOV R181, R179 ;  /* 0x000000b300b57202 */ /* 0x000fe20000000f00 */
[C---:B------:R-:W-:Y:S04]  /*1b2b0*/  HMMA.16816.F32 R48, R76.reuse, R94, R48 ;  /* 0x0000005e4c30723c */ /* 0x040fe80000001830 */
[----:B--2---:R-:W-:Y:S01]  /*1b2c0*/  FFMA.FTZ R84, R216, c[0x0][0x23c], -R96 ;  /* 0x00008f00d8547a23 */ /* 0x004fe20000010860 */
[----:B------:R-:W-:Y:S01]  /*1b2d0*/  MOV R216, R174 ;  /* 0x000000ae00d87202 */ /* 0x000fe20000000f00 */
[----:B------:R2:W-:Y:S01]  /*1b2e0*/  MUFU.EX2 R172, R92 ;  /* 0x0000005c00ac7308 */ /* 0x0005e20000000800 */
[----:B------:R-:W-:Y:S09]  /*1b2f0*/  MOV R218, R154 ;  /* 0x0000009a00da7202 */ /* 0x000ff20000000f00 */
[----:B------:R4:W3:Y:S01]  /*1b300*/  MUFU.EX2 R174, R84 ;  /* 0x0000005400ae7308 */ /* 0x0008e20000000800 */
[--C-:B-1----:R-:W-:Y:S01]  /*1b310*/  FFMA.FTZ R88, R220, c[0x0][0x23c], -R97.reuse ;  /* 0x00008f00dc587a23 */ /* 0x102fe20000010861 */
[----:B------:R-:W-:Y:S08]  /*1b320*/  MOV R220, R175 ;  /* 0x000000af00dc7202 */ /* 0x000ff00000000f00 */
[----:B------:R1:W-:Y:S01]  /*1b330*/  MUFU.EX2 R175, R88 ;  /* 0x0000005800af7308 */ /* 0x0003e20000000800 */
[----:B--2---:R-:W-:Y:S01]  /*1b340*/  FFMA.FTZ R92, R215, c[0x0][0x23c], -R100 ;  /* 0x00008f00d75c7a23 */ /* 0x004fe20000010864 */
[----:B------:R-:W-:Y:S08]  /*1b350*/  MOV R215, R153 ;  /* 0x0000009900d77202 */ /* 0x000ff00000000f00 */
[----:B------:R2:W-:Y:S01]  /*1b360*/  MUFU.EX2 R179, R92 ;  /* 0x0000005c00b37308 */ /* 0x0005e20000000800 */
[--C-:B----4-:R-:W-:Y:S01]  /*1b370*/  FFMA.FTZ R84, R213, c[0x0][0x23c], -R96.reuse ;  /* 0x00008f00d5547a23 */ /* 0x110fe20000010860 */
[----:B------:R-:W-:Y:S02]  /*1b380*/  MOV R213, R183 ;  /* 0x000000b700d57202 */ /* 0x000fe40000000f00 */
[----:B------:R-:W-:Y:S06]  /*1b390*/  MOV R183, R168 ;  /* 0x000000a800b77202 */ /* 0x000fec0000000f00 */
[----:B------:R4:W-:Y:S01]  /*1b3a0*/  MUFU.EX2 R173, R84 ;  /* 0x0000005400ad7308 */ /* 0x0009e20000000800 */
[----:B-1----:R-:W-:Y:S01]  /*1b3b0*/  FFMA.FTZ R88, R219, c[0x0][0x23c], -R97 ;  /* 0x00008f00db587a23 */ /* 0x002fe20000010861 */
[----:B------:R-:W-:Y:S02]  /*1b3c0*/  MOV R219, R184 ;  /* 0x000000b800db7202 */ /* 0x000fe40000000f00 */
[----:B------:R-:W-:Y:S02]  /*1b3d0*/  MOV R184, R182 ;  /* 0x000000b600b87202 */ /* 0x000fe40000000f00 */
[----:B------:R-:W-:Y:S04]  /*1b3e0*/  MOV R182, R178 ;  /* 0x000000b200b67202 */ /* 0x000fe80000000f00 */
[----:B------:R1:W-:Y:S01]  /*1b3f0*/  MUFU.EX2 R208, R88 ;  /* 0x0000005800d07308 */ /* 0x0003e20000000800 */
[----:B--2---:R-:W-:Y:S01]  /*1b400*/  LDSM.16.MT88.4 R92, [R232+0x9800] ;  /* 0x00980000e85c783b */ /* 0x004fe20000004200 */
[----:B----4-:R-:W-:Y:S01]  /*1b410*/  FFMA.FTZ R84, R212, c[0x0][0x23c], -R96 ;  /* 0x00008f00d4547a23 */ /* 0x010fe20000010860 */
[----:B------:R-:W-:Y:S07]  /*1b420*/  MOV R212, R143 ;  /* 0x0000008f00d47202 */ /* 0x000fee0000000f00 */
[----:B------:R2:W4:Y:S01]  /*1b430*/  MUFU.EX2 R207, R84 ;  /* 0x0000005400cf7308 */ /* 0x0005220000000800 */
[----:B-1----:R-:W1:Y:S01]  /*1b440*/  LDSM.16.MT88.4 R88, [R231+0x9000] ;  /* 0x00900000e758783b */ /* 0x002e620000004200 */
[--C-:B--2---:R-:W-:Y:S01]  /*1b450*/  FFMA.FTZ R84, R222, c[0x0][0x23c], -R100.reuse ;  /* 0x00008f00de547a23 */ /* 0x104fe20000010864 */
[----:B------:R-:W-:Y:S07]  /*1b460*/  MOV R222, R147 ;  /* 0x0000009300de7202 */ /* 0x000fee0000000f00 */
[----:B------:R2:W-:Y:S01]  /*1b470*/  MUFU.EX2 R168, R84 ;  /* 0x0000005400a87308 */ /* 0x0005e20000000800 */
[-C--:B-1----:R-:W-:Y:S01]  /*1b480*/  HMMA.16816.F32 R52, R76, R88.reuse, R52 ;  /* 0x000000584c34723c */ /* 0x082fe20000001834 */
[----:B--2---:R-:W1:Y:S07]  /*1b490*/  LDSM.16.MT88.4 R84, [R229+0x9800] ;  /* 0x00980000e554783b */ /* 0x004e6e0000004200 */
[C---:B------:R-:W-:Y:S07]  /*1b4a0*/  HMMA.16816.F32 R56, R80.reuse, R88, R56 ;  /* 0x000000585038723c */ /* 0x040fee0000001838 */
[----:B------:R-:W-:Y:S01]  /*1b4b0*/  FFMA.FTZ R88, R214, c[0x0][0x23c], -R100 ;  /* 0x00008f00d6587a23 */ /* 0x000fe20000010864 */
[-C--:B------:R-:W-:Y:S03]  /*1b4c0*/  HMMA.16816.F32 R60, R80, R90.reuse, R60 ;  /* 0x0000005a503c723c */ /* 0x080fe6000000183c */
[----:B------:R2:W1:Y:S04]  /*1b4d0*/  MUFU.EX2 R178, R88 ;  /* 0x0000005800b27308 */ /* 0x0004680000000800 */
[--C-:B------:R-:W-:Y:S01]  /*1b4e0*/  FFMA.FTZ R80, R226, c[0x0][0x23c], -R75.reuse ;  /* 0x00008f00e2507a23 */ /* 0x100fe2000001084b */
[----:B------:R-:W-:Y:S04]  /*1b4f0*/  HMMA.16816.F32 R64, R76, R90, R64 ;  /* 0x0000005a4c40723c */ /* 0x000fe80000001840 */
[----:B------:R-:W-:Y:S01]  /*1b500*/  F2FP.PACK_AB R81, R161, R162 ;  /* 0x000000a2a151723e */ /* 0x000fe200000000ff */
[----:B------:R3:W-:Y:S01]  /*1b510*/  MUFU.EX2 R177, R80 ;  /* 0x0000005000b17308 */ /* 0x0007e20000000800 */
[----:B------:R-:W-:Y:S02]  /*1b520*/  F2FP.PACK_AB R83, R245, R247 ;  /* 0x000000f7f553723e */ /* 0x000fe400000000ff */
[----:B------:R-:W-:Y:S04]  /*1b530*/  F2FP.PACK_AB R76, R216, R213 ;  /* 0x000000d5d84c723e */ /* 0x000fe800000000ff */
[----:B------:R-:W-:Y:S02]  /*1b540*/  F2FP.PACK_AB R78, R221, R219 ;  /* 0x000000dbdd4e723e */ /* 0x000fe400000000ff */
[----:B------:R-:W-:Y:S02]  /*1b550*/  F2FP.PACK_AB R77, R217, R163 ;  /* 0x000000a3d94d723e */ /* 0x000fe400000000ff */
[----:B------:R-:W-:Y:S02]  /*1b560*/  F2FP.PACK_AB R79, R211, R220 ;  /* 0x000000dcd34f723e */ /* 0x000fe400000000ff */
[----:B------:R-:W-:Y:S01]  /*1b570*/  F2FP.PACK_AB R82, R241, R171 ;  /* 0x000000abf152723e */ /* 0x000fe200000000ff */
[--C-:B--2---:R-:W-:Y:S04]  /*1b580*/  FFMA.FTZ R88, R243, c[0x0][0x23c], -R75.reuse ;  /* 0x00008f00f3587a23 */ /* 0x104fe8000001084b */
[-C--:B-1----:R-:W-:Y:S01]  /*1b590*/  HMMA.16816.F32 R4, R76, R84.reuse, R4 ;  /* 0x000000544c04723c */ /* 0x082fe20000001804 */
[----:B------:R1:W-:Y:S02]  /*1b5a0*/  MUFU.EX2 R206, R88 ;  /* 0x0000005800ce7308 */ /* 0x0003e40000000800 */
[--C-:B---3--:R-:W-:Y:S08]  /*1b5b0*/  FFMA.FTZ R80, R242, c[0x0][0x23c], -R75.reuse ;  /* 0x00008f00f2507a23 */ /* 0x108ff0000001084b */
[----:B------:R2:W-:Y:S01]  /*1b5c0*/  MUFU.EX2 R205, R80 ;  /* 0x0000005000cd7308 */ /* 0x0005e20000000800 */
[----:B-1----:R-:W1:Y:S01]  /*1b5d0*/  LDSM.16.MT88.4 R88, [R230+0x9800] ;  /* 0x00980000e658783b */ /* 0x002e620000004200 */
[----:B--2---:R-:W-:Y:S07]  /*1b5e0*/  F2FP.PACK_AB R80, R227, R160 ;  /* 0x000000a0e350723e */ /* 0x004fee00000000ff */
[C---:B------:R-:W-:Y:S07]  /*1b5f0*/  HMMA.16816.F32 R8, R80.reuse, R84, R8 ;  /* 0x000000545008723c */ /* 0x040fee0000001808 */
[----:B------:R-:W-:Y:S01]  /*1b600*/  FFMA.FTZ R84, R244, c[0x0][0x23c], -R75 ;  /* 0x00008f00f4547a23 */ /* 0x000fe2000001084b */
[-C--:B------:R-:W-:Y:S03]  /*1b610*/  HMMA.16816.F32 R12, R80, R86.reuse, R12 ;  /* 0x00000056500c723c */ /* 0x080fe6000000180c */
[----:B------:R2:W-:Y:S05]  /*1b620*/  MUFU.EX2 R204, R84 ;  /* 0x0000005400cc7308 */ /* 0x0005ea0000000800 */
[C---:B------:R-:W-:Y:S08]  /*1b630*/  HMMA.16816.F32 R16, R76.reuse, R86, R16 ;  /* 0x000000564c10723c */ /* 0x040ff00000001810 */
[-C--:B------:R-:W-:Y:S08]  /*1b640*/  HMMA.16816.F32 R20, R76, R92.reuse, R20 ;  /* 0x0000005c4c14723c */ /* 0x080ff00000001814 */
[C---:B------:R-:W-:Y:S04]  /*1b650*/  HMMA.16816.F32 R24, R80.reuse, R92, R24 ;  /* 0x0000005c5018723c */ /* 0x040fe80000001818 */
[--C-:B--2---:R-:W-:Y:S03]  /*1b660*/  FFMA.FTZ R84, R251, c[0x0][0x23c], -R97.reuse ;  /* 0x00008f00fb547a23 */ /* 0x104fe60000010861 */
[----:B------:R-:W-:Y:S01]  /*1b670*/  FFMA.FTZ R92, R99, c[0x0][0x23c], -R97 ;  /* 0x00008f00635c7a23 */ /* 0x000fe20000010861 */
[-C--:B------:R-:W-:Y:S01]  /*1b680*/  HMMA.16816.F32 R28, R80, R94.reuse, R28 ;  /* 0x0000005e501c723c */ /* 0x080fe2000000181c */
[----:B------:R2:W-:Y:S03]  /*1b690*/  MUFU.EX2 R203, R84 ;  /* 0x0000005400cb7308 */ /* 0x0005e60000000800 */
[----:B------:R-:W-:Y:S02]  /*1b6a0*/  FFMA.FTZ R99, R113, c[0x0][0x23c], -R75 ;  /* 0x00008f0071637a23 */ /* 0x000fe4000001084b */
[----:B------:R-:W3:Y:S02]  /*1b6b0*/  LDL.LU R113, [R1+0xc8] ;  /* 0x0000c80001717983 */ /* 0x000ee40000300800 */
[C---:B------:R-:W-:Y:S03]  /*1b6c0*/  HMMA.16816.F32 R32, R76.reuse, R94, R32 ;  /* 0x0000005e4c20723c */ /* 0x040fe60000001820 */
[----:B------:R4:W-:Y:S05]  /*1b6d0*/  MUFU.EX2 R200, R92 ;  /* 0x0000005c00c87308 */ /* 0x0009ea0000000800 */
[-C--:B-1----:R-:W-:Y:S08]  /*1b6e0*/  HMMA.16816.F32 R36, R76, R88.reuse, R36 ;  /* 0x000000584c24723c */ /* 0x082ff00000001824 */
[C---:B------:R-:W-:Y:S04]  /*1b6f0*/  HMMA.16816.F32 R40, R80.reuse, R88, R40 ;  /* 0x000000585028723c */ /* 0x040fe80000001828 */
[--C-:B--2---:R-:W-:Y:S03]  /*1b700*/  FFMA.FTZ R84, R250, c[0x0][0x23c], -R97.reuse ;  /* 0x00008f00fa547a23 */ /* 0x104fe60000010861 */
[--C-:B------:R-:W-:Y:S01]  /*1b710*/  FFMA.FTZ R88, R187, c[0x0][0x23c], -R96.reuse ;  /* 0x00008f00bb587a23 */ /* 0x100fe20000010860 */
[-C--:B------:R-:W-:Y:S01]  /*1b720*/  HMMA.16816.F32 R44, R80, R90.reuse, R44 ;  /* 0x0000005a502c723c */ /* 0x080fe2000000182c */
[----:B------:R1:W-:Y:S03]  /*1b730*/  MUFU.EX2 R202, R84 ;  /* 0x0000005400ca7308 */ /* 0x0003e60000000800 */
[--C-:B----4-:R-:W-:Y:S01]  /*1b740*/  FFMA.FTZ R92, R183, c[0x0][0x23c], -R96.reuse ;  /* 0x00008f00b75c7a23 */ /* 0x110fe20000010860 */
[----:B------:R-:W-:Y:S03]  /*1b750*/  MOV R183, R176 ;  /* 0x000000b000b77202 */ /* 0x000fe60000000f00 */
[C---:B------:R-:W-:Y:S03]  /*1b760*/  HMMA.16816.F32 R48, R76.reuse, R90, R48 ;  /* 0x0000005a4c30723c */ /* 0x040fe60000001830 */
[----:B------:R2:W-:Y:S10]  /*1b770*/  MUFU.EX2 R189, R88 ;  /* 0x0000005800bd7308 */ /* 0x0005f40000000800 */
[----:B------:R4:W-:Y:S01]  /*1b780*/  MUFU.EX2 R176, R92 ;  /* 0x0000005c00b07308 */ /* 0x0009e20000000800 */
[----:B-1----:R-:W-:Y:S02]  /*1b790*/  FFMA.FTZ R84, R98, c[0x0][0x23c], -R97 ;  /* 0x00008f0062547a23 */ /* 0x002fe40000010861 */
[--C-:B------:R-:W-:Y:S07]  /*1b7a0*/  FFMA.FTZ R98, R112, c[0x0][0x23c], -R75.reuse ;  /* 0x00008f0070627a23 */ /* 0x100fee000001084b */
[----:B------:R1:W-:Y:S01]  /*1b7b0*/  MUFU.EX2 R201, R84 ;  /* 0x0000005400c97308 */ /* 0x0003e20000000800 */
[--C-:B--2---:R-:W-:Y:S02]  /*1b7c0*/  FFMA.FTZ R88, R186, c[0x0][0x23c], -R96.reuse ;  /* 0x00008f00ba587a23 */ /* 0x104fe40000010860 */
[----:B----4-:R-:W-:Y:S07]  /*1b7d0*/  FFMA.FTZ R92, R190, c[0x0][0x23c], -R96 ;  /* 0x00008f00be5c7a23 */ /* 0x010fee0000010860 */
[----:B------:R2:W-:Y:S01]  /*1b7e0*/  MUFU.EX2 R190, R88 ;  /* 0x0000005800be7308 */ /* 0x0005e20000000800 */
[----:B-1----:R-:W1:Y:S09]  /*1b7f0*/  LDSM.16.MT88.4 R84, [R231+0x9800] ;  /* 0x00980000e754783b */ /* 0x002e720000004200 */
[----:B------:R4:W1:Y:S01]  /*1b800*/  MUFU.EX2 R191, R92 ;  /* 0x0000005c00bf7308 */ /* 0x0008620000000800 */
[--C-:B--2---:R-:W-:Y:S09]  /*1b810*/  FFMA.FTZ R88, R185, c[0x0][0x23c], -R100.reuse ;  /* 0x00008f00b9587a23 */ /* 0x104ff20000010864 */
[----:B------:R2:W-:Y:S01]  /*1b820*/  MUFU.EX2 R187, R88 ;  /* 0x0000005800bb7308 */ /* 0x0005e20000000800 */
[--C-:B----4-:R-:W-:Y:S09]  /*1b830*/  FFMA.FTZ R92, R184, c[0x0][0x23c], -R100.reuse ;  /* 0x00008f00b85c7a23 */ /* 0x110ff20000010864 */
[----:B------:R4:W3:Y:S01]  /*1b840*/  MUFU.EX2 R185, R92 ;  /* 0x0000005c00b97308 */ /* 0x0008e20000000800 */
[-C--:B-1----:R-:W-:Y:S01]  /*1b850*/  HMMA.16816.F32 R52, R76, R84.reuse, R52 ;  /* 0x000000544c34723c */ /* 0x082fe20000001834 */
[----:B--2---:R-:W1:Y:S07]  /*1b860*/  LDSM.16.MT88.4 R88, [R229+0xa000] ;  /* 0x00a00000e558783b */ /* 0x004e6e0000004200 */
[C---:B------:R-:W-:Y:S01]  /*1b870*/  HMMA.16816.F32 R56, R80.reuse, R84, R56 ;  /* 0x000000545038723c */ /* 0x040fe20000001838 */
[----:B----4-:R-:W2:Y:S06]  /*1b880*/  LDSM.16.MT88.4 R92, [R232+0xa000] ;  /* 0x00a00000e85c783b */ /* 0x010eac0000004200 */
[--C-:B------:R-:W-:Y:S01]  /*1b890*/  FFMA.FTZ R84, R183, c[0x0][0x23c], -R100.reuse ;  /* 0x00008f00b7547a23 */ /* 0x100fe20000010864 */
[-C--:B------:R-:W-:Y:S03]  /*1b8a0*/  HMMA.16816.F32 R60, R80, R86.reuse, R60 ;  /* 0x00000056503c723c */ /* 0x080fe6000000183c */
[----:B------:R4:W-:Y:S01]  /*1b8b0*/  MUFU.EX2 R186, R84 ;  /* 0x0000005400ba7308 */ /* 0x0009e20000000800 */
[----:B------:R-:W-:Y:S02]  /*1b8c0*/  MOV R183, R166 ;  /* 0x000000a600b77202 */ /* 0x000fe40000000f00 */
[----:B------:R-:W-:Y:S01]  /*1b8d0*/  MOV R166, R148 ;  /* 0x0000009400a67202 */ /* 0x000fe20000000f00 */
[----:B------:R-:W-:Y:S01]  /*1b8e0*/  FFMA.FTZ R80, R182, c[0x0][0x23c], -R100 ;  /* 0x00008f00b6507a23 */ /* 0x000fe20000010864 */
[----:B------:R-:W-:Y:S04]  /*1b8f0*/  HMMA.16816.F32 R64, R76, R86, R64 ;  /* 0x000000564c40723c */ /* 0x000fe80000001840 */
[----:B------:R-:W-:Y:S01]  /*1b900*/  F2FP.PACK_AB R81, R174, R169 ;  /* 0x000000a9ae51723e */ /* 0x000fe200000000ff */
[----:B------:R1:W1:Y:S01]  /*1b910*/  MUFU.EX2 R184, R80 ;  /* 0x0000005000b87308 */ /* 0x0002620000000800 */
[----:B------:R-:W-:Y:S01]  /*1b920*/  F2FP.PACK_AB R83, R207, R173 ;  /* 0x000000adcf53723e */ /* 0x000fe200000000ff */
[--C-:B------:R-:W-:Y:S01]  /*1b930*/  FFMA.FTZ R76, R181, c[0x0][0x23c], -R75.reuse ;  /* 0x00008f00b54c7a23 */ /* 0x100fe2000001084b */
[----:B------:R-:W-:Y:S01]  /*1b940*/  F2FP.PACK_AB R78, R210, R223 ;  /* 0x000000dfd24e723e */ /* 0x000fe200000000ff */
[----:B------:R-:W-:Y:S03]  /*1b950*/  IMAD.MOV.U32 R181, RZ, RZ, R180 ;  /* 0x000000ffffb57224 */ /* 0x000fe600078e00b4 */
[----:B------:R-:W-:Y:S02]  /*1b960*/  F2FP.PACK_AB R77, R209, R170 ;  /* 0x000000aad14d723e */ /* 0x000fe400000000ff */
[----:B------:R-:W-:Y:S01]  /*1b970*/  F2FP.PACK_AB R79, R208, R175 ;  /* 0x000000afd04f723e */ /* 0x000fe200000000ff */
[----:B------:R2:W-:Y:S01]  /*1b980*/  MUFU.EX2 R135, R76 ;  /* 0x0000004c00877308 */ /* 0x0005e20000000800 */
[----:B------:R-:W-:Y:S02]  /*1b990*/  F2FP.PACK_AB R82, R178, R179 ;  /* 0x000000b3b252723e */ /* 0x000fe400000000ff */
[----:B------:R-:W-:Y:S01]  /*1b9a0*/  MOV R182, R167 ;  /* 0x000000a700b67202 */ /* 0x000fe20000000f00 */
[----:B----4-:R-:W4:Y:S01]  /*1b9b0*/  LDSM.16.MT88.4 R84, [R230+0xa000] ;  /* 0x00a00000e654783b */ /* 0x010f220000004200 */
[----:B------:R-:W-:Y:S02]  /*1b9c0*/  MOV R167, R155 ;  /* 0x0000009b00a77202 */ /* 0x000fe40000000f00 */
[----:B------:R-:W-:Y:S02]  /*1b9d0*/  MOV R180, R164 ;  /* 0x000000a400b47202 */ /* 0x000fe40000000f00 */
[----:B------:R-:W-:Y:S02]  /*1b9e0*/  MOV R148, R132 ;  /* 0x0000008400947202 */ /* 0x000fe40000000f00 */
[----:B------:R-:W-:Y:S02]  /*1b9f0*/  MOV R164, R134 ;  /* 0x0000008600a47202 */ /* 0x000fe40000000f00 */
[----:B------:R-:W-:Y:S01]  /*1ba00*/  MOV R155, R133 ;  /* 0x00000085009b7202 */ /* 0x000fe20000000f00 */
[--C-:B-1----:R-:W-:Y:S01]  /*1ba10*/  FFMA.FTZ R80, R104, c[0x0][0x23c], -R75.reuse ;  /* 0x00008f0068507a23 */ /* 0x102fe2000001084b */
[----:B------:R-:W-:Y:S01]  /*1ba20*/  MUFU.EX2 R134, R98 ;  /* 0x0000006200867308 */ /* 0x000fe20000000800 */
[--C-:B------:R-:W-:Y:S02]  /*1ba30*/  FFMA.FTZ R104, R116, c[0x0][0x23c], -R75.reuse ;  /* 0x00008f0074687a23 */ /* 0x100fe4000001084b */
[----:B------:R-:W-:Y:S01]  /*1ba40*/  FFMA.FTZ R75, R129, c[0x0][0x23c], -R75 ;  /* 0x00008f00814b7a23 */ /* 0x000fe2000001084b */
[----:B--2---:R-:W-:Y:S06]  /*1ba50*/  F2FP.PACK_AB R76, R224, R225 ;  /* 0x000000e1e04c723e */ /* 0x004fec00000000ff */
[----:B------:R1:W-:Y:S01]  /*1ba60*/  MUFU.EX2 R188, R80 ;  /* 0x0000005000bc7308 */ /* 0x0003e20000000800 */
[-C--:B------:R-:W-:Y:S09]  /*1ba70*/  HMMA.16816.F32 R4, R76, R88.reuse, R4 ;  /* 0x000000584c04723c */ /* 0x080ff20000001804 */
[----:B------:R-:W-:Y:S03]  /*1ba80*/  MUFU.EX2 R133, R99 ;  /* 0x0000006300857308 */ /* 0x000fe60000000800 */
[----:B-1----:R-:W-:Y:S07]  /*1ba90*/  F2FP.PACK_AB R80, R172, R168 ;  /* 0x000000a8ac50723e */ /* 0x002fee00000000ff */
[C---:B------:R-:W-:Y:S07]  /*1baa0*/  HMMA.16816.F32 R8, R80.reuse, R88, R8 ;  /* 0x000000585008723c */ /* 0x040fee0000001808 */
[--C-:B------:R-:W-:Y:S01]  /*1bab0*/  FFMA.FTZ R88, R102, c[0x0][0x23c], -R97.reuse ;  /* 0x00008f0066587a23 */ /* 0x100fe20000010861 */
[-C--:B------:R-:W-:Y:S03]  /*1bac0*/  HMMA.16816.F32 R12, R80, R90.reuse, R12 ;  /* 0x0000005a500c723c */ /* 0x080fe6000000180c */
[----:B------:R1:W-:Y:S01]  /*1bad0*/  MUFU.EX2 R129, R88 ;  /* 0x0000005800817308 */ /* 0x0003e20000000800 */
[--C-:B------:R-:W-:Y:S04]  /*1bae0*/  FFMA.FTZ R102, R118, c[0x0][0x23c], -R97.reuse ;  /* 0x00008f0076667a23 */ /* 0x100fe80000010861 */
[C---:B------:R-:W-:Y:S08]  /*1baf0*/  HMMA.16816.F32 R16, R76.reuse, R90, R16 ;  /* 0x0000005a4c10723c */ /* 0x040ff00000001810 */
[-C--:B------:R-:W-:Y:S08]  /*1bb00*/  HMMA.16816.F32 R20, R76, R92.reuse, R20 ;  /* 0x0000005c4c14723c */ /* 0x080ff00000001814 */
[C---:B------:R-:W-:Y:S01]  /*1bb10*/  HMMA.16816.F32 R24, R80.reuse, R92, R24 ;  /* 0x0000005c5018723c */ /* 0x040fe20000001818 */
[----:B-1----:R-:W1:Y:S06]  /*1bb20*/  LDSM.16.MT88.4 R88, [R231+0xa000] ;  /* 0x00a00000e758783b */ /* 0x002e6c0000004200 */
[--C-:B------:R-:W-:Y:S01]  /*1bb30*/  FFMA.FTZ R92, R103, c[0x0][0x23c], -R97.reuse ;  /* 0x00008f00675c7a23 */ /* 0x100fe20000010861 */
[-C--:B------:R-:W-:Y:S03]  /*1bb40*/  HMMA.16816.F32 R28, R80, R94.reuse, R28 ;  /* 0x0000005e501c723c */ /* 0x080fe6000000181c */
[----:B------:R2:W-:Y:S01]  /*1bb50*/  MUFU.EX2 R126, R92 ;  /* 0x0000005c007e7308 */ /* 0x0005e20000000800 */
[--C-:B------:R-:W-:Y:S04]  /*1bb60*/  FFMA.FTZ R103, R119, c[0x0][0x23c], -R97.reuse ;  /* 0x00008f0077677a23 */ /* 0x100fe80000010861 */
[C---:B------:R-:W-:Y:S05]  /*1bb70*/  HMMA.16816.F32 R32, R76.reuse, R94, R32 ;  /* 0x0000005e4c20723c */ /* 0x040fea0000001820 */
[----:B------:R-:W-:Y:S03]  /*1bb80*/  MUFU.EX2 R103, R103 ;  /* 0x0000006700677308 */ /* 0x000fe60000000800 */
[-C--:B----4-:R-:W-:Y:S08]  /*1bb90*/  HMMA.16816.F32 R36, R76, R84.reuse, R36 ;  /* 0x000000544c24723c */ /* 0x090ff00000001824 */
[C---:B------:R-:W-:Y:S04]  /*1bba0*/  HMMA.16816.F32 R40, R80.reuse, R84, R40 ;  /* 0x000000545028723c */ /* 0x040fe80000001828 */
[--C-:B--2---:R-:W-:Y:S03]  /*1bbb0*/  FFMA.FTZ R92, R114, c[0x0][0x23c], -R97.reuse ;  /* 0x00008f00725c7a23 */ /* 0x104fe60000010861 */
[--C-:B------:R-:W-:Y:S01]  /*1bbc0*/  FFMA.FTZ R84, R195, c[0x0][0x23c], -R96.reuse ;  /* 0x00008f00c3547a23 */ /* 0x100fe20000010860 */
[-C--:B------:R-:W-:Y:S01]  /*1bbd0*/  HMMA.16816.F32 R44, R80, R86.reuse, R44 ;  /* 0x00000056502c723c */ /* 0x080fe2000000182c */
[----:B------:R2:W-:Y:S03]  /*1bbe0*/  MUFU.EX2 R127, R92 ;  /* 0x0000005c007f7308 */ /* 0x0005e60000000800 */
[----:B------:R-:W-:Y:S02]  /*1bbf0*/  MOV R195, R194 ;  /* 0x000000c200c37202 */ /* 0x000fe40000000f00 */
[----:B------:R-:W-:Y:S02]  /*1bc00*/  MOV R194, R182 ;  /* 0x000000b600c27202 */ /* 0x000fe40000000f00 */
[C---:B------:R-:W-:Y:S03]  /*1bc10*/  HMMA.16816.F32 R48, R76.reuse, R86, R48 ;  /* 0x000000564c30723c */ /* 0x040fe60000001830 */
[----:B------:R4:W-:Y:S01]  /*1bc20*/  MUFU.EX2 R125, R84 ;  /* 0x00000054007d7308 */ /* 0x0009e20000000800 */
[----:B------:R-:W-:Y:S01]  /*1bc30*/  MOV R182, R108 ;  /* 0x0000006c00b67202 */ /* 0x000fe20000000f00 */
[----:B------:R-:W-:Y:S02]  /*1bc40*/  FFMA.FTZ R108, R3, c[0x0][0x23c], -R96 ;  /* 0x00008f00036c7a23 */ /* 0x000fe40000010860 */
[--C-:B------:R-:W-:Y:S01]  /*1bc50*/  FFMA.FTZ R3, R195, c[0x0][0x23c], -R100.reuse ;  /* 0x00008f00c3037a23 */ /* 0x100fe20000010864 */
[-C--:B-1----:R-:W-:Y:S04]  /*1bc60*/  HMMA.16816.F32 R52, R76, R88.reuse, R52 ;  /* 0x000000584c34723c */ /* 0x082fe80000001834 */
[----:B------:R-:W-:Y:S02]  /*1bc70*/  FFMA.FTZ R112, R182, c[0x0][0x23c], -R100 ;  /* 0x00008f00b6707a23 */ /* 0x000fe40000010864 */
[----:B---3--:R-:W-:Y:S02]  /*1bc80*/  FFMA.FTZ R2, R2, R113, R246 ;  /* 0x0000007102027223 */ /* 0x008fe400000100f6 */
[C---:B------:R-:W-:Y:S04]  /*1bc90*/  HMMA.16816.F32 R56, R80.reuse, R88, R56 ;  /* 0x000000585038723c */ /* 0x040fe80000001838 */
[----:B--2---:R-:W-:Y:S02]  /*1bca0*/  FFMA.FTZ R92, R115, c[0x0][0x23c], -R97 ;  /* 0x00008f00735c7a23 */ /* 0x004fe40000010861 */
[----:B------:R1:W-:Y:S01]  /*1bcb0*/  MUFU.EX2 R115, R3 ;  /* 0x0000000300737308 */ /* 0x0003e20000000800 */
[----:B------:R-:W-:Y:S01]  /*1bcc0*/  FFMA.FTZ R88, R183, c[0x0][0x23c], -R100 ;  /* 0x00008f00b7587a23 */ /* 0x000fe20000010864 */
[-C--:B------:R-:W-:Y:S04]  /*1bcd0*/  HMMA.16816.F32 R60, R80, R90.reuse, R60 ;  /* 0x0000005a503c723c */ /* 0x080fe8000000183c */
[--C-:B----4-:R-:W-:Y:S01]  /*1bce0*/  FFMA.FTZ R84, R107, c[0x0][0x23c], -R96.reuse ;  /* 0x00008f006b547a23 */ /* 0x110fe20000010860 */
[----:B------:R-:W-:Y:S01]  /*1bcf0*/  MOV R183, R105 ;  /* 0x0000006900b77202 */ /* 0x000fe20000000f00 */
[--C-:B------:R-:W-:Y:S01]  /*1bd00*/  FFMA.FTZ R105, R122, c[0x0][0x23c], -R96.reuse ;  /* 0x00008f007a697a23 */ /* 0x100fe20000010860 */
[----:B------:R-:W-:Y:S01]  /*1bd10*/  F2FP.PACK_AB R81, R191, R176 ;  /* 0x000000b0bf51723e */ /* 0x000fe200000000ff */
[----:B------:R-:W-:Y:S01]  /*1bd20*/  HMMA.16816.F32 R64, R76, R90, R64 ;  /* 0x0000005a4c40723c */ /* 0x000fe20000001840 */
[----:B------:R2:W-:Y:S03]  /*1bd30*/  MUFU.EX2 R121, R84 ;  /* 0x0000005400797308 */ /* 0x0005e60000000800 */
[----:B------:R-:W-:Y:S01]  /*1bd40*/  F2FP.PACK_AB R83, R190, R189 ;  /* 0x000000bdbe53723e */ /* 0x000fe200000000ff */
[----:B------:R-:W-:Y:S01]  /*1bd50*/  FFMA.FTZ R107, R74, c[0x0][0x23c], -R96 ;  /* 0x00008f004a6b7a23 */ /* 0x000fe20000010860 */
[----:B------:R-:W-:Y:S01]  /*1bd60*/  F2FP.PACK_AB R80, R185, R187 ;  /* 0x000000bbb950723e */ /* 0x000fe200000000ff */
[--C-:B------:R-:W-:Y:S01]  /*1bd70*/  FFMA.FTZ R74, R194, c[0x0][0x23c], -R100.reuse ;  /* 0x00008f00c24a7a23 */ /* 0x100fe20000010864 */
[----:B------:R-:W-:Y:S03]  /*1bd80*/  F2FP.PACK_AB R76, R205, R177 ;  /* 0x000000b1cd4c723e */ /* 0x000fe600000000ff */
[----:B------:R3:W-:Y:S01]  /*1bd90*/  MUFU.EX2 R132, R92 ;  /* 0x0000005c00847308 */ /* 0x0007e20000000800 */
[----:B------:R-:W-:Y:S02]  /*1bda0*/  F2FP.PACK_AB R78, R204, R206 ;  /* 0x000000cecc4e723e */ /* 0x000fe400000000ff */
[----:B------:R-:W-:Y:S01]  /*1bdb0*/  F2FP.PACK_AB R77, R202, R203 ;  /* 0x000000cbca4d723e */ /* 0x000fe200000000ff */
[--C-:B-1----:R-:W-:Y:S01]  /*1bdc0*/  FFMA.FTZ R3, R109, c[0x0][0x23c], -R100.reuse ;  /* 0x00008f006d037a23 */ /* 0x102fe20000010864 */
[----:B------:R-:W-:Y:S01]  /*1bdd0*/  F2FP.PACK_AB R79, R200, R201 ;  /* 0x000000c9c84f723e */ /* 0x000fe200000000ff */
[--C-:B------:R-:W-:Y:S01]  /*1bde0*/  FFMA.FTZ R109, R183, c[0x0][0x23c], -R100.reuse ;  /* 0x00008f00b76d7a23 */ /* 0x100fe20000010864 */
[----:B------:R-:W-:Y:S01]  /*1bdf0*/  F2FP.PACK_AB R82, R184, R186 ;  /* 0x000000bab852723e */ /* 0x000fe200000000ff */
[----:B------:R-:W-:Y:S02]  /*1be00*/  FFMA.FTZ R100, R181, c[0x0][0x23c], -R100 ;  /* 0x00008f00b5647a23 */ /* 0x000fe40000010864 */
[----:B------:R-:W-:Y:S01]  /*1be10*/  MUFU.EX2 R116, R88 ;  /* 0x0000005800747308 */ /* 0x000fe20000000800 */
[--C-:B--2---:R-:W-:Y:S09]  /*1be20*/  FFMA.FTZ R84, R110, c[0x0][0x23c], -R96.reuse ;  /* 0x00008f006e547a23 */ /* 0x104ff20000010860 */
[----:B------:R1:W-:Y:S01]  /*1be30*/  MUFU.EX2 R124, R84 ;  /* 0x00000054007c7308 */ /* 0x0003e20000000800 */
[----:B---3--:R-:W-:Y:S09]  /*1be40*/  LDSM.16.MT88.4 R92, [R232+0xa800] ;  /* 0x00a80000e85c783b */ /* 0x008ff20000004200 */
[----:B------:R-:W-:Y:S10]  /*1be50*/  MUFU.EX2 R113, R3 ;  /* 0x0000000300717308 */ /* 0x000ff40000000800 */
[----:B------:R-:W-:Y:S01]  /*1be60*/  MUFU.EX2 R114, R74 ;  /* 0x0000004a00727308 */ /* 0x000fe20000000800 */
[----:B-1----:R-:W-:Y:S02]  /*1be70*/  FFMA.FTZ R84, R111, c[0x0][0x23c], -R96 ;  /* 0x00008f006f547a23 */ /* 0x002fe40000010860 */
[----:B------:R-:W2:Y:S04]  /*1be80*/  LDL.LU R111, [R1+0xbc] ;  /* 0x0000bc00016f7983 */ /* 0x000ea80000300800 */
[----:B------:R-:W3:Y:S03]  /*1be90*/  LDL.LU R110, [R1+0xc0] ;  /* 0x0000c000016e7983 */ /* 0x000ee60000300800 */
[----:B------:R1:W-:Y:S01]  /*1bea0*/  MUFU.EX2 R117, R84 ;  /* 0x0000005400757308 */ /* 0x0003e20000000800 */
[----:B------:R-:W4:Y:S04]  /*1beb0*/  LDL.LU R89, [R1+0xc4] ;  /* 0x0000c40001597983 */ /* 0x000f280000300800 */
[----:B------:R-:W-:Y:S05]  /*1bec0*/  LDSM.16.MT88.4 R96, [R230+0xa800] ;  /* 0x00a80000e660783b */ /* 0x000fea0000004200 */
[----:B------:R-:W-:Y:S03]  /*1bed0*/  MUFU.EX2 R100, R100 ;  /* 0x0000006400647308 */ /* 0x000fe60000000800 */
[----:B-1----:R-:W1:Y:S02]  /*1bee0*/  LDSM.16.MT88.4 R84, [R229+0xa800] ;  /* 0x00a80000e554783b */ /* 0x002e640000004200 */
[-C--:B-1----:R-:W-:Y:S08]  /*1bef0*/  HMMA.16816.F32 R4, R76, R84.reuse, R4 ;  /* 0x000000544c04723c */ /* 0x082ff00000001804 */
[C---:B------:R-:W-:Y:S08]  /*1bf00*/  HMMA.16816.F32 R8, R80.reuse, R84, R8 ;  /* 0x000000545008723c */ /* 0x040ff00000001808 */
[-C--:B------:R-:W-:Y:S08]  /*1bf10*/  HMMA.16816.F32 R12, R80, R86.reuse, R12 ;  /* 0x00000056500c723c */ /* 0x080ff0000000180c */
[C---:B------:R-:W-:Y:S01]  /*1bf20*/  HMMA.16816.F32 R16, R76.reuse, R86, R16 ;  /* 0x000000564c10723c */ /* 0x040fe20000001810 */
[----:B------:R-:W-:Y:S07]  /*1bf30*/  LDSM.16.MT88.4 R84, [R229+0xb000] ;  /* 0x00b00000e554783b */ /* 0x000fee0000004200 */
[-C--:B------:R-:W-:Y:S08]  /*1bf40*/  HMMA.16816.F32 R20, R76, R92.reuse, R20 ;  /* 0x0000005c4c14723c */ /* 0x080ff00000001814 */
        /* <DEDUP_REMOVED lines=8> */
[----:B------:R-:W-:Y:S03]  /*1bfd0*/  LDSM.16.MT88.4 R96, [R230+0xb000] ;  /* 0x00b00000e660783b */ /* 0x000fe60000004200 */
[----:B--2---:R-:W-:Y:S02]  /*1bfe0*/  FFMA.FTZ R70, R70, R111, R252 ;  /* 0x0000006f46467223 */ /* 0x004fe400000100fc */
[----:B------:R-:W-:Y:S01]  /*1bff0*/  MUFU.EX2 R111, R104 ;  /* 0x00000068006f7308 */ /* 0x000fe20000000800 */
[----:B---3--:R-:W-:Y:S02]  /*1c000*/  FFMA.FTZ R69, R69, R110, R249 ;  /* 0x0000006e45457223 */ /* 0x008fe400000100f9 */
[----:B------:R-:W-:Y:S03]  /*1c010*/  FADD.FTZ R70, R180, R70 ;  /* 0x00000046b4467221 */ /* 0x000fe60000010000 */
[----:B------:R-:W-:Y:S01]  /*1c020*/  FADD.FTZ R69, R167, R69 ;  /* 0x00000045a7457221 */ /* 0x000fe20000010000 */
[----:B------:R-:W-:Y:S01]  /*1c030*/  MOV R167, R166 ;  /* 0x000000a600a77202 */ /* 0x000fe20000000f00 */
[----:B----4-:R-:W-:Y:S01]  /*1c040*/  FFMA.FTZ R101, R0, R89, R101 ;  /* 0x0000005900657223 */ /* 0x010fe20000010065 */
[----:B------:R-:W-:Y:S01]  /*1c050*/  MOV R166, R165 ;  /* 0x000000a500a67202 */ /* 0x000fe20000000f00 */
[----:B------:R-:W1:Y:S01]  /*1c060*/  LDSM.16.MT88.4 R88, [R231+0xa800] ;  /* 0x00a80000e758783b */ /* 0x000e620000004200 */
[----:B------:R-:W-:Y:S01]  /*1c070*/  MOV R165, R164 ;  /* 0x000000a400a57202 */ /* 0x000fe20000000f00 */
[----:B------:R-:W-:Y:S01]  /*1c080*/  FADD.FTZ R0, R248, R2 ;  /* 0x00000002f8007221 */ /* 0x000fe20000010000 */
[----:B------:R-:W-:Y:S01]  /*1c090*/  MOV R164, R155 ;  /* 0x0000009b00a47202 */ /* 0x000fe20000000f00 */
[----:B------:R-:W-:Y:S01]  /*1c0a0*/  FADD.FTZ R2, R167, R101 ;  /* 0x00000065a7027221 */ /* 0x000fe20000010000 */
[----:B------:R-:W-:Y:S01]  /*1c0b0*/  MOV R155, R148 ;  /* 0x00000094009b7202 */ /* 0x000fe20000000f00 */
[----:B------:R-:W-:Y:S01]  /*1c0c0*/  FADD.FTZ R0, R166, R0 ;  /* 0x00000000a6007221 */ /* 0x000fe20000010000 */
[----:B------:R-:W2:Y:S01]  /*1c0d0*/  MUFU.EX2 R110, R106 ;  /* 0x0000006a006e7308 */ /* 0x000ea20000000800 */
[----:B------:R-:W3:Y:S01]  /*1c0e0*/  LDL.LU R148, [R1+0x7c] ;  /* 0x00007c0001947983 */ /* 0x000ee20000300800 */
[----:B------:R-:W-:Y:S02]  /*1c0f0*/  FADD.FTZ R3, R165, R70 ;  /* 0x00000046a5037221 */ /* 0x000fe40000010000 */
[----:B------:R-:W-:Y:S01]  /*1c100*/  FADD.FTZ R0, R151, R0 ;  /* 0x0000000097007221 */ /* 0x000fe20000010000 */
[----:B------:R-:W-:Y:S01]  /*1c110*/  LDSM.16.MT88.4 R180, [R230+0xb800] ;  /* 0x00b80000e6b4783b */ /* 0x000fe20000004200 */
[----:B------:R-:W-:Y:S02]  /*1c120*/  FADD.FTZ R70, R164, R69 ;  /* 0x00000045a4467221 */ /* 0x000fe40000010000 */
[----:B------:R-:W-:Y:S02]  /*1c130*/  FADD.FTZ R69, R150, R3 ;  /* 0x0000000396457221 */ /* 0x000fe40000010000 */
[----:B------:R-:W-:Y:S01]  /*1c140*/  FADD.FTZ R0, R71, R0 ;  /* 0x0000000047007221 */ /* 0x000fe20000010000 */
[----:B------:R-:W4:Y:S01]  /*1c150*/  MUFU.EX2 R106, R75 ;  /* 0x0000004b006a7308 */ /* 0x000f220000000800 */
[----:B------:R-:W-:Y:S01]  /*1c160*/  FADD.FTZ R3, R149, R70 ;  /* 0x0000004695037221 */ /* 0x000fe20000010000 */
[----:B------:R-:W3:Y:S01]  /*1c170*/  LDL.LU R71, [R1+0x130] ;  /* 0x0001300001477983 */ /* 0x000ee20000300800 */
[----:B------:R-:W-:Y:S02]  /*1c180*/  FADD.FTZ R69, R68, R69 ;  /* 0x0000004544457221 */ /* 0x000fe40000010000 */
[----:B------:R-:W-:Y:S01]  /*1c190*/  FADD.FTZ R2, R155, R2 ;  /* 0x000000029b027221 */ /* 0x000fe20000010000 */
[----:B------:R-:W3:Y:S01]  /*1c1a0*/  LDL.LU R68, [R1+0x12c] ;  /* 0x00012c0001447983 */ /* 0x000ee20000300800 */
[----:B------:R-:W-:Y:S02]  /*1c1b0*/  FADD.FTZ R3, R72, R3 ;  /* 0x0000000348037221 */ /* 0x000fe40000010000 */
[----:B------:R-:W-:Y:S01]  /*1c1c0*/  FADD.FTZ R0, R240, R0 ;  /* 0x00000000f0007221 */ /* 0x000fe20000010000 */
[----:B------:R-:W3:Y:S01]  /*1c1d0*/  LDL.LU R72, [R1+0x128] ;  /* 0x0001280001487983 */ /* 0x000ee20000300800 */
[----:B------:R-:W-:Y:S01]  /*1c1e0*/  FADD.FTZ R69, R239, R69 ;  /* 0x00000045ef457221 */ /* 0x000fe20000010000 */
[----:B------:R-:W4:Y:S01]  /*1c1f0*/  MUFU.EX2 R104, R102 ;  /* 0x0000006600687308 */ /* 0x000f220000000800 */
[----:B------:R-:W-:Y:S01]  /*1c200*/  FADD.FTZ R74, R238, R3 ;  /* 0x00000003ee4a7221 */ /* 0x000fe20000010000 */
[----:B------:R-:W-:Y:S01]  /*1c210*/  LDSM.16.MT88.4 R164, [R232+0xb800] ;  /* 0x00b80000e8a4783b */ /* 0x000fe20000004200 */
[----:B------:R-:W-:Y:S01]  /*1c220*/  FADD.FTZ R0, R236, R0 ;  /* 0x00000000ec007221 */ /* 0x000fe20000010000 */
[----:B--2---:R-:W-:Y:S01]  /*1c230*/  F2FP.PACK_AB R196, R110, R111 ;  /* 0x0000006f6ec4723e */ /* 0x004fe200000000ff */
[----:B------:R-:W-:Y:S02]  /*1c240*/  FADD.FTZ R3, R235, R69 ;  /* 0x00000045eb037221 */ /* 0x000fe40000010000 */
[----:B------:R-:W-:Y:S02]  /*1c250*/  FADD.FTZ R74, R234, R74 ;  /* 0x0000004aea4a7221 */ /* 0x000fe40000010000 */
[----:B------:R-:W-:Y:S01]  /*1c260*/  FADD.FTZ R69, R228, R0 ;  /* 0x00000000e4457221 */ /* 0x000fe20000010000 */
[-C--:B-1----:R-:W-:Y:S01]  /*1c270*/  HMMA.16816.F32 R52, R76, R88.reuse, R52 ;  /* 0x000000584c34723c */ /* 0x082fe20000001834 */
[----:B------:R-:W1:Y:S02]  /*1c280*/  MUFU.EX2 R75, R112 ;  /* 0x00000070004b7308 */ /* 0x000e640000000800 */
[----:B----4-:R-:W-:Y:S01]  /*1c290*/  F2FP.PACK_AB R198, R106, R128 ;  /* 0x000000806ac6723e */ /* 0x010fe200000000ff */
[----:B------:R-:W-:Y:S02]  /*1c2a0*/  FADD.FTZ R3, R145, R3 ;  /* 0x0000000391037221 */ /* 0x000fe40000010000 */
[----:B------:R-:W-:Y:S02]  /*1c2b0*/  FADD.FTZ R69, R137, R69 ;  /* 0x0000004589457221 */ /* 0x000fe40000010000 */
[C---:B------:R-:W-:Y:S03]  /*1c2c0*/  HMMA.16816.F32 R56, R80.reuse, R88, R56 ;  /* 0x000000585038723c */ /* 0x040fe60000001838 */
[----:B------:R-:W-:Y:S01]  /*1c2d0*/  MUFU.EX2 R102, R105 ;  /* 0x0000006900667308 */ /* 0x000fe20000000800 */
[----:B------:R-:W-:Y:S01]  /*1c2e0*/  FADD.FTZ R3, R142, R3 ;  /* 0x000000038e037221 */ /* 0x000fe20000010000 */
[----:B------:R-:W-:Y:S03]  /*1c2f0*/  F2FP.PACK_AB R197, R103, R104 ;  /* 0x0000006867c5723e */ /* 0x000fe600000000ff */
[-C--:B------:R-:W-:Y:S04]  /*1c300*/  HMMA.16816.F32 R60, R80, R90.reuse, R60 ;  /* 0x0000005a503c723c */ /* 0x080fe8000000183c */
[----:B------:R-:W-:Y:S01]  /*1c310*/  FADD.FTZ R3, R141, R3 ;  /* 0x000000038d037221 */ /* 0x000fe20000010000 */
[----:B------:R-:W2:Y:S02]  /*1c320*/  MUFU.EX2 R101, R123 ;  /* 0x0000007b00657308 */ /* 0x000ea40000000800 */
[----:B------:R-:W-:Y:S01]  /*1c330*/  F2FP.PACK_AB R81, R121, R125 ;  /* 0x0000007d7951723e */ /* 0x000fe200000000ff */
[----:B------:R-:W-:Y:S01]  /*1c340*/  HMMA.16816.F32 R64, R76, R90, R64 ;  /* 0x0000005a4c40723c */ /* 0x000fe20000001840 */
[----:B------:R-:W4:Y:S03]  /*1c350*/  LDSM.16.MT88.4 R88, [R231+0xb000] ;  /* 0x00b00000e758783b */ /* 0x000f260000004200 */
[----:B------:R-:W-:Y:S01]  /*1c360*/  F2FP.PACK_AB R83, R117, R124 ;  /* 0x0000007c7553723e */ /* 0x000fe200000000ff */
[----:B------:R-:W-:Y:S01]  /*1c370*/  FADD.FTZ R3, R215, R3 ;  /* 0x00000003d7037221 */ /* 0x000fe20000010000 */
[----:B------:R-:W-:Y:S02]  /*1c380*/  F2FP.PACK_AB R80, R115, R116 ;  /* 0x000000747350723e */ /* 0x000fe400000000ff */
[----:B------:R-:W-:Y:S01]  /*1c390*/  F2FP.PACK_AB R76, R188, R135 ;  /* 0x00000087bc4c723e */ /* 0x000fe200000000ff */
[----:B------:R-:W-:Y:S03]  /*1c3a0*/  FADD.FTZ R3, R222, R3 ;  /* 0x00000003de037221 */ /* 0x000fe60000010000 */
[----:B------:R-:W-:Y:S01]  /*1c3b0*/  F2FP.PACK_AB R78, R133, R134 ;  /* 0x00000086854e723e */ /* 0x000fe200000000ff */
[----:B------:R-:W-:Y:S01]  /*1c3c0*/  FADD.FTZ R3, R213, R3 ;  /* 0x00000003d5037221 */ /* 0x000fe20000010000 */
[----:B------:R-:W-:Y:S02]  /*1c3d0*/  F2FP.PACK_AB R77, R126, R129 ;  /* 0x000000817e4d723e */ /* 0x000fe400000000ff */
[----:B------:R-:W-:Y:S02]  /*1c3e0*/  F2FP.PACK_AB R79, R132, R127 ;  /* 0x0000007f844f723e */ /* 0x000fe400000000ff */
[----:B------:R-:W-:Y:S02]  /*1c3f0*/  F2FP.PACK_AB R82, R113, R114 ;  /* 0x000000727152723e */ /* 0x000fe400000000ff */
[----:B-1----:R-:W-:Y:S02]  /*1c400*/  F2FP.PACK_AB R194, R100, R75 ;  /* 0x0000004b64c2723e */ /* 0x002fe400000000ff */
[----:B--2---:R-:W-:Y:S01]  /*1c410*/  F2FP.PACK_AB R193, R101, R102 ;  /* 0x0000006665c1723e */ /* 0x004fe200000000ff */
[-C--:B------:R-:W-:Y:S08]  /*1c420*/  HMMA.16816.F32 R4, R76, R84.reuse, R4 ;  /* 0x000000544c04723c */ /* 0x080ff00000001804 */
[C---:B------:R-:W-:Y:S01]  /*1c430*/  HMMA.16816.F32 R8, R80.reuse, R84, R8 ;  /* 0x000000545008723c */ /* 0x040fe20000001808 */
[----:B------:R-:W-:Y:S07]  /*1c440*/  MUFU.EX2 R85, R109 ;  /* 0x0000006d00557308 */ /* 0x000fee0000000800 */
[-C--:B------:R-:W-:Y:S03]  /*1c450*/  HMMA.16816.F32 R12, R80, R86.reuse, R12 ;  /* 0x00000056500c723c */ /* 0x080fe6000000180c */
[----:B------:R-:W1:Y:S05]  /*1c460*/  MUFU.EX2 R84, R120 ;  /* 0x0000007800547308 */ /* 0x000e6a0000000800 */
[C---:B------:R-:W-:Y:S05]  /*1c470*/  HMMA.16816.F32 R16, R76.reuse, R86, R16 ;  /* 0x000000564c10723c */ /* 0x040fea0000001810 */
[----:B------:R-:W-:Y:S03]  /*1c480*/  MUFU.EX2 R86, R108 ;  /* 0x0000006c00567308 */ /* 0x000fe60000000800 */
[-C--:B------:R-:W-:Y:S07]  /*1c490*/  HMMA.16816.F32 R20, R76, R92.reuse, R20 ;  /* 0x0000005c4c14723c */ /* 0x080fee0000001814 */
[----:B------:R-:W2:Y:S01]  /*1c4a0*/  MUFU.EX2 R87, R107 ;  /* 0x0000006b00577308 */ /* 0x000ea20000000800 */
[C---:B------:R-:W-:Y:S04]  /*1c4b0*/  HMMA.16816.F32 R24, R80.reuse, R92, R24 ;  /* 0x0000005c5018723c */ /* 0x040fe80000001818 */
[----:B-1----:R-:W-:Y:S04]  /*1c4c0*/  F2FP.PACK_AB R192, R85, R84 ;  /* 0x0000005455c0723e */ /* 0x002fe800000000ff */
[-C--:B------:R-:W-:Y:S08]  /*1c4d0*/  HMMA.16816.F32 R28, R80, R94.reuse, R28 ;  /* 0x0000005e501c723c */ /* 0x080ff0000000181c */
[C---:B------:R-:W-:Y:S04]  /*1c4e0*/  HMMA.16816.F32 R32, R76.reuse, R94, R32 ;  /* 0x0000005e4c20723c */ /* 0x040fe80000001820 */
[----:B--2---:R-:W-:Y:S04]  /*1c4f0*/  F2FP.PACK_AB R195, R86, R87 ;  /* 0x0000005756c3723e */ /* 0x004fe800000000ff */
[-C--:B------:R-:W-:Y:S08]  /*1c500*/  HMMA.16816.F32 R36, R76, R96.reuse, R36 ;  /* 0x000000604c24723c */ /* 0x080ff00000001824 */
[C---:B------:R-:W-:Y:S08]  /*1c510*/  HMMA.16816.F32 R40, R80.reuse, R96, R40 ;  /* 0x000000605028723c */ /* 0x040ff00000001828 */
[-C--:B------:R-:W-:Y:S08]  /*1c520*/  HMMA.16816.F32 R44, R80, R98.reuse, R44 ;  /* 0x00000062502c723c */ /* 0x080ff0000000182c */
[C---:B------:R-:W-:Y:S08]  /*1c530*/  HMMA.16816.F32 R48, R76.reuse, R98, R48 ;  /* 0x000000624c30723c */ /* 0x040ff00000001830 */
[-C--:B----4-:R-:W-:Y:S08]  /*1c540*/  HMMA.16816.F32 R52, R76, R88.reuse, R52 ;  /* 0x000000584c34723c */ /* 0x090ff00000001834 */
[C---:B------:R-:W-:Y:S08]  /*1c550*/  HMMA.16816.F32 R56, R80.reuse, R88, R56 ;  /* 0x000000585038723c */ /* 0x040ff00000001838 */
[-C--:B------:R-:W-:Y:S08]  /*1c560*/  HMMA.16816.F32 R60, R80, R90.reuse, R60 ;  /* 0x0000005a503c723c */ /* 0x080ff0000000183c */
[----:B------:R-:W-:Y:S04]  /*1c570*/  HMMA.16816.F32 R64, R76, R90, R64 ;  /* 0x0000005a4c40723c */ /* 0x000fe80000001840 */
[----:B---3--:R-:W-:Y:S02]  /*1c580*/  FADD.FTZ R2, R148, R2 ;  /* 0x0000000294027221 */ /* 0x008fe40000010000 */
[----:B------:R-:W1:Y:S02]  /*1c590*/  LDSM.16.MT88.4 R148, [R229+0xb800] ;  /* 0x00b80000e594783b */ /* 0x000e640000004200 */
[----:B------:R-:W-:Y:S04]  /*1c5a0*/  FADD.FTZ R2, R73, R2 ;  /* 0x0000000249027221 */ /* 0x000fe80000010000 */
[----:B------:R-:W-:Y:S02]  /*1c5b0*/  FADD.FTZ R2, R237, R2 ;  /* 0x00000002ed027221 */ /* 0x000fe40000010000 */
[----:B------:R-:W2:Y:S02]  /*1c5c0*/  LDL.LU R73, [R1+0x124] ;  /* 0x0001240001497983 */ /* 0x000ea40000300800 */
[----:B------:R-:W-:Y:S02]  /*1c5d0*/  FADD.FTZ R70, R233, R2 ;  /* 0x00000002e9467221 */ /* 0x000fe40000010000 */
        /* <DEDUP_REMOVED lines=11> */
[----:B------:R-:W-:Y:S03]  /*1c690*/  FADD.FTZ R0, R158, R0 ;  /* 0x000000009e007221 */ /* 0x000fe60000010000 */
[----:B------:R3:W5:Y:S01]  /*1c6a0*/  LDL.LU R236, [R1+0x110] ;  /* 0x0001100001ec7983 */ /* 0x0007620000300800 */
[----:B------:R-:W-:Y:S03]  /*1c6b0*/  FADD.FTZ R0, R157, R0 ;  /* 0x000000009d007221 */ /* 0x000fe60000010000 */
[----:B------:R3:W5:Y:S01]  /*1c6c0*/  LDL.LU R235, [R1+0x10c] ;  /* 0x00010c0001eb7983 */ /* 0x0007620000300800 */
[----:B------:R-:W-:Y:S03]  /*1c6d0*/  FADD.FTZ R0, R162, R0 ;  /* 0x00000000a2007221 */ /* 0x000fe60000010000 */
[----:B------:R3:W5:Y:S01]  /*1c6e0*/  LDL.LU R234, [R1+0x108] ;  /* 0x0001080001ea7983 */ /* 0x0007620000300800 */
[----:B------:R-:W-:Y:S01]  /*1c6f0*/  FADD.FTZ R0, R161, R0 ;  /* 0x00000000a1007221 */ /* 0x000fe20000010000 */
[-C--:B-1----:R-:W-:Y:S02]  /*1c700*/  HMMA.16816.F32 R140, R196, R148.reuse, R4 ;  /* 0x00000094c48c723c */ /* 0x082fe40000001804 */
[----:B------:R3:W5:Y:S03]  /*1c710*/  LDL.LU R233, [R1+0x104] ;  /* 0x0001040001e97983 */ /* 0x0007660000300800 */
[----:B------:R-:W-:Y:S01]  /*1c720*/  FADD.FTZ R0, R247, R0 ;  /* 0x00000000f7007221 */ /* 0x000fe20000010000 */
[----:B------:R3:W5:Y:S01]  /*1c730*/  LDL.LU R228, [R1+0x100] ;  /* 0x0001000001e47983 */ /* 0x0007620000300800 */
        /* <DEDUP_REMOVED lines=12> */
[----:B------:R-:W1:Y:S01]  /*1c800*/  LDSM.16.MT88.4 R4, [R231+0xb800] ;  /* 0x00b80000e704783b */ /* 0x000e620000004200 */
        /* <DEDUP_REMOVED lines=45> */
[----:B------:R-:W-:Y:S01]  /*1cae0*/  FADD.FTZ R2, R201, R10 ;  /* 0x0000000ac9027221 */ /* 0x000fe20000010000 */
[-C--:B-1----:R-:W-:Y:S03]  /*1caf0*/  HMMA.16816.F32 R184, R196, R4.reuse, R52 ;  /* 0x00000004c4b8723c */ /* 0x082fe60000001834 */
[----:B------:R-:W-:Y:S02]  /*1cb00*/  FADD.FTZ R0, R125, R8 ;  /* 0x000000087d007221 */ /* 0x000fe40000010000 */
[----:B------:R-:W-:Y:S01]  /*1cb10*/  FADD.FTZ R3, R135, R3 ;  /* 0x0000000387037221 */ /* 0x000fe20000010000 */
[----:B------:R-:W-:Y:S01]  /*1cb20*/  MOV R135, R71 ;  /* 0x0000004700877202 */ /* 0x000fe20000000f00 */
[----:B------:R-:W-:Y:S02]  /*1cb30*/  FADD.FTZ R2, R200, R2 ;  /* 0x00000002c8027221 */ /* 0x000fe40000010000 */
[----:B------:R-:W-:Y:S03]  /*1cb40*/  FADD.FTZ R0, R121, R0 ;  /* 0x0000000079007221 */ /* 0x000fe60000010000 */
        /* <DEDUP_REMOVED lines=13> */
[----:B------:R-:W-:Y:S02]  /*1cc20*/  FADD.FTZ R2, R114, R2 ;  /* 0x0000000272027221 */ /* 0x000fe40000010000 */
[----:B------:R-:W-:Y:S01]  /*1cc30*/  FADD.FTZ R8, R133, R3 ;  /* 0x0000000385087221 */ /* 0x000fe20000010000 */
[----:B------:R-:W-:Y:S03]  /*1cc40*/  MOV R133, R72 ;  /* 0x0000004800857202 */ /* 0x000fe60000000f00 */
        /* <DEDUP_REMOVED lines=21> */
[----:B------:R3:W-:Y:S01]  /*1cda0*/  STL [R1+0xc4], R0 ;  /* 0x0000c40001007387 */ /* 0x0007e20000100800 */
[----:B--2---:R-:W-:Y:S01]  /*1cdb0*/  MOV R132, R73 ;  /* 0x0000004900847202 */ /* 0x004fe20000000f00 */
[----:B---3-5:R-:W-:-:S05]  /*1cdc0*/  @P1 BRA `(.L_x_466) ;  /* 0xffff8b9000001947 */ /* 0x028fca000383ffff */
.L_x_465:
[----:B------:R-:W2:Y:S04]  /*1cdd0*/  LDL.LU R3, [R1+0xbc] ;  /* 0x0000bc0001037983 */ /* 0x000ea80000300800 */
[----:B------:R-:W1:Y:S01]  /*1cde0*/  S2R R42, SR_TID.X ;  /* 0x00000000002a7919 */ /* 0x000e620000002100 */
[----:B------:R-:W3:Y:S01]  /*1cdf0*/  S2UR UR4, SR_CTAID.Y ;  /* 0x00000000000479c3 */ /* 0x000ee20000002600 */
[----:B------:R-:W-:-:S02]  /*1ce00*/  UISETP.NE.AND UP0, UPT, UR31, -0x1, UPT ;  /* 0xffffffff1f00788c */ /* 0x000fc4000bf05270 */
[----:B------:R-:W4:Y:S01]  /*1ce10*/  LDL.LU R6, [R1+0xc0] ;  /* 0x0000c00001067983 */ /* 0x000f220000300800 */
[----:B------:R-:W-:-:S03]  /*1ce20*/  ULDC.64 UR6, c[0x0][0x1e8] ;  /* 0x00007a0000067ab9 */ /* 0x000fc60000000a00 */
[----:B-----5:R-:W4:Y:S04]  /*1ce30*/  LDL.LU R8, [R1+0xc4] ;  /* 0x0000c40001087983 */ /* 0x020f280000300800 */
        /* <DEDUP_REMOVED lines=13> */
[CC--:B------:R-:W-:Y:S01]  /*1cf10*/  LEA.HI R14, R43.reuse, R42.reuse, RZ, 0x2 ;  /* 0x0000002a2b0e7211 */ /* 0x0c0fe200078f10ff */
        /* <DEDUP_REMOVED lines=58> */
[C---:B--2---:R-:W-:Y:S01]  /*1d2c0*/  FMUL.FTZ R140, R0.reuse, R140 ;  /* 0x0000008c008c7220 */ /* 0x044fe20000410000 */
[----:B------:R-:W-:Y:S01]  /*1d2d0*/  MOV R2, 0x3f800000 ;  /* 0x3f80000000027802 */ /* 0x000fe20000000f00 */
[----:B------:R-:W1:Y:S01]  /*1d2e0*/  @P4 MUFU.RCP R3, R37 ;  /* 0x0000002500034308 */ /* 0x000e620000001000 */
[----:B------:R-:W-:Y:S01]  /*1d2f0*/  FSETP.NE.FTZ.AND P0, PT, R39, RZ, PT ;  /* 0x000000ff2700720b */ /* 0x000fe20003f15000 */
[----:B------:R-:W-:-:S02]  /*1d300*/  FMUL.FTZ R7, R0, R141 ;  /* 0x0000008d00077220 */ /* 0x000fc40000410000 */
[C---:B------:R-:W-:Y:S02]  /*1d310*/  FMUL.FTZ R148, R0.reuse, R148 ;  /* 0x0000009400947220 */ /* 0x040fe40000410000 */
[C---:B------:R-:W-:Y:S01]  /*1d320*/  FMUL.FTZ R5, R0.reuse, R149 ;  /* 0x0000009500057220 */ /* 0x040fe20000410000 */
[----:B------:R-:W-:Y:S01]  /*1d330*/  F2FP.PACK_AB R7, R7, R140 ;  /* 0x0000008c0707723e */ /* 0x000fe200000000ff */
[----:B------:R-:W2:Y:S01]  /*1d340*/  @P3 MUFU.RCP R2, R40 ;  /* 0x0000002800023308 */ /* 0x000ea20000001000 */
        /* <DEDUP_REMOVED lines=44> */
[----:B--2---:R-:W-:Y:S01]  /*1d610*/  FMUL.FTZ R136, R2, R136 ;  /* 0x0000008802887220 */ /* 0x004fe20000410000 */
        /* <DEDUP_REMOVED lines=23> */
[----:B------:R-:W-:Y:S01]  /*1d790*/  SHF.R.S32.HI R2, RZ, 0x1f, R14 ;  /* 0x0000001fff027819 */ /* 0x000fe2000001140e */
[----:B-1----:R-:W-:Y:S01]  /*1d7a0*/  FMUL.FTZ R139, R0, R139 ;  /* 0x0000008b008b7220 */ /* 0x002fe20000410000 */
[----:B------:R-:W-:Y:S01]  /*1d7b0*/  F2FP.PACK_AB R26, R26, R188 ;  /* 0x000000bc1a1a723e */ /* 0x000fe200000000ff */
[----:B------:R-:W-:Y:S01]  /*1d7c0*/  FMUL.FTZ R10, R0, R138 ;  /* 0x0000008a000a7220 */ /* 0x000fe20000410000 */
[----:B------:R-:W-:Y:S01]  /*1d7d0*/  LEA.HI R2, R2, R3, RZ, 0x3 ;  /* 0x0000000302027211 */ /* 0x000fe200078f18ff */
[C---:B------:R-:W-:Y:S01]  /*1d7e0*/  FMUL.FTZ R147, R0.reuse, R147 ;  /* 0x0000009300937220 */ /* 0x040fe20000410000 */
        /* <DEDUP_REMOVED lines=40> */
[----:B------:R3:W-:Y:S04]  /*1da70*/  STS [R2+0x2000], R9 ;  /* 0x0020000902007388 */ /* 0x0007e80000000800 */
[----:B------:R4:W-:Y:S04]  /*1da80*/  STS [R2+0x2400], R10 ;  /* 0x0024000a02007388 */ /* 0x0009e80000000800 */
[----:B------:R-:W-:Y:S04]  /*1da90*/  STS [R3+0x2000], R19 ;  /* 0x0020001303007388 */ /* 0x000fe80000000800 */
[----:B------:R-:W-:Y:S01]  /*1daa0*/  STS [R3+0x2400], R18 ;  /* 0x0024001203007388 */ /* 0x000fe20000000800 */
[----:B-1----:R-:W-:-:S02]  /*1dab0*/  SEL R5, R0, 0xffffffe0, !P1 ;  /* 0xffffffe000057807 */ /* 0x002fc40004800000 */
[C---:B------:R-:W-:Y:S02]  /*1dac0*/  IADD3 R0, R2.reuse, 0x40, RZ ;  /* 0x0000004002007810 */ /* 0x040fe40007ffe0ff */
[CC--:B--2---:R-:W-:Y:S02]  /*1dad0*/  IADD3 R4, R2.reuse, R5.reuse, RZ ;  /* 0x0000000502047210 */ /* 0x0c4fe40007ffe0ff */
[----:B------:R-:W-:Y:S02]  /*1dae0*/  @P2 IADD3 R0, R2, -0x40, RZ ;  /* 0xffffffc002002810 */ /* 0x000fe40007ffe0ff */
[----:B---3--:R-:W-:Y:S01]  /*1daf0*/  MOV R9, 0x7f800000 ;  /* 0x7f80000000097802 */ /* 0x008fe20000000f00 */
[----:B------:R-:W-:Y:S01]  /*1db00*/  STS [R4], R17 ;  /* 0x0000001104007388 */ /* 0x000fe20000000800 */
[----:B----4-:R-:W-:-:S03]  /*1db10*/  IADD3 R2, R3, R5, RZ ;  /* 0x0000000503027210 */ /* 0x010fc60007ffe0ff */
[----:B------:R-:W-:Y:S04]  /*1db20*/  STS [R4+0x400], R16 ;  /* 0x0004001004007388 */ /* 0x000fe80000000800 */
[----:B------:R1:W-:Y:S04]  /*1db30*/  STS [R2], R13 ;  /* 0x0000000d02007388 */ /* 0x0003e80000000800 */
[----:B------:R2:W-:Y:S04]  /*1db40*/  STS [R2+0x400], R12 ;  /* 0x0004000c02007388 */ /* 0x0005e80000000800 */
[----:B------:R-:W-:Y:S04]  /*1db50*/  STS [R4+0x2000], R15 ;  /* 0x0020000f04007388 */ /* 0x000fe80000000800 */
[----:B------:R3:W-:Y:S04]  /*1db60*/  STS [R4+0x2400], R14 ;  /* 0x0024000e04007388 */ /* 0x0007e80000000800 */
[----:B------:R-:W-:Y:S04]  /*1db70*/  STS [R2+0x2000], R11 ;  /* 0x0020000b02007388 */ /* 0x000fe80000000800 */
[----:B------:R4:W-:Y:S04]  /*1db80*/  STS [R2+0x2400], R24 ;  /* 0x0024001802007388 */ /* 0x0009e80000000800 */
[----:B------:R-:W-:Y:S01]  /*1db90*/  STS [R0], R33 ;  /* 0x0000002100007388 */ /* 0x000fe20000000800 */
[----:B-1----:R-:W-:-:S03]  /*1dba0*/  MOV R13, 0x7f800000 ;  /* 0x7f800000000d7802 */ /* 0x002fc60000000f00 */
[----:B------:R-:W-:Y:S01]  /*1dbb0*/  STS [R0+0x400], R32 ;  /* 0x0004002000007388 */ /* 0x000fe20000000800 */
[----:B--2---:R-:W-:Y:S02]  /*1dbc0*/  MOV R12, 0x7f800000 ;  /* 0x7f800000000c7802 */ /* 0x004fe40000000f00 */
[----:B---3--:R-:W-:Y:S02]  /*1dbd0*/  IADD3 R4, R0, 0x400, RZ ;  /* 0x0000040000047810 */ /* 0x008fe40007ffe0ff */
[----:B------:R-:W-:Y:S02]  /*1dbe0*/  MOV R14, 0x7f800000 ;  /* 0x7f800000000e7802 */ /* 0x000fe40000000f00 */
[C---:B------:R-:W-:Y:S02]  /*1dbf0*/  IADD3 R4, R8.reuse, R4, R5 ;  /* 0x0000000408047210 */ /* 0x040fe40007ffe005 */
[----:B----4-:R-:W-:-:S04]  /*1dc00*/  IADD3 R2, R8, R0, RZ ;  /* 0x0000000008027210 */ /* 0x010fc80007ffe0ff */
        /* <DEDUP_REMOVED lines=21> */
[----:B--2---:R-:W-:-:S04]  /*1dd60*/  LOP3.LUT R0, R41, 0xffffffe0, RZ, 0xc0, !PT ;  /* 0xffffffe029007812 */ /* 0x004fc800078ec0ff */
[----:B------:R-:W-:Y:S01]  /*1dd70*/  IADD3 R0, -R0, R42, RZ ;  /* 0x0000002a00007210 */ /* 0x000fe20007ffe1ff */
[----:B-1----:R-:W1:Y:S03]  /*1dd80*/  @P4 MUFU.LG2 R3, R37 ;  /* 0x0000002500034308 */ /* 0x002e660000000c00 */
[----:B------:R-:W-:Y:S01]  /*1dd90*/  LOP3.LUT P1, RZ, R0, 0x3, RZ, 0xc0, !PT ;  /* 0x0000000300ff7812 */ /* 0x000fe2000782c0ff */
[----:B---3--:R-:W-:Y:S01]  /*1dda0*/  @P5 FMUL.FTZ R4, R5, 0.69314718246459960938 ;  /* 0x3f31721805045820 */ /* 0x008fe20000410000 */
[----:B------:R2:W3:Y:S03]  /*1ddb0*/  LDS.128 R16, [R240] ;  /* 0x00000000f0107984 */ /* 0x0004e60000000c00 */
        /* <DEDUP_REMOVED lines=59> */
.L_x_470:
[----:B------:R-:W-:Y:S05]  /*1e170*/  BSYNC B0 ;  /* 0x0000000000007941 */ /* 0x000fea0003800000 */
.L_x_469:
        /* <DEDUP_REMOVED lines=36> */
.L_x_472:
[----:B------:R-:W-:Y:S05]  /*1e3c0*/  BSYNC B0 ;  /* 0x0000000000007941 */ /* 0x000fea0003800000 */
.L_x_471:
        /* <DEDUP_REMOVED lines=15> */
.L_x_474:
[----:B------:R-:W-:Y:S05]  /*1e4c0*/  BSYNC B0 ;  /* 0x0000000000007941 */ /* 0x000fea0003800000 */
.L_x_473:
        /* <DEDUP_REMOVED lines=15> */
.L_x_476:
[----:B------:R-:W-:Y:S05]  /*1e5c0*/  BSYNC B0 ;  /* 0x0000000000007941 */ /* 0x000fea0003800000 */
.L_x_475:
        /* <DEDUP_REMOVED lines=15> */
.L_x_478:
[----:B------:R-:W-:Y:S05]  /*1e6c0*/  BSYNC B0 ;  /* 0x0000000000007941 */ /* 0x000fea0003800000 */
.L_x_477:
        /* <DEDUP_REMOVED lines=15> */
.L_x_480:
[----:B------:R-:W-:Y:S05]  /*1e7c0*/  BSYNC B0 ;  /* 0x0000000000007941 */ /* 0x000fea0003800000 */
.L_x_479:
        /* <DEDUP_REMOVED lines=15> */
.L_x_482:
[----:B------:R-:W-:Y:S05]  /*1e8c0*/  BSYNC B0 ;  /* 0x0000000000007941 */ /* 0x000fea0003800000 */
.L_x_481:
        /* <DEDUP_REMOVED lines=15> */
.L_x_484:
[----:B------:R-:W-:Y:S05]  /*1e9c0*/  BSYNC B0 ;  /* 0x0000000000007941 */ /* 0x000fea0003800000 */
.L_x_483:
        /* <DEDUP_REMOVED lines=15> */
.L_x_406:
        /* <DEDUP_REMOVED lines=73> */
.L_x_486:
[----:B------:R-:W-:Y:S05]  /*1ef50*/  BSYNC B0 ;  /* 0x0000000000007941 */ /* 0x000fea0003800000 */
.L_x_485:
        /* <DEDUP_REMOVED lines=17> */
.L_x_488:
[----:B------:R-:W-:Y:S05]  /*1f070*/  BSYNC B0 ;  /* 0x0000000000007941 */ /* 0x000fea0003800000 */
.L_x_487:
        /* <DEDUP_REMOVED lines=16> */
.L_x_490:
[----:B------:R-:W-:Y:S05]  /*1f180*/  BSYNC B0 ;  /* 0x0000000000007941 */ /* 0x000fea0003800000 */
.L_x_489:
        /* <DEDUP_REMOVED lines=16> */
.L_x_492:
[----:B------:R-:W-:Y:S05]  /*1f290*/  BSYNC B0 ;  /* 0x0000000000007941 */ /* 0x000fea0003800000 */
.L_x_491:
        /* <DEDUP_REMOVED lines=16> */
.L_x_494:
[----:B------:R-:W-:Y:S05]  /*1f3a0*/  BSYNC B0 ;  /* 0x0000000000007941 */ /* 0x000fea0003800000 */
.L_x_493:
        /* <DEDUP_REMOVED lines=16> */
.L_x_496:
[----:B------:R-:W-:Y:S05]  /*1f4b0*/  BSYNC B0 ;  /* 0x0000000000007941 */ /* 0x000fea0003800000 */
.L_x_495:
        /* <DEDUP_REMOVED lines=16> */
.L_x_498:
[----:B------:R-:W-:Y:S05]  /*1f5c0*/  BSYNC B0 ;  /* 0x0000000000007941 */ /* 0x000fea0003800000 */
.L_x_497:
        /* <DEDUP_REMOVED lines=15> */
.L_x_500:
[----:B------:R-:W-:Y:S05]  /*1f6c0*/  BSYNC B0 ;  /* 0x0000000000007941 */ /* 0x000fea0003800000 */
.L_x_499:
        /* <DEDUP_REMOVED lines=72> */
.L_x_501:
        /* <DEDUP_REMOVED lines=11> */
.L_x_1137:


//--------------------- .text._ZN5flash16flash_fwd_kernelI23Flash_fwd_kernel_traitsILi64ELi128ELi64ELi4ELb0ELb0EN7cutlass6half_tE19Flash_kernel_traitsILi64ELi128ELi64ELi4ES3_EELb1ELb1ELb0ELb0ELb0ELb0ELb0ELb0EEEvNS_16Flash_fwd_paramsE --------------------------
	.section	.text._ZN5flash16flash_fwd_kernelI23Flash_fwd_kernel_traitsILi64ELi128ELi64ELi4ELb0ELb0EN7cutlass6half_tE19Flash_kernel_traitsILi64ELi128ELi64ELi4ES3_EELb1ELb1ELb0ELb0ELb0ELb0ELb0ELb0EEEvNS_16Flash_fwd_paramsE,"ax",@progbits
	.sectioninfo	@"SHI_REGISTERS=255"
	.align	128
        .global         _ZN5flash16flash_fwd_kernelI23Flash_fwd_kernel_traitsILi64ELi128ELi64ELi4ELb0ELb0EN7cutlass6half_tE19Flash_kernel_traitsILi64ELi128ELi64ELi4ES3_EELb1ELb1ELb0ELb0ELb0ELb0ELb0ELb0EEEvNS_16Flash_fwd_paramsE
        .type           _ZN5flash16flash_fwd_kernelI23Flash_fwd_kernel_traitsILi64ELi128ELi64ELi4ELb0ELb0EN7cutlass6half_tE19Flash_kernel_traitsILi64ELi128ELi64ELi4ES3_EELb1ELb1ELb0ELb0ELb0ELb0ELb0ELb0EEEvNS_16Flash_fwd_paramsE,@function
        .size           _ZN5flash16flash_fwd_kernelI23Flash_fwd_kernel_traitsILi64ELi128ELi64ELi4ELb0ELb0EN7cutlass6half_tE19Flash_kernel_traitsILi64ELi128ELi64ELi4ES3_EELb1ELb1ELb0ELb0ELb0ELb0ELb0ELb0EEEvNS_16Flash_fwd_paramsE,(.L_x_1138 - _ZN5flash16flash_fwd_kernelI23Flash_fwd_kernel_traitsILi64ELi128ELi64ELi4ELb0ELb0EN7cutlass6half_tE19Flash_kernel_traitsILi64ELi128ELi64ELi4ES3_EELb1ELb1ELb0ELb0ELb0ELb0ELb0ELb0EEEvNS_16Flash_fwd_paramsE)
        .other          _ZN5flash16flash_fwd_kernelI23Flash_fwd_kernel_traitsILi64ELi128ELi64ELi4ELb0ELb0EN7cutlass6half_tE19Flash_kernel_traitsILi64ELi128ELi64ELi4ES3_EELb1ELb1ELb0ELb0ELb0ELb0ELb0ELb0EEEvNS_16Flash_fwd_paramsE,@"STO_CUDA_ENTRY STV_DEFAULT"
_ZN5flash16flash_fwd_kernelI23Flash_fwd_kernel_traitsILi64ELi128ELi64ELi4ELb0ELb0EN7cutlass6half_tE19Flash_kernel_traitsILi64ELi128ELi64ELi4ES3_EELb1ELb1ELb0ELb0ELb0ELb0ELb0ELb0EEEvNS_16Flash_fwd_paramsE:
.text._ZN5flash16flash_fwd_kernelI23Flash_fwd_kernel_traitsILi64ELi128ELi64ELi4ELb0ELb0EN7cutlass6half_tE19Flash_kernel_traitsILi64ELi128ELi64ELi4ES3_EELb1ELb1ELb0ELb0ELb0ELb0ELb0ELb0EEEvNS_16Flash_fwd_paramsE:
[----:B------:R-:W-:-:S03]  /*0000*/  MOV R1, c[0x0][0x28] ;  /* 0x00000a0000017a02 */ /* 0x000fc60000000f00 */
[----:B------:R-:W-:Y:S01]  /*0010*/  ULDC.U8 UR4, c[0x0][0x304] ;  /* 0x0000c10000047ab9 */ /* 0x000fe20000000000 */
[----:B------:R-:W-:Y:S01]  /*0020*/  IADD3 R1, R1, -0x20, RZ ;  /* 0xffffffe001017810 */ /* 0x000fe20007ffe0ff */
[----:B------:R-:W-:Y:S01]  /*0030*/  ULDC.64 UR24, c[0x0][0x2f0] ;  /* 0x0000bc0000187ab9 */ /* 0x000fe20000000a00 */
[----:B------:R-:W-:Y:S01]  /*0040*/  ISETP.NE.AND P1, PT, RZ, UR4, PT ;  /* 0x00000004ff007c0c */ /* 0x000fe2000bf25270 */
[----:B------:R-:W-:Y:S01]  /*0050*/  IMAD.U32 R8, RZ, RZ, UR24 ;  /* 0x00000018ff087e24 */ /* 0x000fe2000f8e00ff */
[----:B------:R-:W-:Y:S01]  /*0060*/  ULDC.64 UR20, c[0x0][0x118] ;  /* 0x0000460000147ab9 */ /* 0x000fe20000000a00 */
[----:B------:R-:W-:-:S10]  /*0070*/  IMAD.U32 R9, RZ, RZ, UR25 ;  /* 0x00000019ff097e24 */ /* 0x000fd4000f8e00ff */
[----:B------:R-:W2:Y:S01]  /*0080*/  @P1 LDG.E.64 R8, [R8.64] ;  /* 0x0000001408081981 */ /* 0x000ea2000c1e1b00 */
[----:B------:R-:W-:Y:S02]  /*0090*/  IMAD.MOV.U32 R124, RZ, RZ, c[0x0][0x2f8] ;  /* 0x0000be00ff7c7624 */ /* 0x000fe400078e00ff */
[----:B------:R-:W-:-:S05]  /*00a0*/  IMAD.MOV.U32 R125, RZ, RZ, c[0x0][0x2fc] ;  /* 0x0000bf00ff7d7624 */ /* 0x000fca00078e00ff */
[----:B------:R-:W3:Y:S01]  /*00b0*/  @P1 LDG.E.64 R6, [R124.64] ;  /* 0x000000147c061981 */ /* 0x000ee2000c1e1b00 */
[----:B------:R-:W-:Y:S01]  /*00c0*/  ISETP.NE.U32.AND P3, PT, RZ, c[0x0][0x240], PT ;  /* 0x00009000ff007a0c */ /* 0x000fe20003f65070 */
[----:B------:R-:W-:Y:S01]  /*00d0*/  IMAD.MOV.U32 R202, RZ, RZ, -0x1 ;  /* 0xffffffffffca7424 */ /* 0x000fe200078e00ff */
[----:B------:R-:W1:Y:S01]  /*00e0*/  LDC.U8 R2, c[0x0][0x312] ;  /* 0x0000c480ff027b82 */ /* 0x000e620000000000 */
[----:B------:R-:W4:Y:S01]  /*00f0*/  S2R R19, SR_CTAID.X ;  /* 0x0000000000137919 */ /* 0x000f220000002500 */
[----:B------:R-:W-:-:S03]  /*0100*/  ISETP.NE.AND.EX P3, PT, RZ, c[0x0][0x244], PT, P3 ;  /* 0x00009100ff007a0c */ /* 0x000fc60003f65330 */
[----:B------:R-:W4:Y:S04]  /*0110*/  S2R R0, SR_CTAID.Y ;  /* 0x0000000000007919 */ /* 0x000f280000002600 */
[----:B------:R-:W4:Y:S04]  /*0120*/  S2R R22, SR_CTAID.Z ;  /* 0x0000000000167919 */ /* 0x000f280000002700 */
[----:B------:R-:W4:Y:S01]  /*0130*/  S2R R239, SR_TID.X ;  /* 0x0000000000ef7919 */ /* 0x000f220000002100 */
[----:B-1----:R-:W-:Y:S02]  /*0140*/  ISETP.NE.AND P4, PT, R2, RZ, PT ;  /* 0x000000ff0200720c */ /* 0x002fe40003f85270 */
[----:B----4-:R-:W-:-:S04]  /*0150*/  LOP3.LUT R4, R22, R19, R0, 0xfe, !PT ;  /* 0x0000001316047212 */ /* 0x010fc800078efe00 */
[----:B------:R-:W-:-:S13]  /*0160*/  LOP3.LUT P2, RZ, R4, R239, RZ, 0xfc, !PT ;  /* 0x000000ef04ff7212 */ /* 0x000fda000784fcff */
[----:B------:R-:W-:Y:S02]  /*0170*/  @!P2 IMAD.MOV.U32 R20, RZ, RZ, c[0x0][0x308] ;  /* 0x0000c200ff14a624 */ /* 0x000fe400078e00ff */
[----:B------:R-:W-:Y:S01]  /*0180*/  @!P2 IMAD.MOV.U32 R21, RZ, RZ, c[0x0][0x30c] ;  /* 0x0000c300ff15a624 */ /* 0x000fe200078e00ff */
[----:B--2---:R-:W1:Y:S08]  /*0190*/  @P1 R2UR UR24, R8 ;  /* 0x00000000081813c2 */ /* 0x004e7000000e0000 */
[----:B------:R-:W2:Y:S01]  /*01a0*/  @P1 R2UR UR25, R9 ;  /* 0x00000000091913c2 */ /* 0x000ea200000e0000 */
[----:B---3--:R-:W-:-:S05]  /*01b0*/  @P1 IADD3 R124, P0, R6, c[0x0][0x300], RZ ;  /* 0x0000c000067c1a10 */ /* 0x008fca0007f1e0ff */
[----:B------:R-:W-:Y:S01]  /*01c0*/  @P1 IMAD.X R125, RZ, RZ, R7, P0 ;  /* 0x000000ffff7d1224 */ /* 0x000fe200000e0607 */
[----:B------:R-:W-:Y:S01]  /*01d0*/  ISETP.NE.U32.AND P0, PT, RZ, c[0x0][0x250], PT ;  /* 0x00009400ff007a0c */ /* 0x000fe20003f05070 */
[----:B------:R-:W-:Y:S01]  /*01e0*/  IMAD.MOV.U32 R7, RZ, RZ, 0x4 ;  /* 0x00000004ff077424 */ /* 0x000fe200078e00ff */
[----:B------:R-:W-:Y:S02]  /*01f0*/  ISETP.EQ.U32.AND P1, PT, RZ, c[0x0][0x248], PT ;  /* 0x00009200ff007a0c */ /* 0x000fe40003f22070 */
[----:B------:R-:W-:Y:S01]  /*0200*/  @!P2 STG.E.64 [R20.64+0x8], R124 ;  /* 0x0000087c1400a986 */ /* 0x000fe2000c101b14 */
[----:B------:R-:W-:Y:S01]  /*0210*/  IMAD.WIDE R24, R0, R7, c[0x0][0x240] ;  /* 0x0000900000187625 */ /* 0x000fe200078e0207 */
[----:B------:R-:W-:Y:S02]  /*0220*/  ISETP.NE.AND.EX P0, PT, RZ, c[0x0][0x254], PT, P0 ;  /* 0x00009500ff007a0c */ /* 0x000fe40003f05300 */
[----:B------:R-:W-:Y:S01]  /*0230*/  SHF.R.S32.HI R14, RZ, 0x1f, R239 ;  /* 0x0000001fff0e7819 */ /* 0x000fe200000114ef */
[----:B-1----:R-:W-:Y:S01]  /*0240*/  IMAD.U32 R12, RZ, RZ, UR24 ;  /* 0x00000018ff0c7e24 */ /* 0x002fe2000f8e00ff */
[----:B------:R-:W-:Y:S01]  /*0250*/  ISETP.EQ.OR.EX P1, PT, RZ, c[0x0][0x24c], !P4, P1 ;  /* 0x00009300ff007a0c */ /* 0x000fe20006722710 */
[----:B--2---:R-:W-:-:S05]  /*0260*/  IMAD.U32 R13, RZ, RZ, UR25 ;  /* 0x00000019ff0d7e24 */ /* 0x004fca000f8e00ff */
[----:B------:R1:W-:Y:S04]  /*0270*/  @!P2 STG.E.64 [R20.64], R12 ;  /* 0x0000000c1400a986 */ /* 0x0003e8000c101b14 */
[----:B------:R-:W2:Y:S04]  /*0280*/  @P3 LDG.E R202, [R24.64] ;  /* 0x0000001418ca3981 */ /* 0x000ea8000c1e1900 */
[----:B------:R-:W2:Y:S01]  /*0290*/  @P3 LDG.E R11, [R24.64+0x4] ;  /* 0x00000414180b3981 */ /* 0x000ea2000c1e1900 */
[----:B------:R-:W-:Y:S01]  /*02a0*/  ISETP.NE.U32.AND P2, PT, RZ, c[0x0][0x248], PT ;  /* 0x00009200ff007a0c */ /* 0x000fe20003f45070 */
[----:B------:R-:W-:-:S02]  /*02b0*/  IMAD R3, R0, c[0x0][0x1c0], R22 ;  /* 0x0000700000037a24 */ /* 0x000fc400078e0216 */
[----:B------:R-:W-:Y:S01]  /*02c0*/  IMAD.MOV.U32 R2, RZ, RZ, RZ ;  /* 0x000000ffff027224 */ /* 0x000fe200078e00ff */
[----:B------:R-:W-:Y:S01]  /*02d0*/  ISETP.NE.AND.EX P2, PT, RZ, c[0x0][0x24c], PT, P2 ;  /* 0x00009300ff007a0c */ /* 0x000fe20003f45320 */
[----:B------:R-:W-:Y:S02]  /*02e0*/  IMAD.MOV.U32 R9, RZ, RZ, -0x1 ;  /* 0xffffffffff097424 */ /* 0x000fe400078e00ff */
[----:B------:R-:W-:-:S04]  /*02f0*/  @P0 IMAD.WIDE R16, R0, R7, c[0x0][0x250] ;  /* 0x0000940000100625 */ /* 0x000fc800078e0207 */
[----:B------:R-:W-:Y:S01]  /*0300*/  IMAD.WIDE R4, R0, R7, c[0x0][0x248] ;  /* 0x0000920000047625 */ /* 0x000fe200078e0207 */
[----:B------:R3:W5:Y:S01]  /*0310*/  @P0 LDG.E R2, [R16.64] ;  /* 0x0000001410020981 */ /* 0x000762000c1e1900 */
[----:B-1----:R-:W-:Y:S02]  /*0320*/  LEA.HI R12, R14, R239, RZ, 0x5 ;  /* 0x000000ef0e0c7211 */ /* 0x002fe400078f28ff */
[----:B------:R-:W-:Y:S01]  /*0330*/  IMAD.SHL.U32 R3, R3, 0x20, RZ ;  /* 0x0000002003037824 */ /* 0x000fe200078e00ff */
[----:B------:R3:W5:Y:S01]  /*0340*/  @!P1 LDG.E R9, [R4.64] ;  /* 0x0000001404099981 */ /* 0x000762000c1e1900 */
[----:B------:R-:W-:-:S03]  /*0350*/  LOP3.LUT R20, R12, 0xffffffe0, RZ, 0xc0, !PT ;  /* 0xffffffe00c147812 */ /* 0x000fc600078ec0ff */
[----:B------:R-:W-:Y:S02]  /*0360*/  SHF.R.S32.HI R6, RZ, 0x1f, R3 ;  /* 0x0000001fff067819 */ /* 0x000fe40000011403 */
[----:B------:R-:W-:-:S05]  /*0370*/  IMAD.IADD R20, R239, 0x1, -R20 ;  /* 0x00000001ef147824 */ /* 0x000fca00078e0a14 */
[--C-:B------:R-:W-:Y:S02]  /*0380*/  IADD3 R228, P1, P0, R3, R124, R20.reuse ;  /* 0x0000007c03e47210 */ /* 0x100fe4000783e014 */
[----:B------:R-:W-:-:S04]  /*0390*/  SHF.R.S32.HI R3, RZ, 0x1f, R20 ;  /* 0x0000001fff037819 */ /* 0x000fc80000011414 */
[----:B------:R-:W-:Y:S01]  /*03a0*/  IADD3.X R125, R6, R125, R3, P1, P0 ;  /* 0x0000007d067d7210 */ /* 0x000fe20000fe0403 */
[----:B--2---:R-:W-:Y:S02]  /*03b0*/  @P3 IMAD.IADD R18, R11, 0x1, -R202 ;  /* 0x000000010b123824 */ /* 0x004fe400078e0aca */
[----:B------:R-:W-:Y:S01]  /*03c0*/  @!P3 IMAD.MOV.U32 R18, RZ, RZ, c[0x0][0x214] ;  /* 0x00008500ff12b624 */ /* 0x000fe200078e00ff */
[----:B------:R-:W-:Y:S05]  /*03d0*/  @!P2 BRA `(.L_x_502) ;  /* 0x000000400000a947 */ /* 0x000fea0003800000 */
[----:B---3--:R-:W2:Y:S02]  /*03e0*/  @P4 LDG.E R6, [R4.64+0x4] ;  /* 0x0000041404064981 */ /* 0x008ea4000c1e1900 */
[----:B--2--5:R-:W-:-:S06]  /*03f0*/  @P4 IADD3 R3, R6, -R9, RZ ;  /* 0x8000000906034210 */ /* 0x024fcc0007ffe0ff */
[----:B------:R1:W5:Y:S01]  /*0400*/  @!P4 LDG.E R3, [R4.64] ;  /* 0x000000140403c981 */ /* 0x000362000c1e1900 */
[----:B------:R-:W-:Y:S05]  /*0410*/  BRA `(.L_x_503) ;  /* 0x0000001000007947 */ /* 0x000fea0003800000 */
.L_x_502:
[----:B---3--:R-:W-:Y:S02]  /*0420*/  MOV R3, c[0x0][0x218] ;  /* 0x0000860000037a02 */ /* 0x008fe40000000f00 */
.L_x_503:
[----:B------:R-:W-:-:S04]  /*0430*/  ISETP.NE.U32.AND P2, PT, RZ, c[0x0][0x258], PT ;  /* 0x00009600ff007a0c */ /* 0x000fc80003f45070 */
[----:B------:R-:W-:-:S13]  /*0440*/  ISETP.NE.AND.EX P2, PT, RZ, c[0x0][0x25c], PT, P2 ;  /* 0x00009700ff007a0c */ /* 0x000fda0003f45320 */
[----:B------:R-:W-:-:S05]  /*0450*/  @P2 IMAD.WIDE R10, R0, R7, c[0x0][0x258] ;  /* 0x00009600000a2625 */ /* 0x000fca00078e0207 */
[----:B-1----:R-:W2:Y:S01]  /*0460*/  @P2 LDG.E R5, [R10.64] ;  /* 0x000000140a052981 */ /* 0x002ea2000c1e1900 */
[----:B------:R-:W-:Y:S01]  /*0470*/  IMAD.SHL.U32 R13, R19, 0x80, RZ ;  /* 0x00000080130d7824 */ /* 0x000fe200078e00ff */
[----:B------:R-:W-:-:S04]  /*0480*/  @!P2 ISETP.NE.U32.AND P1, PT, RZ, c[0x0][0x268], PT ;  /* 0x00009a00ff00aa0c */ /* 0x000fc80003f25070 */
[----:B------:R-:W-:Y:S02]  /*0490*/  ISETP.GT.AND P0, PT, R18, R13, PT ;  /* 0x0000000d1200720c */ /* 0x000fe40003f04270 */
[----:B------:R-:W-:-:S04]  /*04a0*/  @!P2 ISETP.NE.AND.EX P1, PT, RZ, c[0x0][0x26c], PT, P1 ;  /* 0x00009b00ff00aa0c */ /* 0x000fc80003f25310 */
[----:B------:R-:W-:Y:S01]  /*04b0*/  @!P2 SEL R4, RZ, c[0x0][0x21c], !P1 ;  /* 0x00008700ff04aa07 */ /* 0x000fe20004800000 */
[----:B--2--5:R-:W-:-:S03]  /*04c0*/  @P2 IMAD.IADD R130, R5, 0x1, -R2 ;  /* 0x0000000105822824 */ /* 0x024fc600078e0a02 */
[----:B------:R-:W-:-:S03]  /*04d0*/  @!P2 IADD3 R130, R4, R3, -R2 ;  /* 0x000000030482a210 */ /* 0x000fc60007ffe802 */
[----:B------:R-:W-:Y:S05]  /*04e0*/  @!P0 EXIT ;  /* 0x000000000000894d */ /* 0x000fea0003800000 */
[----:B------:R-:W-:Y:S02]  /*04f0*/  IADD3 R3, -R18, 0xbf, R13 ;  /* 0x000000bf12037810 */ /* 0x000fe40007ffe10d */
[----:B------:R-:W-:Y:S02]  /*0500*/  IADD3 R6, R130, 0x3f, RZ ;  /* 0x0000003f82067810 */ /* 0x000fe40007ffe0ff */
[----:B------:R-:W-:Y:S02]  /*0510*/  IADD3 R4, R3, c[0x0][0x2e8], R130 ;  /* 0x0000ba0003047a10 */ /* 0x000fe40007ffe082 */
[----:B------:R-:W-:Y:S02]  /*0520*/  SHF.R.S32.HI R5, RZ, 0x1f, R6 ;  /* 0x0000001fff057819 */ /* 0x000fe40000011406 */
[----:B------:R-:W-:Y:S02]  /*0530*/  SHF.R.S32.HI R3, RZ, 0x1f, R4 ;  /* 0x0000001fff037819 */ /* 0x000fe40000011404 */
[----:B------:R-:W-:-:S02]  /*0540*/  LEA.HI R5, R5, R6, RZ, 0x6 ;  /* 0x0000000605057211 */ /* 0x000fc400078f30ff */
[----:B------:R-:W-:Y:S02]  /*0550*/  LEA.HI R3, R3, R4, RZ, 0x6 ;  /* 0x0000000403037211 */ /* 0x000fe400078f30ff */
[----:B------:R-:W-:Y:S02]  /*0560*/  SHF.R.S32.HI R5, RZ, 0x6, R5 ;  /* 0x00000006ff057819 */ /* 0x000fe40000011405 */
[----:B------:R-:W-:-:S04]  /*0570*/  SHF.R.S32.HI R4, RZ, 0x6, R3 ;  /* 0x00000006ff047819 */ /* 0x000fc80000011403 */
[----:B------:R-:W-:-:S04]  /*0580*/  IMNMX R207, R5, R4, PT ;  /* 0x0000000405cf7217 */ /* 0x000fc80003800200 */
[----:B------:R-:W-:-:S13]  /*0590*/  ISETP.GE.AND P0, PT, R207, 0x1, PT ;  /* 0x00000001cf00780c */ /* 0x000fda0003f06270 */
[----:B------:R-:W-:Y:S05]  /*05a0*/  @!P0 BRA `(.L_x_504) ;  /* 0x0001416000008947 */ /* 0x000fea0003800000 */
[----:B------:R-:W-:Y:S01]  /*05b0*/  ISETP.NE.AND P1, PT, R202, -0x1, PT ;  /* 0xffffffffca00780c */ /* 0x000fe20003f25270 */
[----:B------:R-:W1:Y:S01]  /*05c0*/  LDC.U8 R124, c[0x0][0x2d8] ;  /* 0x0000b600ff7c7b82 */ /* 0x000e620000000000 */
[----:B------:R-:W-:-:S11]  /*05d0*/  ISETP.NE.AND P0, PT, R9, -0x1, PT ;  /* 0xffffffff0900780c */ /* 0x000fd60003f05270 */
[----:B------:R-:W-:Y:S01]  /*05e0*/  @!P1 SHF.R.S32.HI R5, RZ, 0x1f, R0 ;  /* 0x0000001fff059819 */ /* 0x000fe20000011400 */
[----:B------:R-:W-:Y:S01]  /*05f0*/  @P1 IMAD.WIDE.U32 R10, R202, c[0x0][0x190], RZ ;  /* 0x00006400ca0a1a25 */ /* 0x000fe200078e00ff */
[----:B------:R-:W-:-:S03]  /*0600*/  @P0 IADD3 R8, R2, R9, RZ ;  /* 0x0000000902080210 */ /* 0x000fc60007ffe0ff */
[----:B------:R-:W-:Y:S02]  /*0610*/  @!P1 IMAD R5, R5, c[0x0][0x178], RZ ;  /* 0x00005e0005059a24 */ /* 0x000fe400078e02ff */
[----:B------:R-:W-:-:S04]  /*0620*/  @!P1 IMAD.WIDE.U32 R16, R0, c[0x0][0x178], RZ ;  /* 0x00005e0000109a25 */ /* 0x000fc800078e00ff */
[----:B------:R-:W-:Y:S01]  /*0630*/  @!P1 IMAD R4, R0, c[0x0][0x17c], R5 ;  /* 0x00005f0000049a24 */ /* 0x000fe200078e0205 */
[----:B------:R-:W-:Y:S01]  /*0640*/  @!P1 MOV R10, R16 ;  /* 0x00000010000a9202 */ /* 0x000fe20000000f00 */
[----:B------:R-:W-:-:S04]  /*0650*/  @P0 IMAD.WIDE.U32 R214, R8, c[0x0][0x198], RZ ;  /* 0x0000660008d60a25 */ /* 0x000fc800078e00ff */
[----:B------:R-:W-:Y:S01]  /*0660*/  @P1 IMAD R3, R202, c[0x0][0x194], R11 ;  /* 0x00006500ca031a24 */ /* 0x000fe200078e020b */
[----:B------:R-:W-:Y:S01]  /*0670*/  @!P1 IADD3 R3, R17, R4, RZ ;  /* 0x0000000411039210 */ /* 0x000fe20007ffe0ff */
[----:B------:R-:W-:Y:S01]  /*0680*/  @P0 IMAD R8, R8, c[0x0][0x19c], R215 ;  /* 0x0000670008080a24 */ /* 0x000fe200078e02d7 */
[----:B------:R-:W-:Y:S05]  /*0690*/  @P0 BRA `(.L_x_505) ;  /* 0x000000a000000947 */ /* 0x000fea0003800000 */
[----:B-1----:R-:W-:Y:S01]  /*06a0*/  SHF.R.S32.HI R5, RZ, 0x1f, R2 ;  /* 0x0000001fff057819 */ /* 0x002fe20000011402 */
[----:B------:R-:W-:Y:S01]  /*06b0*/  IMAD.WIDE.U32 R16, R2, c[0x0][0x198], RZ ;  /* 0x0000660002107a25 */ /* 0x000fe200078e00ff */
[----:B------:R-:W-:-:S03]  /*06c0*/  SHF.R.S32.HI R4, RZ, 0x1f, R0 ;  /* 0x0000001fff047819 */ /* 0x000fc60000011400 */
[----:B------:R-:W-:Y:S02]  /*06d0*/  IMAD R5, R5, c[0x0][0x198], RZ ;  /* 0x0000660005057a24 */ /* 0x000fe400078e02ff */
[----:B------:R-:W-:Y:S02]  /*06e0*/  IMAD R11, R4, c[0x0][0x180], RZ ;  /* 0x00006000040b7a24 */ /* 0x000fe400078e02ff */
[----:B------:R-:W-:Y:S02]  /*06f0*/  IMAD R5, R2, c[0x0][0x19c], R5 ;  /* 0x0000670002057a24 */ /* 0x000fe400078e0205 */
[----:B------:R-:W-:-:S03]  /*0700*/  IMAD R11, R0, c[0x0][0x184], R11 ;  /* 0x00006100000b7a24 */ /* 0x000fc600078e020b */
[----:B------:R-:W-:-:S05]  /*0710*/  IADD3 R17, R17, R5, RZ ;  /* 0x0000000511117210 */ /* 0x000fca0007ffe0ff */
[----:B------:R-:W-:-:S05]  /*0720*/  IMAD.WIDE.U32 R214, R0, c[0x0][0x180], R16 ;  /* 0x0000600000d67a25 */ /* 0x000fca00078e0010 */
[----:B------:R-:W-:Y:S02]  /*0730*/  IADD3 R8, R215, R11, RZ ;  /* 0x0000000bd7087210 */ /* 0x000fe40007ffe0ff */
.L_x_505:
[----:B-1----:R-:W-:Y:S01]  /*0740*/  IABS R6, c[0x0][0x1c8] ;  /* 0x0000720000067a13 */ /* 0x002fe20000000000 */
[----:B------:R-:W-:Y:S01]  /*0750*/  @P0 IMAD.IADD R9, R2, 0x1, R9 ;  /* 0x0000000102090824 */ /* 0x000fe200078e0209 */
[----:B------:R-:W-:Y:S02]  /*0760*/  SHF.R.S32.HI R25, RZ, 0x1f, R22 ;  /* 0x0000001fff197819 */ /* 0x000fe40000011416 */
[----:B------:R-:W1:Y:S08]  /*0770*/  I2F.RP R11, R6 ;  /* 0x00000006000b7306 */ /* 0x000e700000209400 */
[----:B-1----:R-:W1:Y:S02]  /*0780*/  MUFU.RCP R16, R11 ;  /* 0x0000000b00107308 */ /* 0x002e640000001000 */
[----:B-1----:R-:W-:-:S06]  /*0790*/  IADD3 R16, R16, 0xffffffe, RZ ;  /* 0x0ffffffe10107810 */ /* 0x002fcc0007ffe0ff */
[----:B------:R-:W1:Y:S02]  /*07a0*/  F2I.FTZ.U32.TRUNC.NTZ R17, R16 ;  /* 0x0000001000117305 */ /* 0x000e64000021f000 */
[----:B-1----:R-:W-:Y:S02]  /*07b0*/  IMAD.MOV R4, RZ, RZ, -R17 ;  /* 0x000000ffff047224 */ /* 0x002fe400078e0a11 */
[----:B------:R-:W-:Y:S02]  /*07c0*/  IMAD.MOV.U32 R16, RZ, RZ, RZ ;  /* 0x000000ffff107224 */ /* 0x000fe400078e00ff */
[----:B------:R-:W-:Y:S01]  /*07d0*/  IMAD R5, R4, R6, RZ ;  /* 0x0000000604057224 */ /* 0x000fe200078e02ff */
[----:B------:R-:W-:-:S03]  /*07e0*/  IABS R4, R22 ;  /* 0x0000001600047213 */ /* 0x000fc60000000000 */
[----:B------:R-:W-:-:S06]  /*07f0*/  IMAD.HI.U32 R5, R17, R5, R16 ;  /* 0x0000000511057227 */ /* 0x000fcc00078e0010 */
[----:B------:R-:W-:-:S04]  /*0800*/  IMAD.HI.U32 R234, R5, R4, RZ ;  /* 0x0000000405ea7227 */ /* 0x000fc800078e00ff */
[----:B------:R-:W-:-:S04]  /*0810*/  IMAD.MOV R5, RZ, RZ, -R234 ;  /* 0x000000ffff057224 */ /* 0x000fc800078e0aea */
[----:B------:R-:W-:Y:S01]  /*0820*/  IMAD R5, R6, R5, R4 ;  /* 0x0000000506057224 */ /* 0x000fe200078e0204 */
[----:B------:R-:W-:-:S04]  /*0830*/  LOP3.LUT R4, R22, c[0x0][0x1c8], RZ, 0x3c, !PT ;  /* 0x0000720016047a12 */ /* 0x000fc800078e3cff */
[----:B------:R-:W-:Y:S02]  /*0840*/  ISETP.GT.U32.AND P2, PT, R6, R5, PT ;  /* 0x000000050600720c */ /* 0x000fe40003f44070 */
[----:B------:R-:W-:-:S11]  /*0850*/  ISETP.GE.AND P1, PT, R4, RZ, PT ;  /* 0x000000ff0400720c */ /* 0x000fd60003f26270 */
[----:B------:R-:W-:Y:S01]  /*0860*/  @!P2 IMAD.IADD R5, R5, 0x1, -R6 ;  /* 0x000000010505a824 */ /* 0x000fe200078e0a06 */
[----:B------:R-:W-:Y:S02]  /*0870*/  @!P2 IADD3 R234, R234, 0x1, RZ ;  /* 0x00000001eaeaa810 */ /* 0x000fe40007ffe0ff */
[----:B------:R-:W-:Y:S02]  /*0880*/  ISETP.NE.AND P2, PT, RZ, c[0x0][0x1c8], PT ;  /* 0x00007200ff007a0c */ /* 0x000fe40003f45270 */
[----:B------:R-:W-:Y:S01]  /*0890*/  ISETP.GE.U32.AND P3, PT, R5, R6, PT ;  /* 0x000000060500720c */ /* 0x000fe20003f66070 */
[----:B------:R-:W-:-:S04]  /*08a0*/  @P0 IMAD.WIDE.U32 R4, R9, c[0x0][0x1a0], RZ ;  /* 0x0000680009040a25 */ /* 0x000fc800078e00ff */
[----:B------:R-:W-:-:S08]  /*08b0*/  @P0 IMAD R15, R9, c[0x0][0x1a4], R5 ;  /* 0x00006900090f0a24 */ /* 0x000fd000078e0205 */
[----:B------:R-:W-:-:S05]  /*08c0*/  @P3 IADD3 R234, R234, 0x1, RZ ;  /* 0x00000001eaea3810 */ /* 0x000fca0007ffe0ff */
[----:B------:R-:W-:Y:S01]  /*08d0*/  @!P1 IMAD.MOV R234, RZ, RZ, -R234 ;  /* 0x000000ffffea9224 */ /* 0x000fe200078e0aea */
[----:B------:R-:W-:Y:S01]  /*08e0*/  @!P2 LOP3.LUT R234, RZ, c[0x0][0x1c8], RZ, 0x33, !PT ;  /* 0x00007200ffeaaa12 */ /* 0x000fe200078e33ff */
[----:B------:R-:W-:Y:S05]  /*08f0*/  @P0 BRA `(.L_x_506) ;  /* 0x000000a000000947 */ /* 0x000fea0003800000 */
[----:B------:R-:W-:Y:S01]  /*0900*/  SHF.R.S32.HI R5, RZ, 0x1f, R2 ;  /* 0x0000001fff057819 */ /* 0x000fe20000011402 */
        /* <DEDUP_REMOVED lines=9> */
.L_x_506:
[-C--:B------:R-:W-:Y:S01]  /*09a0*/  LEA.HI R2, R14, R239.reuse, RZ, 0x3 ;  /* 0x000000ef0e027211 */ /* 0x080fe200078f18ff */
[----:B------:R-:W-:Y:S01]  /*09b0*/  IMAD.IADD R195, R18, 0x1, -R13 ;  /* 0x0000000112c37824 */ /* 0x000fe200078e0a0d */
[----:B------:R-:W-:Y:S01]  /*09c0*/  LEA.HI R0, R14, R239, RZ, 0x6 ;  /* 0x000000ef0e007211 */ /* 0x000fe200078f30ff */
[----:B------:R-:W-:Y:S01]  /*09d0*/  IMAD R25, R25, c[0x0][0x1a8], RZ ;  /* 0x00006a0019197a24 */ /* 0x000fe200078e02ff */
[----:B------:R-:W-:Y:S01]  /*09e0*/  SHF.R.S32.HI R16, RZ, 0x3, R2 ;  /* 0x00000003ff107819 */ /* 0x000fe20000011402 */
[----:B------:R-:W-:Y:S01]  /*09f0*/  BSSY B0, `(.L_x_507) ;  /* 0x0000026000007945 */ /* 0x000fe20003800000 */
[----:B------:R-:W-:Y:S01]  /*0a00*/  LOP3.LUT R2, R2, 0xfffffff8, RZ, 0xc0, !PT ;  /* 0xfffffff802027812 */ /* 0x000fe200078ec0ff */
[----:B------:R-:W-:Y:S01]  /*0a10*/  IMAD.SHL.U32 R0, R0, 0x8, RZ ;  /* 0x0000000800007824 */ /* 0x000fe200078e00ff */
[----:B------:R-:W-:Y:S01]  /*0a20*/  SHF.R.S32.HI R17, RZ, 0x1f, R16 ;  /* 0x0000001fff117819 */ /* 0x000fe20000011410 */
[----:B------:R-:W-:Y:S01]  /*0a30*/  IMAD.SHL.U32 R205, R16, 0x40, RZ ;  /* 0x0000004010cd7824 */ /* 0x000fe200078e00ff */
[----:B------:R-:W-:Y:S01]  /*0a40*/  SHF.R.S32.HI R12, RZ, 0x5, R12 ;  /* 0x00000005ff0c7819 */ /* 0x000fe2000001140c */
[----:B------:R-:W-:Y:S01]  /*0a50*/  IMAD.IADD R2, R239, 0x1, -R2 ;  /* 0x00000001ef027824 */ /* 0x000fe200078e0a02 */
[----:B------:R-:W-:Y:S01]  /*0a60*/  SHF.R.S32.HI R237, RZ, 0x1f, R234 ;  /* 0x0000001fffed7819 */ /* 0x000fe200000114ea */
[----:B------:R-:W-:Y:S01]  /*0a70*/  IMAD R25, R22, c[0x0][0x1ac], R25 ;  /* 0x00006b0016197a24 */ /* 0x000fe200078e0219 */
[----:B------:R-:W-:Y:S01]  /*0a80*/  LOP3.LUT R205, R205, 0x1c0, RZ, 0xc0, !PT ;  /* 0x000001c0cdcd7812 */ /* 0x000fe200078ec0ff */
[----:B------:R-:W-:-:S02]  /*0a90*/  IMAD.SHL.U32 R218, R2, 0x8, RZ ;  /* 0x0000000802da7824 */ /* 0x000fc400078e00ff */
[----:B------:R-:W-:-:S03]  /*0aa0*/  IMAD.WIDE R220, R19, 0x80, R16 ;  /* 0x0000008013dc7825 */ /* 0x000fc600078e0210 */
[----:B------:R-:W-:Y:S02]  /*0ab0*/  IADD3 R10, P0, R218, R10, RZ ;  /* 0x0000000ada0a7210 */ /* 0x000fe40007f1e0ff */
[--C-:B------:R-:W-:Y:S02]  /*0ac0*/  SHF.R.S32.HI R219, RZ, 0x1f, R218.reuse ;  /* 0x0000001fffdb7819 */ /* 0x100fe400000114da */
[----:B------:R-:W-:Y:S02]  /*0ad0*/  LOP3.LUT R6, R205, 0x38, R218, 0xf8, !PT ;  /* 0x00000038cd067812 */ /* 0x000fe400078ef8da */
[----:B------:R-:W-:Y:S01]  /*0ae0*/  SHF.R.U32.HI R205, RZ, 0x3, R205 ;  /* 0x00000003ffcd7819 */ /* 0x000fe200000116cd */
[----:B------:R-:W-:Y:S01]  /*0af0*/  IMAD.X R11, R219, 0x1, R3, P0 ;  /* 0x00000001db0b7824 */ /* 0x000fe200000e0603 */
[----:B------:R-:W-:Y:S02]  /*0b00*/  ISETP.GE.AND P0, PT, R16, R195, PT ;  /* 0x000000c31000720c */ /* 0x000fe40003f06270 */
[----:B------:R-:W-:Y:S01]  /*0b10*/  LOP3.LUT R205, R6, R205, RZ, 0x3c, !PT ;  /* 0x000000cd06cd7212 */ /* 0x000fe200078e3cff */
[----:B------:R-:W-:-:S03]  /*0b20*/  IMAD.WIDE.U32 R22, R22, c[0x0][0x1a8], R10 ;  /* 0x00006a0016167a25 */ /* 0x000fc600078e000a */
[----:B------:R-:W-:Y:S01]  /*0b30*/  LOP3.LUT R205, R205, 0xfffffe00, R0, 0xf8, !PT ;  /* 0xfffffe00cdcd7812 */ /* 0x000fe200078ef800 */
[----:B------:R-:W-:-:S04]  /*0b40*/  IMAD.IADD R25, R23, 0x1, R25 ;  /* 0x0000000117197824 */ /* 0x000fc800078e0219 */
[----:B------:R-:W-:Y:S02]  /*0b50*/  IMAD.SHL.U32 R205, R205, 0x2, RZ ;  /* 0x00000002cdcd7824 */ /* 0x000fe400078e00ff */
        /* <DEDUP_REMOVED lines=15> */
.L_x_508:
[----:B------:R-:W-:Y:S05]  /*0c50*/  BSYNC B0 ;  /* 0x0000000000007941 */ /* 0x000fea0003800000 */
.L_x_507:
[----:B------:R-:W-:Y:S01]  /*0c60*/  IADD3 R6, R16, 0x10, RZ ;  /* 0x0000001010067810 */ /* 0x000fe20007ffe0ff */
[----:B------:R-:W-:Y:S03]  /*0c70*/  BSSY B0, `(.L_x_509) ;  /* 0x0000014000007945 */ /* 0x000fe60003800000 */
[----:B------:R-:W-:-:S13]  /*0c80*/  ISETP.GE.AND P0, PT, R6, R195, PT ;  /* 0x000000c30600720c */ /* 0x000fda0003f06270 */
[----:B------:R-:W-:Y:S05]  /*0c90*/  @P0 BRA `(.L_x_510) ;  /* 0x0000011000000947 */ /* 0x000fea0003800000 */
[----:B------:R-:W-:-:S13]  /*0ca0*/  ISETP.GE.AND P0, PT, R218, c[0x0][0x220], PT ;  /* 0x00008800da007a0c */ /* 0x000fda0003f06270 */
[----:B------:R3:W-:Y:S01]  /*0cb0*/  @P0 STS.128 [R205+0x800], RZ ;  /* 0x000800ffcd000388 */ /* 0x0007e20000000c00 */
[----:B------:R-:W-:Y:S05]  /*0cc0*/  @P0 BRA `(.L_x_510) ;  /* 0x000000e000000947 */ /* 0x000fea0003800000 */
[----:B------:R-:W-:Y:S01]  /*0cd0*/  IADD3 R3, P0, R220, 0x10, RZ ;  /* 0x00000010dc037810 */ /* 0x000fe20007f1e0ff */
[----:B------:R-:W-:Y:S01]  /*0ce0*/  IMAD.MOV.U32 R10, RZ, RZ, R22 ;  /* 0x000000ffff0a7224 */ /* 0x000fe200078e0016 */
[----:B------:R-:W-:-:S03]  /*0cf0*/  MOV R11, R25 ;  /* 0x00000019000b7202 */ /* 0x000fc60000000f00 */
[----:B------:R-:W-:Y:S02]  /*0d00*/  IMAD.X R0, RZ, RZ, R221, P0 ;  /* 0x000000ffff007224 */ /* 0x000fe400000e06dd */
[----:B------:R-:W-:-:S04]  /*0d10*/  IMAD.WIDE.U32 R10, R3, c[0x0][0x190], R10 ;  /* 0x00006400030a7a25 */ /* 0x000fc800078e000a */
[----:B------:R-:W-:Y:S01]  /*0d20*/  IMAD R0, R0, c[0x0][0x190], RZ ;  /* 0x0000640000007a24 */ /* 0x000fe200078e02ff */
[----:B--2---:R-:W-:-:S03]  /*0d30*/  LEA R26, P0, R10, c[0x0][0x160], 0x1 ;  /* 0x000058000a1a7a11 */ /* 0x004fc600078008ff */
[----:B------:R-:W-:-:S05]  /*0d40*/  IMAD R0, R3, c[0x0][0x194], R0 ;  /* 0x0000650003007a24 */ /* 0x000fca00078e0200 */
[----:B------:R-:W-:-:S04]  /*0d50*/  IADD3 R0, R11, R0, RZ ;  /* 0x000000000b007210 */ /* 0x000fc80007ffe0ff */
[----:B------:R-:W-:-:S05]  /*0d60*/  LEA.HI.X R27, R10, c[0x0][0x164], R0, 0x1, P0 ;  /* 0x000059000a1b7a11 */ /* 0x000fca00000f0c00 */
[----:B------:R-:W-:Y:S01]  /*0d70*/  @!PT LDS RZ, [RZ] ;  /* 0x00000000fffff984 */ /* 0x000fe20000000800 */
[----:B------:R-:W-:Y:S01]  /*0d80*/  @!PT LDS RZ, [RZ] ;  /* 0x00000000fffff984 */ /* 0x000fe20000000800 */
[----:B------:R-:W-:Y:S01]  /*0d90*/  @!PT LDS RZ, [RZ] ;  /* 0x00000000fffff984 */ /* 0x000fe20000000800 */
[----:B------:R2:W-:Y:S02]  /*0da0*/  LDGSTS.E.BYPASS.LTC128B.128 [R205+0x800], [R26.64] ;  /* 0x008000001acd7fae */ /* 0x0005e4000b901d54 */
.L_x_510:
[----:B------:R-:W-:Y:S05]  /*0db0*/  BSYNC B0 ;  /* 0x0000000000007941 */ /* 0x000fea0003800000 */
.L_x_509:
        /* <DEDUP_REMOVED lines=8> */
[----:B--2---:R-:W-:Y:S01]  /*0e40*/  IMAD.MOV.U32 R26, RZ, RZ, R22 ;  /* 0x000000ffff1a7224 */ /* 0x004fe200078e0016 */
[----:B------:R-:W-:-:S03]  /*0e50*/  MOV R27, R25 ;  /* 0x00000019001b7202 */ /* 0x000fc60000000f00 */
[----:B------:R-:W-:Y:S02]  /*0e60*/  IMAD.X R0, RZ, RZ, R221, P0 ;  /* 0x000000ffff007224 */ /* 0x000fe400000e06dd */
[----:B------:R-:W-:-:S04]  /*0e70*/  IMAD.WIDE.U32 R26, R3, c[0x0][0x190], R26 ;  /* 0x00006400031a7a25 */ /* 0x000fc800078e001a */
[----:B------:R-:W-:Y:S01]  /*0e80*/  IMAD R0, R0, c[0x0][0x190], RZ ;  /* 0x0000640000007a24 */ /* 0x000fe200078e02ff */
[----:B------:R-:W-:-:S03]  /*0e90*/  LEA R28, P0, R26, c[0x0][0x160], 0x1 ;  /* 0x000058001a1c7a11 */ /* 0x000fc600078008ff */
[----:B------:R-:W-:-:S05]  /*0ea0*/  IMAD R0, R3, c[0x0][0x194], R0 ;  /* 0x0000650003007a24 */ /* 0x000fca00078e0200 */
[----:B------:R-:W-:-:S04]  /*0eb0*/  IADD3 R0, R27, R0, RZ ;  /* 0x000000001b007210 */ /* 0x000fc80007ffe0ff */
[----:B------:R-:W-:-:S05]  /*0ec0*/  LEA.HI.X R29, R26, c[0x0][0x164], R0, 0x1, P0 ;  /* 0x000059001a1d7a11 */ /* 0x000fca00000f0c00 */
[----:B------:R-:W-:Y:S01]  /*0ed0*/  @!PT LDS RZ, [RZ] ;  /* 0x00000000fffff984 */ /* 0x000fe20000000800 */
[----:B------:R-:W-:Y:S01]  /*0ee0*/  @!PT LDS RZ, [RZ] ;  /* 0x00000000fffff984 */ /* 0x000fe20000000800 */
[----:B------:R-:W-:Y:S01]  /*0ef0*/  @!PT LDS RZ, [RZ] ;  /* 0x00000000fffff984 */ /* 0x000fe20000000800 */
[----:B------:R2:W-:Y:S02]  /*0f00*/  LDGSTS.E.BYPASS.LTC128B.128 [R205+0x1000], [R28.64] ;  /* 0x010000001ccd7fae */ /* 0x0005e4000b901d54 */
.L_x_512:
[----:B------:R-:W-:Y:S05]  /*0f10*/  BSYNC B0 ;  /* 0x0000000000007941 */ /* 0x000fea0003800000 */
.L_x_511:
        /* <DEDUP_REMOVED lines=21> */
.L_x_514:
[----:B------:R-:W-:Y:S05]  /*1070*/  BSYNC B0 ;  /* 0x0000000000007941 */ /* 0x000fea0003800000 */
.L_x_513:
        /* <DEDUP_REMOVED lines=21> */
.L_x_516:
[----:B------:R-:W-:Y:S05]  /*11d0*/  BSYNC B0 ;  /* 0x0000000000007941 */ /* 0x000fea0003800000 */
.L_x_515:
        /* <DEDUP_REMOVED lines=21> */
.L_x_518:
[----:B------:R-:W-:Y:S05]  /*1330*/  BSYNC B0 ;  /* 0x0000000000007941 */ /* 0x000fea0003800000 */
.L_x_517:
        /* <DEDUP_REMOVED lines=21> */
.L_x_520:
[----:B------:R-:W-:Y:S05]  /*1490*/  BSYNC B0 ;  /* 0x0000000000007941 */ /* 0x000fea0003800000 */
.L_x_519:
[----:B------:R-:W-:Y:S01]  /*14a0*/  IADD3 R204, R16, 0x70, RZ ;  /* 0x0000007010cc7810 */ /* 0x000fe20007ffe0ff */
[----:B------:R-:W-:Y:S01]  /*14b0*/  IMAD.MOV.U32 R126, RZ, RZ, c[0x0][0x198] ;  /* 0x00006600ff7e7624 */ /* 0x000fe200078e00ff */
[----:B------:R-:W-:Y:S01]  /*14c0*/  BSSY B0, `(.L_x_521) ;  /* 0x0000016000007945 */ /* 0x000fe20003800000 */
[----:B------:R-:W-:Y:S01]  /*14d0*/  IMAD.MOV.U32 R11, RZ, RZ, 0x6 ;  /* 0x00000006ff0b7424 */ /* 0x000fe200078e00ff */
[----:B------:R-:W-:Y:S01]  /*14e0*/  ISETP.GE.AND P0, PT, R204, R195, PT ;  /* 0x000000c3cc00720c */ /* 0x000fe20003f06270 */
[----:B------:R-:W-:-:S03]  /*14f0*/  IMAD.SHL.U32 R129, R126, 0x40, RZ ;  /* 0x000000407e817824 */ /* 0x000fc600078e00ff */
[----:B------:R-:W-:-:S09]  /*1500*/  SHF.L.U64.HI R127, R126, R11, c[0x0][0x19c] ;  /* 0x000067007e7f7619 */ /* 0x000fd2000001020b */
        /* <DEDUP_REMOVED lines=17> */
.L_x_522:
[----:B------:R-:W-:Y:S05]  /*1620*/  BSYNC B0 ;  /* 0x0000000000007941 */ /* 0x000fea0003800000 */
.L_x_521:
[----:B------:R-:W-:Y:S01]  /*1630*/  IMAD R5, R17, c[0x0][0x198], RZ ;  /* 0x0000660011057a24 */ /* 0x000fe200078e02ff */
[----:B------:R-:W-:Y:S01]  /*1640*/  LEA.HI R9, R14, R239, RZ, 0x4 ;  /* 0x000000ef0e097211 */ /* 0x000fe200078f20ff */
[--C-:B-1----:R-:W-:Y:S01]  /*1650*/  IMAD.WIDE.U32 R24, R16, c[0x0][0x198], R218.reuse ;  /* 0x0000660010187a25 */ /* 0x102fe200078e00da */
[----:B------:R-:W-:Y:S01]  /*1660*/  IADD3 R132, R207, -0x1, RZ ;  /* 0xffffffffcf847810 */ /* 0x000fe20007ffe0ff */
[----:B------:R-:W-:Y:S01]  /*1670*/  BSSY B0, `(.L_x_523) ;  /* 0x0000030000007945 */ /* 0x000fe20003800000 */
[----:B------:R-:W-:Y:S01]  /*1680*/  LOP3.LUT R14, R9, 0xfffffff0, RZ, 0xc0, !PT ;  /* 0xfffffff0090e7812 */ /* 0x000fe200078ec0ff */
[----:B------:R-:W-:Y:S01]  /*1690*/  IMAD R3, R17, c[0x0][0x1a0], RZ ;  /* 0x0000680011037a24 */ /* 0x000fe200078e02ff */
[----:B------:R-:W-:Y:S01]  /*16a0*/  IADD3 R214, P1, R214, R24, RZ ;  /* 0x00000018d6d67210 */ /* 0x000fe20007f3e0ff */
[----:B------:R-:W-:Y:S01]  /*16b0*/  IMAD.WIDE.U32 R22, R16, c[0x0][0x1a0], R218 ;  /* 0x0000680010167a25 */ /* 0x000fe200078e00da */
[----:B------:R-:W-:-:S03]  /*16c0*/  MOV R136, 0x20 ;  /* 0x0000002000887802 */ /* 0x000fc60000000f00 */
[----:B------:R-:W-:Y:S01]  /*16d0*/  IMAD R5, R16, c[0x0][0x19c], R5 ;  /* 0x0000670010057a24 */ /* 0x000fe200078e0205 */
[----:B------:R-:W-:Y:S01]  /*16e0*/  IADD3 R4, P0, R4, R22, RZ ;  /* 0x0000001604047210 */ /* 0x000fe20007f1e0ff */
[----:B------:R-:W-:Y:S01]  /*16f0*/  IMAD R0, R16, c[0x0][0x1a4], R3 ;  /* 0x0000690010007a24 */ /* 0x000fe200078e0203 */
[----:B------:R-:W-:Y:S01]  /*1700*/  IADD3 R3, -R14, R239, RZ ;  /* 0x000000ef0e037210 */ /* 0x000fe20007ffe1ff */
[C---:B------:R-:W-:Y:S01]  /*1710*/  IMAD R217, R237.reuse, c[0x0][0x1b0], RZ ;  /* 0x00006c00edd97a24 */ /* 0x040fe200078e02ff */
[----:B------:R-:W-:Y:S01]  /*1720*/  IADD3.X R215, R8, R25, R5, P1, !PT ;  /* 0x0000001908d77210 */ /* 0x000fe20000ffe405 */
[----:B------:R-:W-:Y:S01]  /*1730*/  IMAD R237, R237, c[0x0][0x1b8], RZ ;  /* 0x00006e00eded7a24 */ /* 0x000fe200078e02ff */
[----:B------:R-:W-:Y:S01]  /*1740*/  IADD3.X R5, R15, R23, R0, P0, !PT ;  /* 0x000000170f057210 */ /* 0x000fe200007fe400 */
[C---:B------:R-:W-:Y:S01]  /*1750*/  IMAD R217, R234.reuse, c[0x0][0x1b4], R217 ;  /* 0x00006d00ead97a24 */ /* 0x040fe200078e02d9 */
[----:B------:R-:W-:Y:S01]  /*1760*/  SHF.R.S32.HI R0, RZ, 0x1f, R3 ;  /* 0x0000001fff007819 */ /* 0x000fe20000011403 */
[C---:B------:R-:W-:Y:S01]  /*1770*/  IMAD R237, R234.reuse, c[0x0][0x1bc], R237 ;  /* 0x00006f00eaed7a24 */ /* 0x040fe200078e02ed */
[----:B------:R-:W-:Y:S01]  /*1780*/  SHF.R.S32.HI R14, RZ, 0x1f, R132 ;  /* 0x0000001fff0e7819 */ /* 0x000fe20000011484 */
[----:B------:R-:W-:Y:S01]  /*1790*/  IMAD.WIDE.U32 R214, R234, c[0x0][0x1b0], R214 ;  /* 0x00006c00ead67a25 */ /* 0x000fe200078e00d6 */
[----:B------:R-:W-:-:S03]  /*17a0*/  LEA.HI R131, R0, R3, RZ, 0x3 ;  /* 0x0000000300837211 */ /* 0x000fc600078f18ff */
[----:B------:R-:W-:Y:S01]  /*17b0*/  IMAD.WIDE.U32 R234, R234, c[0x0][0x1b8], R4 ;  /* 0x00006e00eaea7a25 */ /* 0x000fe200078e0004 */
[C---:B------:R-:W-:Y:S02]  /*17c0*/  LOP3.LUT R8, R131.reuse, 0xfffffff8, RZ, 0xc0, !PT ;  /* 0xfffffff883087812 */ /* 0x040fe400078ec0ff */
[----:B------:R-:W-:Y:S01]  /*17d0*/  SHF.L.U32 R131, R131, 0x6, RZ ;  /* 0x0000000683837819 */ /* 0x000fe200000006ff */
[----:B------:R-:W-:Y:S01]  /*17e0*/  IMAD R5, R132, -0x40, R130 ;  /* 0xffffffc084057824 */ /* 0x000fe200078e0282 */
[----:B------:R-:W-:Y:S01]  /*17f0*/  IADD3 R8, R3, -R8, RZ ;  /* 0x8000000803087210 */ /* 0x000fe20007ffe0ff */
[----:B------:R-:W-:Y:S01]  /*1800*/  IMAD R25, R127, R132, RZ ;  /* 0x000000847f197224 */ /* 0x000fe200078e02ff */
[----:B------:R-:W-:Y:S01]  /*1810*/  LOP3.LUT R131, R131, 0xfffffe00, RZ, 0xc0, !PT ;  /* 0xfffffe0083837812 */ /* 0x000fe200078ec0ff */
[----:B------:R-:W-:Y:S01]  /*1820*/  IMAD.IADD R217, R215, 0x1, R217 ;  /* 0x00000001d7d97824 */ /* 0x000fe200078e02d9 */
[----:B------:R-:W-:Y:S01]  /*1830*/  ISETP.GE.AND P0, PT, R16, R5, PT ;  /* 0x000000051000720c */ /* 0x000fe20003f06270 */
[----:B------:R-:W-:Y:S01]  /*1840*/  IMAD.MOV.U32 R216, RZ, RZ, R214 ;  /* 0x000000ffffd87224 */ /* 0x000fe200078e00d6 */
[----:B------:R-:W-:Y:S01]  /*1850*/  IADD3 R237, R235, R237, RZ ;  /* 0x000000edebed7210 */ /* 0x000fe20007ffe0ff */
[----:B------:R-:W-:Y:S01]  /*1860*/  IMAD.MOV.U32 R0, RZ, RZ, 0x10 ;  /* 0x00000010ff007424 */ /* 0x000fe200078e00ff */
[----:B------:R-:W-:Y:S01]  /*1870*/  R2P PR, R8, 0x6 ;  /* 0x0000000608007804 */ /* 0x000fe20000000000 */
[----:B------:R-:W-:-:S02]  /*1880*/  IMAD R25, R14, R129, R25 ;  /* 0x000000810e197224 */ /* 0x000fc400078e0219 */
[----:B------:R-:W-:Y:S02]  /*1890*/  IMAD.WIDE.U32 R22, R132, R129, R216 ;  /* 0x0000008184167225 */ /* 0x000fe400078e00d8 */
[----:B------:R-:W-:Y:S02]  /*18a0*/  SEL R0, R0, 0xfffffff0, !P1 ;  /* 0xfffffff000007807 */ /* 0x000fe40004800000 */
[----:B------:R-:W-:Y:S01]  /*18b0*/  SEL R3, R136, 0xffffffe0, !P2 ;  /* 0xffffffe088037807 */ /* 0x000fe20005000000 */
[----:B------:R-:W-:Y:S01]  /*18c0*/  IMAD.IADD R25, R23, 0x1, R25 ;  /* 0x0000000117197824 */ /* 0x000fe200078e0219 */
[----:B------:R-:W-:Y:S05]  /*18d0*/  @P0 BRA `(.L_x_524) ;  /* 0x0000009000000947 */ /* 0x000fea0003800000 */
[----:B------:R-:W-:-:S13]  /*18e0*/  ISETP.GE.AND P0, PT, R218, c[0x0][0x220], PT ;  /* 0x00008800da007a0c */ /* 0x000fda0003f06270 */
[----:B------:R1:W-:Y:S01]  /*18f0*/  @P0 STS.128 [R205+0x4000], RZ ;  /* 0x004000ffcd000388 */ /* 0x0003e20000000c00 */
[----:B------:R-:W-:Y:S05]  /*1900*/  @P0 BRA `(.L_x_524) ;  /* 0x0000006000000947 */ /* 0x000fea0003800000 */
[----:B--2---:R-:W-:-:S04]  /*1910*/  LEA R26, P0, R22, c[0x0][0x168], 0x1 ;  /* 0x00005a00161a7a11 */ /* 0x004fc800078008ff */
[----:B------:R-:W-:-:S05]  /*1920*/  LEA.HI.X R27, R22, c[0x0][0x16c], R25, 0x1, P0 ;  /* 0x00005b00161b7a11 */ /* 0x000fca00000f0c19 */
[----:B------:R-:W-:Y:S01]  /*1930*/  @!PT LDS RZ, [RZ] ;  /* 0x00000000fffff984 */ /* 0x000fe20000000800 */
[----:B------:R-:W-:Y:S01]  /*1940*/  @!PT LDS RZ, [RZ] ;  /* 0x00000000fffff984 */ /* 0x000fe20000000800 */
[----:B------:R-:W-:Y:S01]  /*1950*/  @!PT LDS RZ, [RZ] ;  /* 0x00000000fffff984 */ /* 0x000fe20000000800 */
[----:B------:R2:W-:Y:S04]  /*1960*/  LDGSTS.E.BYPASS.LTC128B.128 [R205+0x4000], [R26.64] ;  /* 0x040000001acd7fae */ /* 0x0005e8000b901d54 */
.L_x_524:
[----:B------:R-:W-:Y:S05]  /*1970*/  BSYNC B0 ;  /* 0x0000000000007941 */ /* 0x000fea0003800000 */
.L_x_523:
[----:B------:R-:W-:Y:S01]  /*1980*/  ISETP.GE.AND P0, PT, R6, R5, PT ;  /* 0x000000050600720c */ /* 0x000fe20003f06270 */
[----:B------:R-:W-:Y:S01]  /*1990*/  BSSY B0, `(.L_x_525) ;  /* 0x000000f000007945 */ /* 0x000fe20003800000 */
[C---:B------:R-:W-:Y:S01]  /*19a0*/  SHF.L.U64.HI R196, R126.reuse, R7, c[0x0][0x19c] ;  /* 0x000067007ec47619 */ /* 0x040fe20000010207 */
[----:B------:R-:W-:-:S10]  /*19b0*/  IMAD.SHL.U32 R197, R126, 0x10, RZ ;  /* 0x000000107ec57824 */ /* 0x000fd400078e00ff */
[----:B------:R-:W-:Y:S05]  /*19c0*/  @P0 BRA `(.L_x_526) ;  /* 0x000000b000000947 */ /* 0x000fea0003800000 */
[----:B------:R-:W-:-:S13]  /*19d0*/  ISETP.GE.AND P0, PT, R218, c[0x0][0x220], PT ;  /* 0x00008800da007a0c */ /* 0x000fda0003f06270 */
[----:B------:R1:W-:Y:S01]  /*19e0*/  @P0 STS.128 [R205+0x4800], RZ ;  /* 0x004800ffcd000388 */ /* 0x0003e20000000c00 */
[----:B------:R-:W-:Y:S05]  /*19f0*/  @P0 BRA `(.L_x_526) ;  /* 0x0000008000000947 */ /* 0x000fea0003800000 */
[----:B------:R-:W-:-:S05]  /*1a00*/  IADD3 R15, P0, R197, R22, RZ ;  /* 0x00000016c50f7210 */ /* 0x000fca0007f1e0ff */
[----:B------:R-:W-:Y:S01]  /*1a10*/  IMAD.X R4, R196, 0x1, R25, P0 ;  /* 0x00000001c4047824 */ /* 0x000fe200000e0619 */
[----:B--2---:R-:W-:-:S04]  /*1a20*/  LEA R26, P0, R15, c[0x0][0x168], 0x1 ;  /* 0x00005a000f1a7a11 */ /* 0x004fc800078008ff */
[----:B------:R-:W-:-:S05]  /*1a30*/  LEA.HI.X R27, R15, c[0x0][0x16c], R4, 0x1, P0 ;  /* 0x00005b000f1b7a11 */ /* 0x000fca00000f0c04 */
[----:B------:R-:W-:Y:S01]  /*1a40*/  @!PT LDS RZ, [RZ] ;  /* 0x00000000fffff984 */ /* 0x000fe20000000800 */
[----:B------:R-:W-:Y:S01]  /*1a50*/  @!PT LDS RZ, [RZ] ;  /* 0x00000000fffff984 */ /* 0x000fe20000000800 */
[----:B------:R-:W-:Y:S01]  /*1a60*/  @!PT LDS RZ, [RZ] ;  /* 0x00000000fffff984 */ /* 0x000fe20000000800 */
[----:B------:R2:W-:Y:S04]  /*1a70*/  LDGSTS.E.BYPASS.LTC128B.128 [R205+0x4800], [R26.64] ;  /* 0x048000001acd7fae */ /* 0x0005e8000b901d54 */
.L_x_526:
[----:B------:R-:W-:Y:S05]  /*1a80*/  BSYNC B0 ;  /* 0x0000000000007941 */ /* 0x000fea0003800000 */
.L_x_525:
[----:B------:R-:W-:Y:S01]  /*1a90*/  ISETP.GE.AND P0, PT, R10, R5, PT ;  /* 0x000000050a00720c */ /* 0x000fe20003f06270 */
[----:B------:R-:W-:-:S12]  /*1aa0*/  BSSY B0, `(.L_x_527) ;  /* 0x000000e000007945 */ /* 0x000fd80003800000 */
[----:B------:R-:W-:Y:S05]  /*1ab0*/  @P0 BRA `(.L_x_528) ;  /* 0x000000c000000947 */ /* 0x000fea0003800000 */
[----:B------:R-:W-:-:S13]  /*1ac0*/  ISETP.GE.AND P0, PT, R218, c[0x0][0x220], PT ;  /* 0x00008800da007a0c */ /* 0x000fda0003f06270 */
[----:B------:R1:W-:Y:S01]  /*1ad0*/  @P0 STS.128 [R205+0x5000], RZ ;  /* 0x005000ffcd000388 */ /* 0x0003e20000000c00 */
[----:B------:R-:W-:Y:S05]  /*1ae0*/  @P0 BRA `(.L_x_528) ;  /* 0x0000009000000947 */ /* 0x000fea0003800000 */
[----:B------:R-:W-:Y:S01]  /*1af0*/  IMAD.MOV.U32 R15, RZ, RZ, c[0x0][0x19c] ;  /* 0x00006700ff0f7624 */ /* 0x000fe200078e00ff */
[----:B------:R-:W-:-:S04]  /*1b00*/  LEA R4, P0, R126, R22, 0x5 ;  /* 0x000000167e047211 */ /* 0x000fc800078028ff */
[----:B------:R-:W-:Y:S02]  /*1b10*/  LEA.HI.X R15, R126, R25, R15, 0x5, P0 ;  /* 0x000000197e0f7211 */ /* 0x000fe400000f2c0f */
[----:B--2---:R-:W-:-:S04]  /*1b20*/  LEA R26, P0, R4, c[0x0][0x168], 0x1 ;  /* 0x00005a00041a7a11 */ /* 0x004fc800078008ff */
[----:B------:R-:W-:-:S05]  /*1b30*/  LEA.HI.X R27, R4, c[0x0][0x16c], R15, 0x1, P0 ;  /* 0x00005b00041b7a11 */ /* 0x000fca00000f0c0f */
[----:B------:R-:W-:Y:S01]  /*1b40*/  @!PT LDS RZ, [RZ] ;  /* 0x00000000fffff984 */ /* 0x000fe20000000800 */
[----:B------:R-:W-:Y:S01]  /*1b50*/  @!PT LDS RZ, [RZ] ;  /* 0x00000000fffff984 */ /* 0x000fe20000000800 */
[----:B------:R-:W-:Y:S01]  /*1b60*/  @!PT LDS RZ, [RZ] ;  /* 0x00000000fffff984 */ /* 0x000fe20000000800 */
[----:B------:R2:W-:Y:S04]  /*1b70*/  LDGSTS.E.BYPASS.LTC128B.128 [R205+0x5000], [R26.64] ;  /* 0x050000001acd7fae */ /* 0x0005e8000b901d54 */
.L_x_528:
[----:B------:R-:W-:Y:S05]  /*1b80*/  BSYNC B0 ;  /* 0x0000000000007941 */ /* 0x000fea0003800000 */
.L_x_527:
[----:B------:R-:W-:Y:S01]  /*1b90*/  ISETP.GE.AND P0, PT, R212, R5, PT ;  /* 0x00000005d400720c */ /* 0x000fe20003f06270 */
[----:B------:R-:W-:Y:S01]  /*1ba0*/  IMAD.MOV.U32 R4, RZ, RZ, c[0x0][0x1a0] ;  /* 0x00006800ff047624 */ /* 0x000fe200078e00ff */
[----:B------:R-:W-:Y:S03]  /*1bb0*/  BSSY B0, `(.L_x_529) ;  /* 0x0000012000007945 */ /* 0x000fe60003800000 */
[C---:B------:R-:W-:Y:S01]  /*1bc0*/  IMAD.SHL.U32 R199, R4.reuse, 0x40, RZ ;  /* 0x0000004004c77824 */ /* 0x040fe200078e00ff */
[----:B------:R-:W-:-:S07]  /*1bd0*/  SHF.L.U64.HI R198, R4, R11, c[0x0][0x1a4] ;  /* 0x0000690004c67619 */ /* 0x000fce000001020b */
[----:B------:R-:W-:Y:S05]  /*1be0*/  @P0 BRA `(.L_x_530) ;  /* 0x000000e000000947 */ /* 0x000fea0003800000 */
[----:B------:R-:W-:-:S13]  /*1bf0*/  ISETP.GE.AND P0, PT, R218, c[0x0][0x220], PT ;  /* 0x00008800da007a0c */ /* 0x000fda0003f06270 */
[----:B------:R1:W-:Y:S01]  /*1c00*/  @P0 STS.128 [R205+0x5800], RZ ;  /* 0x005800ffcd000388 */ /* 0x0003e20000000c00 */
[----:B------:R-:W-:Y:S05]  /*1c10*/  @P0 BRA `(.L_x_530) ;  /* 0x000000b000000947 */ /* 0x000fea0003800000 */
[----:B------:R-:W-:Y:S01]  /*1c20*/  IMAD.MOV.U32 R24, RZ, RZ, R22 ;  /* 0x000000ffff187224 */ /* 0x000fe200078e0016 */
[----:B------:R-:W-:Y:S02]  /*1c30*/  ULDC UR4, c[0x0][0x19c] ;  /* 0x0000670000047ab9 */ /* 0x000fe40000000800 */
        /* <DEDUP_REMOVED lines=9> */
.L_x_530:
[----:B------:R-:W-:Y:S05]  /*1cd0*/  BSYNC B0 ;  /* 0x0000000000007941 */ /* 0x000fea0003800000 */
.L_x_529:
[----:B------:R-:W0:Y:S01]  /*1ce0*/  LDGDEPBAR ;  /* 0x00000000000079af */ /* 0x000e220000000000 */
[----:B------:R-:W-:Y:S01]  /*1cf0*/  ISETP.GE.AND P0, PT, R16, R5, PT ;  /* 0x000000051000720c */ /* 0x000fe20003f06270 */
[----:B------:R-:W-:Y:S01]  /*1d00*/  IMAD R11, R198, R132, RZ ;  /* 0x00000084c60b7224 */ /* 0x000fe200078e02ff */
[----:B------:R-:W-:Y:S01]  /*1d10*/  SHF.R.S32.HI R203, RZ, 0x1f, R20 ;  /* 0x0000001fffcb7819 */ /* 0x000fe20000011414 */
[----:B------:R-:W-:Y:S01]  /*1d20*/  IMAD.MOV.U32 R236, RZ, RZ, R234 ;  /* 0x000000ffffec7224 */ /* 0x000fe200078e00ea */
[----:B------:R-:W-:Y:S01]  /*1d30*/  BSSY B0, `(.L_x_531) ;  /* 0x0000016000007945 */ /* 0x000fe20003800000 */
[-C--:B------:R-:W-:Y:S01]  /*1d40*/  IMAD R11, R14, R199.reuse, R11 ;  /* 0x000000c70e0b7224 */ /* 0x080fe200078e020b */
[----:B------:R-:W-:Y:S01]  /*1d50*/  LEA.HI R203, R203, R20, RZ, 0x2 ;  /* 0x00000014cbcb7211 */ /* 0x000fe200078f10ff */
[----:B------:R-:W-:Y:S01]  /*1d60*/  IMAD.SHL.U32 R239, R239, 0x2, RZ ;  /* 0x00000002efef7824 */ /* 0x000fe200078e00ff */
[----:B------:R-:W-:Y:S01]  /*1d70*/  LEA R230, R19, R12, 0x3 ;  /* 0x0000000c13e67211 */ /* 0x000fe200078e18ff */
[----:B------:R-:W-:Y:S01]  /*1d80*/  IMAD.WIDE.U32 R14, R132, R199, R236 ;  /* 0x000000c7840e7225 */ /* 0x000fe200078e00ec */
[----:B------:R-:W-:-:S02]  /*1d90*/  SHF.R.S32.HI R203, RZ, 0x2, R203 ;  /* 0x00000002ffcb7819 */ /* 0x000fc400000114cb */
[----:B------:R-:W-:Y:S01]  /*1da0*/  LOP3.LUT R239, R239, 0x6, RZ, 0xc0, !PT ;  /* 0x00000006efef7812 */ /* 0x000fe200078ec0ff */
[----:B------:R-:W-:Y:S01]  /*1db0*/  IMAD.IADD R11, R15, 0x1, R11 ;  /* 0x000000010f0b7824 */ /* 0x000fe200078e020b */
[----:B------:R-:W-:-:S04]  /*1dc0*/  DEPBAR.LE SB0, 0x0 ;  /* 0x000080000000791a */ /* 0x000fc80000000000 */
[----:B------:R-:W-:Y:S06]  /*1dd0*/  BAR.SYNC.DEFER_BLOCKING 0x0 ;  /* 0x0000000000007b1d */ /* 0x000fec0000010000 */
[----:B------:R1:W-:Y:S01]  /*1de0*/  @P0 STS.128 [R205+0x6000], RZ ;  /* 0x006000ffcd000388 */ /* 0x0003e20000000c00 */
        /* <DEDUP_REMOVED lines=10> */
.L_x_532:
[----:B------:R-:W-:Y:S05]  /*1e90*/  BSYNC B0 ;  /* 0x0000000000007941 */ /* 0x000fea0003800000 */
.L_x_531:
[----:B------:R-:W-:Y:S01]  /*1ea0*/  ISETP.GE.AND P0, PT, R6, R5, PT ;  /* 0x000000050600720c */ /* 0x000fe20003f06270 */
[----:B------:R-:W-:Y:S01]  /*1eb0*/  IMAD R6, R12, 0x10, R13 ;  /* 0x000000100c067824 */ /* 0x000fe200078e020d */
[----:B------:R-:W-:Y:S01]  /*1ec0*/  BSSY B0, `(.L_x_533) ;  /* 0x0000013000007945 */ /* 0x000fe20003800000 */
[C---:B------:R-:W-:Y:S01]  /*1ed0*/  SHF.L.U64.HI R200, R4.reuse, R7, c[0x0][0x1a4] ;  /* 0x0000690004c87619 */ /* 0x040fe20000010207 */
[----:B------:R-:W-:Y:S02]  /*1ee0*/  IMAD.SHL.U32 R201, R4, 0x10, RZ ;  /* 0x0000001004c97824 */ /* 0x000fe400078e00ff */
[----:B------:R-:W-:-:S04]  /*1ef0*/  IADD3 R133, R6, 0x1, R203 ;  /* 0x0000000106857810 */ /* 0x000fc80007ffe0cb */
[----:B------:R-:W-:-:S03]  /*1f00*/  IADD3 R133, R130, R133, -R18 ;  /* 0x0000008582857210 */ /* 0x000fc60007ffe812 */
[----:B------:R1:W-:Y:S01]  /*1f10*/  @P0 STS.128 [R205+0x6800], RZ ;  /* 0x006800ffcd000388 */ /* 0x0003e20000000c00 */
[----:B------:R-:W-:Y:S01]  /*1f20*/  IADD3 R133, R133, c[0x0][0x2e8], RZ ;  /* 0x0000ba0085857a10 */ /* 0x000fe20007ffe0ff */
[----:B------:R-:W-:Y:S05]  /*1f30*/  @P0 BRA `(.L_x_534) ;  /* 0x000000b000000947 */ /* 0x000fea0003800000 */
[----:B------:R-:W-:-:S13]  /*1f40*/  ISETP.GE.AND P0, PT, R218, c[0x0][0x220], PT ;  /* 0x00008800da007a0c */ /* 0x000fda0003f06270 */
[----:B------:R1:W-:Y:S01]  /*1f50*/  @P0 STS.128 [R205+0x6800], RZ ;  /* 0x006800ffcd000388 */ /* 0x0003e20000000c00 */
[----:B------:R-:W-:Y:S05]  /*1f60*/  @P0 BRA `(.L_x_534) ;  /* 0x0000008000000947 */ /* 0x000fea0003800000 */
[----:B------:R-:W-:-:S05]  /*1f70*/  IADD3 R7, P0, R201, R14, RZ ;  /* 0x0000000ec9077210 */ /* 0x000fca0007f1e0ff */
[----:B------:R-:W-:Y:S01]  /*1f80*/  IMAD.X R6, R200, 0x1, R11, P0 ;  /* 0x00000001c8067824 */ /* 0x000fe200000e060b */
[----:B------:R-:W-:-:S04]  /*1f90*/  LEA R18, P0, R7, c[0x0][0x170], 0x1 ;  /* 0x00005c0007127a11 */ /* 0x000fc800078008ff */
[----:B------:R-:W-:-:S05]  /*1fa0*/  LEA.HI.X R19, R7, c[0x0][0x174], R6, 0x1, P0 ;  /* 0x00005d0007137a11 */ /* 0x000fca00000f0c06 */
[----:B------:R-:W-:Y:S01]  /*1fb0*/  @!PT LDS RZ, [RZ] ;  /* 0x00000000fffff984 */ /* 0x000fe20000000800 */
[----:B------:R-:W-:Y:S01]  /*1fc0*/  @!PT LDS RZ, [RZ] ;  /* 0x00000000fffff984 */ /* 0x000fe20000000800 */
[----:B------:R-:W-:Y:S01]  /*1fd0*/  @!PT LDS RZ, [RZ] ;  /* 0x00000000fffff984 */ /* 0x000fe20000000800 */
[----:B------:R1:W-:Y:S04]  /*1fe0*/  LDGSTS.E.BYPASS.LTC128B.128 [R205+0x6800], [R18.64] ;  /* 0x0680000012cd7fae */ /* 0x0003e8000b901d54 */
.L_x_534:
[----:B------:R-:W-:Y:S05]  /*1ff0*/  BSYNC B0 ;  /* 0x0000000000007941 */ /* 0x000fea0003800000 */
.L_x_533:
[----:B------:R-:W-:Y:S01]  /*2000*/  ISETP.GE.AND P0, PT, R10, R5, PT ;  /* 0x000000050a00720c */ /* 0x000fe20003f06270 */
[----:B------:R-:W-:-:S12]  /*2010*/  BSSY B0, `(.L_x_535) ;  /* 0x000000f000007945 */ /* 0x000fd80003800000 */
[----:B------:R1:W-:Y:S01]  /*2020*/  @P0 STS.128 [R205+0x7000], RZ ;  /* 0x007000ffcd000388 */ /* 0x0003e20000000c00 */
[----:B------:R-:W-:Y:S05]  /*2030*/  @P0 BRA `(.L_x_536) ;  /* 0x000000c000000947 */ /* 0x000fea0003800000 */
[----:B------:R-:W-:-:S13]  /*2040*/  ISETP.GE.AND P0, PT, R218, c[0x0][0x220], PT ;  /* 0x00008800da007a0c */ /* 0x000fda0003f06270 */
[----:B------:R1:W-:Y:S01]  /*2050*/  @P0 STS.128 [R205+0x7000], RZ ;  /* 0x007000ffcd000388 */ /* 0x0003e20000000c00 */
[----:B------:R-:W-:Y:S05]  /*2060*/  @P0 BRA `(.L_x_536) ;  /* 0x0000009000000947 */ /* 0x000fea0003800000 */
[----:B------:R-:W-:Y:S01]  /*2070*/  IMAD.MOV.U32 R7, RZ, RZ, c[0x0][0x1a4] ;  /* 0x00006900ff077624 */ /* 0x000fe200078e00ff */
        /* <DEDUP_REMOVED lines=8> */
.L_x_536:
[----:B------:R-:W-:Y:S05]  /*2100*/  BSYNC B0 ;  /* 0x0000000000007941 */ /* 0x000fea0003800000 */
.L_x_535:
[----:B------:R-:W-:Y:S01]  /*2110*/  ISETP.GE.AND P0, PT, R212, R5, PT ;  /* 0x00000005d400720c */ /* 0x000fe20003f06270 */
[----:B------:R-:W-:-:S12]  /*2120*/  BSSY B0, `(.L_x_537) ;  /* 0x0000011000007945 */ /* 0x000fd80003800000 */
[----:B------:R1:W-:Y:S01]  /*2130*/  @P0 STS.128 [R205+0x7800], RZ ;  /* 0x007800ffcd000388 */ /* 0x0003e20000000c00 */
        /* <DEDUP_REMOVED lines=15> */
.L_x_538:
[----:B------:R-:W-:Y:S05]  /*2230*/  BSYNC B0 ;  /* 0x0000000000007941 */ /* 0x000fea0003800000 */
.L_x_537:
[----:B------:R-:W-:Y:S01]  /*2240*/  SHF.R.S32.HI R4, RZ, 0x4, R9 ;  /* 0x00000004ff047819 */ /* 0x000fe20000011409 */
[C---:B------:R-:W-:Y:S01]  /*2250*/  IMAD.SHL.U32 R5, R2.reuse, 0x40, RZ ;  /* 0x0000004002057824 */ /* 0x040fe200078e00ff */
[----:B------:R-:W-:Y:S01]  /*2260*/  R2P PR, R2, 0x6 ;  /* 0x0000000602007804 */ /* 0x000fe20000000000 */
[----:B------:R-:W-:Y:S01]  /*2270*/  IMAD.SHL.U32 R8, R8, 0x40, RZ ;  /* 0x0000004008087824 */ /* 0x000fe200078e00ff */
[----:B-1----:R-:W-:Y:S01]  /*2280*/  LEA.HI R7, R9, R4, RZ, 0x1 ;  /* 0x0000000409077211 */ /* 0x002fe200078f08ff */
[----:B------:R-:W-:Y:S01]  /*2290*/  IMAD.SHL.U32 R16, R16, 0x8, RZ ;  /* 0x0000000810107824 */ /* 0x000fe200078e00ff */
[----:B------:R-:W-:Y:S01]  /*22a0*/  LOP3.LUT R5, R5, 0x1c0, RZ, 0xc0, !PT ;  /* 0x000001c005057812 */ /* 0x000fe200078ec0ff */
[----:B------:R-:W0:Y:S01]  /*22b0*/  LDGDEPBAR ;  /* 0x00000000000079af */ /* 0x000e220000000000 */
[----:B------:R-:W-:Y:S01]  /*22c0*/  LOP3.LUT R7, R7, 0xfffffffe, RZ, 0xc0, !PT ;  /* 0xfffffffe07077812 */ /* 0x000fe200078ec0ff */
[----:B------:R-:W-:Y:S01]  /*22d0*/  UIADD3 UR17, UR25, 0x646e171e, URZ ;  /* 0x646e171e19117890 */ /* 0x000fe2000fffe03f */
[----:B------:R-:W-:-:S02]  /*22e0*/  LOP3.LUT R9, R8, 0x1c0, RZ, 0xc0, !PT ;  /* 0x000001c008097812 */ /* 0x000fc400078ec0ff */
[----:B------:R-:W-:Y:S01]  /*22f0*/  LOP3.LUT R16, R5, 0x8, R16, 0xf8, !PT ;  /* 0x0000000805107812 */ /* 0x000fe200078ef810 */
[----:B------:R-:W-:Y:S01]  /*2300*/  IMAD.IADD R7, R4, 0x1, -R7 ;  /* 0x0000000104077824 */ /* 0x000fe200078e0a07 */
[----:B------:R-:W-:Y:S02]  /*2310*/  SHF.R.U32.HI R5, RZ, 0x3, R5 ;  /* 0x00000003ff057819 */ /* 0x000fe40000011605 */
[----:B------:R-:W-:Y:S01]  /*2320*/  SEL R2, R136, 0xffffffe0, !P1 ;  /* 0xffffffe088027807 */ /* 0x000fe20004800000 */
[----:B------:R-:W-:Y:S01]  /*2330*/  IMAD.SHL.U32 R4, R7, 0x8, RZ ;  /* 0x0000000807047824 */ /* 0x000fe200078e00ff */
[----:B------:R-:W-:Y:S01]  /*2340*/  LOP3.LUT R16, R16, R5, RZ, 0x3c, !PT ;  /* 0x0000000510107212 */ /* 0x000fe200078e3cff */
[----:B------:R-:W-:Y:S01]  /*2350*/  IMAD R5, R12, 0x400, R131 ;  /* 0x000004000c057824 */ /* 0x000fe200078e0283 */
[----:B------:R-:W-:Y:S02]  /*2360*/  IADD3 R233, R133, 0x8, RZ ;  /* 0x0000000885e97810 */ /* 0x000fe40007ffe0ff */
[----:B------:R-:W-:Y:S01]  /*2370*/  LOP3.LUT R4, R9, 0x8, R4, 0xf8, !PT ;  /* 0x0000000809047812 */ /* 0x000fe200078ef804 */
[----:B------:R-:W-:Y:S01]  /*2380*/  IMAD R193, R7, 0x200, R16 ;  /* 0x0000020007c17824 */ /* 0x000fe200078e0210 */
[----:B------:R-:W-:-:S02]  /*2390*/  SHF.R.U32.HI R9, RZ, 0x3, R9 ;  /* 0x00000003ff097819 */ /* 0x000fc40000011609 */
[----:B------:R-:W-:Y:S01]  /*23a0*/  IADD3 R231, R133, 0x40, RZ ;  /* 0x0000004085e77810 */ /* 0x000fe20007ffe0ff */
[----:B------:R-:W-:Y:S01]  /*23b0*/  IMAD.SHL.U32 R193, R193, 0x2, RZ ;  /* 0x00000002c1c17824 */ /* 0x000fe200078e00ff */
[----:B------:R-:W-:Y:S02]  /*23c0*/  LOP3.LUT R128, R4, R9, RZ, 0x3c, !PT ;  /* 0x0000000904807212 */ /* 0x000fe400078e3cff */
[----:B------:R-:W-:Y:S01]  /*23d0*/  IADD3 R209, R133, 0x48, RZ ;  /* 0x0000004885d17810 */ /* 0x000fe20007ffe0ff */
[C---:B------:R-:W-:Y:S01]  /*23e0*/  IMAD.IADD R187, R193.reuse, 0x1, R2 ;  /* 0x00000001c1bb7824 */ /* 0x040fe200078e0202 */
[----:B------:R-:W-:Y:S01]  /*23f0*/  LDSM.16.M88.4 R36, [R193+0x4000] ;  /* 0x00400000c124783b */ /* 0x000fe20000000200 */
[----:B------:R-:W-:Y:S01]  /*2400*/  IMAD.IADD R194, R128, 0x1, R5 ;  /* 0x0000000180c27824 */ /* 0x000fe200078e0205 */
[----:B------:R-:W-:Y:S02]  /*2410*/  IADD3 R190, R193, 0x4040, RZ ;  /* 0x00004040c1be7810 */ /* 0x000fe40007ffe0ff */
[----:B------:R-:W-:Y:S01]  /*2420*/  LDSM.16.M88.4 R4, [R193+0x5800] ;  /* 0x00580000c104783b */ /* 0x000fe20000000200 */
[----:B------:R-:W-:Y:S01]  /*2430*/  IMAD.SHL.U32 R194, R194, 0x2, RZ ;  /* 0x00000002c2c27824 */ /* 0x000fe200078e00ff */
[----:B------:R-:W-:-:S02]  /*2440*/  IMNMX R238, R133, R130, PT ;  /* 0x0000008285ee7217 */ /* 0x000fc40003800200 */
[----:B------:R-:W-:Y:S01]  /*2450*/  LDSM.16.M88.4 R88, [R193+0x4800] ;  /* 0x00480000c158783b */ /* 0x000fe20000000200 */
[C-C-:B------:R-:W-:Y:S01]  /*2460*/  IMAD R192, R0.reuse, 0x2, R194.reuse ;  /* 0x0000000200c07824 */ /* 0x140fe200078e02c2 */
[-C--:B------:R-:W-:Y:S01]  /*2470*/  IMNMX R233, R233, R130.reuse, PT ;  /* 0x00000082e9e97217 */ /* 0x080fe20003800200 */
[----:B------:R-:W-:Y:S01]  /*2480*/  IMAD R191, R3, 0x2, R194 ;  /* 0x0000000203bf7824 */ /* 0x000fe200078e02c2 */
[----:B------:R-:W1:Y:S01]  /*2490*/  LDSM.16.M88.4 R68, [R194] ;  /* 0x00000000c244783b */ /* 0x000e620000000200 */
[-C--:B------:R-:W-:Y:S02]  /*24a0*/  IMNMX R231, R231, R130.reuse, PT ;  /* 0x00000082e7e77217 */ /* 0x080fe40003800200 */
[----:B------:R-:W-:Y:S01]  /*24b0*/  IMAD R189, R0, 0x2, R191 ;  /* 0x0000000200bd7824 */ /* 0x000fe200078e02bf */
[----:B------:R-:W5:Y:S01]  /*24c0*/  LDSM.16.M88.4 R72, [R194+0x2000] ;  /* 0x00200000c248783b */ /* 0x000f620000000200 */
[----:B------:R-:W-:-:S03]  /*24d0*/  IMNMX R209, R209, R130, PT ;  /* 0x00000082d1d17217 */ /* 0x000fc60003800200 */
[----:B------:R-:W2:Y:S04]  /*24e0*/  LDSM.16.M88.4 R80, [R193+0x5000] ;  /* 0x00500000c150783b */ /* 0x000ea80000000200 */
[----:B------:R-:W-:Y:S04]  /*24f0*/  LDSM.16.M88.4 R8, [R187+0x4000] ;  /* 0x00400000bb08783b */ /* 0x000fe80000000200 */
[----:B------:R-:W3:Y:S04]  /*2500*/  LDSM.16.M88.4 R108, [R192+0x2000] ;  /* 0x00200000c06c783b */ /* 0x000ee80000000200 */
[----:B------:R-:W4:Y:S04]  /*2510*/  LDSM.16.M88.4 R112, [R192] ;  /* 0x00000000c070783b */ /* 0x000f280000000200 */
[----:B------:R-:W2:Y:S04]  /*2520*/  LDSM.16.M88.4 R104, [R187+0x4800] ;  /* 0x00480000bb68783b */ /* 0x000ea80000000200 */
[----:B------:R-:W2:Y:S04]  /*2530*/  LDSM.16.M88.4 R96, [R187+0x5800] ;  /* 0x00580000bb60783b */ /* 0x000ea80000000200 */
[----:B------:R-:W-:Y:S04]  /*2540*/  LDSM.16.M88.4 R64, [R191+0x2000] ;  /* 0x00200000bf40783b */ /* 0x000fe80000000200 */
[----:B------:R-:W-:Y:S01]  /*2550*/  LDSM.16.M88.4 R100, [R187+0x5000] ;  /* 0x00500000bb64783b */ /* 0x000fe20000000200 */
[-C--:B-1----:R-:W-:Y:S03]  /*2560*/  HMMA.16816.F32 R76, R68, R4.reuse, RZ ;  /* 0x00000004444c723c */ /* 0x082fe600000018ff */
[----:B------:R-:W-:Y:S05]  /*2570*/  LDSM.16.M88.4 R12, [R189] ;  /* 0x00000000bd0c783b */ /* 0x000fea0000000200 */
[C---:B-----5:R-:W-:Y:S07]  /*2580*/  HMMA.16816.F32 R20, R72.reuse, R4, RZ ;  /* 0x000000044814723c */ /* 0x060fee00000018ff */
[----:B------:R-:W-:Y:S01]  /*2590*/  IADD3 R4, R193, 0x4000, RZ ;  /* 0x00004000c1047810 */ /* 0x000fe20007ffe0ff */
[----:B------:R-:W-:Y:S03]  /*25a0*/  HMMA.16816.F32 R40, R72, R38, RZ ;  /* 0x000000264828723c */ /* 0x000fe600000018ff */
[----:B------:R-:W-:-:S04]  /*25b0*/  @P2 IADD3 R190, R4, -0x40, RZ ;  /* 0xffffffc004be2810 */ /* 0x000fc80007ffe0ff */
[----:B------:R-:W-:Y:S01]  /*25c0*/  IADD3 R183, R190, 0x800, RZ ;  /* 0x00000800beb77810 */ /* 0x000fe20007ffe0ff */
[-C--:B------:R-:W-:Y:S01]  /*25d0*/  HMMA.16816.F32 R48, R68, R36.reuse, RZ ;  /* 0x000000244430723c */ /* 0x080fe200000018ff */
[----:B------:R-:W1:Y:S01]  /*25e0*/  LDSM.16.M88.4 R60, [R190] ;  /* 0x00000000be3c783b */ /* 0x000e620000000200 */
[----:B------:R-:W-:Y:S01]  /*25f0*/  IMAD.IADD R180, R2, 0x1, R190 ;  /* 0x0000000102b47824 */ /* 0x000fe200078e02be */
[----:B------:R-:W-:Y:S01]  /*2600*/  IADD3 R182, R190, 0x1000, RZ ;  /* 0x00001000beb67810 */ /* 0x000fe20007ffe0ff */
[----:B------:R-:W-:Y:S01]  /*2610*/  IMAD R2, R132, 0x40, R239 ;  /* 0x0000004084027824 */ /* 0x000fe200078e02ef */
[----:B------:R-:W-:Y:S01]  /*2620*/  LDSM.16.M88.4 R56, [R190+0x800] ;  /* 0x00080000be38783b */ /* 0x000fe20000000200 */
[----:B------:R-:W-:Y:S02]  /*2630*/  IADD3 R181, R190, 0x1800, RZ ;  /* 0x00001800beb57810 */ /* 0x000fe40007ffe0ff */
[----:B------:R-:W-:Y:S01]  /*2640*/  HMMA.16816.F32 R44, R72, R36, RZ ;  /* 0x00000024482c723c */ /* 0x000fe200000018ff */
[----:B------:R-:W-:Y:S01]  /*2650*/  LDSM.16.M88.4 R116, [R180] ;  /* 0x00000000b474783b */ /* 0x000fe20000000200 */
[----:B------:R-:W-:-:S02]  /*2660*/  ISETP.GE.AND P1, PT, R2, R238, PT ;  /* 0x000000ee0200720c */ /* 0x000fc40003f26270 */
[C---:B------:R-:W-:Y:S01]  /*2670*/  ISETP.GE.AND P6, PT, R2.reuse, R233, PT ;  /* 0x000000e90200720c */ /* 0x040fe20003fc6270 */
[----:B------:R-:W-:Y:S03]  /*2680*/  LDSM.16.M88.4 R16, [R190+0x1800] ;  /* 0x00180000be10783b */ /* 0x000fe60000000200 */
[----:B------:R-:W-:Y:S01]  /*2690*/  HMMA.16816.F32 R36, R68, R38, RZ ;  /* 0x000000264424723c */ /* 0x000fe200000018ff */
[----:B------:R-:W-:Y:S07]  /*26a0*/  LDSM.16.M88.4 R52, [R190+0x1000] ;  /* 0x00100000be34783b */ /* 0x000fee0000000200 */
[C---:B------:R-:W-:Y:S08]  /*26b0*/  HMMA.16816.F32 R32, R72.reuse, R88, RZ ;  /* 0x000000584820723c */ /* 0x040ff000000018ff */
[C---:B--2---:R-:W-:Y:S08]  /*26c0*/  HMMA.16816.F32 R28, R72.reuse, R90, RZ ;  /* 0x0000005a481c723c */ /* 0x044ff000000018ff */
[C---:B------:R-:W-:Y:S08]  /*26d0*/  HMMA.16816.F32 R24, R72.reuse, R80, RZ ;  /* 0x000000504818723c */ /* 0x040ff000000018ff */
[----:B------:R-:W-:Y:S08]  /*26e0*/  HMMA.16816.F32 R120, R72, R82, RZ ;  /* 0x000000524878723c */ /* 0x000ff000000018ff */
[C---:B------:R-:W-:Y:S08]  /*26f0*/  HMMA.16816.F32 R92, R68.reuse, R88, RZ ;  /* 0x00000058445c723c */ /* 0x040ff000000018ff */
[C---:B------:R-:W-:Y:S08]  /*2700*/  HMMA.16816.F32 R84, R68.reuse, R80, RZ ;  /* 0x000000504454723c */ /* 0x040ff000000018ff */
[C---:B------:R-:W-:Y:S08]  /*2710*/  HMMA.16816.F32 R88, R68.reuse, R90, RZ ;  /* 0x0000005a4458723c */ /* 0x040ff000000018ff */
[----:B------:R-:W-:Y:S08]  /*2720*/  HMMA.16816.F32 R80, R68, R82, RZ ;  /* 0x000000524450723c */ /* 0x000ff000000018ff */
[-C--:B------:R-:W-:Y:S08]  /*2730*/  HMMA.16816.F32 R72, R72, R6.reuse, RZ ;  /* 0x000000064848723c */ /* 0x080ff000000018ff */
[----:B------:R-:W-:Y:S01]  /*2740*/  HMMA.16816.F32 R68, R68, R6, RZ ;  /* 0x000000064444723c */ /* 0x000fe200000018ff */
[----:B------:R-:W2:Y:S07]  /*2750*/  LDSM.16.M88.4 R4, [R191] ;  /* 0x00000000bf04783b */ /* 0x000eae0000000200 */
[----:B---3--:R-:W-:Y:S08]  /*2760*/  HMMA.16816.F32 R40, R108, R10, R40 ;  /* 0x0000000a6c28723c */ /* 0x008ff00000001828 */
[C---:B----4-:R-:W-:Y:S08]  /*2770*/  HMMA.16816.F32 R48, R112.reuse, R8, R48 ;  /* 0x000000087030723c */ /* 0x050ff00000001830 */
[----:B------:R-:W-:Y:S08]  /*2780*/  HMMA.16816.F32 R36, R112, R10, R36 ;  /* 0x0000000a7024723c */ /* 0x000ff00000001824 */
[----:B------:R-:W-:Y:S01]  /*2790*/  HMMA.16816.F32 R44, R108, R8, R44 ;  /* 0x000000086c2c723c */ /* 0x000fe2000000182c */
[----:B------:R-:W3:Y:S07]  /*27a0*/  LDSM.16.M88.4 R8, [R189+0x2000] ;  /* 0x00200000bd08783b */ /* 0x000eee0000000200 */
[----:B------:R-:W-:Y:S08]  /*27b0*/  HMMA.16816.F32 R92, R112, R104, R92 ;  /* 0x00000068705c723c */ /* 0x000ff0000000185c */
[C---:B------:R-:W-:Y:S08]  /*27c0*/  HMMA.16816.F32 R20, R108.reuse, R96, R20 ;  /* 0x000000606c14723c */ /* 0x040ff00000001814 */
[----:B------:R-:W-:Y:S08]  /*27d0*/  HMMA.16816.F32 R72, R108, R98, R72 ;  /* 0x000000626c48723c */ /* 0x000ff00000001848 */
[C---:B------:R-:W-:Y:S08]  /*27e0*/  HMMA.16816.F32 R76, R112.reuse, R96, R76 ;  /* 0x00000060704c723c */ /* 0x040ff0000000184c */
[----:B------:R-:W-:Y:S08]  /*27f0*/  HMMA.16816.F32 R68, R112, R98, R68 ;  /* 0x000000627044723c */ /* 0x000ff00000001844 */
[----:B-1----:R-:W-:Y:S01]  /*2800*/  HMMA.16816.F32 R96, R64, R62, R40 ;  /* 0x0000003e4060723c */ /* 0x002fe20000001828 */
[----:B------:R-:W1:Y:S07]  /*2810*/  LDSM.16.M88.4 R40, [R180+0x800] ;  /* 0x00080000b428783b */ /* 0x000e6e0000000200 */
[C---:B--2---:R-:W-:Y:S08]  /*2820*/  HMMA.16816.F32 R48, R4.reuse, R60, R48 ;  /* 0x0000003c0430723c */ /* 0x044ff00000001830 */
[----:B------:R-:W-:Y:S08]  /*2830*/  HMMA.16816.F32 R36, R4, R62, R36 ;  /* 0x0000003e0424723c */ /* 0x000ff00000001824 */
[C---:B------:R-:W-:Y:S08]  /*2840*/  HMMA.16816.F32 R32, R108.reuse, R104, R32 ;  /* 0x000000686c20723c */ /* 0x040ff00000001820 */
[----:B------:R-:W-:Y:S08]  /*2850*/  HMMA.16816.F32 R28, R108, R106, R28 ;  /* 0x0000006a6c1c723c */ /* 0x000ff0000000181c */
[----:B------:R-:W-:Y:S07]  /*2860*/  HMMA.16816.F32 R44, R64, R60, R44 ;  /* 0x0000003c402c723c */ /* 0x000fee000000182c */
[----:B------:R-:W-:Y:S01]  /*2870*/  IADD3 R60, R2, 0x9, RZ ;  /* 0x00000009023c7810 */ /* 0x000fe20007ffe0ff */
[----:B------:R-:W-:Y:S08]  /*2880*/  HMMA.16816.F32 R92, R4, R56, R92 ;  /* 0x00000038045c723c */ /* 0x000ff0000000185c */
[C---:B------:R-:W-:Y:S08]  /*2890*/  HMMA.16816.F32 R24, R108.reuse, R100, R24 ;  /* 0x000000646c18723c */ /* 0x040ff00000001818 */
[----:B------:R-:W-:Y:S08]  /*28a0*/  HMMA.16816.F32 R120, R108, R102, R120 ;  /* 0x000000666c78723c */ /* 0x000ff00000001878 */
[C---:B------:R-:W-:Y:S08]  /*28b0*/  HMMA.16816.F32 R48, R12.reuse, R116, R48 ;  /* 0x000000740c30723c */ /* 0x040ff00000001830 */
[----:B------:R-:W-:Y:S08]  /*28c0*/  HMMA.16816.F32 R36, R12, R118, R36 ;  /* 0x000000760c24723c */ /* 0x000ff00000001824 */
[----:B------:R-:W-:Y:S08]  /*28d0*/  HMMA.16816.F32 R88, R112, R106, R88 ;  /* 0x0000006a7058723c */ /* 0x000ff00000001858 */
[----:B------:R-:W-:Y:S01]  /*28e0*/  HMMA.16816.F32 R32, R64, R56, R32 ;  /* 0x000000384020723c */ /* 0x000fe20000001820 */
[----:B------:R-:W-:-:S02]  /*28f0*/  FSEL R50, R50, -INF , !P6 ;  /* 0xff80000032327808 */ /* 0x000fc40007000000 */
[----:B------:R-:W-:-:S05]  /*2900*/  ISETP.GE.AND P6, PT, R60, R238, PT ;  /* 0x000000ee3c00720c */ /* 0x000fca0003fc6270 */
[C---:B------:R-:W-:Y:S08]  /*2910*/  HMMA.16816.F32 R28, R64.reuse, R58, R28 ;  /* 0x0000003a401c723c */ /* 0x040ff0000000181c */
[-C--:B------:R-:W-:Y:S08]  /*2920*/  HMMA.16816.F32 R20, R64, R16.reuse, R20 ;  /* 0x000000104014723c */ /* 0x080ff00000001814 */
[----:B------:R-:W-:Y:S07]  /*2930*/  HMMA.16816.F32 R76, R4, R16, R76 ;  /* 0x00000010044c723c */ /* 0x000fee000000184c */
[----:B------:R-:W-:Y:S01]  /*2940*/  IADD3 R16, R2, 0x1, RZ ;  /* 0x0000000102107810 */ /* 0x000fe20007ffe0ff */
[----:B---3--:R-:W-:Y:S03]  /*2950*/  HMMA.16816.F32 R44, R8, R116, R44 ;  /* 0x00000074082c723c */ /* 0x008fe6000000182c */
[----:B------:R-:W-:-:S02]  /*2960*/  ISETP.GE.AND P4, PT, R16, R238, PT ;  /* 0x000000ee1000720c */ /* 0x000fc40003f86270 */
[C---:B------:R-:W-:Y:S02]  /*2970*/  ISETP.GE.AND P5, PT, R16.reuse, R233, PT ;  /* 0x000000e91000720c */ /* 0x040fe40003fa6270 */
[C---:B------:R-:W-:Y:S01]  /*2980*/  ISETP.GE.AND P2, PT, R16.reuse, R231, PT ;  /* 0x000000e71000720c */ /* 0x040fe20003f46270 */
[----:B------:R-:W-:Y:S01]  /*2990*/  HMMA.16816.F32 R96, R8, R118, R96 ;  /* 0x000000760860723c */ /* 0x000fe20000001860 */
[----:B------:R-:W-:Y:S02]  /*29a0*/  ISETP.GE.AND P0, PT, R16, R209, PT ;  /* 0x000000d11000720c */ /* 0x000fe40003f06270 */
[----:B------:R-:W-:-:S04]  /*29b0*/  IADD3 R16, R2, 0x8, RZ ;  /* 0x0000000802107810 */ /* 0x000fc80007ffe0ff */
[----:B------:R-:W-:Y:S01]  /*29c0*/  ISETP.GE.AND P3, PT, R16, R238, PT ;  /* 0x000000ee1000720c */ /* 0x000fe20003f66270 */
[----:B-1----:R-:W-:Y:S08]  /*29d0*/  HMMA.16816.F32 R92, R12, R40, R92 ;  /* 0x000000280c5c723c */ /* 0x002ff0000000185c */
[C---:B------:R-:W-:Y:S08]  /*29e0*/  HMMA.16816.F32 R84, R112.reuse, R100, R84 ;  /* 0x000000647054723c */ /* 0x040ff00000001854 */
[----:B------:R-:W-:Y:S07]  /*29f0*/  HMMA.16816.F32 R80, R112, R102, R80 ;  /* 0x000000667050723c */ /* 0x000fee0000001850 */
[----:B------:R-:W-:Y:S01]  /*2a00*/  FSEL R102, R48, -INF , !P1 ;  /* 0xff80000030667808 */ /* 0x000fe20004800000 */
[----:B------:R-:W-:Y:S01]  /*2a10*/  HMMA.16816.F32 R24, R64, R52, R24 ;  /* 0x000000344018723c */ /* 0x000fe20000001818 */
[----:B------:R-:W-:-:S02]  /*2a20*/  ISETP.GE.AND P1, PT, R16, R233, PT ;  /* 0x000000e91000720c */ /* 0x000fc40003f26270 */
[----:B------:R-:W-:Y:S02]  /*2a30*/  IADD3 R48, R2, 0x10, RZ ;  /* 0x0000001002307810 */ /* 0x000fe40007ffe0ff */
[----:B------:R-:W-:Y:S02]  /*2a40*/  FSEL R103, R37, -INF , !P6 ;  /* 0xff80000025677808 */ /* 0x000fe40007000000 */
[----:B------:R-:W-:Y:S01]  /*2a50*/  ISETP.GE.AND P6, PT, R48, R238, PT ;  /* 0x000000ee3000720c */ /* 0x000fe20003fc6270 */
[----:B------:R-:W-:Y:S01]  /*2a60*/  HMMA.16816.F32 R120, R64, R54, R120 ;  /* 0x000000364078723c */ /* 0x000fe20000001878 */
[----:B------:R-:W-:-:S07]  /*2a70*/  FSEL R100, R38, -INF , !P1 ;  /* 0xff80000026647808 */ /* 0x000fce0004800000 */
[----:B------:R-:W-:Y:S07]  /*2a80*/  HMMA.16816.F32 R72, R64, R18, R72 ;  /* 0x000000124048723c */ /* 0x000fee0000001848 */
[----:B------:R-:W-:Y:S01]  /*2a90*/  FSEL R67, R49, -INF , !P4 ;  /* 0xff80000031437808 */ /* 0x000fe20006000000 */
[----:B------:R-:W-:Y:S01]  /*2aa0*/  HMMA.16816.F32 R88, R4, R58, R88 ;  /* 0x0000003a0458723c */ /* 0x000fe20000001858 */
[----:B------:R-:W-:Y:S02]  /*2ab0*/  FSEL R49, R36, -INF , !P3 ;  /* 0xff80000024317808 */ /* 0x000fe40005800000 */
[----:B------:R-:W-:-:S02]  /*2ac0*/  ISETP.GE.AND P4, PT, R16, R231, PT ;  /* 0x000000e71000720c */ /* 0x000fc40003f86270 */
[----:B------:R-:W-:Y:S02]  /*2ad0*/  ISETP.GE.AND P3, PT, R16, R209, PT ;  /* 0x000000d11000720c */ /* 0x000fe40003f66270 */
[----:B------:R-:W-:Y:S01]  /*2ae0*/  FSEL R16, R51, -INF , !P5 ;  /* 0xff80000033107808 */ /* 0x000fe20006800000 */
[C---:B------:R-:W-:Y:S01]  /*2af0*/  HMMA.16816.F32 R32, R8.reuse, R40, R32 ;  /* 0x000000280820723c */ /* 0x040fe20000001820 */
[-C--:B------:R-:W-:Y:S02]  /*2b00*/  ISETP.GE.AND P5, PT, R60, R233.reuse, PT ;  /* 0x000000e93c00720c */ /* 0x080fe40003fa6270 */
[----:B------:R-:W-:Y:S02]  /*2b10*/  IADD3 R36, R2, 0x11, RZ ;  /* 0x0000001102247810 */ /* 0x000fe40007ffe0ff */
[----:B------:R-:W-:Y:S02]  /*2b20*/  FSEL R58, R39, -INF , !P5 ;  /* 0xff800000273a7808 */ /* 0x000fe40006800000 */
[----:B------:R-:W-:Y:S01]  /*2b30*/  ISETP.GE.AND P5, PT, R48, R233, PT ;  /* 0x000000e93000720c */ /* 0x000fe20003fa6270 */
[----:B------:R-:W-:Y:S01]  /*2b40*/  HMMA.16816.F32 R28, R8, R42, R28 ;  /* 0x0000002a081c723c */ /* 0x000fe2000000181c */
[----:B------:R-:W-:-:S02]  /*2b50*/  FSEL R41, R45, -INF , !P2 ;  /* 0xff8000002d297808 */ /* 0x000fc40005000000 */
[----:B------:R-:W-:Y:S02]  /*2b60*/  FSEL R56, R94, -INF , !P5 ;  /* 0xff8000005e387808 */ /* 0x000fe40006800000 */
[----:B------:R-:W-:Y:S02]  /*2b70*/  FSEL R45, R96, -INF , !P4 ;  /* 0xff800000602d7808 */ /* 0x000fe40006000000 */
[----:B------:R-:W-:Y:S01]  /*2b80*/  ISETP.GE.AND P1, PT, R36, R238, PT ;  /* 0x000000ee2400720c */ /* 0x000fe20003f26270 */
[----:B------:R-:W-:Y:S01]  /*2b90*/  HMMA.16816.F32 R84, R4, R52, R84 ;  /* 0x000000340454723c */ /* 0x000fe20000001854 */
[----:B------:R-:W-:Y:S02]  /*2ba0*/  ISETP.GE.AND P5, PT, R60, R231, PT ;  /* 0x000000e73c00720c */ /* 0x000fe40003fa6270 */
[----:B------:R-:W-:Y:S02]  /*2bb0*/  ISETP.GE.AND P4, PT, R2, R209, PT ;  /* 0x000000d10200720c */ /* 0x000fe40003f86270 */
[----:B------:R-:W-:-:S02]  /*2bc0*/  FSEL R59, R92, -INF , !P6 ;  /* 0xff8000005c3b7808 */ /* 0x000fc40007000000 */
[----:B------:R-:W-:Y:S01]  /*2bd0*/  FSEL R57, R93, -INF , !P1 ;  /* 0xff8000005d397808 */ /* 0x000fe20004800000 */
[----:B------:R-:W-:Y:S01]  /*2be0*/  HMMA.16816.F32 R80, R4, R54, R80 ;  /* 0x000000360450723c */ /* 0x000fe20000001850 */
[----:B------:R-:W1:Y:S01]  /*2bf0*/  LDSM.16.M88.4 R52, [R180+0x1000] ;  /* 0x00100000b434783b */ /* 0x000e620000000200 */
[----:B------:R-:W-:Y:S02]  /*2c00*/  ISETP.GE.AND P6, PT, R2, R231, PT ;  /* 0x000000e70200720c */ /* 0x000fe40003fc6270 */
[----:B------:R-:W-:Y:S02]  /*2c10*/  FSEL R97, R97, -INF , !P5 ;  /* 0xff80000061617808 */ /* 0x000fe40006800000 */
[----:B------:R-:W-:Y:S02]  /*2c20*/  FSEL R46, R46, -INF , !P4 ;  /* 0xff8000002e2e7808 */ /* 0x000fe40006000000 */
[C---:B------:R-:W-:Y:S01]  /*2c30*/  ISETP.GE.AND P1, PT, R36.reuse, R233, PT ;  /* 0x000000e92400720c */ /* 0x040fe20003f26270 */
[----:B------:R-:W-:Y:S01]  /*2c40*/  HMMA.16816.F32 R88, R12, R42, R88 ;  /* 0x0000002a0c58723c */ /* 0x000fe20000001858 */
[----:B------:R-:W-:-:S02]  /*2c50*/  ISETP.GE.AND P5, PT, R36, R231, PT ;  /* 0x000000e72400720c */ /* 0x000fc40003fa6270 */
[----:B------:R-:W-:Y:S02]  /*2c60*/  ISETP.GE.AND P4, PT, R36, R209, PT ;  /* 0x000000d12400720c */ /* 0x000fe40003f86270 */
[----:B------:R-:W-:Y:S02]  /*2c70*/  IADD3 R36, R2, 0x18, RZ ;  /* 0x0000001802247810 */ /* 0x000fe40007ffe0ff */
[----:B------:R-:W-:Y:S01]  /*2c80*/  FSEL R40, R44, -INF , !P6 ;  /* 0xff8000002c287808 */ /* 0x000fe20007000000 */
[----:B------:R-:W-:Y:S01]  /*2c90*/  HMMA.16816.F32 R68, R4, R18, R68 ;  /* 0x000000120444723c */ /* 0x000fe20000001844 */
[----:B------:R-:W-:Y:S02]  /*2ca0*/  FSEL R44, R47, -INF , !P0 ;  /* 0xff8000002f2c7808 */ /* 0x000fe40004000000 */
[-C--:B------:R-:W-:Y:S02]  /*2cb0*/  ISETP.GE.AND P6, PT, R48, R231.reuse, PT ;  /* 0x000000e73000720c */ /* 0x080fe40003fc6270 */
[----:B------:R-:W-:-:S02]  /*2cc0*/  ISETP.GE.AND P0, PT, R36, R231, PT ;  /* 0x000000e72400720c */ /* 0x000fc40003f06270 */
[----:B------:R-:W-:Y:S02]  /*2cd0*/  FSEL R101, R32, -INF , !P6 ;  /* 0xff80000020657808 */ /* 0x000fe40007000000 */
[----:B------:R-:W-:Y:S02]  /*2ce0*/  FSEL R43, R33, -INF , !P5 ;  /* 0xff800000212b7808 */ /* 0x000fe40006800000 */
[----:B------:R-:W-:Y:S02]  /*2cf0*/  FSEL R17, R28, -INF , !P0 ;  /* 0xff8000001c117808 */ /* 0x000fe40004000000 */
[C---:B------:R-:W-:Y:S02]  /*2d00*/  ISETP.GE.AND P5, PT, R36.reuse, R238, PT ;  /* 0x000000ee2400720c */ /* 0x040fe40003fa6270 */
[C---:B------:R-:W-:Y:S02]  /*2d10*/  ISETP.GE.AND P6, PT, R36.reuse, R233, PT ;  /* 0x000000e92400720c */ /* 0x040fe40003fc6270 */
[----:B------:R-:W-:-:S02]  /*2d20*/  ISETP.GE.AND P0, PT, R36, R209, PT ;  /* 0x000000d12400720c */ /* 0x000fc40003f06270 */
[----:B------:R-:W2:Y:S01]  /*2d30*/  LDSM.16.M88.4 R36, [R180+0x1800] ;  /* 0x00180000b424783b */ /* 0x000ea20000000200 */
[----:B------:R-:W-:Y:S01]  /*2d40*/  FSEL R140, R95, -INF , !P1 ;  /* 0xff8000005f8c7808 */ /* 0x000fe20004800000 */
[----:B------:R-:W-:-:S04]  /*2d50*/  DEPBAR.LE SB0, 0x0 ;  /* 0x000080000000791a */ /* 0x000fc80000000000 */
[-C--:B-1----:R-:W-:Y:S01]  /*2d60*/  HMMA.16816.F32 R84, R12, R52.reuse, R84 ;  /* 0x000000340c54723c */ /* 0x082fe20000001854 */
[-C--:B------:R-:W-:Y:S02]  /*2d70*/  ISETP.GE.AND P1, PT, R60, R209.reuse, PT ;  /* 0x000000d13c00720c */ /* 0x080fe40003f26270 */
[----:B------:R-:W-:Y:S02]  /*2d80*/  IADD3 R42, R2, 0x19, RZ ;  /* 0x00000019022a7810 */ /* 0x000fe40007ffe0ff */
[----:B------:R-:W-:Y:S02]  /*2d90*/  FSEL R98, R98, -INF , !P3 ;  /* 0xff80000062627808 */ /* 0x000fe40005800000 */
[----:B------:R-:W-:Y:S01]  /*2da0*/  FSEL R60, R99, -INF , !P1 ;  /* 0xff800000633c7808 */ /* 0x000fe20004800000 */
[----:B------:R-:W-:Y:S01]  /*2db0*/  HMMA.16816.F32 R24, R8, R52, R24 ;  /* 0x000000340818723c */ /* 0x000fe20000001818 */
[----:B------:R-:W-:Y:S02]  /*2dc0*/  ISETP.GE.AND P2, PT, R48, R209, PT ;  /* 0x000000d13000720c */ /* 0x000fe40003f46270 */
[----:B------:R-:W-:-:S02]  /*2dd0*/  ISETP.GE.AND P3, PT, R42, R231, PT ;  /* 0x000000e72a00720c */ /* 0x000fc40003f66270 */
[----:B------:R-:W-:Y:S02]  /*2de0*/  ISETP.GE.AND P1, PT, R42, R238, PT ;  /* 0x000000ee2a00720c */ /* 0x000fe40003f26270 */
[----:B------:R-:W-:Y:S01]  /*2df0*/  IADD3 R28, R2, 0x20, RZ ;  /* 0x00000020021c7810 */ /* 0x000fe20007ffe0ff */
[-C--:B------:R-:W-:Y:S01]  /*2e00*/  HMMA.16816.F32 R120, R8, R54.reuse, R120 ;  /* 0x000000360878723c */ /* 0x080fe20000001878 */
[----:B------:R-:W-:Y:S02]  /*2e10*/  FSEL R33, R29, -INF , !P3 ;  /* 0xff8000001d217808 */ /* 0x000fe40005800000 */
[----:B------:R-:W-:Y:S02]  /*2e20*/  FSEL R34, R34, -INF , !P2 ;  /* 0xff80000022227808 */ /* 0x000fe40005000000 */
[----:B------:R-:W-:Y:S02]  /*2e30*/  FSEL R32, R35, -INF , !P4 ;  /* 0xff80000023207808 */ /* 0x000fe40006000000 */
[----:B------:R-:W-:Y:S01]  /*2e40*/  FSEL R65, R88, -INF , !P5 ;  /* 0xff80000058417808 */ /* 0x000fe20006800000 */
[----:B------:R-:W-:Y:S01]  /*2e50*/  HMMA.16816.F32 R80, R12, R54, R80 ;  /* 0x000000360c50723c */ /* 0x000fe20000001850 */
[----:B------:R-:W-:-:S02]  /*2e60*/  FSEL R61, R89, -INF , !P1 ;  /* 0xff800000593d7808 */ /* 0x000fc40004800000 */
[----:B------:R-:W-:Y:S02]  /*2e70*/  FSEL R52, R30, -INF , !P0 ;  /* 0xff8000001e347808 */ /* 0x000fe40004000000 */
[C---:B------:R-:W-:Y:S02]  /*2e80*/  ISETP.GE.AND P3, PT, R42.reuse, R233, PT ;  /* 0x000000e92a00720c */ /* 0x040fe40003f66270 */
[----:B------:R-:W-:Y:S02]  /*2e90*/  ISETP.GE.AND P2, PT, R42, R209, PT ;  /* 0x000000d12a00720c */ /* 0x000fe40003f46270 */
[C---:B------:R-:W-:Y:S01]  /*2ea0*/  ISETP.GE.AND P5, PT, R28.reuse, R238, PT ;  /* 0x000000ee1c00720c */ /* 0x040fe20003fa6270 */
[----:B--2---:R-:W-:Y:S01]  /*2eb0*/  HMMA.16816.F32 R76, R12, R36, R76 ;  /* 0x000000240c4c723c */ /* 0x004fe2000000184c */
[C---:B------:R-:W-:Y:S02]  /*2ec0*/  ISETP.GE.AND P4, PT, R28.reuse, R233, PT ;  /* 0x000000e91c00720c */ /* 0x040fe40003f86270 */
[----:B------:R-:W-:-:S02]  /*2ed0*/  ISETP.GE.AND P1, PT, R28, R231, PT ;  /* 0x000000e71c00720c */ /* 0x000fc40003f26270 */
[----:B------:R-:W-:Y:S02]  /*2ee0*/  ISETP.GE.AND P0, PT, R28, R209, PT ;  /* 0x000000d11c00720c */ /* 0x000fe40003f06270 */
[----:B------:R-:W-:Y:S01]  /*2ef0*/  IADD3 R28, R2, 0x21, RZ ;  /* 0x00000021021c7810 */ /* 0x000fe20007ffe0ff */
[C---:B------:R-:W-:Y:S01]  /*2f00*/  HMMA.16816.F32 R20, R8.reuse, R36, R20 ;  /* 0x000000240814723c */ /* 0x040fe20000001814 */
[----:B------:R-:W-:Y:S02]  /*2f10*/  FSEL R48, R31, -INF , !P2 ;  /* 0xff8000001f307808 */ /* 0x000fe40005000000 */
[----:B------:R-:W-:Y:S02]  /*2f20*/  FSEL R144, R91, -INF , !P3 ;  /* 0xff8000005b907808 */ /* 0x000fe40005800000 */
[C---:B------:R-:W-:Y:S02]  /*2f30*/  ISETP.GE.AND P2, PT, R28.reuse, R233, PT ;  /* 0x000000e91c00720c */ /* 0x040fe40003f46270 */
[----:B------:R-:W-:Y:S01]  /*2f40*/  ISETP.GE.AND P3, PT, R28, R231, PT ;  /* 0x000000e71c00720c */ /* 0x000fe20003f66270 */
[----:B------:R-:W-:Y:S01]  /*2f50*/  HMMA.16816.F32 R72, R8, R38, R72 ;  /* 0x000000260848723c */ /* 0x000fe20000001848 */
[----:B------:R-:W-:-:S02]  /*2f60*/  IADD3 R6, R2, 0x28, RZ ;  /* 0x0000002802067810 */ /* 0x000fc40007ffe0ff */
[----:B------:R-:W-:Y:S02]  /*2f70*/  IADD3 R4, R2, 0x29, RZ ;  /* 0x0000002902047810 */ /* 0x000fe40007ffe0ff */
[----:B------:R-:W-:Y:S02]  /*2f80*/  FSEL R168, R90, -INF , !P6 ;  /* 0xff8000005aa87808 */ /* 0x000fe40007000000 */
[----:B------:R-:W-:Y:S01]  /*2f90*/  FSEL R148, R87, -INF , !P2 ;  /* 0xff80000057947808 */ /* 0x000fe20005000000 */
[----:B------:R-:W-:Y:S01]  /*2fa0*/  HMMA.16816.F32 R68, R12, R38, R68 ;  /* 0x000000260c44723c */ /* 0x000fe20000001844 */
[----:B------:R-:W-:Y:S01]  /*2fb0*/  FSEL R145, R25, -INF , !P3 ;  /* 0xff80000019917808 */ /* 0x000fe20005800000 */
[----:B------:R-:W-:Y:S01]  /*2fc0*/  BAR.SYNC.DEFER_BLOCKING 0x0 ;  /* 0x0000000000007b1d */ /* 0x000fe20000010000 */
[----:B------:R-:W-:Y:S02]  /*2fd0*/  ISETP.GE.AND P6, PT, R28, R238, PT ;  /* 0x000000ee1c00720c */ /* 0x000fe40003fc6270 */
[----:B------:R-:W-:-:S02]  /*2fe0*/  ISETP.GE.AND P2, PT, R6, R231, PT ;  /* 0x000000e70600720c */ /* 0x000fc40003f46270 */
[----:B------:R-:W-:Y:S02]  /*2ff0*/  ISETP.GE.AND P3, PT, R4, R231, PT ;  /* 0x000000e70400720c */ /* 0x000fe40003f66270 */
[----:B------:R-:W-:Y:S02]  /*3000*/  FSEL R31, R84, -INF , !P5 ;  /* 0xff800000541f7808 */ /* 0x000fe40006800000 */
[----:B------:R-:W-:Y:S02]  /*3010*/  ISETP.GE.AND P5, PT, R28, R209, PT ;  /* 0x000000d11c00720c */ /* 0x000fe40003fa6270 */
[----:B------:R-:W-:Y:S02]  /*3020*/  FSEL R29, R85, -INF , !P6 ;  /* 0xff800000551d7808 */ /* 0x000fe40007000000 */
[----:B------:R-:W-:Y:S02]  /*3030*/  FSEL R153, R24, -INF , !P1 ;  /* 0xff80000018997808 */ /* 0x000fe40004800000 */
[----:B------:R-:W-:-:S02]  /*3040*/  FSEL R143, R120, -INF , !P2 ;  /* 0xff800000788f7808 */ /* 0x000fc40005000000 */
[----:B------:R-:W-:Y:S02]  /*3050*/  FSEL R151, R121, -INF , !P3 ;  /* 0xff80000079977808 */ /* 0x000fe40005800000 */
[----:B------:R-:W-:Y:S02]  /*3060*/  FSEL R28, R26, -INF , !P0 ;  /* 0xff8000001a1c7808 */ /* 0x000fe40004000000 */
[CC--:B------:R-:W-:Y:S02]  /*3070*/  ISETP.GE.AND P6, PT, R6.reuse, R238.reuse, PT ;  /* 0x000000ee0600720c */ /* 0x0c0fe40003fc6270 */
[----:B------:R-:W-:Y:S02]  /*3080*/  ISETP.GE.AND P1, PT, R6, R209, PT ;  /* 0x000000d10600720c */ /* 0x000fe40003f26270 */
        /* <DEDUP_REMOVED lines=8> */
[----:B------:R-:W-:Y:S02]  /*3110*/  FSEL R162, R122, -INF , !P1 ;  /* 0xff8000007aa27808 */ /* 0x000fe40004800000 */
[-C--:B------:R-:W-:Y:S02]  /*3120*/  ISETP.GE.AND P4, PT, R6, R233.reuse, PT ;  /* 0x000000e90600720c */ /* 0x080fe40003f86270 */
[C---:B------:R-:W-:Y:S02]  /*3130*/  ISETP.GE.AND P6, PT, R4.reuse, R238, PT ;  /* 0x000000ee0400720c */ /* 0x040fe40003fc6270 */
[C---:B------:R-:W-:Y:S02]  /*3140*/  ISETP.GE.AND P2, PT, R4.reuse, R233, PT ;  /* 0x000000e90400720c */ /* 0x040fe40003f46270 */
[C---:B------:R-:W-:Y:S02]  /*3150*/  ISETP.GE.AND P5, PT, R4.reuse, R231, PT ;  /* 0x000000e70400720c */ /* 0x040fe40003fa6270 */
        /* <DEDUP_REMOVED lines=8> */
[C---:B------:R-:W-:Y:S02]  /*31e0*/  ISETP.GE.AND P3, PT, R4.reuse, R231, PT ;  /* 0x000000e70400720c */ /* 0x040fe40003f66270 */
[----:B------:R-:W-:Y:S02]  /*31f0*/  ISETP.GE.AND P6, PT, R4, R209, PT ;  /* 0x000000d10400720c */ /* 0x000fe40003fc6270 */
[C---:B------:R-:W-:Y:S02]  /*3200*/  IADD3 R4, R2.reuse, 0x38, RZ ;  /* 0x0000003802047810 */ /* 0x040fe40007ffe0ff */
[----:B------:R-:W-:Y:S02]  /*3210*/  IADD3 R2, R2, 0x39, RZ ;  /* 0x0000003902027810 */ /* 0x000fe40007ffe0ff */
[----:B------:R-:W-:-:S02]  /*3220*/  FSEL R156, R22, -INF , !P1 ;  /* 0xff800000169c7808 */ /* 0x000fc40004800000 */
[----:B------:R-:W-:Y:S02]  /*3230*/  ISETP.GE.AND P1, PT, R2, R209, PT ;  /* 0x000000d10200720c */ /* 0x000fe40003f26270 */
[----:B------:R-:W-:Y:S02]  /*3240*/  FSEL R63, R79, -INF , !P0 ;  /* 0xff8000004f3f7808 */ /* 0x000fe40004000000 */
[----:B------:R-:W-:Y:S02]  /*3250*/  FSEL R146, R75, -INF , !P1 ;  /* 0xff8000004b927808 */ /* 0x000fe40004800000 */
[----:B------:R-:W-:Y:S02]  /*3260*/  ISETP.GE.AND P1, PT, R207, 0x2, PT ;  /* 0x00000002cf00780c */ /* 0x000fe40003f26270 */
[----:B------:R-:W-:Y:S02]  /*3270*/  ISETP.GE.AND P0, PT, R4, R231, PT ;  /* 0x000000e70400720c */ /* 0x000fe40003f06270 */
[----:B------:R-:W-:-:S02]  /*3280*/  FSEL R141, R77, -INF , !P4 ;  /* 0xff8000004d8d7808 */ /* 0x000fc40006000000 */
[----:B------:R-:W-:Y:S02]  /*3290*/  FSEL R157, R72, -INF , !P0 ;  /* 0xff800000489d7808 */ /* 0x000fe40004000000 */
[----:B------:R-:W-:Y:S02]  /*32a0*/  ISETP.GE.AND P0, PT, R2, R231, PT ;  /* 0x000000e70200720c */ /* 0x000fe40003f06270 */
[----:B------:R-:W-:Y:S02]  /*32b0*/  FSEL R66, R78, -INF , !P2 ;  /* 0xff8000004e427808 */ /* 0x000fe40005000000 */
[----:B------:R-:W-:Y:S02]  /*32c0*/  FSEL R159, R20, -INF , !P5 ;  /* 0xff800000149f7808 */ /* 0x000fe40006800000 */
[----:B------:R-:W-:Y:S02]  /*32d0*/  FSEL R158, R21, -INF , !P3 ;  /* 0xff800000159e7808 */ /* 0x000fe40005800000 */
[----:B------:R-:W-:-:S02]  /*32e0*/  FSEL R155, R73, -INF , !P0 ;  /* 0xff800000499b7808 */ /* 0x000fc40004000000 */
[CC--:B------:R-:W-:Y:S02]  /*32f0*/  ISETP.GE.AND P4, PT, R4.reuse, R238.reuse, PT ;  /* 0x000000ee0400720c */ /* 0x0c0fe40003f86270 */
[C---:B------:R-:W-:Y:S02]  /*3300*/  ISETP.GE.AND P2, PT, R4.reuse, R233, PT ;  /* 0x000000e90400720c */ /* 0x040fe40003f46270 */
[----:B------:R-:W-:Y:S02]  /*3310*/  ISETP.GE.AND P5, PT, R4, R209, PT ;  /* 0x000000d10400720c */ /* 0x000fe40003fa6270 */
[C---:B------:R-:W-:Y:S02]  /*3320*/  ISETP.GE.AND P3, PT, R2.reuse, R238, PT ;  /* 0x000000ee0200720c */ /* 0x040fe40003f66270 */
[----:B------:R-:W-:Y:S01]  /*3330*/  ISETP.GE.AND P0, PT, R2, R233, PT ;  /* 0x000000e90200720c */ /* 0x000fe20003f06270 */
[----:B------:R-:W-:Y:S01]  /*3340*/  IMAD.IADD R2, R131, 0x1, R128 ;  /* 0x0000000183027824 */ /* 0x000fe200078e0280 */
[----:B------:R-:W-:-:S02]  /*3350*/  FSEL R152, R23, -INF , !P6 ;  /* 0xff80000017987808 */ /* 0x000fc40007000000 */
[----:B------:R-:W-:Y:S02]  /*3360*/  FSEL R147, R74, -INF , !P5 ;  /* 0xff8000004a937808 */ /* 0x000fe40006800000 */
[----:B------:R-:W-:Y:S02]  /*3370*/  FSEL R138, R68, -INF , !P4 ;  /* 0xff800000448a7808 */ /* 0x000fe40006000000 */
[----:B------:R-:W-:Y:S02]  /*3380*/  FSEL R137, R69, -INF , !P3 ;  /* 0xff80000045897808 */ /* 0x000fe40005800000 */
[----:B------:R-:W-:Y:S02]  /*3390*/  FSEL R64, R70, -INF , !P2 ;  /* 0xff80000046407808 */ /* 0x000fe40005000000 */
[----:B------:R-:W-:Y:S01]  /*33a0*/  FSEL R62, R71, -INF , !P0 ;  /* 0xff800000473e7808 */ /* 0x000fe20004000000 */
[----:B------:R-:W-:Y:S05]  /*33b0*/  @!P1 BRA `(.L_x_539) ;  /* 0x0000031000009947 */ /* 0x000fea0003800000 */
[----:B------:R-:W-:Y:S01]  /*33c0*/  ISETP.GE.AND P0, PT, R218, c[0x0][0x220], PT ;  /* 0x00008800da007a0c */ /* 0x000fe20003f06270 */
[----:B------:R-:W-:Y:S01]  /*33d0*/  BSSY B0, `(.L_x_540) ;  /* 0x000002e000007945 */ /* 0x000fe20003800000 */
[----:B------:R-:W-:-:S04]  /*33e0*/  IADD3 R6, R207, -0x2, RZ ;  /* 0xfffffffecf067810 */ /* 0x000fc80007ffe0ff */
[----:B------:R-:W-:Y:S01]  /*33f0*/  SHF.R.S32.HI R4, RZ, 0x1f, R6 ;  /* 0x0000001fff047819 */ /* 0x000fe20000011406 */
[----:B------:R-:W-:Y:S02]  /*3400*/  IMAD R127, R127, R6, RZ ;  /* 0x000000067f7f7224 */ /* 0x000fe400078e02ff */
[----:B------:R-:W-:-:S04]  /*3410*/  IMAD.WIDE.U32 R10, R6, R129, R216 ;  /* 0x00000081060a7225 */ /* 0x000fc800078e00d8 */
[----:B------:R-:W-:Y:S01]  /*3420*/  IMAD R4, R4, R129, R127 ;  /* 0x0000008104047224 */ /* 0x000fe200078e027f */
[-C--:B------:R-:W-:Y:S01]  /*3430*/  @!P0 IADD3 R6, P5, R197, R10.reuse, RZ ;  /* 0x0000000ac5068210 */ /* 0x080fe20007fbe0ff */
[----:B------:R-:W-:Y:S01]  /*3440*/  @!P0 IMAD.MOV.U32 R5, RZ, RZ, c[0x0][0x19c] ;  /* 0x00006700ff058624 */ /* 0x000fe200078e00ff */
[----:B------:R-:W-:Y:S01]  /*3450*/  @!P0 LEA R7, P3, R126, R10, 0x5 ;  /* 0x0000000a7e078211 */ /* 0x000fe200078628ff */
[----:B------:R-:W-:Y:S01]  /*3460*/  IMAD.IADD R13, R11, 0x1, R4 ;  /* 0x000000010b0d7824 */ /* 0x000fe200078e0204 */
[----:B------:R-:W-:Y:S01]  /*3470*/  @!P0 LEA R18, P6, R10, c[0x0][0x168], 0x1 ;  /* 0x00005a000a128a11 */ /* 0x000fe200078c08ff */
[----:B------:R1:W-:Y:S01]  /*3480*/  @P0 STS.128 [R205+0x4000], RZ ;  /* 0x004000ffcd000388 */ /* 0x0003e20000000c00 */
[----:B------:R-:W-:Y:S01]  /*3490*/  @!P0 LEA R14, P4, R6, c[0x0][0x168], 0x1 ;  /* 0x00005a00060e8a11 */ /* 0x000fe200078808ff */
[----:B------:R-:W-:Y:S01]  /*34a0*/  @!P0 IMAD.X R9, R196, 0x1, R13, P5 ;  /* 0x00000001c4098824 */ /* 0x000fe200028e060d */
[----:B------:R-:W-:Y:S02]  /*34b0*/  @!P0 LEA R8, P2, R7, c[0x0][0x168], 0x1 ;  /* 0x00005a0007088a11 */ /* 0x000fe400078408ff */
[----:B------:R-:W-:-:S02]  /*34c0*/  @!P0 LEA.HI.X R4, R126, R13, R5, 0x5, P3 ;  /* 0x0000000d7e048211 */ /* 0x000fc400018f2c05 */
[----:B------:R-:W-:Y:S02]  /*34d0*/  @!P0 LEA.HI.X R19, R10, c[0x0][0x16c], R13, 0x1, P6 ;  /* 0x00005b000a138a11 */ /* 0x000fe400030f0c0d */
        /* <DEDUP_REMOVED lines=18> */
[----:B------:R-:W-:Y:S01]  /*3600*/  IMAD.MOV.U32 R12, RZ, RZ, R10 ;  /* 0x000000ffff0c7224 */ /* 0x000fe200078e000a */
        /* <DEDUP_REMOVED lines=10> */
.L_x_541:
[----:B------:R-:W-:Y:S05]  /*36b0*/  BSYNC B0 ;  /* 0x0000000000007941 */ /* 0x000fea0003800000 */
.L_x_540:
[----:B------:R-:W0:Y:S02]  /*36c0*/  LDGDEPBAR ;  /* 0x00000000000079af */ /* 0x000e240000000000 */
.L_x_539:
[----:B------:R-:W-:Y:S01]  /*36d0*/  FMNMX.FTZ R4, R40, R41, !PT ;  /* 0x0000002928047209 */ /* 0x000fe20007810000 */
[----:B------:R-:W-:Y:S01]  /*36e0*/  IMAD.WIDE.U32 R174, R230, -0x326172a9, RZ ;  /* 0xcd9e8d57e6ae7825 */ /* 0x000fe200078e00ff */
[----:B--2---:R-:W-:Y:S01]  /*36f0*/  FMNMX.FTZ R7, R46, R44, !PT ;  /* 0x0000002c2e077209 */ /* 0x004fe20007810000 */
[----:B------:R-:W-:Y:S01]  /*3700*/  UIADD3 UR14, UR25, -0x4498517b, URZ ;  /* 0xbb67ae85190e7890 */ /* 0x000fe2000fffe03f */
[----:B------:R-:W-:Y:S01]  /*3710*/  FMNMX.FTZ R4, R45, R4, !PT ;  /* 0x000000042d047209 */ /* 0x000fe20007810000 */
[----:B------:R-:W-:Y:S01]  /*3720*/  IMAD.WIDE.U32 R242, R228, -0x2daee0ad, RZ ;  /* 0xd2511f53e4f27825 */ /* 0x000fe200078e00ff */
[----:B------:R-:W-:Y:S01]  /*3730*/  FMNMX.FTZ R7, R98, R7, !PT ;  /* 0x0000000762077209 */ /* 0x000fe20007810000 */
[----:B------:R-:W-:Y:S01]  /*3740*/  UIADD3 UR15, UR24, -0x61c88647, URZ ;  /* 0x9e3779b9180f7890 */ /* 0x000fe2000fffe03f */
[----:B------:R-:W-:Y:S01]  /*3750*/  FMNMX.FTZ R4, R97, R4, !PT ;  /* 0x0000000461047209 */ /* 0x000fe20007810000 */
[----:B------:R-:W-:Y:S01]  /*3760*/  IMAD.SHL.U32 R165, R132, 0x2, RZ ;  /* 0x0000000284a57824 */ /* 0x000fe200078e00ff */
[----:B------:R-:W-:Y:S01]  /*3770*/  FMNMX.FTZ R7, R60, R7, !PT ;  /* 0x000000073c077209 */ /* 0x000fe20007810000 */
[----:B------:R-:W-:Y:S01]  /*3780*/  UIADD3 UR13, UR24, 0x3c6ef372, URZ ;  /* 0x3c6ef372180d7890 */ /* 0x000fe2000fffe03f */
[----:B------:R-:W-:Y:S01]  /*3790*/  FMNMX.FTZ R4, R101, R4, !PT ;  /* 0x0000000465047209 */ /* 0x000fe20007810000 */
[----:B------:R-:W-:Y:S01]  /*37a0*/  UIADD3 UR12, UR25, 0x76cf5d0a, URZ ;  /* 0x76cf5d0a190c7890 */ /* 0x000fe2000fffe03f */
[----:B------:R-:W-:Y:S01]  /*37b0*/  FMNMX.FTZ R7, R34, R7, !PT ;  /* 0x0000000722077209 */ /* 0x000fe20007810000 */
[----:B------:R-:W-:Y:S01]  /*37c0*/  UIADD3 UR10, UR25, 0x32370b8f, URZ ;  /* 0x32370b8f190a7890 */ /* 0x000fe2000fffe03f */
[----:B------:R-:W-:Y:S01]  /*37d0*/  FMNMX.FTZ R4, R43, R4, !PT ;  /* 0x000000042b047209 */ /* 0x000fe20007810000 */
[----:B------:R-:W-:Y:S01]  /*37e0*/  UIADD3 UR11, UR24, -0x255992d5, URZ ;  /* 0xdaa66d2b180b7890 */ /* 0x000fe2000fffe03f */
[----:B------:R-:W-:Y:S01]  /*37f0*/  FMNMX.FTZ R7, R32, R7, !PT ;  /* 0x0000000720077209 */ /* 0x000fe20007810000 */
[----:B------:R-:W-:Y:S01]  /*3800*/  UIADD3 UR9, UR24, 0x78dde6e4, URZ ;  /* 0x78dde6e418097890 */ /* 0x000fe2000fffe03f */
[----:B------:R-:W-:Y:S01]  /*3810*/  FMNMX.FTZ R4, R17, R4, !PT ;  /* 0x0000000411047209 */ /* 0x000fe20007810000 */
[----:B------:R-:W-:Y:S01]  /*3820*/  UIADD3 UR8, UR25, -0x126145ec, URZ ;  /* 0xed9eba1419087890 */ /* 0x000fe2000fffe03f */
[----:B------:R-:W-:Y:S01]  /*3830*/  FMNMX.FTZ R7, R52, R7, !PT ;  /* 0x0000000734077209 */ /* 0x000fe20007810000 */
[----:B------:R-:W-:Y:S01]  /*3840*/  UIADD3 UR6, UR25, -0x56f99767, URZ ;  /* 0xa906689919067890 */ /* 0x000fe2000fffe03f */
[----:B------:R-:W-:Y:S01]  /*3850*/  FMNMX.FTZ R4, R33, R4, !PT ;  /* 0x0000000421047209 */ /* 0x000fe20007810000 */
[----:B------:R-:W-:Y:S01]  /*3860*/  UIADD3 UR16, UR24, -0x4ab325aa, URZ ;  /* 0xb54cda5618107890 */ /* 0x000fe2000fffe03f */
[----:B-1----:R-:W-:Y:S01]  /*3870*/  FMNMX.FTZ R8, R102, R67, !PT ;  /* 0x0000004366087209 */ /* 0x002fe20007810000 */
[----:B------:R-:W-:Y:S01]  /*3880*/  IMAD.SHL.U32 R188, R2, 0x2, RZ ;  /* 0x0000000202bc7824 */ /* 0x000fe200078e00ff */
[----:B------:R-:W-:Y:S01]  /*3890*/  FMNMX.FTZ R4, R153, R4, !PT ;  /* 0x0000000499047209 */ /* 0x000fe20007810000 */
[----:B------:R-:W-:Y:S01]  /*38a0*/  UIADD3 UR7, UR24, 0x1715609d, URZ ;  /* 0x1715609d18077890 */ /* 0x000fe2000fffe03f */
[----:B------:R-:W-:Y:S01]  /*38b0*/  FMNMX.FTZ R7, R48, R7, !PT ;  /* 0x0000000730077209 */ /* 0x000fe20007810000 */
[--C-:B------:R-:W-:Y:S01]  /*38c0*/  IMAD R185, R3, 0x2, R188.reuse ;  /* 0x0000000203b97824 */ /* 0x100fe200078e02bc */
[----:B------:R-:W-:Y:S01]  /*38d0*/  FMNMX.FTZ R4, R145, R4, !PT ;  /* 0x0000000491047209 */ /* 0x000fe20007810000 */
[C---:B------:R-:W-:Y:S01]  /*38e0*/  IMAD R186, R0.reuse, 0x2, R188 ;  /* 0x0000000200ba7824 */ /* 0x040fe200078e02bc */
[----:B------:R-:W-:Y:S01]  /*38f0*/  FMNMX.FTZ R8, R49, R8, !PT ;  /* 0x0000000831087209 */ /* 0x000fe20007810000 */
[----:B------:R-:W-:Y:S01]  /*3900*/  IMAD R184, R0, 0x2, R185 ;  /* 0x0000000200b87824 */ /* 0x000fe200078e02b9 */
[----:B------:R-:W-:Y:S01]  /*3910*/  FMNMX.FTZ R4, R143, R4, !PT ;  /* 0x000000048f047209 */ /* 0x000fe20007810000 */
[----:B------:R-:W-:Y:S01]  /*3920*/  LDSM.16.MT88.4 R116, [R188+0x6000] ;  /* 0x00600000bc74783b */ /* 0x000fe20000004200 */
[----:B------:R-:W-:-:S02]  /*3930*/  FMNMX.FTZ R7, R28, R7, !PT ;  /* 0x000000071c077209 */ /* 0x000fc40007810000 */
[----:B------:R-:W-:Y:S01]  /*3940*/  FMNMX.FTZ R4, R151, R4, !PT ;  /* 0x0000000497047209 */ /* 0x000fe20007810000 */
[----:B------:R-:W-:Y:S01]  /*3950*/  LDSM.16.MT88.4 R112, [R186+0x6000] ;  /* 0x00600000ba70783b */ /* 0x000fe20000004200 */
[----:B------:R-:W-:Y:S02]  /*3960*/  IADD3 R232, R230, 0x4, RZ ;  /* 0x00000004e6e87810 */ /* 0x000fe40007ffe0ff */
[----:B------:R-:W-:Y:S01]  /*3970*/  FMNMX.FTZ R5, R159, R4, !PT ;  /* 0x000000049f057209 */ /* 0x000fe20007810000 */
[----:B------:R-:W-:Y:S01]  /*3980*/  LDSM.16.MT88.4 R88, [R185+0x6000] ;  /* 0x00600000b958783b */ /* 0x000fe20000004200 */
[----:B------:R-:W-:Y:S01]  /*3990*/  FMNMX.FTZ R8, R103, R8, !PT ;  /* 0x0000000867087209 */ /* 0x000fe20007810000 */
[----:B------:R-:W-:Y:S01]  /*39a0*/  IMAD.WIDE.U32 R178, R232, -0x326172a9, RZ ;  /* 0xcd9e8d57e8b27825 */ /* 0x000fe200078e00ff */
[----:B------:R-:W-:Y:S02]  /*39b0*/  FMNMX.FTZ R4, R158, R5, !PT ;  /* 0x000000059e047209 */ /* 0x000fe40007810000 */
[----:B------:R-:W-:-:S02]  /*39c0*/  FMNMX.FTZ R7, R30, R7, !PT ;  /* 0x000000071e077209 */ /* 0x000fc40007810000 */
[----:B------:R-:W-:Y:S02]  /*39d0*/  FMNMX.FTZ R4, R157, R4, !PT ;  /* 0x000000049d047209 */ /* 0x000fe40007810000 */
[----:B------:R-:W-:Y:S02]  /*39e0*/  FMNMX.FTZ R11, R50, R16, !PT ;  /* 0x00000010320b7209 */ /* 0x000fe40007810000 */
[----:B------:R-:W-:Y:S02]  /*39f0*/  FMNMX.FTZ R9, R155, R4, !PT ;  /* 0x000000049b097209 */ /* 0x000fe40007810000 */
[----:B------:R-:W-:Y:S02]  /*3a00*/  LOP3.LUT R229, R125, UR24, RZ, 0x3c, !PT ;  /* 0x000000187de57c12 */ /* 0x000fe4000f8e3cff */
[----:B------:R-:W-:Y:S01]  /*3a10*/  FMNMX.FTZ R8, R59, R8, !PT ;  /* 0x000000083b087209 */ /* 0x000fe20007810000 */
[----:B------:R-:W1:Y:S01]  /*3a20*/  SHFL.BFLY PT, R10, R9, 0x2, 0x1f ;  /* 0x0c401f00090a7f89 */ /* 0x000e6200000e0000 */
[----:B------:R-:W-:-:S02]  /*3a30*/  FMNMX.FTZ R7, R162, R7, !PT ;  /* 0x00000007a2077209 */ /* 0x000fc40007810000 */
[----:B------:R-:W-:Y:S02]  /*3a40*/  FMNMX.FTZ R11, R100, R11, !PT ;  /* 0x0000000b640b7209 */ /* 0x000fe40007810000 */
[-C--:B------:R-:W-:Y:S02]  /*3a50*/  LOP3.LUT R172, R175, R229.reuse, RZ, 0x3c, !PT ;  /* 0x000000e5afac7212 */ /* 0x080fe400078e3cff */
[----:B------:R-:W-:Y:S02]  /*3a60*/  FMNMX.FTZ R8, R57, R8, !PT ;  /* 0x0000000839087209 */ /* 0x000fe40007810000 */
[----:B------:R-:W-:Y:S01]  /*3a70*/  LOP3.LUT R170, R179, R229, RZ, 0x3c, !PT ;  /* 0x000000e5b3aa7212 */ /* 0x000fe200078e3cff */
[----:B------:R-:W-:Y:S01]  /*3a80*/  IMAD.WIDE.U32 R172, R172, -0x2daee0ad, RZ ;  /* 0xd2511f53acac7825 */ /* 0x000fe200078e00ff */
[----:B------:R-:W-:Y:S02]  /*3a90*/  FMNMX.FTZ R7, R150, R7, !PT ;  /* 0x0000000796077209 */ /* 0x000fe40007810000 */
[----:B------:R-:W-:Y:S01]  /*3aa0*/  LOP3.LUT R4, R243, UR25, R165, 0x96, !PT ;  /* 0x00000019f3047c12 */ /* 0x000fe2000f8e96a5 */
[----:B------:R-:W-:Y:S01]  /*3ab0*/  IMAD.WIDE.U32 R170, R170, -0x2daee0ad, RZ ;  /* 0xd2511f53aaaa7825 */ /* 0x000fe200078e00ff */
[----:B------:R-:W-:-:S02]  /*3ac0*/  FMNMX.FTZ R11, R58, R11, !PT ;  /* 0x0000000b3a0b7209 */ /* 0x000fc40007810000 */
[----:B------:R-:W-:Y:S01]  /*3ad0*/  FMNMX.FTZ R8, R65, R8, !PT ;  /* 0x0000000841087209 */ /* 0x000fe20007810000 */
[----:B------:R-:W-:Y:S01]  /*3ae0*/  IMAD.WIDE.U32 R14, R4, -0x326172a9, RZ ;  /* 0xcd9e8d57040e7825 */ /* 0x000fe200078e00ff */
[----:B------:R-:W-:Y:S02]  /*3af0*/  FMNMX.FTZ R7, R156, R7, !PT ;  /* 0x000000079c077209 */ /* 0x000fe40007810000 */
[----:B------:R-:W-:Y:S02]  /*3b00*/  FMNMX.FTZ R11, R56, R11, !PT ;  /* 0x0000000b380b7209 */ /* 0x000fe40007810000 */
[----:B------:R-:W-:Y:S02]  /*3b10*/  FMNMX.FTZ R8, R61, R8, !PT ;  /* 0x000000083d087209 */ /* 0x000fe40007810000 */
[----:B-1----:R-:W-:Y:S02]  /*3b20*/  FMNMX.FTZ R10, R9, R10, !PT ;  /* 0x0000000a090a7209 */ /* 0x002fe40007810000 */
[----:B------:R-:W-:-:S02]  /*3b30*/  FMNMX.FTZ R4, R152, R7, !PT ;  /* 0x0000000798047209 */ /* 0x000fc40007810000 */
[--C-:B------:R-:W-:Y:S01]  /*3b40*/  LOP3.LUT R240, R173, UR14, R242.reuse, 0x96, !PT ;  /* 0x0000000eadf07c12 */ /* 0x100fe2000f8e96f2 */
[----:B------:R-:W1:Y:S01]  /*3b50*/  SHFL.BFLY PT, R133, R10, 0x1, 0x1f ;  /* 0x0c201f000a857f89 */ /* 0x000e6200000e0000 */
[----:B------:R-:W-:Y:S02]  /*3b60*/  LOP3.LUT R176, R171, UR14, R242, 0x96, !PT ;  /* 0x0000000eabb07c12 */ /* 0x000fe4000f8e96f2 */
[----:B------:R-:W-:Y:S01]  /*3b70*/  FMNMX.FTZ R11, R140, R11, !PT ;  /* 0x0000000b8c0b7209 */ /* 0x000fe20007810000 */
[----:B------:R-:W-:Y:S01]  /*3b80*/  IMAD.WIDE.U32 R240, R240, -0x326172a9, RZ ;  /* 0xcd9e8d57f0f07825 */ /* 0x000fe200078e00ff */
[----:B------:R-:W-:Y:S02]  /*3b90*/  FMNMX.FTZ R8, R31, R8, !PT ;  /* 0x000000081f087209 */ /* 0x000fe40007810000 */
[----:B------:R-:W-:Y:S01]  /*3ba0*/  FMNMX.FTZ R13, R147, R4, !PT ;  /* 0x00000004930d7209 */ /* 0x000fe20007810000 */
[----:B------:R-:W-:Y:S01]  /*3bb0*/  IMAD.WIDE.U32 R176, R176, -0x326172a9, RZ ;  /* 0xcd9e8d57b0b07825 */ /* 0x000fe200078e00ff */
[----:B------:R-:W-:-:S02]  /*3bc0*/  FMNMX.FTZ R11, R168, R11, !PT ;  /* 0x0000000ba80b7209 */ /* 0x000fc40007810000 */
[----:B------:R-:W-:Y:S02]  /*3bd0*/  FMNMX.FTZ R8, R29, R8, !PT ;  /* 0x000000081d087209 */ /* 0x000fe40007810000 */
[----:B------:R-:W-:Y:S02]  /*3be0*/  LOP3.LUT R6, R15, UR15, R178, 0x96, !PT ;  /* 0x0000000f0f067c12 */ /* 0x000fe4000f8e96b2 */
[----:B------:R-:W-:Y:S02]  /*3bf0*/  FMNMX.FTZ R13, R146, R13, !PT ;  /* 0x0000000d920d7209 */ /* 0x000fe40007810000 */
[----:B------:R-:W-:Y:S01]  /*3c00*/  FMNMX.FTZ R11, R144, R11, !PT ;  /* 0x0000000b900b7209 */ /* 0x000fe20007810000 */
[----:B------:R-:W-:Y:S01]  /*3c10*/  IMAD.WIDE.U32 R6, R6, -0x2daee0ad, RZ ;  /* 0xd2511f5306067825 */ /* 0x000fe200078e00ff */
[----:B------:R-:W-:Y:S01]  /*3c20*/  LOP3.LUT R226, R241, UR13, R14, 0x96, !PT ;  /* 0x0000000df1e27c12 */ /* 0x000fe2000f8e960e */
[----:B------:R-:W2:Y:S01]  /*3c30*/  SHFL.BFLY PT, R4, R13, 0x2, 0x1f ;  /* 0x0c401f000d047f89 */ /* 0x000ea200000e0000 */
[----:B------:R-:W-:-:S02]  /*3c40*/  FMNMX.FTZ R8, R163, R8, !PT ;  /* 0x00000008a3087209 */ /* 0x000fc40007810000 */
[----:B------:R-:W-:Y:S01]  /*3c50*/  LOP3.LUT R14, R177, UR13, R14, 0x96, !PT ;  /* 0x0000000db10e7c12 */ /* 0x000fe2000f8e960e */
[----:B------:R-:W-:Y:S01]  /*3c60*/  IMAD.WIDE.U32 R226, R226, -0x2daee0ad, RZ ;  /* 0xd2511f53e2e27825 */ /* 0x000fe200078e00ff */
[----:B------:R-:W-:Y:S02]  /*3c70*/  FMNMX.FTZ R11, R154, R11, !PT ;  /* 0x0000000b9a0b7209 */ /* 0x000fe40007810000 */
[----:B------:R-:W-:Y:S02]  /*3c80*/  FMNMX.FTZ R8, R161, R8, !PT ;  /* 0x00000008a1087209 */ /* 0x000fe40007810000 */
[----:B------:R-:W-:Y:S01]  /*3c90*/  LOP3.LUT R5, R15, UR15, R174, 0x96, !PT ;  /* 0x0000000f0f057c12 */ /* 0x000fe2000f8e96ae */
[----:B------:R-:W-:Y:S01]  /*3ca0*/  IMAD.WIDE.U32 R14, R14, -0x2daee0ad, RZ ;  /* 0xd2511f530e0e7825 */ /* 0x000fe200078e00ff */
[----:B------:R-:W-:Y:S02]  /*3cb0*/  LOP3.LUT R7, R7, UR12, R170, 0x96, !PT ;  /* 0x0000000c07077c12 */ /* 0x000fe4000f8e96aa */
[----:B------:R-:W-:Y:S01]  /*3cc0*/  FMNMX.FTZ R11, R148, R11, !PT ;  /* 0x0000000b940b7209 */ /* 0x000fe20007810000 */
[----:B------:R-:W-:Y:S01]  /*3cd0*/  IMAD.WIDE.U32 R224, R5, -0x2daee0ad, RZ ;  /* 0xd2511f5305e07825 */ /* 0x000fe200078e00ff */
[----:B------:R-:W-:-:S02]  /*3ce0*/  FMNMX.FTZ R8, R139, R8, !PT ;  /* 0x000000088b087209 */ /* 0x000fc40007810000 */
[----:B------:R-:W-:Y:S01]  /*3cf0*/  LOP3.LUT R6, R15, UR10, R6, 0x96, !PT ;  /* 0x0000000a0f067c12 */ /* 0x000fe2000f8e9606 */
[----:B------:R-:W-:Y:S01]  /*3d00*/  IMAD.WIDE.U32 R18, R7, -0x326172a9, RZ ;  /* 0xcd9e8d5707127825 */ /* 0x000fe200078e00ff */
[----:B------:R-:W-:Y:S02]  /*3d10*/  FMNMX.FTZ R11, R166, R11, !PT ;  /* 0x0000000ba60b7209 */ /* 0x000fe40007810000 */
[----:B------:R-:W-:Y:S01]  /*3d20*/  FMNMX.FTZ R9, R141, R8, !PT ;  /* 0x000000088d097209 */ /* 0x000fe20007810000 */
[----:B------:R-:W-:Y:S01]  /*3d30*/  IMAD.WIDE.U32 R6, R6, -0x326172a9, RZ ;  /* 0xcd9e8d5706067825 */ /* 0x000fe200078e00ff */
[----:B------:R-:W-:Y:S02]  /*3d40*/  FMNMX.FTZ R11, R164, R11, !PT ;  /* 0x0000000ba40b7209 */ /* 0x000fe40007810000 */
[----:B------:R-:W-:Y:S02]  /*3d50*/  FMNMX.FTZ R8, R138, R9, !PT ;  /* 0x000000098a087209 */ /* 0x000fe40007810000 */
[----:B------:R-:W-:-:S02]  /*3d60*/  LOP3.LUT R9, R19, UR11, R176, 0x96, !PT ;  /* 0x0000000b13097c12 */ /* 0x000fc4000f8e96b0 */
[----:B-1----:R-:W-:Y:S02]  /*3d70*/  FMNMX.FTZ R133, R10, R133, !PT ;  /* 0x000000850a857209 */ /* 0x002fe40007810000 */
[----:B------:R-:W-:Y:S02]  /*3d80*/  FMNMX.FTZ R10, R66, R11, !PT ;  /* 0x0000000b420a7209 */ /* 0x000fe40007810000 */
[----:B------:R-:W-:Y:S01]  /*3d90*/  FMNMX.FTZ R8, R137, R8, !PT ;  /* 0x0000000889087209 */ /* 0x000fe20007810000 */
[----:B------:R-:W-:Y:S01]  /*3da0*/  FMUL.FTZ R160, R133, c[0x0][0x23c] ;  /* 0x00008f0085a07a20 */ /* 0x000fe20000410000 */
[----:B------:R-:W-:Y:S01]  /*3db0*/  LOP3.LUT R12, R7, UR9, R18, 0x96, !PT ;  /* 0x00000009070c7c12 */ /* 0x000fe2000f8e9612 */
[----:B------:R-:W-:Y:S01]  /*3dc0*/  IMAD.WIDE.U32 R18, R9, -0x2daee0ad, RZ ;  /* 0xd2511f5309127825 */ /* 0x000fe200078e00ff */
[----:B------:R-:W-:Y:S01]  /*3dd0*/  FMNMX.FTZ R9, R63, R10, !PT ;  /* 0x0000000a3f097209 */ /* 0x000fe20007810000 */
[----:B------:R-:W1:Y:S01]  /*3de0*/  SHFL.BFLY PT, R135, R8, 0x2, 0x1f ;  /* 0x0c401f0008877f89 */ /* 0x000e6200000e0000 */
[----:B--2---:R-:W-:Y:S01]  /*3df0*/  FMNMX.FTZ R4, R13, R4, !PT ;  /* 0x000000040d047209 */ /* 0x004fe20007810000 */
[----:B------:R-:W-:Y:S01]  /*3e00*/  IMAD.WIDE.U32 R12, R12, -0x2daee0ad, RZ ;  /* 0xd2511f530c0c7825 */ /* 0x000fe200078e00ff */
[----:B------:R-:W-:-:S02]  /*3e10*/  FMNMX.FTZ R9, R64, R9, !PT ;  /* 0x0000000940097209 */ /* 0x000fc40007810000 */
[----:B------:R-:W-:Y:S01]  /*3e20*/  FSETP.NEU.FTZ.AND P0, PT, R133, -INF , PT ;  /* 0xff8000008500780b */ /* 0x000fe20003f1d000 */
[----:B------:R-:W2:Y:S01]  /*3e30*/  SHFL.BFLY PT, R7, R4, 0x1, 0x1f ;  /* 0x0c201f0004077f89 */ /* 0x000ea200000e0000 */
[----:B------:R-:W-:Y:S02]  /*3e40*/  FMNMX.FTZ R134, R62, R9, !PT ;  /* 0x000000093e867209 */ /* 0x000fe40007810000 */
[----:B------:R-:W-:Y:S02]  /*3e50*/  FSEL R160, R160, RZ, P0 ;  /* 0x000000ffa0a07208 */ /* 0x000fe40000000000 */
[----:B------:R-:W-:Y:S01]  /*3e60*/  LOP3.LUT R5, R225, UR12, R172, 0x96, !PT ;  /* 0x0000000ce1057c12 */ /* 0x000fe2000f8e96ac */
[----:B------:R-:W3:Y:S01]  /*3e70*/  SHFL.BFLY PT, R11, R134, 0x2, 0x1f ;  /* 0x0c401f00860b7f89 */ /* 0x000ee200000e0000 */
[----:B------:R-:W-:Y:S01]  /*3e80*/  LOP3.LUT R14, R19, UR8, R14, 0x96, !PT ;  /* 0x00000008130e7c12 */ /* 0x000fe2000f8e960e */
[----:B------:R-:W-:Y:S01]  /*3e90*/  FFMA.FTZ R42, R40, c[0x0][0x23c], -R160 ;  /* 0x00008f00282a7a23 */ /* 0x000fe200000108a0 */
[----:B------:R-:W-:Y:S01]  /*3ea0*/  LOP3.LUT R224, R227, UR10, R224, 0x96, !PT ;  /* 0x0000000ae3e07c12 */ /* 0x000fe2000f8e96e0 */
[----:B------:R-:W-:Y:S01]  /*3eb0*/  IMAD.WIDE.U32 R222, R5, -0x326172a9, RZ ;  /* 0xcd9e8d5705de7825 */ /* 0x000fe200078e00ff */
[----:B------:R-:W-:-:S03]  /*3ec0*/  LOP3.LUT R5, R13, UR6, R18, 0x96, !PT ;  /* 0x000000060d057c12 */ /* 0x000fc6000f8e9612 */
[----:B------:R-:W-:Y:S01]  /*3ed0*/  IMAD.WIDE.U32 R14, R14, -0x326172a9, RZ ;  /* 0xcd9e8d570e0e7825 */ /* 0x000fe200078e00ff */
[----:B------:R-:W-:Y:S01]  /*3ee0*/  MUFU.EX2 R42, R42 ;  /* 0x0000002a002a7308 */ /* 0x000fe20000000800 */
[----:B------:R-:W-:Y:S02]  /*3ef0*/  LOP3.LUT R13, R223, UR11, R240, 0x96, !PT ;  /* 0x0000000bdf0d7c12 */ /* 0x000fe4000f8e96f0 */
[----:B-1----:R-:W-:Y:S01]  /*3f00*/  FMNMX.FTZ R135, R8, R135, !PT ;  /* 0x0000008708877209 */ /* 0x002fe20007810000 */
[----:B------:R-:W-:Y:S01]  /*3f10*/  IMAD.WIDE.U32 R18, R5, -0x326172a9, RZ ;  /* 0xcd9e8d5705127825 */ /* 0x000fe200078e00ff */
[----:B------:R-:W-:-:S03]  /*3f20*/  LOP3.LUT R6, R15, UR7, R6, 0x96, !PT ;  /* 0x000000070f067c12 */ /* 0x000fc6000f8e9606 */
[----:B------:R-:W1:Y:S01]  /*3f30*/  SHFL.BFLY PT, R10, R135, 0x1, 0x1f ;  /* 0x0c201f00870a7f89 */ /* 0x000e6200000e0000 */
[----:B--2---:R-:W-:Y:S01]  /*3f40*/  FMNMX.FTZ R7, R4, R7, !PT ;  /* 0x0000000704077209 */ /* 0x004fe20007810000 */
[----:B------:R-:W-:Y:S01]  /*3f50*/  FFMA.FTZ R41, R41, c[0x0][0x23c], -R160 ;  /* 0x00008f0029297a23 */ /* 0x000fe200000108a0 */
[----:B------:R-:W-:Y:S01]  /*3f60*/  LOP3.LUT R8, R19, UR16, R14, 0x96, !PT ;  /* 0x0000001013087c12 */ /* 0x000fe2000f8e960e */
[----:B------:R-:W-:Y:S01]  /*3f70*/  IMAD.WIDE.U32 R224, R224, -0x326172a9, RZ ;  /* 0xcd9e8d57e0e07825 */ /* 0x000fe200078e00ff */
[C---:B------:R-:W-:Y:S02]  /*3f80*/  FSETP.NEU.FTZ.AND P0, PT, R7.reuse, -INF , PT ;  /* 0xff8000000700780b */ /* 0x040fe40003f1d000 */
[----:B---3--:R-:W-:Y:S01]  /*3f90*/  FMNMX.FTZ R134, R134, R11, !PT ;  /* 0x0000000b86867209 */ /* 0x008fe20007810000 */
[----:B------:R-:W-:Y:S01]  /*3fa0*/  FMUL.FTZ R149, R7, c[0x0][0x23c] ;  /* 0x00008f0007957a20 */ /* 0x000fe20000410000 */
[----:B------:R-:W-:Y:S01]  /*3fb0*/  LOP3.LUT R20, R18, 0xffff, RZ, 0xc0, !PT ;  /* 0x0000ffff12147812 */ /* 0x000fe200078ec0ff */
[----:B------:R-:W-:Y:S01]  /*3fc0*/  MUFU.EX2 R41, R41 ;  /* 0x0000002900297308 */ /* 0x000fe20000000800 */
[----:B------:R-:W-:Y:S01]  /*3fd0*/  SHF.R.U32.HI R19, RZ, 0x10, R18 ;  /* 0x00000010ff137819 */ /* 0x000fe20000011612 */
[----:B------:R-:W2:Y:S01]  /*3fe0*/  SHFL.BFLY PT, R11, R134, 0x1, 0x1f ;  /* 0x0c201f00860b7f89 */ /* 0x000ea200000e0000 */
[----:B------:R-:W-:Y:S01]  /*3ff0*/  FSEL R149, R149, RZ, P0 ;  /* 0x000000ff95957208 */ /* 0x000fe20000000000 */
[----:B------:R-:W-:Y:S01]  /*4000*/  FFMA.FTZ R5, R45, c[0x0][0x23c], -R160 ;  /* 0x00008f002d057a23 */ /* 0x000fe200000108a0 */
[----:B------:R-:W-:Y:S01]  /*4010*/  SHF.R.U32.HI R14, RZ, 0x18, R18 ;  /* 0x00000018ff0e7819 */ /* 0x000fe20000011612 */
[----:B------:R-:W-:Y:S01]  /*4020*/  FFMA.FTZ R4, R97, c[0x0][0x23c], -R160 ;  /* 0x00008f0061047a23 */ /* 0x000fe200000108a0 */
[----:B------:R-:W-:Y:S01]  /*4030*/  LOP3.LUT R19, R19, 0xff, RZ, 0xc0, !PT ;  /* 0x000000ff13137812 */ /* 0x000fe200078ec0ff */
[--C-:B------:R-:W-:Y:S01]  /*4040*/  FFMA.FTZ R37, R60, c[0x0][0x23c], -R149.reuse ;  /* 0x00008f003c257a23 */ /* 0x100fe20000010895 */
[----:B------:R-:W-:Y:S01]  /*4050*/  LOP3.LUT R9, R18, 0xff, RZ, 0xc0, !PT ;  /* 0x000000ff12097812 */ /* 0x000fe200078ec0ff */
[--C-:B------:R-:W-:Y:S01]  /*4060*/  FFMA.FTZ R98, R98, c[0x0][0x23c], -R149.reuse ;  /* 0x00008f0062627a23 */ /* 0x100fe20000010895 */
[----:B------:R-:W-:Y:S01]  /*4070*/  PRMT R19, R19, 0x5410, R14 ;  /* 0x0000541013137816 */ /* 0x000fe2000000000e */
[----:B------:R-:W-:Y:S01]  /*4080*/  IMAD R60, R124, 0x10000, R124 ;  /* 0x000100007c3c7824 */ /* 0x000fe200078e027c */
[----:B------:R-:W-:Y:S01]  /*4090*/  LOP3.LUT R18, R8, 0xffff, RZ, 0xc0, !PT ;  /* 0x0000ffff08127812 */ /* 0x000fe200078ec0ff */
[----:B------:R-:W-:Y:S01]  /*40a0*/  MUFU.EX2 R2, R98 ;  /* 0x0000006200027308 */ /* 0x000fe20000000800 */
[----:B-1----:R-:W-:Y:S01]  /*40b0*/  FMNMX.FTZ R135, R135, R10, !PT ;  /* 0x0000000a87877209 */ /* 0x002fe20007810000 */
[--C-:B------:R-:W-:Y:S01]  /*40c0*/  FFMA.FTZ R40, R46, c[0x0][0x23c], -R149.reuse ;  /* 0x00008f002e287a23 */ /* 0x100fe20000010895 */
[----:B------:R-:W-:Y:S01]  /*40d0*/  HSET2.LE.AND R19, R19, R60, PT ;  /* 0x0000003c13137233 */ /* 0x000fe20003803000 */
[----:B------:R-:W-:Y:S01]  /*40e0*/  FFMA.FTZ R45, R44, c[0x0][0x23c], -R149 ;  /* 0x00008f002c2d7a23 */ /* 0x000fe20000010895 */
[C---:B------:R-:W-:Y:S01]  /*40f0*/  FSETP.NEU.FTZ.AND P0, PT, R135.reuse, -INF , PT ;  /* 0xff8000008700780b */ /* 0x040fe20003f1d000 */
[----:B------:R-:W-:Y:S01]  /*4100*/  FMUL.FTZ R142, R135, c[0x0][0x23c] ;  /* 0x00008f00878e7a20 */ /* 0x000fe20000410000 */
[----:B------:R-:W-:Y:S01]  /*4110*/  LOP3.LUT R222, R225, UR9, R222, 0x96, !PT ;  /* 0x00000009e1de7c12 */ /* 0x000fe2000f8e96de */
[----:B------:R-:W1:Y:S01]  /*4120*/  MUFU.EX2 R37, R37 ;  /* 0x0000002500257308 */ /* 0x000e620000000800 */
[----:B------:R-:W-:Y:S01]  /*4130*/  LOP3.LUT R21, R8, 0xff, RZ, 0xc0, !PT ;  /* 0x000000ff08157812 */ /* 0x000fe200078ec0ff */
[----:B------:R-:W-:Y:S01]  /*4140*/  FFMA.FTZ R39, R43, c[0x0][0x23c], -R160 ;  /* 0x00008f002b277a23 */ /* 0x000fe200000108a0 */
[----:B------:R-:W-:Y:S01]  /*4150*/  FSEL R142, R142, RZ, P0 ;  /* 0x000000ff8e8e7208 */ /* 0x000fe20000000000 */
[----:B------:R-:W-:Y:S01]  /*4160*/  IMAD.WIDE.U32 R222, R222, -0x2daee0ad, RZ ;  /* 0xd2511f53dede7825 */ /* 0x000fe200078e00ff */
[----:B--2---:R-:W-:-:S02]  /*4170*/  FMNMX.FTZ R134, R134, R11, !PT ;  /* 0x0000000b86867209 */ /* 0x004fc40007810000 */
[----:B------:R-:W-:Y:S01]  /*4180*/  SHF.R.U32.HI R18, RZ, 0x8, R18 ;  /* 0x00000008ff127819 */ /* 0x000fe20000011612 */
[--C-:B------:R-:W-:Y:S01]  /*4190*/  FFMA.FTZ R46, R67, c[0x0][0x23c], -R142.reuse ;  /* 0x00008f00432e7a23 */ /* 0x100fe2000001088e */
[----:B------:R-:W-:Y:S01]  /*41a0*/  MUFU.EX2 R40, R40 ;  /* 0x0000002800287308 */ /* 0x000fe20000000800 */
[C---:B------:R-:W-:Y:S01]  /*41b0*/  FMUL.FTZ R67, R134.reuse, c[0x0][0x23c] ;  /* 0x00008f0086437a20 */ /* 0x040fe20000410000 */
[----:B------:R-:W-:Y:S01]  /*41c0*/  FSETP.NEU.FTZ.AND P0, PT, R134, -INF , PT ;  /* 0xff8000008600780b */ /* 0x000fe20003f1d000 */
[----:B------:R-:W-:Y:S01]  /*41d0*/  FFMA.FTZ R51, R49, c[0x0][0x23c], -R142 ;  /* 0x00008f0031337a23 */ /* 0x000fe2000001088e */
[----:B------:R-:W-:Y:S01]  /*41e0*/  PRMT R21, R21, 0x5410, R18 ;  /* 0x0000541015157816 */ /* 0x000fe20000000012 */
[----:B------:R-:W-:Y:S01]  /*41f0*/  FFMA.FTZ R38, R103, c[0x0][0x23c], -R142 ;  /* 0x00008f0067267a23 */ /* 0x000fe2000001088e */
[----:B------:R-:W-:Y:S01]  /*4200*/  SHF.R.U32.HI R20, RZ, 0x8, R20 ;  /* 0x00000008ff147819 */ /* 0x000fe20000011614 */
[----:B------:R-:W-:Y:S01]  /*4210*/  FFMA.FTZ R53, R102, c[0x0][0x23c], -R142 ;  /* 0x00008f0066357a23 */ /* 0x000fe2000001088e */
[----:B-1----:R-:W-:Y:S01]  /*4220*/  F2FP.PACK_AB R14, R37, R2 ;  /* 0x00000002250e723e */ /* 0x002fe200000000ff */
[----:B------:R-:W1:Y:S01]  /*4230*/  MUFU.EX2 R45, R45 ;  /* 0x0000002d002d7308 */ /* 0x000e620000000800 */
[----:B------:R-:W-:Y:S01]  /*4240*/  SHF.R.U32.HI R3, RZ, 0x10, R8 ;  /* 0x00000010ff037819 */ /* 0x000fe20000011608 */
[----:B------:R-:W-:Y:S01]  /*4250*/  HSET2.LE.AND R21, R21, R60, PT ;  /* 0x0000003c15157233 */ /* 0x000fe20003803000 */
[----:B------:R-:W-:Y:S01]  /*4260*/  LOP3.LUT R99, R19, R14, RZ, 0xc0, !PT ;  /* 0x0000000e13637212 */ /* 0x000fe200078ec0ff */
[----:B------:R-:W-:Y:S01]  /*4270*/  IMAD.WIDE.U32 R18, R13, -0x2daee0ad, RZ ;  /* 0xd2511f530d127825 */ /* 0x000fe200078e00ff */
[----:B------:R-:W-:-:S02]  /*4280*/  FSEL R67, R67, RZ, P0 ;  /* 0x000000ff43437208 */ /* 0x000fc40000000000 */
[----:B------:R-:W-:Y:S01]  /*4290*/  PRMT R9, R9, 0x5410, R20 ;  /* 0x0000541009097816 */ /* 0x000fe20000000014 */
[----:B------:R-:W-:Y:S01]  /*42a0*/  MUFU.EX2 R5, R5 ;  /* 0x0000000500057308 */ /* 0x000fe20000000800 */
[----:B------:R-:W-:Y:S01]  /*42b0*/  SHF.R.U32.HI R0, RZ, 0x18, R8 ;  /* 0x00000018ff007819 */ /* 0x000fe20000011608 */
[--C-:B------:R-:W-:Y:S01]  /*42c0*/  FFMA.FTZ R47, R100, c[0x0][0x23c], -R67.reuse ;  /* 0x00008f00642f7a23 */ /* 0x100fe20000010843 */
[----:B------:R-:W-:Y:S01]  /*42d0*/  LOP3.LUT R3, R3, 0xff, RZ, 0xc0, !PT ;  /* 0x000000ff03037812 */ /* 0x000fe200078ec0ff */
[--C-:B------:R-:W-:Y:S01]  /*42e0*/  FFMA.FTZ R36, R58, c[0x0][0x23c], -R67.reuse ;  /* 0x00008f003a247a23 */ /* 0x100fe20000010843 */
[----:B------:R-:W-:Y:S01]  /*42f0*/  F2FP.PACK_AB R96, R41, R42 ;  /* 0x0000002a2960723e */ /* 0x000fe200000000ff */
[--C-:B------:R-:W-:Y:S01]  /*4300*/  FFMA.FTZ R49, R50, c[0x0][0x23c], -R67.reuse ;  /* 0x00008f0032317a23 */ /* 0x100fe20000010843 */
[----:B------:R-:W-:Y:S01]  /*4310*/  LOP3.LUT R20, R223, UR6, R18, 0x96, !PT ;  /* 0x00000006df147c12 */ /* 0x000fe2000f8e9612 */
[----:B------:R-:W2:Y:S01]  /*4320*/  MUFU.EX2 R4, R4 ;  /* 0x0000000400047308 */ /* 0x000ea20000000800 */
[----:B------:R-:W-:Y:S01]  /*4330*/  PRMT R3, R3, 0x5410, R0 ;  /* 0x0000541003037816 */ /* 0x000fe20000000000 */
[----:B------:R-:W-:Y:S01]  /*4340*/  FFMA.FTZ R44, R16, c[0x0][0x23c], -R67 ;  /* 0x00008f00102c7a23 */ /* 0x000fe20000010843 */
[----:B------:R-:W-:Y:S01]  /*4350*/  LOP3.LUT R226, R19, UR8, R226, 0x96, !PT ;  /* 0x0000000813e27c12 */ /* 0x000fe2000f8e96e2 */
[--C-:B------:R-:W-:Y:S01]  /*4360*/  HSET2.LE.AND R9, R9, R60.reuse, PT ;  /* 0x0000003c09097233 */ /* 0x100fe20003803000 */
[----:B------:R-:W-:Y:S01]  /*4370*/  LOP3.LUT R96, R21, R96, RZ, 0xc0, !PT ;  /* 0x0000006015607212 */ /* 0x000fe200078ec0ff */
[----:B------:R-:W-:Y:S01]  /*4380*/  IMAD.WIDE.U32 R20, R20, -0x326172a9, RZ ;  /* 0xcd9e8d5714147825 */ /* 0x000fe200078e00ff */
[----:B------:R-:W-:Y:S01]  /*4390*/  HSET2.LE.AND R3, R3, R60, PT ;  /* 0x0000003c03037233 */ /* 0x000fe20003803000 */
[----:B------:R-:W-:Y:S01]  /*43a0*/  MUFU.EX2 R47, R47 ;  /* 0x0000002f002f7308 */ /* 0x000fe20000000800 */
[----:B-1----:R-:W-:Y:S01]  /*43b0*/  F2FP.PACK_AB R0, R45, R40 ;  /* 0x000000282d00723e */ /* 0x002fe200000000ff */
[----:B------:R-:W-:Y:S01]  /*43c0*/  IMAD.WIDE.U32 R226, R226, -0x326172a9, RZ ;  /* 0xcd9e8d57e2e27825 */ /* 0x000fe200078e00ff */
[----:B------:R-:W-:-:S02]  /*43d0*/  SHF.R.U32.HI R103, RZ, 0x10, R20 ;  /* 0x00000010ff677819 */ /* 0x000fc40000011614 */
[----:B------:R-:W-:Y:S01]  /*43e0*/  LOP3.LUT R18, R20, 0xffff, RZ, 0xc0, !PT ;  /* 0x0000ffff14127812 */ /* 0x000fe200078ec0ff */
[--C-:B------:R-:W-:Y:S01]  /*43f0*/  FFMA.FTZ R43, R52, c[0x0][0x23c], -R149.reuse ;  /* 0x00008f00342b7a23 */ /* 0x100fe20000010895 */
[----:B------:R-:W-:Y:S01]  /*4400*/  LOP3.LUT R97, R3, R0, RZ, 0xc0, !PT ;  /* 0x0000000003617212 */ /* 0x000fe200078ec0ff */
[----:B------:R-:W1:Y:S01]  /*4410*/  MUFU.EX2 R36, R36 ;  /* 0x0000002400247308 */ /* 0x000e620000000800 */
[----:B--2---:R-:W-:Y:S01]  /*4420*/  F2FP.PACK_AB R98, R4, R5 ;  /* 0x000000050462723e */ /* 0x004fe200000000ff */
[--C-:B------:R-:W-:Y:S01]  /*4430*/  FFMA.FTZ R48, R48, c[0x0][0x23c], -R149.reuse ;  /* 0x00008f0030307a23 */ /* 0x100fe20000010895 */
[----:B------:R-:W-:Y:S01]  /*4440*/  LOP3.LUT R14, R21, UR16, R226, 0x96, !PT ;  /* 0x00000010150e7c12 */ /* 0x000fe2000f8e96e2 */
[--C-:B------:R-:W-:Y:S01]  /*4450*/  FFMA.FTZ R50, R34, c[0x0][0x23c], -R149.reuse ;  /* 0x00008f0022327a23 */ /* 0x100fe20000010895 */
[----:B------:R-:W-:Y:S01]  /*4460*/  SHF.R.U32.HI R0, RZ, 0x18, R20 ;  /* 0x00000018ff007819 */ /* 0x000fe20000011614 */
[----:B------:R-:W-:Y:S01]  /*4470*/  FFMA.FTZ R55, R32, c[0x0][0x23c], -R149 ;  /* 0x00008f0020377a23 */ /* 0x000fe20000010895 */
[----:B------:R-:W-:Y:S01]  /*4480*/  LOP3.LUT R103, R103, 0xff, RZ, 0xc0, !PT ;  /* 0x000000ff67677812 */ /* 0x000fe200078ec0ff */
[----:B------:R-:W-:Y:S01]  /*4490*/  MUFU.EX2 R51, R51 ;  /* 0x0000003300337308 */ /* 0x000fe20000000800 */
[----:B------:R-:W-:Y:S01]  /*44a0*/  LOP3.LUT R98, R9, R98, RZ, 0xc0, !PT ;  /* 0x0000006209627212 */ /* 0x000fe200078ec0ff */
[--C-:B------:R-:W-:Y:S01]  /*44b0*/  FFMA.FTZ R54, R57, c[0x0][0x23c], -R142.reuse ;  /* 0x00008f0039367a23 */ /* 0x100fe2000001088e */
[----:B------:R-:W2:Y:S01]  /*44c0*/  LDSM.16.MT88.4 R8, [R184+0x6000] ;  /* 0x00600000b808783b */ /* 0x000ea20000004200 */
[----:B------:R-:W-:Y:S01]  /*44d0*/  LOP3.LUT R19, R20, 0xff, RZ, 0xc0, !PT ;  /* 0x000000ff14137812 */ /* 0x000fe200078ec0ff */
[----:B------:R-:W-:Y:S01]  /*44e0*/  FFMA.FTZ R52, R65, c[0x0][0x23c], -R142 ;  /* 0x00008f0041347a23 */ /* 0x000fe2000001088e */
[----:B------:R-:W-:Y:S01]  /*44f0*/  SHF.R.U32.HI R18, RZ, 0x8, R18 ;  /* 0x00000008ff127819 */ /* 0x000fe20000011612 */
[----:B------:R-:W-:Y:S01]  /*4500*/  FFMA.FTZ R57, R61, c[0x0][0x23c], -R142 ;  /* 0x00008f003d397a23 */ /* 0x000fe2000001088e */
[----:B------:R-:W3:Y:S01]  /*4510*/  MUFU.EX2 R38, R38 ;  /* 0x0000002600267308 */ /* 0x000ee20000000800 */
[----:B------:R-:W-:Y:S01]  /*4520*/  SHF.R.U32.HI R13, RZ, 0x10, R14 ;  /* 0x00000010ff0d7819 */ /* 0x000fe2000001160e */
[C---:B------:R-:W-:Y:S01]  /*4530*/  HMMA.16816.F32 R124, R96.reuse, R116, RZ ;  /* 0x00000074607c723c */ /* 0x040fe200000018ff */
[----:B------:R-:W-:Y:S01]  /*4540*/  PRMT R103, R103, 0x5410, R0 ;  /* 0x0000541067677816 */ /* 0x000fe20000000000 */
[----:B------:R-:W-:Y:S01]  /*4550*/  FFMA.FTZ R33, R33, c[0x0][0x23c], -R160 ;  /* 0x00008f0021217a23 */ /* 0x000fe200000108a0 */
[----:B------:R-:W-:Y:S01]  /*4560*/  LOP3.LUT R0, R14, 0xffff, RZ, 0xc0, !PT ;  /* 0x0000ffff0e007812 */ /* 0x000fe200078ec0ff */
[--C-:B------:R-:W-:Y:S01]  /*4570*/  FFMA.FTZ R58, R56, c[0x0][0x23c], -R67.reuse ;  /* 0x00008f00383a7a23 */ /* 0x100fe20000010843 */
[----:B------:R-:W-:Y:S01]  /*4580*/  PRMT R19, R19, 0x5410, R18 ;  /* 0x0000541013137816 */ /* 0x000fe20000000012 */
[----:B------:R-:W-:Y:S01]  /*4590*/  MUFU.EX2 R49, R49 ;  /* 0x0000003100317308 */ /* 0x000fe20000000800 */
[----:B------:R-:W-:Y:S01]  /*45a0*/  LOP3.LUT R3, R14, 0xff, RZ, 0xc0, !PT ;  /* 0x000000ff0e037812 */ /* 0x000fe200078ec0ff */
[--C-:B------:R-:W-:Y:S01]  /*45b0*/  HSET2.LE.AND R103, R103, R60.reuse, PT ;  /* 0x0000003c67677233 */ /* 0x100fe20003803000 */
[----:B------:R-:W-:Y:S01]  /*45c0*/  SHF.R.U32.HI R14, RZ, 0x18, R14 ;  /* 0x00000018ff0e7819 */ /* 0x000fe2000001160e */
[--C-:B------:R-:W-:Y:S01]  /*45d0*/  HSET2.LE.AND R102, R19, R60.reuse, PT ;  /* 0x0000003c13667233 */ /* 0x100fe20003803000 */
[----:B------:R-:W-:Y:S01]  /*45e0*/  LOP3.LUT R13, R13, 0xff, RZ, 0xc0, !PT ;  /* 0x000000ff0d0d7812 */ /* 0x000fe200078ec0ff */
[C---:B------:R-:W-:Y:S01]  /*45f0*/  HMMA.16816.F32 R72, R96.reuse, R112, RZ ;  /* 0x000000706048723c */ /* 0x040fe200000018ff */
[----:B------:R-:W-:Y:S01]  /*4600*/  SHF.R.U32.HI R16, RZ, 0x8, R0 ;  /* 0x00000008ff107819 */ /* 0x000fe20000011600 */
[----:B------:R-:W4:Y:S01]  /*4610*/  MUFU.EX2 R44, R44 ;  /* 0x0000002c002c7308 */ /* 0x000f220000000800 */
[----:B-1----:R-:W-:Y:S01]  /*4620*/  F2FP.PACK_AB R0, R36, R47 ;  /* 0x0000002f2400723e */ /* 0x002fe200000000ff */
[--C-:B------:R-:W-:Y:S01]  /*4630*/  FFMA.FTZ R56, R168, c[0x0][0x23c], -R67.reuse ;  /* 0x00008f00a8387a23 */ /* 0x100fe20000010843 */
[----:B------:R-:W-:Y:S01]  /*4640*/  PRMT R13, R13, 0x5410, R14 ;  /* 0x000054100d0d7816 */ /* 0x000fe2000000000e */
[--C-:B------:R-:W-:Y:S01]  /*4650*/  FFMA.FTZ R61, R144, c[0x0][0x23c], -R67.reuse ;  /* 0x00008f00903d7a23 */ /* 0x100fe20000010843 */
[----:B---3--:R-:W-:Y:S01]  /*4660*/  F2FP.PACK_AB R19, R38, R51 ;  /* 0x000000332613723e */ /* 0x008fe200000000ff */
[C---:B------:R-:W-:Y:S01]  /*4670*/  HMMA.16816.F32 R84, R96.reuse, R88, RZ ;  /* 0x000000586054723c */ /* 0x040fe200000018ff */
[----:B------:R-:W-:Y:S01]  /*4680*/  LOP3.LUT R103, R103, R0, RZ, 0xc0, !PT ;  /* 0x0000000067677212 */ /* 0x000fe200078ec0ff */
[----:B------:R-:W-:Y:S01]  /*4690*/  MUFU.EX2 R53, R53 ;  /* 0x0000003500357308 */ /* 0x000fe20000000800 */
[----:B------:R-:W-:Y:S01]  /*46a0*/  FFMA.FTZ R0, R101, c[0x0][0x23c], -R160 ;  /* 0x00008f0065007a23 */ /* 0x000fe200000108a0 */
[----:B------:R-:W-:Y:S01]  /*46b0*/  LOP3.LUT R102, R102, R19, RZ, 0xc0, !PT ;  /* 0x0000001366667212 */ /* 0x000fe200078ec0ff */
[--C-:B------:R-:W-:Y:S01]  /*46c0*/  HSET2.LE.AND R101, R13, R60.reuse, PT ;  /* 0x0000003c0d657233 */ /* 0x100fe20003803000 */
[----:B------:R-:W-:Y:S01]  /*46d0*/  IMAD.WIDE.U32 R18, R6, -0x2daee0ad, RZ ;  /* 0xd2511f5306127825 */ /* 0x000fe200078e00ff */
[----:B------:R-:W-:Y:S01]  /*46e0*/  PRMT R3, R3, 0x5410, R16 ;  /* 0x0000541003037816 */ /* 0x000fe20000000010 */
[C---:B------:R-:W-:Y:S01]  /*46f0*/  HMMA.16816.F32 R120, R96.reuse, R118, RZ ;  /* 0x000000766078723c */ /* 0x040fe200000018ff */
[----:B------:R-:W-:Y:S01]  /*4700*/  LOP3.LUT R224, R227, UR7, R224, 0x96, !PT ;  /* 0x00000007e3e07c12 */ /* 0x000fe2000f8e96e0 */
[----:B------:R-:W1:Y:S01]  /*4710*/  MUFU.EX2 R46, R46 ;  /* 0x0000002e002e7308 */ /* 0x000e620000000800 */
[----:B----4-:R-:W-:Y:S01]  /*4720*/  F2FP.PACK_AB R14, R44, R49 ;  /* 0x000000312c0e723e */ /* 0x010fe200000000ff */
[--C-:B------:R-:W-:Y:S01]  /*4730*/  HSET2.LE.AND R100, R3, R60.reuse, PT ;  /* 0x0000003c03647233 */ /* 0x100fe20003803000 */
[----:B------:R-:W-:Y:S01]  /*4740*/  SHF.R.U32.HI R27, RZ, 0x18, R18 ;  /* 0x00000018ff1b7819 */ /* 0x000fe20000011612 */
[----:B------:R-:W-:Y:S01]  /*4750*/  FFMA.FTZ R59, R59, c[0x0][0x23c], -R142 ;  /* 0x00008f003b3b7a23 */ /* 0x000fe2000001088e */
[----:B------:R-:W-:Y:S01]  /*4760*/  LOP3.LUT R101, R101, R14, RZ, 0xc0, !PT ;  /* 0x0000000e65657212 */ /* 0x000fe200078ec0ff */
[C---:B--2---:R-:W-:Y:S01]  /*4770*/  HMMA.16816.F32 R92, R96.reuse, R8, RZ ;  /* 0x00000008605c723c */ /* 0x044fe200000018ff */
[----:B------:R-:W-:Y:S01]  /*4780*/  SHF.R.U32.HI R14, RZ, 0x10, R18 ;  /* 0x00000010ff0e7819 */ /* 0x000fe20000011612 */
[----:B------:R-:W-:Y:S01]  /*4790*/  MUFU.EX2 R0, R0 ;  /* 0x0000000000007308 */ /* 0x000fe20000000800 */
[----:B------:R-:W-:Y:S01]  /*47a0*/  LOP3.LUT R12, R19, UR17, R12, 0x96, !PT ;  /* 0x00000011130c7c12 */ /* 0x000fe2000f8e960c */
[----:B------:R-:W-:Y:S01]  /*47b0*/  FFMA.FTZ R144, R140, c[0x0][0x23c], -R67 ;  /* 0x00008f008c907a23 */ /* 0x000fe20000010843 */
[----:B------:R-:W-:Y:S01]  /*47c0*/  LOP3.LUT R14, R14, 0xff, RZ, 0xc0, !PT ;  /* 0x000000ff0e0e7812 */ /* 0x000fe200078ec0ff */
[----:B------:R-:W-:Y:S01]  /*47d0*/  LDSM.16.MT88.4 R20, [R188+0x6800] ;  /* 0x00680000bc14783b */ /* 0x000fe20000004200 */
[----:B------:R-:W-:Y:S01]  /*47e0*/  LOP3.LUT R25, R12, 0xff, RZ, 0xc0, !PT ;  /* 0x000000ff0c197812 */ /* 0x000fe200078ec0ff */
[C---:B------:R-:W-:Y:S01]  /*47f0*/  HMMA.16816.F32 R76, R96.reuse, R114, RZ ;  /* 0x00000072604c723c */ /* 0x040fe200000018ff */
[----:B------:R-:W-:Y:S01]  /*4800*/  PRMT R27, R14, 0x5410, R27 ;  /* 0x000054100e1b7816 */ /* 0x000fe2000000001b */
[----:B------:R-:W-:Y:S01]  /*4810*/  MUFU.EX2 R39, R39 ;  /* 0x0000002700277308 */ /* 0x000fe20000000800 */
[----:B-1----:R-:W-:Y:S01]  /*4820*/  F2FP.PACK_AB R3, R46, R53 ;  /* 0x000000352e03723e */ /* 0x002fe200000000ff */
[----:B------:R-:W-:Y:S01]  /*4830*/  FFMA.FTZ R145, R145, c[0x0][0x23c], -R160 ;  /* 0x00008f0091917a23 */ /* 0x000fe200000108a0 */
[----:B------:R-:W-:Y:S01]  /*4840*/  LOP3.LUT R14, R12, 0xffff, RZ, 0xc0, !PT ;  /* 0x0000ffff0c0e7812 */ /* 0x000fe200078ec0ff */
[--C-:B------:R-:W-:Y:S01]  /*4850*/  HSET2.LE.AND R27, R27, R60.reuse, PT ;  /* 0x0000003c1b1b7233 */ /* 0x100fe20003803000 */
[--C-:B------:R-:W-:Y:S01]  /*4860*/  SHF.R.U32.HI R35, RZ, 0x10, R12.reuse ;  /* 0x00000010ff237819 */ /* 0x100fe2000001160c */
[C---:B------:R-:W-:Y:S01]  /*4870*/  HMMA.16816.F32 R108, R96.reuse, R90, RZ ;  /* 0x0000005a606c723c */ /* 0x040fe200000018ff */
[----:B------:R-:W-:Y:S01]  /*4880*/  SHF.R.U32.HI R24, RZ, 0x18, R12 ;  /* 0x00000018ff187819 */ /* 0x000fe2000001160c */
[----:B------:R-:W-:Y:S01]  /*4890*/  MUFU.EX2 R43, R43 ;  /* 0x0000002b002b7308 */ /* 0x000fe20000000800 */
[----:B------:R-:W-:Y:S01]  /*48a0*/  LOP3.LUT R100, R100, R3, RZ, 0xc0, !PT ;  /* 0x0000000364647212 */ /* 0x000fe200078ec0ff */
[----:B------:R-:W-:Y:S01]  /*48b0*/  FFMA.FTZ R3, R17, c[0x0][0x23c], -R160 ;  /* 0x00008f0011037a23 */ /* 0x000fe200000108a0 */
[----:B------:R-:W-:Y:S01]  /*48c0*/  SHF.R.U32.HI R12, RZ, 0x8, R14 ;  /* 0x00000008ff0c7819 */ /* 0x000fe2000001160e */
[--C-:B------:R-:W-:Y:S01]  /*48d0*/  FFMA.FTZ R154, R154, c[0x0][0x23c], -R67.reuse ;  /* 0x00008f009a9a7a23 */ /* 0x100fe20000010843 */
[----:B------:R-:W-:Y:S01]  /*48e0*/  LOP3.LUT R35, R35, 0xff, RZ, 0xc0, !PT ;  /* 0x000000ff23237812 */ /* 0x000fe200078ec0ff */
[----:B------:R-:W-:Y:S01]  /*48f0*/  HMMA.16816.F32 R96, R96, R10, RZ ;  /* 0x0000000a6060723c */ /* 0x000fe200000018ff */
[----:B------:R-:W-:Y:S01]  /*4900*/  PRMT R25, R25, 0x5410, R12 ;  /* 0x0000541019197816 */ /* 0x000fe2000000000c */
[----:B------:R-:W1:Y:S01]  /*4910*/  MUFU.EX2 R48, R48 ;  /* 0x0000003000307308 */ /* 0x000e620000000800 */
[C---:B------:R-:W-:Y:S01]  /*4920*/  LOP3.LUT R16, R18.reuse, 0xffff, RZ, 0xc0, !PT ;  /* 0x0000ffff12107812 */ /* 0x040fe200078ec0ff */
[----:B------:R-:W-:Y:S01]  /*4930*/  FFMA.FTZ R143, R143, c[0x0][0x23c], -R160 ;  /* 0x00008f008f8f7a23 */ /* 0x000fe200000108a0 */
[----:B------:R-:W-:Y:S01]  /*4940*/  LOP3.LUT R13, R18, 0xff, RZ, 0xc0, !PT ;  /* 0x000000ff120d7812 */ /* 0x000fe200078ec0ff */
[----:B------:R-:W-:Y:S01]  /*4950*/  FFMA.FTZ R164, R164, c[0x0][0x23c], -R67 ;  /* 0x00008f00a4a47a23 */ /* 0x000fe20000010843 */
[----:B------:R-:W-:Y:S01]  /*4960*/  SHF.R.U32.HI R16, RZ, 0x8, R16 ;  /* 0x00000008ff107819 */ /* 0x000fe20000011610 */
[C---:B------:R-:W-:Y:S01]  /*4970*/  HMMA.16816.F32 R128, R100.reuse, R116, RZ ;  /* 0x000000746480723c */ /* 0x040fe200000018ff */
[----:B------:R-:W-:Y:S01]  /*4980*/  IADD3 R223, R165, 0x1, RZ ;  /* 0x00000001a5df7810 */ /* 0x000fe20007ffe0ff */
[----:B------:R-:W-:Y:S01]  /*4990*/  MUFU.EX2 R50, R50 ;  /* 0x0000003200327308 */ /* 0x000fe20000000800 */
[----:B------:R-:W-:Y:S01]  /*49a0*/  PRMT R13, R13, 0x5410, R16 ;  /* 0x000054100d0d7816 */ /* 0x000fe20000000010 */
[----:B------:R-:W-:Y:S01]  /*49b0*/  FFMA.FTZ R152, R152, c[0x0][0x23c], -R149 ;  /* 0x00008f0098987a23 */ /* 0x000fe20000010895 */
[----:B------:R-:W2:Y:S01]  /*49c0*/  LDSM.16.MT88.4 R16, [R186+0x6800] ;  /* 0x00680000ba10783b */ /* 0x000ea20000004200 */
[----:B------:R-:W-:Y:S01]  /*49d0*/  LOP3.LUT R223, R243, UR25, R223, 0x96, !PT ;  /* 0x00000019f3df7c12 */ /* 0x000fe2000f8e96df */
[----:B------:R-:W-:Y:S01]  /*49e0*/  FFMA.FTZ R211, R146, c[0x0][0x23c], -R149 ;  /* 0x00008f0092d37a23 */ /* 0x000fe20000010895 */
[----:B------:R-:W-:Y:S01]  /*49f0*/  HMMA.16816.F32 R68, R100, R112, RZ ;  /* 0x000000706444723c */ /* 0x000fe200000018ff */
[----:B------:R-:W-:Y:S01]  /*4a00*/  HSET2.LE.AND R26, R13, R60, PT ;  /* 0x0000003c0d1a7233 */ /* 0x000fe20003803000 */
[----:B------:R-:W3:Y:S01]  /*4a10*/  MUFU.EX2 R55, R55 ;  /* 0x0000003700377308 */ /* 0x000ee20000000800 */
[----:B------:R-:W4:Y:S01]  /*4a20*/  LDSM.16.MT88.4 R12, [R185+0x6800] ;  /* 0x00680000b90c783b */ /* 0x000f220000004200 */
[----:B------:R-:W-:-:S02]  /*4a30*/  FFMA.FTZ R157, R157, c[0x0][0x23c], -R160 ;  /* 0x00008f009d9d7a23 */ /* 0x000fc400000108a0 */
[----:B------:R-:W-:Y:S02]  /*4a40*/  FADD.FTZ R46, R53, R46 ;  /* 0x0000002e352e7221 */ /* 0x000fe40000010000 */
[C---:B------:R-:W-:Y:S01]  /*4a50*/  HMMA.16816.F32 R80, R100.reuse, R88, RZ ;  /* 0x000000586450723c */ /* 0x040fe200000018ff */
[----:B------:R-:W-:Y:S01]  /*4a60*/  FADD.FTZ R44, R49, R44 ;  /* 0x0000002c312c7221 */ /* 0x000fe20000010000 */
[----:B------:R-:W-:Y:S01]  /*4a70*/  MUFU.EX2 R3, R3 ;  /* 0x0000000300037308 */ /* 0x000fe20000000800 */
[----:B------:R-:W-:Y:S02]  /*4a80*/  FADD.FTZ R42, R42, R41 ;  /* 0x000000292a2a7221 */ /* 0x000fe40000010000 */
[----:B------:R-:W-:Y:S02]  /*4a90*/  FADD.FTZ R45, R40, R45 ;  /* 0x0000002d282d7221 */ /* 0x000fe40000010000 */
[----:B------:R-:W-:Y:S01]  /*4aa0*/  FADD.FTZ R51, R51, R46 ;  /* 0x0000002e33337221 */ /* 0x000fe20000010000 */
[----:B------:R-:W-:Y:S01]  /*4ab0*/  HMMA.16816.F32 R104, R100, R8, RZ ;  /* 0x000000086468723c */ /* 0x000fe200000018ff */
[----:B------:R-:W-:Y:S01]  /*4ac0*/  FADD.FTZ R47, R47, R44 ;  /* 0x0000002c2f2f7221 */ /* 0x000fe20000010000 */
[----:B------:R-:W5:Y:S01]  /*4ad0*/  MUFU.EX2 R6, R33 ;  /* 0x0000002100067308 */ /* 0x000f620000000800 */
[----:B------:R-:W-:-:S02]  /*4ae0*/  FADD.FTZ R5, R5, R42 ;  /* 0x0000002a05057221 */ /* 0x000fc40000010000 */
[----:B------:R-:W-:Y:S02]  /*4af0*/  FADD.FTZ R2, R2, R45 ;  /* 0x0000002d02027221 */ /* 0x000fe40000010000 */
[----:B------:R-:W-:Y:S01]  /*4b00*/  PRMT R9, R35, 0x5410, R24 ;  /* 0x0000541023097816 */ /* 0x000fe20000000018 */
[C---:B------:R-:W-:Y:S01]  /*4b10*/  HMMA.16816.F32 R116, R100.reuse, R118, RZ ;  /* 0x000000766474723c */ /* 0x040fe200000018ff */
[--C-:B------:R-:W-:Y:S01]  /*4b20*/  HSET2.LE.AND R24, R25, R60.reuse, PT ;  /* 0x0000003c19187233 */ /* 0x100fe20003803000 */
[----:B-1----:R-:W-:Y:S01]  /*4b30*/  F2FP.PACK_AB R8, R48, R43 ;  /* 0x0000002b3008723e */ /* 0x002fe200000000ff */
[----:B------:R-:W-:Y:S01]  /*4b40*/  MUFU.EX2 R52, R52 ;  /* 0x0000003400347308 */ /* 0x000fe20000000800 */
[----:B------:R-:W-:Y:S01]  /*4b50*/  HSET2.LE.AND R9, R9, R60, PT ;  /* 0x0000003c09097233 */ /* 0x000fe20003803000 */
[----:B------:R-:W-:Y:S01]  /*4b60*/  FADD.FTZ R38, R38, R51 ;  /* 0x0000003326267221 */ /* 0x000fe20000010000 */
[----:B------:R-:W-:Y:S01]  /*4b70*/  LOP3.LUT R27, R27, R8, RZ, 0xc0, !PT ;  /* 0x000000081b1b7212 */ /* 0x000fe200078ec0ff */
[----:B------:R-:W-:Y:S01]  /*4b80*/  FADD.FTZ R47, R36, R47 ;  /* 0x0000002f242f7221 */ /* 0x000fe20000010000 */
[C---:B------:R-:W-:Y:S01]  /*4b90*/  HMMA.16816.F32 R112, R100.reuse, R114, RZ ;  /* 0x000000726470723c */ /* 0x040fe200000018ff */
[----:B---3--:R-:W-:Y:S01]  /*4ba0*/  F2FP.PACK_AB R8, R55, R50 ;  /* 0x000000323708723e */ /* 0x008fe200000000ff */
[----:B------:R-:W-:Y:S01]  /*4bb0*/  FADD.FTZ R5, R4, R5 ;  /* 0x0000000504057221 */ /* 0x000fe20000010000 */
[----:B------:R-:W1:Y:S01]  /*4bc0*/  MUFU.EX2 R57, R57 ;  /* 0x0000003900397308 */ /* 0x000e620000000800 */
[----:B-----5:R-:W-:Y:S01]  /*4bd0*/  F2FP.PACK_AB R33, R6, R3 ;  /* 0x000000030621723e */ /* 0x020fe200000000ff */
[----:B------:R-:W-:Y:S01]  /*4be0*/  FADD.FTZ R37, R37, R2 ;  /* 0x0000000225257221 */ /* 0x000fe20000010000 */
[----:B------:R-:W-:Y:S01]  /*4bf0*/  LOP3.LUT R25, R9, R8, RZ, 0xc0, !PT ;  /* 0x0000000809197212 */ /* 0x000fe200078ec0ff */
[--C-:B------:R-:W-:Y:S01]  /*4c00*/  FFMA.FTZ R139, R139, c[0x0][0x23c], -R142.reuse ;  /* 0x00008f008b8b7a23 */ /* 0x100fe2000001088e */
[----:B------:R-:W-:Y:S01]  /*4c10*/  HMMA.16816.F32 R88, R100, R90, RZ ;  /* 0x0000005a6458723c */ /* 0x000fe200000018ff */
[----:B------:R-:W-:Y:S01]  /*4c20*/  LOP3.LUT R26, R26, R33, RZ, 0xc0, !PT ;  /* 0x000000211a1a7212 */ /* 0x000fe200078ec0ff */
[----:B------:R-:W-:Y:S01]  /*4c30*/  FADD.FTZ R50, R50, R37 ;  /* 0x0000002532327221 */ /* 0x000fe20000010000 */
[----:B------:R-:W-:Y:S01]  /*4c40*/  MUFU.EX2 R56, R56 ;  /* 0x0000003800387308 */ /* 0x000fe20000000800 */
[----:B------:R-:W3:Y:S01]  /*4c50*/  LDSM.16.MT88.4 R32, [R184+0x6800] ;  /* 0x00680000b820783b */ /* 0x000ee20000004200 */
[----:B------:R-:W-:-:S02]  /*4c60*/  FFMA.FTZ R146, R141, c[0x0][0x23c], -R142 ;  /* 0x00008f008d927a23 */ /* 0x000fc4000001088e */
[----:B------:R-:W-:Y:S01]  /*4c70*/  FADD.FTZ R50, R55, R50 ;  /* 0x0000003237327221 */ /* 0x000fe20000010000 */
[----:B------:R-:W-:Y:S01]  /*4c80*/  HMMA.16816.F32 R100, R100, R10, RZ ;  /* 0x0000000a6464723c */ /* 0x000fe200000018ff */
[----:B------:R-:W-:Y:S02]  /*4c90*/  FFMA.FTZ R138, R138, c[0x0][0x23c], -R142 ;  /* 0x00008f008a8a7a23 */ /* 0x000fe4000001088e */
[----:B------:R-:W5:Y:S01]  /*4ca0*/  MUFU.EX2 R61, R61 ;  /* 0x0000003d003d7308 */ /* 0x000f620000000800 */
[----:B-1----:R-:W-:Y:S01]  /*4cb0*/  F2FP.PACK_AB R140, R57, R52 ;  /* 0x00000034398c723e */ /* 0x002fe200000000ff */
[----:B------:R-:W-:Y:S02]  /*4cc0*/  FFMA.FTZ R66, R66, c[0x0][0x23c], -R67 ;  /* 0x00008f0042427a23 */ /* 0x000fe40000010843 */
[C---:B------:R-:W-:Y:S01]  /*4cd0*/  F2FP.PACK_AB R11, R39.reuse, R0 ;  /* 0x00000000270b723e */ /* 0x040fe200000000ff */
[----:B------:R-:W-:Y:S02]  /*4ce0*/  FADD.FTZ R0, R0, R5 ;  /* 0x0000000500007221 */ /* 0x000fe40000010000 */
[----:B------:R-:W-:Y:S01]  /*4cf0*/  FFMA.FTZ R64, R64, c[0x0][0x23c], -R67 ;  /* 0x00008f0040407a23 */ /* 0x000fe20000010843 */
[----:B------:R-:W-:Y:S01]  /*4d00*/  LOP3.LUT R24, R24, R11, RZ, 0xc0, !PT ;  /* 0x0000000b18187212 */ /* 0x000fe200078ec0ff */
[----:B------:R-:W-:Y:S01]  /*4d10*/  IMAD.WIDE.U32 R10, R224, -0x2daee0ad, RZ ;  /* 0xd2511f53e00a7825 */ /* 0x000fe200078e00ff */
[----:B------:R-:W-:Y:S03]  /*4d20*/  MUFU.EX2 R59, R59 ;  /* 0x0000003b003b7308 */ /* 0x000fe60000000800 */
[----:B------:R-:W-:Y:S01]  /*4d30*/  FADD.FTZ R0, R39, R0 ;  /* 0x0000000027007221 */ /* 0x000fe20000010000 */
[C---:B------:R-:W-:Y:S01]  /*4d40*/  LOP3.LUT R224, R10.reuse, 0xffff, RZ, 0xc0, !PT ;  /* 0x0000ffff0ae07812 */ /* 0x040fe200078ec0ff */
[C---:B--2---:R-:W-:Y:S01]  /*4d50*/  HMMA.16816.F32 R72, R24.reuse, R16, R72 ;  /* 0x000000101848723c */ /* 0x044fe20000001848 */
[----:B------:R-:W-:Y:S01]  /*4d60*/  SHF.R.U32.HI R9, RZ, 0x10, R10 ;  /* 0x00000010ff097819 */ /* 0x000fe2000001160a */
[----:B------:R-:W-:Y:S01]  /*4d70*/  FADD.FTZ R3, R3, R0 ;  /* 0x0000000003037221 */ /* 0x000fe20000010000 */
[----:B------:R-:W-:Y:S01]  /*4d80*/  LOP3.LUT R8, R11, UR17, R222, 0x96, !PT ;  /* 0x000000110b087c12 */ /* 0x000fe2000f8e96de */
[----:B------:R-:W1:Y:S01]  /*4d90*/  MUFU.EX2 R54, R54 ;  /* 0x0000003600367308 */ /* 0x000e620000000800 */
[----:B------:R-:W-:Y:S01]  /*4da0*/  LOP3.LUT R11, R10, 0xff, RZ, 0xc0, !PT ;  /* 0x000000ff0a0b7812 */ /* 0x000fe200078ec0ff */
[----:B------:R-:W-:Y:S01]  /*4db0*/  IMAD.WIDE.U32 R222, R223, -0x326172a9, RZ ;  /* 0xcd9e8d57dfde7825 */ /* 0x000fe200078e00ff */
[----:B------:R-:W-:Y:S01]  /*4dc0*/  SHF.R.U32.HI R10, RZ, 0x18, R10 ;  /* 0x00000018ff0a7819 */ /* 0x000fe2000001160a */
[C---:B------:R-:W-:Y:S01]  /*4dd0*/  HMMA.16816.F32 R124, R24.reuse, R20, R124 ;  /* 0x00000014187c723c */ /* 0x040fe2000000187c */
[----:B------:R-:W-:Y:S01]  /*4de0*/  SHF.R.U32.HI R224, RZ, 0x8, R224 ;  /* 0x00000008ffe07819 */ /* 0x000fe200000116e0 */
[----:B------:R-:W-:Y:S01]  /*4df0*/  FADD.FTZ R43, R43, R50 ;  /* 0x000000322b2b7221 */ /* 0x000fe20000010000 */
[----:B------:R-:W-:Y:S01]  /*4e00*/  LOP3.LUT R9, R9, 0xff, RZ, 0xc0, !PT ;  /* 0x000000ff09097812 */ /* 0x000fe200078ec0ff */
[----:B------:R-:W-:Y:S01]  /*4e10*/  MUFU.EX2 R58, R58 ;  /* 0x0000003a003a7308 */ /* 0x000fe20000000800 */
[----:B------:R-:W-:Y:S01]  /*4e20*/  LOP3.LUT R167, R8, 0xffff, RZ, 0xc0, !PT ;  /* 0x0000ffff08a77812 */ /* 0x000fe200078ec0ff */
[----:B------:R-:W-:Y:S01]  /*4e30*/  FADD.FTZ R3, R6, R3 ;  /* 0x0000000306037221 */ /* 0x000fe20000010000 */
[----:B------:R-:W-:Y:S01]  /*4e40*/  SHF.R.U32.HI R65, RZ, 0x10, R8 ;  /* 0x00000010ff417819 */ /* 0x000fe20000011608 */
[C---:B----4-:R-:W-:Y:S01]  /*4e50*/  HMMA.16816.F32 R84, R24.reuse, R12, R84 ;  /* 0x0000000c1854723c */ /* 0x050fe20000001854 */
[----:B------:R-:W-:Y:S01]  /*4e60*/  PRMT R11, R11, 0x5410, R224 ;  /* 0x000054100b0b7816 */ /* 0x000fe200000000e0 */
[----:B------:R-:W-:Y:S01]  /*4e70*/  FADD.FTZ R43, R48, R43 ;  /* 0x0000002b302b7221 */ /* 0x000fe20000010000 */
[----:B------:R-:W-:Y:S01]  /*4e80*/  PRMT R9, R9, 0x5410, R10 ;  /* 0x0000541009097816 */ /* 0x000fe2000000000a */
[----:B------:R-:W-:Y:S01]  /*4e90*/  MUFU.EX2 R145, R145 ;  /* 0x0000009100917308 */ /* 0x000fe20000000800 */
[----:B------:R-:W-:Y:S01]  /*4ea0*/  LOP3.LUT R10, R8, 0xff, RZ, 0xc0, !PT ;  /* 0x000000ff080a7812 */ /* 0x000fe200078ec0ff */
[--C-:B------:R-:W-:Y:S01]  /*4eb0*/  HSET2.LE.AND R11, R11, R60.reuse, PT ;  /* 0x0000003c0b0b7233 */ /* 0x100fe20003803000 */
[----:B------:R-:W-:Y:S01]  /*4ec0*/  SHF.R.U32.HI R167, RZ, 0x8, R167 ;  /* 0x00000008ffa77819 */ /* 0x000fe200000116a7 */
[----:B------:R-:W-:Y:S01]  /*4ed0*/  HSET2.LE.AND R9, R9, R60, PT ;  /* 0x0000003c09097233 */ /* 0x000fe20003803000 */
[----:B------:R-:W-:Y:S01]  /*4ee0*/  SHF.R.U32.HI R165, RZ, 0x18, R8 ;  /* 0x00000018ffa57819 */ /* 0x000fe20000011608 */
[----:B---3--:R-:W-:Y:S01]  /*4ef0*/  HMMA.16816.F32 R92, R24, R32, R92 ;  /* 0x00000020185c723c */ /* 0x008fe2000000185c */
[----:B------:R-:W-:Y:S01]  /*4f00*/  LOP3.LUT R8, R65, 0xff, RZ, 0xc0, !PT ;  /* 0x000000ff41087812 */ /* 0x000fe200078ec0ff */
[----:B------:R-:W-:Y:S01]  /*4f10*/  MUFU.EX2 R154, R154 ;  /* 0x0000009a009a7308 */ /* 0x000fe20000000800 */
[----:B------:R-:W-:-:S02]  /*4f20*/  PRMT R167, R10, 0x5410, R167 ;  /* 0x000054100aa77816 */ /* 0x000fc400000000a7 */
[----:B------:R-:W-:Y:S02]  /*4f30*/  LOP3.LUT R168, R223, UR15, R178, 0x96, !PT ;  /* 0x0000000fdfa87c12 */ /* 0x000fe4000f8e96b2 */
[----:B------:R-:W-:Y:S01]  /*4f40*/  PRMT R165, R8, 0x5410, R165 ;  /* 0x0000541008a57816 */ /* 0x000fe200000000a5 */
[--C-:B------:R-:W-:Y:S01]  /*4f50*/  HSET2.LE.AND R167, R167, R60.reuse, PT ;  /* 0x0000003ca7a77233 */ /* 0x100fe20003803000 */
[----:B------:R-:W-:Y:S01]  /*4f60*/  LOP3.LUT R10, R11, R140, RZ, 0xc0, !PT ;  /* 0x0000008c0b0a7212 */ /* 0x000fe200078ec0ff */
[----:B------:R-:W2:Y:S01]  /*4f70*/  MUFU.EX2 R65, R144 ;  /* 0x0000009000417308 */ /* 0x000ea20000000800 */
[----:B-----5:R-:W-:Y:S01]  /*4f80*/  F2FP.PACK_AB R8, R61, R56 ;  /* 0x000000383d08723e */ /* 0x020fe200000000ff */
[----:B------:R-:W-:Y:S01]  /*4f90*/  IMAD.WIDE.U32 R168, R168, -0x2daee0ad, RZ ;  /* 0xd2511f53a8a87825 */ /* 0x000fe200078e00ff */
[----:B------:R-:W-:Y:S01]  /*4fa0*/  LOP3.LUT R140, R177, UR13, R222, 0x96, !PT ;  /* 0x0000000db18c7c12 */ /* 0x000fe2000f8e96de */
[C---:B------:R-:W-:Y:S01]  /*4fb0*/  HMMA.16816.F32 R120, R24.reuse, R22, R120 ;  /* 0x000000161878723c */ /* 0x040fe20000001878 */
[----:B-1----:R-:W-:Y:S01]  /*4fc0*/  F2FP.PACK_AB R178, R54, R59 ;  /* 0x0000003b36b2723e */ /* 0x002fe200000000ff */
[----:B------:R-:W-:Y:S01]  /*4fd0*/  FADD.FTZ R59, R59, R38 ;  /* 0x000000263b3b7221 */ /* 0x000fe20000010000 */
[----:B------:R-:W-:Y:S01]  /*4fe0*/  LOP3.LUT R11, R9, R8, RZ, 0xc0, !PT ;  /* 0x00000008090b7212 */ /* 0x000fe200078ec0ff */
[----:B------:R-:W-:Y:S01]  /*4ff0*/  HSET2.LE.AND R9, R165, R60, PT ;  /* 0x0000003ca5097233 */ /* 0x000fe20003803000 */
[----:B------:R-:W-:Y:S01]  /*5000*/  LOP3.LUT R8, R167, R178, RZ, 0xc0, !PT ;  /* 0x000000b2a7087212 */ /* 0x000fe200078ec0ff */
[----:B------:R-:W-:Y:S01]  /*5010*/  IMAD.WIDE.U32 R178, R140, -0x2daee0ad, RZ ;  /* 0xd2511f538cb27825 */ /* 0x000fe200078e00ff */
[----:B------:R-:W-:Y:S01]  /*5020*/  LOP3.LUT R170, R169, UR12, R170, 0x96, !PT ;  /* 0x0000000ca9aa7c12 */ /* 0x000fe2000f8e96aa */
[C---:B------:R-:W-:Y:S01]  /*5030*/  HMMA.16816.F32 R96, R24.reuse, R34, R96 ;  /* 0x000000221860723c */ /* 0x040fe20000001860 */
[----:B------:R-:W-:Y:S01]  /*5040*/  LOP3.LUT R174, R223, UR15, R174, 0x96, !PT ;  /* 0x0000000fdfae7c12 */ /* 0x000fe2000f8e96ae */
[----:B------:R-:W-:Y:S01]  /*5050*/  FFMA.FTZ R140, R153, c[0x0][0x23c], -R160 ;  /* 0x00008f00998c7a23 */ /* 0x000fe200000108a0 */
[----:B------:R-:W-:Y:S01]  /*5060*/  LOP3.LUT R171, R179, UR10, R168, 0x96, !PT ;  /* 0x0000000ab3ab7c12 */ /* 0x000fe2000f8e96a8 */
[----:B------:R-:W-:Y:S01]  /*5070*/  IMAD.WIDE.U32 R168, R170, -0x326172a9, RZ ;  /* 0xcd9e8d57aaa87825 */ /* 0x000fe200078e00ff */
[----:B--2---:R-:W-:Y:S01]  /*5080*/  F2FP.PACK_AB R144, R65, R58 ;  /* 0x0000003a4190723e */ /* 0x004fe200000000ff */
[----:B------:R-:W-:Y:S01]  /*5090*/  MUFU.EX2 R143, R143 ;  /* 0x0000008f008f7308 */ /* 0x000fe20000000800 */
[----:B------:R-:W-:Y:S01]  /*50a0*/  LOP3.LUT R179, R241, UR13, R222, 0x96, !PT ;  /* 0x0000000df1b37c12 */ /* 0x000fe2000f8e96de */
[----:B------:R-:W-:Y:S01]  /*50b0*/  IMAD.WIDE.U32 R170, R171, -0x326172a9, RZ ;  /* 0xcd9e8d57abaa7825 */ /* 0x000fe200078e00ff */
[----:B------:R-:W-:Y:S01]  /*50c0*/  LOP3.LUT R9, R9, R144, RZ, 0xc0, !PT ;  /* 0x0000009009097212 */ /* 0x000fe200078ec0ff */
[----:B------:R-:W-:Y:S01]  /*50d0*/  HMMA.16816.F32 R76, R24, R18, R76 ;  /* 0x00000012184c723c */ /* 0x000fe2000000184c */
[----:B------:R-:W-:Y:S01]  /*50e0*/  LOP3.LUT R176, R169, UR11, R176, 0x96, !PT ;  /* 0x0000000ba9b07c12 */ /* 0x000fe2000f8e96b0 */
[----:B------:R-:W-:Y:S01]  /*50f0*/  IMAD.WIDE.U32 R174, R174, -0x2daee0ad, RZ ;  /* 0xd2511f53aeae7825 */ /* 0x000fe200078e00ff */
[----:B------:R-:W-:Y:S01]  /*5100*/  LOP3.LUT R168, R171, UR9, R168, 0x96, !PT ;  /* 0x00000009aba87c12 */ /* 0x000fe2000f8e96a8 */
[----:B------:R-:W-:Y:S02]  /*5110*/  MUFU.EX2 R140, R140 ;  /* 0x0000008c008c7308 */ /* 0x000fe40000000800 */
[----:B------:R-:W-:Y:S01]  /*5120*/  FFMA.FTZ R144, R151, c[0x0][0x23c], -R160 ;  /* 0x00008f0097907a23 */ /* 0x000fe200000108a0 */
[----:B------:R-:W-:Y:S01]  /*5130*/  LOP3.LUT R172, R175, UR12, R172, 0x96, !PT ;  /* 0x0000000cafac7c12 */ /* 0x000fe2000f8e96ac */
[----:B------:R-:W-:Y:S01]  /*5140*/  HMMA.16816.F32 R68, R8, R16, R68 ;  /* 0x000000100844723c */ /* 0x000fe20000001844 */
[----:B------:R-:W-:-:S03]  /*5150*/  IMAD.WIDE.U32 R168, R168, -0x2daee0ad, RZ ;  /* 0xd2511f53a8a87825 */ /* 0x000fc600078e00ff */
[----:B------:R-:W1:Y:S01]  /*5160*/  MUFU.EX2 R144, R144 ;  /* 0x0000009000907308 */ /* 0x000e620000000800 */
[----:B------:R-:W-:-:S03]  /*5170*/  IMAD.WIDE.U32 R172, R172, -0x326172a9, RZ ;  /* 0xcd9e8d57acac7825 */ /* 0x000fc600078e00ff */
[----:B------:R-:W-:Y:S01]  /*5180*/  HMMA.16816.F32 R104, R8, R32, R104 ;  /* 0x000000200868723c */ /* 0x000fe20000001868 */
[----:B------:R-:W-:-:S03]  /*5190*/  IMAD.WIDE.U32 R16, R176, -0x2daee0ad, RZ ;  /* 0xd2511f53b0107825 */ /* 0x000fc600078e00ff */
[----:B------:R-:W-:Y:S01]  /*51a0*/  MUFU.EX2 R164, R164 ;  /* 0x000000a400a47308 */ /* 0x000fe20000000800 */
[--C-:B------:R-:W-:Y:S01]  /*51b0*/  FFMA.FTZ R151, R30, c[0x0][0x23c], -R149.reuse ;  /* 0x00008f001e977a23 */ /* 0x100fe20000010895 */
[----:B------:R-:W-:Y:S01]  /*51c0*/  LOP3.LUT R176, R17, UR8, R178, 0x96, !PT ;  /* 0x0000000811b07c12 */ /* 0x000fe2000f8e96b2 */
[----:B------:R-:W-:Y:S01]  /*51d0*/  IMAD.WIDE.U32 R178, R179, -0x2daee0ad, RZ ;  /* 0xd2511f53b3b27825 */ /* 0x000fe200078e00ff */
[----:B------:R-:W-:Y:S01]  /*51e0*/  LOP3.LUT R16, R169, UR6, R16, 0x96, !PT ;  /* 0x00000006a9107c12 */ /* 0x000fe2000f8e9610 */
[C---:B------:R-:W-:Y:S02]  /*51f0*/  HMMA.16816.F32 R128, R8.reuse, R20, R128 ;  /* 0x000000140880723c */ /* 0x040fe40000001880 */
[--C-:B------:R-:W-:Y:S01]  /*5200*/  FFMA.FTZ R32, R162, c[0x0][0x23c], -R149.reuse ;  /* 0x00008f00a2207a23 */ /* 0x100fe20000010895 */
[----:B------:R-:W-:Y:S01]  /*5210*/  LOP3.LUT R174, R179, UR10, R174, 0x96, !PT ;  /* 0x0000000ab3ae7c12 */ /* 0x000fe2000f8e96ae */
[----:B------:R-:W-:Y:S01]  /*5220*/  FFMA.FTZ R33, R150, c[0x0][0x23c], -R149 ;  /* 0x00008f0096217a23 */ /* 0x000fe20000010895 */
[----:B------:R-:W-:Y:S01]  /*5230*/  MUFU.EX2 R151, R151 ;  /* 0x0000009700977308 */ /* 0x000fe20000000800 */
[----:B------:R-:W-:Y:S01]  /*5240*/  IMAD.WIDE.U32 R176, R176, -0x326172a9, RZ ;  /* 0xcd9e8d57b0b07825 */ /* 0x000fe200078e00ff */
[----:B-1----:R-:W-:Y:S01]  /*5250*/  F2FP.PACK_AB R169, R144, R143 ;  /* 0x0000008f90a9723e */ /* 0x002fe200000000ff */
[----:B------:R-:W-:Y:S02]  /*5260*/  HMMA.16816.F32 R80, R8, R12, R80 ;  /* 0x0000000c0850723c */ /* 0x000fe40000001850 */
[----:B------:R-:W-:Y:S01]  /*5270*/  IMAD.WIDE.U32 R174, R174, -0x326172a9, RZ ;  /* 0xcd9e8d57aeae7825 */ /* 0x000fe200078e00ff */
[----:B------:R-:W-:-:S02]  /*5280*/  LOP3.LUT R170, R177, UR7, R170, 0x96, !PT ;  /* 0x00000007b1aa7c12 */ /* 0x000fc4000f8e96aa */
[----:B------:R-:W-:Y:S01]  /*5290*/  MUFU.EX2 R32, R32 ;  /* 0x0000002000207308 */ /* 0x000fe20000000800 */
[----:B------:R-:W-:Y:S01]  /*52a0*/  IMAD.WIDE.U32 R20, R16, -0x326172a9, RZ ;  /* 0xcd9e8d5710147825 */ /* 0x000fe200078e00ff */
[----:B------:R-:W-:Y:S01]  /*52b0*/  LOP3.LUT R172, R175, UR9, R172, 0x96, !PT ;  /* 0x00000009afac7c12 */ /* 0x000fe2000f8e96ac */
[C---:B------:R-:W-:Y:S02]  /*52c0*/  HMMA.16816.F32 R116, R8.reuse, R22, R116 ;  /* 0x000000160874723c */ /* 0x040fe40000001874 */
[----:B------:R-:W-:Y:S01]  /*52d0*/  FFMA.FTZ R150, R28, c[0x0][0x23c], -R149 ;  /* 0x00008f001c967a23 */ /* 0x000fe20000010895 */
[----:B------:R-:W-:Y:S01]  /*52e0*/  LOP3.LUT R12, R21, UR16, R176, 0x96, !PT ;  /* 0x00000010150c7c12 */ /* 0x000fe2000f8e96b0 */
[----:B------:R-:W-:Y:S01]  /*52f0*/  FFMA.FTZ R162, R29, c[0x0][0x23c], -R142 ;  /* 0x00008f001da27a23 */ /* 0x000fe2000001088e */
[----:B------:R-:W1:Y:S01]  /*5300*/  MUFU.EX2 R33, R33 ;  /* 0x0000002100217308 */ /* 0x000e620000000800 */
[----:B------:R-:W-:Y:S01]  /*5310*/  LOP3.LUT R16, R20, 0xffff, RZ, 0xc0, !PT ;  /* 0x0000ffff14107812 */ /* 0x000fe200078ec0ff */
[----:B------:R-:W-:Y:S01]  /*5320*/  IMAD.WIDE.U32 R170, R170, -0x2daee0ad, RZ ;  /* 0xd2511f53aaaa7825 */ /* 0x000fe200078e00ff */
[----:B------:R-:W-:Y:S01]  /*5330*/  HMMA.16816.F32 R112, R8, R18, R112 ;  /* 0x000000120870723c */ /* 0x000fe20000001870 */
[----:B------:R-:W-:-:S02]  /*5340*/  SHF.R.U32.HI R17, RZ, 0x10, R20 ;  /* 0x00000010ff117819 */ /* 0x000fc40000011614 */
[----:B------:R-:W-:Y:S01]  /*5350*/  LOP3.LUT R153, R20, 0xff, RZ, 0xc0, !PT ;  /* 0x000000ff14997812 */ /* 0x000fe200078ec0ff */
[----:B------:R-:W-:Y:S01]  /*5360*/  FADD.FTZ R58, R58, R47 ;  /* 0x0000002f3a3a7221 */ /* 0x000fe20000010000 */
[----:B------:R-:W-:Y:S01]  /*5370*/  SHF.R.U32.HI R13, RZ, 0x18, R20 ;  /* 0x00000018ff0d7819 */ /* 0x000fe20000011614 */
[----:B------:R-:W-:Y:S01]  /*5380*/  MUFU.EX2 R150, R150 ;  /* 0x0000009600967308 */ /* 0x000fe20000000800 */
[----:B------:R-:W-:Y:S01]  /*5390*/  LOP3.LUT R22, R12, 0xffff, RZ, 0xc0, !PT ;  /* 0x0000ffff0c167812 */ /* 0x000fe200078ec0ff */
[C---:B------:R-:W-:Y:S01]  /*53a0*/  HMMA.16816.F32 R88, R8.reuse, R14, R88 ;  /* 0x0000000e0858723c */ /* 0x040fe20000001858 */
[----:B------:R-:W-:Y:S01]  /*53b0*/  SHF.R.U32.HI R20, RZ, 0x8, R16 ;  /* 0x00000008ff147819 */ /* 0x000fe20000011610 */
[----:B------:R-:W-:Y:S01]  /*53c0*/  FADD.FTZ R59, R54, R59 ;  /* 0x0000003b363b7221 */ /* 0x000fe20000010000 */
[----:B------:R-:W-:Y:S01]  /*53d0*/  LOP3.LUT R16, R17, 0xff, RZ, 0xc0, !PT ;  /* 0x000000ff11107812 */ /* 0x000fe200078ec0ff */
[----:B------:R-:W-:Y:S01]  /*53e0*/  FADD.FTZ R65, R65, R58 ;  /* 0x0000003a41417221 */ /* 0x000fe20000010000 */
[----:B------:R-:W-:Y:S01]  /*53f0*/  SHF.R.U32.HI R17, RZ, 0x10, R12 ;  /* 0x00000010ff117819 */ /* 0x000fe2000001160c */
[----:B------:R-:W-:Y:S01]  /*5400*/  MUFU.EX2 R162, R162 ;  /* 0x000000a200a27308 */ /* 0x000fe20000000800 */
[----:B------:R-:W-:Y:S01]  /*5410*/  SHF.R.U32.HI R22, RZ, 0x8, R22 ;  /* 0x00000008ff167819 */ /* 0x000fe20000011616 */
[----:B------:R-:W-:Y:S01]  /*5420*/  HMMA.16816.F32 R100, R8, R34, R100 ;  /* 0x000000220864723c */ /* 0x000fe20000001864 */
[----:B------:R-:W-:Y:S01]  /*5430*/  LOP3.LUT R167, R12, 0xff, RZ, 0xc0, !PT ;  /* 0x000000ff0ca77812 */ /* 0x000fe200078ec0ff */
[----:B------:R-:W-:Y:S01]  /*5440*/  FADD.FTZ R52, R52, R59 ;  /* 0x0000003b34347221 */ /* 0x000fe20000010000 */
[----:B------:R-:W-:Y:S01]  /*5450*/  SHF.R.U32.HI R165, RZ, 0x18, R12 ;  /* 0x00000018ffa57819 */ /* 0x000fe2000001160c */
[----:B------:R-:W-:Y:S01]  /*5460*/  FADD.FTZ R56, R56, R65 ;  /* 0x0000004138387221 */ /* 0x000fe20000010000 */
[----:B------:R-:W-:Y:S01]  /*5470*/  LOP3.LUT R12, R17, 0xff, RZ, 0xc0, !PT ;  /* 0x000000ff110c7812 */ /* 0x000fe200078ec0ff */
[----:B------:R-:W-:Y:S01]  /*5480*/  MUFU.EX2 R152, R152 ;  /* 0x0000009800987308 */ /* 0x000fe20000000800 */
[----:B------:R-:W-:Y:S01]  /*5490*/  LOP3.LUT R8, R173, UR11, R240, 0x96, !PT ;  /* 0x0000000bad087c12 */ /* 0x000fe2000f8e96f0 */
[----:B------:R-:W-:Y:S01]  /*54a0*/  IMAD.WIDE.U32 R172, R172, -0x2daee0ad, RZ ;  /* 0xd2511f53acac7825 */ /* 0x000fe200078e00ff */
[----:B------:R-:W-:Y:S01]  /*54b0*/  PRMT R13, R16, 0x5410, R13 ;  /* 0x00005410100d7816 */ /* 0x000fe2000000000d */
[----:B------:R-:W-:Y:S01]  /*54c0*/  HMMA.16816.F32 R108, R24, R14, R108 ;  /* 0x0000000e186c723c */ /* 0x000fe2000000186c */
[----:B------:R-:W-:Y:S01]  /*54d0*/  PRMT R153, R153, 0x5410, R20 ;  /* 0x0000541099997816 */ /* 0x000fe20000000014 */
[----:B------:R-:W-:Y:S01]  /*54e0*/  IMAD.WIDE.U32 R8, R8, -0x2daee0ad, RZ ;  /* 0xd2511f5308087825 */ /* 0x000fe200078e00ff */
[----:B------:R-:W-:Y:S01]  /*54f0*/  PRMT R167, R167, 0x5410, R22 ;  /* 0x00005410a7a77816 */ /* 0x000fe20000000016 */
[----:B------:R-:W2:Y:S01]  /*5500*/  LDSM.16.MT88.4 R16, [R185+0x7000] ;  /* 0x00700000b910783b */ /* 0x000ea20000004200 */
[----:B------:R-:W-:Y:S01]  /*5510*/  PRMT R165, R12, 0x5410, R165 ;  /* 0x000054100ca57816 */ /* 0x000fe200000000a5 */
[----:B------:R-:W-:Y:S01]  /*5520*/  FFMA.FTZ R34, R163, c[0x0][0x23c], -R142 ;  /* 0x00008f00a3227a23 */ /* 0x000fe2000001088e */
[----:B------:R-:W-:Y:S01]  /*5530*/  LOP3.LUT R8, R173, UR6, R8, 0x96, !PT ;  /* 0x00000006ad087c12 */ /* 0x000fe2000f8e9608 */
[----:B------:R-:W-:Y:S01]  /*5540*/  FFMA.FTZ R35, R161, c[0x0][0x23c], -R142 ;  /* 0x00008f00a1237a23 */ /* 0x000fe2000001088e */
[----:B------:R-:W-:Y:S01]  /*5550*/  LOP3.LUT R178, R9, UR8, R178, 0x96, !PT ;  /* 0x0000000809b27c12 */ /* 0x000fe2000f8e96b2 */
[----:B------:R-:W3:Y:S01]  /*5560*/  LDSM.16.MT88.4 R20, [R186+0x7000] ;  /* 0x00700000ba14783b */ /* 0x000ee20000004200 */
[--C-:B------:R-:W-:Y:S01]  /*5570*/  HSET2.LE.AND R13, R13, R60.reuse, PT ;  /* 0x0000003c0d0d7233 */ /* 0x100fe20003803000 */
[----:B------:R-:W-:Y:S01]  /*5580*/  IMAD.WIDE.U32 R222, R8, -0x326172a9, RZ ;  /* 0xcd9e8d5708de7825 */ /* 0x000fe200078e00ff */
[----:B-1----:R-:W-:Y:S01]  /*5590*/  F2FP.PACK_AB R12, R33, R32 ;  /* 0x00000020210c723e */ /* 0x002fe200000000ff */
[----:B------:R-:W-:Y:S01]  /*55a0*/  MUFU.EX2 R34, R34 ;  /* 0x0000002200227308 */ /* 0x000fe20000000800 */
[--C-:B------:R-:W-:Y:S01]  /*55b0*/  HSET2.LE.AND R30, R153, R60.reuse, PT ;  /* 0x0000003c991e7233 */ /* 0x100fe20003803000 */
[----:B------:R-:W-:Y:S01]  /*55c0*/  IMAD.WIDE.U32 R178, R178, -0x326172a9, RZ ;  /* 0xcd9e8d57b2b27825 */ /* 0x000fe200078e00ff */
[----:B------:R-:W-:Y:S01]  /*55d0*/  LOP3.LUT R9, R222, 0xffff, RZ, 0xc0, !PT ;  /* 0x0000ffffde097812 */ /* 0x000fe200078ec0ff */
[----:B------:R-:W1:Y:S01]  /*55e0*/  LDSM.16.MT88.4 R24, [R188+0x7000] ;  /* 0x00700000bc18783b */ /* 0x000e620000004200 */
[----:B------:R-:W-:Y:S01]  /*55f0*/  SHF.R.U32.HI R10, RZ, 0x10, R222 ;  /* 0x00000010ff0a7819 */ /* 0x000fe200000116de */
[--C-:B------:R-:W-:Y:S01]  /*5600*/  FFMA.FTZ R163, R148, c[0x0][0x23c], -R67.reuse ;  /* 0x00008f0094a37a23 */ /* 0x100fe20000010843 */
[----:B------:R-:W-:Y:S01]  /*5610*/  LOP3.LUT R11, R222, 0xff, RZ, 0xc0, !PT ;  /* 0x000000ffde0b7812 */ /* 0x000fe200078ec0ff */
[----:B------:R-:W4:Y:S01]  /*5620*/  MUFU.EX2 R35, R35 ;  /* 0x0000002300237308 */ /* 0x000f220000000800 */
[----:B------:R-:W-:Y:S01]  /*5630*/  FFMA.FTZ R161, R166, c[0x0][0x23c], -R67 ;  /* 0x00008f00a6a17a23 */ /* 0x000fe20000010843 */
[----:B------:R-:W-:Y:S01]  /*5640*/  SHF.R.U32.HI R166, RZ, 0x8, R9 ;  /* 0x00000008ffa67819 */ /* 0x000fe20000011609 */
[----:B------:R-:W-:Y:S01]  /*5650*/  FFMA.FTZ R153, R31, c[0x0][0x23c], -R142 ;  /* 0x00008f001f997a23 */ /* 0x000fe2000001088e */
[----:B------:R-:W-:Y:S01]  /*5660*/  LOP3.LUT R9, R10, 0xff, RZ, 0xc0, !PT ;  /* 0x000000ff0a097812 */ /* 0x000fe200078ec0ff */
[--C-:B------:R-:W-:Y:S01]  /*5670*/  HSET2.LE.AND R29, R165, R60.reuse, PT ;  /* 0x0000003ca51d7233 */ /* 0x100fe20003803000 */
[----:B------:R-:W-:Y:S01]  /*5680*/  LOP3.LUT R31, R13, R12, RZ, 0xc0, !PT ;  /* 0x0000000c0d1f7212 */ /* 0x000fe200078ec0ff */
[--C-:B------:R-:W-:Y:S01]  /*5690*/  HSET2.LE.AND R28, R167, R60.reuse, PT ;  /* 0x0000003ca71c7233 */ /* 0x100fe20003803000 */
[----:B------:R-:W-:Y:S01]  /*56a0*/  LOP3.LUT R10, R223, UR16, R178, 0x96, !PT ;  /* 0x00000010df0a7c12 */ /* 0x000fe2000f8e96b2 */
[----:B------:R-:W5:Y:S01]  /*56b0*/  LDSM.16.MT88.4 R12, [R184+0x7000] ;  /* 0x00700000b80c783b */ /* 0x000f620000004200 */
[----:B------:R-:W-:Y:S01]  /*56c0*/  SHF.R.U32.HI R8, RZ, 0x18, R222 ;  /* 0x00000018ff087819 */ /* 0x000fe200000116de */
[----:B------:R-:W1:Y:S01]  /*56d0*/  MUFU.EX2 R163, R163 ;  /* 0x000000a300a37308 */ /* 0x000e620000000800 */
[----:B------:R-:W-:Y:S01]  /*56e0*/  SHF.R.U32.HI R165, RZ, 0x10, R10 ;  /* 0x00000010ffa57819 */ /* 0x000fe2000001160a */
[----:B------:R-:W-:Y:S01]  /*56f0*/  FFMA.FTZ R223, R137, c[0x0][0x23c], -R142 ;  /* 0x00008f0089df7a23 */ /* 0x000fe2000001088e */
[----:B------:R-:W-:Y:S01]  /*5700*/  F2FP.PACK_AB R167, R145, R140 ;  /* 0x0000008c91a7723e */ /* 0x000fe200000000ff */
[--C-:B------:R-:W-:Y:S01]  /*5710*/  FFMA.FTZ R142, R62, c[0x0][0x23c], -R67.reuse ;  /* 0x00008f003e8e7a23 */ /* 0x100fe20000010843 */
[----:B------:R-:W-:Y:S01]  /*5720*/  PRMT R11, R11, 0x5410, R166 ;  /* 0x000054100b0b7816 */ /* 0x000fe200000000a6 */
[----:B------:R-:W-:Y:S01]  /*5730*/  FFMA.FTZ R67, R63, c[0x0][0x23c], -R67 ;  /* 0x00008f003f437a23 */ /* 0x000fe20000010843 */
[----:B------:R-:W-:Y:S01]  /*5740*/  PRMT R9, R9, 0x5410, R8 ;  /* 0x0000541009097816 */ /* 0x000fe20000000008 */
[----:B------:R-:W-:Y:S01]  /*5750*/  MUFU.EX2 R153, R153 ;  /* 0x0000009900997308 */ /* 0x000fe20000000800 */
[C---:B------:R-:W-:Y:S01]  /*5760*/  LOP3.LUT R8, R10.reuse, 0xffff, RZ, 0xc0, !PT ;  /* 0x0000ffff0a087812 */ /* 0x040fe200078ec0ff */
[----:B------:R-:W-:Y:S01]  /*5770*/  HSET2.LE.AND R11, R11, R60, PT ;  /* 0x0000003c0b0b7233 */ /* 0x000fe20003803000 */
[----:B------:R-:W-:Y:S01]  /*5780*/  LOP3.LUT R148, R10, 0xff, RZ, 0xc0, !PT ;  /* 0x000000ff0a947812 */ /* 0x000fe200078ec0ff */
[----:B------:R-:W-:Y:S01]  /*5790*/  FADD.FTZ R52, R57, R52 ;  /* 0x0000003439347221 */ /* 0x000fe20000010000 */
[----:B------:R-:W-:Y:S01]  /*57a0*/  SHF.R.U32.HI R10, RZ, 0x18, R10 ;  /* 0x00000018ff0a7819 */ /* 0x000fe2000001160a */
[----:B------:R-:W-:Y:S01]  /*57b0*/  FADD.FTZ R61, R61, R56 ;  /* 0x000000383d3d7221 */ /* 0x000fe20000010000 */
[----:B------:R-:W-:Y:S01]  /*57c0*/  LOP3.LUT R165, R165, 0xff, RZ, 0xc0, !PT ;  /* 0x000000ffa5a57812 */ /* 0x000fe200078ec0ff */
[----:B------:R-:W2:Y:S01]  /*57d0*/  MUFU.EX2 R161, R161 ;  /* 0x000000a100a17308 */ /* 0x000ea20000000800 */
[----:B------:R-:W-:Y:S01]  /*57e0*/  LOP3.LUT R28, R28, R167, RZ, 0xc0, !PT ;  /* 0x000000a71c1c7212 */ /* 0x000fe200078ec0ff */
[----:B------:R-:W-:Y:S01]  /*57f0*/  FADD.FTZ R140, R140, R3 ;  /* 0x000000038c8c7221 */ /* 0x000fe20000010000 */
[----:B------:R-:W-:-:S02]  /*5800*/  SHF.R.U32.HI R167, RZ, 0x8, R8 ;  /* 0x00000008ffa77819 */ /* 0x000fc40000011608 */
[----:B----4-:R-:W-:Y:S01]  /*5810*/  F2FP.PACK_AB R8, R35, R34 ;  /* 0x000000222308723e */ /* 0x010fe200000000ff */
[----:B------:R-:W-:Y:S01]  /*5820*/  FADD.FTZ R140, R145, R140 ;  /* 0x0000008c918c7221 */ /* 0x000fe20000010000 */
[----:B------:R-:W-:Y:S01]  /*5830*/  PRMT R165, R165, 0x5410, R10 ;  /* 0x00005410a5a57816 */ /* 0x000fe2000000000a */
[----:B------:R-:W-:Y:S01]  /*5840*/  MUFU.EX2 R211, R211 ;  /* 0x000000d300d37308 */ /* 0x000fe20000000800 */
[----:B------:R-:W-:Y:S01]  /*5850*/  PRMT R167, R148, 0x5410, R167 ;  /* 0x0000541094a77816 */ /* 0x000fe200000000a7 */
[----:B------:R-:W-:Y:S01]  /*5860*/  FADD.FTZ R143, R143, R140 ;  /* 0x0000008c8f8f7221 */ /* 0x000fe20000010000 */
[----:B------:R-:W-:Y:S01]  /*5870*/  LOP3.LUT R10, R11, R8, RZ, 0xc0, !PT ;  /* 0x000000080b0a7212 */ /* 0x000fe200078ec0ff */
[--C-:B------:R-:W-:Y:S01]  /*5880*/  HSET2.LE.AND R11, R9, R60.reuse, PT ;  /* 0x0000003c090b7233 */ /* 0x100fe20003803000 */
[----:B-1----:R-:W-:Y:S01]  /*5890*/  F2FP.PACK_AB R148, R163, R154 ;  /* 0x0000009aa394723e */ /* 0x002fe200000000ff */
[--C-:B------:R-:W-:Y:S01]  /*58a0*/  HSET2.LE.AND R9, R165, R60.reuse, PT ;  /* 0x0000003ca5097233 */ /* 0x100fe20003803000 */
[----:B------:R-:W-:Y:S01]  /*58b0*/  F2FP.PACK_AB R176, R151, R150 ;  /* 0x0000009697b0723e */ /* 0x000fe200000000ff */
[----:B------:R-:W-:Y:S01]  /*58c0*/  HSET2.LE.AND R8, R167, R60, PT ;  /* 0x0000003ca7087233 */ /* 0x000fe20003803000 */
[----:B--2---:R-:W-:Y:S01]  /*58d0*/  F2FP.PACK_AB R166, R164, R161 ;  /* 0x000000a1a4a6723e */ /* 0x004fe200000000ff */
[----:B------:R-:W-:Y:S01]  /*58e0*/  MUFU.EX2 R157, R157 ;  /* 0x0000009d009d7308 */ /* 0x000fe20000000800 */
[----:B------:R-:W-:Y:S01]  /*58f0*/  F2FP.PACK_AB R167, R162, R153 ;  /* 0x00000099a2a7723e */ /* 0x000fe200000000ff */
[----:B------:R-:W-:Y:S01]  /*5900*/  FADD.FTZ R153, R153, R52 ;  /* 0x0000003499997221 */ /* 0x000fe20000010000 */
[----:B------:R-:W-:Y:S01]  /*5910*/  LOP3.LUT R9, R9, R148, RZ, 0xc0, !PT ;  /* 0x0000009409097212 */ /* 0x000fe200078ec0ff */
[--C-:B------:R-:W-:Y:S01]  /*5920*/  FFMA.FTZ R148, R159, c[0x0][0x23c], -R160.reuse ;  /* 0x00008f009f947a23 */ /* 0x100fe200000108a0 */
[----:B------:R-:W-:Y:S01]  /*5930*/  LOP3.LUT R30, R30, R169, RZ, 0xc0, !PT ;  /* 0x000000a91e1e7212 */ /* 0x000fe200078ec0ff */
[--C-:B------:R-:W-:Y:S01]  /*5940*/  FFMA.FTZ R159, R158, c[0x0][0x23c], -R160.reuse ;  /* 0x00008f009e9f7a23 */ /* 0x100fe200000108a0 */
[----:B------:R-:W-:Y:S01]  /*5950*/  LOP3.LUT R29, R29, R176, RZ, 0xc0, !PT ;  /* 0x000000b01d1d7212 */ /* 0x000fe200078ec0ff */
[----:B------:R-:W-:Y:S01]  /*5960*/  FFMA.FTZ R158, R155, c[0x0][0x23c], -R160 ;  /* 0x00008f009b9e7a23 */ /* 0x000fe200000108a0 */
[----:B------:R-:W-:Y:S01]  /*5970*/  LOP3.LUT R11, R11, R166, RZ, 0xc0, !PT ;  /* 0x000000a60b0b7212 */ /* 0x000fe200078ec0ff */
[--C-:B------:R-:W-:Y:S01]  /*5980*/  FFMA.FTZ R155, R156, c[0x0][0x23c], -R149.reuse ;  /* 0x00008f009c9b7a23 */ /* 0x100fe20000010895 */
[----:B------:R-:W-:Y:S01]  /*5990*/  LOP3.LUT R8, R8, R167, RZ, 0xc0, !PT ;  /* 0x000000a708087212 */ /* 0x000fe200078ec0ff */
[----:B------:R-:W-:Y:S01]  /*59a0*/  FFMA.FTZ R156, R147, c[0x0][0x23c], -R149 ;  /* 0x00008f00939c7a23 */ /* 0x000fe20000010895 */
[----:B------:R-:W-:Y:S01]  /*59b0*/  LOP3.LUT R168, R171, UR17, R168, 0x96, !PT ;  /* 0x00000011aba87c12 */ /* 0x000fe2000f8e96a8 */
[----:B------:R-:W-:Y:S01]  /*59c0*/  HMMA.16816.F32 R108, R28, R18, R108 ;  /* 0x000000121c6c723c */ /* 0x000fe2000000186c */
[----:B------:R-:W-:Y:S01]  /*59d0*/  MUFU.EX2 R148, R148 ;  /* 0x0000009400947308 */ /* 0x000fe20000000800 */
[----:B------:R-:W-:Y:S01]  /*59e0*/  LOP3.LUT R166, R179, UR7, R174, 0x96, !PT ;  /* 0x00000007b3a67c12 */ /* 0x000fe2000f8e96ae */
[----:B------:R-:W-:-:S02]  /*59f0*/  FADD.FTZ R154, R154, R61 ;  /* 0x0000003d9a9a7221 */ /* 0x000fc40000010000 */
[----:B------:R-:W-:Y:S02]  /*5a00*/  FADD.FTZ R150, R150, R43 ;  /* 0x0000002b96967221 */ /* 0x000fe40000010000 */
[----:B------:R-:W-:Y:S01]  /*5a10*/  IMAD.WIDE.U32 R166, R166, -0x2daee0ad, RZ ;  /* 0xd2511f53a6a67825 */ /* 0x000fe200078e00ff */
[----:B------:R-:W-:Y:S01]  /*5a20*/  HMMA.16816.F32 R88, R8, R18, R88 ;  /* 0x000000120858723c */ /* 0x000fe20000001858 */
[----:B------:R-:W1:Y:S02]  /*5a30*/  MUFU.EX2 R155, R155 ;  /* 0x0000009b009b7308 */ /* 0x000e640000000800 */
[----:B------:R-:W-:Y:S01]  /*5a40*/  FADD.FTZ R153, R162, R153 ;  /* 0x00000099a2997221 */ /* 0x000fe20000010000 */
[----:B------:R-:W-:Y:S01]  /*5a50*/  LOP3.LUT R172, R167, UR17, R172, 0x96, !PT ;  /* 0x00000011a7ac7c12 */ /* 0x000fe2000f8e96ac */
[----:B------:R-:W-:Y:S02]  /*5a60*/  FADD.FTZ R154, R163, R154 ;  /* 0x0000009aa39a7221 */ /* 0x000fe40000010000 */
[----:B------:R-:W-:Y:S01]  /*5a70*/  LOP3.LUT R18, R168, 0xffff, RZ, 0xc0, !PT ;  /* 0x0000ffffa8127812 */ /* 0x000fe200078ec0ff */
[-C--:B---3--:R-:W-:Y:S01]  /*5a80*/  HMMA.16816.F32 R72, R28, R20.reuse, R72 ;  /* 0x000000141c48723c */ /* 0x088fe20000001848 */
[----:B------:R-:W2:Y:S01]  /*5a90*/  MUFU.EX2 R159, R159 ;  /* 0x0000009f009f7308 */ /* 0x000ea20000000800 */
[----:B------:R-:W-:Y:S01]  /*5aa0*/  SHF.R.U32.HI R19, RZ, 0x18, R168 ;  /* 0x00000018ff137819 */ /* 0x000fe200000116a8 */
[----:B------:R-:W-:Y:S01]  /*5ab0*/  FADD.FTZ R151, R151, R150 ;  /* 0x0000009697977221 */ /* 0x000fe20000010000 */
[----:B------:R-:W-:Y:S01]  /*5ac0*/  LOP3.LUT R137, R172, 0xffff, RZ, 0xc0, !PT ;  /* 0x0000ffffac897812 */ /* 0x000fe200078ec0ff */
[----:B------:R-:W-:Y:S01]  /*5ad0*/  FADD.FTZ R34, R34, R153 ;  /* 0x0000009922227221 */ /* 0x000fe20000010000 */
[----:B------:R-:W-:Y:S01]  /*5ae0*/  SHF.R.U32.HI R141, RZ, 0x10, R172 ;  /* 0x00000010ff8d7819 */ /* 0x000fe200000116ac */
[----:B------:R-:W-:Y:S01]  /*5af0*/  FADD.FTZ R161, R161, R154 ;  /* 0x0000009aa1a17221 */ /* 0x000fe20000010000 */
[----:B------:R-:W-:Y:S01]  /*5b00*/  HMMA.16816.F32 R68, R8, R20, R68 ;  /* 0x000000140844723c */ /* 0x000fe20000001844 */
[----:B------:R-:W3:Y:S01]  /*5b10*/  MUFU.EX2 R156, R156 ;  /* 0x0000009c009c7308 */ /* 0x000ee20000000800 */
[----:B------:R-:W-:Y:S01]  /*5b20*/  LOP3.LUT R62, R172, 0xff, RZ, 0xc0, !PT ;  /* 0x000000ffac3e7812 */ /* 0x000fe200078ec0ff */
[----:B------:R-:W-:Y:S01]  /*5b30*/  FADD.FTZ R32, R32, R151 ;  /* 0x0000009720207221 */ /* 0x000fe20000010000 */
[----:B------:R-:W-:Y:S01]  /*5b40*/  SHF.R.U32.HI R172, RZ, 0x18, R172 ;  /* 0x00000018ffac7819 */ /* 0x000fe200000116ac */
[----:B------:R-:W-:Y:S01]  /*5b50*/  FADD.FTZ R34, R35, R34 ;  /* 0x0000002223227221 */ /* 0x000fe20000010000 */
[----:B------:R-:W-:Y:S01]  /*5b60*/  SHF.R.U32.HI R137, RZ, 0x8, R137 ;  /* 0x00000008ff897819 */ /* 0x000fe20000011689 */
[----:B------:R-:W-:Y:S01]  /*5b70*/  FADD.FTZ R161, R164, R161 ;  /* 0x000000a1a4a17221 */ /* 0x000fe20000010000 */
[----:B------:R-:W-:Y:S01]  /*5b80*/  SHF.R.U32.HI R21, RZ, 0x10, R168 ;  /* 0x00000010ff157819 */ /* 0x000fe200000116a8 */
[----:B------:R-:W-:Y:S01]  /*5b90*/  HMMA.16816.F32 R76, R28, R22, R76 ;  /* 0x000000161c4c723c */ /* 0x000fe2000000184c */
[----:B------:R-:W4:Y:S01]  /*5ba0*/  MUFU.EX2 R158, R158 ;  /* 0x0000009e009e7308 */ /* 0x000f220000000800 */
[----:B------:R-:W-:Y:S01]  /*5bb0*/  SHF.R.U32.HI R20, RZ, 0x10, R170 ;  /* 0x00000010ff147819 */ /* 0x000fe200000116aa */
[----:B------:R-:W-:Y:S01]  /*5bc0*/  FADD.FTZ R143, R144, R143 ;  /* 0x0000008f908f7221 */ /* 0x000fe20000010000 */
[----:B------:R-:W-:Y:S01]  /*5bd0*/  LOP3.LUT R141, R141, 0xff, RZ, 0xc0, !PT ;  /* 0x000000ff8d8d7812 */ /* 0x000fe200078ec0ff */
[----:B------:R-:W-:Y:S01]  /*5be0*/  FADD.FTZ R32, R33, R32 ;  /* 0x0000002021207221 */ /* 0x000fe20000010000 */
[----:B------:R-:W-:-:S02]  /*5bf0*/  LOP3.LUT R20, R20, 0xff, RZ, 0xc0, !PT ;  /* 0x000000ff14147812 */ /* 0x000fc400078ec0ff */
[----:B------:R-:W-:Y:S01]  /*5c00*/  HMMA.16816.F32 R112, R8, R22, R112 ;  /* 0x000000160870723c */ /* 0x000fe20000001870 */
[----:B------:R-:W-:Y:S01]  /*5c10*/  MUFU.EX2 R139, R139 ;  /* 0x0000008b008b7308 */ /* 0x000fe20000000800 */
[----:B------:R-:W-:-:S05]  /*5c20*/  PRMT R137, R62, 0x5410, R137 ;  /* 0x000054103e897816 */ /* 0x000fca0000000089 */
[----:B------:R-:W-:Y:S01]  /*5c30*/  SHF.R.U32.HI R22, RZ, 0x8, R18 ;  /* 0x00000008ff167819 */ /* 0x000fe20000011612 */
[----:B------:R-:W-:Y:S01]  /*5c40*/  HMMA.16816.F32 R84, R28, R16, R84 ;  /* 0x000000101c54723c */ /* 0x000fe20000001854 */
[----:B------:R-:W-:Y:S01]  /*5c50*/  LOP3.LUT R18, R21, 0xff, RZ, 0xc0, !PT ;  /* 0x000000ff15127812 */ /* 0x000fe200078ec0ff */
[----:B------:R-:W-:Y:S03]  /*5c60*/  MUFU.EX2 R146, R146 ;  /* 0x0000009200927308 */ /* 0x000fe60000000800 */
[----:B------:R-:W-:-:S03]  /*5c70*/  PRMT R19, R18, 0x5410, R19 ;  /* 0x0000541012137816 */ /* 0x000fc60000000013 */
[----:B------:R-:W-:Y:S02]  /*5c80*/  HMMA.16816.F32 R80, R8, R16, R80 ;  /* 0x000000100850723c */ /* 0x000fe40000001850 */
[--C-:B------:R-:W-:Y:S01]  /*5c90*/  HSET2.LE.AND R19, R19, R60.reuse, PT ;  /* 0x0000003c13137233 */ /* 0x100fe20003803000 */
[----:B------:R-:W-:Y:S04]  /*5ca0*/  MUFU.EX2 R138, R138 ;  /* 0x0000008a008a7308 */ /* 0x000fe80000000800 */
[C---:B------:R-:W-:Y:S01]  /*5cb0*/  LOP3.LUT R16, R170.reuse, 0xffff, RZ, 0xc0, !PT ;  /* 0x0000ffffaa107812 */ /* 0x040fe200078ec0ff */
[C---:B------:R-:W-:Y:S01]  /*5cc0*/  HMMA.16816.F32 R124, R28.reuse, R24, R124 ;  /* 0x000000181c7c723c */ /* 0x040fe2000000187c */
[----:B------:R-:W-:Y:S02]  /*5cd0*/  LOP3.LUT R17, R170, 0xff, RZ, 0xc0, !PT ;  /* 0x000000ffaa117812 */ /* 0x000fe400078ec0ff */
[----:B------:R-:W-:Y:S01]  /*5ce0*/  SHF.R.U32.HI R16, RZ, 0x8, R16 ;  /* 0x00000008ff107819 */ /* 0x000fe20000011610 */
[----:B------:R-:W-:Y:S03]  /*5cf0*/  MUFU.EX2 R223, R223 ;  /* 0x000000df00df7308 */ /* 0x000fe60000000800 */
[----:B------:R-:W-:Y:S01]  /*5d00*/  PRMT R17, R17, 0x5410, R16 ;  /* 0x0000541011117816 */ /* 0x000fe20000000010 */
[C---:B-----5:R-:W-:Y:S04]  /*5d10*/  HMMA.16816.F32 R92, R28.reuse, R12, R92 ;  /* 0x0000000c1c5c723c */ /* 0x060fe8000000185c */
[----:B------:R-:W-:Y:S01]  /*5d20*/  HSET2.LE.AND R17, R17, R60, PT ;  /* 0x0000003c11117233 */ /* 0x000fe20003803000 */
[----:B------:R-:W-:Y:S03]  /*5d30*/  MUFU.EX2 R66, R66 ;  /* 0x0000004200427308 */ /* 0x000fe60000000800 */
[C---:B------:R-:W-:Y:S05]  /*5d40*/  HMMA.16816.F32 R120, R28.reuse, R26, R120 ;  /* 0x0000001a1c78723c */ /* 0x040fea0000001878 */
[----:B------:R-:W-:Y:S03]  /*5d50*/  MUFU.EX2 R64, R64 ;  /* 0x0000004000407308 */ /* 0x000fe60000000800 */
[----:B------:R-:W-:Y:S05]  /*5d60*/  HMMA.16816.F32 R96, R28, R14, R96 ;  /* 0x0000000e1c60723c */ /* 0x000fea0000001860 */
[----:B------:R-:W5:Y:S02]  /*5d70*/  MUFU.EX2 R63, R142 ;  /* 0x0000008e003f7308 */ /* 0x000f640000000800 */
[----:B------:R-:W-:Y:S01]  /*5d80*/  LOP3.LUT R29, R168, 0xff, RZ, 0xc0, !PT ;  /* 0x000000ffa81d7812 */ /* 0x000fe200078ec0ff */
[----:B------:R-:W-:Y:S01]  /*5d90*/  HMMA.16816.F32 R104, R8, R12, R104 ;  /* 0x0000000c0868723c */ /* 0x000fe20000001868 */
[----:B------:R-:W-:-:S02]  /*5da0*/  SHF.R.U32.HI R31, RZ, 0x18, R170 ;  /* 0x00000018ff1f7819 */ /* 0x000fc400000116aa */
[----:B------:R-:W-:Y:S02]  /*5db0*/  PRMT R29, R29, 0x5410, R22 ;  /* 0x000054101d1d7816 */ /* 0x000fe40000000016 */
[----:B------:R-:W-:Y:S01]  /*5dc0*/  PRMT R31, R20, 0x5410, R31 ;  /* 0x00005410141f7816 */ /* 0x000fe2000000001f */
[----:B------:R-:W5:Y:S01]  /*5dd0*/  MUFU.EX2 R67, R67 ;  /* 0x0000004300437308 */ /* 0x000f620000000800 */
[----:B-1----:R-:W-:Y:S01]  /*5de0*/  F2FP.PACK_AB R12, R152, R155 ;  /* 0x0000009b980c723e */ /* 0x002fe200000000ff */
[--C-:B------:R-:W-:Y:S01]  /*5df0*/  HSET2.LE.AND R28, R29, R60.reuse, PT ;  /* 0x0000003c1d1c7233 */ /* 0x100fe20003803000 */
[----:B--2---:R-:W-:Y:S01]  /*5e00*/  F2FP.PACK_AB R13, R159, R148 ;  /* 0x000000949f0d723e */ /* 0x004fe200000000ff */
[----:B------:R-:W-:Y:S01]  /*5e10*/  HSET2.LE.AND R31, R31, R60, PT ;  /* 0x0000003c1f1f7233 */ /* 0x000fe20003803000 */
[----:B------:R-:W-:Y:S01]  /*5e20*/  LOP3.LUT R29, R19, R12, RZ, 0xc0, !PT ;  /* 0x0000000c131d7212 */ /* 0x000fe200078ec0ff */
[C---:B------:R-:W-:Y:S01]  /*5e30*/  HMMA.16816.F32 R128, R8.reuse, R24, R128 ;  /* 0x000000180880723c */ /* 0x040fe20000001880 */
[----:B---3--:R-:W-:Y:S01]  /*5e40*/  F2FP.PACK_AB R12, R211, R156 ;  /* 0x0000009cd30c723e */ /* 0x008fe200000000ff */
[----:B------:R-:W-:Y:S01]  /*5e50*/  LDSM.16.MT88.4 R20, [R186+0x7800] ;  /* 0x00780000ba14783b */ /* 0x000fe20000004200 */
[----:B----4-:R-:W-:Y:S01]  /*5e60*/  F2FP.PACK_AB R30, R158, R157 ;  /* 0x0000009d9e1e723e */ /* 0x010fe200000000ff */
[----:B------:R-:W-:Y:S01]  /*5e70*/  FADD.FTZ R148, R148, R143 ;  /* 0x0000008f94947221 */ /* 0x000fe20000010000 */
[----:B------:R-:W-:Y:S01]  /*5e80*/  LOP3.LUT R28, R28, R13, RZ, 0xc0, !PT ;  /* 0x0000000d1c1c7212 */ /* 0x000fe200078ec0ff */
[----:B------:R-:W-:Y:S01]  /*5e90*/  FADD.FTZ R155, R155, R32 ;  /* 0x000000209b9b7221 */ /* 0x000fe20000010000 */
[----:B------:R-:W-:Y:S01]  /*5ea0*/  LOP3.LUT R30, R17, R30, RZ, 0xc0, !PT ;  /* 0x0000001e111e7212 */ /* 0x000fe200078ec0ff */
[----:B------:R-:W-:Y:S01]  /*5eb0*/  HMMA.16816.F32 R116, R8, R26, R116 ;  /* 0x0000001a0874723c */ /* 0x000fe20000001874 */
[----:B------:R-:W-:Y:S01]  /*5ec0*/  LOP3.LUT R31, R31, R12, RZ, 0xc0, !PT ;  /* 0x0000000c1f1f7212 */ /* 0x000fe200078ec0ff */
[----:B------:R-:W1:Y:S01]  /*5ed0*/  LDSM.16.MT88.4 R24, [R188+0x7800] ;  /* 0x00780000bc18783b */ /* 0x000e620000004200 */
[----:B-----5:R-:W-:Y:S01]  /*5ee0*/  F2FP.PACK_AB R62, R63, R64 ;  /* 0x000000403f3e723e */ /* 0x020fe200000000ff */
[----:B------:R-:W-:-:S02]  /*5ef0*/  FADD.FTZ R148, R159, R148 ;  /* 0x000000949f947221 */ /* 0x000fc40000010000 */
[----:B------:R-:W2:Y:S01]  /*5f00*/  LDSM.16.MT88.4 R16, [R185+0x7800] ;  /* 0x00780000b910783b */ /* 0x000ea20000004200 */
[----:B------:R-:W-:Y:S01]  /*5f10*/  FADD.FTZ R155, R152, R155 ;  /* 0x0000009b989b7221 */ /* 0x000fe20000010000 */
[----:B------:R-:W-:Y:S01]  /*5f20*/  HMMA.16816.F32 R100, R8, R14, R100 ;  /* 0x0000000e0864723c */ /* 0x000fe20000001864 */
[----:B------:R-:W-:Y:S01]  /*5f30*/  FADD.FTZ R157, R157, R148 ;  /* 0x000000949d9d7221 */ /* 0x000fe20000010000 */
[----:B------:R-:W3:Y:S01]  /*5f40*/  LDSM.16.MT88.4 R12, [R184+0x7800] ;  /* 0x00780000b80c783b */ /* 0x000ee20000004200 */
[----:B------:R-:W-:Y:S02]  /*5f50*/  FADD.FTZ R156, R156, R155 ;  /* 0x0000009b9c9c7221 */ /* 0x000fe40000010000 */
[----:B------:R-:W-:Y:S02]  /*5f60*/  FADD.FTZ R213, R158, R157 ;  /* 0x0000009d9ed57221 */ /* 0x000fe40000010000 */
[----:B------:R-:W-:Y:S01]  /*5f70*/  LOP3.LUT R11, R166, 0xffff, RZ, 0xc0, !PT ;  /* 0x0000ffffa60b7812 */ /* 0x000fe200078ec0ff */
[----:B------:R-:W-:Y:S01]  /*5f80*/  FADD.FTZ R211, R211, R156 ;  /* 0x0000009cd3d37221 */ /* 0x000fe20000010000 */
[----:B------:R-:W-:-:S02]  /*5f90*/  SHF.R.U32.HI R10, RZ, 0x10, R166 ;  /* 0x00000010ff0a7819 */ /* 0x000fc400000116a6 */
[----:B------:R-:W-:Y:S02]  /*5fa0*/  LOP3.LUT R8, R166, 0xff, RZ, 0xc0, !PT ;  /* 0x000000ffa6087812 */ /* 0x000fe400078ec0ff */
[----:B------:R-:W-:Y:S02]  /*5fb0*/  SHF.R.U32.HI R9, RZ, 0x18, R166 ;  /* 0x00000018ff097819 */ /* 0x000fe400000116a6 */
[----:B------:R-:W-:Y:S02]  /*5fc0*/  SHF.R.U32.HI R11, RZ, 0x8, R11 ;  /* 0x00000008ff0b7819 */ /* 0x000fe4000001160b */
[----:B------:R-:W-:Y:S02]  /*5fd0*/  LOP3.LUT R10, R10, 0xff, RZ, 0xc0, !PT ;  /* 0x000000ff0a0a7812 */ /* 0x000fe400078ec0ff */
[----:B------:R-:W-:Y:S01]  /*5fe0*/  PRMT R11, R8, 0x5410, R11 ;  /* 0x00005410080b7816 */ /* 0x000fe2000000000b */
[----:B------:R-:W-:Y:S01]  /*5ff0*/  HSET2.LE.AND R8, R137, R60, PT ;  /* 0x0000003c89087233 */ /* 0x000fe20003803000 */
[----:B------:R-:W-:-:S02]  /*6000*/  PRMT R147, R10, 0x5410, R9 ;  /* 0x000054100a937816 */ /* 0x000fc40000000009 */
[----:B------:R-:W-:Y:S01]  /*6010*/  PRMT R9, R141, 0x5410, R172 ;  /* 0x000054108d097816 */ /* 0x000fe200000000ac */
[--C-:B------:R-:W-:Y:S01]  /*6020*/  HSET2.LE.AND R10, R11, R60.reuse, PT ;  /* 0x0000003c0b0a7233 */ /* 0x100fe20003803000 */
[----:B------:R-:W-:Y:S01]  /*6030*/  F2FP.PACK_AB R137, R223, R138 ;  /* 0x0000008adf89723e */ /* 0x000fe200000000ff */
[--C-:B------:R-:W-:Y:S01]  /*6040*/  HSET2.LE.AND R11, R147, R60.reuse, PT ;  /* 0x0000003c930b7233 */ /* 0x100fe20003803000 */
[----:B------:R-:W-:Y:S01]  /*6050*/  F2FP.PACK_AB R141, R146, R139 ;  /* 0x0000008b928d723e */ /* 0x000fe200000000ff */
[----:B------:R-:W-:Y:S01]  /*6060*/  HSET2.LE.AND R9, R9, R60, PT ;  /* 0x0000003c09097233 */ /* 0x000fe20003803000 */
[----:B------:R-:W-:Y:S01]  /*6070*/  F2FP.PACK_AB R60, R67, R66 ;  /* 0x00000042433c723e */ /* 0x000fe200000000ff */
[----:B------:R-:W-:Y:S01]  /*6080*/  FADD.FTZ R139, R139, R34 ;  /* 0x000000228b8b7221 */ /* 0x000fe20000010000 */
[----:B------:R-:W-:Y:S01]  /*6090*/  LOP3.LUT R10, R10, R137, RZ, 0xc0, !PT ;  /* 0x000000890a0a7212 */ /* 0x000fe200078ec0ff */
[----:B------:R-:W-:Y:S01]  /*60a0*/  FADD.FTZ R66, R66, R161 ;  /* 0x000000a142427221 */ /* 0x000fe20000010000 */
[----:B------:R-:W-:Y:S01]  /*60b0*/  LOP3.LUT R11, R11, R62, RZ, 0xc0, !PT ;  /* 0x0000003e0b0b7212 */ /* 0x000fe200078ec0ff */
[----:B------:R-:W-:Y:S01]  /*60c0*/  FADD.FTZ R139, R146, R139 ;  /* 0x0000008b928b7221 */ /* 0x000fe20000010000 */
[----:B------:R-:W-:Y:S01]  /*60d0*/  LOP3.LUT R8, R8, R141, RZ, 0xc0, !PT ;  /* 0x0000008d08087212 */ /* 0x000fe200078ec0ff */
[----:B------:R-:W-:Y:S01]  /*60e0*/  FADD.FTZ R67, R67, R66 ;  /* 0x0000004243437221 */ /* 0x000fe20000010000 */
[----:B------:R-:W-:Y:S01]  /*60f0*/  LOP3.LUT R9, R9, R60, RZ, 0xc0, !PT ;  /* 0x0000003c09097212 */ /* 0x000fe200078ec0ff */
[----:B------:R-:W-:Y:S01]  /*6100*/  FADD.FTZ R138, R138, R139 ;  /* 0x0000008b8a8a7221 */ /* 0x000fe20000010000 */
[----:B-1----:R-:W-:Y:S01]  /*6110*/  HMMA.16816.F32 R124, R28, R24, R124 ;  /* 0x000000181c7c723c */ /* 0x002fe2000000187c */
[----:B------:R-:W-:-:S02]  /*6120*/  FADD.FTZ R64, R64, R67 ;  /* 0x0000004340407221 */ /* 0x000fc40000010000 */
[----:B------:R-:W-:Y:S02]  /*6130*/  FADD.FTZ R223, R223, R138 ;  /* 0x0000008adfdf7221 */ /* 0x000fe40000010000 */
[----:B------:R-:W-:-:S03]  /*6140*/  FADD.FTZ R222, R63, R64 ;  /* 0x000000403fde7221 */ /* 0x000fc60000010000 */
[C---:B------:R-:W-:Y:S08]  /*6150*/  HMMA.16816.F32 R120, R28.reuse, R26, R120 ;  /* 0x0000001a1c78723c */ /* 0x040ff00000001878 */
[C---:B------:R-:W-:Y:S08]  /*6160*/  HMMA.16816.F32 R72, R28.reuse, R20, R72 ;  /* 0x000000141c48723c */ /* 0x040ff00000001848 */
[C---:B------:R-:W-:Y:S08]  /*6170*/  HMMA.16816.F32 R76, R28.reuse, R22, R76 ;  /* 0x000000161c4c723c */ /* 0x040ff0000000184c */
[C---:B--2---:R-:W-:Y:S08]  /*6180*/  HMMA.16816.F32 R84, R28.reuse, R16, R84 ;  /* 0x000000101c54723c */ /* 0x044ff00000001854 */
[C---:B------:R-:W-:Y:S08]  /*6190*/  HMMA.16816.F32 R108, R28.reuse, R18, R108 ;  /* 0x000000121c6c723c */ /* 0x040ff0000000186c */
[C---:B---3--:R-:W-:Y:S08]  /*61a0*/  HMMA.16816.F32 R92, R28.reuse, R12, R92 ;  /* 0x0000000c1c5c723c */ /* 0x048ff0000000185c */
        /* <DEDUP_REMOVED lines=9> */
[----:B------:R-:W-:Y:S05]  /*6240*/  @!UPT UIADD3 URZ, URZ, URZ, URZ ;  /* 0x0000003f3f3ff290 */ /* 0x000fea000fffe03f */
[----:B------:R-:W-:Y:S11]  /*6250*/  @!P1 BRA `(.L_x_542) ;  /* 0x00008d3000009947 */ /* 0x000ff60003800000 */
[----:B------:R-:W-:Y:S01]  /*6260*/  ISETP.GE.AND P0, PT, R218, c[0x0][0x220], PT ;  /* 0x00008800da007a0c */ /* 0x000fe20003f06270 */
[----:B------:R-:W-:-:S04]  /*6270*/  DEPBAR.LE SB0, 0x0 ;  /* 0x000080000000791a */ /* 0x000fc80000000000 */
[C---:B------:R-:W-:Y:S01]  /*6280*/  IADD3 R5, R207.reuse, -0x2, RZ ;  /* 0xfffffffecf057810 */ /* 0x040fe20007ffe0ff */
[----:B------:R-:W-:Y:S01]  /*6290*/  BAR.SYNC.DEFER_BLOCKING 0x0 ;  /* 0x0000000000007b1d */ /* 0x000fe20000010000 */
[----:B------:R-:W-:Y:S01]  /*62a0*/  IMAD.WIDE.U32 R136, R136, c[0x0][0x1a0], RZ ;  /* 0x0000680088887a25 */ /* 0x000fe200078e00ff */
[----:B------:R-:W-:Y:S02]  /*62b0*/  IADD3 R132, R207, -0x2, RZ ;  /* 0xfffffffecf847810 */ /* 0x000fe40007ffe0ff */
[----:B------:R-:W-:Y:S01]  /*62c0*/  SHF.R.S32.HI R3, RZ, 0x1f, R5 ;  /* 0x0000001fff037819 */ /* 0x000fe20000011405 */
[----:B------:R-:W-:Y:S02]  /*62d0*/  IMAD R2, R198, R5, RZ ;  /* 0x00000005c6027224 */ /* 0x000fe400078e02ff */
[----:B------:R-:W-:-:S04]  /*62e0*/  IMAD.WIDE.U32 R8, R5, R199, R236 ;  /* 0x000000c705087225 */ /* 0x000fc800078e00ec */
[----:B------:R-:W-:Y:S01]  /*62f0*/  IMAD.MOV.U32 R0, RZ, RZ, c[0x0][0x1a4] ;  /* 0x00006900ff007624 */ /* 0x000fe200078e00ff */
[----:B------:R-:W-:Y:S01]  /*6300*/  @!P0 IADD3 R4, P1, R201, R8, RZ ;  /* 0x00000008c9048210 */ /* 0x000fe20007f3e0ff */
[----:B------:R-:W-:Y:S01]  /*6310*/  IMAD R2, R3, R199, R2 ;  /* 0x000000c703027224 */ /* 0x000fe200078e0202 */
[----:B------:R-:W-:Y:S01]  /*6320*/  @!P0 IADD3 R6, P2, R8, R136, RZ ;  /* 0x0000008808068210 */ /* 0x000fe20007f5e0ff */
[----:B------:R-:W-:Y:S01]  /*6330*/  IMAD.SHL.U32 R5, R0, 0x20, RZ ;  /* 0x0000002000057824 */ /* 0x000fe200078e00ff */
[----:B------:R-:W-:Y:S01]  /*6340*/  @!P0 LEA R14, P3, R8, c[0x0][0x170], 0x1 ;  /* 0x00005c00080e8a11 */ /* 0x000fe200078608ff */
[----:B------:R-:W-:Y:S02]  /*6350*/  IMAD.IADD R9, R9, 0x1, R2 ;  /* 0x0000000109097824 */ /* 0x000fe400078e0202 */
[----:B------:R-:W-:Y:S02]  /*6360*/  @!P0 IMAD.MOV.U32 R2, RZ, RZ, 0x30 ;  /* 0x00000030ff028424 */ /* 0x000fe400078e00ff */
[----:B------:R-:W-:Y:S01]  /*6370*/  @!P0 IMAD.X R3, R200, 0x1, R9, P1 ;  /* 0x00000001c8038824 */ /* 0x000fe200008e0609 */
[----:B------:R-:W-:Y:S01]  /*6380*/  @!P0 IADD3.X R5, R9, R137, R5, P2, !PT ;  /* 0x0000008909058210 */ /* 0x000fe200017fe405 */
[----:B------:R-:W-:Y:S01]  /*6390*/  @!P0 IMAD R0, R0, 0x30, RZ ;  /* 0x0000003000008824 */ /* 0x000fe200078e02ff */
[----:B------:R-:W-:Y:S01]  /*63a0*/  @!P0 LEA R12, P2, R4, c[0x0][0x170], 0x1 ;  /* 0x00005c00040c8a11 */ /* 0x000fe200078408ff */
[----:B------:R-:W-:Y:S01]  /*63b0*/  @P0 STS.128 [R205+0x6000], RZ ;  /* 0x006000ffcd000388 */ /* 0x000fe20000000c00 */
[----:B------:R-:W-:-:S02]  /*63c0*/  @!P0 LEA R10, P1, R6, c[0x0][0x170], 0x1 ;  /* 0x00005c00060a8a11 */ /* 0x000fc400078208ff */
[----:B------:R-:W-:Y:S01]  /*63d0*/  @!P0 LEA.HI.X R13, R4, c[0x0][0x174], R3, 0x1, P2 ;  /* 0x00005d00040d8a11 */ /* 0x000fe200010f0c03 */
[----:B------:R-:W-:Y:S01]  /*63e0*/  @!P0 IMAD.WIDE.U32 R2, R2, c[0x0][0x1a0], R8 ;  /* 0x0000680002028a25 */ /* 0x000fe200078e0008 */
[----:B------:R-:W-:Y:S02]  /*63f0*/  @!P0 LEA.HI.X R15, R8, c[0x0][0x174], R9, 0x1, P3 ;  /* 0x00005d00080f8a11 */ /* 0x000fe400018f0c09 */
[----:B------:R-:W-:Y:S01]  /*6400*/  @!P0 LEA.HI.X R11, R6, c[0x0][0x174], R5, 0x1, P1 ;  /* 0x00005d00060b8a11 */ /* 0x000fe200008f0c05 */
[----:B------:R-:W-:Y:S01]  /*6410*/  @!P0 IMAD.IADD R0, R0, 0x1, R3 ;  /* 0x0000000100008824 */ /* 0x000fe200078e0203 */
[C---:B------:R-:W-:Y:S01]  /*6420*/  @!P0 LEA R4, P1, R2.reuse, c[0x0][0x170], 0x1 ;  /* 0x00005c0002048a11 */ /* 0x040fe200078208ff */
[----:B------:R-:W-:Y:S01]  /*6430*/  @!PT LDS RZ, [RZ] ;  /* 0x00000000fffff984 */ /* 0x000fe20000000800 */
[----:B------:R-:W-:Y:S01]  /*6440*/  @!PT LDS RZ, [RZ] ;  /* 0x00000000fffff984 */ /* 0x000fe20000000800 */
[----:B------:R-:W-:Y:S01]  /*6450*/  @!PT LDS RZ, [RZ] ;  /* 0x00000000fffff984 */ /* 0x000fe20000000800 */
[----:B------:R1:W-:Y:S03]  /*6460*/  @!P0 LDGSTS.E.BYPASS.LTC128B.128 [R205+0x6000], [R14.64] ;  /* 0x060000000ecd8fae */ /* 0x0003e6000b901d54 */
[----:B------:R-:W-:Y:S01]  /*6470*/  @!P0 LEA.HI.X R5, R2, c[0x0][0x174], R0, 0x1, P1 ;  /* 0x00005d0002058a11 */ /* 0x000fe200008f0c00 */
[----:B------:R-:W-:Y:S01]  /*6480*/  @P0 STS.128 [R205+0x6800], RZ ;  /* 0x006800ffcd000388 */ /* 0x000fe20000000c00 */
[----:B------:R-:W-:-:S03]  /*6490*/  IMAD R2, R132, 0x40, R239 ;  /* 0x0000004084027824 */ /* 0x000fc600078e02ef */
[----:B------:R-:W-:Y:S01]  /*64a0*/  @!PT LDS RZ, [RZ] ;  /* 0x00000000fffff984 */ /* 0x000fe20000000800 */
[----:B------:R-:W-:Y:S01]  /*64b0*/  @!PT LDS RZ, [RZ] ;  /* 0x00000000fffff984 */ /* 0x000fe20000000800 */
[----:B------:R-:W-:Y:S01]  /*64c0*/  @!PT LDS RZ, [RZ] ;  /* 0x00000000fffff984 */ /* 0x000fe20000000800 */
[----:B------:R1:W-:Y:S02]  /*64d0*/  @!P0 LDGSTS.E.BYPASS.LTC128B.128 [R205+0x6800], [R12.64] ;  /* 0x068000000ccd8fae */ /* 0x0003e4000b901d54 */
[C---:B------:R-:W-:Y:S02]  /*64e0*/  IADD3 R0, R2.reuse, 0x9, RZ ;  /* 0x0000000902007810 */ /* 0x040fe40007ffe0ff */
[----:B------:R-:W-:Y:S01]  /*64f0*/  @P0 STS.128 [R205+0x7000], RZ ;  /* 0x007000ffcd000388 */ /* 0x000fe20000000c00 */
[----:B------:R-:W-:Y:S02]  /*6500*/  IADD3 R6, R2, 0x10, RZ ;  /* 0x0000001002067810 */ /* 0x000fe40007ffe0ff */
[C---:B------:R-:W-:Y:S01]  /*6510*/  ISETP.GE.AND P3, PT, R0.reuse, R238, PT ;  /* 0x000000ee0000720c */ /* 0x040fe20003f66270 */
[----:B------:R-:W-:Y:S01]  /*6520*/  @!PT LDS RZ, [RZ] ;  /* 0x00000000fffff984 */ /* 0x000fe20000000800 */
[----:B------:R-:W-:Y:S01]  /*6530*/  @!PT LDS RZ, [RZ] ;  /* 0x00000000fffff984 */ /* 0x000fe20000000800 */
[----:B------:R-:W-:Y:S01]  /*6540*/  @!PT LDS RZ, [RZ] ;  /* 0x00000000fffff984 */ /* 0x000fe20000000800 */
[----:B------:R2:W-:Y:S01]  /*6550*/  @!P0 LDGSTS.E.BYPASS.LTC128B.128 [R205+0x7000], [R10.64] ;  /* 0x070000000acd8fae */ /* 0x0005e2000b901d54 */
[----:B------:R-:W-:-:S03]  /*6560*/  ISETP.GE.AND P6, PT, R0, R233, PT ;  /* 0x000000e90000720c */ /* 0x000fc60003fc6270 */
[----:B------:R-:W-:Y:S04]  /*6570*/  @P0 STS.128 [R205+0x7800], RZ ;  /* 0x007800ffcd000388 */ /* 0x000fe80000000c00 */
[----:B------:R-:W-:Y:S01]  /*6580*/  @!PT LDS RZ, [RZ] ;  /* 0x00000000fffff984 */ /* 0x000fe20000000800 */
[----:B------:R-:W-:Y:S01]  /*6590*/  @!PT LDS RZ, [RZ] ;  /* 0x00000000fffff984 */ /* 0x000fe20000000800 */
[----:B------:R-:W-:Y:S01]  /*65a0*/  @!PT LDS RZ, [RZ] ;  /* 0x00000000fffff984 */ /* 0x000fe20000000800 */
[----:B------:R3:W-:Y:S04]  /*65b0*/  @!P0 LDGSTS.E.BYPASS.LTC128B.128 [R205+0x7800], [R4.64] ;  /* 0x0780000004cd8fae */ /* 0x0007e8000b901d54 */
[----:B------:R-:W-:Y:S04]  /*65c0*/  LDSM.16.M88.4 R28, [R194] ;  /* 0x00000000c21c783b */ /* 0x000fe80000000200 */
[----:B------:R-:W4:Y:S04]  /*65d0*/  LDSM.16.M88.4 R144, [R193+0x4000] ;  /* 0x00400000c190783b */ /* 0x000f280000000200 */
[----:B------:R-:W5:Y:S04]  /*65e0*/  LDSM.16.M88.4 R32, [R194+0x2000] ;  /* 0x00200000c220783b */ /* 0x000f680000000200 */
[----:B------:R-:W2:Y:S04]  /*65f0*/  LDSM.16.M88.4 R44, [R193+0x5000] ;  /* 0x00500000c12c783b */ /* 0x000ea80000000200 */
[----:B------:R-:W2:Y:S04]  /*6600*/  LDSM.16.M88.4 R60, [R193+0x4800] ;  /* 0x00480000c13c783b */ /* 0x000ea80000000200 */
[----:B------:R-:W2:Y:S01]  /*6610*/  LDSM.16.M88.4 R160, [R193+0x5800] ;  /* 0x00580000c1a0783b */ /* 0x000ea20000000200 */
[----:B---3--:R-:W-:-:S03]  /*6620*/  IADD3 R4, R2, 0x8, RZ ;  /* 0x0000000802047810 */ /* 0x008fc60007ffe0ff */
[----:B------:R-:W-:Y:S01]  /*6630*/  LDSM.16.M88.4 R24, [R187+0x4000] ;  /* 0x00400000bb18783b */ /* 0x000fe20000000200 */
[----:B------:R-:W-:-:S03]  /*6640*/  ISETP.GE.AND P1, PT, R4, R238, PT ;  /* 0x000000ee0400720c */ /* 0x000fc60003f26270 */
[----:B-1----:R-:W1:Y:S01]  /*6650*/  LDSM.16.M88.4 R12, [R192] ;  /* 0x00000000c00c783b */ /* 0x002e620000000200 */
[C---:B------:R-:W-:Y:S02]  /*6660*/  ISETP.GE.AND P2, PT, R4.reuse, R233, PT ;  /* 0x000000e90400720c */ /* 0x040fe40003f46270 */
[C---:B------:R-:W-:Y:S01]  /*6670*/  ISETP.GE.AND P5, PT, R4.reuse, R231, PT ;  /* 0x000000e70400720c */ /* 0x040fe20003fa6270 */
[----:B------:R-:W3:Y:S01]  /*6680*/  LDSM.16.M88.4 R156, [R192+0x2000] ;  /* 0x00200000c09c783b */ /* 0x000ee20000000200 */
[----:B------:R-:W-:-:S03]  /*6690*/  ISETP.GE.AND P4, PT, R4, R209, PT ;  /* 0x000000d10400720c */ /* 0x000fc60003f86270 */
[----:B------:R-:W-:Y:S04]  /*66a0*/  LDSM.16.M88.4 R20, [R187+0x4800] ;  /* 0x00480000bb14783b */ /* 0x000fe80000000200 */
[----:B------:R-:W1:Y:S04]  /*66b0*/  LDSM.16.M88.4 R16, [R187+0x5000] ;  /* 0x00500000bb10783b */ /* 0x000e680000000200 */
[----:B------:R-:W1:Y:S01]  /*66c0*/  LDSM.16.M88.4 R224, [R187+0x5800] ;  /* 0x00580000bbe0783b */ /* 0x000e620000000200 */
[-C--:B----4-:R-:W-:Y:S03]  /*66d0*/  HMMA.16816.F32 R152, R28, R144.reuse, RZ ;  /* 0x000000901c98723c */ /* 0x090fe600000018ff */
[----:B------:R-:W-:Y:S04]  /*66e0*/  LDSM.16.M88.4 R168, [R190] ;  /* 0x00000000bea8783b */ /* 0x000fe80000000200 */
[----:B------:R-:W4:Y:S01]  /*66f0*/  LDSM.16.M88.4 R176, [R191] ;  /* 0x00000000bfb0783b */ /* 0x000f220000000200 */
[C---:B-----5:R-:W-:Y:S03]  /*6700*/  HMMA.16816.F32 R148, R32.reuse, R144, RZ ;  /* 0x000000902094723c */ /* 0x060fe600000018ff */
[----:B------:R-:W5:Y:S04]  /*6710*/  LDSM.16.M88.4 R172, [R191+0x2000] ;  /* 0x00200000bfac783b */ /* 0x000f680000000200 */
[----:B------:R-:W1:Y:S01]  /*6720*/  LDSM.16.M88.4 R164, [R183] ;  /* 0x00000000b7a4783b */ /* 0x000e620000000200 */
[-C--:B--2---:R-:W-:Y:S03]  /*6730*/  HMMA.16816.F32 R8, R32, R146.reuse, RZ ;  /* 0x000000922008723c */ /* 0x084fe600000018ff */
[----:B------:R-:W0:Y:S05]  /*6740*/  LDGDEPBAR ;  /* 0x00000000000079af */ /* 0x000e2a0000000000 */
[----:B------:R-:W-:Y:S08]  /*6750*/  HMMA.16816.F32 R144, R28, R146, RZ ;  /* 0x000000921c90723c */ /* 0x000ff000000018ff */
[C---:B------:R-:W-:Y:S08]  /*6760*/  HMMA.16816.F32 R52, R32.reuse, R44, RZ ;  /* 0x0000002c2034723c */ /* 0x040ff000000018ff */
[----:B------:R-:W-:Y:S08]  /*6770*/  HMMA.16816.F32 R48, R32, R46, RZ ;  /* 0x0000002e2030723c */ /* 0x000ff000000018ff */
[C---:B------:R-:W-:Y:S08]  /*6780*/  HMMA.16816.F32 R56, R28.reuse, R44, RZ ;  /* 0x0000002c1c38723c */ /* 0x040ff000000018ff */
[C---:B------:R-:W-:Y:S08]  /*6790*/  HMMA.16816.F32 R140, R28.reuse, R60, RZ ;  /* 0x0000003c1c8c723c */ /* 0x040ff000000018ff */
[----:B------:R-:W-:Y:S08]  /*67a0*/  HMMA.16816.F32 R44, R28, R46, RZ ;  /* 0x0000002e1c2c723c */ /* 0x000ff000000018ff */
[C---:B------:R-:W-:Y:S08]  /*67b0*/  HMMA.16816.F32 R136, R32.reuse, R60, RZ ;  /* 0x0000003c2088723c */ /* 0x040ff000000018ff */
[-C--:B------:R-:W-:Y:S08]  /*67c0*/  HMMA.16816.F32 R64, R32, R62.reuse, RZ ;  /* 0x0000003e2040723c */ /* 0x080ff000000018ff */
[C---:B------:R-:W-:Y:S08]  /*67d0*/  HMMA.16816.F32 R60, R28.reuse, R62, RZ ;  /* 0x0000003e1c3c723c */ /* 0x040ff000000018ff */
[C---:B------:R-:W-:Y:S08]  /*67e0*/  HMMA.16816.F32 R40, R28.reuse, R160, RZ ;  /* 0x000000a01c28723c */ /* 0x040ff000000018ff */
[----:B------:R-:W-:Y:S08]  /*67f0*/  HMMA.16816.F32 R28, R28, R162, RZ ;  /* 0x000000a21c1c723c */ /* 0x000ff000000018ff */
[----:B------:R-:W-:Y:S08]  /*6800*/  HMMA.16816.F32 R36, R32, R160, RZ ;  /* 0x000000a02024723c */ /* 0x000ff000000018ff */
[----:B-1----:R-:W-:Y:S08]  /*6810*/  HMMA.16816.F32 R144, R12, R26, R144 ;  /* 0x0000001a0c90723c */ /* 0x002ff00000001890 */
[----:B------:R-:W-:Y:S01]  /*6820*/  HMMA.16816.F32 R32, R32, R162, RZ ;  /* 0x000000a22020723c */ /* 0x000fe200000018ff */
[----:B------:R-:W-:Y:S07]  /*6830*/  LDSM.16.M88.4 R160, [R182] ;  /* 0x00000000b6a0783b */ /* 0x000fee0000000200 */
[C---:B---3--:R-:W-:Y:S08]  /*6840*/  HMMA.16816.F32 R8, R156.reuse, R26, R8 ;  /* 0x0000001a9c08723c */ /* 0x048ff00000001808 */
[C---:B------:R-:W-:Y:S08]  /*6850*/  HMMA.16816.F32 R148, R156.reuse, R24, R148 ;  /* 0x000000189c94723c */ /* 0x040ff00000001894 */
[C---:B------:R-:W-:Y:S08]  /*6860*/  HMMA.16816.F32 R52, R156.reuse, R16, R52 ;  /* 0x000000109c34723c */ /* 0x040ff00000001834 */
[----:B------:R-:W-:Y:S08]  /*6870*/  HMMA.16816.F32 R48, R156, R18, R48 ;  /* 0x000000129c30723c */ /* 0x000ff00000001830 */
[C---:B------:R-:W-:Y:S01]  /*6880*/  HMMA.16816.F32 R152, R12.reuse, R24, R152 ;  /* 0x000000180c98723c */ /* 0x040fe20000001898 */
[----:B------:R-:W-:Y:S07]  /*6890*/  LDSM.16.M88.4 R24, [R189] ;  /* 0x00000000bd18783b */ /* 0x000fee0000000200 */
[C---:B------:R-:W-:Y:S08]  /*68a0*/  HMMA.16816.F32 R140, R12.reuse, R20, R140 ;  /* 0x000000140c8c723c */ /* 0x040ff0000000188c */
[C---:B------:R-:W-:Y:S08]  /*68b0*/  HMMA.16816.F32 R56, R12.reuse, R16, R56 ;  /* 0x000000100c38723c */ /* 0x040ff00000001838 */
[----:B------:R-:W-:Y:S01]  /*68c0*/  HMMA.16816.F32 R44, R12, R18, R44 ;  /* 0x000000120c2c723c */ /* 0x000fe2000000182c */
[----:B------:R-:W1:Y:S07]  /*68d0*/  LDSM.16.M88.4 R16, [R180] ;  /* 0x00000000b410783b */ /* 0x000e6e0000000200 */
[C---:B------:R-:W-:Y:S08]  /*68e0*/  HMMA.16816.F32 R136, R156.reuse, R20, R136 ;  /* 0x000000149c88723c */ /* 0x040ff00000001888 */
[-C--:B------:R-:W-:Y:S08]  /*68f0*/  HMMA.16816.F32 R64, R156, R22.reuse, R64 ;  /* 0x000000169c40723c */ /* 0x080ff00000001840 */
[C---:B------:R-:W-:Y:S01]  /*6900*/  HMMA.16816.F32 R60, R12.reuse, R22, R60 ;  /* 0x000000160c3c723c */ /* 0x040fe2000000183c */
[----:B------:R-:W2:Y:S07]  /*6910*/  LDSM.16.M88.4 R20, [R189+0x2000] ;  /* 0x00200000bd14783b */ /* 0x000eae0000000200 */
[C---:B------:R-:W-:Y:S08]  /*6920*/  HMMA.16816.F32 R40, R12.reuse, R224, R40 ;  /* 0x000000e00c28723c */ /* 0x040ff00000001828 */
[----:B------:R-:W-:Y:S01]  /*6930*/  HMMA.16816.F32 R28, R12, R226, R28 ;  /* 0x000000e20c1c723c */ /* 0x000fe2000000181c */
[----:B------:R-:W3:Y:S07]  /*6940*/  LDSM.16.M88.4 R12, [R180+0x800] ;  /* 0x00080000b40c783b */ /* 0x000eee0000000200 */
[----:B----4-:R-:W-:Y:S08]  /*6950*/  HMMA.16816.F32 R144, R176, R170, R144 ;  /* 0x000000aab090723c */ /* 0x010ff00000001890 */
[C---:B------:R-:W-:Y:S08]  /*6960*/  HMMA.16816.F32 R36, R156.reuse, R224, R36 ;  /* 0x000000e09c24723c */ /* 0x040ff00000001824 */
[----:B------:R-:W-:Y:S01]  /*6970*/  HMMA.16816.F32 R32, R156, R226, R32 ;  /* 0x000000e29c20723c */ /* 0x000fe20000001820 */
[----:B------:R-:W4:Y:S07]  /*6980*/  LDSM.16.M88.4 R156, [R181] ;  /* 0x00000000b59c783b */ /* 0x000f2e0000000200 */
[----:B-----5:R-:W-:Y:S08]  /*6990*/  HMMA.16816.F32 R8, R172, R170, R8 ;  /* 0x000000aaac08723c */ /* 0x020ff00000001808 */
[-C--:B------:R-:W-:Y:S08]  /*69a0*/  HMMA.16816.F32 R140, R176, R164.reuse, R140 ;  /* 0x000000a4b08c723c */ /* 0x080ff0000000188c */
[----:B------:R-:W-:Y:S08]  /*69b0*/  HMMA.16816.F32 R136, R172, R164, R136 ;  /* 0x000000a4ac88723c */ /* 0x000ff00000001888 */
[-C--:B-1----:R-:W-:Y:S08]  /*69c0*/  HMMA.16816.F32 R144, R24, R18.reuse, R144 ;  /* 0x000000121890723c */ /* 0x082ff00000001890 */
[----:B--2---:R-:W-:Y:S07]  /*69d0*/  HMMA.16816.F32 R8, R20, R18, R8 ;  /* 0x000000121408723c */ /* 0x004fee0000001808 */
[----:B------:R-:W-:Y:S01]  /*69e0*/  IADD3 R18, R2, 0x19, RZ ;  /* 0x0000001902127810 */ /* 0x000fe20007ffe0ff */
[-C--:B---3--:R-:W-:Y:S08]  /*69f0*/  HMMA.16816.F32 R140, R24, R12.reuse, R140 ;  /* 0x0000000c188c723c */ /* 0x088ff0000000188c */
[----:B------:R-:W-:Y:S01]  /*6a00*/  HMMA.16816.F32 R136, R20, R12, R136 ;  /* 0x0000000c1488723c */ /* 0x000fe20000001888 */
[----:B------:R-:W-:-:S02]  /*6a10*/  FSEL R252, R146, -INF , !P2 ;  /* 0xff80000092fc7808 */ /* 0x000fc40005000000 */
[----:B------:R-:W-:Y:S02]  /*6a20*/  ISETP.GE.AND P2, PT, R0, R209, PT ;  /* 0x000000d10000720c */ /* 0x000fe40003f46270 */
[----:B------:R-:W-:Y:S02]  /*6a30*/  FSEL R165, R145, -INF , !P3 ;  /* 0xff80000091a57808 */ /* 0x000fe40005800000 */
[----:B------:R-:W-:Y:S01]  /*6a40*/  ISETP.GE.AND P3, PT, R6, R231, PT ;  /* 0x000000e70600720c */ /* 0x000fe20003f66270 */
[----:B----4-:R-:W-:Y:S01]  /*6a50*/  HMMA.16816.F32 R36, R172, R156, R36 ;  /* 0x0000009cac24723c */ /* 0x010fe20000001824 */
[----:B------:R-:W-:Y:S02]  /*6a60*/  FSEL R4, R10, -INF , !P4 ;  /* 0xff8000000a047808 */ /* 0x000fe40006000000 */
[----:B------:R-:W-:-:S05]  /*6a70*/  ISETP.GE.AND P4, PT, R6, R233, PT ;  /* 0x000000e90600720c */ /* 0x000fca0003f86270 */
[----:B------:R-:W-:Y:S01]  /*6a80*/  HMMA.16816.F32 R32, R172, R158, R32 ;  /* 0x0000009eac20723c */ /* 0x000fe20000001820 */
[----:B------:R-:W-:-:S07]  /*6a90*/  FSEL R142, R142, -INF , !P4 ;  /* 0xff8000008e8e7808 */ /* 0x000fce0006000000 */
[----:B------:R-:W-:Y:S01]  /*6aa0*/  HMMA.16816.F32 R40, R176, R156, R40 ;  /* 0x0000009cb028723c */ /* 0x000fe20000001828 */
[----:B------:R-:W-:-:S07]  /*6ab0*/  FSEL R246, R136, -INF , !P3 ;  /* 0xff80000088f67808 */ /* 0x000fce0005800000 */
[----:B------:R-:W-:Y:S01]  /*6ac0*/  HMMA.16816.F32 R28, R176, R158, R28 ;  /* 0x0000009eb01c723c */ /* 0x000fe2000000181c */
[----:B------:R-:W1:Y:S07]  /*6ad0*/  LDSM.16.M88.4 R156, [R180+0x1000] ;  /* 0x00100000b49c783b */ /* 0x000e6e0000000200 */
[-C--:B------:R-:W-:Y:S08]  /*6ae0*/  HMMA.16816.F32 R52, R172, R160.reuse, R52 ;  /* 0x000000a0ac34723c */ /* 0x080ff00000001834 */
[C---:B------:R-:W-:Y:S07]  /*6af0*/  HMMA.16816.F32 R56, R176.reuse, R160, R56 ;  /* 0x000000a0b038723c */ /* 0x040fee0000001838 */
[----:B------:R-:W-:Y:S01]  /*6b00*/  FSEL R161, R144, -INF , !P1 ;  /* 0xff80000090a17808 */ /* 0x000fe20004800000 */
[----:B------:R-:W-:Y:S01]  /*6b10*/  HMMA.16816.F32 R60, R176, R166, R60 ;  /* 0x000000a6b03c723c */ /* 0x000fe2000000183c */
[----:B------:R-:W-:-:S02]  /*6b20*/  ISETP.GE.AND P1, PT, R0, R231, PT ;  /* 0x000000e70000720c */ /* 0x000fc40003f26270 */
[----:B------:R-:W-:Y:S02]  /*6b30*/  FSEL R0, R8, -INF , !P5 ;  /* 0xff80000008007808 */ /* 0x000fe40006800000 */
[----:B------:R-:W-:Y:S02]  /*6b40*/  ISETP.GE.AND P5, PT, R6, R238, PT ;  /* 0x000000ee0600720c */ /* 0x000fe40003fa6270 */
[----:B------:R-:W-:Y:S01]  /*6b50*/  IADD3 R8, R2, 0x11, RZ ;  /* 0x0000001102087810 */ /* 0x000fe20007ffe0ff */
[----:B------:R-:W-:Y:S01]  /*6b60*/  HMMA.16816.F32 R64, R172, R166, R64 ;  /* 0x000000a6ac40723c */ /* 0x000fe20000001840 */
[----:B------:R-:W-:Y:S02]  /*6b70*/  FSEL R12, R9, -INF , !P1 ;  /* 0xff800000090c7808 */ /* 0x000fe40004800000 */
[----:B------:R-:W-:Y:S02]  /*6b80*/  ISETP.GE.AND P1, PT, R6, R209, PT ;  /* 0x000000d10600720c */ /* 0x000fe40003f26270 */
[----:B------:R-:W-:-:S02]  /*6b90*/  FSEL R6, R11, -INF , !P2 ;  /* 0xff8000000b067808 */ /* 0x000fc40005000000 */
[----:B------:R-:W-:Y:S01]  /*6ba0*/  FSEL R145, R140, -INF , !P5 ;  /* 0xff8000008c917808 */ /* 0x000fe20006800000 */
[-C--:B------:R-:W-:Y:S01]  /*6bb0*/  HMMA.16816.F32 R48, R172, R162.reuse, R48 ;  /* 0x000000a2ac30723c */ /* 0x080fe20000001830 */
[C---:B------:R-:W-:Y:S02]  /*6bc0*/  ISETP.GE.AND P2, PT, R8.reuse, R233, PT ;  /* 0x000000e90800720c */ /* 0x040fe40003f46270 */
[C---:B------:R-:W-:Y:S02]  /*6bd0*/  ISETP.GE.AND P5, PT, R8.reuse, R231, PT ;  /* 0x000000e70800720c */ /* 0x040fe40003fa6270 */
[----:B------:R-:W-:Y:S02]  /*6be0*/  ISETP.GE.AND P4, PT, R8, R209, PT ;  /* 0x000000d10800720c */ /* 0x000fe40003f86270 */
[----:B------:R-:W-:Y:S01]  /*6bf0*/  FSEL R143, R143, -INF , !P2 ;  /* 0xff8000008f8f7808 */ /* 0x000fe20005000000 */
[----:B------:R-:W-:Y:S01]  /*6c00*/  HMMA.16816.F32 R44, R176, R162, R44 ;  /* 0x000000a2b02c723c */ /* 0x000fe2000000182c */
[----:B------:R-:W-:-:S02]  /*6c10*/  FSEL R170, R138, -INF , !P1 ;  /* 0xff8000008aaa7808 */ /* 0x000fc40004800000 */
[----:B------:R-:W-:Y:S02]  /*6c20*/  FSEL R224, R137, -INF , !P5 ;  /* 0xff80000089e07808 */ /* 0x000fe40006800000 */
[----:B------:R-:W-:Y:S02]  /*6c30*/  ISETP.GE.AND P5, PT, R18, R233, PT ;  /* 0x000000e91200720c */ /* 0x000fe40003fa6270 */
[----:B------:R-:W-:Y:S01]  /*6c40*/  FSEL R163, R147, -INF , !P6 ;  /* 0xff80000093a37808 */ /* 0x000fe20007000000 */
[----:B------:R-:W-:Y:S01]  /*6c50*/  HMMA.16816.F32 R60, R24, R14, R60 ;  /* 0x0000000e183c723c */ /* 0x000fe2000000183c */
[----:B------:R-:W-:Y:S02]  /*6c60*/  ISETP.GE.AND P6, PT, R8, R238, PT ;  /* 0x000000ee0800720c */ /* 0x000fe40003fc6270 */
[----:B------:R-:W-:Y:S02]  /*6c70*/  IADD3 R8, R2, 0x18, RZ ;  /* 0x0000001802087810 */ /* 0x000fe40007ffe0ff */
[----:B------:R-:W-:-:S02]  /*6c80*/  FSEL R141, R141, -INF , !P6 ;  /* 0xff8000008d8d7808 */ /* 0x000fc40007000000 */
[C---:B------:R-:W-:Y:S01]  /*6c90*/  ISETP.GE.AND P2, PT, R8.reuse, R238, PT ;  /* 0x000000ee0800720c */ /* 0x040fe20003f46270 */
[----:B------:R-:W-:Y:S01]  /*6ca0*/  HMMA.16816.F32 R148, R172, R168, R148 ;  /* 0x000000a8ac94723c */ /* 0x000fe20000001894 */
[C---:B------:R-:W-:Y:S02]  /*6cb0*/  ISETP.GE.AND P3, PT, R8.reuse, R233, PT ;  /* 0x000000e90800720c */ /* 0x040fe40003f66270 */
[C---:B------:R-:W-:Y:S02]  /*6cc0*/  ISETP.GE.AND P6, PT, R8.reuse, R231, PT ;  /* 0x000000e70800720c */ /* 0x040fe40003fc6270 */
[----:B------:R-:W-:Y:S02]  /*6cd0*/  ISETP.GE.AND P1, PT, R8, R209, PT ;  /* 0x000000d10800720c */ /* 0x000fe40003f26270 */
[----:B------:R-:W2:Y:S01]  /*6ce0*/  LDSM.16.M88.4 R8, [R180+0x1800] ;  /* 0x00180000b408783b */ /* 0x000ea20000000200 */
[----:B------:R-:W-:Y:S01]  /*6cf0*/  HMMA.16816.F32 R64, R20, R14, R64 ;  /* 0x0000000e1440723c */ /* 0x000fe20000001840 */
[----:B------:R-:W-:-:S06]  /*6d00*/  DEPBAR.LE SB0, 0x0 ;  /* 0x000080000000791a */ /* 0x000fcc0000000000 */
[----:B------:R-:W-:Y:S01]  /*6d10*/  IADD3 R14, R2, 0x20, RZ ;  /* 0x00000020020e7810 */ /* 0x000fe20007ffe0ff */
[----:B-1----:R-:W-:Y:S01]  /*6d20*/  HMMA.16816.F32 R56, R24, R156, R56 ;  /* 0x0000009c1838723c */ /* 0x002fe20000001838 */
[----:B------:R-:W-:-:S07]  /*6d30*/  FSEL R160, R63, -INF , !P5 ;  /* 0xff8000003fa07808 */ /* 0x000fce0006800000 */
[----:B------:R-:W-:Y:S07]  /*6d40*/  HMMA.16816.F32 R52, R20, R156, R52 ;  /* 0x0000009c1434723c */ /* 0x000fee0000001834 */
[----:B------:R-:W-:Y:S01]  /*6d50*/  FSEL R156, R62, -INF , !P3 ;  /* 0xff8000003e9c7808 */ /* 0x000fe20005800000 */
[----:B------:R-:W-:Y:S01]  /*6d60*/  HMMA.16816.F32 R152, R176, R168, R152 ;  /* 0x000000a8b098723c */ /* 0x000fe20000001898 */
[----:B------:R-:W-:Y:S02]  /*6d70*/  FSEL R248, R64, -INF , !P6 ;  /* 0xff80000040f87808 */ /* 0x000fe40007000000 */
[----:B------:R-:W-:-:S02]  /*6d80*/  FSEL R174, R66, -INF , !P1 ;  /* 0xff80000042ae7808 */ /* 0x000fc40004800000 */
[----:B------:R-:W-:Y:S02]  /*6d90*/  ISETP.GE.AND P3, PT, R18, R209, PT ;  /* 0x000000d11200720c */ /* 0x000fe40003f66270 */
[----:B------:R-:W-:Y:S01]  /*6da0*/  FSEL R168, R139, -INF , !P4 ;  /* 0xff8000008ba87808 */ /* 0x000fe20006000000 */
[-C--:B------:R-:W-:Y:S01]  /*6db0*/  HMMA.16816.F32 R48, R20, R158.reuse, R48 ;  /* 0x0000009e1430723c */ /* 0x080fe20000001830 */
[----:B------:R-:W-:Y:S02]  /*6dc0*/  FSEL R139, R60, -INF , !P2 ;  /* 0xff8000003c8b7808 */ /* 0x000fe40005000000 */
[C---:B------:R-:W-:Y:S02]  /*6dd0*/  ISETP.GE.AND P4, PT, R18.reuse, R238, PT ;  /* 0x000000ee1200720c */ /* 0x040fe40003f86270 */
[----:B------:R-:W-:Y:S02]  /*6de0*/  ISETP.GE.AND P2, PT, R18, R231, PT ;  /* 0x000000e71200720c */ /* 0x000fe40003f46270 */
[----:B------:R-:W-:Y:S01]  /*6df0*/  FSEL R147, R61, -INF , !P4 ;  /* 0xff8000003d937808 */ /* 0x000fe20006000000 */
[----:B------:R-:W-:Y:S01]  /*6e00*/  HMMA.16816.F32 R44, R24, R158, R44 ;  /* 0x0000009e182c723c */ /* 0x000fe2000000182c */
[----:B------:R-:W-:-:S02]  /*6e10*/  FSEL R244, R65, -INF , !P2 ;  /* 0xff80000041f47808 */ /* 0x000fc40005000000 */
[C---:B------:R-:W-:Y:S02]  /*6e20*/  ISETP.GE.AND P6, PT, R14.reuse, R238, PT ;  /* 0x000000ee0e00720c */ /* 0x040fe40003fc6270 */
[C---:B------:R-:W-:Y:S02]  /*6e30*/  ISETP.GE.AND P1, PT, R14.reuse, R233, PT ;  /* 0x000000e90e00720c */ /* 0x040fe40003f26270 */
[C---:B------:R-:W-:Y:S01]  /*6e40*/  ISETP.GE.AND P4, PT, R14.reuse, R231, PT ;  /* 0x000000e70e00720c */ /* 0x040fe20003f86270 */
[----:B------:R-:W-:Y:S01]  /*6e50*/  HMMA.16816.F32 R148, R20, R16, R148 ;  /* 0x000000101494723c */ /* 0x000fe20000001894 */
[----:B------:R-:W-:Y:S02]  /*6e60*/  ISETP.GE.AND P2, PT, R14, R209, PT ;  /* 0x000000d10e00720c */ /* 0x000fe40003f46270 */
[----:B------:R-:W-:Y:S02]  /*6e70*/  IADD3 R14, R2, 0x21, RZ ;  /* 0x00000021020e7810 */ /* 0x000fe40007ffe0ff */
[----:B------:R-:W-:-:S02]  /*6e80*/  FSEL R172, R67, -INF , !P3 ;  /* 0xff80000043ac7808 */ /* 0x000fc40005800000 */
[----:B------:R-:W-:Y:S01]  /*6e90*/  FSEL R56, R56, -INF , !P6 ;  /* 0xff80000038387808 */ /* 0x000fe20007000000 */
[C---:B--2---:R-:W-:Y:S01]  /*6ea0*/  HMMA.16816.F32 R40, R24.reuse, R8, R40 ;  /* 0x000000081828723c */ /* 0x044fe20000001828 */
[----:B------:R-:W-:Y:S02]  /*6eb0*/  FSEL R58, R58, -INF , !P1 ;  /* 0xff8000003a3a7808 */ /* 0x000fe40004800000 */
[C---:B------:R-:W-:Y:S02]  /*6ec0*/  ISETP.GE.AND P5, PT, R14.reuse, R238, PT ;  /* 0x000000ee0e00720c */ /* 0x040fe40003fa6270 */
[C---:B------:R-:W-:Y:S02]  /*6ed0*/  ISETP.GE.AND P3, PT, R14.reuse, R233, PT ;  /* 0x000000e90e00720c */ /* 0x040fe40003f66270 */
[C---:B------:R-:W-:Y:S01]  /*6ee0*/  ISETP.GE.AND P6, PT, R14.reuse, R231, PT ;  /* 0x000000e70e00720c */ /* 0x040fe20003fc6270 */
[----:B------:R-:W-:Y:S01]  /*6ef0*/  HMMA.16816.F32 R152, R24, R16, R152 ;  /* 0x000000101898723c */ /* 0x000fe20000001898 */
[----:B------:R-:W-:-:S02]  /*6f00*/  ISETP.GE.AND P1, PT, R14, R209, PT ;  /* 0x000000d10e00720c */ /* 0x000fc40003f26270 */
[----:B------:R-:W-:Y:S02]  /*6f10*/  IADD3 R14, R2, 0x28, RZ ;  /* 0x00000028020e7810 */ /* 0x000fe40007ffe0ff */
[----:B------:R-:W-:Y:S02]  /*6f20*/  FSEL R57, R57, -INF , !P5 ;  /* 0xff80000039397808 */ /* 0x000fe40006800000 */
[----:B------:R-:W-:Y:S01]  /*6f30*/  FSEL R59, R59, -INF , !P3 ;  /* 0xff8000003b3b7808 */ /* 0x000fe20005800000 */
[----:B------:R-:W-:Y:S01]  /*6f40*/  HMMA.16816.F32 R36, R20, R8, R36 ;  /* 0x000000081424723c */ /* 0x000fe20000001824 */
[----:B------:R-:W-:Y:S02]  /*6f50*/  FSEL R158, R52, -INF , !P4 ;  /* 0xff800000349e7808 */ /* 0x000fe40006000000 */
[----:B------:R-:W-:Y:S02]  /*6f60*/  FSEL R140, R54, -INF , !P2 ;  /* 0xff800000368c7808 */ /* 0x000fe40005000000 */
[----:B------:R-:W-:-:S02]  /*6f70*/  ISETP.GE.AND P3, PT, R14, R238, PT ;  /* 0x000000ee0e00720c */ /* 0x000fc40003f66270 */
[C---:B------:R-:W-:Y:S01]  /*6f80*/  ISETP.GE.AND P4, PT, R14.reuse, R233, PT ;  /* 0x000000e90e00720c */ /* 0x040fe20003f86270 */
[-C--:B------:R-:W-:Y:S01]  /*6f90*/  HMMA.16816.F32 R32, R20, R10.reuse, R32 ;  /* 0x0000000a1420723c */ /* 0x080fe20000001820 */
[C---:B------:R-:W-:Y:S02]  /*6fa0*/  ISETP.GE.AND P5, PT, R14.reuse, R231, PT ;  /* 0x000000e70e00720c */ /* 0x040fe40003fa6270 */
[----:B------:R-:W-:Y:S02]  /*6fb0*/  ISETP.GE.AND P2, PT, R14, R209, PT ;  /* 0x000000d10e00720c */ /* 0x000fe40003f46270 */
[C---:B------:R-:W-:Y:S02]  /*6fc0*/  IADD3 R16, R2.reuse, 0x1, RZ ;  /* 0x0000000102107810 */ /* 0x040fe40007ffe0ff */
[----:B------:R-:W-:Y:S01]  /*6fd0*/  IADD3 R14, R2, 0x29, RZ ;  /* 0x00000029020e7810 */ /* 0x000fe20007ffe0ff */
[----:B------:R-:W-:Y:S01]  /*6fe0*/  HMMA.16816.F32 R28, R24, R10, R28 ;  /* 0x0000000a181c723c */ /* 0x000fe2000000181c */
[----:B------:R-:W-:-:S02]  /*6ff0*/  FSEL R162, R53, -INF , !P6 ;  /* 0xff80000035a27808 */ /* 0x000fc40007000000 */
[----:B------:R-:W-:Y:S02]  /*7000*/  FSEL R138, R55, -INF , !P1 ;  /* 0xff800000378a7808 */ /* 0x000fe40004800000 */
[----:B------:R-:W-:Y:S02]  /*7010*/  FSEL R52, R44, -INF , !P3 ;  /* 0xff8000002c347808 */ /* 0x000fe40005800000 */
[----:B------:R-:W-:Y:S02]  /*7020*/  FSEL R46, R46, -INF , !P4 ;  /* 0xff8000002e2e7808 */ /* 0x000fe40006000000 */
[----:B------:R-:W-:Y:S02]  /*7030*/  FSEL R166, R48, -INF , !P5 ;  /* 0xff80000030a67808 */ /* 0x000fe40006800000 */
[----:B------:R-:W-:Y:S01]  /*7040*/  FSEL R144, R50, -INF , !P2 ;  /* 0xff80000032907808 */ /* 0x000fe20005000000 */
[----:B------:R-:W-:Y:S01]  /*7050*/  BAR.SYNC.DEFER_BLOCKING 0x0 ;  /* 0x0000000000007b1d */ /* 0x000fe20000010000 */
[----:B------:R-:W-:-:S02]  /*7060*/  ISETP.GE.AND P6, PT, R16, R238, PT ;  /* 0x000000ee1000720c */ /* 0x000fc40003fc6270 */
[C---:B------:R-:W-:Y:S02]  /*7070*/  ISETP.GE.AND P1, PT, R16.reuse, R233, PT ;  /* 0x000000e91000720c */ /* 0x040fe40003f26270 */
[-C--:B------:R-:W-:Y:S02]  /*7080*/  ISETP.GE.AND P3, PT, R16, R231.reuse, PT ;  /* 0x000000e71000720c */ /* 0x080fe40003f66270 */
[C---:B------:R-:W-:Y:S02]  /*7090*/  ISETP.GE.AND P4, PT, R14.reuse, R238, PT ;  /* 0x000000ee0e00720c */ /* 0x040fe40003f86270 */
[----:B------:R-:W-:Y:S02]  /*70a0*/  ISETP.GE.AND P5, PT, R14, R231, PT ;  /* 0x000000e70e00720c */ /* 0x000fe40003fa6270 */
[----:B------:R-:W-:Y:S02]  /*70b0*/  ISETP.GE.AND P2, PT, R16, R209, PT ;  /* 0x000000d11000720c */ /* 0x000fe40003f46270 */
[----:B------:R-:W-:-:S02]  /*70c0*/  IADD3 R16, R2, 0x30, RZ ;  /* 0x0000003002107810 */ /* 0x000fc40007ffe0ff */
[----:B------:R-:W-:Y:S02]  /*70d0*/  FSEL R50, R45, -INF , !P4 ;  /* 0xff8000002d327808 */ /* 0x000fe40006000000 */
[----:B------:R-:W-:Y:S02]  /*70e0*/  FSEL R164, R49, -INF , !P5 ;  /* 0xff80000031a47808 */ /* 0x000fe40006800000 */
[----:B------:R-:W-:Y:S02]  /*70f0*/  FSEL R8, R149, -INF , !P3 ;  /* 0xff80000095087808 */ /* 0x000fe40005800000 */
[C---:B------:R-:W-:Y:S02]  /*7100*/  ISETP.GE.AND P4, PT, R14.reuse, R209, PT ;  /* 0x000000d10e00720c */ /* 0x040fe40003f86270 */
[-C--:B------:R-:W-:Y:S02]  /*7110*/  ISETP.GE.AND P5, PT, R14, R233.reuse, PT ;  /* 0x000000e90e00720c */ /* 0x080fe40003fa6270 */
[----:B------:R-:W-:-:S02]  /*7120*/  ISETP.GE.AND P3, PT, R16, R233, PT ;  /* 0x000000e91000720c */ /* 0x000fc40003f66270 */
[----:B------:R-:W-:Y:S02]  /*7130*/  IADD3 R14, R2, 0x31, RZ ;  /* 0x00000031020e7810 */ /* 0x000fe40007ffe0ff */
[----:B------:R-:W-:Y:S02]  /*7140*/  FSEL R42, R42, -INF , !P3 ;  /* 0xff8000002a2a7808 */ /* 0x000fe40005800000 */
[----:B------:R-:W-:Y:S02]  /*7150*/  ISETP.GE.AND P3, PT, R14, R233, PT ;  /* 0x000000e90e00720c */ /* 0x000fe40003f66270 */
[----:B------:R-:W-:Y:S02]  /*7160*/  FSEL R48, R47, -INF , !P5 ;  /* 0xff8000002f307808 */ /* 0x000fe40006800000 */
[----:B------:R-:W-:Y:S02]  /*7170*/  FSEL R43, R43, -INF , !P3 ;  /* 0xff8000002b2b7808 */ /* 0x000fe40005800000 */
[----:B------:R-:W-:-:S02]  /*7180*/  ISETP.GE.AND P5, PT, R16, R238, PT ;  /* 0x000000ee1000720c */ /* 0x000fc40003fa6270 */
[-C--:B------:R-:W-:Y:S02]  /*7190*/  ISETP.GE.AND P3, PT, R2, R238.reuse, PT ;  /* 0x000000ee0200720c */ /* 0x080fe40003f66270 */
[----:B------:R-:W-:Y:S02]  /*71a0*/  FSEL R146, R51, -INF , !P4 ;  /* 0xff80000033927808 */ /* 0x000fe40006000000 */
[----:B------:R-:W-:Y:S02]  /*71b0*/  FSEL R40, R40, -INF , !P5 ;  /* 0xff80000028287808 */ /* 0x000fe40006800000 */
[----:B------:R-:W-:Y:S02]  /*71c0*/  FSEL R66, R155, -INF , !P1 ;  /* 0xff8000009b427808 */ /* 0x000fe40004800000 */
[----:B------:R-:W-:Y:S02]  /*71d0*/  FSEL R54, R152, -INF , !P3 ;  /* 0xff80000098367808 */ /* 0x000fe40005800000 */
[----:B------:R-:W-:-:S02]  /*71e0*/  ISETP.GE.AND P4, PT, R14, R238, PT ;  /* 0x000000ee0e00720c */ /* 0x000fc40003f86270 */
[-C--:B------:R-:W-:Y:S02]  /*71f0*/  ISETP.GE.AND P5, PT, R16, R231.reuse, PT ;  /* 0x000000e71000720c */ /* 0x080fe40003fa6270 */
[C---:B------:R-:W-:Y:S02]  /*7200*/  ISETP.GE.AND P1, PT, R14.reuse, R231, PT ;  /* 0x000000e70e00720c */ /* 0x040fe40003f26270 */
[----:B------:R-:W-:Y:S02]  /*7210*/  ISETP.GE.AND P3, PT, R14, R209, PT ;  /* 0x000000d10e00720c */ /* 0x000fe40003f66270 */
[----:B------:R-:W-:Y:S02]  /*7220*/  IADD3 R14, R2, 0x38, RZ ;  /* 0x00000038020e7810 */ /* 0x000fe40007ffe0ff */
[----:B------:R-:W-:Y:S02]  /*7230*/  FSEL R53, R153, -INF , !P6 ;  /* 0xff80000099357808 */ /* 0x000fe40007000000 */
[----:B------:R-:W-:-:S02]  /*7240*/  FSEL R10, R151, -INF , !P2 ;  /* 0xff800000970a7808 */ /* 0x000fc40005000000 */
        /* <DEDUP_REMOVED lines=8> */
[----:B------:R-:W-:Y:S02]  /*72d0*/  ISETP.GE.AND P1, PT, R2, R231, PT ;  /* 0x000000e70200720c */ /* 0x000fe40003f26270 */
[----:B------:R-:W-:Y:S02]  /*72e0*/  FSEL R41, R41, -INF , !P4 ;  /* 0xff80000029297808 */ /* 0x000fe40006000000 */
[----:B------:R-:W-:Y:S02]  /*72f0*/  FSEL R64, R33, -INF , !P1 ;  /* 0xff80000021407808 */ /* 0x000fe40004800000 */
[----:B------:R-:W-:-:S02]  /*7300*/  ISETP.GE.AND P1, PT, R207, 0x3, PT ;  /* 0x00000003cf00780c */ /* 0x000fc40003f26270 */
[----:B------:R-:W-:Y:S02]  /*7310*/  FSEL R148, R148, -INF , !P2 ;  /* 0xff80000094947808 */ /* 0x000fe40005000000 */
[-C--:B------:R-:W-:Y:S02]  /*7320*/  ISETP.GE.AND P4, PT, R16, R209.reuse, PT ;  /* 0x000000d11000720c */ /* 0x080fe40003f86270 */
[----:B------:R-:W-:Y:S02]  /*7330*/  ISETP.GE.AND P2, PT, R14, R209, PT ;  /* 0x000000d10e00720c */ /* 0x000fe40003f46270 */
[----:B------:R-:W-:Y:S02]  /*7340*/  FSEL R154, R154, -INF , !P6 ;  /* 0xff8000009a9a7808 */ /* 0x000fe40007000000 */
[----:B------:R-:W-:Y:S02]  /*7350*/  FSEL R27, R38, -INF , !P4 ;  /* 0xff800000261b7808 */ /* 0x000fe40006000000 */
[----:B------:R-:W-:-:S02]  /*7360*/  FSEL R150, R150, -INF , !P5 ;  /* 0xff80000096967808 */ /* 0x000fc40006800000 */
[----:B------:R-:W-:Y:S02]  /*7370*/  FSEL R26, R39, -INF , !P3 ;  /* 0xff800000271a7808 */ /* 0x000fe40005800000 */
[----:B------:R-:W-:Y:S02]  /*7380*/  FSEL R24, R34, -INF , !P2 ;  /* 0xff80000022187808 */ /* 0x000fe40005000000 */
[CC--:B------:R-:W-:Y:S02]  /*7390*/  ISETP.GE.AND P6, PT, R14.reuse, R238.reuse, PT ;  /* 0x000000ee0e00720c */ /* 0x0c0fe40003fc6270 */
[-C--:B------:R-:W-:Y:S02]  /*73a0*/  ISETP.GE.AND P4, PT, R14, R233.reuse, PT ;  /* 0x000000e90e00720c */ /* 0x080fe40003f86270 */
[C---:B------:R-:W-:Y:S02]  /*73b0*/  ISETP.GE.AND P5, PT, R2.reuse, R238, PT ;  /* 0x000000ee0200720c */ /* 0x040fe40003fa6270 */
[----:B------:R-:W-:-:S02]  /*73c0*/  ISETP.GE.AND P3, PT, R2, R233, PT ;  /* 0x000000e90200720c */ /* 0x000fc40003f66270 */
[----:B------:R-:W-:Y:S02]  /*73d0*/  ISETP.GE.AND P2, PT, R2, R209, PT ;  /* 0x000000d10200720c */ /* 0x000fe40003f46270 */
[----:B------:R-:W-:Y:S02]  /*73e0*/  FSEL R39, R28, -INF , !P6 ;  /* 0xff8000001c277808 */ /* 0x000fe40007000000 */
[----:B------:R-:W-:Y:S02]  /*73f0*/  FSEL R25, R35, -INF , !P2 ;  /* 0xff80000023197808 */ /* 0x000fe40005000000 */
[----:B------:R-:W-:Y:S02]  /*7400*/  FSEL R36, R30, -INF , !P4 ;  /* 0xff8000001e247808 */ /* 0x000fe40006000000 */
[----:B------:R-:W-:Y:S02]  /*7410*/  FSEL R47, R29, -INF , !P5 ;  /* 0xff8000001d2f7808 */ /* 0x000fe40006800000 */
[----:B------:R-:W-:Y:S01]  /*7420*/  FSEL R37, R31, -INF , !P3 ;  /* 0xff8000001f257808 */ /* 0x000fe20005800000 */
[----:B------:R-:W-:Y:S05]  /*7430*/  @!P1 BRA `(.L_x_543) ;  /* 0x0000032000009947 */ /* 0x000fea0003800000 */
[----:B------:R-:W-:Y:S01]  /*7440*/  IADD3 R2, R207, -0x3, RZ ;  /* 0xfffffffdcf027810 */ /* 0x000fe20007ffe0ff */
[----:B------:R1:W-:Y:S01]  /*7450*/  @P0 STS.128 [R205+0x4000], RZ ;  /* 0x004000ffcd000388 */ /* 0x0003e20000000c00 */
[----:B------:R-:W-:Y:S02]  /*7460*/  BSSY B0, `(.L_x_544) ;  /* 0x000002e000007945 */ /* 0x000fe40003800000 */
[----:B------:R-:W-:Y:S01]  /*7470*/  SHF.R.S32.HI R3, RZ, 0x1f, R2 ;  /* 0x0000001fff037819 */ /* 0x000fe20000011402 */
[----:B------:R-:W-:-:S04]  /*7480*/  IMAD.WIDE.U32 R16, R2, c[0x0][0x198], RZ ;  /* 0x0000660002107a25 */ /* 0x000fc800078e00ff */
[----:B------:R-:W-:Y:S01]  /*7490*/  IMAD R3, R3, c[0x0][0x198], RZ ;  /* 0x0000660003037a24 */ /* 0x000fe200078e02ff */
[----:B------:R-:W-:-:S03]  /*74a0*/  LEA R18, P2, R16, R214, 0x6 ;  /* 0x000000d610127211 */ /* 0x000fc600078430ff */
[----:B------:R-:W-:Y:S01]  /*74b0*/  IMAD R3, R2, c[0x0][0x19c], R3 ;  /* 0x0000670002037a24 */ /* 0x000fe200078e0203 */
[-C--:B------:R-:W-:Y:S01]  /*74c0*/  @!P0 IADD3 R14, P5, R197, R18.reuse, RZ ;  /* 0x00000012c50e8210 */ /* 0x080fe20007fbe0ff */
[----:B------:R-:W-:Y:S01]  /*74d0*/  IMAD.MOV.U32 R2, RZ, RZ, c[0x0][0x198] ;  /* 0x00006600ff027624 */ /* 0x000fe200078e00ff */
[----:B------:R-:W-:Y:S01]  /*74e0*/  @!P0 LEA R28, P6, R18, c[0x0][0x168], 0x1 ;  /* 0x00005a00121c8a11 */ /* 0x000fe200078c08ff */
[----:B------:R-:W-:Y:S01]  /*74f0*/  IMAD.IADD R3, R17, 0x1, R3 ;  /* 0x0000000111037824 */ /* 0x000fe200078e0203 */
[----:B------:R-:W-:Y:S02]  /*7500*/  @!P0 LEA R22, P4, R14, c[0x0][0x168], 0x1 ;  /* 0x00005a000e168a11 */ /* 0x000fe400078808ff */
[----:B------:R-:W-:Y:S02]  /*7510*/  @!P0 LEA R9, P3, R2, R18, 0x5 ;  /* 0x0000001202098211 */ /* 0x000fe400078628ff */
[----:B------:R-:W-:Y:S01]  /*7520*/  LEA.HI.X R19, R16, R217, R3, 0x6, P2 ;  /* 0x000000d910137211 */ /* 0x000fe200010f3403 */
[----:B------:R-:W-:Y:S01]  /*7530*/  @!P0 IMAD.MOV.U32 R3, RZ, RZ, c[0x0][0x19c] ;  /* 0x00006700ff038624 */ /* 0x000fe200078e00ff */
[----:B------:R-:W-:-:S02]  /*7540*/  @!P0 LEA R20, P2, R9, c[0x0][0x168], 0x1 ;  /* 0x00005a0009148a11 */ /* 0x000fc400078408ff */
[--C-:B------:R-:W-:Y:S01]  /*7550*/  @!P0 LEA.HI.X R29, R18, c[0x0][0x16c], R19.reuse, 0x1, P6 ;  /* 0x00005b00121d8a11 */ /* 0x100fe200030f0c13 */
[----:B------:R-:W-:Y:S01]  /*7560*/  @!P0 IMAD.X R5, R196, 0x1, R19, P5 ;  /* 0x00000001c4058824 */ /* 0x000fe200028e0613 */
[----:B------:R-:W-:-:S03]  /*7570*/  @!P0 LEA.HI.X R16, R2, R19, R3, 0x5, P3 ;  /* 0x0000001302108211 */ /* 0x000fc600018f2c03 */
        /* <DEDUP_REMOVED lines=18> */
[----:B------:R-:W-:Y:S01]  /*76a0*/  ULDC UR4, c[0x0][0x19c] ;  /* 0x0000670000047ab9 */ /* 0x000fe20000000800 */
[----:B------:R-:W-:Y:S01]  /*76b0*/  IMAD.WIDE.U32 R18, R2, 0x30, R18 ;  /* 0x0000003002127825 */ /* 0x000fe200078e0012 */
[----:B------:R-:W-:-:S04]  /*76c0*/  UIMAD UR4, UR4, 0x30, URZ ;  /* 0x00000030040478a4 */ /* 0x000fc8000f8e023f */
[----:B------:R-:W-:Y:S02]  /*76d0*/  LEA R14, P2, R18, c[0x0][0x168], 0x1 ;  /* 0x00005a00120e7a11 */ /* 0x000fe400078408ff */
[----:B------:R-:W-:-:S04]  /*76e0*/  IADD3 R2, R19, UR4, RZ ;  /* 0x0000000413027c10 */ /* 0x000fc8000fffe0ff */
[----:B------:R-:W-:-:S05]  /*76f0*/  LEA.HI.X R15, R18, c[0x0][0x16c], R2, 0x1, P2 ;  /* 0x00005b00120f7a11 */ /* 0x000fca00010f0c02 */
[----:B------:R-:W-:Y:S01]  /*7700*/  @!PT LDS RZ, [RZ] ;  /* 0x00000000fffff984 */ /* 0x000fe20000000800 */
[----:B------:R-:W-:Y:S01]  /*7710*/  @!PT LDS RZ, [RZ] ;  /* 0x00000000fffff984 */ /* 0x000fe20000000800 */
[----:B------:R-:W-:Y:S01]  /*7720*/  @!PT LDS RZ, [RZ] ;  /* 0x00000000fffff984 */ /* 0x000fe20000000800 */
[----:B------:R2:W-:Y:S02]  /*7730*/  LDGSTS.E.BYPASS.LTC128B.128 [R205+0x5800], [R14.64] ;  /* 0x058000000ecd7fae */ /* 0x0005e4000b901d54 */
.L_x_545:
[----:B------:R-:W-:Y:S05]  /*7740*/  BSYNC B0 ;  /* 0x0000000000007941 */ /* 0x000fea0003800000 */
.L_x_544:
[----:B------:R-:W0:Y:S02]  /*7750*/  LDGDEPBAR ;  /* 0x00000000000079af */ /* 0x000e240000000000 */
.L_x_543:
[----:B------:R-:W-:Y:S01]  /*7760*/  FMNMX.FTZ R5, R133, R148, !PT ;  /* 0x0000009485057209 */ /* 0x000fe20007810000 */
[----:B------:R-:W-:Y:S01]  /*7770*/  IMAD.WIDE.U32 R250, R232, -0x326172a9, RZ ;  /* 0xcd9e8d57e8fa7825 */ /* 0x000fe200078e00ff */
[----:B------:R-:W-:Y:S01]  /*7780*/  FMNMX.FTZ R3, R7, R150, !PT ;  /* 0x0000009607037209 */ /* 0x000fe20007810000 */
[----:B------:R-:W-:Y:S01]  /*7790*/  STL.64 [R1+0x18], R192 ;  /* 0x000018c001007387 */ /* 0x000fe20000100a00 */
[----:B------:R-:W-:Y:S01]  /*77a0*/  FMNMX.FTZ R5, R8, R5, !PT ;  /* 0x0000000508057209 */ /* 0x000fe20007810000 */
[----:B------:R-:W-:Y:S01]  /*77b0*/  IMAD.SHL.U32 R155, R132, 0x2, RZ ;  /* 0x00000002849b7824 */ /* 0x000fe200078e00ff */
[----:B------:R-:W-:Y:S01]  /*77c0*/  FMNMX.FTZ R3, R10, R3, !PT ;  /* 0x000000030a037209 */ /* 0x000fe20007810000 */
[----:B------:R-:W-:Y:S01]  /*77d0*/  STL.64 [R1+0x10], R190 ;  /* 0x000010be01007387 */ /* 0x000fe20000100a00 */
[----:B------:R-:W-:Y:S01]  /*77e0*/  FMNMX.FTZ R5, R0, R5, !PT ;  /* 0x0000000500057209 */ /* 0x000fe20007810000 */
[----:B------:R-:W3:Y:S01]  /*77f0*/  LDC.U8 R45, c[0x0][0x2d8] ;  /* 0x0000b600ff2d7b82 */ /* 0x000ee20000000000 */
[----:B------:R-:W-:Y:S01]  /*7800*/  FMNMX.FTZ R3, R4, R3, !PT ;  /* 0x0000000304037209 */ /* 0x000fe20007810000 */
[----:B------:R-:W-:Y:S01]  /*7810*/  IMAD.WIDE.U32 R176, R230, -0x326172a9, RZ ;  /* 0xcd9e8d57e6b07825 */ /* 0x000fe200078e00ff */
[----:B------:R-:W-:Y:S01]  /*7820*/  FMNMX.FTZ R5, R12, R5, !PT ;  /* 0x000000050c057209 */ /* 0x000fe20007810000 */
[----:B------:R-:W-:Y:S01]  /*7830*/  STL.64 [R1+0x8], R182 ;  /* 0x000008b601007387 */ /* 0x000fe20000100a00 */
[----:B------:R-:W-:-:S02]  /*7840*/  FMNMX.FTZ R3, R6, R3, !PT ;  /* 0x0000000306037209 */ /* 0x000fc40007810000 */
[----:B------:R-:W-:Y:S01]  /*7850*/  FMNMX.FTZ R5, R246, R5, !PT ;  /* 0x00000005f6057209 */ /* 0x000fe20007810000 */
[----:B------:R-:W-:Y:S01]  /*7860*/  STL.64 [R1], R180 ;  /* 0x000000b401007387 */ /* 0x000fe20000100a00 */
        /* <DEDUP_REMOVED lines=14> */
[----:B--2---:R-:W-:Y:S02]  /*7950*/  FMNMX.FTZ R14, R146, R3, !PT ;  /* 0x00000003920e7209 */ /* 0x004fe40007810000 */
        /* <DEDUP_REMOVED lines=8> */
[-C--:B------:R-:W-:Y:S01]  /*79e0*/  LOP3.LUT R226, R251, R229.reuse, RZ, 0x3c, !PT ;  /* 0x000000e5fbe27212 */ /* 0x080fe200078e3cff */
[----:B------:R-:W2:Y:S01]  /*79f0*/  SHFL.BFLY PT, R5, R2, 0x2, 0x1f ;  /* 0x0c401f0002057f89 */ /* 0x000ea200000e0000 */
[----:B------:R-:W-:Y:S02]  /*7a00*/  LOP3.LUT R60, R243, UR25, R155, 0x96, !PT ;  /* 0x00000019f33c7c12 */ /* 0x000fe4000f8e969b */
[----:B---3--:R-:W-:Y:S01]  /*7a10*/  PRMT R45, R45, 0x7054, R45 ;  /* 0x000070542d2d7816 */ /* 0x008fe2000000002d */
[----:B------:R-:W3:Y:S01]  /*7a20*/  SHFL.BFLY PT, R14, R9, 0x2, 0x1f ;  /* 0x0c401f00090e7f89 */ /* 0x000ee200000e0000 */
[----:B------:R-:W-:Y:S01]  /*7a30*/  IMAD.WIDE.U32 R226, R226, -0x2daee0ad, RZ ;  /* 0xd2511f53e2e27825 */ /* 0x000fe200078e00ff */
[----:B------:R-:W-:-:S03]  /*7a40*/  LOP3.LUT R157, R177, R229, RZ, 0x3c, !PT ;  /* 0x000000e5b19d7212 */ /* 0x000fc600078e3cff */
[----:B------:R-:W-:Y:S01]  /*7a50*/  IMAD.WIDE.U32 R60, R60, -0x326172a9, RZ ;  /* 0xcd9e8d573c3c7825 */ /* 0x000fe200078e00ff */
[----:B------:R-:W-:-:S03]  /*7a60*/  LOP3.LUT R178, R227, UR14, R242, 0x96, !PT ;  /* 0x0000000ee3b27c12 */ /* 0x000fc6000f8e96f2 */
[----:B------:R-:W-:Y:S01]  /*7a70*/  IMAD R157, R157, -0x2daee0ad, RZ ;  /* 0xd2511f539d9d7824 */ /* 0x000fe200078e02ff */
[----:B------:R-:W-:Y:S01]  /*7a80*/  LOP3.LUT R3, R61, UR15, R250, 0x96, !PT ;  /* 0x0000000f3d037c12 */ /* 0x000fe2000f8e96fa */
[----:B------:R-:W-:-:S04]  /*7a90*/  IMAD.WIDE.U32 R178, R178, -0x326172a9, RZ ;  /* 0xcd9e8d57b2b27825 */ /* 0x000fc800078e00ff */
[----:B------:R-:W-:Y:S01]  /*7aa0*/  IMAD.WIDE.U32 R152, R3, -0x2daee0ad, RZ ;  /* 0xd2511f5303987825 */ /* 0x000fe200078e00ff */
[--C-:B------:R-:W-:Y:S02]  /*7ab0*/  LOP3.LUT R18, R179, UR13, R60.reuse, 0x96, !PT ;  /* 0x0000000db3127c12 */ /* 0x100fe4000f8e963c */
[----:B------:R-:W-:Y:S02]  /*7ac0*/  LOP3.LUT R60, R241, UR13, R60, 0x96, !PT ;  /* 0x0000000df13c7c12 */ /* 0x000fe4000f8e963c */
[----:B--2---:R-:W-:Y:S01]  /*7ad0*/  FMNMX.FTZ R5, R2, R5, !PT ;  /* 0x0000000502057209 */ /* 0x004fe20007810000 */
[----:B------:R-:W-:Y:S01]  /*7ae0*/  IMAD.WIDE.U32 R18, R18, -0x2daee0ad, RZ ;  /* 0xd2511f5312127825 */ /* 0x000fe200078e00ff */
[----:B------:R-:W-:Y:S02]  /*7af0*/  LOP3.LUT R3, R153, UR12, R226, 0x96, !PT ;  /* 0x0000000c99037c12 */ /* 0x000fe4000f8e96e2 */
[----:B---3--:R-:W-:Y:S01]  /*7b00*/  FMNMX.FTZ R14, R9, R14, !PT ;  /* 0x0000000e090e7209 */ /* 0x008fe20007810000 */
[----:B------:R-:W2:Y:S01]  /*7b10*/  SHFL.BFLY PT, R2, R5, 0x1, 0x1f ;  /* 0x0c201f0005027f89 */ /* 0x000ea200000e0000 */
[----:B------:R-:W-:Y:S01]  /*7b20*/  LOP3.LUT R152, R19, UR10, R152, 0x96, !PT ;  /* 0x0000000a13987c12 */ /* 0x000fe2000f8e9698 */
[----:B------:R-:W-:-:S02]  /*7b30*/  IMAD.WIDE.U32 R16, R3, -0x326172a9, RZ ;  /* 0xcd9e8d5703107825 */ /* 0x000fc400078e00ff */
[----:B------:R-:W3:Y:S02]  /*7b40*/  SHFL.BFLY PT, R3, R14, 0x1, 0x1f ;  /* 0x0c201f000e037f89 */ /* 0x000ee400000e0000 */
[----:B------:R-:W-:Y:S01]  /*7b50*/  IMAD.WIDE.U32 R152, R152, -0x326172a9, RZ ;  /* 0xcd9e8d5798987825 */ /* 0x000fe200078e00ff */
[----:B------:R-:W-:Y:S02]  /*7b60*/  LOP3.LUT R9, R17, UR11, R178, 0x96, !PT ;  /* 0x0000000b11097c12 */ /* 0x000fe4000f8e96b2 */
[----:B--2---:R-:W-:Y:S02]  /*7b70*/  FMNMX.FTZ R2, R5, R2, !PT ;  /* 0x0000000205027209 */ /* 0x004fe40007810000 */
[----:B------:R-:W-:Y:S01]  /*7b80*/  LOP3.LUT R5, R153, UR9, R16, 0x96, !PT ;  /* 0x0000000999057c12 */ /* 0x000fe2000f8e9610 */
[----:B------:R-:W-:Y:S01]  /*7b90*/  IMAD.WIDE.U32 R16, R9, -0x2daee0ad, RZ ;  /* 0xd2511f5309107825 */ /* 0x000fe200078e00ff */
[----:B------:R-:W-:-:S03]  /*7ba0*/  FSETP.NEU.FTZ.AND P3, PT, R2, -INF , PT ;  /* 0xff8000000200780b */ /* 0x000fc60003f7d000 */
[----:B------:R-:W-:Y:S02]  /*7bb0*/  FMUL.FTZ R137, R2, c[0x0][0x23c] ;  /* 0x00008f0002897a20 */ /* 0x000fe40000410000 */
[----:B------:R-:W-:-:S03]  /*7bc0*/  IMAD.WIDE.U32 R190, R5, -0x2daee0ad, RZ ;  /* 0xd2511f5305be7825 */ /* 0x000fc600078e00ff */
[----:B------:R-:W-:Y:S02]  /*7bd0*/  FSEL R137, R137, RZ, P3 ;  /* 0x000000ff89897208 */ /* 0x000fe40001800000 */
[----:B------:R-:W-:-:S03]  /*7be0*/  LOP3.LUT R16, R191, UR6, R16, 0x96, !PT ;  /* 0x00000006bf107c12 */ /* 0x000fc6000f8e9610 */
[--C-:B------:R-:W-:Y:S01]  /*7bf0*/  FFMA.FTZ R31, R0, c[0x0][0x23c], -R137.reuse ;  /* 0x00008f00001f7a23 */ /* 0x100fe20000010889 */
[----:B---3--:R-:W-:Y:S01]  /*7c00*/  FMNMX.FTZ R0, R14, R3, !PT ;  /* 0x000000030e007209 */ /* 0x008fe20007810000 */
[--C-:B------:R-:W-:Y:S01]  /*7c10*/  FFMA.FTZ R33, R148, c[0x0][0x23c], -R137.reuse ;  /* 0x00008f0094217a23 */ /* 0x100fe20000010889 */
[----:B------:R-:W-:Y:S01]  /*7c20*/  LOP3.LUT R148, R17, UR8, R18, 0x96, !PT ;  /* 0x0000000811947c12 */ /* 0x000fe2000f8e9612 */
[----:B------:R-:W-:Y:S01]  /*7c30*/  IMAD.WIDE.U32 R16, R16, -0x326172a9, RZ ;  /* 0xcd9e8d5710107825 */ /* 0x000fe200078e00ff */
[C---:B------:R-:W-:Y:S01]  /*7c40*/  FSETP.NEU.FTZ.AND P2, PT, R0.reuse, -INF , PT ;  /* 0xff8000000000780b */ /* 0x040fe20003f5d000 */
[----:B------:R-:W-:Y:S02]  /*7c50*/  MUFU.EX2 R31, R31 ;  /* 0x0000001f001f7308 */ /* 0x000fe40000000800 */
[----:B------:R-:W-:Y:S01]  /*7c60*/  FMUL.FTZ R49, R0, c[0x0][0x23c] ;  /* 0x00008f0000317a20 */ /* 0x000fe20000410000 */
[--C-:B------:R-:W-:Y:S01]  /*7c70*/  SHF.R.U32.HI R14, RZ, 0x10, R16.reuse ;  /* 0x00000010ff0e7819 */ /* 0x100fe20000011610 */
[--C-:B------:R-:W-:Y:S01]  /*7c80*/  FFMA.FTZ R30, R12, c[0x0][0x23c], -R137.reuse ;  /* 0x00008f000c1e7a23 */ /* 0x100fe20000010889 */
[----:B------:R-:W-:Y:S01]  /*7c90*/  LOP3.LUT R5, R16, 0xffff, RZ, 0xc0, !PT ;  /* 0x0000ffff10057812 */ /* 0x000fe200078ec0ff */
[----:B------:R-:W-:Y:S01]  /*7ca0*/  FFMA.FTZ R32, R8, c[0x0][0x23c], -R137 ;  /* 0x00008f0008207a23 */ /* 0x000fe20000010889 */
[----:B------:R-:W-:Y:S01]  /*7cb0*/  FSEL R49, R49, RZ, P2 ;  /* 0x000000ff31317208 */ /* 0x000fe20001000000 */
[----:B------:R-:W-:Y:S01]  /*7cc0*/  IMAD.WIDE.U32 R148, R148, -0x326172a9, RZ ;  /* 0xcd9e8d5794947825 */ /* 0x000fe200078e00ff */
[----:B------:R-:W-:Y:S01]  /*7cd0*/  SHF.R.U32.HI R3, RZ, 0x18, R16 ;  /* 0x00000018ff037819 */ /* 0x000fe20000011610 */
[----:B------:R-:W-:Y:S01]  /*7ce0*/  MUFU.EX2 R33, R33 ;  /* 0x0000002100217308 */ /* 0x000fe20000000800 */
[----:B------:R-:W-:Y:S01]  /*7cf0*/  LOP3.LUT R14, R14, 0xff, RZ, 0xc0, !PT ;  /* 0x000000ff0e0e7812 */ /* 0x000fe200078ec0ff */
[--C-:B-1----:R-:W-:Y:S01]  /*7d00*/  FFMA.FTZ R29, R4, c[0x0][0x23c], -R49.reuse ;  /* 0x00008f00041d7a23 */ /* 0x102fe20000010831 */
[----:B------:R-:W-:Y:S01]  /*7d10*/  FSEL R12, R2, RZ, P3 ;  /* 0x000000ff020c7208 */ /* 0x000fe20001800000 */
[--C-:B------:R-:W-:Y:S01]  /*7d20*/  FFMA.FTZ R28, R6, c[0x0][0x23c], -R49.reuse ;  /* 0x00008f00061c7a23 */ /* 0x100fe20000010831 */
[----:B------:R-:W-:Y:S01]  /*7d30*/  LOP3.LUT R8, R16, 0xff, RZ, 0xc0, !PT ;  /* 0x000000ff10087812 */ /* 0x000fe200078ec0ff */
[----:B------:R-:W-:Y:S01]  /*7d40*/  FFMA.FTZ R35, R150, c[0x0][0x23c], -R49 ;  /* 0x00008f0096237a23 */ /* 0x000fe20000010831 */
[----:B------:R-:W-:Y:S01]  /*7d50*/  SHF.R.U32.HI R5, RZ, 0x8, R5 ;  /* 0x00000008ff057819 */ /* 0x000fe20000011605 */
[----:B------:R-:W-:Y:S01]  /*7d60*/  MUFU.EX2 R29, R29 ;  /* 0x0000001d001d7308 */ /* 0x000fe20000000800 */
[----:B------:R-:W-:Y:S01]  /*7d70*/  PRMT R6, R14, 0x5410, R3 ;  /* 0x000054100e067816 */ /* 0x000fe20000000003 */
[----:B------:R-:W-:Y:S01]  /*7d80*/  FADD.FTZ R3, R133, -R12 ;  /* 0x8000000c85037221 */ /* 0x000fe20000010000 */
[----:B------:R-:W-:Y:S01]  /*7d90*/  FMNMX.FTZ R12, R135, R54, !PT ;  /* 0x00000036870c7209 */ /* 0x000fe20007810000 */
[----:B------:R-:W-:Y:S01]  /*7da0*/  FFMA.FTZ R34, R10, c[0x0][0x23c], -R49 ;  /* 0x00008f000a227a23 */ /* 0x000fe20000010831 */
[----:B------:R-:W-:Y:S01]  /*7db0*/  PRMT R8, R8, 0x5410, R5 ;  /* 0x0000541008087816 */ /* 0x000fe20000000005 */
[----:B------:R-:W-:Y:S01]  /*7dc0*/  FMUL.FTZ R44, R3, c[0x0][0x23c] ;  /* 0x00008f00032c7a20 */ /* 0x000fe20000410000 */
[----:B------:R-:W-:Y:S01]  /*7dd0*/  FMNMX.FTZ R12, R53, R12, !PT ;  /* 0x0000000c350c7209 */ /* 0x000fe20007810000 */
[----:B------:R-:W1:Y:S01]  /*7de0*/  MUFU.EX2 R28, R28 ;  /* 0x0000001c001c7308 */ /* 0x000e620000000800 */
[----:B------:R-:W-:Y:S01]  /*7df0*/  LOP3.LUT R11, R17, UR16, R148, 0x96, !PT ;  /* 0x00000010110b7c12 */ /* 0x000fe2000f8e9694 */
[--C-:B------:R-:W-:Y:S01]  /*7e00*/  HSET2.LE.AND R22, R8, R45.reuse, PT ;  /* 0x0000002d08167233 */ /* 0x100fe20003803000 */
[----:B------:R-:W-:Y:S01]  /*7e10*/  FMNMX.FTZ R8, R161, R12, !PT ;  /* 0x0000000ca1087209 */ /* 0x000fe20007810000 */
[----:B------:R-:W-:Y:S01]  /*7e20*/  HSET2.LE.AND R6, R6, R45, PT ;  /* 0x0000002d06067233 */ /* 0x000fe20003803000 */
[----:B------:R-:W-:Y:S01]  /*7e30*/  LOP3.LUT R9, R11, 0xffff, RZ, 0xc0, !PT ;  /* 0x0000ffff0b097812 */ /* 0x000fe200078ec0ff */
[----:B------:R-:W2:Y:S01]  /*7e40*/  LDSM.16.MT88.4 R16, [R188+0x6000] ;  /* 0x00600000bc10783b */ /* 0x000ea20000004200 */
[----:B------:R-:W-:Y:S01]  /*7e50*/  FMNMX.FTZ R8, R165, R8, !PT ;  /* 0x00000008a5087209 */ /* 0x000fe20007810000 */
[----:B------:R-:W-:Y:S01]  /*7e60*/  MUFU.EX2 R32, R32 ;  /* 0x0000002000207308 */ /* 0x000fe20000000800 */
[----:B------:R-:W-:Y:S01]  /*7e70*/  LOP3.LUT R20, R11, 0xff, RZ, 0xc0, !PT ;  /* 0x000000ff0b147812 */ /* 0x000fe200078ec0ff */
[----:B------:R-:W3:Y:S01]  /*7e80*/  LDSM.16.MT88.4 R12, [R186+0x6000] ;  /* 0x00600000ba0c783b */ /* 0x000ee20000004200 */
[----:B------:R-:W-:-:S02]  /*7e90*/  SHF.R.U32.HI R5, RZ, 0x10, R11 ;  /* 0x00000010ff057819 */ /* 0x000fc4000001160b */
[----:B------:R-:W-:Y:S02]  /*7ea0*/  SHF.R.U32.HI R9, RZ, 0x8, R9 ;  /* 0x00000008ff097819 */ /* 0x000fe40000011609 */
[----:B------:R-:W-:Y:S01]  /*7eb0*/  FMNMX.FTZ R3, R134, R154, !PT ;  /* 0x0000009a86037209 */ /* 0x000fe20007810000 */
[----:B------:R-:W4:Y:S01]  /*7ec0*/  MUFU.EX2 R30, R30 ;  /* 0x0000001e001e7308 */ /* 0x000f220000000800 */
[----:B------:R-:W-:Y:S02]  /*7ed0*/  FMNMX.FTZ R8, R145, R8, !PT ;  /* 0x0000000891087209 */ /* 0x000fe40007810000 */
[----:B------:R-:W-:Y:S02]  /*7ee0*/  SHF.R.U32.HI R4, RZ, 0x18, R11 ;  /* 0x00000018ff047819 */ /* 0x000fe4000001160b */
[----:B------:R-:W-:Y:S02]  /*7ef0*/  LOP3.LUT R5, R5, 0xff, RZ, 0xc0, !PT ;  /* 0x000000ff05057812 */ /* 0x000fe400078ec0ff */
[----:B------:R-:W-:Y:S01]  /*7f00*/  PRMT R20, R20, 0x5410, R9 ;  /* 0x0000541014147816 */ /* 0x000fe20000000009 */
[----:B------:R-:W-:Y:S01]  /*7f10*/  MUFU.EX2 R35, R35 ;  /* 0x0000002300237308 */ /* 0x000fe20000000800 */
[----:B-1----:R-:W-:-:S02]  /*7f20*/  F2FP.PACK_AB R23, R28, R29 ;  /* 0x0000001d1c17723e */ /* 0x002fc400000000ff */
[----:B------:R-:W-:Y:S01]  /*7f30*/  FMNMX.FTZ R3, R66, R3, !PT ;  /* 0x0000000342037209 */ /* 0x000fe20007810000 */
[--C-:B------:R-:W-:Y:S01]  /*7f40*/  HSET2.LE.AND R20, R20, R45.reuse, PT ;  /* 0x0000002d14147233 */ /* 0x100fe20003803000 */
[----:B------:R-:W-:Y:S02]  /*7f50*/  FMNMX.FTZ R8, R141, R8, !PT ;  /* 0x000000088d087209 */ /* 0x000fe40007810000 */
[----:B------:R-:W-:Y:S01]  /*7f60*/  PRMT R4, R5, 0x5410, R4 ;  /* 0x0000541005047816 */ /* 0x000fe20000000004 */
[----:B------:R-:W1:Y:S01]  /*7f70*/  MUFU.EX2 R34, R34 ;  /* 0x0000002200227308 */ /* 0x000e620000000800 */
[----:B------:R-:W-:Y:S02]  /*7f80*/  LOP3.LUT R23, R6, R23, RZ, 0xc0, !PT ;  /* 0x0000001706177212 */ /* 0x000fe400078ec0ff */
[----:B------:R-:W-:Y:S01]  /*7f90*/  FMNMX.FTZ R6, R252, R3, !PT ;  /* 0x00000003fc067209 */ /* 0x000fe20007810000 */
[----:B------:R-:W-:Y:S01]  /*7fa0*/  HSET2.LE.AND R21, R4, R45, PT ;  /* 0x0000002d04157233 */ /* 0x000fe20003803000 */
[----:B----4-:R-:W-:-:S02]  /*7fb0*/  F2FP.PACK_AB R5, R30, R31 ;  /* 0x0000001f1e05723e */ /* 0x010fc400000000ff */
[----:B------:R-:W-:Y:S01]  /*7fc0*/  F2FP.PACK_AB R3, R32, R33 ;  /* 0x000000212003723e */ /* 0x000fe200000000ff */
[----:B------:R-:W4:Y:S01]  /*7fd0*/  MUFU.EX2 R44, R44 ;  /* 0x0000002c002c7308 */ /* 0x000f220000000800 */
[----:B------:R-:W-:Y:S02]  /*7fe0*/  FMNMX.FTZ R8, R139, R8, !PT ;  /* 0x000000088b087209 */ /* 0x000fe40007810000 */
[----:B------:R-:W-:Y:S02]  /*7ff0*/  LOP3.LUT R22, R22, R5, RZ, 0xc0, !PT ;  /* 0x0000000516167212 */ /* 0x000fe400078ec0ff */
[----:B------:R-:W-:Y:S02]  /*8000*/  LOP3.LUT R20, R20, R3, RZ, 0xc0, !PT ;  /* 0x0000000314147212 */ /* 0x000fe400078ec0ff */
[----:B------:R-:W-:Y:S02]  /*8010*/  FMNMX.FTZ R5, R147, R8, !PT ;  /* 0x0000000893057209 */ /* 0x000fe40007810000 */
[----:B-1----:R-:W-:Y:S01]  /*8020*/  F2FP.PACK_AB R4, R34, R35 ;  /* 0x000000232204723e */ /* 0x002fe200000000ff */
[----:B------:R-:W1:Y:S01]  /*8030*/  LDSM.16.MT88.4 R8, [R185+0x6000] ;  /* 0x00600000b908783b */ /* 0x000e620000004200 */
[----:B------:R-:W-:-:S02]  /*8040*/  FMNMX.FTZ R3, R163, R6, !PT ;  /* 0x00000006a3037209 */ /* 0x000fc40007810000 */
[----:B------:R-:W-:Y:S02]  /*8050*/  LOP3.LUT R21, R21, R4, RZ, 0xc0, !PT ;  /* 0x0000000415157212 */ /* 0x000fe400078ec0ff */
[----:B------:R-:W-:Y:S01]  /*8060*/  FSEL R38, R0, RZ, P2 ;  /* 0x000000ff00267208 */ /* 0x000fe20001000000 */
[-C--:B----4-:R-:W-:Y:S01]  /*8070*/  FMUL.FTZ R124, R124, R44.reuse ;  /* 0x0000002c7c7c7220 */ /* 0x090fe20000410000 */
[----:B------:R-:W-:Y:S01]  /*8080*/  FMNMX.FTZ R6, R56, R5, !PT ;  /* 0x0000000538067209 */ /* 0x000fe20007810000 */
[----:B------:R-:W-:Y:S01]  /*8090*/  FMUL.FTZ R125, R125, R44 ;  /* 0x0000002c7d7d7220 */ /* 0x000fe20000410000 */
[----:B------:R-:W-:Y:S01]  /*80a0*/  FMNMX.FTZ R4, R142, R3, !PT ;  /* 0x000000038e047209 */ /* 0x000fe20007810000 */
[----:B------:R-:W-:Y:S01]  /*80b0*/  FADD.FTZ R38, R7, -R38 ;  /* 0x8000002607267221 */ /* 0x000fe20000010000 */
[----:B------:R-:W-:Y:S01]  /*80c0*/  FMNMX.FTZ R55, R57, R6, !PT ;  /* 0x0000000639377209 */ /* 0x000fe20007810000 */
[----:B------:R-:W-:Y:S01]  /*80d0*/  FMUL.FTZ R120, R120, R44 ;  /* 0x0000002c78787220 */ /* 0x000fe20000410000 */
[----:B------:R-:W-:Y:S01]  /*80e0*/  FMNMX.FTZ R3, R143, R4, !PT ;  /* 0x000000048f037209 */ /* 0x000fe20007810000 */
[----:B------:R-:W-:Y:S01]  /*80f0*/  FMUL.FTZ R38, R38, c[0x0][0x23c] ;  /* 0x00008f0026267a20 */ /* 0x000fe20000410000 */
[----:B------:R-:W4:Y:S01]  /*8100*/  LDSM.16.MT88.4 R4, [R184+0x6000] ;  /* 0x00600000b804783b */ /* 0x000f220000004200 */
[----:B------:R-:W-:Y:S01]  /*8110*/  FMNMX.FTZ R55, R52, R55, !PT ;  /* 0x0000003734377209 */ /* 0x000fe20007810000 */
[-C--:B------:R-:W-:Y:S01]  /*8120*/  FMUL.FTZ R121, R121, R44.reuse ;  /* 0x0000002c79797220 */ /* 0x080fe20000410000 */
[----:B------:R-:W-:Y:S01]  /*8130*/  FMNMX.FTZ R3, R156, R3, !PT ;  /* 0x000000039c037209 */ /* 0x000fe20007810000 */
[-C--:B------:R-:W-:Y:S01]  /*8140*/  FMUL.FTZ R72, R72, R44.reuse ;  /* 0x0000002c48487220 */ /* 0x080fe20000410000 */
[----:B------:R-:W-:Y:S01]  /*8150*/  FMNMX.FTZ R55, R50, R55, !PT ;  /* 0x0000003732377209 */ /* 0x000fe20007810000 */
[----:B------:R-:W2:Y:S01]  /*8160*/  MUFU.EX2 R38, R38 ;  /* 0x0000002600267308 */ /* 0x000ea20000000800 */
[----:B------:R-:W-:Y:S01]  /*8170*/  FMNMX.FTZ R3, R160, R3, !PT ;  /* 0x00000003a0037209 */ /* 0x000fe20007810000 */
[-C--:B------:R-:W-:Y:S01]  /*8180*/  FMUL.FTZ R73, R73, R44.reuse ;  /* 0x0000002c49497220 */ /* 0x080fe20000410000 */
[----:B------:R-:W-:Y:S01]  /*8190*/  FMNMX.FTZ R62, R40, R55, !PT ;  /* 0x00000037283e7209 */ /* 0x000fe20007810000 */
[-C--:B------:R-:W-:Y:S01]  /*81a0*/  FMUL.FTZ R76, R76, R44.reuse ;  /* 0x0000002c4c4c7220 */ /* 0x080fe20000410000 */
[----:B------:R-:W-:Y:S01]  /*81b0*/  FMNMX.FTZ R148, R58, R3, !PT ;  /* 0x000000033a947209 */ /* 0x000fe20007810000 */
[----:B------:R-:W-:Y:S01]  /*81c0*/  FMUL.FTZ R77, R77, R44 ;  /* 0x0000002c4d4d7220 */ /* 0x000fe20000410000 */
[----:B------:R-:W-:Y:S01]  /*81d0*/  FMNMX.FTZ R62, R41, R62, !PT ;  /* 0x0000003e293e7209 */ /* 0x000fe20007810000 */
[----:B------:R-:W-:Y:S01]  /*81e0*/  FMUL.FTZ R84, R84, R44 ;  /* 0x0000002c54547220 */ /* 0x000fe20000410000 */
[----:B------:R-:W-:Y:S01]  /*81f0*/  FMNMX.FTZ R55, R59, R148, !PT ;  /* 0x000000943b377209 */ /* 0x000fe20007810000 */
[----:B------:R-:W-:Y:S01]  /*8200*/  FMUL.FTZ R85, R85, R44 ;  /* 0x0000002c55557220 */ /* 0x000fe20000410000 */
[----:B------:R-:W-:Y:S01]  /*8210*/  FMNMX.FTZ R62, R39, R62, !PT ;  /* 0x0000003e273e7209 */ /* 0x000fe20007810000 */
[-C--:B------:R-:W-:Y:S01]  /*8220*/  FMUL.FTZ R108, R108, R44.reuse ;  /* 0x0000002c6c6c7220 */ /* 0x080fe20000410000 */
[----:B------:R-:W-:Y:S01]  /*8230*/  FMNMX.FTZ R55, R46, R55, !PT ;  /* 0x000000372e377209 */ /* 0x000fe20007810000 */
[----:B------:R-:W-:Y:S01]  /*8240*/  FMUL.FTZ R109, R109, R44 ;  /* 0x0000002c6d6d7220 */ /* 0x000fe20000410000 */
[----:B------:R-:W-:Y:S01]  /*8250*/  FMNMX.FTZ R3, R47, R62, !PT ;  /* 0x0000003e2f037209 */ /* 0x000fe20007810000 */
[-C--:B--2---:R-:W-:Y:S01]  /*8260*/  FMUL.FTZ R126, R126, R38.reuse ;  /* 0x000000267e7e7220 */ /* 0x084fe20000410000 */
[----:B------:R-:W-:Y:S01]  /*8270*/  FMNMX.FTZ R55, R48, R55, !PT ;  /* 0x0000003730377209 */ /* 0x000fe20007810000 */
[----:B------:R-:W-:-:S02]  /*8280*/  FMUL.FTZ R127, R127, R38 ;  /* 0x000000267f7f7220 */ /* 0x000fc40000410000 */
[-C--:B------:R-:W-:Y:S01]  /*8290*/  FMUL.FTZ R122, R122, R38.reuse ;  /* 0x000000267a7a7220 */ /* 0x080fe20000410000 */
[----:B------:R-:W2:Y:S01]  /*82a0*/  SHFL.BFLY PT, R62, R3, 0x2, 0x1f ;  /* 0x0c401f00033e7f89 */ /* 0x000ea200000e0000 */
[-C--:B------:R-:W-:Y:S01]  /*82b0*/  FMUL.FTZ R123, R123, R38.reuse ;  /* 0x000000267b7b7220 */ /* 0x080fe20000410000 */
[----:B------:R-:W-:Y:S01]  /*82c0*/  FMNMX.FTZ R148, R42, R55, !PT ;  /* 0x000000372a947209 */ /* 0x000fe20007810000 */
[-C--:B------:R-:W-:Y:S01]  /*82d0*/  FMUL.FTZ R74, R74, R38.reuse ;  /* 0x000000264a4a7220 */ /* 0x080fe20000410000 */
[----:B------:R-:W-:Y:S01]  /*82e0*/  HMMA.16816.F32 R124, R20, R16, R124 ;  /* 0x00000010147c723c */ /* 0x000fe2000000187c */
[----:B------:R-:W-:Y:S01]  /*82f0*/  FMUL.FTZ R75, R75, R38 ;  /* 0x000000264b4b7220 */ /* 0x000fe20000410000 */
[----:B------:R-:W-:Y:S01]  /*8300*/  FMNMX.FTZ R55, R43, R148, !PT ;  /* 0x000000942b377209 */ /* 0x000fe20007810000 */
[-C--:B------:R-:W-:Y:S02]  /*8310*/  FMUL.FTZ R78, R78, R38.reuse ;  /* 0x000000264e4e7220 */ /* 0x080fe40000410000 */
[----:B------:R-:W-:-:S02]  /*8320*/  FMUL.FTZ R79, R79, R38 ;  /* 0x000000264f4f7220 */ /* 0x000fc40000410000 */
[-C--:B------:R-:W-:Y:S01]  /*8330*/  FMUL.FTZ R86, R86, R38.reuse ;  /* 0x0000002656567220 */ /* 0x080fe20000410000 */
[C---:B------:R-:W-:Y:S01]  /*8340*/  HMMA.16816.F32 R120, R20.reuse, R18, R120 ;  /* 0x000000121478723c */ /* 0x040fe20000001878 */
[-C--:B------:R-:W-:Y:S02]  /*8350*/  FMUL.FTZ R87, R87, R38.reuse ;  /* 0x0000002657577220 */ /* 0x080fe40000410000 */
[-C--:B------:R-:W-:Y:S02]  /*8360*/  FMUL.FTZ R110, R110, R38.reuse ;  /* 0x000000266e6e7220 */ /* 0x080fe40000410000 */
[----:B------:R-:W-:Y:S02]  /*8370*/  FMUL.FTZ R111, R111, R38 ;  /* 0x000000266f6f7220 */ /* 0x000fe40000410000 */
[-C--:B------:R-:W-:Y:S01]  /*8380*/  FMUL.FTZ R92, R92, R44.reuse ;  /* 0x0000002c5c5c7220 */ /* 0x080fe20000410000 */
[----:B---3--:R-:W-:Y:S01]  /*8390*/  HMMA.16816.F32 R72, R20, R12, R72 ;  /* 0x0000000c1448723c */ /* 0x008fe20000001848 */
[----:B------:R-:W-:-:S02]  /*83a0*/  FMUL.FTZ R93, R93, R44 ;  /* 0x0000002c5d5d7220 */ /* 0x000fc40000410000 */
[-C--:B------:R-:W-:Y:S02]  /*83b0*/  FMUL.FTZ R94, R94, R38.reuse ;  /* 0x000000265e5e7220 */ /* 0x080fe40000410000 */
[----:B------:R-:W-:Y:S02]  /*83c0*/  FMUL.FTZ R95, R95, R38 ;  /* 0x000000265f5f7220 */ /* 0x000fe40000410000 */
[-C--:B------:R-:W-:Y:S01]  /*83d0*/  FMUL.FTZ R96, R96, R44.reuse ;  /* 0x0000002c60607220 */ /* 0x080fe20000410000 */
[----:B------:R-:W-:Y:S01]  /*83e0*/  HMMA.16816.F32 R76, R20, R14, R76 ;  /* 0x0000000e144c723c */ /* 0x000fe2000000184c */
[----:B------:R-:W-:Y:S02]  /*83f0*/  FMUL.FTZ R97, R97, R44 ;  /* 0x0000002c61617220 */ /* 0x000fe40000410000 */
[-C--:B------:R-:W-:Y:S02]  /*8400*/  FMUL.FTZ R98, R98, R38.reuse ;  /* 0x0000002662627220 */ /* 0x080fe40000410000 */
[----:B------:R-:W-:-:S03]  /*8410*/  FMUL.FTZ R99, R99, R38 ;  /* 0x0000002663637220 */ /* 0x000fc60000410000 */
[C---:B-1----:R-:W-:Y:S08]  /*8420*/  HMMA.16816.F32 R84, R20.reuse, R8, R84 ;  /* 0x000000081454723c */ /* 0x042ff00000001854 */
[C---:B------:R-:W-:Y:S08]  /*8430*/  HMMA.16816.F32 R108, R20.reuse, R10, R108 ;  /* 0x0000000a146c723c */ /* 0x040ff0000000186c */
[C---:B----4-:R-:W-:Y:S08]  /*8440*/  HMMA.16816.F32 R92, R20.reuse, R4, R92 ;  /* 0x00000004145c723c */ /* 0x050ff0000000185c */
[----:B------:R-:W-:Y:S07]  /*8450*/  HMMA.16816.F32 R96, R20, R6, R96 ;  /* 0x000000061460723c */ /* 0x000fee0000001860 */
[----:B------:R-:W-:-:S02]  /*8460*/  FMNMX.FTZ R20, R36, R55, !PT ;  /* 0x0000003724147209 */ /* 0x000fc40007810000 */
[----:B------:R-:W-:Y:S01]  /*8470*/  LOP3.LUT R22, R61, UR15, R176, 0x96, !PT ;  /* 0x0000000f3d167c12 */ /* 0x000fe2000f8e96b0 */
[----:B------:R-:W-:Y:S01]  /*8480*/  IMAD.WIDE.U32 R60, R60, -0x2daee0ad, RZ ;  /* 0xd2511f533c3c7825 */ /* 0x000fe200078e00ff */
[----:B------:R-:W-:Y:S02]  /*8490*/  FMNMX.FTZ R20, R37, R20, !PT ;  /* 0x0000001425147209 */ /* 0x000fe40007810000 */
[----:B--2---:R-:W-:Y:S01]  /*84a0*/  FMNMX.FTZ R55, R3, R62, !PT ;  /* 0x0000003e03377209 */ /* 0x004fe20007810000 */
[----:B------:R-:W-:Y:S02]  /*84b0*/  IMAD.WIDE.U32 R62, R22, -0x2daee0ad, RZ ;  /* 0xd2511f53163e7825 */ /* 0x000fe400078e00ff */
[----:B------:R-:W1:Y:S03]  /*84c0*/  SHFL.BFLY PT, R21, R20, 0x2, 0x1f ;  /* 0x0c401f0014157f89 */ /* 0x000e6600000e0000 */
[----:B------:R-:W-:Y:S01]  /*84d0*/  LOP3.LUT R22, R63, UR12, R157, 0x96, !PT ;  /* 0x0000000c3f167c12 */ /* 0x000fe2000f8e969d */
[----:B------:R-:W2:Y:S01]  /*84e0*/  SHFL.BFLY PT, R176, R55, 0x1, 0x1f ;  /* 0x0c201f0037b07f89 */ /* 0x000ea200000e0000 */
[----:B------:R-:W-:-:S03]  /*84f0*/  LOP3.LUT R3, R61, UR10, R62, 0x96, !PT ;  /* 0x0000000a3d037c12 */ /* 0x000fc6000f8e963e */
[----:B------:R-:W-:-:S04]  /*8500*/  IMAD.WIDE.U32 R62, R22, -0x326172a9, RZ ;  /* 0xcd9e8d57163e7825 */ /* 0x000fc800078e00ff */
[----:B------:R-:W-:Y:S01]  /*8510*/  IMAD.WIDE.U32 R192, R3, -0x326172a9, RZ ;  /* 0xcd9e8d5703c07825 */ /* 0x000fe200078e00ff */
[----:B------:R-:W-:Y:S02]  /*8520*/  LOP3.LUT R22, R63, UR11, R240, 0x96, !PT ;  /* 0x0000000b3f167c12 */ /* 0x000fe4000f8e96f0 */
[----:B------:R-:W-:Y:S01]  /*8530*/  LOP3.LUT R153, R149, UR7, R152, 0x96, !PT ;  /* 0x0000000795997c12 */ /* 0x000fe2000f8e9698 */
[----:B------:R-:W-:Y:S01]  /*8540*/  IMAD.MOV.U32 R151, RZ, RZ, R193 ;  /* 0x000000ffff977224 */ /* 0x000fe200078e00c1 */
[----:B------:R-:W-:Y:S01]  /*8550*/  LOP3.LUT R3, R193, UR9, R62, 0x96, !PT ;  /* 0x00000009c1037c12 */ /* 0x000fe2000f8e963e */
[----:B------:R-:W-:-:S04]  /*8560*/  IMAD.WIDE.U32 R22, R22, -0x2daee0ad, RZ ;  /* 0xd2511f5316167825 */ /* 0x000fc800078e00ff */
[----:B------:R-:W-:Y:S01]  /*8570*/  IMAD.WIDE.U32 R180, R3, -0x2daee0ad, RZ ;  /* 0xd2511f5303b47825 */ /* 0x000fe200078e00ff */
[----:B------:R-:W-:Y:S02]  /*8580*/  LOP3.LUT R23, R23, UR8, R60, 0x96, !PT ;  /* 0x0000000817177c12 */ /* 0x000fe4000f8e963c */
[----:B-1----:R-:W-:Y:S02]  /*8590*/  FMNMX.FTZ R20, R20, R21, !PT ;  /* 0x0000001514147209 */ /* 0x002fe40007810000 */
[----:B------:R-:W-:Y:S01]  /*85a0*/  LOP3.LUT R21, R181, UR6, R22, 0x96, !PT ;  /* 0x00000006b5157c12 */ /* 0x000fe2000f8e9616 */
[----:B------:R-:W-:Y:S01]  /*85b0*/  IMAD.WIDE.U32 R182, R23, -0x326172a9, RZ ;  /* 0xcd9e8d5717b67825 */ /* 0x000fe200078e00ff */
[----:B--2---:R-:W-:Y:S01]  /*85c0*/  FMNMX.FTZ R176, R55, R176, !PT ;  /* 0x000000b037b07209 */ /* 0x004fe20007810000 */
[----:B------:R-:W1:Y:S02]  /*85d0*/  SHFL.BFLY PT, R3, R20, 0x1, 0x1f ;  /* 0x0c201f0014037f89 */ /* 0x000e6400000e0000 */
[----:B------:R-:W-:Y:S01]  /*85e0*/  IMAD.WIDE.U32 R60, R21, -0x326172a9, RZ ;  /* 0xcd9e8d57153c7825 */ /* 0x000fe200078e00ff */
[----:B------:R-:W-:-:S03]  /*85f0*/  FSETP.NEU.FTZ.AND P3, PT, R176, -INF , PT ;  /* 0xff800000b000780b */ /* 0x000fc60003f7d000 */
[----:B------:R-:W-:Y:S01]  /*8600*/  FMUL.FTZ R148, R176, c[0x0][0x23c] ;  /* 0x00008f00b0947a20 */ /* 0x000fe20000410000 */
[C---:B------:R-:W-:Y:S02]  /*8610*/  LOP3.LUT R21, R60.reuse, 0xffff, RZ, 0xc0, !PT ;  /* 0x0000ffff3c157812 */ /* 0x040fe400078ec0ff */
[----:B------:R-:W-:Y:S02]  /*8620*/  LOP3.LUT R22, R60, 0xff, RZ, 0xc0, !PT ;  /* 0x000000ff3c167812 */ /* 0x000fe400078ec0ff */
[----:B------:R-:W-:Y:S02]  /*8630*/  SHF.R.U32.HI R21, RZ, 0x8, R21 ;  /* 0x00000008ff157819 */ /* 0x000fe40000011615 */
[----:B------:R-:W-:Y:S02]  /*8640*/  FSEL R148, R148, RZ, P3 ;  /* 0x000000ff94947208 */ /* 0x000fe40001800000 */
[----:B------:R-:W-:Y:S02]  /*8650*/  PRMT R22, R22, 0x5410, R21 ;  /* 0x0000541016167816 */ /* 0x000fe40000000015 */
[----:B------:R-:W-:Y:S01]  /*8660*/  SHF.R.U32.HI R21, RZ, 0x18, R60 ;  /* 0x00000018ff157819 */ /* 0x000fe2000001163c */
[----:B------:R-:W-:-:S02]  /*8670*/  FFMA.FTZ R63, R54, c[0x0][0x23c], -R148 ;  /* 0x00008f00363f7a23 */ /* 0x000fc40000010894 */
[----:B------:R-:W-:Y:S01]  /*8680*/  FFMA.FTZ R62, R53, c[0x0][0x23c], -R148 ;  /* 0x00008f00353e7a23 */ /* 0x000fe20000010894 */
[----:B------:R-:W-:Y:S01]  /*8690*/  HSET2.LE.AND R22, R22, R45, PT ;  /* 0x0000002d16167233 */ /* 0x000fe20003803000 */
[----:B-1----:R-:W-:Y:S02]  /*86a0*/  FMNMX.FTZ R3, R20, R3, !PT ;  /* 0x0000000314037209 */ /* 0x002fe40007810000 */
[----:B------:R-:W-:Y:S01]  /*86b0*/  MUFU.EX2 R63, R63 ;  /* 0x0000003f003f7308 */ /* 0x000fe20000000800 */
[----:B------:R-:W-:Y:S01]  /*86c0*/  SHF.R.U32.HI R20, RZ, 0x10, R60 ;  /* 0x00000010ff147819 */ /* 0x000fe2000001163c */
[----:B------:R-:W-:Y:S01]  /*86d0*/  FFMA.FTZ R60, R165, c[0x0][0x23c], -R148 ;  /* 0x00008f00a53c7a23 */ /* 0x000fe20000010894 */
[C---:B------:R-:W-:Y:S01]  /*86e0*/  FSETP.NEU.FTZ.AND P2, PT, R3.reuse, -INF , PT ;  /* 0xff8000000300780b */ /* 0x040fe20003f5d000 */
[----:B------:R-:W-:Y:S01]  /*86f0*/  FMUL.FTZ R133, R3, c[0x0][0x23c] ;  /* 0x00008f0003857a20 */ /* 0x000fe20000410000 */
[----:B------:R-:W-:-:S03]  /*8700*/  LOP3.LUT R20, R20, 0xff, RZ, 0xc0, !PT ;  /* 0x000000ff14147812 */ /* 0x000fc600078ec0ff */
[----:B------:R-:W-:Y:S01]  /*8710*/  MUFU.EX2 R60, R60 ;  /* 0x0000003c003c7308 */ /* 0x000fe20000000800 */
[----:B------:R-:W-:Y:S02]  /*8720*/  PRMT R20, R20, 0x5410, R21 ;  /* 0x0000541014147816 */ /* 0x000fe40000000015 */
[----:B------:R-:W-:Y:S01]  /*8730*/  LOP3.LUT R21, R61, UR16, R182, 0x96, !PT ;  /* 0x000000103d157c12 */ /* 0x000fe2000f8e96b6 */
[----:B------:R-:W-:Y:S01]  /*8740*/  FFMA.FTZ R61, R161, c[0x0][0x23c], -R148 ;  /* 0x00008f00a13d7a23 */ /* 0x000fe20000010894 */
[----:B------:R-:W-:Y:S01]  /*8750*/  FSEL R133, R133, RZ, P2 ;  /* 0x000000ff85857208 */ /* 0x000fe20001000000 */
[----:B------:R-:W-:Y:S01]  /*8760*/  HSET2.LE.AND R20, R20, R45, PT ;  /* 0x0000002d14147233 */ /* 0x000fe20003803000 */
[C---:B------:R-:W-:Y:S01]  /*8770*/  LOP3.LUT R150, R21.reuse, 0xffff, RZ, 0xc0, !PT ;  /* 0x0000ffff15967812 */ /* 0x040fe200078ec0ff */
[----:B------:R-:W-:Y:S01]  /*8780*/  MUFU.EX2 R62, R62 ;  /* 0x0000003e003e7308 */ /* 0x000fe20000000800 */
[----:B------:R-:W-:Y:S01]  /*8790*/  LOP3.LUT R23, R21, 0xff, RZ, 0xc0, !PT ;  /* 0x000000ff15177812 */ /* 0x000fe200078ec0ff */
[--C-:B------:R-:W-:Y:S01]  /*87a0*/  FFMA.FTZ R54, R252, c[0x0][0x23c], -R133.reuse ;  /* 0x00008f00fc367a23 */ /* 0x100fe20000010885 */
[----:B------:R-:W-:Y:S01]  /*87b0*/  SHF.R.U32.HI R150, RZ, 0x8, R150 ;  /* 0x00000008ff967819 */ /* 0x000fe20000011696 */
[--C-:B------:R-:W-:Y:S01]  /*87c0*/  FFMA.FTZ R53, R163, c[0x0][0x23c], -R133.reuse ;  /* 0x00008f00a3357a23 */ /* 0x100fe20000010885 */
[----:B------:R-:W-:Y:S01]  /*87d0*/  FSEL R252, R176, RZ, P3 ;  /* 0x000000ffb0fc7208 */ /* 0x000fe20001800000 */
[----:B------:R-:W-:Y:S01]  /*87e0*/  FFMA.FTZ R55, R154, c[0x0][0x23c], -R133 ;  /* 0x00008f009a377a23 */ /* 0x000fe20000010885 */
[----:B------:R-:W-:Y:S01]  /*87f0*/  PRMT R150, R23, 0x5410, R150 ;  /* 0x0000541017967816 */ /* 0x000fe20000000096 */
[----:B------:R-:W1:Y:S01]  /*8800*/  MUFU.EX2 R61, R61 ;  /* 0x0000003d003d7308 */ /* 0x000e620000000800 */
[----:B------:R-:W-:Y:S01]  /*8810*/  SHF.R.U32.HI R23, RZ, 0x10, R21 ;  /* 0x00000010ff177819 */ /* 0x000fe20000011615 */
[----:B------:R-:W-:Y:S01]  /*8820*/  FFMA.FTZ R66, R66, c[0x0][0x23c], -R133 ;  /* 0x00008f0042427a23 */ /* 0x000fe20000010885 */
[----:B------:R-:W-:-:S02]  /*8830*/  SHF.R.U32.HI R154, RZ, 0x18, R21 ;  /* 0x00000018ff9a7819 */ /* 0x000fc40000011615 */
[----:B------:R-:W-:Y:S02]  /*8840*/  LOP3.LUT R23, R23, 0xff, RZ, 0xc0, !PT ;  /* 0x000000ff17177812 */ /* 0x000fe400078ec0ff */
[----:B------:R-:W-:Y:S01]  /*8850*/  FSEL R21, R3, RZ, P2 ;  /* 0x000000ff03157208 */ /* 0x000fe20001000000 */
[----:B------:R-:W-:Y:S01]  /*8860*/  MUFU.EX2 R54, R54 ;  /* 0x0000003600367308 */ /* 0x000fe20000000800 */
[----:B------:R-:W-:Y:S01]  /*8870*/  PRMT R154, R23, 0x5410, R154 ;  /* 0x00005410179a7816 */ /* 0x000fe2000000009a */
[----:B------:R-:W-:Y:S02]  /*8880*/  FADD.FTZ R23, R135, -R252 ;  /* 0x800000fc87177221 */ /* 0x000fe40000010000 */
[----:B------:R-:W-:Y:S02]  /*8890*/  FADD.FTZ R21, R134, -R21 ;  /* 0x8000001586157221 */ /* 0x000fe40000010000 */
[----:B------:R-:W-:Y:S02]  /*88a0*/  FMUL.FTZ R134, R23, c[0x0][0x23c] ;  /* 0x00008f0017867a20 */ /* 0x000fe40000410000 */
[----:B------:R-:W2:Y:S01]  /*88b0*/  MUFU.EX2 R53, R53 ;  /* 0x0000003500357308 */ /* 0x000ea20000000800 */
[----:B------:R-:W-:Y:S01]  /*88c0*/  FMUL.FTZ R67, R21, c[0x0][0x23c] ;  /* 0x00008f0015437a20 */ /* 0x000fe20000410000 */
[----:B-1----:R-:W-:-:S02]  /*88d0*/  F2FP.PACK_AB R23, R60, R61 ;  /* 0x0000003d3c17723e */ /* 0x002fc400000000ff */
[----:B------:R-:W-:Y:S02]  /*88e0*/  F2FP.PACK_AB R21, R62, R63 ;  /* 0x0000003f3e15723e */ /* 0x000fe400000000ff */
[----:B------:R-:W-:Y:S02]  /*88f0*/  LOP3.LUT R22, R22, R23, RZ, 0xc0, !PT ;  /* 0x0000001716167212 */ /* 0x000fe400078ec0ff */
[----:B------:R-:W-:Y:S08]  /*8900*/  MUFU.EX2 R55, R55 ;  /* 0x0000003700377308 */ /* 0x000ff00000000800 */
[----:B------:R-:W1:Y:S01]  /*8910*/  MUFU.EX2 R66, R66 ;  /* 0x0000004200427308 */ /* 0x000e620000000800 */
[----:B--2---:R-:W-:-:S04]  /*8920*/  F2FP.PACK_AB R23, R53, R54 ;  /* 0x000000363517723e */ /* 0x004fc800000000ff */
[----:B------:R-:W-:Y:S01]  /*8930*/  LOP3.LUT R23, R20, R23, RZ, 0xc0, !PT ;  /* 0x0000001714177212 */ /* 0x000fe200078ec0ff */
[--C-:B------:R-:W-:Y:S02]  /*8940*/  HSET2.LE.AND R20, R150, R45.reuse, PT ;  /* 0x0000002d96147233 */ /* 0x100fe40003803000 */
[----:B------:R-:W2:Y:S03]  /*8950*/  MUFU.EX2 R134, R134 ;  /* 0x0000008600867308 */ /* 0x000ea60000000800 */
[----:B------:R-:W-:Y:S01]  /*8960*/  LOP3.LUT R20, R20, R21, RZ, 0xc0, !PT ;  /* 0x0000001514147212 */ /* 0x000fe200078ec0ff */
[----:B------:R-:W-:-:S04]  /*8970*/  HSET2.LE.AND R21, R154, R45, PT ;  /* 0x0000002d9a157233 */ /* 0x000fc80003803000 */
[----:B------:R-:W3:Y:S01]  /*8980*/  MUFU.EX2 R67, R67 ;  /* 0x0000004300437308 */ /* 0x000ee20000000800 */
[----:B-1----:R-:W-:-:S04]  /*8990*/  F2FP.PACK_AB R150, R66, R55 ;  /* 0x000000374296723e */ /* 0x002fc800000000ff */
[----:B------:R-:W-:Y:S01]  /*89a0*/  LOP3.LUT R21, R21, R150, RZ, 0xc0, !PT ;  /* 0x0000009615157212 */ /* 0x000fe200078ec0ff */
[----:B------:R-:W-:Y:S02]  /*89b0*/  IMAD.MOV.U32 R150, RZ, RZ, R192 ;  /* 0x000000ffff967224 */ /* 0x000fe400078e00c0 */
[-C--:B--2---:R-:W-:Y:S01]  /*89c0*/  FMUL.FTZ R68, R68, R134.reuse ;  /* 0x0000008644447220 */ /* 0x084fe20000410000 */
[----:B------:R1:W5:Y:S01]  /*89d0*/  LDL.LU.64 R192, [R1+0x18] ;  /* 0x0000180001c07983 */ /* 0x0003620000300a00 */
[-C--:B------:R-:W-:Y:S02]  /*89e0*/  FMUL.FTZ R69, R69, R134.reuse ;  /* 0x0000008645457220 */ /* 0x080fe40000410000 */
[-C--:B------:R-:W-:Y:S02]  /*89f0*/  FMUL.FTZ R112, R112, R134.reuse ;  /* 0x0000008670707220 */ /* 0x080fe40000410000 */
[----:B------:R-:W-:Y:S02]  /*8a00*/  FMUL.FTZ R113, R113, R134 ;  /* 0x0000008671717220 */ /* 0x000fe40000410000 */
[----:B---3--:R-:W-:-:S02]  /*8a10*/  FMUL.FTZ R70, R70, R67 ;  /* 0x0000004346467220 */ /* 0x008fc40000410000 */
[-C--:B------:R-:W-:Y:S02]  /*8a20*/  FMUL.FTZ R71, R71, R67.reuse ;  /* 0x0000004347477220 */ /* 0x080fe40000410000 */
[-C--:B------:R-:W-:Y:S02]  /*8a30*/  FMUL.FTZ R114, R114, R67.reuse ;  /* 0x0000004372727220 */ /* 0x080fe40000410000 */
[-C--:B------:R-:W-:Y:S02]  /*8a40*/  FMUL.FTZ R115, R115, R67.reuse ;  /* 0x0000004373737220 */ /* 0x080fe40000410000 */
[-C--:B------:R-:W-:Y:S01]  /*8a50*/  FMUL.FTZ R128, R128, R134.reuse ;  /* 0x0000008680807220 */ /* 0x080fe20000410000 */
[----:B------:R-:W-:Y:S01]  /*8a60*/  HMMA.16816.F32 R68, R20, R12, R68 ;  /* 0x0000000c1444723c */ /* 0x000fe20000001844 */
[----:B------:R-:W-:Y:S02]  /*8a70*/  FMUL.FTZ R129, R129, R134 ;  /* 0x0000008681817220 */ /* 0x000fe40000410000 */
[----:B------:R-:W-:-:S02]  /*8a80*/  FMUL.FTZ R130, R130, R67 ;  /* 0x0000004382827220 */ /* 0x000fc40000410000 */
[-C--:B------:R-:W-:Y:S02]  /*8a90*/  FMUL.FTZ R131, R131, R67.reuse ;  /* 0x0000004383837220 */ /* 0x080fe40000410000 */
[----:B------:R-:W-:Y:S02]  /*8aa0*/  IMAD.MOV.U32 R12, RZ, RZ, R180 ;  /* 0x000000ffff0c7224 */ /* 0x000fe400078e00b4 */
[----:B------:R-:W-:Y:S01]  /*8ab0*/  IMAD.MOV.U32 R13, RZ, RZ, R181 ;  /* 0x000000ffff0d7224 */ /* 0x000fe200078e00b5 */
[----:B------:R-:W-:Y:S01]  /*8ac0*/  HMMA.16816.F32 R112, R20, R14, R112 ;  /* 0x0000000e1470723c */ /* 0x000fe20000001870 */
[-C--:B------:R-:W-:Y:S02]  /*8ad0*/  FMUL.FTZ R80, R80, R134.reuse ;  /* 0x0000008650507220 */ /* 0x080fe40000410000 */
[----:B------:R-:W-:Y:S02]  /*8ae0*/  FMUL.FTZ R81, R81, R134 ;  /* 0x0000008651517220 */ /* 0x000fe40000410000 */
[----:B------:R-:W-:-:S02]  /*8af0*/  FMUL.FTZ R82, R82, R67 ;  /* 0x0000004352527220 */ /* 0x000fc40000410000 */
[----:B------:R-:W-:Y:S01]  /*8b00*/  FMUL.FTZ R83, R83, R67 ;  /* 0x0000004353537220 */ /* 0x000fe20000410000 */
[----:B------:R-:W-:Y:S01]  /*8b10*/  HMMA.16816.F32 R128, R20, R16, R128 ;  /* 0x000000101480723c */ /* 0x000fe20000001880 */
[----:B------:R-:W-:Y:S02]  /*8b20*/  IMAD.MOV.U32 R14, RZ, RZ, R12 ;  /* 0x000000ffff0e7224 */ /* 0x000fe400078e000c */
[----:B------:R-:W-:Y:S02]  /*8b30*/  IMAD.MOV.U32 R15, RZ, RZ, R13 ;  /* 0x000000ffff0f7224 */ /* 0x000fe400078e000d */
[----:B------:R-:W-:Y:S02]  /*8b40*/  FFMA.FTZ R248, R248, c[0x0][0x23c], -R137 ;  /* 0x00008f00f8f87a23 */ /* 0x000fe40000010889 */
[-C--:B------:R-:W-:Y:S02]  /*8b50*/  FMUL.FTZ R104, R104, R134.reuse ;  /* 0x0000008668687220 */ /* 0x080fe40000410000 */
[----:B------:R-:W-:-:S02]  /*8b60*/  FMUL.FTZ R105, R105, R134 ;  /* 0x0000008669697220 */ /* 0x000fc40000410000 */
[-C--:B------:R-:W-:Y:S02]  /*8b70*/  FMUL.FTZ R106, R106, R67.reuse ;  /* 0x000000436a6a7220 */ /* 0x080fe40000410000 */
[----:B------:R-:W-:Y:S02]  /*8b80*/  FMUL.FTZ R107, R107, R67 ;  /* 0x000000436b6b7220 */ /* 0x000fe40000410000 */
[----:B------:R-:W-:Y:S01]  /*8b90*/  IMAD.WIDE.U32 R12, R153, -0x2daee0ad, RZ ;  /* 0xd2511f53990c7825 */ /* 0x000fe200078e00ff */
[----:B------:R-:W-:Y:S03]  /*8ba0*/  HMMA.16816.F32 R80, R20, R8, R80 ;  /* 0x000000081450723c */ /* 0x000fe60000001850 */
[----:B------:R-:W-:Y:S01]  /*8bb0*/  IMAD.MOV.U32 R16, RZ, RZ, R190 ;  /* 0x000000ffff107224 */ /* 0x000fe200078e00be */
[----:B------:R2:W-:Y:S01]  /*8bc0*/  MUFU.EX2 R149, R248 ;  /* 0x000000f800957308 */ /* 0x0005e20000000800 */
[----:B------:R-:W-:-:S02]  /*8bd0*/  FFMA.FTZ R135, R246, c[0x0][0x23c], -R137 ;  /* 0x00008f00f6877a23 */ /* 0x000fc40000010889 */
[----:B------:R-:W-:Y:S01]  /*8be0*/  IMAD.MOV.U32 R246, RZ, RZ, R150 ;  /* 0x000000fffff67224 */ /* 0x000fe200078e0096 */
[----:B------:R-:W-:Y:S01]  /*8bf0*/  LOP3.LUT R9, R12, 0xffff, RZ, 0xc0, !PT ;  /* 0x0000ffff0c097812 */ /* 0x000fe200078ec0ff */
[----:B------:R-:W-:Y:S02]  /*8c00*/  IMAD.MOV.U32 R247, RZ, RZ, R151 ;  /* 0x000000fffff77224 */ /* 0x000fe400078e0097 */
[-C--:B------:R-:W-:Y:S02]  /*8c10*/  FMUL.FTZ R88, R88, R134.reuse ;  /* 0x0000008658587220 */ /* 0x080fe40000410000 */
[----:B------:R-:W-:Y:S02]  /*8c20*/  FMUL.FTZ R89, R89, R134 ;  /* 0x0000008659597220 */ /* 0x000fe40000410000 */
[-C--:B------:R-:W-:Y:S02]  /*8c30*/  FMUL.FTZ R90, R90, R67.reuse ;  /* 0x000000435a5a7220 */ /* 0x080fe40000410000 */
[----:B------:R-:W-:-:S02]  /*8c40*/  FMUL.FTZ R91, R91, R67 ;  /* 0x000000435b5b7220 */ /* 0x000fc40000410000 */
[--C-:B------:R-:W-:Y:S02]  /*8c50*/  FFMA.FTZ R150, R224, c[0x0][0x23c], -R137.reuse ;  /* 0x00008f00e0967a23 */ /* 0x100fe40000010889 */
[----:B--2---:R-:W-:Y:S02]  /*8c60*/  IMAD.MOV.U32 R248, RZ, RZ, R16 ;  /* 0x000000fffff87224 */ /* 0x004fe400078e0010 */
[----:B------:R-:W-:Y:S02]  /*8c70*/  FFMA.FTZ R152, R244, c[0x0][0x23c], -R137 ;  /* 0x00008f00f4987a23 */ /* 0x000fe40000010889 */
[--C-:B------:R-:W-:Y:S02]  /*8c80*/  FFMA.FTZ R154, R174, c[0x0][0x23c], -R49.reuse ;  /* 0x00008f00ae9a7a23 */ /* 0x100fe40000010831 */
[--C-:B------:R-:W-:Y:S01]  /*8c90*/  FFMA.FTZ R151, R172, c[0x0][0x23c], -R49.reuse ;  /* 0x00008f00ac977a23 */ /* 0x100fe20000010831 */
[----:B------:R-:W-:Y:S01]  /*8ca0*/  HMMA.16816.F32 R104, R20, R4, R104 ;  /* 0x000000041468723c */ /* 0x000fe20000001868 */
[----:B------:R-:W-:-:S02]  /*8cb0*/  FFMA.FTZ R153, R170, c[0x0][0x23c], -R49 ;  /* 0x00008f00aa997a23 */ /* 0x000fc40000010831 */
[-C--:B------:R-:W-:Y:S02]  /*8cc0*/  FMUL.FTZ R100, R100, R134.reuse ;  /* 0x0000008664647220 */ /* 0x080fe40000410000 */
[-C--:B------:R-:W-:Y:S02]  /*8cd0*/  FMUL.FTZ R101, R101, R134.reuse ;  /* 0x0000008665657220 */ /* 0x080fe40000410000 */
[-C--:B------:R-:W-:Y:S02]  /*8ce0*/  FMUL.FTZ R102, R102, R67.reuse ;  /* 0x0000004366667220 */ /* 0x080fe40000410000 */
[-C--:B------:R-:W-:Y:S02]  /*8cf0*/  FMUL.FTZ R103, R103, R67.reuse ;  /* 0x0000004367677220 */ /* 0x080fe40000410000 */
[----:B------:R-:W-:Y:S01]  /*8d00*/  FFMA.FTZ R168, R168, c[0x0][0x23c], -R49 ;  /* 0x00008f00a8a87a23 */ /* 0x000fe20000010831 */
[----:B------:R-:W-:Y:S01]  /*8d10*/  SHF.R.U32.HI R4, RZ, 0x10, R12 ;  /* 0x00000010ff047819 */ /* 0x000fe2000001160c */
[-C--:B------:R-:W-:Y:S01]  /*8d20*/  FMUL.FTZ R116, R116, R134.reuse ;  /* 0x0000008674747220 */ /* 0x080fe20000410000 */
[----:B------:R-:W-:Y:S01]  /*8d30*/  LOP3.LUT R8, R12, 0xff, RZ, 0xc0, !PT ;  /* 0x000000ff0c087812 */ /* 0x000fe200078ec0ff */
[----:B------:R-:W-:Y:S01]  /*8d40*/  FMUL.FTZ R117, R117, R134 ;  /* 0x0000008675757220 */ /* 0x000fe20000410000 */
[----:B------:R-:W-:Y:S01]  /*8d50*/  SHF.R.U32.HI R9, RZ, 0x8, R9 ;  /* 0x00000008ff097819 */ /* 0x000fe20000011609 */
[----:B------:R-:W-:Y:S01]  /*8d60*/  MUFU.EX2 R135, R135 ;  /* 0x0000008700877308 */ /* 0x000fe20000000800 */
[----:B------:R-:W-:Y:S01]  /*8d70*/  LOP3.LUT R5, R13, UR17, R248, 0x96, !PT ;  /* 0x000000110d057c12 */ /* 0x000fe2000f8e96f8 */
[----:B------:R-:W-:Y:S01]  /*8d80*/  HMMA.16816.F32 R88, R20, R10, R88 ;  /* 0x0000000a1458723c */ /* 0x000fe20000001858 */
[----:B------:R-:W-:Y:S01]  /*8d90*/  LOP3.LUT R4, R4, 0xff, RZ, 0xc0, !PT ;  /* 0x000000ff04047812 */ /* 0x000fe200078ec0ff */
[-C--:B------:R-:W-:Y:S01]  /*8da0*/  FMUL.FTZ R118, R118, R67.reuse ;  /* 0x0000004376767220 */ /* 0x080fe20000410000 */
[----:B------:R-:W-:Y:S01]  /*8db0*/  PRMT R8, R8, 0x5410, R9 ;  /* 0x0000541008087816 */ /* 0x000fe20000000009 */
[----:B------:R-:W-:-:S02]  /*8dc0*/  FMUL.FTZ R119, R119, R67 ;  /* 0x0000004377777220 */ /* 0x000fc40000410000 */
[----:B------:R-:W-:Y:S01]  /*8dd0*/  MUFU.EX2 R150, R150 ;  /* 0x0000009600967308 */ /* 0x000fe20000000800 */
[----:B------:R-:W-:Y:S01]  /*8de0*/  SHF.R.U32.HI R11, RZ, 0x18, R12 ;  /* 0x00000018ff0b7819 */ /* 0x000fe2000001160c */
[----:B------:R-:W-:Y:S01]  /*8df0*/  HMMA.16816.F32 R100, R20, R6, R100 ;  /* 0x000000061464723c */ /* 0x000fe20000001864 */
[----:B------:R-:W-:Y:S01]  /*8e00*/  SHF.R.U32.HI R9, RZ, 0x10, R5 ;  /* 0x00000010ff097819 */ /* 0x000fe20000011605 */
[----:B------:R-:W-:-:S04]  /*8e10*/  IMAD.MOV.U32 R17, RZ, RZ, R191 ;  /* 0x000000ffff117224 */ /* 0x000fc800078e00bf */
[----:B------:R-:W2:Y:S01]  /*8e20*/  MUFU.EX2 R152, R152 ;  /* 0x0000009800987308 */ /* 0x000ea20000000800 */
[----:B------:R-:W-:-:S07]  /*8e30*/  LOP3.LUT R7, R5, 0xffff, RZ, 0xc0, !PT ;  /* 0x0000ffff05077812 */ /* 0x000fce00078ec0ff */
[----:B------:R-:W-:Y:S01]  /*8e40*/  MUFU.EX2 R154, R154 ;  /* 0x0000009a009a7308 */ /* 0x000fe20000000800 */
[----:B------:R-:W-:-:S07]  /*8e50*/  PRMT R4, R4, 0x5410, R11 ;  /* 0x0000541004047816 */ /* 0x000fce000000000b */
[----:B------:R-:W3:Y:S01]  /*8e60*/  MUFU.EX2 R151, R151 ;  /* 0x0000009700977308 */ /* 0x000ee20000000800 */
[----:B------:R-:W-:Y:S02]  /*8e70*/  LOP3.LUT R6, R5, 0xff, RZ, 0xc0, !PT ;  /* 0x000000ff05067812 */ /* 0x000fe400078ec0ff */
[----:B------:R-:W-:-:S05]  /*8e80*/  SHF.R.U32.HI R10, RZ, 0x18, R5 ;  /* 0x00000018ff0a7819 */ /* 0x000fca0000011605 */
[----:B------:R-:W-:Y:S01]  /*8e90*/  MUFU.EX2 R153, R153 ;  /* 0x0000009900997308 */ /* 0x000fe20000000800 */
[----:B------:R-:W-:-:S07]  /*8ea0*/  SHF.R.U32.HI R7, RZ, 0x8, R7 ;  /* 0x00000008ff077819 */ /* 0x000fce0000011607 */
[----:B------:R-:W4:Y:S01]  /*8eb0*/  MUFU.EX2 R168, R168 ;  /* 0x000000a800a87308 */ /* 0x000f220000000800 */
[----:B------:R-:W-:Y:S01]  /*8ec0*/  LOP3.LUT R5, R9, 0xff, RZ, 0xc0, !PT ;  /* 0x000000ff09057812 */ /* 0x000fe200078ec0ff */
[----:B------:R-:W-:Y:S01]  /*8ed0*/  HMMA.16816.F32 R116, R20, R18, R116 ;  /* 0x000000121474723c */ /* 0x000fe20000001874 */
[----:B------:R1:W5:Y:S01]  /*8ee0*/  LDL.LU.64 R190, [R1+0x10] ;  /* 0x0000100001be7983 */ /* 0x0003620000300a00 */
[----:B------:R-:W-:-:S05]  /*8ef0*/  PRMT R6, R6, 0x5410, R7 ;  /* 0x0000541006067816 */ /* 0x000fca0000000007 */
[--C-:B------:R-:W-:Y:S01]  /*8f00*/  HSET2.LE.AND R23, R4, R45.reuse, PT ;  /* 0x0000002d04177233 */ /* 0x100fe20003803000 */
[----:B------:R-:W-:Y:S01]  /*8f10*/  IMAD.MOV.U32 R18, RZ, RZ, R182 ;  /* 0x000000ffff127224 */ /* 0x000fe200078e00b6 */
[----:B------:R-:W-:Y:S01]  /*8f20*/  PRMT R4, R5, 0x5410, R10 ;  /* 0x0000541005047816 */ /* 0x000fe2000000000a */
[----:B------:R-:W-:Y:S02]  /*8f30*/  IMAD.MOV.U32 R19, RZ, RZ, R183 ;  /* 0x000000ffff137224 */ /* 0x000fe400078e00b7 */
[----:B------:R1:W5:Y:S01]  /*8f40*/  LDL.LU.64 R182, [R1+0x8] ;  /* 0x0000080001b67983 */ /* 0x0003620000300a00 */
[----:B------:R-:W-:-:S03]  /*8f50*/  HSET2.LE.AND R8, R8, R45, PT ;  /* 0x0000002d08087233 */ /* 0x000fc60003803000 */
[----:B------:R1:W5:Y:S01]  /*8f60*/  LDL.LU.64 R180, [R1] ;  /* 0x0000000001b47983 */ /* 0x0003620000300a00 */
[----:B--2---:R-:W-:Y:S01]  /*8f70*/  F2FP.PACK_AB R9, R152, R149 ;  /* 0x000000959809723e */ /* 0x004fe200000000ff */
[--C-:B------:R-:W-:Y:S01]  /*8f80*/  HSET2.LE.AND R6, R6, R45.reuse, PT ;  /* 0x0000002d06067233 */ /* 0x100fe20003803000 */
[----:B---3--:R-:W-:Y:S01]  /*8f90*/  F2FP.PACK_AB R20, R151, R154 ;  /* 0x0000009a9714723e */ /* 0x008fe200000000ff */
[----:B------:R-:W-:Y:S01]  /*8fa0*/  HSET2.LE.AND R4, R4, R45, PT ;  /* 0x0000002d04047233 */ /* 0x000fe20003803000 */
[----:B------:R-:W-:Y:S01]  /*8fb0*/  F2FP.PACK_AB R5, R150, R135 ;  /* 0x000000879605723e */ /* 0x000fe200000000ff */
[----:B------:R-:W-:Y:S01]  /*8fc0*/  IMAD.MOV.U32 R249, RZ, RZ, R17 ;  /* 0x000000fffff97224 */ /* 0x000fe200078e0011 */
[----:B----4-:R-:W-:Y:S01]  /*8fd0*/  F2FP.PACK_AB R21, R168, R153 ;  /* 0x00000099a815723e */ /* 0x010fe200000000ff */
[----:B------:R-:W-:Y:S01]  /*8fe0*/  IMAD.MOV.U32 R248, RZ, RZ, R246 ;  /* 0x000000fffff87224 */ /* 0x000fe200078e00f6 */
[----:B------:R-:W-:Y:S01]  /*8ff0*/  LOP3.LUT R23, R23, R20, RZ, 0xc0, !PT ;  /* 0x0000001417177212 */ /* 0x000fe200078ec0ff */
[----:B------:R-:W-:Y:S01]  /*9000*/  IMAD.MOV.U32 R249, RZ, RZ, R247 ;  /* 0x000000fffff97224 */ /* 0x000fe200078e00f7 */
[----:B------:R-:W-:Y:S01]  /*9010*/  LOP3.LUT R22, R8, R9, RZ, 0xc0, !PT ;  /* 0x0000000908167212 */ /* 0x000fe200078ec0ff */
[----:B------:R-:W-:Y:S01]  /*9020*/  IMAD.MOV.U32 R224, RZ, RZ, R18 ;  /* 0x000000ffffe07224 */ /* 0x000fe200078e0012 */
[----:B------:R-:W-:Y:S01]  /*9030*/  LOP3.LUT R20, R6, R5, RZ, 0xc0, !PT ;  /* 0x0000000506147212 */ /* 0x000fe200078ec0ff */
[----:B------:R-:W-:Y:S01]  /*9040*/  IMAD.MOV.U32 R225, RZ, RZ, R19 ;  /* 0x000000ffffe17224 */ /* 0x000fe200078e0013 */
[----:B------:R-:W-:Y:S01]  /*9050*/  LOP3.LUT R21, R4, R21, RZ, 0xc0, !PT ;  /* 0x0000001504157212 */ /* 0x000fe200078ec0ff */
[----:B------:R-:W-:Y:S01]  /*9060*/  IMAD.MOV.U32 R246, RZ, RZ, R14 ;  /* 0x000000fffff67224 */ /* 0x000fe200078e000e */
[----:B------:R-:W2:Y:S01]  /*9070*/  LDSM.16.MT88.4 R16, [R188+0x6800] ;  /* 0x00680000bc10783b */ /* 0x000ea20000004200 */
[----:B------:R-:W-:Y:S01]  /*9080*/  IMAD.MOV.U32 R247, RZ, RZ, R15 ;  /* 0x000000fffff77224 */ /* 0x000fe200078e000f */
[----:B------:R-:W-:Y:S01]  /*9090*/  LOP3.LUT R159, R225, UR7, R248, 0x96, !PT ;  /* 0x00000007e19f7c12 */ /* 0x000fe2000f8e96f8 */
[--C-:B------:R-:W-:Y:S01]  /*90a0*/  FFMA.FTZ R172, R147, c[0x0][0x23c], -R148.reuse ;  /* 0x00008f0093ac7a23 */ /* 0x100fe20000010894 */
[----:B------:R-:W3:Y:S01]  /*90b0*/  LDSM.16.MT88.4 R12, [R186+0x6800] ;  /* 0x00680000ba0c783b */ /* 0x000ee20000004200 */
[----:B------:R-:W-:Y:S01]  /*90c0*/  FFMA.FTZ R170, R141, c[0x0][0x23c], -R148 ;  /* 0x00008f008daa7a23 */ /* 0x000fe20000010894 */
[----:B------:R-:W-:Y:S01]  /*90d0*/  IADD3 R155, R155, 0x1, RZ ;  /* 0x000000019b9b7810 */ /* 0x000fe20007ffe0ff */
[----:B------:R-:W-:Y:S01]  /*90e0*/  IMAD.WIDE.U32 R224, R159, -0x2daee0ad, RZ ;  /* 0xd2511f539fe07825 */ /* 0x000fe200078e00ff */
[----:B------:R-:W4:Y:S01]  /*90f0*/  LDSM.16.MT88.4 R8, [R185+0x6800] ;  /* 0x00680000b908783b */ /* 0x000f220000004200 */
[----:B------:R-:W-:Y:S01]  /*9100*/  MUFU.EX2 R172, R172 ;  /* 0x000000ac00ac7308 */ /* 0x000fe20000000800 */
[----:B------:R-:W-:Y:S01]  /*9110*/  LOP3.LUT R155, R243, UR25, R155, 0x96, !PT ;  /* 0x00000019f39b7c12 */ /* 0x000fe2000f8e969b */
[--C-:B------:R-:W-:Y:S01]  /*9120*/  FFMA.FTZ R141, R142, c[0x0][0x23c], -R133.reuse ;  /* 0x00008f008e8d7a23 */ /* 0x100fe20000010885 */
[----:B------:R-:W1:Y:S01]  /*9130*/  LDSM.16.MT88.4 R4, [R184+0x6800] ;  /* 0x00680000b804783b */ /* 0x000e620000004200 */
[--C-:B------:R-:W-:Y:S01]  /*9140*/  SHF.R.U32.HI R147, RZ, 0x10, R224.reuse ;  /* 0x00000010ff937819 */ /* 0x100fe200000116e0 */
[--C-:B------:R-:W-:Y:S01]  /*9150*/  FFMA.FTZ R142, R156, c[0x0][0x23c], -R133.reuse ;  /* 0x00008f009c8e7a23 */ /* 0x100fe20000010885 */
[----:B------:R-:W-:Y:S01]  /*9160*/  SHF.R.U32.HI R156, RZ, 0x18, R224 ;  /* 0x00000018ff9c7819 */ /* 0x000fe200000116e0 */
[--C-:B------:R-:W-:Y:S01]  /*9170*/  FFMA.FTZ R139, R139, c[0x0][0x23c], -R148.reuse ;  /* 0x00008f008b8b7a23 */ /* 0x100fe20000010894 */
[----:B------:R-:W-:Y:S01]  /*9180*/  LOP3.LUT R163, R147, 0xff, RZ, 0xc0, !PT ;  /* 0x000000ff93a37812 */ /* 0x000fe200078ec0ff */
[--C-:B------:R-:W-:Y:S01]  /*9190*/  FFMA.FTZ R147, R160, c[0x0][0x23c], -R133.reuse ;  /* 0x00008f00a0937a23 */ /* 0x100fe20000010885 */
[----:B------:R-:W-:Y:S01]  /*91a0*/  LOP3.LUT R161, R224, 0xffff, RZ, 0xc0, !PT ;  /* 0x0000ffffe0a17812 */ /* 0x000fe200078ec0ff */
[----:B------:R-:W-:Y:S01]  /*91b0*/  FFMA.FTZ R145, R145, c[0x0][0x23c], -R148 ;  /* 0x00008f0091917a23 */ /* 0x000fe20000010894 */
[----:B------:R-:W-:Y:S01]  /*91c0*/  PRMT R160, R163, 0x5410, R156 ;  /* 0x00005410a3a07816 */ /* 0x000fe2000000009c */
[----:B------:R-:W-:Y:S01]  /*91d0*/  FFMA.FTZ R156, R143, c[0x0][0x23c], -R133 ;  /* 0x00008f008f9c7a23 */ /* 0x000fe20000010885 */
[----:B------:R-:W2:Y:S01]  /*91e0*/  MUFU.EX2 R139, R139 ;  /* 0x0000008b008b7308 */ /* 0x000ea20000000800 */
[----:B------:R-:W-:Y:S01]  /*91f0*/  LOP3.LUT R159, R225, UR17, R246, 0x96, !PT ;  /* 0x00000011e19f7c12 */ /* 0x000fe2000f8e96f6 */
[----:B------:R-:W-:Y:S01]  /*9200*/  FFMA.FTZ R140, R140, c[0x0][0x23c], -R49 ;  /* 0x00008f008c8c7a23 */ /* 0x000fe20000010831 */
[----:B------:R-:W-:Y:S01]  /*9210*/  LOP3.LUT R174, R224, 0xff, RZ, 0xc0, !PT ;  /* 0x000000ffe0ae7812 */ /* 0x000fe200078ec0ff */
[----:B------:R-:W-:Y:S01]  /*9220*/  IMAD.WIDE.U32 R246, R230, -0x326172a9, RZ ;  /* 0xcd9e8d57e6f67825 */ /* 0x000fe200078e00ff */
[----:B------:R-:W-:-:S03]  /*9230*/  SHF.R.U32.HI R161, RZ, 0x8, R161 ;  /* 0x00000008ffa17819 */ /* 0x000fc600000116a1 */
[----:B------:R-:W-:Y:S01]  /*9240*/  MUFU.EX2 R145, R145 ;  /* 0x0000009100917308 */ /* 0x000fe20000000800 */
[----:B------:R-:W-:Y:S01]  /*9250*/  PRMT R174, R174, 0x5410, R161 ;  /* 0x00005410aeae7816 */ /* 0x000fe200000000a1 */
[----:B------:R-:W-:Y:S02]  /*9260*/  FFMA.FTZ R161, R144, c[0x0][0x23c], -R49 ;  /* 0x00008f0090a17a23 */ /* 0x000fe40000010831 */
[----:B------:R-:W-:Y:S02]  /*9270*/  FFMA.FTZ R52, R52, c[0x0][0x23c], -R148 ;  /* 0x00008f0034347a23 */ /* 0x000fe40000010894 */
[----:B------:R-:W-:Y:S01]  /*9280*/  HSET2.LE.AND R174, R174, R45, PT ;  /* 0x0000002daeae7233 */ /* 0x000fe20003803000 */
[--C-:B------:R-:W-:Y:S01]  /*9290*/  FFMA.FTZ R58, R58, c[0x0][0x23c], -R133.reuse ;  /* 0x00008f003a3a7a23 */ /* 0x100fe20000010885 */
[----:B------:R-:W-:Y:S01]  /*92a0*/  MUFU.EX2 R170, R170 ;  /* 0x000000aa00aa7308 */ /* 0x000fe20000000800 */
[----:B--2---:R-:W-:Y:S01]  /*92b0*/  HMMA.16816.F32 R124, R20, R16, R124 ;  /* 0x00000010147c723c */ /* 0x004fe2000000187c */
[----:B------:R-:W-:Y:S01]  /*92c0*/  F2FP.PACK_AB R143, R172, R139 ;  /* 0x0000008bac8f723e */ /* 0x000fe200000000ff */
[----:B------:R-:W-:-:S02]  /*92d0*/  FFMA.FTZ R59, R59, c[0x0][0x23c], -R133 ;  /* 0x00008f003b3b7a23 */ /* 0x000fc40000010885 */
[--C-:B------:R-:W-:Y:S02]  /*92e0*/  FFMA.FTZ R56, R56, c[0x0][0x23c], -R148.reuse ;  /* 0x00008f0038387a23 */ /* 0x100fe40000010894 */
[----:B------:R-:W-:Y:S01]  /*92f0*/  FFMA.FTZ R57, R57, c[0x0][0x23c], -R148 ;  /* 0x00008f0039397a23 */ /* 0x000fe20000010894 */
[----:B------:R-:W-:Y:S01]  /*9300*/  MUFU.EX2 R141, R141 ;  /* 0x0000008d008d7308 */ /* 0x000fe20000000800 */
[C---:B------:R-:W-:Y:S01]  /*9310*/  HMMA.16816.F32 R120, R20.reuse, R18, R120 ;  /* 0x000000121478723c */ /* 0x040fe20000001878 */
[----:B------:R-:W-:Y:S02]  /*9320*/  FFMA.FTZ R51, R51, c[0x0][0x23c], -R137 ;  /* 0x00008f0033337a23 */ /* 0x000fe40000010889 */
[----:B------:R-:W-:Y:S02]  /*9330*/  FFMA.FTZ R63, R223, R134, R63 ;  /* 0x00000086df3f7223 */ /* 0x000fe4000001003f */
[----:B------:R-:W-:Y:S02]  /*9340*/  FFMA.FTZ R55, R222, R67, R55 ;  /* 0x00000043de377223 */ /* 0x000fe40000010037 */
[----:B------:R-:W-:Y:S01]  /*9350*/  MUFU.EX2 R142, R142 ;  /* 0x0000008e008e7308 */ /* 0x000fe20000000800 */
[----:B---3--:R-:W-:Y:S01]  /*9360*/  HMMA.16816.F32 R72, R20, R12, R72 ;  /* 0x0000000c1448723c */ /* 0x008fe20000001848 */
[----:B------:R-:W-:-:S02]  /*9370*/  FFMA.FTZ R33, R213, R44, R33 ;  /* 0x0000002cd5217223 */ /* 0x000fc40000010021 */
[----:B------:R-:W-:Y:S02]  /*9380*/  FFMA.FTZ R35, R211, R38, R35 ;  /* 0x00000026d3237223 */ /* 0x000fe40000010023 */
[----:B------:R-:W-:Y:S02]  /*9390*/  FADD.FTZ R62, R62, R63 ;  /* 0x0000003f3e3e7221 */ /* 0x000fe40000010000 */
[----:B------:R-:W2:Y:S01]  /*93a0*/  MUFU.EX2 R147, R147 ;  /* 0x0000009300937308 */ /* 0x000ea20000000800 */
[----:B------:R-:W-:Y:S01]  /*93b0*/  HMMA.16816.F32 R76, R20, R14, R76 ;  /* 0x0000000e144c723c */ /* 0x000fe2000000184c */
[----:B------:R-:W-:Y:S02]  /*93c0*/  FADD.FTZ R55, R66, R55 ;  /* 0x0000003742377221 */ /* 0x000fe40000010000 */
[----:B------:R-:W-:Y:S02]  /*93d0*/  FADD.FTZ R32, R32, R33 ;  /* 0x0000002120207221 */ /* 0x000fe40000010000 */
[----:B------:R-:W-:-:S02]  /*93e0*/  FADD.FTZ R34, R34, R35 ;  /* 0x0000002322227221 */ /* 0x000fc40000010000 */
[----:B------:R-:W3:Y:S01]  /*93f0*/  MUFU.EX2 R156, R156 ;  /* 0x0000009c009c7308 */ /* 0x000ee20000000800 */
[C---:B----4-:R-:W-:Y:S01]  /*9400*/  HMMA.16816.F32 R84, R20.reuse, R8, R84 ;  /* 0x000000081454723c */ /* 0x050fe20000001854 */
[----:B------:R-:W-:Y:S02]  /*9410*/  FADD.FTZ R61, R61, R62 ;  /* 0x0000003e3d3d7221 */ /* 0x000fe40000010000 */
[----:B------:R-:W-:Y:S02]  /*9420*/  FADD.FTZ R54, R54, R55 ;  /* 0x0000003736367221 */ /* 0x000fe40000010000 */
[----:B------:R-:W-:Y:S02]  /*9430*/  FADD.FTZ R31, R31, R32 ;  /* 0x000000201f1f7221 */ /* 0x000fe40000010000 */
[----:B------:R-:W-:Y:S01]  /*9440*/  MUFU.EX2 R140, R140 ;  /* 0x0000008c008c7308 */ /* 0x000fe20000000800 */
[----:B------:R-:W-:Y:S01]  /*9450*/  HMMA.16816.F32 R108, R20, R10, R108 ;  /* 0x0000000a146c723c */ /* 0x000fe2000000186c */
[----:B------:R-:W-:-:S02]  /*9460*/  FADD.FTZ R29, R29, R34 ;  /* 0x000000221d1d7221 */ /* 0x000fc40000010000 */
[----:B------:R-:W-:Y:S02]  /*9470*/  FADD.FTZ R60, R60, R61 ;  /* 0x0000003d3c3c7221 */ /* 0x000fe40000010000 */
[----:B------:R-:W-:Y:S02]  /*9480*/  FADD.FTZ R54, R53, R54 ;  /* 0x0000003635367221 */ /* 0x000fe40000010000 */
[----:B------:R-:W-:Y:S01]  /*9490*/  MUFU.EX2 R161, R161 ;  /* 0x000000a100a17308 */ /* 0x000fe20000000800 */
[----:B-1----:R-:W-:Y:S01]  /*94a0*/  HMMA.16816.F32 R92, R20, R4, R92 ;  /* 0x00000004145c723c */ /* 0x002fe2000000185c */
[----:B------:R-:W-:Y:S02]  /*94b0*/  FADD.FTZ R30, R30, R31 ;  /* 0x0000001f1e1e7221 */ /* 0x000fe40000010000 */
[----:B------:R-:W-:Y:S02]  /*94c0*/  FADD.FTZ R28, R28, R29 ;  /* 0x0000001d1c1c7221 */ /* 0x000fe40000010000 */
[----:B------:R-:W-:-:S02]  /*94d0*/  FADD.FTZ R135, R135, R30 ;  /* 0x0000001e87877221 */ /* 0x000fc40000010000 */
[----:B------:R-:W-:Y:S01]  /*94e0*/  MUFU.EX2 R52, R52 ;  /* 0x0000003400347308 */ /* 0x000fe20000000800 */
[----:B------:R-:W-:Y:S01]  /*94f0*/  HMMA.16816.F32 R96, R20, R6, R96 ;  /* 0x000000061460723c */ /* 0x000fe20000001860 */
[----:B------:R-:W-:Y:S02]  /*9500*/  FADD.FTZ R153, R153, R28 ;  /* 0x0000001c99997221 */ /* 0x000fe40000010000 */
[----:B------:R-:W-:Y:S02]  /*9510*/  FADD.FTZ R150, R150, R135 ;  /* 0x0000008796967221 */ /* 0x000fe40000010000 */
[----:B------:R-:W-:Y:S02]  /*9520*/  FADD.FTZ R153, R168, R153 ;  /* 0x00000099a8997221 */ /* 0x000fe40000010000 */
[C---:B------:R-:W-:Y:S01]  /*9530*/  LOP3.LUT R23, R159.reuse, 0xffff, RZ, 0xc0, !PT ;  /* 0x0000ffff9f177812 */ /* 0x040fe200078ec0ff */
[----:B------:R-:W-:Y:S01]  /*9540*/  MUFU.EX2 R59, R59 ;  /* 0x0000003b003b7308 */ /* 0x000fe20000000800 */
[--C-:B------:R-:W-:Y:S01]  /*9550*/  SHF.R.U32.HI R21, RZ, 0x10, R159.reuse ;  /* 0x00000010ff157819 */ /* 0x100fe2000001169f */
[--C-:B------:R-:W-:Y:S01]  /*9560*/  FFMA.FTZ R40, R40, c[0x0][0x23c], -R148.reuse ;  /* 0x00008f0028287a23 */ /* 0x100fe20000010894 */
[----:B------:R-:W-:Y:S01]  /*9570*/  LOP3.LUT R20, R159, 0xff, RZ, 0xc0, !PT ;  /* 0x000000ff9f147812 */ /* 0x000fe200078ec0ff */
[--C-:B------:R-:W-:Y:S01]  /*9580*/  FFMA.FTZ R41, R41, c[0x0][0x23c], -R148.reuse ;  /* 0x00008f0029297a23 */ /* 0x100fe20000010894 */
[----:B------:R-:W-:Y:S01]  /*9590*/  SHF.R.U32.HI R22, RZ, 0x18, R159 ;  /* 0x00000018ff167819 */ /* 0x000fe2000001169f */
[----:B------:R-:W-:Y:S01]  /*95a0*/  FFMA.FTZ R159, R138, c[0x0][0x23c], -R49 ;  /* 0x00008f008a9f7a23 */ /* 0x000fe20000010831 */
[----:B------:R-:W-:Y:S01]  /*95b0*/  SHF.R.U32.HI R23, RZ, 0x8, R23 ;  /* 0x00000008ff177819 */ /* 0x000fe20000011617 */
[----:B------:R-:W-:Y:S01]  /*95c0*/  MUFU.EX2 R56, R56 ;  /* 0x0000003800387308 */ /* 0x000fe20000000800 */
[----:B------:R-:W-:Y:S01]  /*95d0*/  LOP3.LUT R21, R21, 0xff, RZ, 0xc0, !PT ;  /* 0x000000ff15157812 */ /* 0x000fe200078ec0ff */
[----:B------:R-:W-:Y:S01]  /*95e0*/  FFMA.FTZ R39, R39, c[0x0][0x23c], -R148 ;  /* 0x00008f0027277a23 */ /* 0x000fe20000010894 */
[----:B------:R-:W-:Y:S01]  /*95f0*/  PRMT R20, R20, 0x5410, R23 ;  /* 0x0000541014147816 */ /* 0x000fe20000000017 */
[--C-:B------:R-:W-:Y:S01]  /*9600*/  HSET2.LE.AND R23, R160, R45.reuse, PT ;  /* 0x0000002da0177233 */ /* 0x100fe20003803000 */
[----:B------:R-:W-:Y:S01]  /*9610*/  PRMT R224, R21, 0x5410, R22 ;  /* 0x0000541015e07816 */ /* 0x000fe20000000016 */
[----:B------:R-:W-:Y:S01]  /*9620*/  FFMA.FTZ R42, R42, c[0x0][0x23c], -R133 ;  /* 0x00008f002a2a7a23 */ /* 0x000fe20000010885 */
[----:B------:R-:W-:Y:S01]  /*9630*/  LOP3.LUT R22, R174, R143, RZ, 0xc0, !PT ;  /* 0x0000008fae167212 */ /* 0x000fe200078ec0ff */
[--C-:B------:R-:W-:Y:S01]  /*9640*/  HSET2.LE.AND R20, R20, R45.reuse, PT ;  /* 0x0000002d14147233 */ /* 0x100fe20003803000 */
[----:B--2---:R-:W-:Y:S01]  /*9650*/  F2FP.PACK_AB R174, R147, R142 ;  /* 0x0000008e93ae723e */ /* 0x004fe200000000ff */
[----:B------:R-:W-:Y:S01]  /*9660*/  HSET2.LE.AND R21, R224, R45, PT ;  /* 0x0000002de0157233 */ /* 0x000fe20003803000 */
[----:B------:R-:W-:Y:S01]  /*9670*/  F2FP.PACK_AB R143, R170, R145 ;  /* 0x00000091aa8f723e */ /* 0x000fe200000000ff */
[----:B------:R-:W-:Y:S01]  /*9680*/  IMAD.WIDE.U32 R224, R155, -0x326172a9, RZ ;  /* 0xcd9e8d579be07825 */ /* 0x000fe200078e00ff */
[----:B---3--:R-:W-:Y:S01]  /*9690*/  F2FP.PACK_AB R160, R156, R141 ;  /* 0x0000008d9ca0723e */ /* 0x008fe200000000ff */
[----:B------:R-:W-:Y:S01]  /*96a0*/  MUFU.EX2 R159, R159 ;  /* 0x0000009f009f7308 */ /* 0x000fe20000000800 */
[----:B------:R-:W-:Y:S01]  /*96b0*/  LOP3.LUT R23, R23, R174, RZ, 0xc0, !PT ;  /* 0x000000ae17177212 */ /* 0x000fe200078ec0ff */
[--C-:B------:R-:W-:Y:S01]  /*96c0*/  FFMA.FTZ R155, R166, c[0x0][0x23c], -R137.reuse ;  /* 0x00008f00a69b7a23 */ /* 0x100fe20000010889 */
[----:B------:R-:W-:Y:S01]  /*96d0*/  LOP3.LUT R20, R20, R143, RZ, 0xc0, !PT ;  /* 0x0000008f14147212 */ /* 0x000fe200078ec0ff */
[--C-:B------:R-:W-:Y:S01]  /*96e0*/  FFMA.FTZ R143, R158, c[0x0][0x23c], -R137.reuse ;  /* 0x00008f009e8f7a23 */ /* 0x100fe20000010889 */
[----:B------:R-:W-:Y:S01]  /*96f0*/  LOP3.LUT R21, R21, R160, RZ, 0xc0, !PT ;  /* 0x000000a015157212 */ /* 0x000fe200078ec0ff */
[--C-:B------:R-:W-:Y:S01]  /*9700*/  FFMA.FTZ R158, R162, c[0x0][0x23c], -R137.reuse ;  /* 0x00008f00a29e7a23 */ /* 0x100fe20000010889 */
[----:B------:R-:W-:Y:S01]  /*9710*/  LOP3.LUT R250, R225, UR15, R250, 0x96, !PT ;  /* 0x0000000fe1fa7c12 */ /* 0x000fe2000f8e96fa */
[----:B------:R-:W-:Y:S01]  /*9720*/  FFMA.FTZ R160, R164, c[0x0][0x23c], -R137 ;  /* 0x00008f00a4a07a23 */ /* 0x000fe20000010889 */
[----:B------:R-:W-:Y:S01]  /*9730*/  MUFU.EX2 R155, R155 ;  /* 0x0000009b009b7308 */ /* 0x000fe20000000800 */
[----:B------:R-:W-:-:S02]  /*9740*/  FADD.FTZ R145, R145, R60 ;  /* 0x0000003c91917221 */ /* 0x000fc40000010000 */
[----:B------:R-:W-:Y:S01]  /*9750*/  HMMA.16816.F32 R128, R20, R16, R128 ;  /* 0x000000101480723c */ /* 0x000fe20000001880 */
[----:B------:R-:W-:-:S04]  /*9760*/  IMAD.WIDE.U32 R250, R250, -0x2daee0ad, RZ ;  /* 0xd2511f53fafa7825 */ /* 0x000fc800078e00ff */
[----:B------:R-:W-:Y:S01]  /*9770*/  MUFU.EX2 R143, R143 ;  /* 0x0000008f008f7308 */ /* 0x000fe20000000800 */
[----:B------:R-:W-:Y:S01]  /*9780*/  LOP3.LUT R226, R251, UR12, R226, 0x96, !PT ;  /* 0x0000000cfbe27c12 */ /* 0x000fe2000f8e96e2 */
[----:B------:R-:W-:Y:S01]  /*9790*/  FADD.FTZ R141, R141, R54 ;  /* 0x000000368d8d7221 */ /* 0x000fe20000010000 */
[--C-:B------:R-:W-:Y:S01]  /*97a0*/  LOP3.LUT R16, R179, UR13, R224.reuse, 0x96, !PT ;  /* 0x0000000db3107c12 */ /* 0x100fe2000f8e96e0 */
[C---:B------:R-:W-:Y:S01]  /*97b0*/  HMMA.16816.F32 R68, R20.reuse, R12, R68 ;  /* 0x0000000c1444723c */ /* 0x040fe20000001844 */
[----:B------:R-:W-:Y:S01]  /*97c0*/  LOP3.LUT R224, R241, UR13, R224, 0x96, !PT ;  /* 0x0000000df1e07c12 */ /* 0x000fe2000f8e96e0 */
[----:B------:R-:W-:Y:S02]  /*97d0*/  IMAD.WIDE.U32 R226, R226, -0x326172a9, RZ ;  /* 0xcd9e8d57e2e27825 */ /* 0x000fe400078e00ff */
[----:B------:R-:W1:Y:S02]  /*97e0*/  MUFU.EX2 R158, R158 ;  /* 0x0000009e009e7308 */ /* 0x000e640000000800 */
[----:B------:R-:W-:Y:S01]  /*97f0*/  IMAD.WIDE.U32 R16, R16, -0x2daee0ad, RZ ;  /* 0xd2511f5310107825 */ /* 0x000fe200078e00ff */
[----:B------:R-:W-:Y:S01]  /*9800*/  LOP3.LUT R178, R227, UR11, R178, 0x96, !PT ;  /* 0x0000000be3b27c12 */ /* 0x000fe2000f8e96b2 */
[C---:B------:R-:W-:Y:S02]  /*9810*/  HMMA.16816.F32 R104, R20.reuse, R4, R104 ;  /* 0x000000041468723c */ /* 0x040fe40000001868 */
[----:B------:R-:W-:Y:S01]  /*9820*/  FADD.FTZ R170, R170, R145 ;  /* 0x00000091aaaa7221 */ /* 0x000fe20000010000 */
[----:B------:R-:W-:Y:S01]  /*9830*/  LOP3.LUT R174, R17, UR10, R250, 0x96, !PT ;  /* 0x0000000a11ae7c12 */ /* 0x000fe2000f8e96fa */
[----:B------:R-:W-:Y:S01]  /*9840*/  IMAD.WIDE.U32 R178, R178, -0x2daee0ad, RZ ;  /* 0xd2511f53b2b27825 */ /* 0x000fe200078e00ff */
[----:B------:R-:W2:Y:S03]  /*9850*/  MUFU.EX2 R160, R160 ;  /* 0x000000a000a07308 */ /* 0x000ea60000000800 */
[----:B------:R-:W-:Y:S01]  /*9860*/  IMAD.WIDE.U32 R174, R174, -0x326172a9, RZ ;  /* 0xcd9e8d57aeae7825 */ /* 0x000fe200078e00ff */
[----:B------:R-:W-:Y:S01]  /*9870*/  LOP3.LUT R166, R179, UR8, R16, 0x96, !PT ;  /* 0x00000008b3a67c12 */ /* 0x000fe2000f8e9610 */
[C---:B------:R-:W-:Y:S02]  /*9880*/  HMMA.16816.F32 R88, R20.reuse, R10, R88 ;  /* 0x0000000a1458723c */ /* 0x040fe40000001858 */
[----:B------:R-:W-:Y:S01]  /*9890*/  FADD.FTZ R141, R156, R141 ;  /* 0x0000008d9c8d7221 */ /* 0x000fe20000010000 */
[----:B------:R-:W-:Y:S01]  /*98a0*/  LOP3.LUT R162, R175, UR9, R226, 0x96, !PT ;  /* 0x00000009afa27c12 */ /* 0x000fe2000f8e96e2 */
[----:B------:R-:W-:Y:S01]  /*98b0*/  IMAD.WIDE.U32 R166, R166, -0x326172a9, RZ ;  /* 0xcd9e8d57a6a67825 */ /* 0x000fe200078e00ff */
[----:B------:R-:W-:Y:S03]  /*98c0*/  MUFU.EX2 R57, R57 ;  /* 0x0000003900397308 */ /* 0x000fe60000000800 */
[----:B------:R-:W-:Y:S01]  /*98d0*/  IMAD.WIDE.U32 R162, R162, -0x2daee0ad, RZ ;  /* 0xd2511f53a2a27825 */ /* 0x000fe200078e00ff */
[----:B------:R-:W-:Y:S03]  /*98e0*/  HMMA.16816.F32 R80, R20, R8, R80 ;  /* 0x000000081450723c */ /* 0x000fe60000001850 */
[--C-:B------:R-:W-:Y:S01]  /*98f0*/  FFMA.FTZ R36, R36, c[0x0][0x23c], -R133.reuse ;  /* 0x00008f0024247a23 */ /* 0x100fe20000010885 */
[----:B------:R-:W-:Y:S01]  /*9900*/  LOP3.LUT R12, R163, UR6, R178, 0x96, !PT ;  /* 0x00000006a30c7c12 */ /* 0x000fe2000f8e96b2 */
[----:B------:R-:W-:Y:S01]  /*9910*/  MUFU.EX2 R51, R51 ;  /* 0x0000003300337308 */ /* 0x000fe20000000800 */
[----:B------:R-:W-:-:S02]  /*9920*/  FFMA.FTZ R37, R37, c[0x0][0x23c], -R133 ;  /* 0x00008f0025257a23 */ /* 0x000fc40000010885 */
[C---:B------:R-:W-:Y:S01]  /*9930*/  HMMA.16816.F32 R116, R20.reuse, R18, R116 ;  /* 0x000000121474723c */ /* 0x040fe20000001874 */
[----:B------:R-:W-:Y:S01]  /*9940*/  IMAD.WIDE.U32 R12, R12, -0x326172a9, RZ ;  /* 0xcd9e8d570c0c7825 */ /* 0x000fe200078e00ff */
[----:B------:R-:W3:Y:S03]  /*9950*/  LDSM.16.MT88.4 R16, [R188+0x7000] ;  /* 0x00700000bc10783b */ /* 0x000ee60000004200 */
[----:B------:R-:W-:Y:S01]  /*9960*/  FFMA.FTZ R43, R43, c[0x0][0x23c], -R133 ;  /* 0x00008f002b2b7a23 */ /* 0x000fe20000010885 */
[----:B------:R-:W-:Y:S01]  /*9970*/  LOP3.LUT R138, R13, UR16, R166, 0x96, !PT ;  /* 0x000000100d8a7c12 */ /* 0x000fe2000f8e96a6 */
[----:B------:R-:W-:Y:S01]  /*9980*/  FADD.FTZ R139, R139, R170 ;  /* 0x000000aa8b8b7221 */ /* 0x000fe20000010000 */
[----:B------:R-:W-:Y:S01]  /*9990*/  LOP3.LUT R10, R12, 0xffff, RZ, 0xc0, !PT ;  /* 0x0000ffff0c0a7812 */ /* 0x000fe200078ec0ff */
[C---:B------:R-:W-:Y:S01]  /*99a0*/  HMMA.16816.F32 R112, R20.reuse, R14, R112 ;  /* 0x0000000e1470723c */ /* 0x040fe20000001870 */
[----:B------:R-:W-:Y:S01]  /*99b0*/  LOP3.LUT R4, R138, 0xffff, RZ, 0xc0, !PT ;  /* 0x0000ffff8a047812 */ /* 0x000fe200078ec0ff */
[----:B------:R-:W-:Y:S01]  /*99c0*/  FADD.FTZ R142, R142, R141 ;  /* 0x0000008d8e8e7221 */ /* 0x000fe20000010000 */
[----:B------:R-:W-:Y:S01]  /*99d0*/  LOP3.LUT R164, R138, 0xff, RZ, 0xc0, !PT ;  /* 0x000000ff8aa47812 */ /* 0x000fe200078ec0ff */
[----:B------:R-:W-:Y:S01]  /*99e0*/  FADD.FTZ R149, R149, R150 ;  /* 0x0000009695957221 */ /* 0x000fe20000010000 */
[--C-:B------:R-:W-:Y:S01]  /*99f0*/  SHF.R.U32.HI R144, RZ, 0x10, R138.reuse ;  /* 0x00000010ff907819 */ /* 0x100fe2000001168a */
[----:B------:R-:W-:Y:S01]  /*9a00*/  FADD.FTZ R154, R154, R153 ;  /* 0x000000999a9a7221 */ /* 0x000fe20000010000 */
[----:B------:R-:W-:Y:S01]  /*9a10*/  SHF.R.U32.HI R5, RZ, 0x18, R138 ;  /* 0x00000018ff057819 */ /* 0x000fe2000001168a */
[----:B------:R-:W-:Y:S01]  /*9a20*/  FFMA.FTZ R138, R146, c[0x0][0x23c], -R49 ;  /* 0x00008f00928a7a23 */ /* 0x000fe20000010831 */
[--C-:B------:R-:W-:Y:S01]  /*9a30*/  SHF.R.U32.HI R11, RZ, 0x10, R12.reuse ;  /* 0x00000010ff0b7819 */ /* 0x100fe2000001160c */
[----:B------:R-:W-:Y:S01]  /*9a40*/  HMMA.16816.F32 R100, R20, R6, R100 ;  /* 0x000000061464723c */ /* 0x000fe20000001864 */
[----:B------:R-:W-:Y:S01]  /*9a50*/  LOP3.LUT R9, R12, 0xff, RZ, 0xc0, !PT ;  /* 0x000000ff0c097812 */ /* 0x000fe200078ec0ff */
[----:B------:R-:W-:Y:S01]  /*9a60*/  FADD.FTZ R139, R172, R139 ;  /* 0x0000008bac8b7221 */ /* 0x000fe20000010000 */
[----:B------:R-:W-:Y:S01]  /*9a70*/  SHF.R.U32.HI R8, RZ, 0x18, R12 ;  /* 0x00000018ff087819 */ /* 0x000fe2000001160c */
[----:B------:R-:W4:Y:S01]  /*9a80*/  MUFU.EX2 R138, R138 ;  /* 0x0000008a008a7308 */ /* 0x000f220000000800 */
[----:B------:R-:W-:Y:S01]  /*9a90*/  SHF.R.U32.HI R10, RZ, 0x8, R10 ;  /* 0x00000008ff0a7819 */ /* 0x000fe2000001160a */
[----:B------:R-:W3:Y:S01]  /*9aa0*/  LDSM.16.MT88.4 R12, [R186+0x7000] ;  /* 0x00700000ba0c783b */ /* 0x000ee20000004200 */
[----:B------:R-:W-:Y:S01]  /*9ab0*/  LOP3.LUT R11, R11, 0xff, RZ, 0xc0, !PT ;  /* 0x000000ff0b0b7812 */ /* 0x000fe200078ec0ff */
[----:B------:R-:W-:Y:S01]  /*9ac0*/  FADD.FTZ R147, R147, R142 ;  /* 0x0000008e93937221 */ /* 0x000fe20000010000 */
[----:B------:R-:W-:Y:S01]  /*9ad0*/  SHF.R.U32.HI R163, RZ, 0x8, R4 ;  /* 0x00000008ffa37819 */ /* 0x000fe20000011604 */
[----:B------:R-:W-:Y:S01]  /*9ae0*/  FADD.FTZ R152, R152, R149 ;  /* 0x0000009598987221 */ /* 0x000fe20000010000 */
[----:B------:R-:W-:Y:S01]  /*9af0*/  LOP3.LUT R146, R144, 0xff, RZ, 0xc0, !PT ;  /* 0x000000ff90927812 */ /* 0x000fe200078ec0ff */
[----:B------:R-:W-:Y:S01]  /*9b00*/  FADD.FTZ R151, R151, R154 ;  /* 0x0000009a97977221 */ /* 0x000fe20000010000 */
[----:B------:R-:W-:Y:S01]  /*9b10*/  PRMT R144, R9, 0x5410, R10 ;  /* 0x0000541009907816 */ /* 0x000fe2000000000a */
[----:B------:R-:W-:Y:S01]  /*9b20*/  MUFU.EX2 R40, R40 ;  /* 0x0000002800287308 */ /* 0x000fe20000000800 */
[----:B------:R-:W-:Y:S01]  /*9b30*/  PRMT R4, R11, 0x5410, R8 ;  /* 0x000054100b047816 */ /* 0x000fe20000000008 */
[----:B------:R-:W-:Y:S01]  /*9b40*/  IMAD.MOV.U32 R134, RZ, RZ, R3 ;  /* 0x000000ffff867224 */ /* 0x000fe200078e0003 */
[----:B------:R-:W-:Y:S01]  /*9b50*/  PRMT R164, R164, 0x5410, R163 ;  /* 0x00005410a4a47816 */ /* 0x000fe200000000a3 */
[--C-:B------:R-:W-:Y:S01]  /*9b60*/  HSET2.LE.AND R22, R144, R45.reuse, PT ;  /* 0x0000002d90167233 */ /* 0x100fe20003803000 */
[----:B------:R-:W-:Y:S01]  /*9b70*/  PRMT R146, R146, 0x5410, R5 ;  /* 0x0000541092927816 */ /* 0x000fe20000000005 */
[--C-:B------:R-:W-:Y:S01]  /*9b80*/  HSET2.LE.AND R4, R4, R45.reuse, PT ;  /* 0x0000002d04047233 */ /* 0x100fe20003803000 */
[----:B-1----:R-:W-:Y:S01]  /*9b90*/  F2FP.PACK_AB R7, R158, R143 ;  /* 0x0000008f9e07723e */ /* 0x002fe200000000ff */
[--C-:B------:R-:W-:Y:S01]  /*9ba0*/  HSET2.LE.AND R20, R164, R45.reuse, PT ;  /* 0x0000002da4147233 */ /* 0x100fe20003803000 */
[----:B------:R-:W-:Y:S01]  /*9bb0*/  F2FP.PACK_AB R6, R159, R140 ;  /* 0x0000008c9f06723e */ /* 0x000fe200000000ff */
[----:B------:R-:W-:Y:S01]  /*9bc0*/  HSET2.LE.AND R21, R146, R45, PT ;  /* 0x0000002d92157233 */ /* 0x000fe20003803000 */
[----:B--2---:R-:W-:Y:S01]  /*9bd0*/  F2FP.PACK_AB R5, R160, R155 ;  /* 0x0000009ba005723e */ /* 0x004fe200000000ff */
[----:B------:R-:W1:Y:S01]  /*9be0*/  LDSM.16.MT88.4 R8, [R185+0x7000] ;  /* 0x00700000b908783b */ /* 0x000e620000004200 */
[----:B----4-:R-:W-:Y:S01]  /*9bf0*/  F2FP.PACK_AB R23, R138, R161 ;  /* 0x000000a18a17723e */ /* 0x010fe200000000ff */
[--C-:B------:R-:W-:Y:S01]  /*9c00*/  FFMA.FTZ R163, R46, c[0x0][0x23c], -R133.reuse ;  /* 0x00008f002ea37a23 */ /* 0x100fe20000010885 */
[----:B------:R-:W-:Y:S01]  /*9c10*/  LOP3.LUT R20, R20, R7, RZ, 0xc0, !PT ;  /* 0x0000000714147212 */ /* 0x000fe200078ec0ff */
[----:B------:R-:W-:Y:S01]  /*9c20*/  FFMA.FTZ R46, R48, c[0x0][0x23c], -R133 ;  /* 0x00008f00302e7a23 */ /* 0x000fe20000010885 */
[----:B------:R-:W-:Y:S01]  /*9c30*/  LOP3.LUT R21, R21, R6, RZ, 0xc0, !PT ;  /* 0x0000000615157212 */ /* 0x000fe200078ec0ff */
[----:B------:R-:W-:Y:S01]  /*9c40*/  MUFU.EX2 R41, R41 ;  /* 0x0000002900297308 */ /* 0x000fe20000000800 */
[----:B------:R-:W-:Y:S01]  /*9c50*/  LOP3.LUT R22, R22, R5, RZ, 0xc0, !PT ;  /* 0x0000000516167212 */ /* 0x000fe200078ec0ff */
[----:B------:R-:W-:Y:S01]  /*9c60*/  FADD.FTZ R143, R143, R152 ;  /* 0x000000988f8f7221 */ /* 0x000fe20000010000 */
[----:B------:R-:W-:Y:S01]  /*9c70*/  LOP3.LUT R23, R4, R23, RZ, 0xc0, !PT ;  /* 0x0000001704177212 */ /* 0x000fe200078ec0ff */
[----:B------:R-:W-:Y:S01]  /*9c80*/  FADD.FTZ R140, R140, R151 ;  /* 0x000000978c8c7221 */ /* 0x000fe20000010000 */
[----:B------:R-:W2:Y:S01]  /*9c90*/  LDSM.16.MT88.4 R4, [R184+0x7000] ;  /* 0x00700000b804783b */ /* 0x000ea20000004200 */
[----:B------:R-:W-:Y:S01]  /*9ca0*/  LOP3.LUT R144, R225, UR15, R246, 0x96, !PT ;  /* 0x0000000fe1907c12 */ /* 0x000fe2000f8e96f6 */
[----:B------:R-:W-:Y:S01]  /*9cb0*/  IMAD.WIDE.U32 R224, R224, -0x2daee0ad, RZ ;  /* 0xd2511f53e0e07825 */ /* 0x000fe200078e00ff */
[----:B------:R-:W-:Y:S01]  /*9cc0*/  MUFU.EX2 R163, R163 ;  /* 0x000000a300a37308 */ /* 0x000fe20000000800 */
[----:B------:R-:W-:Y:S01]  /*9cd0*/  LOP3.LUT R166, R167, UR7, R174, 0x96, !PT ;  /* 0x00000007a7a67c12 */ /* 0x000fe2000f8e96ae */
[----:B---3--:R-:W-:Y:S01]  /*9ce0*/  HMMA.16816.F32 R124, R20, R16, R124 ;  /* 0x00000010147c723c */ /* 0x008fe2000000187c */
[----:B------:R-:W-:-:S04]  /*9cf0*/  IMAD.WIDE.U32 R178, R144, -0x2daee0ad, RZ ;  /* 0xd2511f5390b27825 */ /* 0x000fc800078e00ff */
[----:B------:R-:W-:Y:S01]  /*9d00*/  IMAD.WIDE.U32 R166, R166, -0x2daee0ad, RZ ;  /* 0xd2511f53a6a67825 */ /* 0x000fe200078e00ff */
[----:B------:R-:W-:Y:S01]  /*9d10*/  LOP3.LUT R157, R179, UR12, R157, 0x96, !PT ;  /* 0x0000000cb39d7c12 */ /* 0x000fe2000f8e969d */
[----:B------:R-:W3:Y:S01]  /*9d20*/  MUFU.EX2 R46, R46 ;  /* 0x0000002e002e7308 */ /* 0x000ee20000000800 */
[----:B------:R-:W-:Y:S01]  /*9d30*/  LOP3.LUT R178, R225, UR10, R178, 0x96, !PT ;  /* 0x0000000ae1b27c12 */ /* 0x000fe2000f8e96b2 */
[----:B------:R-:W-:Y:S01]  /*9d40*/  HMMA.16816.F32 R120, R20, R18, R120 ;  /* 0x000000121478723c */ /* 0x000fe20000001878 */
[----:B------:R-:W-:Y:S01]  /*9d50*/  LOP3.LUT R162, R167, UR17, R162, 0x96, !PT ;  /* 0x00000011a7a27c12 */ /* 0x000fe2000f8e96a2 */
[----:B------:R-:W-:-:S04]  /*9d60*/  IMAD.WIDE.U32 R164, R157, -0x326172a9, RZ ;  /* 0xcd9e8d579da47825 */ /* 0x000fc800078e00ff */
[----:B------:R-:W-:Y:S01]  /*9d70*/  IMAD.WIDE.U32 R178, R178, -0x326172a9, RZ ;  /* 0xcd9e8d57b2b27825 */ /* 0x000fe200078e00ff */
[----:B------:R-:W-:Y:S01]  /*9d80*/  LOP3.LUT R144, R165, UR11, R240, 0x96, !PT ;  /* 0x0000000ba5907c12 */ /* 0x000fe2000f8e96f0 */
[----:B------:R-:W-:Y:S01]  /*9d90*/  HMMA.16816.F32 R72, R20, R12, R72 ;  /* 0x0000000c1448723c */ /* 0x000fe20000001848 */
[----:B------:R-:W-:Y:S01]  /*9da0*/  MUFU.EX2 R39, R39 ;  /* 0x0000002700277308 */ /* 0x000fe20000000800 */
[----:B------:R-:W-:Y:S01]  /*9db0*/  FFMA.FTZ R157, R50, c[0x0][0x23c], -R148 ;  /* 0x00008f00329d7a23 */ /* 0x000fe20000010894 */
[----:B------:R-:W-:Y:S01]  /*9dc0*/  LOP3.LUT R164, R179, UR9, R164, 0x96, !PT ;  /* 0x00000009b3a47c12 */ /* 0x000fe2000f8e96a4 */
[----:B------:R-:W-:Y:S01]  /*9dd0*/  IMAD.WIDE.U32 R226, R144, -0x2daee0ad, RZ ;  /* 0xd2511f5390e27825 */ /* 0x000fe200078e00ff */
[----:B---3--:R-:W-:-:S03]  /*9de0*/  F2FP.PACK_AB R144, R46, R163 ;  /* 0x000000a32e90723e */ /* 0x008fc600000000ff */
[----:B------:R-:W-:Y:S01]  /*9df0*/  IMAD.WIDE.U32 R164, R164, -0x2daee0ad, RZ ;  /* 0xd2511f53a4a47825 */ /* 0x000fe200078e00ff */
[----:B------:R-:W-:Y:S01]  /*9e00*/  LOP3.LUT R224, R227, UR8, R224, 0x96, !PT ;  /* 0x00000008e3e07c12 */ /* 0x000fe2000f8e96e0 */
[----:B------:R-:W-:Y:S01]  /*9e10*/  HMMA.16816.F32 R76, R20, R14, R76 ;  /* 0x0000000e144c723c */ /* 0x000fe2000000184c */
[----:B------:R-:W3:Y:S01]  /*9e20*/  MUFU.EX2 R157, R157 ;  /* 0x0000009d009d7308 */ /* 0x000ee20000000800 */
[----:B------:R-:W-:Y:S01]  /*9e30*/  FADD.FTZ R158, R158, R143 ;  /* 0x0000008f9e9e7221 */ /* 0x000fe20000010000 */
[----:B------:R-:W-:Y:S01]  /*9e40*/  LOP3.LUT R50, R165, UR6, R226, 0x96, !PT ;  /* 0x00000006a5327c12 */ /* 0x000fe2000f8e96e2 */
[----:B------:R-:W-:Y:S01]  /*9e50*/  IMAD.WIDE.U32 R224, R224, -0x326172a9, RZ ;  /* 0xcd9e8d57e0e07825 */ /* 0x000fe200078e00ff */
[----:B------:R-:W-:-:S03]  /*9e60*/  F2FP.PACK_AB R165, R57, R56 ;  /* 0x0000003839a5723e */ /* 0x000fc600000000ff */
[----:B------:R-:W-:Y:S01]  /*9e70*/  IMAD.WIDE.U32 R226, R50, -0x326172a9, RZ ;  /* 0xcd9e8d5732e27825 */ /* 0x000fe200078e00ff */
[C---:B-1----:R-:W-:Y:S01]  /*9e80*/  HMMA.16816.F32 R84, R20.reuse, R8, R84 ;  /* 0x000000081454723c */ /* 0x042fe20000001854 */
[----:B------:R1:W4:Y:S02]  /*9e90*/  MUFU.EX2 R50, R58 ;  /* 0x0000003a00327308 */ /* 0x0003240000000800 */
[----:B------:R-:W-:Y:S02]  /*9ea0*/  FADD.FTZ R56, R56, R139 ;  /* 0x0000008b38387221 */ /* 0x000fe40000010000 */
[----:B------:R-:W-:Y:S02]  /*9eb0*/  FADD.FTZ R140, R159, R140 ;  /* 0x0000008c9f8c7221 */ /* 0x000fe40000010000 */
[----:B------:R-:W-:Y:S01]  /*9ec0*/  FADD.FTZ R57, R57, R56 ;  /* 0x0000003839397221 */ /* 0x000fe20000010000 */
[----:B------:R-:W-:Y:S01]  /*9ed0*/  HMMA.16816.F32 R108, R20, R10, R108 ;  /* 0x0000000a146c723c */ /* 0x000fe2000000186c */
[----:B------:R-:W-:Y:S01]  /*9ee0*/  MUFU.EX2 R42, R42 ;  /* 0x0000002a002a7308 */ /* 0x000fe20000000800 */
[----:B------:R-:W-:-:S02]  /*9ef0*/  FADD.FTZ R155, R155, R158 ;  /* 0x0000009e9b9b7221 */ /* 0x000fc40000010000 */
[----:B------:R-:W-:Y:S02]  /*9f00*/  FADD.FTZ R161, R161, R140 ;  /* 0x0000008ca1a17221 */ /* 0x000fe40000010000 */
[----:B------:R-:W-:Y:S02]  /*9f10*/  FADD.FTZ R155, R160, R155 ;  /* 0x0000009ba09b7221 */ /* 0x000fe40000010000 */
[----:B--2---:R-:W-:Y:S01]  /*9f20*/  HMMA.16816.F32 R92, R20, R4, R92 ;  /* 0x00000004145c723c */ /* 0x004fe2000000185c */
[----:B-1----:R-:W-:Y:S01]  /*9f30*/  LOP3.LUT R58, R227, UR16, R224, 0x96, !PT ;  /* 0x00000010e33a7c12 */ /* 0x002fe2000f8e96e0 */
[----:B------:R-:W-:Y:S01]  /*9f40*/  MUFU.EX2 R36, R36 ;  /* 0x0000002400247308 */ /* 0x000fe20000000800 */
[----:B------:R-:W-:Y:S02]  /*9f50*/  FADD.FTZ R161, R138, R161 ;  /* 0x000000a18aa17221 */ /* 0x000fe40000010000 */
[----:B------:R-:W-:-:S03]  /*9f60*/  IMAD.MOV.U32 R135, RZ, RZ, R176 ;  /* 0x000000ffff877224 */ /* 0x000fc600078e00b0 */
[----:B------:R-:W-:Y:S02]  /*9f70*/  HMMA.16816.F32 R96, R20, R6, R96 ;  /* 0x000000061460723c */ /* 0x000fe40000001860 */
[----:B------:R-:W-:Y:S05]  /*9f80*/  MUFU.EX2 R37, R37 ;  /* 0x0000002500257308 */ /* 0x000fea0000000800 */
[----:B------:R-:W-:Y:S02]  /*9f90*/  SHF.R.U32.HI R22, RZ, 0x10, R226 ;  /* 0x00000010ff167819 */ /* 0x000fe400000116e2 */
[----:B------:R-:W-:Y:S01]  /*9fa0*/  LOP3.LUT R23, R226, 0xffff, RZ, 0xc0, !PT ;  /* 0x0000ffffe2177812 */ /* 0x000fe200078ec0ff */
[----:B------:R-:W-:Y:S01]  /*9fb0*/  MUFU.EX2 R43, R43 ;  /* 0x0000002b002b7308 */ /* 0x000fe20000000800 */
[----:B------:R-:W-:-:S02]  /*9fc0*/  LOP3.LUT R22, R22, 0xff, RZ, 0xc0, !PT ;  /* 0x000000ff16167812 */ /* 0x000fc400078ec0ff */
[----:B------:R-:W-:Y:S02]  /*9fd0*/  SHF.R.U32.HI R21, RZ, 0x18, R226 ;  /* 0x00000018ff157819 */ /* 0x000fe400000116e2 */
[----:B------:R-:W-:Y:S02]  /*9fe0*/  LOP3.LUT R20, R226, 0xff, RZ, 0xc0, !PT ;  /* 0x000000ffe2147812 */ /* 0x000fe400078ec0ff */
[----:B------:R-:W-:Y:S02]  /*9ff0*/  SHF.R.U32.HI R23, RZ, 0x8, R23 ;  /* 0x00000008ff177819 */ /* 0x000fe40000011617 */
[----:B------:R-:W-:Y:S02]  /*a000*/  PRMT R22, R22, 0x5410, R21 ;  /* 0x0000541016167816 */ /* 0x000fe40000000015 */
[----:B------:R-:W-:Y:S02]  /*a010*/  SHF.R.U32.HI R21, RZ, 0x10, R58 ;  /* 0x00000010ff157819 */ /* 0x000fe4000001163a */
[----:B------:R-:W-:-:S02]  /*a020*/  PRMT R48, R20, 0x5410, R23 ;  /* 0x0000541014307816 */ /* 0x000fc40000000017 */
[C---:B------:R-:W-:Y:S02]  /*a030*/  LOP3.LUT R23, R58.reuse, 0xffff, RZ, 0xc0, !PT ;  /* 0x0000ffff3a177812 */ /* 0x040fe400078ec0ff */
[----:B------:R-:W-:Y:S01]  /*a040*/  LOP3.LUT R20, R58, 0xff, RZ, 0xc0, !PT ;  /* 0x000000ff3a147812 */ /* 0x000fe200078ec0ff */
[----:B------:R-:W-:Y:S01]  /*a050*/  HSET2.LE.AND R48, R48, R45, PT ;  /* 0x0000002d30307233 */ /* 0x000fe20003803000 */
[----:B------:R-:W-:Y:S02]  /*a060*/  SHF.R.U32.HI R58, RZ, 0x18, R58 ;  /* 0x00000018ff3a7819 */ /* 0x000fe4000001163a */
[----:B------:R-:W-:Y:S02]  /*a070*/  LOP3.LUT R21, R21, 0xff, RZ, 0xc0, !PT ;  /* 0x000000ff15157812 */ /* 0x000fe400078ec0ff */
[----:B------:R-:W-:Y:S02]  /*a080*/  SHF.R.U32.HI R23, RZ, 0x8, R23 ;  /* 0x00000008ff177819 */ /* 0x000fe40000011617 */
[----:B------:R-:W-:-:S02]  /*a090*/  PRMT R58, R21, 0x5410, R58 ;  /* 0x00005410153a7816 */ /* 0x000fc4000000003a */
[----:B---3--:R-:W-:Y:S01]  /*a0a0*/  F2FP.PACK_AB R21, R157, R52 ;  /* 0x000000349d15723e */ /* 0x008fe200000000ff */
[----:B------:R-:W-:Y:S01]  /*a0b0*/  FADD.FTZ R52, R52, R57 ;  /* 0x0000003934347221 */ /* 0x000fe20000010000 */
[----:B------:R-:W-:Y:S01]  /*a0c0*/  PRMT R20, R20, 0x5410, R23 ;  /* 0x0000541014147816 */ /* 0x000fe20000000017 */
[--C-:B------:R-:W-:Y:S01]  /*a0d0*/  HSET2.LE.AND R23, R22, R45.reuse, PT ;  /* 0x0000002d16177233 */ /* 0x100fe20003803000 */
[----:B------:R-:W-:Y:S01]  /*a0e0*/  LOP3.LUT R22, R48, R21, RZ, 0xc0, !PT ;  /* 0x0000001530167212 */ /* 0x000fe200078ec0ff */
[--C-:B------:R-:W-:Y:S01]  /*a0f0*/  HSET2.LE.AND R21, R58, R45.reuse, PT ;  /* 0x0000002d3a157233 */ /* 0x100fe20003803000 */
[----:B----4-:R-:W-:Y:S01]  /*a100*/  F2FP.PACK_AB R48, R59, R50 ;  /* 0x000000323b30723e */ /* 0x010fe200000000ff */
[----:B------:R-:W-:Y:S01]  /*a110*/  HSET2.LE.AND R20, R20, R45, PT ;  /* 0x0000002d14147233 */ /* 0x000fe20003803000 */
[----:B------:R-:W-:Y:S01]  /*a120*/  FFMA.FTZ R58, R136, c[0x0][0x23c], -R137 ;  /* 0x00008f00883a7a23 */ /* 0x000fe20000010889 */
[----:B------:R-:W-:Y:S01]  /*a130*/  LOP3.LUT R23, R23, R144, RZ, 0xc0, !PT ;  /* 0x0000009017177212 */ /* 0x000fe200078ec0ff */
[----:B------:R-:W-:Y:S01]  /*a140*/  FFMA.FTZ R136, R24, c[0x0][0x23c], -R49 ;  /* 0x00008f0018887a23 */ /* 0x000fe20000010831 */
[----:B------:R-:W-:Y:S01]  /*a150*/  LOP3.LUT R21, R21, R48, RZ, 0xc0, !PT ;  /* 0x0000003015157212 */ /* 0x000fe200078ec0ff */
[--C-:B------:R-:W-:Y:S01]  /*a160*/  FFMA.FTZ R48, R65, c[0x0][0x23c], -R137.reuse ;  /* 0x00008f0041307a23 */ /* 0x100fe20000010889 */
[----:B------:R-:W-:Y:S01]  /*a170*/  LOP3.LUT R20, R20, R165, RZ, 0xc0, !PT ;  /* 0x000000a514147212 */ /* 0x000fe200078ec0ff */
[----:B------:R-:W-:Y:S01]  /*a180*/  FFMA.FTZ R65, R64, c[0x0][0x23c], -R137 ;  /* 0x00008f0040417a23 */ /* 0x000fe20000010889 */
[----:B------:R-:W-:Y:S01]  /*a190*/  MUFU.EX2 R58, R58 ;  /* 0x0000003a003a7308 */ /* 0x000fe20000000800 */
[--C-:B------:R-:W-:Y:S01]  /*a1a0*/  FFMA.FTZ R64, R27, c[0x0][0x23c], -R49.reuse ;  /* 0x00008f001b407a23 */ /* 0x100fe20000010831 */
[----:B------:R-:W-:Y:S01]  /*a1b0*/  SHF.R.U32.HI R24, RZ, 0x18, R162 ;  /* 0x00000018ff187819 */ /* 0x000fe200000116a2 */
[--C-:B------:R-:W-:Y:S01]  /*a1c0*/  FFMA.FTZ R137, R26, c[0x0][0x23c], -R49.reuse ;  /* 0x00008f001a897a23 */ /* 0x100fe20000010831 */
[----:B------:R-:W-:Y:S01]  /*a1d0*/  LOP3.LUT R26, R162, 0xff, RZ, 0xc0, !PT ;  /* 0x000000ffa21a7812 */ /* 0x000fe200078ec0ff */
[----:B------:R-:W-:Y:S01]  /*a1e0*/  FFMA.FTZ R49, R25, c[0x0][0x23c], -R49 ;  /* 0x00008f0019317a23 */ /* 0x000fe20000010831 */
[----:B------:R-:W-:Y:S01]  /*a1f0*/  HMMA.16816.F32 R88, R20, R10, R88 ;  /* 0x0000000a1458723c */ /* 0x000fe20000001858 */
[----:B------:R-:W-:Y:S01]  /*a200*/  FFMA.FTZ R144, R47, c[0x0][0x23c], -R148 ;  /* 0x00008f002f907a23 */ /* 0x000fe20000010894 */
[----:B------:R-:W-:Y:S01]  /*a210*/  MUFU.EX2 R64, R64 ;  /* 0x0000004000407308 */ /* 0x000fe20000000800 */
[----:B------:R-:W-:-:S02]  /*a220*/  FADD.FTZ R50, R50, R147 ;  /* 0x0000009332327221 */ /* 0x000fc40000010000 */
[----:B------:R-:W-:Y:S02]  /*a230*/  FADD.FTZ R157, R157, R52 ;  /* 0x000000349d9d7221 */ /* 0x000fe40000010000 */
[----:B------:R-:W-:Y:S01]  /*a240*/  SHF.R.U32.HI R11, RZ, 0x10, R162 ;  /* 0x00000010ff0b7819 */ /* 0x000fe200000116a2 */
[----:B------:R-:W-:Y:S01]  /*a250*/  HMMA.16816.F32 R68, R20, R12, R68 ;  /* 0x0000000c1444723c */ /* 0x000fe20000001844 */
[----:B------:R-:W-:Y:S01]  /*a260*/  LOP3.LUT R10, R162, 0xffff, RZ, 0xc0, !PT ;  /* 0x0000ffffa20a7812 */ /* 0x000fe200078ec0ff */
[----:B------:R-:W1:Y:S01]  /*a270*/  MUFU.EX2 R137, R137 ;  /* 0x0000008900897308 */ /* 0x000e620000000800 */
[----:B------:R-:W-:Y:S01]  /*a280*/  LOP3.LUT R11, R11, 0xff, RZ, 0xc0, !PT ;  /* 0x000000ff0b0b7812 */ /* 0x000fe200078ec0ff */
[----:B------:R-:W-:-:S03]  /*a290*/  FADD.FTZ R50, R59, R50 ;  /* 0x000000323b327221 */ /* 0x000fc60000010000 */
[----:B------:R-:W-:Y:S01]  /*a2a0*/  LOP3.LUT R12, R166, 0xffff, RZ, 0xc0, !PT ;  /* 0x0000ffffa60c7812 */ /* 0x000fe200078ec0ff */
[C---:B------:R-:W-:Y:S01]  /*a2b0*/  HMMA.16816.F32 R112, R20.reuse, R14, R112 ;  /* 0x0000000e1470723c */ /* 0x040fe20000001870 */
[----:B------:R-:W-:Y:S01]  /*a2c0*/  SHF.R.U32.HI R13, RZ, 0x10, R166 ;  /* 0x00000010ff0d7819 */ /* 0x000fe200000116a6 */
[----:B------:R-:W2:Y:S01]  /*a2d0*/  MUFU.EX2 R48, R48 ;  /* 0x0000003000307308 */ /* 0x000ea20000000800 */
[----:B------:R-:W-:Y:S01]  /*a2e0*/  PRMT R24, R11, 0x5410, R24 ;  /* 0x000054100b187816 */ /* 0x000fe20000000018 */
[----:B------:R-:W-:Y:S01]  /*a2f0*/  FADD.FTZ R163, R163, R50 ;  /* 0x00000032a3a37221 */ /* 0x000fe20000010000 */
[----:B------:R-:W-:Y:S02]  /*a300*/  SHF.R.U32.HI R12, RZ, 0x8, R12 ;  /* 0x00000008ff0c7819 */ /* 0x000fe4000001160c */
[----:B------:R-:W-:Y:S01]  /*a310*/  SHF.R.U32.HI R15, RZ, 0x8, R10 ;  /* 0x00000008ff0f7819 */ /* 0x000fe2000001160a */
[----:B------:R-:W-:Y:S01]  /*a320*/  HMMA.16816.F32 R80, R20, R8, R80 ;  /* 0x000000081450723c */ /* 0x000fe20000001850 */
[----:B------:R-:W-:Y:S01]  /*a330*/  LOP3.LUT R13, R13, 0xff, RZ, 0xc0, !PT ;  /* 0x000000ff0d0d7812 */ /* 0x000fe200078ec0ff */
[----:B------:R-:W3:Y:S01]  /*a340*/  MUFU.EX2 R65, R65 ;  /* 0x0000004100417308 */ /* 0x000ee20000000800 */
[----:B------:R-:W-:Y:S01]  /*a350*/  PRMT R26, R26, 0x5410, R15 ;  /* 0x000054101a1a7816 */ /* 0x000fe2000000000f */
[----:B------:R-:W-:Y:S01]  /*a360*/  HSET2.LE.AND R25, R24, R45, PT ;  /* 0x0000002d18197233 */ /* 0x000fe20003803000 */
[----:B------:R-:W-:-:S02]  /*a370*/  FADD.FTZ R163, R46, R163 ;  /* 0x000000a32ea37221 */ /* 0x000fc40000010000 */
[----:B------:R-:W-:Y:S01]  /*a380*/  LOP3.LUT R9, R166, 0xff, RZ, 0xc0, !PT ;  /* 0x000000ffa6097812 */ /* 0x000fe200078ec0ff */
[C---:B------:R-:W-:Y:S01]  /*a390*/  HMMA.16816.F32 R104, R20.reuse, R4, R104 ;  /* 0x000000041468723c */ /* 0x040fe20000001868 */
[----:B------:R-:W-:Y:S01]  /*a3a0*/  SHF.R.U32.HI R8, RZ, 0x18, R166 ;  /* 0x00000018ff087819 */ /* 0x000fe200000116a6 */
[----:B------:R-:W-:Y:S01]  /*a3b0*/  MUFU.EX2 R136, R136 ;  /* 0x0000008800887308 */ /* 0x000fe20000000800 */
[----:B------:R-:W-:Y:S01]  /*a3c0*/  PRMT R10, R9, 0x5410, R12 ;  /* 0x00005410090a7816 */ /* 0x000fe2000000000c */
[--C-:B------:R-:W-:Y:S01]  /*a3d0*/  HSET2.LE.AND R26, R26, R45.reuse, PT ;  /* 0x0000002d1a1a7233 */ /* 0x100fe20003803000 */
[----:B------:R-:W-:Y:S02]  /*a3e0*/  PRMT R8, R13, 0x5410, R8 ;  /* 0x000054100d087816 */ /* 0x000fe40000000008 */
[----:B-1----:R-:W-:Y:S01]  /*a3f0*/  F2FP.PACK_AB R4, R137, R64 ;  /* 0x000000408904723e */ /* 0x002fe200000000ff */
[--C-:B------:R-:W-:Y:S01]  /*a400*/  HSET2.LE.AND R10, R10, R45.reuse, PT ;  /* 0x0000002d0a0a7233 */ /* 0x100fe20003803000 */
[----:B--2---:R-:W-:Y:S01]  /*a410*/  F2FP.PACK_AB R9, R51, R48 ;  /* 0x000000303309723e */ /* 0x004fe200000000ff */
[----:B------:R-:W1:Y:S01]  /*a420*/  MUFU.EX2 R49, R49 ;  /* 0x0000003100317308 */ /* 0x000e620000000800 */
[----:B------:R-:W-:Y:S01]  /*a430*/  LOP3.LUT R25, R25, R4, RZ, 0xc0, !PT ;  /* 0x0000000419197212 */ /* 0x000fe200078ec0ff */
[----:B------:R-:W-:Y:S01]  /*a440*/  HSET2.LE.AND R27, R8, R45, PT ;  /* 0x0000002d081b7233 */ /* 0x000fe20003803000 */
[----:B---3--:R-:W-:Y:S01]  /*a450*/  F2FP.PACK_AB R5, R65, R58 ;  /* 0x0000003a4105723e */ /* 0x008fe200000000ff */
[C---:B------:R-:W-:Y:S01]  /*a460*/  HMMA.16816.F32 R128, R20.reuse, R16, R128 ;  /* 0x000000101480723c */ /* 0x040fe20000001880 */
[----:B------:R-:W-:Y:S01]  /*a470*/  LOP3.LUT R24, R26, R9, RZ, 0xc0, !PT ;  /* 0x000000091a187212 */ /* 0x000fe200078ec0ff */
[----:B------:R-:W2:Y:S01]  /*a480*/  LDSM.16.MT88.4 R12, [R186+0x7800] ;  /* 0x00780000ba0c783b */ /* 0x000ea20000004200 */
[----:B------:R-:W-:Y:S01]  /*a490*/  LOP3.LUT R26, R10, R5, RZ, 0xc0, !PT ;  /* 0x000000050a1a7212 */ /* 0x000fe200078ec0ff */
[----:B------:R-:W3:Y:S01]  /*a4a0*/  MUFU.EX2 R144, R144 ;  /* 0x0000009000907308 */ /* 0x000ee20000000800 */
[----:B------:R-:W-:Y:S01]  /*a4b0*/  LOP3.LUT R166, R225, UR7, R178, 0x96, !PT ;  /* 0x00000007e1a67c12 */ /* 0x000fe2000f8e96b2 */
[----:B------:R-:W-:Y:S01]  /*a4c0*/  LDSM.16.MT88.4 R8, [R185+0x7800] ;  /* 0x00780000b908783b */ /* 0x000fe20000004200 */
[----:B------:R-:W-:Y:S01]  /*a4d0*/  FADD.FTZ R48, R48, R155 ;  /* 0x0000009b30307221 */ /* 0x000fe20000010000 */
[----:B------:R-:W-:Y:S01]  /*a4e0*/  HMMA.16816.F32 R116, R20, R18, R116 ;  /* 0x000000121474723c */ /* 0x000fe20000001874 */
[----:B------:R-:W-:Y:S01]  /*a4f0*/  FADD.FTZ R64, R64, R161 ;  /* 0x000000a140407221 */ /* 0x000fe20000010000 */
[----:B------:R-:W4:Y:S01]  /*a500*/  LDSM.16.MT88.4 R16, [R188+0x7800] ;  /* 0x00780000bc10783b */ /* 0x000f220000004200 */
[----:B------:R-:W-:Y:S01]  /*a510*/  IMAD.WIDE.U32 R166, R166, -0x2daee0ad, RZ ;  /* 0xd2511f53a6a67825 */ /* 0x000fe200078e00ff */
[----:B-1----:R-:W-:-:S03]  /*a520*/  F2FP.PACK_AB R4, R49, R136 ;  /* 0x000000883104723e */ /* 0x002fc600000000ff */
[----:B------:R-:W-:Y:S01]  /*a530*/  FADD.FTZ R51, R51, R48 ;  /* 0x0000003033337221 */ /* 0x000fe20000010000 */
[----:B------:R-:W-:Y:S01]  /*a540*/  HMMA.16816.F32 R100, R20, R6, R100 ;  /* 0x000000061464723c */ /* 0x000fe20000001864 */
[----:B------:R-:W-:Y:S01]  /*a550*/  LOP3.LUT R27, R27, R4, RZ, 0xc0, !PT ;  /* 0x000000041b1b7212 */ /* 0x000fe200078ec0ff */
[----:B------:R-:W-:Y:S01]  /*a560*/  FADD.FTZ R137, R137, R64 ;  /* 0x0000004089897221 */ /* 0x000fe20000010000 */
[----:B------:R-:W1:Y:S01]  /*a570*/  LDSM.16.MT88.4 R4, [R184+0x7800] ;  /* 0x00780000b804783b */ /* 0x000e620000004200 */
[----:B------:R-:W-:Y:S01]  /*a580*/  LOP3.LUT R164, R167, UR17, R164, 0x96, !PT ;  /* 0x00000011a7a47c12 */ /* 0x000fe2000f8e96a4 */
[----:B------:R-:W-:Y:S02]  /*a590*/  FADD.FTZ R58, R58, R51 ;  /* 0x000000333a3a7221 */ /* 0x000fe40000010000 */
[----:B------:R-:W-:Y:S01]  /*a5a0*/  LOP3.LUT R23, R166, 0xffff, RZ, 0xc0, !PT ;  /* 0x0000ffffa6177812 */ /* 0x000fe200078ec0ff */
[----:B------:R-:W-:Y:S01]  /*a5b0*/  FADD.FTZ R136, R136, R137 ;  /* 0x0000008988887221 */ /* 0x000fe20000010000 */
[----:B------:R-:W-:Y:S01]  /*a5c0*/  LOP3.LUT R133, R164, 0xffff, RZ, 0xc0, !PT ;  /* 0x0000ffffa4857812 */ /* 0x000fe200078ec0ff */
[----:B------:R-:W-:Y:S01]  /*a5d0*/  FADD.FTZ R213, R65, R58 ;  /* 0x0000003a41d57221 */ /* 0x000fe20000010000 */
[----:B------:R-:W-:Y:S01]  /*a5e0*/  SHF.R.U32.HI R22, RZ, 0x10, R166 ;  /* 0x00000010ff167819 */ /* 0x000fe200000116a6 */
[----:B------:R-:W-:Y:S01]  /*a5f0*/  FADD.FTZ R211, R49, R136 ;  /* 0x0000008831d37221 */ /* 0x000fe20000010000 */
[----:B------:R-:W-:-:S02]  /*a600*/  SHF.R.U32.HI R148, RZ, 0x10, R164 ;  /* 0x00000010ff947819 */ /* 0x000fc400000116a4 */
[----:B------:R-:W-:Y:S02]  /*a610*/  LOP3.LUT R20, R166, 0xff, RZ, 0xc0, !PT ;  /* 0x000000ffa6147812 */ /* 0x000fe400078ec0ff */
[----:B------:R-:W-:Y:S02]  /*a620*/  SHF.R.U32.HI R23, RZ, 0x8, R23 ;  /* 0x00000008ff177819 */ /* 0x000fe40000011617 */
[----:B------:R-:W-:Y:S02]  /*a630*/  LOP3.LUT R47, R164, 0xff, RZ, 0xc0, !PT ;  /* 0x000000ffa42f7812 */ /* 0x000fe400078ec0ff */
[----:B------:R-:W-:Y:S02]  /*a640*/  SHF.R.U32.HI R146, RZ, 0x8, R133 ;  /* 0x00000008ff927819 */ /* 0x000fe40000011685 */
[----:B------:R-:W-:Y:S02]  /*a650*/  SHF.R.U32.HI R21, RZ, 0x18, R166 ;  /* 0x00000018ff157819 */ /* 0x000fe400000116a6 */
[----:B------:R-:W-:Y:S01]  /*a660*/  LOP3.LUT R22, R22, 0xff, RZ, 0xc0, !PT ;  /* 0x000000ff16167812 */ /* 0x000fe200078ec0ff */
[----:B--2---:R-:W-:Y:S01]  /*a670*/  HMMA.16816.F32 R72, R24, R12, R72 ;  /* 0x0000000c1848723c */ /* 0x004fe20000001848 */
[----:B------:R-:W-:-:S02]  /*a680*/  SHF.R.U32.HI R164, RZ, 0x18, R164 ;  /* 0x00000018ffa47819 */ /* 0x000fc400000116a4 */
[----:B------:R-:W-:Y:S02]  /*a690*/  LOP3.LUT R133, R148, 0xff, RZ, 0xc0, !PT ;  /* 0x000000ff94857812 */ /* 0x000fe400078ec0ff */
[----:B------:R-:W-:Y:S02]  /*a6a0*/  PRMT R20, R20, 0x5410, R23 ;  /* 0x0000541014147816 */ /* 0x000fe40000000017 */
[----:B------:R-:W-:Y:S01]  /*a6b0*/  PRMT R148, R22, 0x5410, R21 ;  /* 0x0000541016947816 */ /* 0x000fe20000000015 */
[C---:B----4-:R-:W-:Y:S01]  /*a6c0*/  HMMA.16816.F32 R124, R24.reuse, R16, R124 ;  /* 0x00000010187c723c */ /* 0x050fe2000000187c */
[----:B------:R-:W-:Y:S01]  /*a6d0*/  PRMT R146, R47, 0x5410, R146 ;  /* 0x000054102f927816 */ /* 0x000fe20000000092 */
[--C-:B------:R-:W-:Y:S01]  /*a6e0*/  HSET2.LE.AND R22, R20, R45.reuse, PT ;  /* 0x0000002d14167233 */ /* 0x100fe20003803000 */
[----:B------:R-:W-:Y:S01]  /*a6f0*/  PRMT R164, R133, 0x5410, R164 ;  /* 0x0000541085a47816 */ /* 0x000fe200000000a4 */
[--C-:B------:R-:W-:Y:S01]  /*a700*/  HSET2.LE.AND R23, R148, R45.reuse, PT ;  /* 0x0000002d94177233 */ /* 0x100fe20003803000 */
[----:B---3--:R-:W-:Y:S01]  /*a710*/  F2FP.PACK_AB R47, R144, R39 ;  /* 0x00000027902f723e */ /* 0x008fe200000000ff */
[--C-:B------:R-:W-:Y:S01]  /*a720*/  HSET2.LE.AND R20, R146, R45.reuse, PT ;  /* 0x0000002d92147233 */ /* 0x100fe20003803000 */
[----:B------:R-:W-:Y:S01]  /*a730*/  F2FP.PACK_AB R148, R37, R36 ;  /* 0x000000242594723e */ /* 0x000fe200000000ff */
[----:B------:R-:W-:Y:S01]  /*a740*/  HSET2.LE.AND R21, R164, R45, PT ;  /* 0x0000002da4157233 */ /* 0x000fe20003803000 */
[----:B------:R-:W-:Y:S01]  /*a750*/  F2FP.PACK_AB R45, R41, R40 ;  /* 0x00000028292d723e */ /* 0x000fe200000000ff */
[----:B------:R-:W-:Y:S01]  /*a760*/  FADD.FTZ R40, R40, R157 ;  /* 0x0000009d28287221 */ /* 0x000fe20000010000 */
        /* <DEDUP_REMOVED lines=10> */
[----:B------:R-:W-:Y:S01]  /*a810*/  HMMA.16816.F32 R120, R24, R18, R120 ;  /* 0x000000121878723c */ /* 0x000fe20000001878 */
[----:B------:R-:W-:-:S02]  /*a820*/  FADD.FTZ R223, R144, R39 ;  /* 0x0000002790df7221 */ /* 0x000fc40000010000 */
[----:B------:R-:W-:Y:S02]  /*a830*/  FADD.FTZ R222, R37, R36 ;  /* 0x0000002425de7221 */ /* 0x000fe40000010000 */
[----:B------:R-:W-:-:S03]  /*a840*/  IMAD.MOV.U32 R133, RZ, RZ, R2 ;  /* 0x000000ffff857224 */ /* 0x000fc600078e0002 */
[C---:B------:R-:W-:Y:S08]  /*a850*/  HMMA.16816.F32 R76, R24.reuse, R14, R76 ;  /* 0x0000000e184c723c */ /* 0x040ff0000000184c */
[C---:B------:R-:W-:Y:S08]  /*a860*/  HMMA.16816.F32 R84, R24.reuse, R8, R84 ;  /* 0x000000081854723c */ /* 0x040ff00000001854 */
[C---:B------:R-:W-:Y:S08]  /*a870*/  HMMA.16816.F32 R108, R24.reuse, R10, R108 ;  /* 0x0000000a186c723c */ /* 0x040ff0000000186c */
[C---:B-1----:R-:W-:Y:S08]  /*a880*/  HMMA.16816.F32 R92, R24.reuse, R4, R92 ;  /* 0x00000004185c723c */ /* 0x042ff0000000185c */
        /* <DEDUP_REMOVED lines=9> */
[----:B------:R-:W-:Y:S01]  /*a920*/  IMAD.MOV.U32 R7, RZ, RZ, R0 ;  /* 0x000000ffff077224 */ /* 0x000fe200078e0000 */
[----:B------:R-:W-:Y:S09]  /*a930*/  @!P1 BRA `(.L_x_542) ;  /* 0x0000465000009947 */ /* 0x000ff20003800000 */
[----:B------:R-:W-:Y:S01]  /*a940*/  IADD3 R5, R207, -0x3, RZ ;  /* 0xfffffffdcf057810 */ /* 0x000fe20007ffe0ff */
[----:B------:R-:W-:-:S04]  /*a950*/  DEPBAR.LE SB0, 0x0 ;  /* 0x000080000000791a */ /* 0x000fc80000000000 */
[----:B------:R-:W-:Y:S01]  /*a960*/  SHF.R.S32.HI R4, RZ, 0x1f, R5 ;  /* 0x0000001fff047819 */ /* 0x000fe20000011405 */
[----:B------:R-:W-:Y:S01]  /*a970*/  IMAD.WIDE.U32 R6, R5, c[0x0][0x1a0], RZ ;  /* 0x0000680005067a25 */ /* 0x000fe200078e00ff */
[----:B------:R-:W-:Y:S03]  /*a980*/  BAR.SYNC.DEFER_BLOCKING 0x0 ;  /* 0x0000000000007b1d */ /* 0x000fe60000010000 */
[----:B------:R-:W-:Y:S01]  /*a990*/  IMAD R4, R4, c[0x0][0x1a0], RZ ;  /* 0x0000680004047a24 */ /* 0x000fe200078e02ff */
[----:B------:R-:W-:-:S03]  /*a9a0*/  LEA R14, P1, R6, R234, 0x6 ;  /* 0x000000ea060e7211 */ /* 0x000fc600078230ff */
[----:B------:R-:W-:Y:S01]  /*a9b0*/  IMAD R5, R5, c[0x0][0x1a4], R4 ;  /* 0x0000690005057a24 */ /* 0x000fe200078e0204 */
[----:B------:R-:W-:Y:S01]  /*a9c0*/  @!P0 LEA R12, P3, R14, c[0x0][0x170], 0x1 ;  /* 0x00005c000e0c8a11 */ /* 0x000fe200078608ff */
[----:B------:R-:W-:Y:S02]  /*a9d0*/  IMAD.MOV.U32 R4, RZ, RZ, c[0x0][0x1a0] ;  /* 0x00006800ff047624 */ /* 0x000fe400078e00ff */
[----:B------:R-:W-:Y:S01]  /*a9e0*/  IMAD.IADD R5, R7, 0x1, R5 ;  /* 0x0000000107057824 */ /* 0x000fe200078e0205 */
[----:B------:R-:W-:-:S04]  /*a9f0*/  @!P0 IADD3 R7, P2, R201, R14, RZ ;  /* 0x0000000ec9078210 */ /* 0x000fc80007f5e0ff */
[----:B------:R-:W-:Y:S01]  /*aa00*/  LEA.HI.X R15, R6, R237, R5, 0x6, P1 ;  /* 0x000000ed060f7211 */ /* 0x000fe200008f3405 */
[----:B------:R-:W-:Y:S01]  /*aa10*/  IMAD.MOV.U32 R5, RZ, RZ, c[0x0][0x1a4] ;  /* 0x00006900ff057624 */ /* 0x000fe200078e00ff */
[C---:B------:R-:W-:Y:S02]  /*aa20*/  @!P0 LEA R10, P1, R7.reuse, c[0x0][0x170], 0x1 ;  /* 0x00005c00070a8a11 */ /* 0x040fe400078208ff */
[--C-:B------:R-:W-:Y:S01]  /*aa30*/  @!P0 LEA.HI.X R13, R14, c[0x0][0x174], R15.reuse, 0x1, P3 ;  /* 0x00005d000e0d8a11 */ /* 0x100fe200018f0c0f */
[----:B------:R-:W-:Y:S01]  /*aa40*/  @!P0 IMAD.X R6, R200, 0x1, R15, P2 ;  /* 0x00000001c8068824 */ /* 0x000fe200010e060f */
[----:B------:R-:W-:Y:S01]  /*aa50*/  @!P0 LEA R8, P2, R4, R14, 0x5 ;  /* 0x0000000e04088211 */ /* 0x000fe200078428ff */
[----:B------:R-:W-:Y:S03]  /*aa60*/  @P0 STS.128 [R205+0x6000], RZ ;  /* 0x006000ffcd000388 */ /* 0x000fe60000000c00 */
[----:B------:R-:W-:-:S02]  /*aa70*/  @!P0 LEA.HI.X R11, R7, c[0x0][0x174], R6, 0x1, P1 ;  /* 0x00005d00070b8a11 */ /* 0x000fc400008f0c06 */
[C---:B------:R-:W-:Y:S01]  /*aa80*/  @!P0 LEA.HI.X R7, R4.reuse, R15, R5, 0x5, P2 ;  /* 0x0000000f04078211 */ /* 0x040fe200010f2c05 */
[----:B------:R-:W-:Y:S01]  /*aa90*/  @!P0 IMAD.WIDE.U32 R14, R4, 0x30, R14 ;  /* 0x00000030040e8825 */ /* 0x000fe200078e000e */
[C---:B------:R-:W-:Y:S01]  /*aaa0*/  @!P0 LEA R16, P1, R8.reuse, c[0x0][0x170], 0x1 ;  /* 0x00005c0008108a11 */ /* 0x040fe200078208ff */
[----:B------:R-:W-:Y:S01]  /*aab0*/  @!PT LDS RZ, [RZ] ;  /* 0x00000000fffff984 */ /* 0x000fe20000000800 */
[----:B------:R-:W-:Y:S01]  /*aac0*/  @!PT LDS RZ, [RZ] ;  /* 0x00000000fffff984 */ /* 0x000fe20000000800 */
[----:B------:R-:W-:Y:S01]  /*aad0*/  @!PT LDS RZ, [RZ] ;  /* 0x00000000fffff984 */ /* 0x000fe20000000800 */
[----:B------:R1:W-:Y:S02]  /*aae0*/  @!P0 LDGSTS.E.BYPASS.LTC128B.128 [R205+0x6000], [R12.64] ;  /* 0x060000000ccd8fae */ /* 0x0003e4000b901d54 */
[----:B------:R-:W-:Y:S01]  /*aaf0*/  @!P0 IMAD R5, R5, 0x30, RZ ;  /* 0x0000003005058824 */ /* 0x000fe200078e02ff */
[----:B------:R-:W-:Y:S01]  /*ab00*/  @!P0 LEA.HI.X R17, R8, c[0x0][0x174], R7, 0x1, P1 ;  /* 0x00005d0008118a11 */ /* 0x000fe200008f0c07 */
[----:B------:R-:W-:Y:S01]  /*ab10*/  @P0 STS.128 [R205+0x6800], RZ ;  /* 0x006800ffcd000388 */ /* 0x000fe20000000c00 */
[C---:B------:R-:W-:Y:S01]  /*ab20*/  @!P0 LEA R8, P1, R14.reuse, c[0x0][0x170], 0x1 ;  /* 0x00005c000e088a11 */ /* 0x040fe200078208ff */
[----:B------:R-:W-:Y:S02]  /*ab30*/  @!P0 IMAD.IADD R5, R5, 0x1, R15 ;  /* 0x0000000105058824 */ /* 0x000fe400078e020f */
[----:B------:R-:W-:Y:S01]  /*ab40*/  @!PT LDS RZ, [RZ] ;  /* 0x00000000fffff984 */ /* 0x000fe20000000800 */
[----:B------:R-:W-:Y:S01]  /*ab50*/  @!PT LDS RZ, [RZ] ;  /* 0x00000000fffff984 */ /* 0x000fe20000000800 */
[----:B------:R-:W-:Y:S01]  /*ab60*/  @!PT LDS RZ, [RZ] ;  /* 0x00000000fffff984 */ /* 0x000fe20000000800 */
[----:B------:R2:W-:Y:S03]  /*ab70*/  @!P0 LDGSTS.E.BYPASS.LTC128B.128 [R205+0x6800], [R10.64] ;  /* 0x068000000acd8fae */ /* 0x0005e6000b901d54 */
        /* <DEDUP_REMOVED lines=12> */
[----:B------:R-:W-:Y:S04]  /*ac40*/  LDSM.16.M88.4 R4, [R194+0x2000] ;  /* 0x00200000c204783b */ /* 0x000fe80000000200 */
[----:B-----5:R-:W3:Y:S04]  /*ac50*/  LDSM.16.M88.4 R132, [R193+0x5000] ;  /* 0x00500000c184783b */ /* 0x020ee80000000200 */
[----:B------:R-:W4:Y:S04]  /*ac60*/  LDSM.16.M88.4 R148, [R193+0x4000] ;  /* 0x00400000c194783b */ /* 0x000f280000000200 */
[----:B------:R-:W1:Y:S04]  /*ac70*/  LDSM.16.M88.4 R140, [R193+0x4800] ;  /* 0x00480000c18c783b */ /* 0x000e680000000200 */
[----:B------:R-:W2:Y:S04]  /*ac80*/  LDSM.16.M88.4 R40, [R193+0x5800] ;  /* 0x00580000c128783b */ /* 0x000ea80000000200 */
[----:B------:R-:W-:Y:S04]  /*ac90*/  LDSM.16.M88.4 R36, [R192+0x2000] ;  /* 0x00200000c024783b */ /* 0x000fe80000000200 */
[----:B------:R-:W2:Y:S04]  /*aca0*/  LDSM.16.M88.4 R160, [R187+0x5000] ;  /* 0x00500000bba0783b */ /* 0x000ea80000000200 */
[----:B------:R-:W2:Y:S04]  /*acb0*/  LDSM.16.M88.4 R172, [R192] ;  /* 0x00000000c0ac783b */ /* 0x000ea80000000200 */
[----:B------:R-:W2:Y:S04]  /*acc0*/  LDSM.16.M88.4 R168, [R187+0x4000] ;  /* 0x00400000bba8783b */ /* 0x000ea80000000200 */
[----:B------:R-:W2:Y:S04]  /*acd0*/  LDSM.16.M88.4 R164, [R187+0x4800] ;  /* 0x00480000bba4783b */ /* 0x000ea80000000200 */
[----:B------:R-:W-:Y:S01]  /*ace0*/  LDSM.16.M88.4 R52, [R191+0x2000] ;  /* 0x00200000bf34783b */ /* 0x000fe20000000200 */
[C---:B---3--:R-:W-:Y:S03]  /*acf0*/  HMMA.16816.F32 R16, R4.reuse, R132, RZ ;  /* 0x000000840410723c */ /* 0x048fe600000018ff */
[----:B------:R-:W-:Y:S04]  /*ad00*/  LDSM.16.M88.4 R48, [R190] ;  /* 0x00000000be30783b */ /* 0x000fe80000000200 */
[----:B------:R-:W3:Y:S01]  /*ad10*/  LDSM.16.M88.4 R56, [R191] ;  /* 0x00000000bf38783b */ /* 0x000ee20000000200 */
[----:B-1----:R-:W-:Y:S03]  /*ad20*/  HMMA.16816.F32 R12, R4, R134, RZ ;  /* 0x00000086040c723c */ /* 0x002fe600000018ff */
[----:B------:R-:W-:Y:S04]  /*ad30*/  LDSM.16.M88.4 R156, [R187+0x5800] ;  /* 0x00580000bb9c783b */ /* 0x000fe80000000200 */
[----:B------:R-:W-:Y:S01]  /*ad40*/  LDSM.16.M88.4 R44, [R183] ;  /* 0x00000000b72c783b */ /* 0x000fe20000000200 */
[C---:B------:R-:W-:Y:S03]  /*ad50*/  HMMA.16816.F32 R136, R60.reuse, R132, RZ ;  /* 0x000000843c88723c */ /* 0x040fe600000018ff */
[----:B------:R-:W0:Y:S05]  /*ad60*/  LDGDEPBAR ;  /* 0x00000000000079af */ /* 0x000e2a0000000000 */
[C---:B----4-:R-:W-:Y:S08]  /*ad70*/  HMMA.16816.F32 R152, R60.reuse, R148, RZ ;  /* 0x000000943c98723c */ /* 0x050ff000000018ff */
[----:B------:R-:W-:Y:S08]  /*ad80*/  HMMA.16816.F32 R132, R60, R134, RZ ;  /* 0x000000863c84723c */ /* 0x000ff000000018ff */
[C---:B------:R-:W-:Y:S08]  /*ad90*/  HMMA.16816.F32 R32, R4.reuse, R148, RZ ;  /* 0x000000940420723c */ /* 0x040ff000000018ff */
[C---:B------:R-:W-:Y:S08]  /*ada0*/  HMMA.16816.F32 R28, R4.reuse, R150, RZ ;  /* 0x00000096041c723c */ /* 0x040ff000000018ff */
[C---:B------:R-:W-:Y:S08]  /*adb0*/  HMMA.16816.F32 R24, R4.reuse, R140, RZ ;  /* 0x0000008c0418723c */ /* 0x040ff000000018ff */
[----:B------:R-:W-:Y:S08]  /*adc0*/  HMMA.16816.F32 R20, R4, R142, RZ ;  /* 0x0000008e0414723c */ /* 0x000ff000000018ff */
[C---:B------:R-:W-:Y:S08]  /*add0*/  HMMA.16816.F32 R144, R60.reuse, R140, RZ ;  /* 0x0000008c3c90723c */ /* 0x040ff000000018ff */
[----:B------:R-:W-:Y:S08]  /*ade0*/  HMMA.16816.F32 R148, R60, R150, RZ ;  /* 0x000000963c94723c */ /* 0x000ff000000018ff */
[----:B--2---:R-:W-:Y:S08]  /*adf0*/  HMMA.16816.F32 R8, R4, R40, RZ ;  /* 0x000000280408723c */ /* 0x004ff000000018ff */
[C---:B------:R-:W-:Y:S08]  /*ae00*/  HMMA.16816.F32 R140, R60.reuse, R142, RZ ;  /* 0x0000008e3c8c723c */ /* 0x040ff000000018ff */
[----:B------:R-:W-:Y:S08]  /*ae10*/  HMMA.16816.F32 R64, R60, R40, RZ ;  /* 0x000000283c40723c */ /* 0x000ff000000018ff */
[-C--:B------:R-:W-:Y:S08]  /*ae20*/  HMMA.16816.F32 R4, R4, R42.reuse, RZ ;  /* 0x0000002a0404723c */ /* 0x080ff000000018ff */
[----:B------:R-:W-:Y:S01]  /*ae30*/  HMMA.16816.F32 R60, R60, R42, RZ ;  /* 0x0000002a3c3c723c */ /* 0x000fe200000018ff */
[----:B------:R-:W1:Y:S07]  /*ae40*/  LDSM.16.M88.4 R40, [R182] ;  /* 0x00000000b628783b */ /* 0x000e6e0000000200 */
[C---:B------:R-:W-:Y:S08]  /*ae50*/  HMMA.16816.F32 R16, R36.reuse, R160, R16 ;  /* 0x000000a02410723c */ /* 0x040ff00000001810 */
[----:B------:R-:W-:Y:S08]  /*ae60*/  HMMA.16816.F32 R12, R36, R162, R12 ;  /* 0x000000a2240c723c */ /* 0x000ff0000000180c */
[C---:B------:R-:W-:Y:S08]  /*ae70*/  HMMA.16816.F32 R136, R172.reuse, R160, R136 ;  /* 0x000000a0ac88723c */ /* 0x040ff00000001888 */
[C---:B------:R-:W-:Y:S08]  /*ae80*/  HMMA.16816.F32 R152, R172.reuse, R168, R152 ;  /* 0x000000a8ac98723c */ /* 0x040ff00000001898 */
[----:B------:R-:W-:Y:S01]  /*ae90*/  HMMA.16816.F32 R160, R172, R162, R132 ;  /* 0x000000a2aca0723c */ /* 0x000fe20000001884 */
[----:B------:R-:W-:Y:S07]  /*aea0*/  LDSM.16.M88.4 R132, [R189+0x2000] ;  /* 0x00200000bd84783b */ /* 0x000fee0000000200 */
[C---:B------:R-:W-:Y:S08]  /*aeb0*/  HMMA.16816.F32 R32, R36.reuse, R168, R32 ;  /* 0x000000a82420723c */ /* 0x040ff00000001820 */
[-C--:B------:R-:W-:Y:S08]  /*aec0*/  HMMA.16816.F32 R28, R36, R170.reuse, R28 ;  /* 0x000000aa241c723c */ /* 0x080ff0000000181c */
[----:B------:R-:W-:Y:S08]  /*aed0*/  HMMA.16816.F32 R148, R172, R170, R148 ;  /* 0x000000aaac94723c */ /* 0x000ff00000001894 */
[C---:B------:R-:W-:Y:S08]  /*aee0*/  HMMA.16816.F32 R24, R36.reuse, R164, R24 ;  /* 0x000000a42418723c */ /* 0x040ff00000001818 */
[----:B------:R-:W-:Y:S08]  /*aef0*/  HMMA.16816.F32 R20, R36, R166, R20 ;  /* 0x000000a62414723c */ /* 0x000ff00000001814 */
[C---:B------:R-:W-:Y:S08]  /*af00*/  HMMA.16816.F32 R144, R172.reuse, R164, R144 ;  /* 0x000000a4ac90723c */ /* 0x040ff00000001890 */
[----:B------:R-:W-:Y:S01]  /*af10*/  HMMA.16816.F32 R168, R172, R166, R140 ;  /* 0x000000a6aca8723c */ /* 0x000fe2000000188c */
[----:B------:R-:W-:Y:S04]  /*af20*/  LDSM.16.M88.4 R140, [R180] ;  /* 0x00000000b48c783b */ /* 0x000fe80000000200 */
[----:B------:R-:W2:Y:S03]  /*af30*/  LDSM.16.M88.4 R164, [R189] ;  /* 0x00000000bda4783b */ /* 0x000ea60000000200 */
[----:B---3--:R-:W-:Y:S08]  /*af40*/  HMMA.16816.F32 R152, R56, R48, R152 ;  /* 0x000000303898723c */ /* 0x008ff00000001898 */
[C---:B-1----:R-:W-:Y:S08]  /*af50*/  HMMA.16816.F32 R16, R52.reuse, R40, R16 ;  /* 0x000000283410723c */ /* 0x042ff00000001810 */
[----:B------:R-:W-:Y:S08]  /*af60*/  HMMA.16816.F32 R12, R52, R42, R12 ;  /* 0x0000002a340c723c */ /* 0x000ff0000000180c */
[C---:B------:R-:W-:Y:S08]  /*af70*/  HMMA.16816.F32 R136, R56.reuse, R40, R136 ;  /* 0x000000283888723c */ /* 0x040ff00000001888 */
[----:B------:R-:W-:Y:S01]  /*af80*/  HMMA.16816.F32 R160, R56, R42, R160 ;  /* 0x0000002a38a0723c */ /* 0x000fe200000018a0 */
[----:B------:R-:W1:Y:S07]  /*af90*/  LDSM.16.M88.4 R40, [R180+0x800] ;  /* 0x00080000b428783b */ /* 0x000e6e0000000200 */
[C---:B------:R-:W-:Y:S08]  /*afa0*/  HMMA.16816.F32 R8, R36.reuse, R156, R8 ;  /* 0x0000009c2408723c */ /* 0x040ff00000001808 */
[----:B------:R-:W-:Y:S01]  /*afb0*/  HMMA.16816.F32 R4, R36, R158, R4 ;  /* 0x0000009e2404723c */ /* 0x000fe20000001804 */
[----:B------:R-:W3:Y:S07]  /*afc0*/  LDSM.16.M88.4 R36, [R181] ;  /* 0x00000000b524783b */ /* 0x000eee0000000200 */
[----:B------:R-:W-:Y:S08]  /*afd0*/  HMMA.16816.F32 R32, R52, R48, R32 ;  /* 0x000000303420723c */ /* 0x000ff00000001820 */
[-C--:B------:R-:W-:Y:S08]  /*afe0*/  HMMA.16816.F32 R148, R56, R50.reuse, R148 ;  /* 0x000000323894723c */ /* 0x080ff00000001894 */
[----:B------:R-:W-:Y:S08]  /*aff0*/  HMMA.16816.F32 R28, R52, R50, R28 ;  /* 0x00000032341c723c */ /* 0x000ff0000000181c */
[----:B------:R-:W-:Y:S08]  /*b000*/  HMMA.16816.F32 R144, R56, R44, R144 ;  /* 0x0000002c3890723c */ /* 0x000ff00000001890 */
[----:B------:R-:W-:Y:S08]  /*b010*/  HMMA.16816.F32 R64, R172, R156, R64 ;  /* 0x0000009cac40723c */ /* 0x000ff00000001840 */
[----:B--2---:R-:W-:Y:S08]  /*b020*/  HMMA.16816.F32 R152, R164, R140, R152 ;  /* 0x0000008ca498723c */ /* 0x004ff00000001898 */
[----:B------:R-:W-:Y:S08]  /*b030*/  HMMA.16816.F32 R60, R172, R158, R60 ;  /* 0x0000009eac3c723c */ /* 0x000ff0000000183c */
[----:B------:R-:W-:Y:S07]  /*b040*/  HMMA.16816.F32 R32, R132, R140, R32 ;  /* 0x0000008c8420723c */ /* 0x000fee0000001820 */
[----:B------:R-:W-:Y:S01]  /*b050*/  IADD3 R140, R207, -0x3, RZ ;  /* 0xfffffffdcf8c7810 */ /* 0x000fe20007ffe0ff */
[----:B------:R-:W-:Y:S08]  /*b060*/  HMMA.16816.F32 R24, R52, R44, R24 ;  /* 0x0000002c3418723c */ /* 0x000ff00000001818 */
[-C--:B------:R-:W-:Y:S08]  /*b070*/  HMMA.16816.F32 R148, R164, R142.reuse, R148 ;  /* 0x0000008ea494723c */ /* 0x080ff00000001894 */
[----:B------:R-:W-:Y:S08]  /*b080*/  HMMA.16816.F32 R28, R132, R142, R28 ;  /* 0x0000008e841c723c */ /* 0x000ff0000000181c */
[-C--:B------:R-:W-:Y:S08]  /*b090*/  HMMA.16816.F32 R20, R52, R46.reuse, R20 ;  /* 0x0000002e3414723c */ /* 0x080ff00000001814 */
[----:B------:R-:W-:Y:S07]  /*b0a0*/  HMMA.16816.F32 R168, R56, R46, R168 ;  /* 0x0000002e38a8723c */ /* 0x000fee00000018a8 */
[----:B------:R-:W-:Y:S01]  /*b0b0*/  IMAD R46, R140, 0x40, R239 ;  /* 0x000000408c2e7824 */ /* 0x000fe200078e02ef */
[----:B-1----:R-:W-:Y:S04]  /*b0c0*/  HMMA.16816.F32 R144, R164, R40, R144 ;  /* 0x00000028a490723c */ /* 0x002fe80000001890 */
[----:B------:R-:W-:-:S02]  /*b0d0*/  ISETP.GE.AND P4, PT, R46, R238, PT ;  /* 0x000000ee2e00720c */ /* 0x000fc40003f86270 */
[----:B------:R-:W-:Y:S02]  /*b0e0*/  ISETP.GE.AND P1, PT, R46, R233, PT ;  /* 0x000000e92e00720c */ /* 0x000fe40003f26270 */
[-C--:B---3--:R-:W-:Y:S01]  /*b0f0*/  HMMA.16816.F32 R8, R52, R36.reuse, R8 ;  /* 0x000000243408723c */ /* 0x088fe20000001808 */
[----:B------:R-:W-:Y:S02]  /*b100*/  FSEL R49, R152, -INF , !P4 ;  /* 0xff80000098317808 */ /* 0x000fe40006000000 */
[----:B------:R-:W-:Y:S02]  /*b110*/  FSEL R48, R154, -INF , !P1 ;  /* 0xff8000009a307808 */ /* 0x000fe40004800000 */
[C---:B------:R-:W-:Y:S02]  /*b120*/  ISETP.GE.AND P4, PT, R46.reuse, R231, PT ;  /* 0x000000e72e00720c */ /* 0x040fe40003f86270 */
[C---:B------:R-:W-:Y:S01]  /*b130*/  ISETP.GE.AND P1, PT, R46.reuse, R209, PT ;  /* 0x000000d12e00720c */ /* 0x040fe20003f26270 */
[----:B------:R-:W-:Y:S01]  /*b140*/  HMMA.16816.F32 R64, R56, R36, R64 ;  /* 0x000000243840723c */ /* 0x000fe20000001840 */
[----:B------:R-:W-:-:S02]  /*b150*/  IADD3 R44, R46, 0x8, RZ ;  /* 0x000000082e2c7810 */ /* 0x000fc40007ffe0ff */
[----:B------:R-:W-:Y:S02]  /*b160*/  FSEL R32, R32, -INF , !P4 ;  /* 0xff80000020207808 */ /* 0x000fe40006000000 */
[----:B------:R-:W-:Y:S02]  /*b170*/  FSEL R45, R34, -INF , !P1 ;  /* 0xff800000222d7808 */ /* 0x000fe40004800000 */
[----:B------:R-:W-:Y:S01]  /*b180*/  IADD3 R36, R46, 0x1, RZ ;  /* 0x000000012e247810 */ /* 0x000fe20007ffe0ff */
[----:B------:R-:W-:Y:S01]  /*b190*/  HMMA.16816.F32 R4, R52, R38, R4 ;  /* 0x000000263404723c */ /* 0x000fe20000001804 */
[-C--:B------:R-:W-:Y:S02]  /*b1a0*/  ISETP.GE.AND P4, PT, R44, R238.reuse, PT ;  /* 0x000000ee2c00720c */ /* 0x080fe40003f86270 */
[C---:B------:R-:W-:Y:S02]  /*b1b0*/  ISETP.GE.AND P5, PT, R36.reuse, R238, PT ;  /* 0x000000ee2400720c */ /* 0x040fe40003fa6270 */
[----:B------:R-:W-:-:S02]  /*b1c0*/  ISETP.GE.AND P6, PT, R36, R233, PT ;  /* 0x000000e92400720c */ /* 0x000fc40003fc6270 */
[C---:B------:R-:W-:Y:S01]  /*b1d0*/  ISETP.GE.AND P2, PT, R36.reuse, R231, PT ;  /* 0x000000e72400720c */ /* 0x040fe20003f46270 */
[----:B------:R-:W-:Y:S01]  /*b1e0*/  HMMA.16816.F32 R60, R56, R38, R60 ;  /* 0x00000026383c723c */ /* 0x000fe2000000183c */
[----:B------:R-:W-:Y:S02]  /*b1f0*/  ISETP.GE.AND P3, PT, R36, R209, PT ;  /* 0x000000d12400720c */ /* 0x000fe40003f66270 */
[----:B------:R-:W1:Y:S01]  /*b200*/  LDSM.16.M88.4 R36, [R180+0x1000] ;  /* 0x00100000b424783b */ /* 0x000e620000000200 */
[----:B------:R-:W-:Y:S02]  /*b210*/  ISETP.GE.AND P1, PT, R44, R233, PT ;  /* 0x000000e92c00720c */ /* 0x000fe40003f26270 */
[----:B------:R-:W-:Y:S02]  /*b220*/  FSEL R51, R153, -INF , !P5 ;  /* 0xff80000099337808 */ /* 0x000fe40006800000 */
[----:B------:R-:W-:Y:S01]  /*b230*/  HMMA.16816.F32 R24, R132, R40, R24 ;  /* 0x000000288418723c */ /* 0x000fe20000001818 */
[----:B------:R-:W-:-:S02]  /*b240*/  FSEL R34, R33, -INF , !P2 ;  /* 0xff80000021227808 */ /* 0x000fc40005000000 */
[C---:B------:R-:W-:Y:S02]  /*b250*/  ISETP.GE.AND P5, PT, R44.reuse, R231, PT ;  /* 0x000000e72c00720c */ /* 0x040fe40003fa6270 */
[----:B------:R-:W-:Y:S02]  /*b260*/  ISETP.GE.AND P2, PT, R44, R209, PT ;  /* 0x000000d12c00720c */ /* 0x000fe40003f46270 */
[C---:B------:R-:W-:Y:S01]  /*b270*/  IADD3 R40, R46.reuse, 0x9, RZ ;  /* 0x000000092e287810 */ /* 0x040fe20007ffe0ff */
[----:B------:R-:W-:Y:S01]  /*b280*/  HMMA.16816.F32 R20, R132, R42, R20 ;  /* 0x0000002a8414723c */ /* 0x000fe20000001814 */
[----:B------:R-:W-:Y:S02]  /*b290*/  IADD3 R52, R46, 0x10, RZ ;  /* 0x000000102e347810 */ /* 0x000fe40007ffe0ff */
[----:B------:R-:W-:Y:S02]  /*b2a0*/  FSEL R35, R35, -INF , !P3 ;  /* 0xff80000023237808 */ /* 0x000fe40005800000 */
[----:B------:R-:W-:-:S02]  /*b2b0*/  FSEL R50, R155, -INF , !P6 ;  /* 0xff8000009b327808 */ /* 0x000fc40007000000 */
[----:B------:R-:W-:Y:S01]  /*b2c0*/  FSEL R57, R148, -INF , !P4 ;  /* 0xff80000094397808 */ /* 0x000fe20006000000 */
[----:B------:R-:W-:Y:S01]  /*b2d0*/  HMMA.16816.F32 R168, R164, R42, R168 ;  /* 0x0000002aa4a8723c */ /* 0x000fe200000018a8 */
[----:B------:R-:W-:Y:S02]  /*b2e0*/  FSEL R56, R150, -INF , !P1 ;  /* 0xff80000096387808 */ /* 0x000fe40004800000 */
[C---:B------:R-:W-:Y:S02]  /*b2f0*/  ISETP.GE.AND P3, PT, R40.reuse, R238, PT ;  /* 0x000000ee2800720c */ /* 0x040fe40003f66270 */
[C---:B------:R-:W-:Y:S02]  /*b300*/  ISETP.GE.AND P6, PT, R40.reuse, R233, PT ;  /* 0x000000e92800720c */ /* 0x040fe40003fc6270 */
[C---:B------:R-:W-:Y:S02]  /*b310*/  ISETP.GE.AND P4, PT, R40.reuse, R231, PT ;  /* 0x000000e72800720c */ /* 0x040fe40003f86270 */
[----:B------:R-:W-:-:S02]  /*b320*/  ISETP.GE.AND P1, PT, R40, R209, PT ;  /* 0x000000d12800720c */ /* 0x000fc40003f26270 */
[----:B------:R-:W-:Y:S02]  /*b330*/  FSEL R40, R28, -INF , !P5 ;  /* 0xff8000001c287808 */ /* 0x000fe40006800000 */
[----:B------:R-:W-:Y:S02]  /*b340*/  FSEL R33, R30, -INF , !P2 ;  /* 0xff8000001e217808 */ /* 0x000fe40005000000 */
[C---:B------:R-:W-:Y:S02]  /*b350*/  ISETP.GE.AND P5, PT, R52.reuse, R238, PT ;  /* 0x000000ee3400720c */ /* 0x040fe40003fa6270 */
[----:B------:R-:W-:Y:S02]  /*b360*/  ISETP.GE.AND P2, PT, R52, R233, PT ;  /* 0x000000e93400720c */ /* 0x000fe40003f46270 */
[----:B------:R-:W-:Y:S01]  /*b370*/  IADD3 R28, R46, 0x11, RZ ;  /* 0x000000112e1c7810 */ /* 0x000fe20007ffe0ff */
[----:B-1----:R-:W-:Y:S01]  /*b380*/  HMMA.16816.F32 R136, R164, R36, R136 ;  /* 0x00000024a488723c */ /* 0x002fe20000001888 */
[----:B------:R-:W-:-:S02]  /*b390*/  FSEL R41, R31, -INF , !P1 ;  /* 0xff8000001f297808 */ /* 0x000fc40004800000 */
[----:B------:R-:W-:Y:S02]  /*b3a0*/  FSEL R58, R151, -INF , !P6 ;  /* 0xff800000973a7808 */ /* 0x000fe40007000000 */
[----:B------:R-:W-:Y:S02]  /*b3b0*/  FSEL R249, R144, -INF , !P5 ;  /* 0xff80000090f97808 */ /* 0x000fe40006800000 */
[----:B------:R-:W-:Y:S01]  /*b3c0*/  FSEL R226, R146, -INF , !P2 ;  /* 0xff80000092e27808 */ /* 0x000fe20005000000 */
[----:B------:R-:W-:Y:S01]  /*b3d0*/  HMMA.16816.F32 R16, R132, R36, R16 ;  /* 0x000000248410723c */ /* 0x000fe20000001810 */
[----:B------:R-:W-:Y:S02]  /*b3e0*/  FSEL R44, R29, -INF , !P4 ;  /* 0xff8000001d2c7808 */ /* 0x000fe40006000000 */
[C---:B------:R-:W-:Y:S02]  /*b3f0*/  ISETP.GE.AND P6, PT, R28.reuse, R238, PT ;  /* 0x000000ee1c00720c */ /* 0x040fe40003fc6270 */
[----:B------:R-:W-:-:S02]  /*b400*/  ISETP.GE.AND P1, PT, R28, R233, PT ;  /* 0x000000e91c00720c */ /* 0x000fc40003f26270 */
[C---:B------:R-:W-:Y:S01]  /*b410*/  ISETP.GE.AND P5, PT, R28.reuse, R231, PT ;  /* 0x000000e71c00720c */ /* 0x040fe20003fa6270 */
[----:B------:R-:W-:Y:S01]  /*b420*/  HMMA.16816.F32 R12, R132, R38, R12 ;  /* 0x00000026840c723c */ /* 0x000fe2000000180c */
[----:B------:R-:W-:Y:S02]  /*b430*/  ISETP.GE.AND P2, PT, R28, R209, PT ;  /* 0x000000d11c00720c */ /* 0x000fe40003f46270 */
[----:B------:R-:W1:Y:S01]  /*b440*/  LDSM.16.M88.4 R28, [R180+0x1800] ;  /* 0x00180000b41c783b */ /* 0x000e620000000200 */
[----:B------:R-:W-:Y:S01]  /*b450*/  FSEL R59, R149, -INF , !P3 ;  /* 0xff800000953b7808 */ /* 0x000fe20005800000 */
[----:B------:R-:W-:-:S04]  /*b460*/  DEPBAR.LE SB0, 0x0 ;  /* 0x000080000000791a */ /* 0x000fc80000000000 */
[C---:B------:R-:W-:Y:S01]  /*b470*/  ISETP.GE.AND P3, PT, R52.reuse, R231, PT ;  /* 0x000000e73400720c */ /* 0x040fe20003f66270 */
[----:B------:R-:W-:Y:S01]  /*b480*/  HMMA.16816.F32 R160, R164, R38, R160 ;  /* 0x00000026a4a0723c */ /* 0x000fe200000018a0 */
[----:B------:R-:W-:Y:S02]  /*b490*/  ISETP.GE.AND P4, PT, R52, R209, PT ;  /* 0x000000d13400720c */ /* 0x000fe40003f86270 */
[----:B------:R-:W-:Y:S02]  /*b4a0*/  IADD3 R42, R46, 0x18, RZ ;  /* 0x000000182e2a7810 */ /* 0x000fe40007ffe0ff */
[----:B------:R-:W-:Y:S02]  /*b4b0*/  FSEL R247, R145, -INF , !P6 ;  /* 0xff80000091f77808 */ /* 0x000fe40007000000 */
[----:B------:R-:W-:Y:S02]  /*b4c0*/  FSEL R178, R147, -INF , !P1 ;  /* 0xff80000093b27808 */ /* 0x000fe40004800000 */
[----:B------:R-:W-:-:S02]  /*b4d0*/  FSEL R43, R24, -INF , !P3 ;  /* 0xff800000182b7808 */ /* 0x000fc40005800000 */
[----:B------:R-:W-:Y:S02]  /*b4e0*/  FSEL R53, R26, -INF , !P4 ;  /* 0xff8000001a357808 */ /* 0x000fe40006000000 */
[C---:B------:R-:W-:Y:S02]  /*b4f0*/  ISETP.GE.AND P1, PT, R42.reuse, R238, PT ;  /* 0x000000ee2a00720c */ /* 0x040fe40003f26270 */
[C---:B------:R-:W-:Y:S02]  /*b500*/  ISETP.GE.AND P3, PT, R42.reuse, R233, PT ;  /* 0x000000e92a00720c */ /* 0x040fe40003f66270 */
[C---:B------:R-:W-:Y:S02]  /*b510*/  ISETP.GE.AND P6, PT, R42.reuse, R231, PT ;  /* 0x000000e72a00720c */ /* 0x040fe40003fc6270 */
[----:B------:R-:W-:Y:S02]  /*b520*/  ISETP.GE.AND P4, PT, R42, R209, PT ;  /* 0x000000d12a00720c */ /* 0x000fe40003f86270 */
[----:B------:R-:W-:-:S02]  /*b530*/  IADD3 R26, R46, 0x19, RZ ;  /* 0x000000192e1a7810 */ /* 0x000fc40007ffe0ff */
[----:B------:R-:W-:Y:S02]  /*b540*/  IADD3 R24, R46, 0x20, RZ ;  /* 0x000000202e187810 */ /* 0x000fe40007ffe0ff */
[----:B------:R-:W-:Y:S02]  /*b550*/  FSEL R179, R25, -INF , !P5 ;  /* 0xff80000019b37808 */ /* 0x000fe40006800000 */
[----:B------:R-:W-:Y:S02]  /*b560*/  FSEL R47, R27, -INF , !P2 ;  /* 0xff8000001b2f7808 */ /* 0x000fe40005000000 */
[----:B------:R-:W-:Y:S02]  /*b570*/  FSEL R168, R168, -INF , !P1 ;  /* 0xff800000a8a87808 */ /* 0x000fe40004800000 */
[----:B------:R-:W-:Y:S01]  /*b580*/  FSEL R246, R170, -INF , !P3 ;  /* 0xff800000aaf67808 */ /* 0x000fe20005800000 */
[----:B-1----:R-:W-:Y:S01]  /*b590*/  HMMA.16816.F32 R64, R164, R28, R64 ;  /* 0x0000001ca440723c */ /* 0x002fe20000001840 */
[----:B------:R-:W-:-:S02]  /*b5a0*/  FSEL R224, R20, -INF , !P6 ;  /* 0xff80000014e07808 */ /* 0x000fc40007000000 */
[----:B------:R-:W-:Y:S02]  /*b5b0*/  FSEL R54, R22, -INF , !P4 ;  /* 0xff80000016367808 */ /* 0x000fe40006000000 */
[CC--:B------:R-:W-:Y:S02]  /*b5c0*/  ISETP.GE.AND P2, PT, R26.reuse, R238.reuse, PT ;  /* 0x000000ee1a00720c */ /* 0x0c0fe40003f46270 */
[C---:B------:R-:W-:Y:S01]  /*b5d0*/  ISETP.GE.AND P5, PT, R26.reuse, R233, PT ;  /* 0x000000e91a00720c */ /* 0x040fe20003fa6270 */
[----:B------:R-:W-:Y:S01]  /*b5e0*/  HMMA.16816.F32 R8, R132, R28, R8 ;  /* 0x0000001c8408723c */ /* 0x000fe20000001808 */
[C---:B------:R-:W-:Y:S02]  /*b5f0*/  ISETP.GE.AND P1, PT, R26.reuse, R231, PT ;  /* 0x000000e71a00720c */ /* 0x040fe40003f26270 */
[----:B------:R-:W-:Y:S02]  /*b600*/  ISETP.GE.AND P3, PT, R26, R209, PT ;  /* 0x000000d11a00720c */ /* 0x000fe40003f66270 */
[----:B------:R-:W-:-:S02]  /*b610*/  ISETP.GE.AND P6, PT, R24, R238, PT ;  /* 0x000000ee1800720c */ /* 0x000fc40003fc6270 */
[----:B------:R-:W-:Y:S01]  /*b620*/  ISETP.GE.AND P4, PT, R24, R233, PT ;  /* 0x000000e91800720c */ /* 0x000fe20003f86270 */
[-C--:B------:R-:W-:Y:S01]  /*b630*/  HMMA.16816.F32 R4, R132, R30.reuse, R4 ;  /* 0x0000001e8404723c */ /* 0x080fe20000001804 */
[----:B------:R-:W-:Y:S02]  /*b640*/  IADD3 R20, R46, 0x21, RZ ;  /* 0x000000212e147810 */ /* 0x000fe40007ffe0ff */
[----:B------:R-:W-:Y:S02]  /*b650*/  FSEL R173, R169, -INF , !P2 ;  /* 0xff800000a9ad7808 */ /* 0x000fe40005000000 */
[----:B------:R-:W-:Y:S02]  /*b660*/  FSEL R42, R21, -INF , !P1 ;  /* 0xff800000152a7808 */ /* 0x000fe40004800000 */
[----:B------:R-:W-:Y:S01]  /*b670*/  FSEL R55, R23, -INF , !P3 ;  /* 0xff80000017377808 */ /* 0x000fe20005800000 */
[----:B------:R-:W-:Y:S01]  /*b680*/  HMMA.16816.F32 R60, R164, R30, R60 ;  /* 0x0000001ea43c723c */ /* 0x000fe2000000183c */
[----:B------:R-:W-:-:S02]  /*b690*/  FSEL R251, R171, -INF , !P5 ;  /* 0xff800000abfb7808 */ /* 0x000fc40006800000 */
[----:B------:R-:W-:Y:S02]  /*b6a0*/  FSEL R172, R136, -INF , !P6 ;  /* 0xff80000088ac7808 */ /* 0x000fe40007000000 */
[----:B------:R-:W-:Y:S01]  /*b6b0*/  FSEL R151, R138, -INF , !P4 ;  /* 0xff8000008a977808 */ /* 0x000fe20006000000 */
[----:B------:R-:W-:Y:S01]  /*b6c0*/  BAR.SYNC.DEFER_BLOCKING 0x0 ;  /* 0x0000000000007b1d */ /* 0x000fe20000010000 */
[C---:B------:R-:W-:Y:S02]  /*b6d0*/  ISETP.GE.AND P2, PT, R24.reuse, R231, PT ;  /* 0x000000e71800720c */ /* 0x040fe40003f46270 */
[----:B------:R-:W-:Y:S02]  /*b6e0*/  ISETP.GE.AND P1, PT, R24, R209, PT ;  /* 0x000000d11800720c */ /* 0x000fe40003f26270 */
[C---:B------:R-:W-:Y:S02]  /*b6f0*/  ISETP.GE.AND P5, PT, R20.reuse, R238, PT ;  /* 0x000000ee1400720c */ /* 0x040fe40003fa6270 */
[----:B------:R-:W-:-:S02]  /*b700*/  ISETP.GE.AND P3, PT, R20, R233, PT ;  /* 0x000000e91400720c */ /* 0x000fc40003f66270 */
[C---:B------:R-:W-:Y:S02]  /*b710*/  ISETP.GE.AND P6, PT, R20.reuse, R231, PT ;  /* 0x000000e71400720c */ /* 0x040fe40003fc6270 */
        /* <DEDUP_REMOVED lines=11> */
[----:B------:R-:W-:Y:S02]  /*b7d0*/  FSEL R252, R12, -INF , !P1 ;  /* 0xff8000000cfc7808 */ /* 0x000fe40004800000 */
[----:B------:R-:W-:Y:S02]  /*b7e0*/  IADD3 R16, R46, 0x29, RZ ;  /* 0x000000292e107810 */ /* 0x000fe40007ffe0ff */
[----:B------:R-:W-:Y:S02]  /*b7f0*/  ISETP.GE.AND P1, PT, R20, R238, PT ;  /* 0x000000ee1400720c */ /* 0x000fe40003f26270 */
        /* <DEDUP_REMOVED lines=8> */
[----:B------:R-:W-:-:S02]  /*b880*/  FSEL R138, R64, -INF , !P1 ;  /* 0xff800000408a7808 */ /* 0x000fc40004800000 */
[C---:B------:R-:W-:Y:S02]  /*b890*/  IADD3 R18, R46.reuse, 0x31, RZ ;  /* 0x000000312e127810 */ /* 0x040fe40007ffe0ff */
[----:B------:R-:W-:Y:S02]  /*b8a0*/  IADD3 R16, R46, 0x38, RZ ;  /* 0x000000382e107810 */ /* 0x000fe40007ffe0ff */
[-C--:B------:R-:W-:Y:S02]  /*b8b0*/  ISETP.GE.AND P1, PT, R20, R231.reuse, PT ;  /* 0x000000e71400720c */ /* 0x080fe40003f26270 */
[----:B------:R-:W-:Y:S02]  /*b8c0*/  IADD3 R46, R46, 0x39, RZ ;  /* 0x000000392e2e7810 */ /* 0x000fe40007ffe0ff */
[----:B------:R-:W-:Y:S02]  /*b8d0*/  FSEL R160, R8, -INF , !P1 ;  /* 0xff80000008a07808 */ /* 0x000fe40004800000 */
[----:B------:R-:W-:-:S02]  /*b8e0*/  ISETP.GE.AND P1, PT, R46, R231, PT ;  /* 0x000000e72e00720c */ /* 0x000fc40003f26270 */
[----:B------:R-:W-:Y:S02]  /*b8f0*/  FSEL R245, R15, -INF , !P2 ;  /* 0xff8000000ff57808 */ /* 0x000fe40005000000 */
[----:B------:R-:W-:Y:S02]  /*b900*/  FSEL R156, R5, -INF , !P1 ;  /* 0xff800000059c7808 */ /* 0x000fe40004800000 */
[----:B------:R-:W-:Y:S02]  /*b910*/  ISETP.GE.AND P1, PT, R16, R209, PT ;  /* 0x000000d11000720c */ /* 0x000fe40003f26270 */
[----:B------:R-:W-:Y:S02]  /*b920*/  ISETP.GE.AND P2, PT, R18, R233, PT ;  /* 0x000000e91200720c */ /* 0x000fe40003f46270 */
[----:B------:R-:W-:Y:S02]  /*b930*/  FSEL R152, R6, -INF , !P1 ;  /* 0xff80000006987808 */ /* 0x000fe40004800000 */
[----:B------:R-:W-:-:S02]  /*b940*/  FSEL R239, R14, -INF , !P3 ;  /* 0xff8000000eef7808 */ /* 0x000fc40005800000 */
[----:B------:R-:W-:Y:S02]  /*b950*/  FSEL R174, R163, -INF , !P4 ;  /* 0xff800000a3ae7808 */ /* 0x000fe40006000000 */
[----:B------:R-:W-:Y:S02]  /*b960*/  FSEL R136, R67, -INF , !P2 ;  /* 0xff80000043887808 */ /* 0x000fe40005000000 */
[----:B------:R-:W-:Y:S02]  /*b970*/  ISETP.GE.AND P1, PT, R207, 0x4, PT ;  /* 0x00000004cf00780c */ /* 0x000fe40003f26270 */
[----:B------:R-:W-:Y:S02]  /*b980*/  ISETP.GE.AND P3, PT, R18, R238, PT ;  /* 0x000000ee1200720c */ /* 0x000fe40003f66270 */
[----:B------:R-:W-:Y:S02]  /*b990*/  ISETP.GE.AND P4, PT, R20, R233, PT ;  /* 0x000000e91400720c */ /* 0x000fe40003f86270 */
[----:B------:R-:W-:-:S02]  /*b9a0*/  ISETP.GE.AND P2, PT, R18, R231, PT ;  /* 0x000000e71200720c */ /* 0x000fc40003f46270 */
[----:B------:R-:W-:Y:S02]  /*b9b0*/  FSEL R137, R65, -INF , !P3 ;  /* 0xff80000041897808 */ /* 0x000fe40005800000 */
[----:B------:R-:W-:Y:S02]  /*b9c0*/  FSEL R132, R66, -INF , !P4 ;  /* 0xff80000042847808 */ /* 0x000fe40006000000 */
[----:B------:R-:W-:Y:S02]  /*b9d0*/  FSEL R158, R9, -INF , !P2 ;  /* 0xff800000099e7808 */ /* 0x000fe40005000000 */
[----:B------:R-:W-:Y:S02]  /*b9e0*/  ISETP.GE.AND P3, PT, R20, R209, PT ;  /* 0x000000d11400720c */ /* 0x000fe40003f66270 */
[----:B------:R-:W-:Y:S02]  /*b9f0*/  ISETP.GE.AND P4, PT, R16, R231, PT ;  /* 0x000000e71000720c */ /* 0x000fe40003f86270 */
[----:B------:R-:W-:-:S02]  /*ba00*/  ISETP.GE.AND P2, PT, R18, R209, PT ;  /* 0x000000d11200720c */ /* 0x000fc40003f46270 */
[----:B------:R-:W-:Y:S02]  /*ba10*/  FSEL R177, R161, -INF , !P6 ;  /* 0xff800000a1b17808 */ /* 0x000fe40007000000 */
[----:B------:R-:W-:Y:S02]  /*ba20*/  FSEL R250, R13, -INF , !P5 ;  /* 0xff8000000dfa7808 */ /* 0x000fe40006800000 */
[----:B------:R-:W-:Y:S02]  /*ba30*/  FSEL R159, R4, -INF , !P4 ;  /* 0xff800000049f7808 */ /* 0x000fe40006000000 */
[----:B------:R-:W-:Y:S02]  /*ba40*/  FSEL R157, R10, -INF , !P3 ;  /* 0xff8000000a9d7808 */ /* 0x000fe40005800000 */
[----:B------:R-:W-:Y:S02]  /*ba50*/  FSEL R155, R11, -INF , !P2 ;  /* 0xff8000000b9b7808 */ /* 0x000fe40005000000 */
[----:B------:R-:W-:-:S02]  /*ba60*/  ISETP.GE.AND P6, PT, R16, R238, PT ;  /* 0x000000ee1000720c */ /* 0x000fc40003fc6270 */
[----:B------:R-:W-:Y:S02]  /*ba70*/  ISETP.GE.AND P5, PT, R46, R238, PT ;  /* 0x000000ee2e00720c */ /* 0x000fe40003fa6270 */
[-C--:B------:R-:W-:Y:S02]  /*ba80*/  ISETP.GE.AND P4, PT, R16, R233.reuse, PT ;  /* 0x000000e91000720c */ /* 0x080fe40003f86270 */
[C---:B------:R-:W-:Y:S02]  /*ba90*/  ISETP.GE.AND P3, PT, R46.reuse, R233, PT ;  /* 0x000000e92e00720c */ /* 0x040fe40003f66270 */
[----:B------:R-:W-:Y:S02]  /*baa0*/  ISETP.GE.AND P2, PT, R46, R209, PT ;  /* 0x000000d12e00720c */ /* 0x000fe40003f46270 */
[----:B------:R-:W-:Y:S02]  /*bab0*/  FSEL R147, R60, -INF , !P6 ;  /* 0xff8000003c937808 */ /* 0x000fe40007000000 */
[----:B------:R-:W-:-:S02]  /*bac0*/  FSEL R153, R7, -INF , !P2 ;  /* 0xff80000007997808 */ /* 0x000fc40005000000 */
        /* <DEDUP_REMOVED lines=12> */
[----:B------:R-:W-:Y:S01]  /*bb90*/  @!P0 LEA R16, P6, R10, c[0x0][0x168], 0x1 ;  /* 0x00005a000a108a11 */ /* 0x000fe200078c08ff */
[----:B------:R-:W-:Y:S02]  /*bba0*/  IMAD.MOV.U32 R4, RZ, RZ, c[0x0][0x198] ;  /* 0x00006600ff047624 */ /* 0x000fe400078e00ff */
[----:B------:R-:W-:Y:S01]  /*bbb0*/  IMAD.IADD R5, R7, 0x1, R5 ;  /* 0x0000000107057824 */ /* 0x000fe200078e0205 */
[-C--:B------:R-:W-:Y:S02]  /*bbc0*/  @!P0 IADD3 R7, P5, R197, R10.reuse, RZ ;  /* 0x0000000ac5078210 */ /* 0x080fe40007fbe0ff */
[----:B------:R-:W-:Y:S02]  /*bbd0*/  @!P0 LEA R8, P3, R4, R10, 0x5 ;  /* 0x0000000a04088211 */ /* 0x000fe400078628ff */
[----:B------:R-:W-:Y:S01]  /*bbe0*/  LEA.HI.X R11, R6, R217, R5, 0x6, P2 ;  /* 0x000000d9060b7211 */ /* 0x000fe200010f3405 */
[----:B------:R-:W-:Y:S01]  /*bbf0*/  @!P0 IMAD.MOV.U32 R5, RZ, RZ, c[0x0][0x19c] ;  /* 0x00006700ff058624 */ /* 0x000fe200078e00ff */
[----:B------:R-:W-:-:S02]  /*bc00*/  @!P0 LEA R14, P4, R7, c[0x0][0x168], 0x1 ;  /* 0x00005a00070e8a11 */ /* 0x000fc400078808ff */
[----:B------:R-:W-:Y:S01]  /*bc10*/  @!P0 LEA R12, P2, R8, c[0x0][0x168], 0x1 ;  /* 0x00005a00080c8a11 */ /* 0x000fe200078408ff */
[----:B------:R-:W-:Y:S01]  /*bc20*/  @!P0 IMAD.X R6, R196, 0x1, R11, P5 ;  /* 0x00000001c4068824 */ /* 0x000fe200028e060b */
[----:B------:R-:W-:Y:S02]  /*bc30*/  @!P0 LEA.HI.X R5, R4, R11, R5, 0x5, P3 ;  /* 0x0000000b04058211 */ /* 0x000fe400018f2c05 */
        /* <DEDUP_REMOVED lines=29> */
.L_x_548:
[----:B------:R-:W-:Y:S05]  /*be10*/  BSYNC B0 ;  /* 0x0000000000007941 */ /* 0x000fea0003800000 */
.L_x_547:
[----:B------:R-:W0:Y:S02]  /*be20*/  LDGDEPBAR ;  /* 0x00000000000079af */ /* 0x000e240000000000 */
.L_x_546:
[----:B------:R-:W-:Y:S01]  /*be30*/  FMNMX.FTZ R5, R2, R32, !PT ;  /* 0x0000002002057209 */ /* 0x000fe20007810000 */
[----:B------:R-:W-:Y:S01]  /*be40*/  IMAD.MOV.U32 R233, RZ, RZ, R53 ;  /* 0x000000ffffe97224 */ /* 0x000fe200078e0035 */
[----:B------:R-:W3:Y:S01]  /*be50*/  LDC.U8 R148, c[0x0][0x2d8] ;  /* 0x0000b600ff947b82 */ /* 0x000ee20000000000 */
[----:B------:R-:W-:Y:S01]  /*be60*/  IMAD.MOV.U32 R209, RZ, RZ, R47 ;  /* 0x000000ffffd17224 */ /* 0x000fe200078e002f */
[----:B------:R-:W-:Y:S01]  /*be70*/  FMNMX.FTZ R5, R34, R5, !PT ;  /* 0x0000000522057209 */ /* 0x000fe20007810000 */
[----:B------:R-:W-:Y:S01]  /*be80*/  IMAD.MOV.U32 R238, RZ, RZ, R54 ;  /* 0x000000ffffee7224 */ /* 0x000fe200078e0036 */
[----:B------:R-:W-:Y:S01]  /*be90*/  LDSM.16.MT88.4 R60, [R186+0x6000] ;  /* 0x00600000ba3c783b */ /* 0x000fe20000004200 */
[----:B------:R-:W-:Y:S01]  /*bea0*/  IMAD.MOV.U32 R231, RZ, RZ, R55 ;  /* 0x000000ffffe77224 */ /* 0x000fe200078e0037 */
[----:B------:R-:W-:Y:S01]  /*beb0*/  FMNMX.FTZ R5, R40, R5, !PT ;  /* 0x0000000528057209 */ /* 0x000fe20007810000 */
[----:B-1----:R-:W-:Y:S01]  /*bec0*/  IMAD.WIDE.U32 R12, R232, -0x326172a9, RZ ;  /* 0xcd9e8d57e80c7825 */ /* 0x002fe200078e00ff */
[----:B------:R-:W-:Y:S02]  /*bed0*/  LDSM.16.MT88.4 R52, [R188+0x6000] ;  /* 0x00600000bc34783b */ /* 0x000fe40000004200 */
[----:B------:R-:W-:Y:S01]  /*bee0*/  FMNMX.FTZ R4, R44, R5, !PT ;  /* 0x000000052c047209 */ /* 0x000fe20007810000 */
[----:B------:R-:W-:-:S03]  /*bef0*/  IMAD.SHL.U32 R9, R140, 0x2, RZ ;  /* 0x000000028c097824 */ /* 0x000fc600078e00ff */
[----:B------:R-:W-:Y:S02]  /*bf00*/  FMNMX.FTZ R4, R43, R4, !PT ;  /* 0x000000042b047209 */ /* 0x000fe40007810000 */
[----:B------:R-:W-:Y:S02]  /*bf10*/  LOP3.LUT R134, R243, UR25, R9, 0x96, !PT ;  /* 0x00000019f3867c12 */ /* 0x000fe4000f8e9609 */
[----:B------:R-:W-:Y:S02]  /*bf20*/  FMNMX.FTZ R5, R179, R4, !PT ;  /* 0x00000004b3057209 */ /* 0x000fe40007810000 */
[----:B------:R-:W-:Y:S01]  /*bf30*/  FMNMX.FTZ R4, R0, R45, !PT ;  /* 0x0000002d00047209 */ /* 0x000fe20007810000 */
[----:B------:R-:W-:Y:S01]  /*bf40*/  IMAD.WIDE.U32 R134, R134, -0x326172a9, RZ ;  /* 0xcd9e8d5786867825 */ /* 0x000fe200078e00ff */
        /* <DEDUP_REMOVED lines=14> */
[----:B--2---:R-:W-:Y:S02]  /*c030*/  FMNMX.FTZ R6, R158, R5, !PT ;  /* 0x000000059e067209 */ /* 0x004fe40007810000 */
[----:B------:R-:W-:Y:S02]  /*c040*/  FMNMX.FTZ R4, R225, R4, !PT ;  /* 0x00000004e1047209 */ /* 0x000fe40007810000 */
[----:B------:R-:W-:Y:S02]  /*c050*/  FMNMX.FTZ R5, R159, R6, !PT ;  /* 0x000000069f057209 */ /* 0x000fe40007810000 */
[----:B------:R-:W-:Y:S02]  /*c060*/  FMNMX.FTZ R4, R227, R4, !PT ;  /* 0x00000004e3047209 */ /* 0x000fe40007810000 */
[----:B------:R-:W-:Y:S02]  /*c070*/  FMNMX.FTZ R5, R156, R5, !PT ;  /* 0x000000059c057209 */ /* 0x000fe40007810000 */
[----:B------:R-:W-:-:S02]  /*c080*/  FMNMX.FTZ R4, R239, R4, !PT ;  /* 0x00000004ef047209 */ /* 0x000fc40007810000 */
[----:B---3--:R-:W-:Y:S01]  /*c090*/  PRMT R148, R148, 0x7054, R148 ;  /* 0x0000705494947816 */ /* 0x008fe20000000094 */
[----:B------:R-:W1:Y:S01]  /*c0a0*/  SHFL.BFLY PT, R6, R5, 0x2, 0x1f ;  /* 0x0c401f0005067f89 */ /* 0x000e6200000e0000 */
[----:B------:R-:W-:-:S04]  /*c0b0*/  FMNMX.FTZ R4, R245, R4, !PT ;  /* 0x00000004f5047209 */ /* 0x000fc80007810000 */
[----:B------:R-:W-:-:S04]  /*c0c0*/  FMNMX.FTZ R4, R157, R4, !PT ;  /* 0x000000049d047209 */ /* 0x000fc80007810000 */
[----:B------:R-:W-:Y:S02]  /*c0d0*/  FMNMX.FTZ R7, R155, R4, !PT ;  /* 0x000000049b077209 */ /* 0x000fe40007810000 */
[----:B------:R-:W-:Y:S02]  /*c0e0*/  LOP3.LUT R4, R13, R229, RZ, 0x3c, !PT ;  /* 0x000000e50d047212 */ /* 0x000fe400078e3cff */
[----:B------:R-:W-:-:S03]  /*c0f0*/  FMNMX.FTZ R8, R152, R7, !PT ;  /* 0x0000000798087209 */ /* 0x000fc60007810000 */
[----:B------:R-:W-:Y:S01]  /*c100*/  IMAD.WIDE.U32 R10, R4, -0x2daee0ad, RZ ;  /* 0xd2511f53040a7825 */ /* 0x000fe200078e00ff */
[----:B------:R-:W-:Y:S02]  /*c110*/  FMNMX.FTZ R7, R153, R8, !PT ;  /* 0x0000000899077209 */ /* 0x000fe40007810000 */
[----:B------:R-:W-:-:S03]  /*c120*/  LOP3.LUT R8, R135, UR15, R12, 0x96, !PT ;  /* 0x0000000f87087c12 */ /* 0x000fc6000f8e960c */
[----:B------:R-:W2:Y:S01]  /*c130*/  SHFL.BFLY PT, R4, R7, 0x2, 0x1f ;  /* 0x0c401f0007047f89 */ /* 0x000ea200000e0000 */
[----:B-1----:R-:W-:Y:S01]  /*c140*/  FMNMX.FTZ R6, R5, R6, !PT ;  /* 0x0000000605067209 */ /* 0x002fe20007810000 */
[----:B------:R-:W-:Y:S01]  /*c150*/  IMAD.WIDE.U32 R8, R8, -0x2daee0ad, RZ ;  /* 0xd2511f5308087825 */ /* 0x000fe200078e00ff */
[----:B------:R-:W-:-:S03]  /*c160*/  LOP3.LUT R5, R11, UR14, R242, 0x96, !PT ;  /* 0x0000000e0b057c12 */ /* 0x000fc6000f8e96f2 */
[----:B------:R-:W1:Y:S01]  /*c170*/  SHFL.BFLY PT, R133, R6, 0x1, 0x1f ;  /* 0x0c201f0006857f89 */ /* 0x000e6200000e0000 */
[----:B------:R-:W-:Y:S02]  /*c180*/  IMAD.MOV.U32 R242, RZ, RZ, R173 ;  /* 0x000000fffff27224 */ /* 0x000fe400078e00ad */
[----:B------:R-:W-:-:S05]  /*c190*/  IMAD.WIDE.U32 R164, R5, -0x326172a9, RZ ;  /* 0xcd9e8d5705a47825 */ /* 0x000fca00078e00ff */
[--C-:B------:R-:W-:Y:S02]  /*c1a0*/  LOP3.LUT R5, R165, UR13, R134.reuse, 0x96, !PT ;  /* 0x0000000da5057c12 */ /* 0x100fe4000f8e9686 */
[----:B------:R-:W-:-:S03]  /*c1b0*/  LOP3.LUT R134, R241, UR13, R134, 0x96, !PT ;  /* 0x0000000df1867c12 */ /* 0x000fc6000f8e9686 */
[----:B------:R-:W-:Y:S01]  /*c1c0*/  IMAD.WIDE.U32 R64, R5, -0x2daee0ad, RZ ;  /* 0xd2511f5305407825 */ /* 0x000fe200078e00ff */
[----:B------:R-:W-:Y:S02]  /*c1d0*/  LOP3.LUT R5, R9, UR12, R10, 0x96, !PT ;  /* 0x0000000c09057c12 */ /* 0x000fe4000f8e960a */
[----:B--2---:R-:W-:Y:S02]  /*c1e0*/  FMNMX.FTZ R4, R7, R4, !PT ;  /* 0x0000000407047209 */ /* 0x004fe40007810000 */
[----:B------:R-:W-:Y:S01]  /*c1f0*/  LOP3.LUT R66, R65, UR10, R8, 0x96, !PT ;  /* 0x0000000a41427c12 */ /* 0x000fe2000f8e9608 */
[----:B------:R-:W-:Y:S02]  /*c200*/  IMAD.WIDE.U32 R8, R5, -0x326172a9, RZ ;  /* 0xcd9e8d5705087825 */ /* 0x000fe400078e00ff */
[----:B------:R-:W2:Y:S02]  /*c210*/  SHFL.BFLY PT, R7, R4, 0x1, 0x1f ;  /* 0x0c201f0004077f89 */ /* 0x000ea400000e0000 */
[----:B------:R-:W-:Y:S01]  /*c220*/  IMAD.WIDE.U32 R66, R66, -0x326172a9, RZ ;  /* 0xcd9e8d5742427825 */ /* 0x000fe200078e00ff */
[----:B-1----:R-:W-:-:S02]  /*c230*/  FMNMX.FTZ R133, R6, R133, !PT ;  /* 0x0000008506857209 */ /* 0x002fc40007810000 */
[----:B------:R-:W-:Y:S02]  /*c240*/  LOP3.LUT R6, R9, UR11, R164, 0x96, !PT ;  /* 0x0000000b09067c12 */ /* 0x000fe4000f8e96a4 */
[----:B------:R-:W-:Y:S01]  /*c250*/  LOP3.LUT R5, R67, UR9, R8, 0x96, !PT ;  /* 0x0000000943057c12 */ /* 0x000fe2000f8e9608 */
[C---:B------:R-:W-:Y:S01]  /*c260*/  FMUL.FTZ R173, R133.reuse, c[0x0][0x23c] ;  /* 0x00008f0085ad7a20 */ /* 0x040fe20000410000 */
[----:B------:R-:W-:Y:S01]  /*c270*/  FSETP.NEU.FTZ.AND P2, PT, R133, -INF , PT ;  /* 0xff8000008500780b */ /* 0x000fe20003f5d000 */
[----:B------:R-:W-:-:S03]  /*c280*/  IMAD.WIDE.U32 R8, R6, -0x2daee0ad, RZ ;  /* 0xd2511f5306087825 */ /* 0x000fc600078e00ff */
[----:B------:R-:W-:Y:S01]  /*c290*/  FSEL R173, R173, RZ, P2 ;  /* 0x000000ffadad7208 */ /* 0x000fe20001000000 */
[----:B------:R-:W-:Y:S01]  /*c2a0*/  IMAD.WIDE.U32 R166, R5, -0x2daee0ad, RZ ;  /* 0xd2511f5305a67825 */ /* 0x000fe200078e00ff */
[----:B------:R-:W-:Y:S02]  /*c2b0*/  LOP3.LUT R64, R9, UR8, R64, 0x96, !PT ;  /* 0x0000000809407c12 */ /* 0x000fe4000f8e9640 */
[----:B------:R-:W-:Y:S01]  /*c2c0*/  FSEL R17, R133, RZ, P2 ;  /* 0x000000ff85117208 */ /* 0x000fe20001000000 */
[----:B------:R-:W-:Y:S01]  /*c2d0*/  FFMA.FTZ R6, R40, c[0x0][0x23c], -R173 ;  /* 0x00008f0028067a23 */ /* 0x000fe200000108ad */
[----:B------:R-:W-:Y:S01]  /*c2e0*/  LOP3.LUT R5, R167, UR6, R8, 0x96, !PT ;  /* 0x00000006a7057c12 */ /* 0x000fe2000f8e9608 */
[----:B------:R-:W-:-:S04]  /*c2f0*/  IMAD.WIDE.U32 R64, R64, -0x326172a9, RZ ;  /* 0xcd9e8d5740407825 */ /* 0x000fc800078e00ff */
[----:B------:R-:W-:Y:S01]  /*c300*/  IMAD.WIDE.U32 R12, R5, -0x326172a9, RZ ;  /* 0xcd9e8d57050c7825 */ /* 0x000fe200078e00ff */
[----:B--2---:R-:W-:Y:S01]  /*c310*/  FMNMX.FTZ R7, R4, R7, !PT ;  /* 0x0000000704077209 */ /* 0x004fe20007810000 */
[----:B------:R-:W-:Y:S02]  /*c320*/  MUFU.EX2 R6, R6 ;  /* 0x0000000600067308 */ /* 0x000fe40000000800 */
[--C-:B------:R-:W-:Y:S01]  /*c330*/  FFMA.FTZ R5, R44, c[0x0][0x23c], -R173.reuse ;  /* 0x00008f002c057a23 */ /* 0x100fe200000108ad */
[C---:B------:R-:W-:Y:S01]  /*c340*/  LOP3.LUT R10, R12.reuse, 0xffff, RZ, 0xc0, !PT ;  /* 0x0000ffff0c0a7812 */ /* 0x040fe200078ec0ff */
[----:B------:R-:W-:Y:S01]  /*c350*/  FMUL.FTZ R154, R7, c[0x0][0x23c] ;  /* 0x00008f00079a7a20 */ /* 0x000fe20000410000 */
[----:B------:R-:W-:Y:S01]  /*c360*/  LOP3.LUT R15, R12, 0xff, RZ, 0xc0, !PT ;  /* 0x000000ff0c0f7812 */ /* 0x000fe200078ec0ff */
[--C-:B------:R-:W-:Y:S01]  /*c370*/  FFMA.FTZ R142, R32, c[0x0][0x23c], -R173.reuse ;  /* 0x00008f00208e7a23 */ /* 0x100fe200000108ad */
[----:B------:R-:W-:Y:S01]  /*c380*/  SHF.R.U32.HI R10, RZ, 0x8, R10 ;  /* 0x00000008ff0a7819 */ /* 0x000fe2000001160a */
[----:B------:R-:W1:Y:S01]  /*c390*/  MUFU.EX2 R5, R5 ;  /* 0x0000000500057308 */ /* 0x000e620000000800 */
[----:B------:R-:W-:Y:S01]  /*c3a0*/  LOP3.LUT R8, R13, UR16, R64, 0x96, !PT ;  /* 0x000000100d087c12 */ /* 0x000fe2000f8e9640 */
[--C-:B------:R-:W-:Y:S01]  /*c3b0*/  FFMA.FTZ R139, R34, c[0x0][0x23c], -R173.reuse ;  /* 0x00008f00228b7a23 */ /* 0x100fe200000108ad */
[----:B------:R-:W-:Y:S01]  /*c3c0*/  PRMT R15, R15, 0x5410, R10 ;  /* 0x000054100f0f7816 */ /* 0x000fe2000000000a */
[--C-:B------:R-:W-:Y:S01]  /*c3d0*/  FFMA.FTZ R179, R179, c[0x0][0x23c], -R173.reuse ;  /* 0x00008f00b3b37a23 */ /* 0x100fe200000108ad */
[----:B------:R-:W-:Y:S01]  /*c3e0*/  LOP3.LUT R10, R8, 0xffff, RZ, 0xc0, !PT ;  /* 0x0000ffff080a7812 */ /* 0x000fe200078ec0ff */
[--C-:B------:R-:W-:Y:S01]  /*c3f0*/  FFMA.FTZ R252, R252, c[0x0][0x23c], -R173.reuse ;  /* 0x00008f00fcfc7a23 */ /* 0x100fe200000108ad */
[C---:B------:R-:W-:Y:S01]  /*c400*/  FSETP.NEU.FTZ.AND P0, PT, R7.reuse, -INF , PT ;  /* 0xff8000000700780b */ /* 0x040fe20003f1d000 */
[--C-:B------:R-:W-:Y:S01]  /*c410*/  HSET2.LE.AND R15, R15, R148.reuse, PT ;  /* 0x000000940f0f7233 */ /* 0x100fe20003803000 */
[----:B------:R-:W-:Y:S01]  /*c420*/  LOP3.LUT R9, R8, 0xff, RZ, 0xc0, !PT ;  /* 0x000000ff08097812 */ /* 0x000fe200078ec0ff */
[----:B------:R-:W-:Y:S01]  /*c430*/  MUFU.EX2 R142, R142 ;  /* 0x0000008e008e7308 */ /* 0x000fe20000000800 */
[----:B------:R-:W-:Y:S01]  /*c440*/  SHF.R.U32.HI R10, RZ, 0x8, R10 ;  /* 0x00000008ff0a7819 */ /* 0x000fe2000001160a */
[--C-:B------:R-:W-:Y:S01]  /*c450*/  FFMA.FTZ R250, R250, c[0x0][0x23c], -R173.reuse ;  /* 0x00008f00fafa7a23 */ /* 0x100fe200000108ad */
[----:B------:R-:W-:Y:S01]  /*c460*/  FSEL R143, R7, RZ, P0 ;  /* 0x000000ff078f7208 */ /* 0x000fe20000000000 */
[--C-:B------:R-:W-:Y:S01]  /*c470*/  FFMA.FTZ R244, R244, c[0x0][0x23c], -R173.reuse ;  /* 0x00008f00f4f47a23 */ /* 0x100fe200000108ad */
[----:B------:R-:W-:Y:S01]  /*c480*/  PRMT R9, R9, 0x5410, R10 ;  /* 0x0000541009097816 */ /* 0x000fe2000000000a */
[----:B------:R-:W-:Y:S01]  /*c490*/  FFMA.FTZ R248, R248, c[0x0][0x23c], -R173 ;  /* 0x00008f00f8f87a23 */ /* 0x000fe200000108ad */
[----:B------:R-:W-:Y:S01]  /*c4a0*/  FMNMX.FTZ R10, R176, R49, !PT ;  /* 0x00000031b00a7209 */ /* 0x000fe20007810000 */
[----:B------:R-:W-:Y:S01]  /*c4b0*/  FADD.FTZ R143, R0, -R143 ;  /* 0x8000008f008f7221 */ /* 0x000fe20000010000 */
[----:B------:R-:W-:Y:S01]  /*c4c0*/  SHF.R.U32.HI R13, RZ, 0x10, R12 ;  /* 0x00000010ff0d7819 */ /* 0x000fe2000001160c */
[----:B------:R-:W-:Y:S01]  /*c4d0*/  MUFU.EX2 R139, R139 ;  /* 0x0000008b008b7308 */ /* 0x000fe20000000800 */
[----:B------:R-:W-:Y:S01]  /*c4e0*/  FMNMX.FTZ R0, R51, R10, !PT ;  /* 0x0000000a33007209 */ /* 0x000fe20007810000 */
[----:B------:R-:W-:Y:S01]  /*c4f0*/  HSET2.LE.AND R9, R9, R148, PT ;  /* 0x0000009409097233 */ /* 0x000fe20003803000 */
[----:B------:R-:W-:Y:S01]  /*c500*/  SHF.R.U32.HI R11, RZ, 0x10, R8 ;  /* 0x00000010ff0b7819 */ /* 0x000fe20000011608 */
[----:B------:R-:W-:Y:S01]  /*c510*/  FMUL.FTZ R143, R143, c[0x0][0x23c] ;  /* 0x00008f008f8f7a20 */ /* 0x000fe20000410000 */
[----:B------:R-:W-:Y:S01]  /*c520*/  FMNMX.FTZ R0, R57, R0, !PT ;  /* 0x0000000039007209 */ /* 0x000fe20007810000 */
[----:B------:R-:W-:Y:S01]  /*c530*/  FFMA.FTZ R160, R160, c[0x0][0x23c], -R173 ;  /* 0x00008f00a0a07a23 */ /* 0x000fe200000108ad */
[----:B------:R-:W-:Y:S01]  /*c540*/  SHF.R.U32.HI R4, RZ, 0x18, R12 ;  /* 0x00000018ff047819 */ /* 0x000fe2000001160c */
[----:B------:R-:W-:Y:S01]  /*c550*/  MUFU.EX2 R179, R179 ;  /* 0x000000b300b37308 */ /* 0x000fe20000000800 */
[----:B------:R-:W-:-:S02]  /*c560*/  LOP3.LUT R13, R13, 0xff, RZ, 0xc0, !PT ;  /* 0x000000ff0d0d7812 */ /* 0x000fc400078ec0ff */
[----:B------:R-:W-:Y:S02]  /*c570*/  SHF.R.U32.HI R8, RZ, 0x18, R8 ;  /* 0x00000018ff087819 */ /* 0x000fe40000011608 */
[----:B------:R-:W-:Y:S02]  /*c580*/  LOP3.LUT R11, R11, 0xff, RZ, 0xc0, !PT ;  /* 0x000000ff0b0b7812 */ /* 0x000fe400078ec0ff */
[----:B------:R-:W-:Y:S01]  /*c590*/  FMNMX.FTZ R10, R59, R0, !PT ;  /* 0x000000003b0a7209 */ /* 0x000fe20007810000 */
[----:B------:R-:W2:Y:S01]  /*c5a0*/  MUFU.EX2 R143, R143 ;  /* 0x0000008f008f7308 */ /* 0x000ea20000000800 */
[----:B------:R-:W-:Y:S02]  /*c5b0*/  FSEL R154, R154, RZ, P0 ;  /* 0x000000ff9a9a7208 */ /* 0x000fe40000000000 */
[----:B------:R-:W-:Y:S02]  /*c5c0*/  PRMT R13, R13, 0x5410, R4 ;  /* 0x000054100d0d7816 */ /* 0x000fe40000000004 */
[----:B------:R-:W-:Y:S01]  /*c5d0*/  PRMT R11, R11, 0x5410, R8 ;  /* 0x000054100b0b7816 */ /* 0x000fe20000000008 */
[----:B------:R-:W-:Y:S01]  /*c5e0*/  FADD.FTZ R8, R2, -R17 ;  /* 0x8000001102087221 */ /* 0x000fe20000010000 */
[----:B------:R-:W-:Y:S01]  /*c5f0*/  FMNMX.FTZ R10, R249, R10, !PT ;  /* 0x0000000af90a7209 */ /* 0x000fe20007810000 */
[--C-:B------:R-:W-:Y:S01]  /*c600*/  FFMA.FTZ R4, R33, c[0x0][0x23c], -R154.reuse ;  /* 0x00008f0021047a23 */ /* 0x100fe2000001089a */
[----:B------:R-:W-:Y:S01]  /*c610*/  FMNMX.FTZ R17, R3, R48, !PT ;  /* 0x0000003003117209 */ /* 0x000fe20007810000 */
[--C-:B------:R-:W-:Y:S01]  /*c620*/  FFMA.FTZ R141, R41, c[0x0][0x23c], -R154.reuse ;  /* 0x00008f00298d7a23 */ /* 0x100fe2000001089a */
[--C-:B------:R-:W-:Y:S01]  /*c630*/  HSET2.LE.AND R47, R13, R148.reuse, PT ;  /* 0x000000940d2f7233 */ /* 0x100fe20003803000 */
[----:B------:R-:W-:Y:S01]  /*c640*/  FMNMX.FTZ R13, R247, R10, !PT ;  /* 0x0000000af70d7209 */ /* 0x000fe20007810000 */
[--C-:B------:R-:W-:Y:S01]  /*c650*/  FFMA.FTZ R2, R45, c[0x0][0x23c], -R154.reuse ;  /* 0x00008f002d027a23 */ /* 0x100fe2000001089a */
[----:B------:R-:W-:Y:S01]  /*c660*/  FMNMX.FTZ R17, R50, R17, !PT ;  /* 0x0000001132117209 */ /* 0x000fe20007810000 */
[----:B------:R-:W-:Y:S01]  /*c670*/  MUFU.EX2 R4, R4 ;  /* 0x0000000400047308 */ /* 0x000fe20000000800 */
[----:B-1----:R-:W-:Y:S01]  /*c680*/  F2FP.PACK_AB R46, R5, R6 ;  /* 0x00000006052e723e */ /* 0x002fe200000000ff */
[----:B------:R-:W-:Y:S01]  /*c690*/  FFMA.FTZ R35, R35, c[0x0][0x23c], -R154 ;  /* 0x00008f0023237a23 */ /* 0x000fe2000001089a */
[----:B------:R-:W-:Y:S01]  /*c6a0*/  FMNMX.FTZ R13, R168, R13, !PT ;  /* 0x0000000da80d7209 */ /* 0x000fe20007810000 */
[----:B------:R-:W-:Y:S01]  /*c6b0*/  FMUL.FTZ R144, R8, c[0x0][0x23c] ;  /* 0x00008f0008907a20 */ /* 0x000fe20000410000 */
[----:B------:R-:W-:Y:S01]  /*c6c0*/  FMNMX.FTZ R17, R56, R17, !PT ;  /* 0x0000001138117209 */ /* 0x000fe20007810000 */
[----:B------:R-:W-:Y:S01]  /*c6d0*/  HSET2.LE.AND R11, R11, R148, PT ;  /* 0x000000940b0b7233 */ /* 0x000fe20003803000 */
[----:B------:R-:W-:Y:S01]  /*c6e0*/  LOP3.LUT R46, R15, R46, RZ, 0xc0, !PT ;  /* 0x0000002e0f2e7212 */ /* 0x000fe200078ec0ff */
[----:B------:R-:W1:Y:S01]  /*c6f0*/  MUFU.EX2 R141, R141 ;  /* 0x0000008d008d7308 */ /* 0x000e620000000800 */
[----:B------:R-:W-:Y:S01]  /*c700*/  FMNMX.FTZ R13, R242, R13, !PT ;  /* 0x0000000df20d7209 */ /* 0x000fe20007810000 */
[----:B--2---:R-:W-:Y:S01]  /*c710*/  FMUL.FTZ R38, R110, R143 ;  /* 0x0000008f6e267220 */ /* 0x004fe20000410000 */
[----:B------:R-:W-:Y:S01]  /*c720*/  FMNMX.FTZ R15, R58, R17, !PT ;  /* 0x000000113a0f7209 */ /* 0x000fe20007810000 */
[----:B------:R-:W-:Y:S01]  /*c730*/  FMUL.FTZ R26, R74, R143 ;  /* 0x0000008f4a1a7220 */ /* 0x000fe20000410000 */
[----:B------:R-:W-:Y:S01]  /*c740*/  FMNMX.FTZ R16, R172, R13, !PT ;  /* 0x0000000dac107209 */ /* 0x000fe20007810000 */
[----:B------:R-:W-:Y:S01]  /*c750*/  FMUL.FTZ R39, R111, R143 ;  /* 0x0000008f6f277220 */ /* 0x000fe20000410000 */
[----:B------:R-:W-:Y:S01]  /*c760*/  FMNMX.FTZ R15, R226, R15, !PT ;  /* 0x0000000fe20f7209 */ /* 0x000fe20007810000 */
[----:B------:R-:W-:Y:S01]  /*c770*/  MUFU.EX2 R2, R2 ;  /* 0x0000000200027308 */ /* 0x000fe20000000800 */
[----:B------:R-:W-:Y:S01]  /*c780*/  FMNMX.FTZ R16, R171, R16, !PT ;  /* 0x00000010ab107209 */ /* 0x000fe20007810000 */
[----:B------:R-:W-:Y:S01]  /*c790*/  IMAD.MOV.U32 R111, RZ, RZ, R42 ;  /* 0x000000ffff6f7224 */ /* 0x000fe200078e002a */
[----:B------:R-:W-:Y:S01]  /*c7a0*/  FMNMX.FTZ R15, R178, R15, !PT ;  /* 0x0000000fb20f7209 */ /* 0x000fe20007810000 */
[-C--:B------:R-:W-:Y:S01]  /*c7b0*/  FMUL.FTZ R14, R126, R143.reuse ;  /* 0x0000008f7e0e7220 */ /* 0x080fe20000410000 */
[----:B------:R-:W-:Y:S01]  /*c7c0*/  FMNMX.FTZ R16, R175, R16, !PT ;  /* 0x00000010af107209 */ /* 0x000fe20007810000 */
[----:B------:R-:W-:Y:S01]  /*c7d0*/  FMUL.FTZ R22, R122, R143 ;  /* 0x0000008f7a167220 */ /* 0x000fe20000410000 */
[----:B------:R-:W-:Y:S01]  /*c7e0*/  FMNMX.FTZ R12, R246, R15, !PT ;  /* 0x0000000ff60c7209 */ /* 0x000fe20007810000 */
[----:B------:R-:W2:Y:S01]  /*c7f0*/  MUFU.EX2 R0, R35 ;  /* 0x0000002300007308 */ /* 0x000ea20000000800 */
[----:B-1----:R-:W-:Y:S01]  /*c800*/  F2FP.PACK_AB R8, R141, R4 ;  /* 0x000000048d08723e */ /* 0x002fe200000000ff */
[-C--:B------:R-:W-:Y:S01]  /*c810*/  FMUL.FTZ R15, R127, R143.reuse ;  /* 0x0000008f7f0f7220 */ /* 0x080fe20000410000 */
[----:B------:R-:W-:Y:S01]  /*c820*/  FMNMX.FTZ R25, R177, R16, !PT ;  /* 0x00000010b1197209 */ /* 0x000fe20007810000 */
[----:B------:R-:W-:Y:S01]  /*c830*/  IMAD.MOV.U32 R127, RZ, RZ, R43 ;  /* 0x000000ffff7f7224 */ /* 0x000fe200078e002b */
[----:B------:R-:W-:Y:S01]  /*c840*/  LOP3.LUT R47, R47, R8, RZ, 0xc0, !PT ;  /* 0x000000082f2f7212 */ /* 0x000fe200078ec0ff */
[----:B------:R-:W-:Y:S01]  /*c850*/  LDSM.16.MT88.4 R16, [R184+0x6000] ;  /* 0x00600000b810783b */ /* 0x000fe20000004200 */
[----:B------:R-:W-:Y:S01]  /*c860*/  FMNMX.FTZ R12, R251, R12, !PT ;  /* 0x0000000cfb0c7209 */ /* 0x000fe20007810000 */
[----:B------:R-:W1:Y:S01]  /*c870*/  MUFU.EX2 R144, R144 ;  /* 0x0000009000907308 */ /* 0x000e620000000800 */
[----:B------:R-:W-:Y:S01]  /*c880*/  F2FP.PACK_AB R44, R139, R142 ;  /* 0x0000008e8b2c723e */ /* 0x000fe200000000ff */
[----:B------:R-:W-:Y:S01]  /*c890*/  FMUL.FTZ R23, R123, R143 ;  /* 0x0000008f7b177220 */ /* 0x000fe20000410000 */
[----:B------:R-:W-:Y:S01]  /*c8a0*/  FMNMX.FTZ R64, R138, R25, !PT ;  /* 0x000000198a407209 */ /* 0x000fe20007810000 */
[-C--:B------:R-:W-:Y:S01]  /*c8b0*/  FMUL.FTZ R27, R75, R143.reuse ;  /* 0x0000008f4b1b7220 */ /* 0x080fe20000410000 */
[----:B------:R-:W-:Y:S01]  /*c8c0*/  FMNMX.FTZ R37, R151, R12, !PT ;  /* 0x0000000c97257209 */ /* 0x000fe20007810000 */
[-C--:B------:R-:W-:Y:S01]  /*c8d0*/  FMUL.FTZ R30, R78, R143.reuse ;  /* 0x0000008f4e1e7220 */ /* 0x080fe20000410000 */
[----:B------:R-:W-:Y:S01]  /*c8e0*/  LOP3.LUT R44, R9, R44, RZ, 0xc0, !PT ;  /* 0x0000002c092c7212 */ /* 0x000fe200078ec0ff */
[-C--:B------:R-:W-:Y:S01]  /*c8f0*/  FMUL.FTZ R31, R79, R143.reuse ;  /* 0x0000008f4f1f7220 */ /* 0x080fe20000410000 */
[----:B--2---:R-:W-:Y:S01]  /*c900*/  F2FP.PACK_AB R8, R0, R2 ;  /* 0x000000020008723e */ /* 0x004fe200000000ff */
[-C--:B------:R-:W-:Y:S01]  /*c910*/  FMUL.FTZ R34, R86, R143.reuse ;  /* 0x0000008f56227220 */ /* 0x080fe20000410000 */
[----:B------:R-:W-:Y:S01]  /*c920*/  FMNMX.FTZ R64, R137, R64, !PT ;  /* 0x0000004089407209 */ /* 0x000fe20007810000 */
[-C--:B------:R-:W-:Y:S01]  /*c930*/  FMUL.FTZ R35, R87, R143.reuse ;  /* 0x0000008f57237220 */ /* 0x080fe20000410000 */
[----:B------:R-:W-:Y:S01]  /*c940*/  LOP3.LUT R45, R11, R8, RZ, 0xc0, !PT ;  /* 0x000000080b2d7212 */ /* 0x000fe200078ec0ff */
[----:B------:R-:W-:Y:S01]  /*c950*/  FMUL.FTZ R42, R94, R143 ;  /* 0x0000008f5e2a7220 */ /* 0x000fe20000410000 */
[----:B------:R-:W-:Y:S01]  /*c960*/  LDSM.16.MT88.4 R8, [R185+0x6000] ;  /* 0x00600000b908783b */ /* 0x000fe20000004200 */
[----:B------:R-:W-:Y:S01]  /*c970*/  FMNMX.FTZ R37, R150, R37, !PT ;  /* 0x0000002596257209 */ /* 0x000fe20007810000 */
[----:B-1----:R-:W-:Y:S01]  /*c980*/  FMUL.FTZ R25, R73, R144 ;  /* 0x0000009049197220 */ /* 0x002fe20000410000 */
[----:B------:R-:W-:Y:S01]  /*c990*/  FMNMX.FTZ R64, R147, R64, !PT ;  /* 0x0000004093407209 */ /* 0x000fe20007810000 */
[-C--:B------:R-:W-:Y:S01]  /*c9a0*/  FMUL.FTZ R20, R120, R144.reuse ;  /* 0x0000009078147220 */ /* 0x080fe20000410000 */
[----:B------:R-:W-:Y:S01]  /*c9b0*/  FMNMX.FTZ R37, R162, R37, !PT ;  /* 0x00000025a2257209 */ /* 0x000fe20007810000 */
[----:B------:R-:W-:Y:S01]  /*c9c0*/  FMUL.FTZ R21, R121, R144 ;  /* 0x0000009079157220 */ /* 0x000fe20000410000 */
[----:B------:R-:W-:Y:S01]  /*c9d0*/  FMNMX.FTZ R64, R149, R64, !PT ;  /* 0x0000004095407209 */ /* 0x000fe20007810000 */
[----:B------:R-:W-:Y:S01]  /*c9e0*/  IMAD.WIDE.U32 R120, R230, -0x326172a9, RZ ;  /* 0xcd9e8d57e6787825 */ /* 0x000fe200078e00ff */
[----:B------:R-:W-:Y:S01]  /*c9f0*/  FMNMX.FTZ R37, R174, R37, !PT ;  /* 0x00000025ae257209 */ /* 0x000fe20007810000 */
[----:B------:R-:W-:Y:S02]  /*ca00*/  MUFU.EX2 R250, R250 ;  /* 0x000000fa00fa7308 */ /* 0x000fe40000000800 */
[----:B------:R-:W1:Y:S01]  /*ca10*/  SHFL.BFLY PT, R67, R64, 0x2, 0x1f ;  /* 0x0c401f0040437f89 */ /* 0x000e6200000e0000 */
[----:B------:R-:W-:Y:S01]  /*ca20*/  FMNMX.FTZ R37, R132, R37, !PT ;  /* 0x0000002584257209 */ /* 0x000fe20007810000 */
[-C--:B------:R-:W-:Y:S01]  /*ca30*/  FMUL.FTZ R24, R72, R144.reuse ;  /* 0x0000009048187220 */ /* 0x080fe20000410000 */
[----:B------:R-:W-:Y:S01]  /*ca40*/  LOP3.LUT R72, R135, UR15, R120, 0x96, !PT ;  /* 0x0000000f87487c12 */ /* 0x000fe2000f8e9678 */
[-C--:B------:R-:W-:Y:S01]  /*ca50*/  FMUL.FTZ R12, R124, R144.reuse ;  /* 0x000000907c0c7220 */ /* 0x080fe20000410000 */
[----:B------:R-:W-:Y:S01]  /*ca60*/  FMNMX.FTZ R40, R136, R37, !PT ;  /* 0x0000002588287209 */ /* 0x000fe20007810000 */
[-C--:B------:R-:W-:Y:S01]  /*ca70*/  FMUL.FTZ R13, R125, R144.reuse ;  /* 0x000000907d0d7220 */ /* 0x080fe20000410000 */
[----:B------:R-:W-:Y:S01]  /*ca80*/  LOP3.LUT R110, R121, R229, RZ, 0x3c, !PT ;  /* 0x000000e5796e7212 */ /* 0x000fe200078e3cff */
[----:B------:R-:W-:Y:S01]  /*ca90*/  FMUL.FTZ R28, R76, R144 ;  /* 0x000000904c1c7220 */ /* 0x000fe20000410000 */
[----:B------:R-:W-:Y:S01]  /*caa0*/  FMNMX.FTZ R73, R145, R40, !PT ;  /* 0x0000002891497209 */ /* 0x000fe20007810000 */
[-C--:B------:R-:W-:Y:S01]  /*cab0*/  FMUL.FTZ R29, R77, R144.reuse ;  /* 0x000000904d1d7220 */ /* 0x080fe20000410000 */
[----:B------:R-:W-:Y:S01]  /*cac0*/  HMMA.16816.F32 R20, R44, R54, R20 ;  /* 0x000000362c14723c */ /* 0x000fe20000001814 */
[-C--:B------:R-:W-:Y:S01]  /*cad0*/  FMUL.FTZ R32, R84, R144.reuse ;  /* 0x0000009054207220 */ /* 0x080fe20000410000 */
[----:B------:R-:W-:Y:S01]  /*cae0*/  FMNMX.FTZ R73, R146, R73, !PT ;  /* 0x0000004992497209 */ /* 0x000fe20007810000 */
[-C--:B------:R-:W-:Y:S01]  /*caf0*/  FMUL.FTZ R33, R85, R144.reuse ;  /* 0x0000009055217220 */ /* 0x080fe20000410000 */
[----:B------:R-:W-:Y:S01]  /*cb00*/  MUFU.EX2 R244, R244 ;  /* 0x000000f400f47308 */ /* 0x000fe20000000800 */
[----:B------:R-:W-:-:S02]  /*cb10*/  FMUL.FTZ R36, R108, R144 ;  /* 0x000000906c247220 */ /* 0x000fc40000410000 */
[----:B------:R-:W2:Y:S01]  /*cb20*/  SHFL.BFLY PT, R74, R73, 0x2, 0x1f ;  /* 0x0c401f00494a7f89 */ /* 0x000ea200000e0000 */
[-C--:B------:R-:W-:Y:S01]  /*cb30*/  FMUL.FTZ R37, R109, R144.reuse ;  /* 0x000000906d257220 */ /* 0x080fe20000410000 */
[C---:B------:R-:W-:Y:S01]  /*cb40*/  HMMA.16816.F32 R12, R44.reuse, R52, R12 ;  /* 0x000000342c0c723c */ /* 0x040fe2000000180c */
[-C--:B------:R-:W-:Y:S02]  /*cb50*/  FMUL.FTZ R40, R92, R144.reuse ;  /* 0x000000905c287220 */ /* 0x080fe40000410000 */
[-C--:B------:R-:W-:Y:S01]  /*cb60*/  FMUL.FTZ R41, R93, R144.reuse ;  /* 0x000000905d297220 */ /* 0x080fe20000410000 */
[----:B-1----:R-:W-:Y:S01]  /*cb70*/  FMNMX.FTZ R64, R64, R67, !PT ;  /* 0x0000004340407209 */ /* 0x002fe20007810000 */
[----:B------:R-:W-:Y:S01]  /*cb80*/  FMUL.FTZ R43, R95, R143 ;  /* 0x0000008f5f2b7220 */ /* 0x000fe20000410000 */
[----:B------:R-:W-:Y:S01]  /*cb90*/  MUFU.EX2 R248, R248 ;  /* 0x000000f800f87308 */ /* 0x000fe20000000800 */
[-C--:B------:R-:W-:Y:S01]  /*cba0*/  FMUL.FTZ R96, R96, R144.reuse ;  /* 0x0000009060607220 */ /* 0x080fe20000410000 */
[----:B------:R-:W-:Y:S01]  /*cbb0*/  HMMA.16816.F32 R24, R44, R60, R24 ;  /* 0x0000003c2c18723c */ /* 0x000fe20000001818 */
[----:B------:R-:W-:-:S02]  /*cbc0*/  FMUL.FTZ R97, R97, R144 ;  /* 0x0000009061617220 */ /* 0x000fc40000410000 */
[-C--:B------:R-:W-:Y:S02]  /*cbd0*/  FMUL.FTZ R98, R98, R143.reuse ;  /* 0x0000008f62627220 */ /* 0x080fe40000410000 */
[----:B------:R-:W-:Y:S01]  /*cbe0*/  FMUL.FTZ R99, R99, R143 ;  /* 0x0000008f63637220 */ /* 0x000fe20000410000 */
[----:B------:R-:W-:Y:S01]  /*cbf0*/  MUFU.EX2 R160, R160 ;  /* 0x000000a000a07308 */ /* 0x000fe20000000800 */
[----:B------:R-:W-:Y:S01]  /*cc00*/  IMAD R110, R110, -0x2daee0ad, RZ ;  /* 0xd2511f536e6e7824 */ /* 0x000fe200078e02ff */
[----:B------:R-:W-:Y:S01]  /*cc10*/  HMMA.16816.F32 R28, R44, R62, R28 ;  /* 0x0000003e2c1c723c */ /* 0x000fe2000000181c */
[----:B------:R-:W-:-:S04]  /*cc20*/  IMAD.WIDE.U32 R76, R72, -0x2daee0ad, RZ ;  /* 0xd2511f53484c7825 */ /* 0x000fc800078e00ff */
[----:B------:R-:W-:Y:S01]  /*cc30*/  IMAD.WIDE.U32 R134, R134, -0x2daee0ad, RZ ;  /* 0xd2511f5386867825 */ /* 0x000fe200078e00ff */
[----:B------:R-:W-:Y:S02]  /*cc40*/  LOP3.LUT R72, R77, UR12, R110, 0x96, !PT ;  /* 0x0000000c4d487c12 */ /* 0x000fe4000f8e966e */
[C---:B------:R-:W-:Y:S01]  /*cc50*/  HMMA.16816.F32 R32, R44.reuse, R8, R32 ;  /* 0x000000082c20723c */ /* 0x040fe20000001820 */
[----:B--2---:R-:W-:Y:S01]  /*cc60*/  FMNMX.FTZ R73, R73, R74, !PT ;  /* 0x0000004a49497209 */ /* 0x004fe20007810000 */
[----:B------:R-:W-:Y:S02]  /*cc70*/  IMAD.MOV.U32 R126, RZ, RZ, R168 ;  /* 0x000000ffff7e7224 */ /* 0x000fe400078e00a8 */
[----:B------:R-:W-:Y:S02]  /*cc80*/  IMAD.MOV.U32 R79, RZ, RZ, R167 ;  /* 0x000000ffff4f7224 */ /* 0x000fe400078e00a7 */
[----:B------:R-:W-:Y:S02]  /*cc90*/  IMAD.MOV.U32 R78, RZ, RZ, R166 ;  /* 0x000000ffff4e7224 */ /* 0x000fe400078e00a6 */
[----:B------:R-:W-:Y:S01]  /*cca0*/  HMMA.16816.F32 R36, R44, R10, R36 ;  /* 0x0000000a2c24723c */ /* 0x000fe20000001824 */
[----:B------:R-:W-:-:S02]  /*ccb0*/  IMAD.MOV.U32 R125, RZ, RZ, R165 ;  /* 0x000000ffff7d7224 */ /* 0x000fc400078e00a5 */
[----:B------:R-:W-:Y:S02]  /*ccc0*/  IMAD.MOV.U32 R124, RZ, RZ, R164 ;  /* 0x000000ffff7c7224 */ /* 0x000fe400078e00a4 */
[--C-:B------:R-:W-:Y:S02]  /*ccd0*/  FFMA.FTZ R238, R238, c[0x0][0x23c], -R154.reuse ;  /* 0x00008f00eeee7a23 */ /* 0x100fe4000001089a */
[--C-:B------:R-:W-:Y:S01]  /*cce0*/  FFMA.FTZ R231, R231, c[0x0][0x23c], -R154.reuse ;  /* 0x00008f00e7e77a23 */ /* 0x100fe2000001089a */
[----:B------:R-:W-:Y:S01]  /*ccf0*/  HMMA.16816.F32 R40, R44, R16, R40 ;  /* 0x000000102c28723c */ /* 0x000fe20000001828 */
[--C-:B------:R-:W-:Y:S02]  /*cd00*/  FFMA.FTZ R233, R233, c[0x0][0x23c], -R154.reuse ;  /* 0x00008f00e9e97a23 */ /* 0x100fe4000001089a */
[----:B------:R-:W-:Y:S01]  /*cd10*/  MUFU.EX2 R238, R238 ;  /* 0x000000ee00ee7308 */ /* 0x000fe20000000800 */
[--C-:B------:R-:W-:Y:S02]  /*cd20*/  FFMA.FTZ R225, R225, c[0x0][0x23c], -R154.reuse ;  /* 0x00008f00e1e17a23 */ /* 0x100fe4000001089a */
[----:B------:R-:W-:-:S02]  /*cd30*/  FFMA.FTZ R155, R155, c[0x0][0x23c], -R154 ;  /* 0x00008f009b9b7a23 */ /* 0x000fc4000001089a */
[----:B------:R-:W-:Y:S01]  /*cd40*/  HMMA.16816.F32 R44, R44, R18, R96 ;  /* 0x000000122c2c723c */ /* 0x000fe20000001860 */
[--C-:B------:R-:W-:Y:S02]  /*cd50*/  FFMA.FTZ R152, R152, c[0x0][0x23c], -R154.reuse ;  /* 0x00008f0098987a23 */ /* 0x100fe4000001089a */
[----:B------:R-:W-:Y:S01]  /*cd60*/  MUFU.EX2 R231, R231 ;  /* 0x000000e700e77308 */ /* 0x000fe20000000800 */
[----:B------:R-:W-:Y:S02]  /*cd70*/  FFMA.FTZ R153, R153, c[0x0][0x23c], -R154 ;  /* 0x00008f0099997a23 */ /* 0x000fe4000001089a */
[----:B------:R-:W-:Y:S01]  /*cd80*/  FFMA.FTZ R142, R213, R144, R142 ;  /* 0x00000090d58e7223 */ /* 0x000fe2000001008e */
[----:B------:R-:W-:Y:S01]  /*cd90*/  LOP3.LUT R98, R135, UR10, R76, 0x96, !PT ;  /* 0x0000000a87627c12 */ /* 0x000fe2000f8e964c */
[----:B------:R-:W-:Y:S01]  /*cda0*/  IMAD.WIDE.U32 R96, R72, -0x326172a9, RZ ;  /* 0xcd9e8d5748607825 */ /* 0x000fe200078e00ff */
[----:B------:R-:W1:Y:S02]  /*cdb0*/  SHFL.BFLY PT, R135, R64, 0x1, 0x1f ;  /* 0x0c201f0040877f89 */ /* 0x000e6400000e0000 */
[----:B------:R-:W-:Y:S01]  /*cdc0*/  MUFU.EX2 R233, R233 ;  /* 0x000000e900e97308 */ /* 0x000fe20000000800 */
[----:B------:R-:W-:Y:S01]  /*cdd0*/  IMAD.WIDE.U32 R98, R98, -0x326172a9, RZ ;  /* 0xcd9e8d5762627825 */ /* 0x000fe200078e00ff */
[----:B------:R-:W-:-:S03]  /*cde0*/  LOP3.LUT R67, R97, UR11, R240, 0x96, !PT ;  /* 0x0000000b61437c12 */ /* 0x000fc6000f8e96f0 */
[----:B------:R-:W-:Y:S01]  /*cdf0*/  FFMA.FTZ R143, R211, R143, R2 ;  /* 0x0000008fd38f7223 */ /* 0x000fe20000010002 */
[----:B------:R-:W-:Y:S01]  /*ce00*/  LOP3.LUT R96, R99, UR9, R96, 0x96, !PT ;  /* 0x0000000963607c12 */ /* 0x000fe2000f8e9660 */
[----:B------:R-:W-:Y:S01]  /*ce10*/  IMAD.WIDE.U32 R76, R67, -0x2daee0ad, RZ ;  /* 0xd2511f53434c7825 */ /* 0x000fe200078e00ff */
[----:B------:R-:W-:Y:S03]  /*ce20*/  MUFU.EX2 R225, R225 ;  /* 0x000000e100e17308 */ /* 0x000fe60000000800 */
[----:B------:R-:W-:Y:S01]  /*ce30*/  IMAD.WIDE.U32 R96, R96, -0x2daee0ad, RZ ;  /* 0xd2511f5360607825 */ /* 0x000fe200078e00ff */
[----:B------:R-:W-:Y:S02]  /*ce40*/  LOP3.LUT R122, R77, UR8, R134, 0x96, !PT ;  /* 0x000000084d7a7c12 */ /* 0x000fe4000f8e9686 */
[----:B------:R-:W2:Y:S01]  /*ce50*/  SHFL.BFLY PT, R134, R73, 0x1, 0x1f ;  /* 0x0c201f0049867f89 */ /* 0x000ea200000e0000 */
[----:B------:R-:W-:Y:S01]  /*ce60*/  FADD.FTZ R139, R139, R142 ;  /* 0x0000008e8b8b7221 */ /* 0x000fe20000010000 */
[----:B------:R-:W-:Y:S01]  /*ce70*/  LOP3.LUT R67, R97, UR6, R76, 0x96, !PT ;  /* 0x0000000661437c12 */ /* 0x000fe2000f8e964c */
[----:B------:R-:W-:Y:S01]  /*ce80*/  IMAD.WIDE.U32 R122, R122, -0x326172a9, RZ ;  /* 0xcd9e8d577a7a7825 */ /* 0x000fe200078e00ff */
[----:B------:R-:W-:Y:S03]  /*ce90*/  MUFU.EX2 R155, R155 ;  /* 0x0000009b009b7308 */ /* 0x000fe60000000800 */
[----:B------:R-:W-:Y:S01]  /*cea0*/  IMAD.WIDE.U32 R74, R67, -0x326172a9, RZ ;  /* 0xcd9e8d57434a7825 */ /* 0x000fe200078e00ff */
[----:B-1----:R-:W-:-:S02]  /*ceb0*/  FMNMX.FTZ R135, R64, R135, !PT ;  /* 0x0000008740877209 */ /* 0x002fc40007810000 */
[----:B------:R-:W-:Y:S01]  /*cec0*/  LOP3.LUT R98, R123, UR7, R98, 0x96, !PT ;  /* 0x000000077b627c12 */ /* 0x000fe2000f8e9662 */
[----:B------:R-:W-:Y:S01]  /*ced0*/  FADD.FTZ R143, R0, R143 ;  /* 0x0000008f008f7221 */ /* 0x000fe20000010000 */
[C---:B------:R-:W-:Y:S01]  /*cee0*/  FSETP.NEU.FTZ.AND P2, PT, R135.reuse, -INF , PT ;  /* 0xff8000008700780b */ /* 0x040fe20003f5d000 */
[----:B------:R-:W-:Y:S01]  /*cef0*/  FMUL.FTZ R108, R135, c[0x0][0x23c] ;  /* 0x00008f00876c7a20 */ /* 0x000fe20000410000 */
[----:B------:R-:W-:Y:S01]  /*cf00*/  LOP3.LUT R64, R74, 0xffff, RZ, 0xc0, !PT ;  /* 0x0000ffff4a407812 */ /* 0x000fe200078ec0ff */
[----:B------:R-:W-:Y:S01]  /*cf10*/  IMAD.WIDE.U32 R98, R98, -0x2daee0ad, RZ ;  /* 0xd2511f5362627825 */ /* 0x000fe200078e00ff */
[----:B------:R-:W-:Y:S01]  /*cf20*/  LOP3.LUT R67, R74, 0xff, RZ, 0xc0, !PT ;  /* 0x000000ff4a437812 */ /* 0x000fe200078ec0ff */
[----:B------:R-:W-:Y:S01]  /*cf30*/  MUFU.EX2 R152, R152 ;  /* 0x0000009800987308 */ /* 0x000fe20000000800 */
[----:B------:R-:W-:Y:S01]  /*cf40*/  FSEL R108, R108, RZ, P2 ;  /* 0x000000ff6c6c7208 */ /* 0x000fe20001000000 */
[----:B------:R-:W-:Y:S01]  /*cf50*/  FADD.FTZ R6, R6, R139 ;  /* 0x0000008b06067221 */ /* 0x000fe20000010000 */
[----:B------:R-:W-:Y:S01]  /*cf60*/  SHF.R.U32.HI R64, RZ, 0x8, R64 ;  /* 0x00000008ff407819 */ /* 0x000fe20000011640 */
[----:B------:R-:W-:Y:S01]  /*cf70*/  FADD.FTZ R4, R4, R143 ;  /* 0x0000008f04047221 */ /* 0x000fe20000010000 */
[----:B------:R-:W-:Y:S01]  /*cf80*/  LOP3.LUT R96, R99, UR17, R96, 0x96, !PT ;  /* 0x0000001163607c12 */ /* 0x000fe2000f8e9660 */
[----:B------:R-:W-:Y:S01]  /*cf90*/  FFMA.FTZ R168, R49, c[0x0][0x23c], -R108 ;  /* 0x00008f0031a87a23 */ /* 0x000fe2000001086c */
[----:B------:R-:W-:Y:S01]  /*cfa0*/  SHF.R.U32.HI R49, RZ, 0x10, R74 ;  /* 0x00000010ff317819 */ /* 0x000fe2000001164a */
[--C-:B------:R-:W-:Y:S01]  /*cfb0*/  FFMA.FTZ R167, R51, c[0x0][0x23c], -R108.reuse ;  /* 0x00008f0033a77a23 */ /* 0x100fe2000001086c */
[----:B--2---:R-:W-:Y:S01]  /*cfc0*/  FMNMX.FTZ R134, R73, R134, !PT ;  /* 0x0000008649867209 */ /* 0x004fe20007810000 */
[----:B------:R-:W-:Y:S01]  /*cfd0*/  FFMA.FTZ R166, R57, c[0x0][0x23c], -R108 ;  /* 0x00008f0039a67a23 */ /* 0x000fe2000001086c */
[----:B------:R-:W-:Y:S01]  /*cfe0*/  PRMT R67, R67, 0x5410, R64 ;  /* 0x0000541043437816 */ /* 0x000fe20000000040 */
[----:B------:R-:W-:Y:S01]  /*cff0*/  FFMA.FTZ R165, R59, c[0x0][0x23c], -R108 ;  /* 0x00008f003ba57a23 */ /* 0x000fe2000001086c */
[----:B------:R-:W-:Y:S01]  /*d000*/  LOP3.LUT R49, R49, 0xff, RZ, 0xc0, !PT ;  /* 0x000000ff31317812 */ /* 0x000fe200078ec0ff */
[C---:B------:R-:W-:Y:S01]  /*d010*/  FMUL.FTZ R109, R134.reuse, c[0x0][0x23c] ;  /* 0x00008f00866d7a20 */ /* 0x040fe20000410000 */
[----:B------:R-:W-:Y:S01]  /*d020*/  SHF.R.U32.HI R64, RZ, 0x18, R74 ;  /* 0x00000018ff407819 */ /* 0x000fe2000001164a */
[----:B------:R-:W-:Y:S01]  /*d030*/  MUFU.EX2 R166, R166 ;  /* 0x000000a600a67308 */ /* 0x000fe20000000800 */
[----:B------:R-:W-:Y:S01]  /*d040*/  FSETP.NEU.FTZ.AND P0, PT, R134, -INF , PT ;  /* 0xff8000008600780b */ /* 0x000fe20003f1d000 */
[--C-:B------:R-:W-:Y:S01]  /*d050*/  HSET2.LE.AND R67, R67, R148.reuse, PT ;  /* 0x0000009443437233 */ /* 0x100fe20003803000 */
[----:B------:R-:W-:Y:S01]  /*d060*/  PRMT R49, R49, 0x5410, R64 ;  /* 0x0000541031317816 */ /* 0x000fe20000000040 */
[----:B------:R-:W-:Y:S01]  /*d070*/  FFMA.FTZ R249, R249, c[0x0][0x23c], -R108 ;  /* 0x00008f00f9f97a23 */ /* 0x000fe2000001086c */
[----:B------:R-:W-:Y:S01]  /*d080*/  LOP3.LUT R64, R75, UR16, R122, 0x96, !PT ;  /* 0x000000104b407c12 */ /* 0x000fe2000f8e967a */
[----:B------:R-:W-:Y:S01]  /*d090*/  FFMA.FTZ R247, R247, c[0x0][0x23c], -R108 ;  /* 0x00008f00f7f77a23 */ /* 0x000fe2000001086c */
[----:B------:R-:W-:Y:S01]  /*d0a0*/  FSEL R109, R109, RZ, P0 ;  /* 0x000000ff6d6d7208 */ /* 0x000fe20000000000 */
[----:B------:R-:W1:Y:S01]  /*d0b0*/  MUFU.EX2 R165, R165 ;  /* 0x000000a500a57308 */ /* 0x000e620000000800 */
[----:B------:R-:W-:Y:S01]  /*d0c0*/  LOP3.LUT R51, R64, 0xffff, RZ, 0xc0, !PT ;  /* 0x0000ffff40337812 */ /* 0x000fe200078ec0ff */
[--C-:B------:R-:W-:Y:S01]  /*d0d0*/  HSET2.LE.AND R49, R49, R148.reuse, PT ;  /* 0x0000009431317233 */ /* 0x100fe20003803000 */
[--C-:B------:R-:W-:Y:S01]  /*d0e0*/  SHF.R.U32.HI R57, RZ, 0x18, R64.reuse ;  /* 0x00000018ff397819 */ /* 0x100fe20000011640 */
[----:B------:R-:W-:Y:S01]  /*d0f0*/  FFMA.FTZ R163, R48, c[0x0][0x23c], -R109 ;  /* 0x00008f0030a37a23 */ /* 0x000fe2000001086d */
[----:B------:R-:W-:Y:S01]  /*d100*/  SHF.R.U32.HI R51, RZ, 0x8, R51 ;  /* 0x00000008ff337819 */ /* 0x000fe20000011633 */
[--C-:B------:R-:W-:Y:S01]  /*d110*/  FFMA.FTZ R170, R50, c[0x0][0x23c], -R109.reuse ;  /* 0x00008f0032aa7a23 */ /* 0x100fe2000001086d */
[----:B------:R-:W-:Y:S01]  /*d120*/  LOP3.LUT R48, R64, 0xff, RZ, 0xc0, !PT ;  /* 0x000000ff40307812 */ /* 0x000fe200078ec0ff */
[--C-:B------:R-:W-:Y:S01]  /*d130*/  FFMA.FTZ R164, R56, c[0x0][0x23c], -R109.reuse ;  /* 0x00008f0038a47a23 */ /* 0x100fe2000001086d */
[----:B------:R-:W-:Y:S01]  /*d140*/  FSEL R59, R135, RZ, P2 ;  /* 0x000000ff873b7208 */ /* 0x000fe20001000000 */
[----:B------:R-:W-:Y:S01]  /*d150*/  FFMA.FTZ R161, R58, c[0x0][0x23c], -R109 ;  /* 0x00008f003aa17a23 */ /* 0x000fe2000001086d */
[----:B------:R-:W-:Y:S01]  /*d160*/  PRMT R51, R48, 0x5410, R51 ;  /* 0x0000541030337816 */ /* 0x000fe20000000033 */
[----:B------:R-:W-:Y:S01]  /*d170*/  MUFU.EX2 R168, R168 ;  /* 0x000000a800a87308 */ /* 0x000fe20000000800 */
[----:B------:R-:W-:Y:S01]  /*d180*/  SHF.R.U32.HI R48, RZ, 0x10, R64 ;  /* 0x00000010ff307819 */ /* 0x000fe20000011640 */
[----:B------:R-:W-:Y:S01]  /*d190*/  FADD.FTZ R50, R176, -R59 ;  /* 0x8000003bb0327221 */ /* 0x000fe20000010000 */
[----:B-1----:R-:W-:Y:S01]  /*d1a0*/  F2FP.PACK_AB R86, R165, R166 ;  /* 0x000000a6a556723e */ /* 0x002fe200000000ff */
[----:B------:R-:W-:Y:S01]  /*d1b0*/  HSET2.LE.AND R51, R51, R148, PT ;  /* 0x0000009433337233 */ /* 0x000fe20003803000 */
[----:B------:R-:W-:Y:S01]  /*d1c0*/  LOP3.LUT R48, R48, 0xff, RZ, 0xc0, !PT ;  /* 0x000000ff30307812 */ /* 0x000fe200078ec0ff */
[----:B------:R-:W-:-:S02]  /*d1d0*/  FMUL.FTZ R50, R50, c[0x0][0x23c] ;  /* 0x00008f0032327a20 */ /* 0x000fc40000410000 */
[----:B------:R-:W-:Y:S01]  /*d1e0*/  MUFU.EX2 R164, R164 ;  /* 0x000000a400a47308 */ /* 0x000fe20000000800 */
[----:B------:R-:W-:Y:S01]  /*d1f0*/  FFMA.FTZ R176, R127, c[0x0][0x23c], -R173 ;  /* 0x00008f007fb07a23 */ /* 0x000fe200000108ad */
[----:B------:R-:W-:Y:S01]  /*d200*/  PRMT R57, R48, 0x5410, R57 ;  /* 0x0000541030397816 */ /* 0x000fe20000000039 */
[----:B------:R-:W-:Y:S01]  /*d210*/  IMAD.MOV.U32 R127, RZ, RZ, R126 ;  /* 0x000000ffff7f7224 */ /* 0x000fe200078e007e */
[----:B------:R-:W-:Y:S01]  /*d220*/  FSEL R48, R134, RZ, P0 ;  /* 0x000000ff86307208 */ /* 0x000fe20000000000 */
[----:B------:R-:W-:Y:S01]  /*d230*/  IMAD.MOV.U32 R126, RZ, RZ, R242 ;  /* 0x000000ffff7e7224 */ /* 0x000fe200078e00f2 */
[----:B------:R-:W-:Y:S01]  /*d240*/  LOP3.LUT R86, R67, R86, RZ, 0xc0, !PT ;  /* 0x0000005643567212 */ /* 0x000fe200078ec0ff */
[----:B------:R-:W-:Y:S01]  /*d250*/  HSET2.LE.AND R57, R57, R148, PT ;  /* 0x0000009439397233 */ /* 0x000fe20003803000 */
[----:B------:R-:W1:Y:S01]  /*d260*/  MUFU.EX2 R161, R161 ;  /* 0x000000a100a17308 */ /* 0x000e620000000800 */
[----:B------:R-:W-:Y:S02]  /*d270*/  FADD.FTZ R3, R3, -R48 ;  /* 0x8000003003037221 */ /* 0x000fe40000010000 */
[----:B------:R-:W-:-:S02]  /*d280*/  IMAD.MOV.U32 R242, RZ, RZ, R209 ;  /* 0x000000fffff27224 */ /* 0x000fc400078e00d1 */
[----:B------:R-:W-:Y:S02]  /*d290*/  FMUL.FTZ R3, R3, c[0x0][0x23c] ;  /* 0x00008f0003037a20 */ /* 0x000fe40000410000 */
[--C-:B------:R-:W-:Y:S01]  /*d2a0*/  FFMA.FTZ R209, R224, c[0x0][0x23c], -R173.reuse ;  /* 0x00008f00e0d17a23 */ /* 0x100fe200000108ad */
[----:B------:R-:W2:Y:S01]  /*d2b0*/  MUFU.EX2 R169, R50 ;  /* 0x0000003200a97308 */ /* 0x000ea20000000800 */
[----:B------:R-:W-:Y:S02]  /*d2c0*/  FFMA.FTZ R224, R111, c[0x0][0x23c], -R173 ;  /* 0x00008f006fe07a23 */ /* 0x000fe400000108ad */
[----:B------:R-:W-:Y:S02]  /*d2d0*/  FFMA.FTZ R242, R242, c[0x0][0x23c], -R154 ;  /* 0x00008f00f2f27a23 */ /* 0x000fe4000001089a */
[----:B------:R-:W-:Y:S02]  /*d2e0*/  IMAD.MOV.U32 R111, RZ, RZ, R127 ;  /* 0x000000ffff6f7224 */ /* 0x000fe400078e007f */
[----:B------:R-:W-:Y:S01]  /*d2f0*/  IMAD.SHL.U32 R127, R140, 0x2, RZ ;  /* 0x000000028c7f7824 */ /* 0x000fe200078e00ff */
[----:B------:R-:W3:Y:S01]  /*d300*/  MUFU.EX2 R167, R167 ;  /* 0x000000a700a77308 */ /* 0x000ee20000000800 */
[----:B-1----:R-:W-:Y:S01]  /*d310*/  F2FP.PACK_AB R48, R161, R164 ;  /* 0x000000a4a130723e */ /* 0x002fe200000000ff */
[----:B------:R-:W-:-:S02]  /*d320*/  FFMA.FTZ R226, R226, c[0x0][0x23c], -R109 ;  /* 0x00008f00e2e27a23 */ /* 0x000fc4000001086d */
[--C-:B------:R-:W-:Y:S01]  /*d330*/  FFMA.FTZ R246, R246, c[0x0][0x23c], -R109.reuse ;  /* 0x00008f00f6f67a23 */ /* 0x100fe2000001086d */
[----:B------:R-:W-:Y:S01]  /*d340*/  LOP3.LUT R87, R49, R48, RZ, 0xc0, !PT ;  /* 0x0000003031577212 */ /* 0x000fe200078ec0ff */
[----:B------:R-:W-:Y:S02]  /*d350*/  FFMA.FTZ R251, R251, c[0x0][0x23c], -R109 ;  /* 0x00008f00fbfb7a23 */ /* 0x000fe4000001086d */
[----:B------:R-:W-:Y:S01]  /*d360*/  MUFU.EX2 R163, R163 ;  /* 0x000000a300a37308 */ /* 0x000fe20000000800 */
[-C--:B--2---:R-:W-:Y:S01]  /*d370*/  FMUL.FTZ R56, R68, R169.reuse ;  /* 0x000000a944387220 */ /* 0x084fe20000410000 */
[----:B------:R-:W-:Y:S01]  /*d380*/  LOP3.LUT R68, R65, UR7, R66, 0x96, !PT ;  /* 0x0000000741447c12 */ /* 0x000fe2000f8e9642 */
[-C--:B------:R-:W-:Y:S02]  /*d390*/  FMUL.FTZ R64, R80, R169.reuse ;  /* 0x000000a950407220 */ /* 0x080fe40000410000 */
[-C--:B------:R-:W-:Y:S02]  /*d3a0*/  FMUL.FTZ R65, R81, R169.reuse ;  /* 0x000000a951417220 */ /* 0x080fe40000410000 */
[-C--:B------:R-:W-:Y:S01]  /*d3b0*/  FMUL.FTZ R72, R104, R169.reuse ;  /* 0x000000a968487220 */ /* 0x080fe20000410000 */
[----:B------:R-:W1:Y:S01]  /*d3c0*/  MUFU.EX2 R170, R170 ;  /* 0x000000aa00aa7308 */ /* 0x000e620000000800 */
[----:B---3--:R-:W-:Y:S01]  /*d3d0*/  F2FP.PACK_AB R84, R167, R168 ;  /* 0x000000a8a754723e */ /* 0x008fe200000000ff */
[----:B------:R-:W-:-:S02]  /*d3e0*/  FMUL.FTZ R73, R105, R169 ;  /* 0x000000a969497220 */ /* 0x000fc40000410000 */
[-C--:B------:R-:W-:Y:S01]  /*d3f0*/  FMUL.FTZ R88, R88, R169.reuse ;  /* 0x000000a958587220 */ /* 0x080fe20000410000 */
[----:B------:R-:W-:Y:S01]  /*d400*/  LOP3.LUT R84, R51, R84, RZ, 0xc0, !PT ;  /* 0x0000005433547212 */ /* 0x000fe200078ec0ff */
[-C--:B------:R-:W-:Y:S02]  /*d410*/  FMUL.FTZ R89, R89, R169.reuse ;  /* 0x000000a959597220 */ /* 0x080fe40000410000 */
[----:B------:R-:W2:Y:S01]  /*d420*/  MUFU.EX2 R3, R3 ;  /* 0x0000000300037308 */ /* 0x000ea20000000800 */
[-C--:B------:R-:W-:Y:S02]  /*d430*/  FMUL.FTZ R49, R129, R169.reuse ;  /* 0x000000a981317220 */ /* 0x080fe40000410000 */
[-C--:B------:R-:W-:Y:S02]  /*d440*/  FMUL.FTZ R116, R116, R169.reuse ;  /* 0x000000a974747220 */ /* 0x080fe40000410000 */
[-C--:B------:R-:W-:Y:S02]  /*d450*/  FMUL.FTZ R117, R117, R169.reuse ;  /* 0x000000a975757220 */ /* 0x080fe40000410000 */
[----:B------:R-:W-:Y:S01]  /*d460*/  FMUL.FTZ R112, R112, R169 ;  /* 0x000000a970707220 */ /* 0x000fe20000410000 */
[----:B-1----:R-:W-:Y:S01]  /*d470*/  F2FP.PACK_AB R48, R170, R163 ;  /* 0x000000a3aa30723e */ /* 0x002fe200000000ff */
[----:B------:R-:W-:Y:S01]  /*d480*/  MUFU.EX2 R209, R209 ;  /* 0x000000d100d17308 */ /* 0x000fe20000000800 */
[----:B------:R-:W-:-:S02]  /*d490*/  FMUL.FTZ R113, R113, R169 ;  /* 0x000000a971717220 */ /* 0x000fc40000410000 */
[----:B------:R-:W-:Y:S01]  /*d4a0*/  LOP3.LUT R85, R57, R48, RZ, 0xc0, !PT ;  /* 0x0000003039557212 */ /* 0x000fe200078ec0ff */
[-C--:B------:R-:W-:Y:S02]  /*d4b0*/  FMUL.FTZ R48, R128, R169.reuse ;  /* 0x000000a980307220 */ /* 0x080fe40000410000 */
[----:B------:R-:W-:Y:S02]  /*d4c0*/  FMUL.FTZ R57, R69, R169 ;  /* 0x000000a945397220 */ /* 0x000fe40000410000 */
[-C--:B--2---:R-:W-:Y:S01]  /*d4d0*/  FMUL.FTZ R58, R70, R3.reuse ;  /* 0x00000003463a7220 */ /* 0x084fe20000410000 */
[----:B------:R-:W1:Y:S01]  /*d4e0*/  MUFU.EX2 R224, R224 ;  /* 0x000000e000e07308 */ /* 0x000e620000000800 */
[----:B------:R-:W-:Y:S02]  /*d4f0*/  FMUL.FTZ R59, R71, R3 ;  /* 0x00000003473b7220 */ /* 0x000fe40000410000 */
[----:B------:R-:W-:-:S04]  /*d500*/  IMAD.WIDE.U32 R70, R68, -0x2daee0ad, RZ ;  /* 0xd2511f5344467825 */ /* 0x000fc800078e00ff */
[-C--:B------:R-:W-:Y:S01]  /*d510*/  FMUL.FTZ R66, R82, R3.reuse ;  /* 0x0000000352427220 */ /* 0x080fe20000410000 */
[----:B------:R-:W-:Y:S01]  /*d520*/  SHF.R.U32.HI R81, RZ, 0x10, R70 ;  /* 0x00000010ff517819 */ /* 0x000fe20000011646 */
[-C--:B------:R-:W-:Y:S01]  /*d530*/  FMUL.FTZ R67, R83, R3.reuse ;  /* 0x0000000353437220 */ /* 0x080fe20000410000 */
[----:B------:R-:W-:Y:S01]  /*d540*/  LOP3.LUT R68, R70, 0xffff, RZ, 0xc0, !PT ;  /* 0x0000ffff46447812 */ /* 0x000fe200078ec0ff */
[-C--:B------:R-:W-:Y:S01]  /*d550*/  FMUL.FTZ R74, R106, R3.reuse ;  /* 0x000000036a4a7220 */ /* 0x080fe20000410000 */
[----:B------:R-:W-:Y:S01]  /*d560*/  LOP3.LUT R81, R81, 0xff, RZ, 0xc0, !PT ;  /* 0x000000ff51517812 */ /* 0x000fe200078ec0ff */
[-C--:B------:R-:W-:Y:S01]  /*d570*/  FMUL.FTZ R75, R107, R3.reuse ;  /* 0x000000036b4b7220 */ /* 0x080fe20000410000 */
[----:B------:R-:W-:Y:S01]  /*d580*/  LOP3.LUT R83, R71, UR17, R78, 0x96, !PT ;  /* 0x0000001147537c12 */ /* 0x000fe2000f8e964e */
[-C--:B------:R-:W-:Y:S01]  /*d590*/  FMUL.FTZ R90, R90, R3.reuse ;  /* 0x000000035a5a7220 */ /* 0x080fe20000410000 */
[C---:B------:R-:W-:Y:S01]  /*d5a0*/  HMMA.16816.F32 R64, R84.reuse, R8, R64 ;  /* 0x000000085440723c */ /* 0x040fe20000001840 */
[-C--:B------:R-:W-:Y:S01]  /*d5b0*/  FMUL.FTZ R91, R91, R3.reuse ;  /* 0x000000035b5b7220 */ /* 0x080fe20000410000 */
[----:B------:R-:W-:Y:S01]  /*d5c0*/  LOP3.LUT R77, R70, 0xff, RZ, 0xc0, !PT ;  /* 0x000000ff464d7812 */ /* 0x000fe200078ec0ff */
[-C--:B------:R-:W-:Y:S01]  /*d5d0*/  FMUL.FTZ R50, R130, R3.reuse ;  /* 0x0000000382327220 */ /* 0x080fe20000410000 */
[----:B------:R-:W-:Y:S01]  /*d5e0*/  SHF.R.U32.HI R68, RZ, 0x8, R68 ;  /* 0x00000008ff447819 */ /* 0x000fe20000011644 */
[-C--:B------:R-:W-:Y:S01]  /*d5f0*/  FMUL.FTZ R51, R131, R3.reuse ;  /* 0x0000000383337220 */ /* 0x080fe20000410000 */
[--C-:B------:R-:W-:Y:S01]  /*d600*/  SHF.R.U32.HI R76, RZ, 0x10, R83.reuse ;  /* 0x00000010ff4c7819 */ /* 0x100fe20000011653 */
[-C--:B------:R-:W-:Y:S01]  /*d610*/  FMUL.FTZ R118, R118, R3.reuse ;  /* 0x0000000376767220 */ /* 0x080fe20000410000 */
[----:B------:R-:W-:Y:S01]  /*d620*/  SHF.R.U32.HI R8, RZ, 0x18, R70 ;  /* 0x00000018ff087819 */ /* 0x000fe20000011646 */
[-C--:B------:R-:W-:Y:S01]  /*d630*/  FMUL.FTZ R119, R119, R3.reuse ;  /* 0x0000000377777220 */ /* 0x080fe20000410000 */
[C---:B------:R-:W-:Y:S01]  /*d640*/  HMMA.16816.F32 R72, R84.reuse, R16, R72 ;  /* 0x000000105448723c */ /* 0x040fe20000001848 */
[-C--:B------:R-:W-:Y:S01]  /*d650*/  FMUL.FTZ R114, R114, R3.reuse ;  /* 0x0000000372727220 */ /* 0x080fe20000410000 */
[----:B------:R-:W-:Y:S01]  /*d660*/  PRMT R81, R81, 0x5410, R8 ;  /* 0x0000541051517816 */ /* 0x000fe20000000008 */
[----:B------:R-:W-:Y:S01]  /*d670*/  FMUL.FTZ R115, R115, R3 ;  /* 0x0000000373737220 */ /* 0x000fe20000410000 */
[----:B------:R-:W-:Y:S01]  /*d680*/  PRMT R77, R77, 0x5410, R68 ;  /* 0x000054104d4d7816 */ /* 0x000fe20000000044 */
[-C--:B------:R-:W-:Y:S01]  /*d690*/  FMUL.FTZ R100, R100, R169.reuse ;  /* 0x000000a964647220 */ /* 0x080fe20000410000 */
[----:B------:R-:W-:Y:S01]  /*d6a0*/  LOP3.LUT R78, R83, 0xffff, RZ, 0xc0, !PT ;  /* 0x0000ffff534e7812 */ /* 0x000fe200078ec0ff */
[----:B------:R-:W-:Y:S01]  /*d6b0*/  FMUL.FTZ R101, R101, R169 ;  /* 0x000000a965657220 */ /* 0x000fe20000410000 */
[--C-:B------:R-:W-:Y:S01]  /*d6c0*/  HSET2.LE.AND R81, R81, R148.reuse, PT ;  /* 0x0000009451517233 */ /* 0x100fe20003803000 */
[-C--:B------:R-:W-:Y:S01]  /*d6d0*/  FMUL.FTZ R102, R102, R3.reuse ;  /* 0x0000000366667220 */ /* 0x080fe20000410000 */
[C---:B------:R-:W-:Y:S01]  /*d6e0*/  HMMA.16816.F32 R8, R84.reuse, R10, R88 ;  /* 0x0000000a5408723c */ /* 0x040fe20000001858 */
[----:B------:R-:W-:Y:S01]  /*d6f0*/  FMUL.FTZ R103, R103, R3 ;  /* 0x0000000367677220 */ /* 0x000fe20000410000 */
[----:B------:R-:W-:Y:S01]  /*d700*/  F2FP.PACK_AB R16, R231, R238 ;  /* 0x000000eee710723e */ /* 0x000fe200000000ff */
[----:B------:R-:W2:Y:S01]  /*d710*/  MUFU.EX2 R242, R242 ;  /* 0x000000f200f27308 */ /* 0x000ea20000000800 */
[----:B------:R-:W-:Y:S01]  /*d720*/  LOP3.LUT R76, R76, 0xff, RZ, 0xc0, !PT ;  /* 0x000000ff4c4c7812 */ /* 0x000fe200078ec0ff */
[--C-:B------:R-:W-:Y:S01]  /*d730*/  HSET2.LE.AND R77, R77, R148.reuse, PT ;  /* 0x000000944d4d7233 */ /* 0x100fe20003803000 */
[----:B------:R-:W-:Y:S01]  /*d740*/  LOP3.LUT R95, R81, R16, RZ, 0xc0, !PT ;  /* 0x00000010515f7212 */ /* 0x000fe200078ec0ff */
[----:B------:R-:W3:Y:S01]  /*d750*/  LDSM.16.MT88.4 R68, [R188+0x6800] ;  /* 0x00680000bc44783b */ /* 0x000ee20000004200 */
[----:B------:R-:W-:Y:S01]  /*d760*/  LOP3.LUT R89, R83, 0xff, RZ, 0xc0, !PT ;  /* 0x000000ff53597812 */ /* 0x000fe200078ec0ff */
[C---:B------:R-:W-:Y:S01]  /*d770*/  HMMA.16816.F32 R48, R84.reuse, R52, R48 ;  /* 0x000000345430723c */ /* 0x040fe20000001830 */
[----:B------:R-:W-:Y:S01]  /*d780*/  SHF.R.U32.HI R83, RZ, 0x18, R83 ;  /* 0x00000018ff537819 */ /* 0x000fe20000011653 */
[----:B------:R-:W4:Y:S01]  /*d790*/  MUFU.EX2 R176, R176 ;  /* 0x000000b000b07308 */ /* 0x000f220000000800 */
[----:B------:R-:W-:Y:S01]  /*d7a0*/  SHF.R.U32.HI R78, RZ, 0x8, R78 ;  /* 0x00000008ff4e7819 */ /* 0x000fe2000001164e */
[----:B------:R-:W-:Y:S01]  /*d7b0*/  FFMA.FTZ R178, R178, c[0x0][0x23c], -R109 ;  /* 0x00008f00b2b27a23 */ /* 0x000fe2000001086d */
[----:B------:R-:W-:Y:S01]  /*d7c0*/  PRMT R83, R76, 0x5410, R83 ;  /* 0x000054104c537816 */ /* 0x000fe20000000053 */
[----:B------:R-:W-:Y:S01]  /*d7d0*/  FFMA.FTZ R175, R175, c[0x0][0x23c], -R108 ;  /* 0x00008f00afaf7a23 */ /* 0x000fe2000001086c */
[----:B-1----:R-:W-:Y:S01]  /*d7e0*/  F2FP.PACK_AB R94, R224, R209 ;  /* 0x000000d1e05e723e */ /* 0x002fe200000000ff */
[C---:B------:R-:W-:Y:S01]  /*d7f0*/  HMMA.16816.F32 R56, R84.reuse, R60, R56 ;  /* 0x0000003c5438723c */ /* 0x040fe20000001838 */
[----:B------:R-:W-:Y:S01]  /*d800*/  PRMT R89, R89, 0x5410, R78 ;  /* 0x0000541059597816 */ /* 0x000fe2000000004e */
[--C-:B------:R-:W-:Y:S01]  /*d810*/  HSET2.LE.AND R93, R83, R148.reuse, PT ;  /* 0x00000094535d7233 */ /* 0x100fe20003803000 */
[----:B------:R-:W-:Y:S01]  /*d820*/  LOP3.LUT R94, R77, R94, RZ, 0xc0, !PT ;  /* 0x0000005e4d5e7212 */ /* 0x000fe200078ec0ff */
[----:B------:R-:W-:Y:S01]  /*d830*/  LDSM.16.MT88.4 R80, [R185+0x6800] ;  /* 0x00680000b950783b */ /* 0x000fe20000004200 */
[----:B--2---:R-:W-:Y:S01]  /*d840*/  F2FP.PACK_AB R88, R242, R233 ;  /* 0x000000e9f258723e */ /* 0x004fe200000000ff */
[----:B------:R-:W-:Y:S01]  /*d850*/  HSET2.LE.AND R89, R89, R148, PT ;  /* 0x0000009459597233 */ /* 0x000fe20003803000 */
[----:B------:R-:W-:Y:S01]  /*d860*/  SHF.R.U32.HI R90, RZ, 0x10, R98 ;  /* 0x00000010ff5a7819 */ /* 0x000fe20000011662 */
[C---:B------:R-:W-:Y:S01]  /*d870*/  HMMA.16816.F32 R52, R84.reuse, R54, R116 ;  /* 0x000000365434723c */ /* 0x040fe20000001874 */
[----:B------:R-:W1:Y:S01]  /*d880*/  LDSM.16.MT88.4 R76, [R186+0x6800] ;  /* 0x00680000ba4c783b */ /* 0x000e620000004200 */
[----:B----4-:R-:W-:Y:S01]  /*d890*/  F2FP.PACK_AB R92, R179, R176 ;  /* 0x000000b0b35c723e */ /* 0x010fe200000000ff */
[----:B------:R-:W-:Y:S01]  /*d8a0*/  MUFU.EX2 R249, R249 ;  /* 0x000000f900f97308 */ /* 0x000fe20000000800 */
[----:B------:R-:W-:Y:S01]  /*d8b0*/  LOP3.LUT R93, R93, R88, RZ, 0xc0, !PT ;  /* 0x000000585d5d7212 */ /* 0x000fe200078ec0ff */
[--C-:B------:R-:W-:Y:S01]  /*d8c0*/  FFMA.FTZ R88, R126, c[0x0][0x23c], -R108.reuse ;  /* 0x00008f007e587a23 */ /* 0x100fe2000001086c */
[----:B------:R-:W-:Y:S01]  /*d8d0*/  LOP3.LUT R92, R89, R92, RZ, 0xc0, !PT ;  /* 0x0000005c595c7212 */ /* 0x000fe200078ec0ff */
[----:B------:R-:W-:Y:S01]  /*d8e0*/  FFMA.FTZ R89, R111, c[0x0][0x23c], -R108 ;  /* 0x00008f006f597a23 */ /* 0x000fe2000001086c */
[----:B------:R-:W-:Y:S01]  /*d8f0*/  HMMA.16816.F32 R60, R84, R62, R112 ;  /* 0x0000003e543c723c */ /* 0x000fe20000001870 */
[----:B------:R-:W-:Y:S01]  /*d900*/  SHF.R.U32.HI R91, RZ, 0x18, R98 ;  /* 0x00000018ff5b7819 */ /* 0x000fe20000011662 */
[--C-:B------:R-:W-:Y:S01]  /*d910*/  FFMA.FTZ R177, R177, c[0x0][0x23c], -R108.reuse ;  /* 0x00008f00b1b17a23 */ /* 0x100fe2000001086c */
[----:B------:R2:W-:Y:S01]  /*d920*/  MUFU.EX2 R112, R89 ;  /* 0x0000005900707308 */ /* 0x0005e20000000800 */
[--C-:B------:R-:W-:Y:S01]  /*d930*/  FFMA.FTZ R172, R172, c[0x0][0x23c], -R108.reuse ;  /* 0x00008f00acac7a23 */ /* 0x100fe2000001086c */
[----:B------:R-:W-:Y:S01]  /*d940*/  LDSM.16.MT88.4 R116, [R188+0x7800] ;  /* 0x00780000bc74783b */ /* 0x000fe20000004200 */
[----:B------:R-:W-:-:S02]  /*d950*/  FFMA.FTZ R171, R171, c[0x0][0x23c], -R108 ;  /* 0x00008f00abab7a23 */ /* 0x000fc4000001086c */
[----:B------:R-:W-:Y:S01]  /*d960*/  HMMA.16816.F32 R16, R84, R18, R100 ;  /* 0x000000125410723c */ /* 0x000fe20000001864 */
[--C-:B------:R-:W-:Y:S02]  /*d970*/  FFMA.FTZ R151, R151, c[0x0][0x23c], -R109.reuse ;  /* 0x00008f0097977a23 */ /* 0x100fe4000001086d */
[----:B------:R-:W-:Y:S01]  /*d980*/  MUFU.EX2 R247, R247 ;  /* 0x000000f700f77308 */ /* 0x000fe20000000800 */
[--C-:B------:R-:W-:Y:S02]  /*d990*/  FFMA.FTZ R162, R162, c[0x0][0x23c], -R109.reuse ;  /* 0x00008f00a2a27a23 */ /* 0x100fe4000001086d */
[----:B------:R-:W-:Y:S01]  /*d9a0*/  FFMA.FTZ R150, R150, c[0x0][0x23c], -R109 ;  /* 0x00008f0096967a23 */ /* 0x000fe2000001086d */
[----:B------:R-:W-:Y:S01]  /*d9b0*/  IADD3 R85, R127, 0x1, RZ ;  /* 0x000000017f557810 */ /* 0x000fe20007ffe0ff */
[----:B------:R-:W-:Y:S01]  /*d9c0*/  IMAD.WIDE.U32 R126, R232, -0x326172a9, RZ ;  /* 0xcd9e8d57e87e7825 */ /* 0x000fe200078e00ff */
[----:B---3--:R-:W-:Y:S02]  /*d9d0*/  HMMA.16816.F32 R12, R92, R68, R12 ;  /* 0x000000445c0c723c */ /* 0x008fe4000000180c */
[----:B------:R-:W-:Y:S01]  /*d9e0*/  LOP3.LUT R100, R243, UR25, R85, 0x96, !PT ;  /* 0x00000019f3647c12 */ /* 0x000fe2000f8e9655 */
[----:B------:R-:W-:Y:S01]  /*d9f0*/  MUFU.EX2 R226, R226 ;  /* 0x000000e200e27308 */ /* 0x000fe20000000800 */
[----:B------:R-:W3:Y:S01]  /*da00*/  LDSM.16.MT88.4 R84, [R184+0x6800] ;  /* 0x00680000b854783b */ /* 0x000ee20000004200 */
[----:B--2---:R-:W-:Y:S01]  /*da10*/  LOP3.LUT R89, R98, 0xff, RZ, 0xc0, !PT ;  /* 0x000000ff62597812 */ /* 0x004fe200078ec0ff */
[----:B------:R-:W-:-:S02]  /*da20*/  FFMA.FTZ R168, R223, R169, R168 ;  /* 0x000000a9dfa87223 */ /* 0x000fc400000100a8 */
[----:B------:R-:W-:Y:S01]  /*da30*/  IMAD.WIDE.U32 R100, R100, -0x326172a9, RZ ;  /* 0xcd9e8d5764647825 */ /* 0x000fe200078e00ff */
[C---:B------:R-:W-:Y:S02]  /*da40*/  HMMA.16816.F32 R20, R92.reuse, R70, R20 ;  /* 0x000000465c14723c */ /* 0x040fe40000001814 */
[----:B------:R2:W4:Y:S01]  /*da50*/  MUFU.EX2 R243, R88 ;  /* 0x0000005800f37308 */ /* 0x0005220000000800 */
[----:B------:R-:W-:Y:S01]  /*da60*/  FFMA.FTZ R3, R222, R3, R163 ;  /* 0x00000003de037223 */ /* 0x000fe200000100a3 */
[C---:B------:R-:W-:Y:S01]  /*da70*/  LOP3.LUT R97, R101.reuse, UR15, R126, 0x96, !PT ;  /* 0x0000000f65617c12 */ /* 0x040fe2000f8e967e */
[----:B------:R-:W-:Y:S01]  /*da80*/  IMAD.WIDE.U32 R126, R232, -0x326172a9, RZ ;  /* 0xcd9e8d57e87e7825 */ /* 0x000fe200078e00ff */
[----:B------:R-:W-:Y:S02]  /*da90*/  LOP3.LUT R120, R101, UR15, R120, 0x96, !PT ;  /* 0x0000000f65787c12 */ /* 0x000fe4000f8e9678 */
[----:B-1----:R-:W-:Y:S01]  /*daa0*/  HMMA.16816.F32 R24, R92, R76, R24 ;  /* 0x0000004c5c18723c */ /* 0x002fe20000001818 */
[----:B------:R-:W-:Y:S01]  /*dab0*/  LOP3.LUT R106, R241, UR13, R100, 0x96, !PT ;  /* 0x0000000df16a7c12 */ /* 0x000fe2000f8e9664 */
[----:B------:R-:W-:Y:S01]  /*dac0*/  MUFU.EX2 R246, R246 ;  /* 0x000000f600f67308 */ /* 0x000fe20000000800 */
[----:B------:R-:W-:Y:S01]  /*dad0*/  LOP3.LUT R126, R127, R229, RZ, 0x3c, !PT ;  /* 0x000000e57f7e7212 */ /* 0x000fe200078e3cff */
[----:B------:R-:W-:-:S04]  /*dae0*/  IMAD.WIDE.U32 R120, R120, -0x2daee0ad, RZ ;  /* 0xd2511f5378787825 */ /* 0x000fc800078e00ff */
[C---:B------:R-:W-:Y:S01]  /*daf0*/  HMMA.16816.F32 R28, R92.reuse, R78, R28 ;  /* 0x0000004e5c1c723c */ /* 0x040fe2000000181c */
[----:B------:R-:W-:Y:S01]  /*db00*/  IMAD.WIDE.U32 R126, R126, -0x2daee0ad, RZ ;  /* 0xd2511f537e7e7825 */ /* 0x000fe200078e00ff */
[----:B--2---:R-:W-:Y:S01]  /*db10*/  LOP3.LUT R88, R98, 0xffff, RZ, 0xc0, !PT ;  /* 0x0000ffff62587812 */ /* 0x004fe200078ec0ff */
[----:B------:R-:W1:Y:S01]  /*db20*/  MUFU.EX2 R251, R251 ;  /* 0x000000fb00fb7308 */ /* 0x000e620000000800 */
[----:B------:R-:W-:Y:S01]  /*db30*/  SHF.R.U32.HI R99, RZ, 0x10, R96 ;  /* 0x00000010ff637819 */ /* 0x000fe20000011660 */
[----:B------:R-:W-:Y:S01]  /*db40*/  IMAD.WIDE.U32 R106, R106, -0x2daee0ad, RZ ;  /* 0xd2511f536a6a7825 */ /* 0x000fe200078e00ff */
[----:B------:R-:W-:Y:S02]  /*db50*/  SHF.R.U32.HI R88, RZ, 0x8, R88 ;  /* 0x00000008ff587819 */ /* 0x000fe40000011658 */
[----:B------:R-:W-:Y:S01]  /*db60*/  LOP3.LUT R98, R96, 0xff, RZ, 0xc0, !PT ;  /* 0x000000ff60627812 */ /* 0x000fe200078ec0ff */
[C---:B------:R-:W-:Y:S01]  /*db70*/  HMMA.16816.F32 R32, R92.reuse, R80, R32 ;  /* 0x000000505c20723c */ /* 0x040fe20000001820 */
[----:B------:R-:W-:Y:S01]  /*db80*/  PRMT R89, R89, 0x5410, R88 ;  /* 0x0000541059597816 */ /* 0x000fe20000000058 */
[----:B------:R-:W2:Y:S01]  /*db90*/  MUFU.EX2 R178, R178 ;  /* 0x000000b200b27308 */ /* 0x000ea20000000800 */
[----:B------:R-:W-:Y:S01]  /*dba0*/  LOP3.LUT R88, R90, 0xff, RZ, 0xc0, !PT ;  /* 0x000000ff5a587812 */ /* 0x000fe200078ec0ff */
[----:B------:R-:W-:Y:S01]  /*dbb0*/  FADD.FTZ R167, R167, R168 ;  /* 0x000000a8a7a77221 */ /* 0x000fe20000010000 */
[----:B------:R-:W-:Y:S01]  /*dbc0*/  LOP3.LUT R90, R96, 0xffff, RZ, 0xc0, !PT ;  /* 0x0000ffff605a7812 */ /* 0x000fe200078ec0ff */
[--C-:B------:R-:W-:Y:S01]  /*dbd0*/  HSET2.LE.AND R89, R89, R148.reuse, PT ;  /* 0x0000009459597233 */ /* 0x100fe20003803000 */
[----:B------:R-:W-:Y:S01]  /*dbe0*/  SHF.R.U32.HI R96, RZ, 0x18, R96 ;  /* 0x00000018ff607819 */ /* 0x000fe20000011660 */
[C---:B------:R-:W-:Y:S01]  /*dbf0*/  HMMA.16816.F32 R36, R92.reuse, R82, R36 ;  /* 0x000000525c24723c */ /* 0x040fe20000001824 */
[----:B------:R-:W-:Y:S01]  /*dc00*/  SHF.R.U32.HI R103, RZ, 0x8, R90 ;  /* 0x00000008ff677819 */ /* 0x000fe2000001165a */
[----:B------:R5:W2:Y:S01]  /*dc10*/  MUFU.EX2 R241, R252 ;  /* 0x000000fc00f17308 */ /* 0x000aa20000000800 */
[----:B------:R-:W-:Y:S01]  /*dc20*/  LOP3.LUT R99, R99, 0xff, RZ, 0xc0, !PT ;  /* 0x000000ff63637812 */ /* 0x000fe200078ec0ff */
[----:B------:R-:W-:Y:S01]  /*dc30*/  FADD.FTZ R3, R170, R3 ;  /* 0x00000003aa037221 */ /* 0x000fe20000010000 */
[----:B----4-:R-:W-:Y:S01]  /*dc40*/  F2FP.PACK_AB R90, R243, R112 ;  /* 0x00000070f35a723e */ /* 0x010fe200000000ff */
[----:B------:R-:W-:Y:S01]  /*dc50*/  FADD.FTZ R166, R166, R167 ;  /* 0x000000a7a6a67221 */ /* 0x000fe20000010000 */
[----:B------:R-:W-:Y:S01]  /*dc60*/  PRMT R91, R88, 0x5410, R91 ;  /* 0x00005410585b7816 */ /* 0x000fe2000000005b */
[C---:B---3--:R-:W-:Y:S01]  /*dc70*/  HMMA.16816.F32 R40, R92.reuse, R84, R40 ;  /* 0x000000545c28723c */ /* 0x048fe20000001828 */
[----:B------:R-:W-:Y:S01]  /*dc80*/  PRMT R103, R98, 0x5410, R103 ;  /* 0x0000541062677816 */ /* 0x000fe20000000067 */
[----:B------:R-:W-:Y:S01]  /*dc90*/  MUFU.EX2 R175, R175 ;  /* 0x000000af00af7308 */ /* 0x000fe20000000800 */
[----:B------:R-:W-:Y:S01]  /*dca0*/  PRMT R99, R99, 0x5410, R96 ;  /* 0x0000541063637816 */ /* 0x000fe20000000060 */
[--C-:B------:R-:W-:Y:S01]  /*dcb0*/  HSET2.LE.AND R91, R91, R148.reuse, PT ;  /* 0x000000945b5b7233 */ /* 0x100fe20003803000 */
[----:B------:R-:W-:Y:S01]  /*dcc0*/  LOP3.LUT R90, R89, R90, RZ, 0xc0, !PT ;  /* 0x0000005a595a7212 */ /* 0x000fe200078ec0ff */
[--C-:B------:R-:W-:Y:S01]  /*dcd0*/  HSET2.LE.AND R88, R103, R148.reuse, PT ;  /* 0x0000009467587233 */ /* 0x100fe20003803000 */
[----:B-1----:R-:W-:Y:S01]  /*dce0*/  F2FP.PACK_AB R98, R251, R246 ;  /* 0x000000f6fb62723e */ /* 0x002fe200000000ff */
[----:B------:R-:W-:Y:S01]  /*dcf0*/  HSET2.LE.AND R89, R99, R148, PT ;  /* 0x0000009463597233 */ /* 0x000fe20003803000 */
[----:B------:R-:W-:Y:S01]  /*dd00*/  F2FP.PACK_AB R103, R247, R249 ;  /* 0x000000f9f767723e */ /* 0x000fe200000000ff */
[----:B------:R-:W-:Y:S01]  /*dd10*/  HMMA.16816.F32 R44, R92, R86, R44 ;  /* 0x000000565c2c723c */ /* 0x000fe2000000182c */
[----:B--2---:R-:W-:Y:S01]  /*dd20*/  F2FP.PACK_AB R96, R178, R226 ;  /* 0x000000e2b260723e */ /* 0x004fe200000000ff */
[----:B-----5:R-:W-:Y:S01]  /*dd30*/  FFMA.FTZ R252, R245, c[0x0][0x23c], -R154 ;  /* 0x00008f00f5fc7a23 */ /* 0x020fe2000001089a */
[----:B------:R-:W-:Y:S01]  /*dd40*/  LOP3.LUT R91, R91, R98, RZ, 0xc0, !PT ;  /* 0x000000625b5b7212 */ /* 0x000fe200078ec0ff */
[----:B------:R-:W-:Y:S01]  /*dd50*/  MUFU.EX2 R177, R177 ;  /* 0x000000b100b17308 */ /* 0x000fe20000000800 */
[----:B------:R-:W-:Y:S01]  /*dd60*/  LOP3.LUT R88, R88, R103, RZ, 0xc0, !PT ;  /* 0x0000006758587212 */ /* 0x000fe200078ec0ff */
[--C-:B------:R-:W-:Y:S01]  /*dd70*/  FFMA.FTZ R245, R158, c[0x0][0x23c], -R173.reuse ;  /* 0x00008f009ef57a23 */ /* 0x100fe200000108ad */
[----:B------:R-:W-:Y:S01]  /*dd80*/  LOP3.LUT R92, R125, UR13, R100, 0x96, !PT ;  /* 0x0000000d7d5c7c12 */ /* 0x000fe2000f8e9664 */
[----:B------:R-:W-:Y:S01]  /*dd90*/  FFMA.FTZ R158, R159, c[0x0][0x23c], -R173 ;  /* 0x00008f009f9e7a23 */ /* 0x000fe200000108ad */
[----:B------:R-:W-:Y:S01]  /*dda0*/  LOP3.LUT R89, R89, R96, RZ, 0xc0, !PT ;  /* 0x0000006059597212 */ /* 0x000fe200078ec0ff */
[----:B------:R-:W-:Y:S01]  /*ddb0*/  IMAD.WIDE.U32 R96, R97, -0x2daee0ad, RZ ;  /* 0xd2511f5361607825 */ /* 0x000fe200078e00ff */
[----:B------:R-:W-:Y:S01]  /*ddc0*/  LOP3.LUT R100, R121, UR12, R110, 0x96, !PT ;  /* 0x0000000c79647c12 */ /* 0x000fe2000f8e966e */
[----:B------:R-:W-:Y:S01]  /*ddd0*/  MUFU.EX2 R252, R252 ;  /* 0x000000fc00fc7308 */ /* 0x000fe20000000800 */
[----:B------:R-:W-:Y:S01]  /*dde0*/  LOP3.LUT R120, R107, UR10, R120, 0x96, !PT ;  /* 0x0000000a6b787c12 */ /* 0x000fe2000f8e9678 */
[----:B------:R-:W-:Y:S01]  /*ddf0*/  IMAD.WIDE.U32 R92, R92, -0x2daee0ad, RZ ;  /* 0xd2511f535c5c7825 */ /* 0x000fe200078e00ff */
[----:B------:R-:W-:Y:S01]  /*de00*/  F2FP.PACK_AB R94, R250, R241 ;  /* 0x000000f1fa5e723e */ /* 0x000fe200000000ff */
[C---:B------:R-:W-:Y:S02]  /*de10*/  HMMA.16816.F32 R48, R88.reuse, R68, R48 ;  /* 0x000000445830723c */ /* 0x040fe40000001830 */
[----:B------:R-:W-:Y:S01]  /*de20*/  IMAD.WIDE.U32 R100, R100, -0x326172a9, RZ ;  /* 0xcd9e8d5764647825 */ /* 0x000fe200078e00ff */
[----:B------:R-:W-:Y:S01]  /*de30*/  LOP3.LUT R96, R93, UR10, R96, 0x96, !PT ;  /* 0x0000000a5d607c12 */ /* 0x000fe2000f8e9660 */
[----:B------:R-:W-:Y:S02]  /*de40*/  MUFU.EX2 R172, R172 ;  /* 0x000000ac00ac7308 */ /* 0x000fe40000000800 */
[----:B------:R-:W-:Y:S01]  /*de50*/  IMAD.WIDE.U32 R120, R120, -0x326172a9, RZ ;  /* 0xcd9e8d5778787825 */ /* 0x000fe200078e00ff */
[----:B------:R-:W-:Y:S01]  /*de60*/  LOP3.LUT R68, R97, UR12, R126, 0x96, !PT ;  /* 0x0000000c61447c12 */ /* 0x000fe2000f8e967e */
[----:B------:R-:W-:Y:S02]  /*de70*/  HMMA.16816.F32 R60, R88, R78, R60 ;  /* 0x0000004e583c723c */ /* 0x000fe4000000183c */
[----:B------:R-:W-:Y:S01]  /*de80*/  IMAD.WIDE.U32 R96, R96, -0x326172a9, RZ ;  /* 0xcd9e8d5760607825 */ /* 0x000fe200078e00ff */
[----:B------:R-:W-:Y:S01]  /*de90*/  LOP3.LUT R110, R121, UR9, R100, 0x96, !PT ;  /* 0x00000009796e7c12 */ /* 0x000fe2000f8e9664 */
[----:B------:R-:W-:Y:S02]  /*dea0*/  MUFU.EX2 R171, R171 ;  /* 0x000000ab00ab7308 */ /* 0x000fe40000000800 */
[----:B------:R-:W-:-:S02]  /*deb0*/  IMAD.WIDE.U32 R98, R68, -0x326172a9, RZ ;  /* 0xcd9e8d5744627825 */ /* 0x000fc400078e00ff */
[C---:B------:R-:W-:Y:S02]  /*dec0*/  HMMA.16816.F32 R56, R88.reuse, R76, R56 ;  /* 0x0000004c5838723c */ /* 0x040fe40000001838 */
[----:B------:R-:W-:Y:S01]  /*ded0*/  IMAD.WIDE.U32 R110, R110, -0x2daee0ad, RZ ;  /* 0xd2511f536e6e7825 */ /* 0x000fe200078e00ff */
[----:B------:R-:W-:Y:S01]  /*dee0*/  LOP3.LUT R68, R99, UR11, R124, 0x96, !PT ;  /* 0x0000000b63447c12 */ /* 0x000fe2000f8e967c */
[----:B------:R-:W-:Y:S01]  /*def0*/  MUFU.EX2 R151, R151 ;  /* 0x0000009700977308 */ /* 0x000fe20000000800 */
[----:B------:R-:W-:Y:S01]  /*df00*/  LOP3.LUT R98, R97, UR9, R98, 0x96, !PT ;  /* 0x0000000961627c12 */ /* 0x000fe2000f8e9662 */
[----:B------:R-:W-:Y:S01]  /*df10*/  FFMA.FTZ R159, R156, c[0x0][0x23c], -R173 ;  /* 0x00008f009c9f7a23 */ /* 0x000fe200000108ad */
[----:B------:R-:W-:Y:S01]  /*df20*/  LOP3.LUT R97, R101, UR11, R240, 0x96, !PT ;  /* 0x0000000b65617c12 */ /* 0x000fe2000f8e96f0 */
[----:B------:R-:W-:Y:S01]  /*df30*/  IMAD.WIDE.U32 R68, R68, -0x2daee0ad, RZ ;  /* 0xd2511f5344447825 */ /* 0x000fe200078e00ff */
[C---:B------:R-:W-:Y:S01]  /*df40*/  HMMA.16816.F32 R52, R88.reuse, R70, R52 ;  /* 0x000000465834723c */ /* 0x040fe20000001834 */
[----:B------:R-:W-:Y:S02]  /*df50*/  LDSM.16.MT88.4 R100, [R184+0x7000] ;  /* 0x00700000b864783b */ /* 0x000fe40000004200 */
[----:B------:R-:W-:Y:S01]  /*df60*/  IMAD.WIDE.U32 R98, R98, -0x2daee0ad, RZ ;  /* 0xd2511f5362627825 */ /* 0x000fe200078e00ff */
[----:B------:R-:W-:Y:S01]  /*df70*/  LOP3.LUT R104, R69, UR8, R92, 0x96, !PT ;  /* 0x0000000845687c12 */ /* 0x000fe2000f8e965c */
[----:B------:R-:W-:Y:S02]  /*df80*/  MUFU.EX2 R162, R162 ;  /* 0x000000a200a27308 */ /* 0x000fe40000000800 */
[----:B------:R-:W-:Y:S01]  /*df90*/  FFMA.FTZ R240, R227, c[0x0][0x23c], -R154 ;  /* 0x00008f00e3f07a23 */ /* 0x000fe2000001089a */
[----:B------:R-:W-:Y:S01]  /*dfa0*/  LOP3.LUT R68, R99, UR6, R68, 0x96, !PT ;  /* 0x0000000663447c12 */ /* 0x000fe2000f8e9644 */
[----:B------:R-:W-:Y:S01]  /*dfb0*/  IMAD.WIDE.U32 R104, R104, -0x326172a9, RZ ;  /* 0xcd9e8d5768687825 */ /* 0x000fe200078e00ff */
[----:B------:R-:W-:Y:S03]  /*dfc0*/  HMMA.16816.F32 R72, R88, R84, R72 ;  /* 0x000000545848723c */ /* 0x000fe60000001848 */
[----:B------:R-:W-:Y:S01]  /*dfd0*/  IMAD.WIDE.U32 R78, R68, -0x326172a9, RZ ;  /* 0xcd9e8d57444e7825 */ /* 0x000fe200078e00ff */
[----:B------:R-:W-:Y:S01]  /*dfe0*/  MUFU.EX2 R240, R240 ;  /* 0x000000f000f07308 */ /* 0x000fe20000000800 */
[----:B------:R-:W-:-:S02]  /*dff0*/  LOP3.LUT R96, R105, UR7, R96, 0x96, !PT ;  /* 0x0000000769607c12 */ /* 0x000fc4000f8e9660 */
[----:B------:R-:W-:Y:S01]  /*e000*/  FFMA.FTZ R227, R239, c[0x0][0x23c], -R154 ;  /* 0x00008f00efe37a23 */ /* 0x000fe2000001089a */
[----:B------:R-:W-:Y:S01]  /*e010*/  LOP3.LUT R76, R79, UR16, R104, 0x96, !PT ;  /* 0x000000104f4c7c12 */ /* 0x000fe2000f8e9668 */
[----:B------:R-:W-:Y:S01]  /*e020*/  IMAD.WIDE.U32 R122, R97, -0x2daee0ad, RZ ;  /* 0xd2511f53617a7825 */ /* 0x000fe200078e00ff */
[----:B------:R-:W-:Y:S01]  /*e030*/  LOP3.LUT R68, R78, 0xffff, RZ, 0xc0, !PT ;  /* 0x0000ffff4e447812 */ /* 0x000fe200078ec0ff */
[C---:B------:R-:W-:Y:S01]  /*e040*/  HMMA.16816.F32 R64, R88.reuse, R80, R64 ;  /* 0x000000505840723c */ /* 0x040fe20000001840 */
[----:B------:R-:W-:Y:S01]  /*e050*/  LOP3.LUT R77, R76, 0xffff, RZ, 0xc0, !PT ;  /* 0x0000ffff4c4d7812 */ /* 0x000fe200078ec0ff */
[----:B------:R-:W1:Y:S01]  /*e060*/  MUFU.EX2 R227, R227 ;  /* 0x000000e300e37308 */ /* 0x000e620000000800 */
[----:B------:R-:W-:Y:S01]  /*e070*/  LOP3.LUT R71, R78, 0xff, RZ, 0xc0, !PT ;  /* 0x000000ff4e477812 */ /* 0x000fe200078ec0ff */
[----:B------:R-:W-:Y:S01]  /*e080*/  FFMA.FTZ R239, R174, c[0x0][0x23c], -R109 ;  /* 0x00008f00aeef7a23 */ /* 0x000fe2000001086d */
[--C-:B------:R-:W-:Y:S01]  /*e090*/  SHF.R.U32.HI R70, RZ, 0x10, R78.reuse ;  /* 0x00000010ff467819 */ /* 0x100fe2000001164e */
[----:B------:R-:W-:Y:S01]  /*e0a0*/  IMAD.WIDE.U32 R96, R96, -0x2daee0ad, RZ ;  /* 0xd2511f5360607825 */ /* 0x000fe200078e00ff */
[----:B------:R-:W-:Y:S01]  /*e0b0*/  SHF.R.U32.HI R69, RZ, 0x18, R78 ;  /* 0x00000018ff457819 */ /* 0x000fe2000001164e */
[C---:B------:R-:W-:Y:S01]  /*e0c0*/  HMMA.16816.F32 R8, R88.reuse, R82, R8 ;  /* 0x000000525808723c */ /* 0x040fe20000001808 */
[----:B------:R-:W-:Y:S01]  /*e0d0*/  LOP3.LUT R95, R76, 0xff, RZ, 0xc0, !PT ;  /* 0x000000ff4c5f7812 */ /* 0x000fe200078ec0ff */
[----:B------:R-:W2:Y:S01]  /*e0e0*/  LDSM.16.MT88.4 R80, [R188+0x7000] ;  /* 0x00700000bc50783b */ /* 0x000ea20000004200 */
[--C-:B------:R-:W-:Y:S01]  /*e0f0*/  SHF.R.U32.HI R78, RZ, 0x10, R76.reuse ;  /* 0x00000010ff4e7819 */ /* 0x100fe2000001164c */
[----:B------:R-:W3:Y:S01]  /*e100*/  MUFU.EX2 R239, R239 ;  /* 0x000000ef00ef7308 */ /* 0x000ee20000000800 */
[----:B------:R-:W-:Y:S01]  /*e110*/  SHF.R.U32.HI R93, RZ, 0x18, R76 ;  /* 0x00000018ff5d7819 */ /* 0x000fe2000001164c */
[----:B------:R-:W-:Y:S01]  /*e120*/  FFMA.FTZ R156, R157, c[0x0][0x23c], -R154 ;  /* 0x00008f009d9c7a23 */ /* 0x000fe2000001089a */
[----:B------:R-:W-:Y:S01]  /*e130*/  SHF.R.U32.HI R76, RZ, 0x8, R68 ;  /* 0x00000008ff4c7819 */ /* 0x000fe20000011644 */
[----:B------:R-:W-:Y:S01]  /*e140*/  HMMA.16816.F32 R16, R88, R86, R16 ;  /* 0x000000565810723c */ /* 0x000fe20000001810 */
[----:B------:R-:W-:Y:S01]  /*e150*/  SHF.R.U32.HI R68, RZ, 0x8, R77 ;  /* 0x00000008ff447819 */ /* 0x000fe2000001164d */
[----:B------:R-:W-:Y:S01]  /*e160*/  IMAD.MOV.U32 R174, RZ, RZ, R112 ;  /* 0x000000ffffae7224 */ /* 0x000fe200078e0070 */
[----:B------:R-:W-:Y:S01]  /*e170*/  LOP3.LUT R70, R70, 0xff, RZ, 0xc0, !PT ;  /* 0x000000ff46467812 */ /* 0x000fe200078ec0ff */
[----:B------:R-:W4:Y:S01]  /*e180*/  MUFU.EX2 R150, R150 ;  /* 0x0000009600967308 */ /* 0x000f220000000800 */
[----:B------:R-:W-:Y:S01]  /*e190*/  PRMT R95, R95, 0x5410, R68 ;  /* 0x000054105f5f7816 */ /* 0x000fe20000000044 */
[----:B------:R-:W-:Y:S01]  /*e1a0*/  LDSM.16.MT88.4 R112, [R186+0x7800] ;  /* 0x00780000ba70783b */ /* 0x000fe20000004200 */
[----:B------:R-:W-:Y:S01]  /*e1b0*/  PRMT R69, R70, 0x5410, R69 ;  /* 0x0000541046457816 */ /* 0x000fe20000000045 */
[----:B------:R-:W-:Y:S01]  /*e1c0*/  FADD.FTZ R164, R164, R3 ;  /* 0x00000003a4a47221 */ /* 0x000fe20000010000 */
[----:B------:R-:W-:Y:S01]  /*e1d0*/  LOP3.LUT R78, R78, 0xff, RZ, 0xc0, !PT ;  /* 0x000000ff4e4e7812 */ /* 0x000fe200078ec0ff */
[--C-:B------:R-:W-:Y:S01]  /*e1e0*/  HSET2.LE.AND R92, R95, R148.reuse, PT ;  /* 0x000000945f5c7233 */ /* 0x100fe20003803000 */
[----:B-1----:R-:W-:Y:S01]  /*e1f0*/  F2FP.PACK_AB R84, R252, R227 ;  /* 0x000000e3fc54723e */ /* 0x002fe200000000ff */
[--C-:B------:R-:W-:Y:S01]  /*e200*/  HSET2.LE.AND R95, R69, R148.reuse, PT ;  /* 0x00000094455f7233 */ /* 0x100fe20003803000 */
[----:B------:R-:W-:Y:S01]  /*e210*/  PRMT R71, R71, 0x5410, R76 ;  /* 0x0000541047477816 */ /* 0x000fe2000000004c */
[----:B------:R-:W1:Y:S01]  /*e220*/  MUFU.EX2 R156, R156 ;  /* 0x0000009c009c7308 */ /* 0x000e620000000800 */
[----:B------:R-:W-:Y:S01]  /*e230*/  PRMT R93, R78, 0x5410, R93 ;  /* 0x000054104e5d7816 */ /* 0x000fe2000000005d */
[----:B------:R-:W-:Y:S01]  /*e240*/  FADD.FTZ R166, R165, R166 ;  /* 0x000000a6a5a67221 */ /* 0x000fe20000010000 */
[----:B------:R-:W-:Y:S01]  /*e250*/  LOP3.LUT R95, R95, R84, RZ, 0xc0, !PT ;  /* 0x000000545f5f7212 */ /* 0x000fe200078ec0ff */
[--C-:B------:R-:W-:Y:S01]  /*e260*/  HSET2.LE.AND R71, R71, R148.reuse, PT ;  /* 0x0000009447477233 */ /* 0x100fe20003803000 */
[----:B------:R-:W-:Y:S01]  /*e270*/  LOP3.LUT R84, R111, UR6, R122, 0x96, !PT ;  /* 0x000000066f547c12 */ /* 0x000fe2000f8e967a */
[--C-:B------:R-:W-:Y:S01]  /*e280*/  HSET2.LE.AND R93, R93, R148.reuse, PT ;  /* 0x000000945d5d7233 */ /* 0x100fe20003803000 */
[----:B------:R-:W-:Y:S01]  /*e290*/  F2FP.PACK_AB R68, R240, R225 ;  /* 0x000000e1f044723e */ /* 0x000fe200000000ff */
[----:B------:R-:W5:Y:S01]  /*e2a0*/  LDSM.16.MT88.4 R76, [R186+0x7000] ;  /* 0x00700000ba4c783b */ /* 0x000f620000004200 */
[----:B------:R-:W-:Y:S01]  /*e2b0*/  LOP3.LUT R122, R123, UR8, R106, 0x96, !PT ;  /* 0x000000087b7a7c12 */ /* 0x000fe2000f8e966a */
[----:B------:R-:W-:Y:S01]  /*e2c0*/  IMAD.WIDE.U32 R90, R84, -0x326172a9, RZ ;  /* 0xcd9e8d57545a7825 */ /* 0x000fe200078e00ff */
[----:B------:R-:W-:Y:S01]  /*e2d0*/  LOP3.LUT R93, R93, R68, RZ, 0xc0, !PT ;  /* 0x000000445d5d7212 */ /* 0x000fe200078ec0ff */
[----:B------:R-:W1:Y:S01]  /*e2e0*/  MUFU.EX2 R245, R245 ;  /* 0x000000f500f57308 */ /* 0x000e620000000800 */
[----:B------:R-:W-:Y:S01]  /*e2f0*/  LOP3.LUT R94, R71, R94, RZ, 0xc0, !PT ;  /* 0x0000005e475e7212 */ /* 0x000fe200078ec0ff */
[----:B------:R-:W-:Y:S01]  /*e300*/  IMAD.WIDE.U32 R122, R122, -0x326172a9, RZ ;  /* 0xcd9e8d577a7a7825 */ /* 0x000fe200078e00ff */
[----:B------:R-:W-:Y:S01]  /*e310*/  F2FP.PACK_AB R85, R248, R244 ;  /* 0x000000f4f855723e */ /* 0x000fe200000000ff */
[----:B------:R-:W1:Y:S01]  /*e320*/  LDSM.16.MT88.4 R68, [R185+0x7000] ;  /* 0x00700000b944783b */ /* 0x000e620000004200 */
[----:B------:R-:W-:Y:S01]  /*e330*/  LOP3.LUT R84, R90, 0xffff, RZ, 0xc0, !PT ;  /* 0x0000ffff5a547812 */ /* 0x000fe200078ec0ff */
[----:B------:R-:W-:Y:S01]  /*e340*/  FADD.FTZ R161, R161, R164 ;  /* 0x000000a4a1a17221 */ /* 0x000fe20000010000 */
[----:B------:R-:W-:Y:S01]  /*e350*/  LOP3.LUT R92, R92, R85, RZ, 0xc0, !PT ;  /* 0x000000555c5c7212 */ /* 0x000fe200078ec0ff */
[----:B------:R-:W-:Y:S01]  /*e360*/  MUFU.EX2 R158, R158 ;  /* 0x0000009e009e7308 */ /* 0x000fe20000000800 */
[----:B------:R-:W-:Y:S01]  /*e370*/  LOP3.LUT R85, R90, 0xff, RZ, 0xc0, !PT ;  /* 0x000000ff5a557812 */ /* 0x000fe200078ec0ff */
[----:B------:R-:W-:Y:S01]  /*e380*/  FADD.FTZ R5, R5, R6 ;  /* 0x0000000605057221 */ /* 0x000fe20000010000 */
[----:B------:R-:W-:Y:S01]  /*e390*/  SHF.R.U32.HI R84, RZ, 0x8, R84 ;  /* 0x00000008ff547819 */ /* 0x000fe20000011654 */
[----:B------:R-:W-:Y:S01]  /*e3a0*/  FADD.FTZ R4, R141, R4 ;  /* 0x000000048d047221 */ /* 0x000fe20000010000 */
[----:B------:R-:W-:Y:S01]  /*e3b0*/  SHF.R.U32.HI R88, RZ, 0x10, R90 ;  /* 0x00000010ff587819 */ /* 0x000fe2000001165a */
[C---:B--2---:R-:W-:Y:S01]  /*e3c0*/  HMMA.16816.F32 R12, R92.reuse, R80, R12 ;  /* 0x000000505c0c723c */ /* 0x044fe2000000180c */
[----:B------:R-:W-:Y:S01]  /*e3d0*/  LOP3.LUT R86, R91, UR16, R122, 0x96, !PT ;  /* 0x000000105b567c12 */ /* 0x000fe2000f8e967a */
[----:B------:R-:W2:Y:S01]  /*e3e0*/  MUFU.EX2 R159, R159 ;  /* 0x0000009f009f7308 */ /* 0x000ea20000000800 */
[----:B------:R-:W-:Y:S01]  /*e3f0*/  PRMT R85, R85, 0x5410, R84 ;  /* 0x0000541055557816 */ /* 0x000fe20000000054 */
[----:B------:R-:W-:Y:S01]  /*e400*/  FADD.FTZ R166, R249, R166 ;  /* 0x000000a6f9a67221 */ /* 0x000fe20000010000 */
[----:B------:R-:W-:Y:S01]  /*e410*/  LOP3.LUT R84, R88, 0xff, RZ, 0xc0, !PT ;  /* 0x000000ff58547812 */ /* 0x000fe200078ec0ff */
[----:B------:R-:W-:Y:S01]  /*e420*/  FADD.FTZ R161, R226, R161 ;  /* 0x000000a1e2a17221 */ /* 0x000fe20000010000 */
[C---:B------:R-:W-:Y:S01]  /*e430*/  LOP3.LUT R88, R86.reuse, 0xffff, RZ, 0xc0, !PT ;  /* 0x0000ffff56587812 */ /* 0x040fe200078ec0ff */
[--C-:B------:R-:W-:Y:S01]  /*e440*/  HSET2.LE.AND R85, R85, R148.reuse, PT ;  /* 0x0000009455557233 */ /* 0x100fe20003803000 */
[----:B------:R-:W-:Y:S01]  /*e450*/  SHF.R.U32.HI R91, RZ, 0x10, R86 ;  /* 0x00000010ff5b7819 */ /* 0x000fe20000011656 */
[----:B------:R-:W1:Y:S01]  /*e460*/  MUFU.EX2 R153, R153 ;  /* 0x0000009900997308 */ /* 0x000e620000000800 */
[----:B------:R-:W-:Y:S01]  /*e470*/  LOP3.LUT R89, R86, 0xff, RZ, 0xc0, !PT ;  /* 0x000000ff56597812 */ /* 0x000fe200078ec0ff */
[C---:B------:R-:W-:Y:S01]  /*e480*/  HMMA.16816.F32 R20, R92.reuse, R82, R20 ;  /* 0x000000525c14723c */ /* 0x040fe20000001814 */
[----:B------:R-:W-:Y:S01]  /*e490*/  SHF.R.U32.HI R87, RZ, 0x18, R90 ;  /* 0x00000018ff577819 */ /* 0x000fe2000001165a */
[----:B------:R-:W-:Y:S01]  /*e4a0*/  FADD.FTZ R176, R176, R5 ;  /* 0x00000005b0b07221 */ /* 0x000fe20000010000 */
[----:B------:R-:W-:Y:S01]  /*e4b0*/  SHF.R.U32.HI R86, RZ, 0x18, R86 ;  /* 0x00000018ff567819 */ /* 0x000fe20000011656 */
[----:B------:R-:W-:Y:S01]  /*e4c0*/  FADD.FTZ R233, R233, R4 ;  /* 0x00000004e9e97221 */ /* 0x000fe20000010000 */
[----:B------:R-:W-:Y:S01]  /*e4d0*/  SHF.R.U32.HI R88, RZ, 0x8, R88 ;  /* 0x00000008ff587819 */ /* 0x000fe20000011658 */
[----:B------:R-:W-:Y:S01]  /*e4e0*/  FADD.FTZ R166, R247, R166 ;  /* 0x000000a6f7a67221 */ /* 0x000fe20000010000 */
[----:B------:R-:W-:Y:S01]  /*e4f0*/  LOP3.LUT R91, R91, 0xff, RZ, 0xc0, !PT ;  /* 0x000000ff5b5b7812 */ /* 0x000fe200078ec0ff */
[C---:B------:R-:W-:Y:S01]  /*e500*/  HMMA.16816.F32 R40, R92.reuse, R100, R40 ;  /* 0x000000645c28723c */ /* 0x040fe20000001828 */
[----:B------:R-:W-:Y:S01]  /*e510*/  F2FP.PACK_AB R90, R177, R175 ;  /* 0x000000afb15a723e */ /* 0x000fe200000000ff */
[----:B------:R-:W-:Y:S01]  /*e520*/  FADD.FTZ R161, R178, R161 ;  /* 0x000000a1b2a17221 */ /* 0x000fe20000010000 */
[----:B------:R-:W-:Y:S01]  /*e530*/  PRMT R87, R84, 0x5410, R87 ;  /* 0x0000541054577816 */ /* 0x000fe20000000057 */
[----:B------:R-:W-:Y:S01]  /*e540*/  FADD.FTZ R176, R179, R176 ;  /* 0x000000b0b3b07221 */ /* 0x000fe20000010000 */
[----:B------:R-:W-:Y:S01]  /*e550*/  PRMT R89, R89, 0x5410, R88 ;  /* 0x0000541059597816 */ /* 0x000fe20000000058 */
[----:B------:R-:W-:Y:S01]  /*e560*/  FADD.FTZ R233, R242, R233 ;  /* 0x000000e9f2e97221 */ /* 0x000fe20000010000 */
[----:B------:R-:W-:Y:S01]  /*e570*/  PRMT R91, R91, 0x5410, R86 ;  /* 0x000054105b5b7816 */ /* 0x000fe20000000056 */
[--C-:B------:R-:W-:Y:S01]  /*e580*/  HSET2.LE.AND R87, R87, R148.reuse, PT ;  /* 0x0000009457577233 */ /* 0x100fe20003803000 */
[----:B------:R-:W-:Y:S01]  /*e590*/  LOP3.LUT R86, R85, R90, RZ, 0xc0, !PT ;  /* 0x0000005a55567212 */ /* 0x000fe200078ec0ff */
[--C-:B------:R-:W-:Y:S01]  /*e5a0*/  HSET2.LE.AND R84, R89, R148.reuse, PT ;  /* 0x0000009459547233 */ /* 0x100fe20003803000 */
[----:B---3--:R-:W-:Y:S01]  /*e5b0*/  F2FP.PACK_AB R90, R239, R162 ;  /* 0x000000a2ef5a723e */ /* 0x008fe200000000ff */
[----:B------:R-:W-:Y:S01]  /*e5c0*/  HSET2.LE.AND R85, R91, R148, PT ;  /* 0x000000945b557233 */ /* 0x000fe20003803000 */
[----:B------:R-:W-:Y:S01]  /*e5d0*/  F2FP.PACK_AB R89, R171, R172 ;  /* 0x000000acab59723e */ /* 0x000fe200000000ff */
[C---:B-----5:R-:W-:Y:S01]  /*e5e0*/  HMMA.16816.F32 R28, R92.reuse, R78, R28 ;  /* 0x0000004e5c1c723c */ /* 0x060fe2000000181c */
[----:B----4-:R-:W-:Y:S01]  /*e5f0*/  F2FP.PACK_AB R88, R150, R151 ;  /* 0x000000979658723e */ /* 0x010fe200000000ff */
[--C-:B------:R-:W-:Y:S01]  /*e600*/  FFMA.FTZ R138, R138, c[0x0][0x23c], -R108.reuse ;  /* 0x00008f008a8a7a23 */ /* 0x100fe2000001086c */
[----:B------:R-:W-:Y:S01]  /*e610*/  LOP3.LUT R87, R87, R90, RZ, 0xc0, !PT ;  /* 0x0000005a57577212 */ /* 0x000fe200078ec0ff */
[--C-:B------:R-:W-:Y:S01]  /*e620*/  FFMA.FTZ R137, R137, c[0x0][0x23c], -R108.reuse ;  /* 0x00008f0089897a23 */ /* 0x100fe2000001086c */
[----:B------:R-:W-:Y:S01]  /*e630*/  LOP3.LUT R84, R84, R89, RZ, 0xc0, !PT ;  /* 0x0000005954547212 */ /* 0x000fe200078ec0ff */
[----:B------:R-:W-:Y:S01]  /*e640*/  FFMA.FTZ R147, R147, c[0x0][0x23c], -R108 ;  /* 0x00008f0093937a23 */ /* 0x000fe2000001086c */
[----:B------:R-:W-:Y:S01]  /*e650*/  LOP3.LUT R85, R85, R88, RZ, 0xc0, !PT ;  /* 0x0000005855557212 */ /* 0x000fe200078ec0ff */
[----:B-1----:R-:W-:Y:S01]  /*e660*/  HMMA.16816.F32 R36, R92, R70, R36 ;  /* 0x000000465c24723c */ /* 0x002fe20000001824 */
[----:B------:R-:W-:Y:S01]  /*e670*/  LOP3.LUT R98, R97, UR17, R98, 0x96, !PT ;  /* 0x0000001161627c12 */ /* 0x000fe2000f8e9662 */
[----:B------:R-:W1:Y:S01]  /*e680*/  LDSM.16.MT88.4 R88, [R185+0x7800] ;  /* 0x00780000b958783b */ /* 0x000e620000004200 */
[----:B------:R-:W-:Y:S01]  /*e690*/  SHF.R.U32.HI R99, RZ, 0x18, R96 ;  /* 0x00000018ff637819 */ /* 0x000fe20000011660 */
[----:B------:R-:W-:Y:S01]  /*e6a0*/  FFMA.FTZ R154, R149, c[0x0][0x23c], -R108 ;  /* 0x00008f00959a7a23 */ /* 0x000fe2000001086c */
[----:B------:R-:W-:Y:S01]  /*e6b0*/  MUFU.EX2 R138, R138 ;  /* 0x0000008a008a7308 */ /* 0x000fe20000000800 */
[----:B------:R-:W-:-:S02]  /*e6c0*/  FADD.FTZ R166, R174, R166 ;  /* 0x000000a6aea67221 */ /* 0x000fc40000010000 */
[C---:B------:R-:W-:Y:S01]  /*e6d0*/  HMMA.16816.F32 R60, R84.reuse, R78, R60 ;  /* 0x0000004e543c723c */ /* 0x040fe2000000183c */
[----:B------:R-:W-:Y:S02]  /*e6e0*/  FADD.FTZ R246, R246, R161 ;  /* 0x000000a1f6f67221 */ /* 0x000fe40000010000 */
[----:B------:R-:W-:Y:S02]  /*e6f0*/  FADD.FTZ R209, R209, R176 ;  /* 0x000000b0d1d17221 */ /* 0x000fe40000010000 */
[----:B------:R-:W-:Y:S01]  /*e700*/  FADD.FTZ R238, R238, R233 ;  /* 0x000000e9eeee7221 */ /* 0x000fe20000010000 */
[----:B------:R-:W3:Y:S01]  /*e710*/  MUFU.EX2 R137, R137 ;  /* 0x0000008900897308 */ /* 0x000ee20000000800 */
[----:B------:R-:W-:Y:S01]  /*e720*/  SHF.R.U32.HI R78, RZ, 0x10, R98 ;  /* 0x00000010ff4e7819 */ /* 0x000fe20000011662 */
[----:B------:R-:W-:Y:S01]  /*e730*/  HMMA.16816.F32 R8, R84, R70, R8 ;  /* 0x000000465408723c */ /* 0x000fe20000001808 */
[----:B------:R-:W-:Y:S02]  /*e740*/  FFMA.FTZ R146, R146, c[0x0][0x23c], -R109 ;  /* 0x00008f0092927a23 */ /* 0x000fe4000001086d */
[----:B------:R-:W-:Y:S01]  /*e750*/  LOP3.LUT R78, R78, 0xff, RZ, 0xc0, !PT ;  /* 0x000000ff4e4e7812 */ /* 0x000fe200078ec0ff */
[----:B------:R-:W-:-:S02]  /*e760*/  FADD.FTZ R243, R243, R166 ;  /* 0x000000a6f3f37221 */ /* 0x000fc40000010000 */
[----:B------:R-:W-:Y:S01]  /*e770*/  FADD.FTZ R246, R251, R246 ;  /* 0x000000f6fbf67221 */ /* 0x000fe20000010000 */
[----:B------:R-:W-:Y:S01]  /*e780*/  SHF.R.U32.HI R71, RZ, 0x18, R98 ;  /* 0x00000018ff477819 */ /* 0x000fe20000011662 */
[C---:B------:R-:W-:Y:S01]  /*e790*/  HMMA.16816.F32 R24, R92.reuse, R76, R24 ;  /* 0x0000004c5c18723c */ /* 0x040fe20000001818 */
[----:B------:R-:W-:Y:S01]  /*e7a0*/  LOP3.LUT R70, R98, 0xffff, RZ, 0xc0, !PT ;  /* 0x0000ffff62467812 */ /* 0x000fe200078ec0ff */
[----:B------:R-:W-:Y:S01]  /*e7b0*/  FADD.FTZ R209, R224, R209 ;  /* 0x000000d1e0d17221 */ /* 0x000fe20000010000 */
[----:B------:R-:W-:Y:S01]  /*e7c0*/  PRMT R71, R78, 0x5410, R71 ;  /* 0x000054104e477816 */ /* 0x000fe20000000047 */
[----:B------:R-:W-:Y:S01]  /*e7d0*/  FADD.FTZ R238, R231, R238 ;  /* 0x000000eee7ee7221 */ /* 0x000fe20000010000 */
[----:B------:R-:W-:Y:S01]  /*e7e0*/  SHF.R.U32.HI R70, RZ, 0x8, R70 ;  /* 0x00000008ff467819 */ /* 0x000fe20000011646 */
[----:B------:R-:W-:Y:S01]  /*e7f0*/  MUFU.EX2 R147, R147 ;  /* 0x0000009300937308 */ /* 0x000fe20000000800 */
[----:B------:R-:W-:Y:S01]  /*e800*/  FADD.FTZ R172, R172, R243 ;  /* 0x000000f3acac7221 */ /* 0x000fe20000010000 */
[----:B------:R-:W-:Y:S01]  /*e810*/  HMMA.16816.F32 R32, R92, R68, R32 ;  /* 0x000000445c20723c */ /* 0x000fe20000001820 */
[----:B------:R-:W-:Y:S01]  /*e820*/  HSET2.LE.AND R71, R71, R148, PT ;  /* 0x0000009447477233 */ /* 0x000fe20003803000 */
[----:B------:R-:W-:-:S02]  /*e830*/  FADD.FTZ R151, R151, R246 ;  /* 0x000000f697977221 */ /* 0x000fc40000010000 */
[----:B------:R-:W-:Y:S02]  /*e840*/  FADD.FTZ R209, R244, R209 ;  /* 0x000000d1f4d17221 */ /* 0x000fe40000010000 */
[----:B------:R-:W-:Y:S01]  /*e850*/  MUFU.EX2 R154, R154 ;  /* 0x0000009a009a7308 */ /* 0x000fe20000000800 */
[----:B------:R-:W-:Y:S01]  /*e860*/  FADD.FTZ R225, R225, R238 ;  /* 0x000000eee1e17221 */ /* 0x000fe20000010000 */
[C---:B------:R-:W-:Y:S01]  /*e870*/  HMMA.16816.F32 R56, R84.reuse, R76, R56 ;  /* 0x0000004c5438723c */ /* 0x040fe20000001838 */
[----:B------:R-:W-:Y:S02]  /*e880*/  FADD.FTZ R172, R171, R172 ;  /* 0x000000acabac7221 */ /* 0x000fe40000010000 */
[----:B------:R-:W-:Y:S02]  /*e890*/  FADD.FTZ R151, R150, R151 ;  /* 0x0000009796977221 */ /* 0x000fe40000010000 */
[----:B------:R-:W-:Y:S01]  /*e8a0*/  FADD.FTZ R248, R248, R209 ;  /* 0x000000d1f8f87221 */ /* 0x000fe20000010000 */
[----:B------:R-:W-:Y:S01]  /*e8b0*/  @P1 IADD3 R209, R207, -0x4, RZ ;  /* 0xfffffffccfd11810 */ /* 0x000fe20007ffe0ff */
[----:B------:R-:W-:Y:S01]  /*e8c0*/  FADD.FTZ R240, R240, R225 ;  /* 0x000000e1f0f07221 */ /* 0x000fe20000010000 */
[----:B------:R-:W-:Y:S01]  /*e8d0*/  HMMA.16816.F32 R64, R84, R68, R64 ;  /* 0x000000445440723c */ /* 0x000fe20000001840 */
[----:B------:R-:W-:Y:S01]  /*e8e0*/  SHF.R.U32.HI R76, RZ, 0x10, R96 ;  /* 0x00000010ff4c7819 */ /* 0x000fe20000011660 */
[----:B------:R-:W-:Y:S01]  /*e8f0*/  FADD.FTZ R172, R175, R172 ;  /* 0x000000acafac7221 */ /* 0x000fe20000010000 */
[----:B------:R-:W-:Y:S01]  /*e900*/  LOP3.LUT R77, R98, 0xff, RZ, 0xc0, !PT ;  /* 0x000000ff624d7812 */ /* 0x000fe200078ec0ff */
[----:B------:R-:W-:Y:S01]  /*e910*/  FADD.FTZ R162, R162, R151 ;  /* 0x00000097a2a27221 */ /* 0x000fe20000010000 */
[----:B------:R-:W-:Y:S01]  /*e920*/  LOP3.LUT R76, R76, 0xff, RZ, 0xc0, !PT ;  /* 0x000000ff4c4c7812 */ /* 0x000fe200078ec0ff */
[----:B------:R-:W-:Y:S01]  /*e930*/  FADD.FTZ R241, R241, R248 ;  /* 0x000000f8f1f17221 */ /* 0x000fe20000010000 */
[C---:B------:R-:W-:Y:S01]  /*e940*/  LOP3.LUT R68, R96.reuse, 0xffff, RZ, 0xc0, !PT ;  /* 0x0000ffff60447812 */ /* 0x040fe200078ec0ff */
[----:B------:R-:W-:Y:S01]  /*e950*/  HMMA.16816.F32 R44, R92, R102, R44 ;  /* 0x000000665c2c723c */ /* 0x000fe2000000182c */
[----:B------:R-:W-:Y:S01]  /*e960*/  LOP3.LUT R69, R96, 0xff, RZ, 0xc0, !PT ;  /* 0x000000ff60457812 */ /* 0x000fe200078ec0ff */
[----:B------:R-:W-:Y:S01]  /*e970*/  FADD.FTZ R227, R227, R240 ;  /* 0x000000f0e3e37221 */ /* 0x000fe20000010000 */
[----:B------:R-:W-:Y:S01]  /*e980*/  SHF.R.U32.HI R68, RZ, 0x8, R68 ;  /* 0x00000008ff447819 */ /* 0x000fe20000011644 */
[----:B------:R-:W-:Y:S01]  /*e990*/  FADD.FTZ R177, R177, R172 ;  /* 0x000000acb1b17221 */ /* 0x000fe20000010000 */
[----:B------:R-:W-:Y:S01]  /*e9a0*/  PRMT R99, R76, 0x5410, R99 ;  /* 0x000054104c637816 */ /* 0x000fe20000000063 */
[----:B------:R-:W-:Y:S01]  /*e9b0*/  FADD.FTZ R239, R239, R162 ;  /* 0x000000a2efef7221 */ /* 0x000fe20000010000 */
[----:B------:R-:W-:Y:S01]  /*e9c0*/  PRMT R69, R69, 0x5410, R68 ;  /* 0x0000541045457816 */ /* 0x000fe20000000044 */
[C---:B------:R-:W-:Y:S01]  /*e9d0*/  HMMA.16816.F32 R104, R84.reuse, R100, R72 ;  /* 0x000000645468723c */ /* 0x040fe20000001848 */
[----:B------:R-:W-:Y:S01]  /*e9e0*/  PRMT R77, R77, 0x5410, R70 ;  /* 0x000054104d4d7816 */ /* 0x000fe20000000046 */
[--C-:B------:R-:W-:Y:S01]  /*e9f0*/  HSET2.LE.AND R99, R99, R148.reuse, PT ;  /* 0x0000009463637233 */ /* 0x100fe20003803000 */
[----:B------:R-:W-:Y:S01]  /*ea00*/  F2FP.PACK_AB R68, R155, R156 ;  /* 0x0000009c9b44723e */ /* 0x000fe200000000ff */
[--C-:B------:R-:W-:Y:S01]  /*ea10*/  HSET2.LE.AND R69, R69, R148.reuse, PT ;  /* 0x0000009445457233 */ /* 0x100fe20003803000 */
[----:B------:R-:W-:Y:S01]  /*ea20*/  F2FP.PACK_AB R96, R245, R160 ;  /* 0x000000a0f560723e */ /* 0x000fe200000000ff */
[----:B------:R-:W-:Y:S01]  /*ea30*/  HSET2.LE.AND R77, R77, R148, PT ;  /* 0x000000944d4d7233 */ /* 0x000fe20003803000 */
[----:B------:R-:W-:Y:S01]  /*ea40*/  LOP3.LUT R97, R71, R68, RZ, 0xc0, !PT ;  /* 0x0000004447617212 */ /* 0x000fe200078ec0ff */
[C---:B------:R-:W-:Y:S01]  /*ea50*/  HMMA.16816.F32 R100, R84.reuse, R102, R16 ;  /* 0x000000665464723c */ /* 0x040fe20000001810 */
[----:B--2---:R-:W-:Y:S01]  /*ea60*/  F2FP.PACK_AB R98, R159, R158 ;  /* 0x0000009e9f62723e */ /* 0x004fe200000000ff */
[----:B------:R-:W-:Y:S01]  /*ea70*/  FADD.FTZ R241, R250, R241 ;  /* 0x000000f1faf17221 */ /* 0x000fe20000010000 */
[----:B------:R-:W-:Y:S01]  /*ea80*/  F2FP.PACK_AB R68, R153, R152 ;  /* 0x000000989944723e */ /* 0x000fe200000000ff */
[----:B------:R-:W-:Y:S01]  /*ea90*/  FADD.FTZ R227, R252, R227 ;  /* 0x000000e3fce37221 */ /* 0x000fe20000010000 */
[----:B------:R-:W-:Y:S01]  /*eaa0*/  LOP3.LUT R96, R77, R96, RZ, 0xc0, !PT ;  /* 0x000000604d607212 */ /* 0x000fe200078ec0ff */
[----:B------:R-:W-:Y:S01]  /*eab0*/  FADD.FTZ R160, R160, R241 ;  /* 0x000000f1a0a07221 */ /* 0x000fe20000010000 */
[----:B------:R-:W-:Y:S01]  /*eac0*/  LOP3.LUT R98, R69, R98, RZ, 0xc0, !PT ;  /* 0x0000006245627212 */ /* 0x000fe200078ec0ff */
[----:B------:R-:W-:Y:S01]  /*ead0*/  HMMA.16816.F32 R48, R84, R80, R48 ;  /* 0x000000505430723c */ /* 0x000fe20000001830 */
[----:B------:R-:W-:Y:S01]  /*eae0*/  LOP3.LUT R99, R99, R68, RZ, 0xc0, !PT ;  /* 0x0000004463637212 */ /* 0x000fe200078ec0ff */
[----:B------:R-:W-:Y:S01]  /*eaf0*/  FADD.FTZ R156, R156, R227 ;  /* 0x000000e39c9c7221 */ /* 0x000fe20000010000 */
[----:B------:R-:W-:Y:S01]  /*eb00*/  LOP3.LUT R18, R123, UR7, R120, 0x96, !PT ;  /* 0x000000077b127c12 */ /* 0x000fe2000f8e9678 */
[----:B------:R-:W-:-:S02]  /*eb10*/  FADD.FTZ R245, R245, R160 ;  /* 0x000000a0f5f57221 */ /* 0x000fc40000010000 */
[----:B------:R-:W-:Y:S02]  /*eb20*/  FADD.FTZ R155, R155, R156 ;  /* 0x0000009c9b9b7221 */ /* 0x000fe40000010000 */
[----:B------:R-:W-:Y:S01]  /*eb30*/  IMAD.WIDE.U32 R18, R18, -0x2daee0ad, RZ ;  /* 0xd2511f5312127825 */ /* 0x000fe200078e00ff */
[C---:B------:R-:W-:Y:S01]  /*eb40*/  HMMA.16816.F32 R124, R96.reuse, R116, R12 ;  /* 0x00000074607c723c */ /* 0x040fe2000000180c */
[----:B------:R-:W2:Y:S02]  /*eb50*/  LDSM.16.MT88.4 R12, [R184+0x7800] ;  /* 0x00780000b80c783b */ /* 0x000ea40000004200 */
[----:B------:R-:W-:Y:S01]  /*eb60*/  FADD.FTZ R158, R158, R245 ;  /* 0x000000f59e9e7221 */ /* 0x000fe20000010000 */
[----:B------:R-:W-:Y:S01]  /*eb70*/  LOP3.LUT R110, R19, UR17, R110, 0x96, !PT ;  /* 0x00000011136e7c12 */ /* 0x000fe2000f8e966e */
[----:B------:R-:W-:Y:S01]  /*eb80*/  FADD.FTZ R152, R152, R155 ;  /* 0x0000009b98987221 */ /* 0x000fe20000010000 */
[C---:B------:R-:W-:Y:S01]  /*eb90*/  LOP3.LUT R17, R18.reuse, 0xffff, RZ, 0xc0, !PT ;  /* 0x0000ffff12117812 */ /* 0x040fe200078ec0ff */
[----:B------:R-:W-:Y:S01]  /*eba0*/  FADD.FTZ R213, R159, R158 ;  /* 0x0000009e9fd57221 */ /* 0x000fe20000010000 */
[----:B------:R-:W-:Y:S01]  /*ebb0*/  HMMA.16816.F32 R120, R96, R118, R20 ;  /* 0x000000766078723c */ /* 0x000fe20000001814 */
[----:B------:R-:W-:Y:S01]  /*ebc0*/  SHF.R.U32.HI R19, RZ, 0x10, R18 ;  /* 0x00000010ff137819 */ /* 0x000fe20000011612 */
[----:B------:R-:W-:Y:S01]  /*ebd0*/  FADD.FTZ R211, R153, R152 ;  /* 0x0000009899d37221 */ /* 0x000fe20000010000 */
[----:B------:R-:W-:-:S02]  /*ebe0*/  LOP3.LUT R16, R18, 0xff, RZ, 0xc0, !PT ;  /* 0x000000ff12107812 */ /* 0x000fc400078ec0ff */
[----:B------:R-:W-:Y:S02]  /*ebf0*/  SHF.R.U32.HI R18, RZ, 0x18, R18 ;  /* 0x00000018ff127819 */ /* 0x000fe40000011612 */
[--C-:B------:R-:W-:Y:S01]  /*ec00*/  FFMA.FTZ R20, R132, c[0x0][0x23c], -R109.reuse ;  /* 0x00008f0084147a23 */ /* 0x100fe2000001086d */
[----:B------:R-:W-:Y:S01]  /*ec10*/  LOP3.LUT R23, R110, 0xffff, RZ, 0xc0, !PT ;  /* 0x0000ffff6e177812 */ /* 0x000fe200078ec0ff */
[--C-:B------:R-:W-:Y:S01]  /*ec20*/  FFMA.FTZ R21, R136, c[0x0][0x23c], -R109.reuse ;  /* 0x00008f0088157a23 */ /* 0x100fe2000001086d */
[----:B------:R-:W-:Y:S01]  /*ec30*/  HMMA.16816.F32 R72, R96, R112, R24 ;  /* 0x000000706048723c */ /* 0x000fe20000001818 */
[----:B------:R-:W-:Y:S01]  /*ec40*/  FFMA.FTZ R22, R145, c[0x0][0x23c], -R109 ;  /* 0x00008f0091167a23 */ /* 0x000fe2000001086d */
[----:B------:R-:W-:Y:S01]  /*ec50*/  LOP3.LUT R19, R19, 0xff, RZ, 0xc0, !PT ;  /* 0x000000ff13137812 */ /* 0x000fe200078ec0ff */
[----:B------:R-:W-:Y:S01]  /*ec60*/  MUFU.EX2 R20, R20 ;  /* 0x0000001400147308 */ /* 0x000fe20000000800 */
[----:B------:R-:W-:Y:S02]  /*ec70*/  IMAD.MOV.U32 R132, RZ, RZ, R140 ;  /* 0x000000ffff847224 */ /* 0x000fe400078e008c */
[----:B------:R-:W-:-:S02]  /*ec80*/  PRMT R19, R19, 0x5410, R18 ;  /* 0x0000541013137816 */ /* 0x000fc40000000012 */
[----:B------:R-:W-:Y:S01]  /*ec90*/  SHF.R.U32.HI R27, RZ, 0x8, R17 ;  /* 0x00000008ff1b7819 */ /* 0x000fe20000011611 */
[----:B------:R-:W-:Y:S01]  /*eca0*/  HMMA.16816.F32 R52, R84, R82, R52 ;  /* 0x000000525434723c */ /* 0x000fe20000001834 */
[----:B------:R-:W-:Y:S01]  /*ecb0*/  SHF.R.U32.HI R17, RZ, 0x8, R23 ;  /* 0x00000008ff117819 */ /* 0x000fe20000011617 */
[----:B------:R-:W4:Y:S01]  /*ecc0*/  MUFU.EX2 R21, R21 ;  /* 0x0000001500157308 */ /* 0x000f220000000800 */
[--C-:B------:R-:W-:Y:S01]  /*ecd0*/  SHF.R.U32.HI R25, RZ, 0x10, R110.reuse ;  /* 0x00000010ff197819 */ /* 0x100fe2000001166e */
[----:B------:R-:W-:Y:S01]  /*ece0*/  HSET2.LE.AND R19, R19, R148, PT ;  /* 0x0000009413137233 */ /* 0x000fe20003803000 */
[----:B------:R-:W-:Y:S02]  /*ecf0*/  LOP3.LUT R24, R110, 0xff, RZ, 0xc0, !PT ;  /* 0x000000ff6e187812 */ /* 0x000fe400078ec0ff */
[----:B------:R-:W-:Y:S01]  /*ed00*/  SHF.R.U32.HI R26, RZ, 0x18, R110 ;  /* 0x00000018ff1a7819 */ /* 0x000fe2000001166e */
[----:B------:R-:W-:Y:S01]  /*ed10*/  HMMA.16816.F32 R76, R96, R114, R28 ;  /* 0x00000072604c723c */ /* 0x000fe2000000181c */
[----:B------:R-:W-:Y:S01]  /*ed20*/  LOP3.LUT R25, R25, 0xff, RZ, 0xc0, !PT ;  /* 0x000000ff19197812 */ /* 0x000fe200078ec0ff */
[----:B------:R-:W-:Y:S01]  /*ed30*/  MUFU.EX2 R22, R22 ;  /* 0x0000001600167308 */ /* 0x000fe20000000800 */
[----:B------:R-:W-:-:S02]  /*ed40*/  PRMT R27, R16, 0x5410, R27 ;  /* 0x00005410101b7816 */ /* 0x000fc4000000001b */
[----:B------:R-:W-:Y:S02]  /*ed50*/  PRMT R17, R24, 0x5410, R17 ;  /* 0x0000541018117816 */ /* 0x000fe40000000011 */
[----:B------:R-:W-:Y:S01]  /*ed60*/  PRMT R25, R25, 0x5410, R26 ;  /* 0x0000541019197816 */ /* 0x000fe2000000001a */
[--C-:B------:R-:W-:Y:S01]  /*ed70*/  HSET2.LE.AND R18, R27, R148.reuse, PT ;  /* 0x000000941b127233 */ /* 0x100fe20003803000 */
[C---:B-1----:R-:W-:Y:S01]  /*ed80*/  HMMA.16816.F32 R84, R96.reuse, R88, R32 ;  /* 0x000000586054723c */ /* 0x042fe20000001820 */
[----:B------:R-:W1:Y:S01]  /*ed90*/  MUFU.EX2 R23, R146 ;  /* 0x0000009200177308 */ /* 0x000e620000000800 */
[--C-:B------:R-:W-:Y:S01]  /*eda0*/  HSET2.LE.AND R16, R17, R148.reuse, PT ;  /* 0x0000009411107233 */ /* 0x100fe20003803000 */
[----:B---3--:R-:W-:Y:S01]  /*edb0*/  F2FP.PACK_AB R17, R137, R138 ;  /* 0x0000008a8911723e */ /* 0x008fe200000000ff */
[----:B------:R-:W-:Y:S01]  /*edc0*/  HSET2.LE.AND R148, R25, R148, PT ;  /* 0x0000009419947233 */ /* 0x000fe20003803000 */
[----:B----4-:R-:W-:Y:S01]  /*edd0*/  F2FP.PACK_AB R27, R21, R20 ;  /* 0x00000014151b723e */ /* 0x010fe200000000ff */
        /* <DEDUP_REMOVED lines=8> */
[----:B------:R-:W-:Y:S01]  /*ee60*/  HMMA.16816.F32 R108, R96, R90, R36 ;  /* 0x0000005a606c723c */ /* 0x000fe20000001824 */
[----:B------:R-:W-:Y:S01]  /*ee70*/  FADD.FTZ R147, R147, R138 ;  /* 0x0000008a93937221 */ /* 0x000fe20000010000 */
[----:B-1----:R-:W-:Y:S01]  /*ee80*/  F2FP.PACK_AB R24, R23, R22 ;  /* 0x000000161718723e */ /* 0x002fe200000000ff */
[----:B------:R-:W-:-:S02]  /*ee90*/  FADD.FTZ R22, R22, R21 ;  /* 0x0000001516167221 */ /* 0x000fc40000010000 */
[----:B------:R-:W-:Y:S01]  /*eea0*/  FADD.FTZ R223, R154, R147 ;  /* 0x000000939adf7221 */ /* 0x000fe20000010000 */
[----:B------:R-:W-:Y:S02]  /*eeb0*/  LOP3.LUT R19, R19, R24, RZ, 0xc0, !PT ;  /* 0x0000001813137212 */ /* 0x000fe400078ec0ff */
[----:B--2---:R-:W-:Y:S01]  /*eec0*/  HMMA.16816.F32 R92, R96, R12, R40 ;  /* 0x0000000c605c723c */ /* 0x004fe20000001828 */
[----:B------:R-:W-:-:S07]  /*eed0*/  FADD.FTZ R222, R23, R22 ;  /* 0x0000001617de7221 */ /* 0x000fce0000010000 */
[C---:B------:R-:W-:Y:S08]  /*eee0*/  HMMA.16816.F32 R128, R16.reuse, R116, R48 ;  /* 0x000000741080723c */ /* 0x040ff00000001830 */
[C---:B------:R-:W-:Y:S08]  /*eef0*/  HMMA.16816.F32 R68, R16.reuse, R112, R56 ;  /* 0x000000701044723c */ /* 0x040ff00000001838 */
[----:B------:R-:W-:Y:S08]  /*ef00*/  HMMA.16816.F32 R80, R16, R88, R64 ;  /* 0x000000581050723c */ /* 0x000ff00000001840 */
[----:B------:R-:W-:Y:S08]  /*ef10*/  HMMA.16816.F32 R96, R96, R14, R44 ;  /* 0x0000000e6060723c */ /* 0x000ff0000000182c */
[C---:B------:R-:W-:Y:S08]  /*ef20*/  HMMA.16816.F32 R116, R16.reuse, R118, R52 ;  /* 0x000000761074723c */ /* 0x040ff00000001834 */
[C---:B------:R-:W-:Y:S08]  /*ef30*/  HMMA.16816.F32 R112, R16.reuse, R114, R60 ;  /* 0x000000721070723c */ /* 0x040ff0000000183c */
[C---:B------:R-:W-:Y:S08]  /*ef40*/  HMMA.16816.F32 R88, R16.reuse, R90, R8 ;  /* 0x0000005a1058723c */ /* 0x040ff00000001808 */
[C---:B------:R-:W-:Y:S08]  /*ef50*/  HMMA.16816.F32 R104, R16.reuse, R12, R104 ;  /* 0x0000000c1068723c */ /* 0x040ff00000001868 */
[----:B------:R-:W-:Y:S01]  /*ef60*/  HMMA.16816.F32 R100, R16, R14, R100 ;  /* 0x0000000e1064723c */ /* 0x000fe20000001864 */
[----:B------:R-:W-:Y:S05]  /*ef70*/  @!UPT UIADD3 URZ, URZ, URZ, URZ ;  /* 0x0000003f3f3ff290 */ /* 0x000fea000fffe03f */
[----:B------:R-:W-:Y:S11]  /*ef80*/  @P1 BRA `(.L_x_549) ;  /* 0x0000001000001947 */ /* 0x000ff60003800000 */
.L_x_542:
[----:B------:R-:W-:-:S07]  /*ef90*/  IADD3 R209, R132, -0x1, RZ ;  /* 0xffffffff84d17810 */ /* 0x000fce0007ffe0ff */
.L_x_549:
[----:B------:R-:W-:-:S13]  /*efa0*/  ISETP.GE.AND P0, PT, R209, RZ, PT ;  /* 0x000000ffd100720c */ /* 0x000fda0003f06270 */
[----:B------:R-:W-:Y:S05]  /*efb0*/  @!P0 BRA `(.L_x_550) ;  /* 0x00003c6000008947 */ /* 0x000fea0003800000 */
[----:B------:R-:W1:Y:S01]  /*efc0*/  LDC.U8 R207, c[0x0][0x2d8] ;  /* 0x0000b600ffcf7b82 */ /* 0x000e620000000000 */
[----:B------:R-:W-:Y:S01]  /*efd0*/  IMAD.WIDE.U32 R230, R230, -0x326172a9, RZ ;  /* 0xcd9e8d57e6e67825 */ /* 0x000fe200078e00ff */
[----:B------:R-:W-:Y:S01]  /*efe0*/  ULDC.64 UR4, c[0x0][0x1a0] ;  /* 0x0000680000047ab9 */ /* 0x000fe20000000a00 */
[----:B------:R-:W-:Y:S01]  /*eff0*/  MOV R3, R134 ;  /* 0x0000008600037202 */ /* 0x000fe20000000f00 */
[----:B------:R-:W-:Y:S01]  /*f000*/  USHF.L.U64.HI UR18, UR4, 0x5, UR5 ;  /* 0x0000000504127899 */ /* 0x000fe20008010205 */
[----:B------:R-:W-:Y:S01]  /*f010*/  IMAD.WIDE.U32 R226, R232, -0x326172a9, RZ ;  /* 0xcd9e8d57e8e27825 */ /* 0x000fe200078e00ff */
[----:B------:R-:W-:Y:S01]  /*f020*/  USHF.L.U32 UR19, UR4, 0x5, URZ ;  /* 0x0000000504137899 */ /* 0x000fe2000800063f */
[-C--:B------:R-:W-:Y:S01]  /*f030*/  LOP3.LUT R4, R231, R229.reuse, RZ, 0x3c, !PT ;  /* 0x000000e5e7047212 */ /* 0x080fe200078e3cff */
[----:B------:R-:W-:Y:S01]  /*f040*/  UIMAD.WIDE.U32 UR26, UR4, 0x30, URZ ;  /* 0x00000030041a78a5 */ /* 0x000fe2000f8e003f */
[----:B------:R-:W-:Y:S01]  /*f050*/  IMAD.WIDE.U32 R232, R228, -0x2daee0ad, RZ ;  /* 0xd2511f53e4e87825 */ /* 0x000fe200078e00ff */
[----:B------:R-:W-:Y:S01]  /*f060*/  UIMAD UR22, UR5, 0x30, URZ ;  /* 0x00000030051678a4 */ /* 0x000fe2000f8e023f */
[----:B------:R-:W-:-:S02]  /*f070*/  LOP3.LUT R224, R227, R229, RZ, 0x3c, !PT ;  /* 0x000000e5e3e07212 */ /* 0x000fc400078e3cff */
[----:B------:R-:W-:Y:S01]  /*f080*/  ULDC.64 UR4, c[0x0][0x198] ;  /* 0x0000660000047ab9 */ /* 0x000fe20000000a00 */
[----:B------:R-:W-:Y:S01]  /*f090*/  MOV R132, R135 ;  /* 0x0000008700847202 */ /* 0x000fe20000000f00 */
[----:B------:R-:W-:Y:S01]  /*f0a0*/  USHF.L.U64.HI UR23, UR4, 0x5, UR5 ;  /* 0x0000000504177899 */ /* 0x000fe20008010205 */
[----:B------:R-:W-:Y:S01]  /*f0b0*/  IMAD.MOV.U32 R0, RZ, RZ, R7 ;  /* 0x000000ffff007224 */ /* 0x000fe200078e0007 */
[----:B------:R-:W-:Y:S01]  /*f0c0*/  UIMAD.WIDE.U32 UR28, UR4, 0x30, URZ ;  /* 0x00000030041c78a5 */ /* 0x000fe2000f8e003f */
[----:B------:R-:W-:Y:S01]  /*f0d0*/  MOV R2, R133 ;  /* 0x0000008500027202 */ /* 0x000fe20000000f00 */
[----:B------:R-:W-:Y:S01]  /*f0e0*/  UIMAD UR5, UR5, 0x30, URZ ;  /* 0x00000030050578a4 */ /* 0x000fe2000f8e023f */
[----:B------:R-:W-:Y:S01]  /*f0f0*/  ISETP.GE.AND P0, PT, R218, c[0x0][0x220], PT ;  /* 0x00008800da007a0c */ /* 0x000fe20003f06270 */
[----:B------:R-:W-:Y:S01]  /*f100*/  IMAD.WIDE.U32 R228, R4, -0x2daee0ad, RZ ;  /* 0xd2511f5304e47825 */ /* 0x000fe200078e00ff */
[----:B------:R-:W-:Y:S01]  /*f110*/  USHF.L.U32 UR4, UR4, 0x5, URZ ;  /* 0x0000000504047899 */ /* 0x000fe2000800063f */
[----:B-1----:R-:W-:-:S02]  /*f120*/  PRMT R207, R207, 0x7054, R207 ;  /* 0x00007054cfcf7816 */ /* 0x002fc400000000cf */
[----:B------:R-:W-:Y:S01]  /*f130*/  IMAD.WIDE.U32 R224, R224, -0x2daee0ad, RZ ;  /* 0xd2511f53e0e07825 */ /* 0x000fe200078e00ff */
[----:B------:R-:W-:Y:S02]  /*f140*/  UIADD3 UR22, UR22, UR27, URZ ;  /* 0x0000001b16167290 */ /* 0x000fe4000fffe03f */
[----:B------:R-:W-:Y:S01]  /*f150*/  UIADD3 UR5, UR5, UR29, URZ ;  /* 0x0000001d05057290 */ /* 0x000fe2000fffe03f */
[----:B------:R-:W-:Y:S01]  /*f160*/  IMAD.MOV.U32 R235, RZ, RZ, R237 ;  /* 0x000000ffffeb7224 */ /* 0x000fe200078e00ed */
[----:B------:R-:W-:Y:S05]  /*f170*/  BRA `(.L_x_551) ;  /* 0x000002c000007947 */ /* 0x000fea0003800000 */
.L_x_553:
[----:B------:R1:W-:Y:S01]  /*f180*/  @P0 STS.128 [R205+0x4000], RZ ;  /* 0x004000ffcd000388 */ /* 0x0003e20000000c00 */
[----:B------:R-:W-:Y:S04]  /*f190*/  IADD3 R134, R209, -0x1, RZ ;  /* 0xffffffffd1867810 */ /* 0x000fe80007ffe0ff */
[----:B------:R-:W-:Y:S01]  /*f1a0*/  SHF.R.S32.HI R133, RZ, 0x1f, R134 ;  /* 0x0000001fff857819 */ /* 0x000fe20000011486 */
[C---:B------:R-:W-:Y:S04]  /*f1b0*/  IMAD.WIDE.U32 R140, R134.reuse, c[0x0][0x198], RZ ;  /* 0x00006600868c7a25 */ /* 0x040fe800078e00ff */
[----:B------:R-:W-:Y:S04]  /*f1c0*/  IMAD R133, R133, c[0x0][0x198], RZ ;  /* 0x0000660085857a24 */ /* 0x000fe800078e02ff */
[----:B------:R-:W-:Y:S01]  /*f1d0*/  IMAD R133, R134, c[0x0][0x19c], R133 ;  /* 0x0000670086857a24 */ /* 0x000fe200078e0285 */
[----:B------:R-:W-:Y:S03]  /*f1e0*/  LEA R134, P3, R140, R214, 0x6 ;  /* 0x000000d68c867211 */ /* 0x000fe600078630ff */
[----:B------:R-:W-:Y:S01]  /*f1f0*/  IMAD.IADD R133, R141, 0x1, R133 ;  /* 0x000000018d857824 */ /* 0x000fe200078e0285 */
[----:B------:R-:W-:Y:S02]  /*f200*/  @!P0 LEA R148, P6, R134, c[0x0][0x168], 0x1 ;  /* 0x00005a0086948a11 */ /* 0x000fe400078c08ff */
[----:B------:R-:W-:Y:S02]  /*f210*/  @!P0 IADD3 R136, P4, R197, R134, RZ ;  /* 0x00000086c5888210 */ /* 0x000fe40007f9e0ff */
[----:B------:R-:W-:Y:S02]  /*f220*/  LEA.HI.X R133, R140, R217, R133, 0x6, P3 ;  /* 0x000000d98c857211 */ /* 0x000fe400018f3485 */
[----:B------:R-:W-:Y:S02]  /*f230*/  @!P0 LEA R146, P5, R136, c[0x0][0x168], 0x1 ;  /* 0x00005a0088928a11 */ /* 0x000fe400078a08ff */
[--C-:B------:R-:W-:Y:S01]  /*f240*/  @!P0 LEA.HI.X R149, R134, c[0x0][0x16c], R133.reuse, 0x1, P6 ;  /* 0x00005b0086958a11 */ /* 0x100fe200030f0c85 */
[----:B------:R-:W-:Y:S01]  /*f250*/  @!P0 IMAD.X R135, R196, 0x1, R133, P4 ;  /* 0x00000001c4878824 */ /* 0x000fe200020e0685 */
[C---:B------:R-:W-:Y:S02]  /*f260*/  @!P0 IADD3 R138, P2, R134.reuse, UR4, RZ ;  /* 0x00000004868a8c10 */ /* 0x040fe4000ff5e0ff */
        /* <DEDUP_REMOVED lines=8> */
[C---:B------:R-:W-:Y:S02]  /*f2f0*/  @!P0 IADD3.X R137, R133.reuse, UR23, RZ, P2, !PT ;  /* 0x0000001785898c10 */ /* 0x040fe400097fe4ff */
[----:B------:R-:W-:Y:S01]  /*f300*/  @!P0 LEA R142, P2, R140, c[0x0][0x168], 0x1 ;  /* 0x00005a008c8e8a11 */ /* 0x000fe200078408ff */
[----:B------:R-:W-:Y:S01]  /*f310*/  @!PT LDS RZ, [RZ] ;  /* 0x00000000fffff984 */ /* 0x000fe20000000800 */
[----:B------:R-:W-:Y:S01]  /*f320*/  @!PT LDS RZ, [RZ] ;  /* 0x00000000fffff984 */ /* 0x000fe20000000800 */
[----:B------:R-:W-:Y:S01]  /*f330*/  @!PT LDS RZ, [RZ] ;  /* 0x00000000fffff984 */ /* 0x000fe20000000800 */
[----:B------:R1:W-:Y:S01]  /*f340*/  @!P0 LDGSTS.E.BYPASS.LTC128B.128 [R205+0x4800], [R146.64] ;  /* 0x0480000092cd8fae */ /* 0x0003e2000b901d54 */
[----:B------:R-:W-:Y:S02]  /*f350*/  @!P0 LEA.HI.X R145, R138, c[0x0][0x16c], R137, 0x1, P4 ;  /* 0x00005b008a918a11 */ /* 0x000fe400020f0c89 */
[----:B------:R-:W-:Y:S01]  /*f360*/  @!P0 IADD3.X R139, R133, UR5, RZ, P3, !PT ;  /* 0x00000005858b8c10 */ /* 0x000fe20009ffe4ff */
[----:B------:R1:W-:Y:S03]  /*f370*/  @P0 STS.128 [R205+0x5000], RZ ;  /* 0x005000ffcd000388 */ /* 0x0003e60000000c00 */
        /* <DEDUP_REMOVED lines=12> */
.L_x_551:
[----:B------:R-:W-:Y:S04]  /*f440*/  DEPBAR.LE SB0, 0x0 ;  /* 0x000080000000791a */ /* 0x000fe80000000000 */
[----:B------:R-:W-:Y:S01]  /*f450*/  BAR.SYNC.DEFER_BLOCKING 0x0 ;  /* 0x0000000000007b1d */ /* 0x000fe20000010000 */
[----:B------:R-:W-:Y:S01]  /*f460*/  SHF.R.S32.HI R134, RZ, 0x1f, R209 ;  /* 0x0000001fff867819 */ /* 0x000fe200000114d1 */
[----:B------:R-:W-:Y:S02]  /*f470*/  IMAD R133, R198, R209, RZ ;  /* 0x000000d1c6857224 */ /* 0x000fe400078e02ff */
[-C--:B------:R-:W-:Y:S04]  /*f480*/  IMAD.WIDE.U32 R240, R209, R199.reuse, R234 ;  /* 0x000000c7d1f07225 */ /* 0x080fe800078e00ea */
[----:B------:R-:W-:Y:S01]  /*f490*/  IMAD R133, R134, R199, R133 ;  /* 0x000000c786857224 */ /* 0x000fe200078e0285 */
[C---:B------:R-:W-:Y:S02]  /*f4a0*/  @!P0 LEA R248, P6, R240.reuse, c[0x0][0x170], 0x1 ;  /* 0x00005c00f0f88a11 */ /* 0x040fe400078c08ff */
[----:B------:R-:W-:Y:S01]  /*f4b0*/  @!P0 IADD3 R135, P1, R201, R240, RZ ;  /* 0x000000f0c9878210 */ /* 0x000fe20007f3e0ff */
[----:B------:R-:W-:Y:S01]  /*f4c0*/  IMAD.IADD R133, R241, 0x1, R133 ;  /* 0x00000001f1857824 */ /* 0x000fe200078e0285 */
[----:B------:R-:W-:Y:S02]  /*f4d0*/  @!P0 IADD3 R237, P4, R240, UR19, RZ ;  /* 0x00000013f0ed8c10 */ /* 0x000fe4000ff9e0ff */
[----:B------:R-:W-:Y:S01]  /*f4e0*/  @!P0 LEA R246, P5, R135, c[0x0][0x170], 0x1 ;  /* 0x00005c0087f68a11 */ /* 0x000fe200078a08ff */
[--C-:B------:R-:W-:Y:S01]  /*f4f0*/  @!P0 IMAD.X R134, R200, 0x1, R133.reuse, P1 ;  /* 0x00000001c8868824 */ /* 0x100fe200008e0685 */
[C---:B------:R-:W-:Y:S02]  /*f500*/  @!P0 LEA.HI.X R249, R240.reuse, c[0x0][0x174], R133, 0x1, P6 ;  /* 0x00005d00f0f98a11 */ /* 0x040fe400030f0c85 */
[----:B------:R-:W-:Y:S02]  /*f510*/  @!P0 LEA R244, P3, R237, c[0x0][0x170], 0x1 ;  /* 0x00005c00edf48a11 */ /* 0x000fe400078608ff */
[----:B------:R-:W-:Y:S02]  /*f520*/  @!P0 LEA.HI.X R247, R135, c[0x0][0x174], R134, 0x1, P5 ;  /* 0x00005d0087f78a11 */ /* 0x000fe400028f0c86 */
[----:B------:R-:W-:Y:S01]  /*f530*/  @!P0 IADD3.X R236, R133, UR18, RZ, P4, !PT ;  /* 0x0000001285ec8c10 */ /* 0x000fe2000a7fe4ff */
[----:B------:R-:W-:Y:S01]  /*f540*/  @P0 STS.128 [R205+0x6000], RZ ;  /* 0x006000ffcd000388 */ /* 0x000fe20000000c00 */
[----:B------:R-:W-:Y:S02]  /*f550*/  @!P0 IADD3 R239, P2, R240, UR26, RZ ;  /* 0x0000001af0ef8c10 */ /* 0x000fe4000ff5e0ff */
[----:B------:R-:W-:Y:S02]  /*f560*/  @!P0 LEA.HI.X R245, R237, c[0x0][0x174], R236, 0x1, P3 ;  /* 0x00005d00edf58a11 */ /* 0x000fe400018f0cec */
[----:B------:R-:W-:Y:S01]  /*f570*/  @!P0 LEA R242, P1, R239, c[0x0][0x170], 0x1 ;  /* 0x00005c00eff28a11 */ /* 0x000fe200078208ff */
[----:B------:R-:W-:Y:S01]  /*f580*/  @!PT LDS RZ, [RZ] ;  /* 0x00000000fffff984 */ /* 0x000fe20000000800 */
[----:B------:R-:W-:Y:S01]  /*f590*/  @!PT LDS RZ, [RZ] ;  /* 0x00000000fffff984 */ /* 0x000fe20000000800 */
[----:B------:R-:W-:Y:S01]  /*f5a0*/  @!PT LDS RZ, [RZ] ;  /* 0x00000000fffff984 */ /* 0x000fe20000000800 */
[----:B------:R1:W-:Y:S01]  /*f5b0*/  @!P0 LDGSTS.E.BYPASS.LTC128B.128 [R205+0x6000], [R248.64] ;  /* 0x06000000f8cd8fae */ /* 0x0003e2000b901d54 */
[----:B------:R-:W-:Y:S04]  /*f5c0*/  @!P0 IADD3.X R238, R133, UR22, RZ, P2, !PT ;  /* 0x0000001685ee8c10 */ /* 0x000fe800097fe4ff */
[----:B------:R-:W-:Y:S01]  /*f5d0*/  @!P0 LEA.HI.X R243, R239, c[0x0][0x174], R238, 0x1, P1 ;  /* 0x00005d00eff38a11 */ /* 0x000fe200008f0cee */
[----:B------:R-:W-:Y:S01]  /*f5e0*/  @P0 STS.128 [R205+0x6800], RZ ;  /* 0x006800ffcd000388 */ /* 0x000fe20000000c00 */
[----:B------:R-:W-:Y:S05]  /*f5f0*/  ISETP.GT.AND P1, PT, R209, RZ, PT ;  /* 0x000000ffd100720c */ /* 0x000fea0003f24270 */
        /* <DEDUP_REMOVED lines=15> */
[----:B-----5:R-:W2:Y:S06]  /*f6f0*/  LDSM.16.M88.4 R140, [R193+0x4000] ;  /* 0x00400000c18c783b */ /* 0x020eac0000000200 */
[----:B------:R-:W3:Y:S06]  /*f700*/  LDSM.16.M88.4 R144, [R194+0x2000] ;  /* 0x00200000c290783b */ /* 0x000eec0000000200 */
[----:B------:R-:W4:Y:S06]  /*f710*/  LDSM.16.M88.4 R148, [R193+0x4800] ;  /* 0x00480000c194783b */ /* 0x000f2c0000000200 */
[----:B------:R-:W0:Y:S06]  /*f720*/  LDGDEPBAR ;  /* 0x00000000000079af */ /* 0x000e2c0000000000 */
[----:B------:R-:W1:Y:S06]  /*f730*/  LDSM.16.M88.4 R152, [R193+0x5000] ;  /* 0x00500000c198783b */ /* 0x000e6c0000000200 */
[----:B------:R-:W1:Y:S06]  /*f740*/  LDSM.16.M88.4 R156, [R193+0x5800] ;  /* 0x00580000c19c783b */ /* 0x000e6c0000000200 */
[----:B------:R-:W-:Y:S01]  /*f750*/  LDSM.16.M88.4 R160, [R192] ;  /* 0x00000000c0a0783b */ /* 0x000fe20000000200 */
[-C--:B--2---:R-:W-:Y:S05]  /*f760*/  HMMA.16816.F32 R4, R136, R140.reuse, RZ ;  /* 0x0000008c8804723c */ /* 0x084fea00000018ff */
[----:B------:R-:W2:Y:S03]  /*f770*/  LDSM.16.M88.4 R164, [R187+0x4000] ;  /* 0x00400000bba4783b */ /* 0x000ea60000000200 */
[C---:B---3--:R-:W-:Y:S03]  /*f780*/  HMMA.16816.F32 R8, R144.reuse, R140, RZ ;  /* 0x0000008c9008723c */ /* 0x048fe600000018ff */
[----:B------:R-:W3:Y:S06]  /*f790*/  LDSM.16.M88.4 R168, [R192+0x2000] ;  /* 0x00200000c0a8783b */ /* 0x000eec0000000200 */
[----:B------:R-:W-:Y:S01]  /*f7a0*/  LDSM.16.M88.4 R172, [R187+0x5000] ;  /* 0x00500000bbac783b */ /* 0x000fe20000000200 */
[-C--:B------:R-:W-:Y:S05]  /*f7b0*/  HMMA.16816.F32 R12, R144, R142.reuse, RZ ;  /* 0x0000008e900c723c */ /* 0x080fea00000018ff */
[----:B------:R-:W-:Y:S03]  /*f7c0*/  LDSM.16.M88.4 R176, [R187+0x5800] ;  /* 0x00580000bbb0783b */ /* 0x000fe60000000200 */
[C---:B------:R-:W-:Y:S03]  /*f7d0*/  HMMA.16816.F32 R16, R136.reuse, R142, RZ ;  /* 0x0000008e8810723c */ /* 0x040fe600000018ff */
[----:B------:R-:W2:Y:S05]  /*f7e0*/  LDSM.16.M88.4 R140, [R187+0x4800] ;  /* 0x00480000bb8c783b */ /* 0x000eaa0000000200 */
[-C--:B----4-:R-:W-:Y:S08]  /*f7f0*/  HMMA.16816.F32 R20, R136, R148.reuse, RZ ;  /* 0x000000948814723c */ /* 0x090ff000000018ff */
[C---:B------:R-:W-:Y:S08]  /*f800*/  HMMA.16816.F32 R24, R144.reuse, R148, RZ ;  /* 0x000000949018723c */ /* 0x040ff000000018ff */
[-C--:B------:R-:W-:Y:S08]  /*f810*/  HMMA.16816.F32 R28, R144, R150.reuse, RZ ;  /* 0x00000096901c723c */ /* 0x080ff000000018ff */
[C---:B------:R-:W-:Y:S01]  /*f820*/  HMMA.16816.F32 R32, R136.reuse, R150, RZ ;  /* 0x000000968820723c */ /* 0x040fe200000018ff */
[----:B------:R-:W-:Y:S07]  /*f830*/  LDSM.16.M88.4 R148, [R191+0x2000] ;  /* 0x00200000bf94783b */ /* 0x000fee0000000200 */
[-C--:B-1----:R-:W-:Y:S08]  /*f840*/  HMMA.16816.F32 R36, R136, R152.reuse, RZ ;  /* 0x000000988824723c */ /* 0x082ff000000018ff */
[C---:B------:R-:W-:Y:S08]  /*f850*/  HMMA.16816.F32 R40, R144.reuse, R152, RZ ;  /* 0x000000989028723c */ /* 0x040ff000000018ff */
[-C--:B------:R-:W-:Y:S08]  /*f860*/  HMMA.16816.F32 R44, R144, R154.reuse, RZ ;  /* 0x0000009a902c723c */ /* 0x080ff000000018ff */
[C---:B------:R-:W-:Y:S01]  /*f870*/  HMMA.16816.F32 R48, R136.reuse, R154, RZ ;  /* 0x0000009a8830723c */ /* 0x040fe200000018ff */
[----:B------:R-:W-:Y:S07]  /*f880*/  LDSM.16.M88.4 R152, [R182] ;  /* 0x00000000b698783b */ /* 0x000fee0000000200 */
[-C--:B------:R-:W-:Y:S08]  /*f890*/  HMMA.16816.F32 R52, R136, R156.reuse, RZ ;  /* 0x0000009c8834723c */ /* 0x080ff000000018ff */
[C---:B------:R-:W-:Y:S08]  /*f8a0*/  HMMA.16816.F32 R56, R144.reuse, R156, RZ ;  /* 0x0000009c9038723c */ /* 0x040ff000000018ff */
[-C--:B------:R-:W-:Y:S01]  /*f8b0*/  HMMA.16816.F32 R60, R144, R158.reuse, RZ ;  /* 0x0000009e903c723c */ /* 0x080fe200000018ff */
[----:B------:R-:W-:Y:S07]  /*f8c0*/  LDSM.16.M88.4 R144, [R190] ;  /* 0x00000000be90783b */ /* 0x000fee0000000200 */
[----:B------:R-:W-:Y:S01]  /*f8d0*/  HMMA.16816.F32 R64, R136, R158, RZ ;  /* 0x0000009e8840723c */ /* 0x000fe200000018ff */
[----:B------:R-:W1:Y:S06]  /*f8e0*/  LDSM.16.M88.4 R136, [R191] ;  /* 0x00000000bf88783b */ /* 0x000e6c0000000200 */
[----:B------:R-:W-:Y:S01]  /*f8f0*/  LDSM.16.M88.4 R156, [R181] ;  /* 0x00000000b59c783b */ /* 0x000fe20000000200 */
[-C--:B--2---:R-:W-:Y:S08]  /*f900*/  HMMA.16816.F32 R4, R160, R164.reuse, R4 ;  /* 0x000000a4a004723c */ /* 0x084ff00000001804 */
[C---:B---3--:R-:W-:Y:S08]  /*f910*/  HMMA.16816.F32 R8, R168.reuse, R164, R8 ;  /* 0x000000a4a808723c */ /* 0x048ff00000001808 */
[-C--:B------:R-:W-:Y:S08]  /*f920*/  HMMA.16816.F32 R12, R168, R166.reuse, R12 ;  /* 0x000000a6a80c723c */ /* 0x080ff0000000180c */
[C---:B------:R-:W-:Y:S01]  /*f930*/  HMMA.16816.F32 R16, R160.reuse, R166, R16 ;  /* 0x000000a6a010723c */ /* 0x040fe20000001810 */
[----:B------:R-:W-:Y:S07]  /*f940*/  LDSM.16.M88.4 R164, [R180] ;  /* 0x00000000b4a4783b */ /* 0x000fee0000000200 */
[-C--:B------:R-:W-:Y:S08]  /*f950*/  HMMA.16816.F32 R20, R160, R140.reuse, R20 ;  /* 0x0000008ca014723c */ /* 0x080ff00000001814 */
[C---:B------:R-:W-:Y:S08]  /*f960*/  HMMA.16816.F32 R24, R168.reuse, R140, R24 ;  /* 0x0000008ca818723c */ /* 0x040ff00000001818 */
[-C--:B------:R-:W-:Y:S08]  /*f970*/  HMMA.16816.F32 R28, R168, R142.reuse, R28 ;  /* 0x0000008ea81c723c */ /* 0x080ff0000000181c */
[C---:B------:R-:W-:Y:S01]  /*f980*/  HMMA.16816.F32 R32, R160.reuse, R142, R32 ;  /* 0x0000008ea020723c */ /* 0x040fe20000001820 */
[----:B------:R-:W2:Y:S07]  /*f990*/  LDSM.16.M88.4 R140, [R183] ;  /* 0x00000000b78c783b */ /* 0x000eae0000000200 */
[-C--:B------:R-:W-:Y:S08]  /*f9a0*/  HMMA.16816.F32 R36, R160, R172.reuse, R36 ;  /* 0x000000aca024723c */ /* 0x080ff00000001824 */
[C---:B------:R-:W-:Y:S08]  /*f9b0*/  HMMA.16816.F32 R40, R168.reuse, R172, R40 ;  /* 0x000000aca828723c */ /* 0x040ff00000001828 */
[-C--:B------:R-:W-:Y:S08]  /*f9c0*/  HMMA.16816.F32 R44, R168, R174.reuse, R44 ;  /* 0x000000aea82c723c */ /* 0x080ff0000000182c */
[C---:B------:R-:W-:Y:S01]  /*f9d0*/  HMMA.16816.F32 R48, R160.reuse, R174, R48 ;  /* 0x000000aea030723c */ /* 0x040fe20000001830 */
[----:B------:R-:W-:Y:S07]  /*f9e0*/  LDSM.16.M88.4 R172, [R180+0x800] ;  /* 0x00080000b4ac783b */ /* 0x000fee0000000200 */
[-C--:B------:R-:W-:Y:S08]  /*f9f0*/  HMMA.16816.F32 R52, R160, R176.reuse, R52 ;  /* 0x000000b0a034723c */ /* 0x080ff00000001834 */
[C---:B------:R-:W-:Y:S08]  /*fa00*/  HMMA.16816.F32 R56, R168.reuse, R176, R56 ;  /* 0x000000b0a838723c */ /* 0x040ff00000001838 */
[-C--:B------:R-:W-:Y:S01]  /*fa10*/  HMMA.16816.F32 R60, R168, R178.reuse, R60 ;  /* 0x000000b2a83c723c */ /* 0x080fe2000000183c */
[----:B------:R-:W-:Y:S07]  /*fa20*/  LDSM.16.M88.4 R168, [R189+0x2000] ;  /* 0x00200000bda8783b */ /* 0x000fee0000000200 */
[----:B------:R-:W-:Y:S01]  /*fa30*/  HMMA.16816.F32 R64, R160, R178, R64 ;  /* 0x000000b2a040723c */ /* 0x000fe20000001840 */
[----:B------:R-:W3:Y:S06]  /*fa40*/  LDSM.16.M88.4 R160, [R189] ;  /* 0x00000000bda0783b */ /* 0x000eec0000000200 */
[----:B------:R-:W4:Y:S01]  /*fa50*/  LDSM.16.M88.4 R176, [R180+0x1000] ;  /* 0x00100000b4b0783b */ /* 0x000f220000000200 */
[-C--:B-1----:R-:W-:Y:S08]  /*fa60*/  HMMA.16816.F32 R4, R136, R144.reuse, R4 ;  /* 0x000000908804723c */ /* 0x082ff00000001804 */
[C---:B------:R-:W-:Y:S08]  /*fa70*/  HMMA.16816.F32 R8, R148.reuse, R144, R8 ;  /* 0x000000909408723c */ /* 0x040ff00000001808 */
[-C--:B------:R-:W-:Y:S08]  /*fa80*/  HMMA.16816.F32 R12, R148, R146.reuse, R12 ;  /* 0x00000092940c723c */ /* 0x080ff0000000180c */
[C---:B------:R-:W-:Y:S01]  /*fa90*/  HMMA.16816.F32 R16, R136.reuse, R146, R16 ;  /* 0x000000928810723c */ /* 0x040fe20000001810 */
[----:B------:R-:W1:Y:S01]  /*faa0*/  LDSM.16.M88.4 R144, [R180+0x1800] ;  /* 0x00180000b490783b */ /* 0x000e620000000200 */
[----:B------:R-:W-:Y:S05]  /*fab0*/  DEPBAR.LE SB0, 0x0 ;  /* 0x000080000000791a */ /* 0x000fea0000000000 */
[----:B------:R-:W-:Y:S01]  /*fac0*/  BAR.SYNC.DEFER_BLOCKING 0x0 ;  /* 0x0000000000007b1d */ /* 0x000fe20000010000 */
[-C--:B--2---:R-:W-:Y:S08]  /*fad0*/  HMMA.16816.F32 R20, R136, R140.reuse, R20 ;  /* 0x0000008c8814723c */ /* 0x084ff00000001814 */
[C---:B------:R-:W-:Y:S08]  /*fae0*/  HMMA.16816.F32 R24, R148.reuse, R140, R24 ;  /* 0x0000008c9418723c */ /* 0x040ff00000001818 */
[-C--:B------:R-:W-:Y:S08]  /*faf0*/  HMMA.16816.F32 R28, R148, R142.reuse, R28 ;  /* 0x0000008e941c723c */ /* 0x080ff0000000181c */
        /* <DEDUP_REMOVED lines=8> */
[----:B------:R-:W-:Y:S08]  /*fb80*/  HMMA.16816.F32 R64, R136, R158, R64 ;  /* 0x0000009e8840723c */ /* 0x000ff00000001840 */
[-C--:B---3--:R-:W-:Y:S08]  /*fb90*/  HMMA.16816.F32 R4, R160, R164.reuse, R4 ;  /* 0x000000a4a004723c */ /* 0x088ff00000001804 */
[C---:B------:R-:W-:Y:S08]  /*fba0*/  HMMA.16816.F32 R8, R168.reuse, R164, R8 ;  /* 0x000000a4a808723c */ /* 0x040ff00000001808 */
[-C--:B------:R-:W-:Y:S08]  /*fbb0*/  HMMA.16816.F32 R12, R168, R166.reuse, R12 ;  /* 0x000000a6a80c723c */ /* 0x080ff0000000180c */
[C---:B------:R-:W-:Y:S08]  /*fbc0*/  HMMA.16816.F32 R16, R160.reuse, R166, R16 ;  /* 0x000000a6a010723c */ /* 0x040ff00000001810 */
[-C--:B------:R-:W-:Y:S08]  /*fbd0*/  HMMA.16816.F32 R20, R160, R172.reuse, R20 ;  /* 0x000000aca014723c */ /* 0x080ff00000001814 */
[C---:B------:R-:W-:Y:S08]  /*fbe0*/  HMMA.16816.F32 R24, R168.reuse, R172, R24 ;  /* 0x000000aca818723c */ /* 0x040ff00000001818 */
[-C--:B------:R-:W-:Y:S08]  /*fbf0*/  HMMA.16816.F32 R28, R168, R174.reuse, R28 ;  /* 0x000000aea81c723c */ /* 0x080ff0000000181c */
[C---:B------:R-:W-:Y:S08]  /*fc00*/  HMMA.16816.F32 R32, R160.reuse, R174, R32 ;  /* 0x000000aea020723c */ /* 0x040ff00000001820 */
[-C--:B----4-:R-:W-:Y:S08]  /*fc10*/  HMMA.16816.F32 R36, R160, R176.reuse, R36 ;  /* 0x000000b0a024723c */ /* 0x090ff00000001824 */
[C---:B------:R-:W-:Y:S08]  /*fc20*/  HMMA.16816.F32 R40, R168.reuse, R176, R40 ;  /* 0x000000b0a828723c */ /* 0x040ff00000001828 */
[-C--:B------:R-:W-:Y:S08]  /*fc30*/  HMMA.16816.F32 R44, R168, R178.reuse, R44 ;  /* 0x000000b2a82c723c */ /* 0x080ff0000000182c */
[C---:B------:R-:W-:Y:S08]  /*fc40*/  HMMA.16816.F32 R48, R160.reuse, R178, R48 ;  /* 0x000000b2a030723c */ /* 0x040ff00000001830 */
[-C--:B-1----:R-:W-:Y:S08]  /*fc50*/  HMMA.16816.F32 R52, R160, R144.reuse, R52 ;  /* 0x00000090a034723c */ /* 0x082ff00000001834 */
[C---:B------:R-:W-:Y:S08]  /*fc60*/  HMMA.16816.F32 R56, R168.reuse, R144, R56 ;  /* 0x00000090a838723c */ /* 0x040ff00000001838 */
[-C--:B------:R-:W-:Y:S08]  /*fc70*/  HMMA.16816.F32 R60, R168, R146.reuse, R60 ;  /* 0x00000092a83c723c */ /* 0x080ff0000000183c */
[----:B------:R-:W-:Y:S01]  /*fc80*/  HMMA.16816.F32 R64, R160, R146, R64 ;  /* 0x00000092a040723c */ /* 0x000fe20000001840 */
[----:B------:R-:W-:-:S07]  /*fc90*/  @P1 BRA `(.L_x_553) ;  /* 0xfffff4e000001947 */ /* 0x000fce000383ffff */
.L_x_552:
[----:B------:R-:W-:Y:S01]  /*fca0*/  FMNMX.FTZ R134, R4, R132, !PT ;  /* 0x0000008404867209 */ /* 0x000fe20007810000 */
[----:B------:R-:W-:Y:S01]  /*fcb0*/  IMAD.SHL.U32 R237, R209, 0x2, RZ ;  /* 0x00000002d1ed7824 */ /* 0x000fe200078e00ff */
        /* <DEDUP_REMOVED lines=47> */
[--C-:B------:R-:W-:Y:S02]  /*ffb0*/  LOP3.LUT R242, R229, UR14, R232.reuse, 0x96, !PT ;  /* 0x0000000ee5f27c12 */ /* 0x100fe4000f8e96e8 */
[----:B-1----:R-:W-:Y:S01]  /*ffc0*/  FMNMX.FTZ R142, R61, R140, !PT ;  /* 0x0000008c3d8e7209 */ /* 0x002fe20007810000 */
[----:B------:R-:W1:Y:S01]  /*ffd0*/  SHFL.BFLY PT, R134, R139, 0x2, 0x1f ;  /* 0x0c401f008b867f89 */ /* 0x000e6200000e0000 */
[----:B------:R-:W-:Y:S01]  /*ffe0*/  FMNMX.FTZ R140, R10, R0, !PT ;  /* 0x000000000a8c7209 */ /* 0x000fe20007810000 */
[----:B------:R-:W-:Y:S01]  /*fff0*/  IMAD.WIDE.U32 R242, R242, -0x326172a9, RZ ;  /* 0xcd9e8d57f2f27825 */ /* 0x000fe200078e00ff */
[----:B------:R-:W-:Y:S02]  /*10000*/  LOP3.LUT R240, R225, UR14, R232, 0x96, !PT ;  /* 0x0000000ee1f07c12 */ /* 0x000fe4000f8e96e8 */
[----:B------:R-:W-:Y:S03]  /*10010*/  IADD3 R209, R209, -0x1, RZ ;  /* 0xffffffffd1d17810 */ /* 0x000fe60007ffe0ff */
[----:B------:R-:W3:Y:S01]  /*10020*/  SHFL.BFLY PT, R133, R142, 0x2, 0x1f ;  /* 0x0c401f008e857f89 */ /* 0x000ee200000e0000 */
[----:B------:R-:W-:Y:S01]  /*10030*/  IMAD.WIDE.U32 R240, R240, -0x326172a9, RZ ;  /* 0xcd9e8d57f0f07825 */ /* 0x000fe200078e00ff */
[----:B--2---:R-:W-:Y:S06]  /*10040*/  FMNMX.FTZ R136, R138, R135, !PT ;  /* 0x000000878a887209 */ /* 0x004fec0007810000 */
[----:B------:R-:W2:Y:S01]  /*10050*/  SHFL.BFLY PT, R135, R136, 0x1, 0x1f ;  /* 0x0c201f0088877f89 */ /* 0x000ea200000e0000 */
[----:B-1----:R-:W-:Y:S07]  /*10060*/  FMNMX.FTZ R141, R139, R134, !PT ;  /* 0x000000868b8d7209 */ /* 0x002fee0007810000 */
[----:B------:R-:W1:Y:S01]  /*10070*/  SHFL.BFLY PT, R134, R141, 0x1, 0x1f ;  /* 0x0c201f008d867f89 */ /* 0x000e6200000e0000 */
[----:B---3--:R-:W-:Y:S02]  /*10080*/  FMNMX.FTZ R138, R142, R133, !PT ;  /* 0x000000858e8a7209 */ /* 0x008fe40007810000 */
[----:B------:R-:W-:Y:S05]  /*10090*/  FMNMX.FTZ R133, R11, R140, !PT ;  /* 0x0000008c0b857209 */ /* 0x000fea0007810000 */
[----:B------:R-:W3:Y:S01]  /*100a0*/  SHFL.BFLY PT, R137, R138, 0x1, 0x1f ;  /* 0x0c201f008a897f89 */ /* 0x000ee200000e0000 */
[----:B------:R-:W-:Y:S04]  /*100b0*/  FMNMX.FTZ R140, R14, R133, !PT ;  /* 0x000000850e8c7209 */ /* 0x000fe80007810000 */
[----:B------:R-:W-:Y:S02]  /*100c0*/  FMNMX.FTZ R133, R15, R140, !PT ;  /* 0x0000008c0f857209 */ /* 0x000fe40007810000 */
[----:B--2---:R-:W-:Y:S02]  /*100d0*/  FMNMX.FTZ R135, R136, R135, !PT ;  /* 0x0000008788877209 */ /* 0x004fe40007810000 */
[----:B------:R-:W-:Y:S02]  /*100e0*/  FMNMX.FTZ R140, R26, R133, !PT ;  /* 0x000000851a8c7209 */ /* 0x000fe40007810000 */
[C---:B------:R-:W-:Y:S01]  /*100f0*/  FSETP.NEU.FTZ.AND P2, PT, R135.reuse, -INF , PT ;  /* 0xff8000008700780b */ /* 0x040fe20003f5d000 */
[----:B------:R-:W-:Y:S01]  /*10100*/  FADD.FTZ R133, -R135, R132 ;  /* 0x0000008487857221 */ /* 0x000fe20000010100 */
[----:B------:R-:W-:Y:S01]  /*10110*/  FMNMX.FTZ R139, R27, R140, !PT ;  /* 0x0000008c1b8b7209 */ /* 0x000fe20007810000 */
[----:B------:R-:W-:Y:S01]  /*10120*/  FMUL.FTZ R174, R135, c[0x0][0x23c] ;  /* 0x00008f0087ae7a20 */ /* 0x000fe20000410000 */
[----:B-1----:R-:W-:Y:S01]  /*10130*/  FMNMX.FTZ R134, R141, R134, !PT ;  /* 0x000000868d867209 */ /* 0x002fe20007810000 */
[----:B------:R-:W-:Y:S01]  /*10140*/  FMUL.FTZ R132, R133, c[0x0][0x23c] ;  /* 0x00008f0085847a20 */ /* 0x000fe20000410000 */
[----:B------:R-:W-:Y:S01]  /*10150*/  FMNMX.FTZ R136, R30, R139, !PT ;  /* 0x0000008b1e887209 */ /* 0x000fe20007810000 */
[----:B------:R-:W-:Y:S01]  /*10160*/  LDSM.16.MT88.4 R140, [R188+0x6000] ;  /* 0x00600000bc8c783b */ /* 0x000fe20000004200 */
[----:B------:R-:W-:Y:S01]  /*10170*/  FSEL R174, R174, RZ, P2 ;  /* 0x000000ffaeae7208 */ /* 0x000fe20001000000 */
[----:B------:R-:W-:Y:S01]  /*10180*/  FMUL.FTZ R172, R134, c[0x0][0x23c] ;  /* 0x00008f0086ac7a20 */ /* 0x000fe20000410000 */
[----:B------:R-:W-:Y:S01]  /*10190*/  FMNMX.FTZ R139, R31, R136, !PT ;  /* 0x000000881f8b7209 */ /* 0x000fe20007810000 */
[----:B------:R-:W1:Y:S01]  /*101a0*/  MUFU.EX2 R132, R132 ;  /* 0x0000008400847308 */ /* 0x000e620000000800 */
[----:B---3--:R-:W-:Y:S01]  /*101b0*/  FMNMX.FTZ R133, R138, R137, !PT ;  /* 0x000000898a857209 */ /* 0x008fe20007810000 */
[----:B------:R-:W-:Y:S01]  /*101c0*/  FADD.FTZ R136, -R134, R3 ;  /* 0x0000000386887221 */ /* 0x000fe20000010100 */
[----:B------:R-:W-:Y:S01]  /*101d0*/  FMNMX.FTZ R138, R42, R139, !PT ;  /* 0x0000008b2a8a7209 */ /* 0x000fe20007810000 */
[----:B------:R-:W-:Y:S01]  /*101e0*/  FFMA.FTZ R148, R16, c[0x0][0x23c], -R174 ;  /* 0x00008f0010947a23 */ /* 0x000fe200000108ae */
[----:B------:R-:W-:Y:S01]  /*101f0*/  FSETP.NEU.FTZ.AND P2, PT, R134, -INF , PT ;  /* 0xff8000008600780b */ /* 0x000fe20003f5d000 */
[----:B------:R-:W-:Y:S01]  /*10200*/  FMUL.FTZ R3, R136, c[0x0][0x23c] ;  /* 0x00008f0088037a20 */ /* 0x000fe20000410000 */
[----:B------:R-:W-:Y:S01]  /*10210*/  FMNMX.FTZ R137, R43, R138, !PT ;  /* 0x0000008a2b897209 */ /* 0x000fe20007810000 */
[C---:B------:R-:W-:Y:S01]  /*10220*/  FADD.FTZ R136, -R133.reuse, R2 ;  /* 0x0000000285887221 */ /* 0x040fe20000010100 */
[----:B------:R-:W-:Y:S01]  /*10230*/  FSEL R172, R172, RZ, P2 ;  /* 0x000000ffacac7208 */ /* 0x000fe20001000000 */
[----:B------:R-:W-:Y:S01]  /*10240*/  MUFU.EX2 R148, R148 ;  /* 0x0000009400947308 */ /* 0x000fe20000000800 */
[----:B------:R-:W-:Y:S01]  /*10250*/  FMNMX.FTZ R138, R46, R137, !PT ;  /* 0x000000892e8a7209 */ /* 0x000fe20007810000 */
[----:B------:R-:W-:Y:S01]  /*10260*/  FMUL.FTZ R2, R136, c[0x0][0x23c] ;  /* 0x00008f0088027a20 */ /* 0x000fe20000410000 */
[----:B------:R-:W-:Y:S01]  /*10270*/  FSETP.NEU.FTZ.AND P2, PT, R133, -INF , PT ;  /* 0xff8000008500780b */ /* 0x000fe20003f5d000 */
[----:B------:R-:W-:Y:S01]  /*10280*/  FFMA.FTZ R149, R17, c[0x0][0x23c], -R174 ;  /* 0x00008f0011957a23 */ /* 0x000fe200000108ae */
[----:B------:R-:W-:Y:S01]  /*10290*/  FMNMX.FTZ R137, R47, R138, !PT ;  /* 0x0000008a2f897209 */ /* 0x000fe20007810000 */
[--C-:B------:R-:W-:Y:S01]  /*102a0*/  FFMA.FTZ R150, R18, c[0x0][0x23c], -R172.reuse ;  /* 0x00008f0012967a23 */ /* 0x100fe200000108ac */
[----:B------:R-:W-:Y:S01]  /*102b0*/  LOP3.LUT R18, R233, UR25, R237, 0x96, !PT ;  /* 0x00000019e9127c12 */ /* 0x000fe2000f8e96ed */
[--C-:B------:R-:W-:Y:S01]  /*102c0*/  FFMA.FTZ R151, R19, c[0x0][0x23c], -R172.reuse ;  /* 0x00008f0013977a23 */ /* 0x100fe200000108ac */
[----:B------:R-:W-:Y:S01]  /*102d0*/  FMNMX.FTZ R136, R58, R137, !PT ;  /* 0x000000893a887209 */ /* 0x000fe20007810000 */
[----:B------:R-:W-:Y:S01]  /*102e0*/  MUFU.EX2 R149, R149 ;  /* 0x0000009500957308 */ /* 0x000fe20000000800 */
[--C-:B------:R-:W-:Y:S01]  /*102f0*/  FFMA.FTZ R155, R7, c[0x0][0x23c], -R172.reuse ;  /* 0x00008f00079b7a23 */ /* 0x100fe200000108ac */
[----:B------:R-:W-:Y:S01]  /*10300*/  IADD3 R237, R237, 0x1, RZ ;  /* 0x00000001eded7810 */ /* 0x000fe20007ffe0ff */
[----:B------:R-:W-:Y:S01]  /*10310*/  IMAD.WIDE.U32 R178, R18, -0x326172a9, RZ ;  /* 0xcd9e8d5712b27825 */ /* 0x000fe200078e00ff */
[----:B------:R-:W-:Y:S02]  /*10320*/  FMNMX.FTZ R137, R59, R136, !PT ;  /* 0x000000883b897209 */ /* 0x000fe40007810000 */
[----:B------:R-:W-:Y:S01]  /*10330*/  LOP3.LUT R237, R233, UR25, R237, 0x96, !PT ;  /* 0x00000019e9ed7c12 */ /* 0x000fe2000f8e96ed */
[----:B------:R-:W-:Y:S01]  /*10340*/  FFMA.FTZ R248, R67, c[0x0][0x23c], -R172 ;  /* 0x00008f0043f87a23 */ /* 0x000fe200000108ac */
[----:B------:R-:W-:Y:S01]  /*10350*/  FMNMX.FTZ R136, R62, R137, !PT ;  /* 0x000000893e887209 */ /* 0x000fe20007810000 */
[----:B------:R-:W-:Y:S01]  /*10360*/  FFMA.FTZ R164, R32, c[0x0][0x23c], -R174 ;  /* 0x00008f0020a47a23 */ /* 0x000fe200000108ae */
[----:B------:R-:W-:Y:S01]  /*10370*/  MUFU.EX2 R150, R150 ;  /* 0x0000009600967308 */ /* 0x000fe20000000800 */
[----:B------:R-:W-:Y:S01]  /*10380*/  LOP3.LUT R244, R243, UR13, R178, 0x96, !PT ;  /* 0x0000000df3f47c12 */ /* 0x000fe2000f8e96b2 */
[----:B------:R-:W-:Y:S01]  /*10390*/  FMUL.FTZ R167, R133, c[0x0][0x23c] ;  /* 0x00008f0085a77a20 */ /* 0x000fe20000410000 */
[----:B------:R-:W-:Y:S01]  /*103a0*/  FMNMX.FTZ R16, R63, R136, !PT ;  /* 0x000000883f107209 */ /* 0x000fe20007810000 */
[----:B-1----:R-:W-:Y:S01]  /*103b0*/  FMUL.FTZ R32, R132, R116 ;  /* 0x0000007484207220 */ /* 0x002fe20000410000 */
[----:B------:R-:W-:Y:S01]  /*103c0*/  LOP3.LUT R19, R179, UR15, R230, 0x96, !PT ;  /* 0x0000000fb3137c12 */ /* 0x000fe2000f8e96e6 */
[----:B------:R-:W-:Y:S01]  /*103d0*/  IMAD.WIDE.U32 R244, R244, -0x2daee0ad, RZ ;  /* 0xd2511f53f4f47825 */ /* 0x000fe200078e00ff */
[----:B------:R-:W-:Y:S01]  /*103e0*/  LOP3.LUT R178, R241, UR13, R178, 0x96, !PT ;  /* 0x0000000df1b27c12 */ /* 0x000fe2000f8e96b2 */
[----:B------:R-:W1:Y:S01]  /*103f0*/  SHFL.BFLY PT, R17, R16, 0x2, 0x1f ;  /* 0x0c401f0010117f89 */ /* 0x000e6200000e0000 */
[----:B------:R-:W-:Y:S01]  /*10400*/  LOP3.LUT R18, R179, UR15, R226, 0x96, !PT ;  /* 0x0000000fb3127c12 */ /* 0x000fe2000f8e96e2 */
[----:B------:R-:W-:Y:S01]  /*10410*/  MUFU.EX2 R151, R151 ;  /* 0x0000009700977308 */ /* 0x000fe20000000800 */
[----:B------:R-:W-:Y:S01]  /*10420*/  IMAD.WIDE.U32 R238, R19, -0x2daee0ad, RZ ;  /* 0xd2511f5313ee7825 */ /* 0x000fe200078e00ff */
[----:B------:R-:W-:Y:S03]  /*10430*/  FSEL R167, R167, RZ, P2 ;  /* 0x000000ffa7a77208 */ /* 0x000fe60001000000 */
[----:B------:R-:W-:Y:S01]  /*10440*/  IMAD.WIDE.U32 R168, R18, -0x2daee0ad, RZ ;  /* 0xd2511f5312a87825 */ /* 0x000fe200078e00ff */
[----:B------:R-:W-:Y:S02]  /*10450*/  LOP3.LUT R238, R245, UR10, R238, 0x96, !PT ;  /* 0x0000000af5ee7c12 */ /* 0x000fe4000f8e96ee */
[----:B------:R-:W-:Y:S01]  /*10460*/  LOP3.LUT R7, R239, UR12, R228, 0x96, !PT ;  /* 0x0000000cef077c12 */ /* 0x000fe2000f8e96e4 */
[----:B------:R-:W-:Y:S01]  /*10470*/  IMAD.WIDE.U32 R178, R178, -0x2daee0ad, RZ ;  /* 0xd2511f53b2b27825 */ /* 0x000fe200078e00ff */
[----:B------:R-:W-:Y:S01]  /*10480*/  MUFU.EX2 R155, R155 ;  /* 0x0000009b009b7308 */ /* 0x000fe20000000800 */
[----:B------:R-:W-:Y:S02]  /*10490*/  LOP3.LUT R18, R169, UR12, R224, 0x96, !PT ;  /* 0x0000000ca9127c12 */ /* 0x000fe4000f8e96e0 */
[----:B------:R-:W-:Y:S01]  /*104a0*/  IMAD.WIDE.U32 R238, R238, -0x326172a9, RZ ;  /* 0xcd9e8d57eeee7825 */ /* 0x000fe200078e00ff */
[----:B------:R-:W-:Y:S03]  /*104b0*/  LOP3.LUT R168, R179, UR10, R168, 0x96, !PT ;  /* 0x0000000ab3a87c12 */ /* 0x000fe6000f8e96a8 */
[----:B------:R-:W-:Y:S03]  /*104c0*/  IMAD.WIDE.U32 R176, R7, -0x326172a9, RZ ;  /* 0xcd9e8d5707b07825 */ /* 0x000fe600078e00ff */
[----:B------:R-:W2:Y:S01]  /*104d0*/  MUFU.EX2 R3, R3 ;  /* 0x0000000300037308 */ /* 0x000ea20000000800 */
[----:B------:R-:W-:Y:S01]  /*104e0*/  IMAD.WIDE.U32 R168, R168, -0x326172a9, RZ ;  /* 0xcd9e8d57a8a87825 */ /* 0x000fe200078e00ff */
[----:B-1----:R-:W-:Y:S02]  /*104f0*/  FMNMX.FTZ R17, R16, R17, !PT ;  /* 0x0000001110117209 */ /* 0x002fe40007810000 */
[----:B------:R-:W-:Y:S01]  /*10500*/  LOP3.LUT R176, R239, UR9, R176, 0x96, !PT ;  /* 0x00000009efb07c12 */ /* 0x000fe2000f8e96b0 */
[----:B------:R-:W-:Y:S02]  /*10510*/  IMAD.WIDE.U32 R18, R18, -0x326172a9, RZ ;  /* 0xcd9e8d5712127825 */ /* 0x000fe400078e00ff */
[----:B------:R-:W1:Y:S02]  /*10520*/  SHFL.BFLY PT, R16, R17, 0x1, 0x1f ;  /* 0x0c201f0011107f89 */ /* 0x000e6400000e0000 */
[--C-:B------:R-:W-:Y:S01]  /*10530*/  FFMA.FTZ R157, R13, c[0x0][0x23c], -R167.reuse ;  /* 0x00008f000d9d7a23 */ /* 0x100fe200000108a7 */
[----:B------:R-:W3:Y:S01]  /*10540*/  MUFU.EX2 R2, R2 ;  /* 0x0000000200027308 */ /* 0x000ee20000000800 */
[--C-:B------:R-:W-:Y:S01]  /*10550*/  FFMA.FTZ R156, R12, c[0x0][0x23c], -R167.reuse ;  /* 0x00008f000c9c7a23 */ /* 0x100fe200000108a7 */
[----:B------:R-:W-:Y:S01]  /*10560*/  LOP3.LUT R170, R169, UR9, R18, 0x96, !PT ;  /* 0x00000009a9aa7c12 */ /* 0x000fe2000f8e9612 */
[----:B------:R-:W-:Y:S01]  /*10570*/  FFMA.FTZ R154, R6, c[0x0][0x23c], -R172 ;  /* 0x00008f00069a7a23 */ /* 0x000fe200000108ac */
[----:B------:R-:W-:Y:S01]  /*10580*/  LOP3.LUT R12, R19, UR11, R240, 0x96, !PT ;  /* 0x0000000b130c7c12 */ /* 0x000fe2000f8e96f0 */
[--C-:B------:R-:W-:Y:S02]  /*10590*/  FFMA.FTZ R152, R4, c[0x0][0x23c], -R174.reuse ;  /* 0x00008f0004987a23 */ /* 0x100fe400000108ae */
[----:B------:R-:W-:Y:S03]  /*105a0*/  IMAD.WIDE.U32 R170, R170, -0x2daee0ad, RZ ;  /* 0xd2511f53aaaa7825 */ /* 0x000fe600078e00ff */
[----:B------:R-:W4:Y:S01]  /*105b0*/  MUFU.EX2 R154, R154 ;  /* 0x0000009a009a7308 */ /* 0x000f220000000800 */
[----:B------:R-:W-:Y:S04]  /*105c0*/  IMAD.WIDE.U32 R18, R12, -0x2daee0ad, RZ ;  /* 0xd2511f530c127825 */ /* 0x000fe800078e00ff */
[----:B------:R-:W-:Y:S01]  /*105d0*/  FFMA.FTZ R153, R5, c[0x0][0x23c], -R174 ;  /* 0x00008f0005997a23 */ /* 0x000fe200000108ae */
[----:B------:R-:W-:Y:S01]  /*105e0*/  LOP3.LUT R12, R171, UR6, R18, 0x96, !PT ;  /* 0x00000006ab0c7c12 */ /* 0x000fe2000f8e9612 */
[--C-:B------:R-:W-:Y:S01]  /*105f0*/  FFMA.FTZ R160, R8, c[0x0][0x23c], -R167.reuse ;  /* 0x00008f0008a07a23 */ /* 0x100fe200000108a7 */
[----:B------:R-:W-:Y:S01]  /*10600*/  LOP3.LUT R178, R19, UR8, R178, 0x96, !PT ;  /* 0x0000000813b27c12 */ /* 0x000fe2000f8e96b2 */
[--C-:B------:R-:W-:Y:S01]  /*10610*/  FFMA.FTZ R161, R9, c[0x0][0x23c], -R167.reuse ;  /* 0x00008f0009a17a23 */ /* 0x100fe200000108a7 */
[----:B------:R-:W-:Y:S01]  /*10620*/  MUFU.EX2 R156, R156 ;  /* 0x0000009c009c7308 */ /* 0x000fe20000000800 */
[----:B-1----:R-:W-:Y:S01]  /*10630*/  FMNMX.FTZ R7, R17, R16, !PT ;  /* 0x0000001011077209 */ /* 0x002fe20007810000 */
[----:B------:R-:W-:Y:S01]  /*10640*/  FFMA.FTZ R165, R33, c[0x0][0x23c], -R174 ;  /* 0x00008f0021a57a23 */ /* 0x000fe200000108ae */
[----:B------:R-:W-:Y:S01]  /*10650*/  LOP3.LUT R16, R177, UR11, R242, 0x96, !PT ;  /* 0x0000000bb1107c12 */ /* 0x000fe2000f8e96f2 */
[----:B------:R-:W-:Y:S01]  /*10660*/  IMAD.WIDE.U32 R176, R176, -0x2daee0ad, RZ ;  /* 0xd2511f53b0b07825 */ /* 0x000fe200078e00ff */
[C---:B------:R-:W-:Y:S03]  /*10670*/  FSETP.NEU.FTZ.AND P2, PT, R7.reuse, -INF , PT ;  /* 0xff8000000700780b */ /* 0x040fe60003f5d000 */
[----:B------:R-:W-:Y:S02]  /*10680*/  IMAD.WIDE.U32 R16, R16, -0x2daee0ad, RZ ;  /* 0xd2511f5310107825 */ /* 0x000fe400078e00ff */
[----:B------:R-:W1:Y:S02]  /*10690*/  MUFU.EX2 R157, R157 ;  /* 0x0000009d009d7308 */ /* 0x000e640000000800 */
[----:B------:R-:W-:Y:S01]  /*106a0*/  FMUL.FTZ R166, R7, c[0x0][0x23c] ;  /* 0x00008f0007a67a20 */ /* 0x000fe20000410000 */
[----:B------:R-:W-:Y:S01]  /*106b0*/  LOP3.LUT R13, R177, UR6, R16, 0x96, !PT ;  /* 0x00000006b10d7c12 */ /* 0x000fe2000f8e9610 */
[----:B------:R-:W-:Y:S01]  /*106c0*/  IMAD.WIDE.U32 R136, R12, -0x326172a9, RZ ;  /* 0xcd9e8d570c887825 */ /* 0x000fe200078e00ff */
[----:B------:R-:W-:Y:S02]  /*106d0*/  LOP3.LUT R244, R17, UR8, R244, 0x96, !PT ;  /* 0x0000000811f47c12 */ /* 0x000fe4000f8e96f4 */
[----:B------:R-:W-:Y:S01]  /*106e0*/  FSEL R166, R166, RZ, P2 ;  /* 0x000000ffa6a67208 */ /* 0x000fe20001000000 */
[----:B------:R-:W-:Y:S01]  /*106f0*/  IMAD.WIDE.U32 R16, R13, -0x326172a9, RZ ;  /* 0xcd9e8d570d107825 */ /* 0x000fe200078e00ff */
[----:B------:R-:W-:Y:S01]  /*10700*/  LOP3.LUT R146, R136, 0xff, RZ, 0xc0, !PT ;  /* 0x000000ff88927812 */ /* 0x000fe200078ec0ff */
[----:B------:R-:W-:Y:S01]  /*10710*/  MUFU.EX2 R152, R152 ;  /* 0x0000009800987308 */ /* 0x000fe20000000800 */
[----:B------:R-:W-:Y:S01]  /*10720*/  SHF.R.U32.HI R12, RZ, 0x18, R136 ;  /* 0x00000018ff0c7819 */ /* 0x000fe20000011688 */
[----:B------:R-:W-:Y:S01]  /*10730*/  IMAD.WIDE.U32 R244, R244, -0x326172a9, RZ ;  /* 0xcd9e8d57f4f47825 */ /* 0x000fe200078e00ff */
[----:B------:R-:W-:Y:S02]  /*10740*/  SHF.R.U32.HI R13, RZ, 0x10, R16 ;  /* 0x00000010ff0d7819 */ /* 0x000fe40000011610 */
[----:B------:R-:W-:Y:S01]  /*10750*/  LOP3.LUT R19, R16, 0xffff, RZ, 0xc0, !PT ;  /* 0x0000ffff10137812 */ /* 0x000fe200078ec0ff */
[----:B------:R-:W-:Y:S01]  /*10760*/  FFMA.FTZ R158, R14, c[0x0][0x23c], -R166 ;  /* 0x00008f000e9e7a23 */ /* 0x000fe200000108a6 */
[----:B------:R-:W-:Y:S01]  /*10770*/  LOP3.LUT R14, R17, UR16, R244, 0x96, !PT ;  /* 0x00000010110e7c12 */ /* 0x000fe2000f8e96f4 */
[----:B------:R-:W-:Y:S01]  /*10780*/  FFMA.FTZ R159, R15, c[0x0][0x23c], -R166 ;  /* 0x00008f000f9f7a23 */ /* 0x000fe200000108a6 */
[----:B------:R-:W-:Y:S01]  /*10790*/  LOP3.LUT R138, R16, 0xff, RZ, 0xc0, !PT ;  /* 0x000000ff108a7812 */ /* 0x000fe200078ec0ff */
[----:B------:R-:W5:Y:S01]  /*107a0*/  MUFU.EX2 R153, R153 ;  /* 0x0000009900997308 */ /* 0x000f620000000800 */
[----:B------:R-:W-:Y:S01]  /*107b0*/  SHF.R.U32.HI R16, RZ, 0x18, R16 ;  /* 0x00000018ff107819 */ /* 0x000fe20000011610 */
[--C-:B------:R-:W-:Y:S01]  /*107c0*/  FFMA.FTZ R162, R10, c[0x0][0x23c], -R166.reuse ;  /* 0x00008f000aa27a23 */ /* 0x100fe200000108a6 */
[----:B------:R-:W-:Y:S01]  /*107d0*/  LOP3.LUT R13, R13, 0xff, RZ, 0xc0, !PT ;  /* 0x000000ff0d0d7812 */ /* 0x000fe200078ec0ff */
[----:B------:R-:W-:Y:S01]  /*107e0*/  FFMA.FTZ R163, R11, c[0x0][0x23c], -R166 ;  /* 0x00008f000ba37a23 */ /* 0x000fe200000108a6 */
[----:B------:R-:W-:Y:S01]  /*107f0*/  SHF.R.U32.HI R9, RZ, 0x10, R14 ;  /* 0x00000010ff097819 */ /* 0x000fe2000001160e */
[----:B------:R-:W-:Y:S01]  /*10800*/  IMAD.WIDE.U32 R178, R178, -0x326172a9, RZ ;  /* 0xcd9e8d57b2b27825 */ /* 0x000fe200078e00ff */
[----:B------:R-:W-:Y:S02]  /*10810*/  PRMT R16, R13, 0x5410, R16 ;  /* 0x000054100d107816 */ /* 0x000fe40000000010 */
[----:B------:R-:W-:Y:S01]  /*10820*/  LOP3.LUT R13, R14, 0xffff, RZ, 0xc0, !PT ;  /* 0x0000ffff0e0d7812 */ /* 0x000fe200078ec0ff */
[----:B------:R-:W-:Y:S01]  /*10830*/  MUFU.EX2 R158, R158 ;  /* 0x0000009e009e7308 */ /* 0x000fe20000000800 */
[----:B------:R-:W-:Y:S01]  /*10840*/  FMUL.FTZ R33, R132, R117 ;  /* 0x0000007584217220 */ /* 0x000fe20000410000 */
[--C-:B------:R-:W-:Y:S01]  /*10850*/  HSET2.LE.AND R139, R16, R207.reuse, PT ;  /* 0x000000cf108b7233 */ /* 0x100fe20003803000 */
[----:B------:R-:W-:Y:S01]  /*10860*/  FFMA.FTZ R244, R46, c[0x0][0x23c], -R166 ;  /* 0x00008f002ef47a23 */ /* 0x000fe200000108a6 */
[----:B------:R-:W-:Y:S01]  /*10870*/  LOP3.LUT R17, R136, 0xffff, RZ, 0xc0, !PT ;  /* 0x0000ffff88117812 */ /* 0x000fe200078ec0ff */
[----:B------:R-:W-:Y:S01]  /*10880*/  FFMA.FTZ R169, R23, c[0x0][0x23c], -R172 ;  /* 0x00008f0017a97a23 */ /* 0x000fe200000108ac */
[----:B------:R-:W-:Y:S01]  /*10890*/  LOP3.LUT R8, R137, UR16, R178, 0x96, !PT ;  /* 0x0000001089087c12 */ /* 0x000fe2000f8e96b2 */
[----:B--2---:R-:W-:Y:S01]  /*108a0*/  FMUL.FTZ R23, R3, R115 ;  /* 0x0000007303177220 */ /* 0x004fe20000410000 */
[----:B------:R-:W-:Y:S01]  /*108b0*/  LOP3.LUT R9, R9, 0xff, RZ, 0xc0, !PT ;  /* 0x000000ff09097812 */ /* 0x000fe200078ec0ff */
[----:B------:R-:W-:Y:S01]  /*108c0*/  FFMA.FTZ R171, R25, c[0x0][0x23c], -R167 ;  /* 0x00008f0019ab7a23 */ /* 0x000fe200000108a7 */
[----:B------:R-:W2:Y:S01]  /*108d0*/  MUFU.EX2 R159, R159 ;  /* 0x0000009f009f7308 */ /* 0x000ea20000000800 */
[C---:B---3--:R-:W-:Y:S01]  /*108e0*/  FMUL.FTZ R96, R2.reuse, R96 ;  /* 0x0000006002607220 */ /* 0x048fe20000410000 */
[----:B------:R-:W-:Y:S01]  /*108f0*/  SHF.R.U32.HI R11, RZ, 0x18, R8 ;  /* 0x00000018ff0b7819 */ /* 0x000fe20000011608 */
[----:B------:R-:W-:Y:S01]  /*10900*/  FMUL.FTZ R97, R2, R97 ;  /* 0x0000006102617220 */ /* 0x000fe20000410000 */
[----:B------:R-:W-:Y:S01]  /*10910*/  SHF.R.U32.HI R19, RZ, 0x8, R19 ;  /* 0x00000008ff137819 */ /* 0x000fe20000011613 */
[----:B------:R-:W-:Y:S01]  /*10920*/  FFMA.FTZ R239, R44, c[0x0][0x23c], -R167 ;  /* 0x00008f002cef7a23 */ /* 0x000fe200000108a7 */
[----:B------:R-:W-:Y:S01]  /*10930*/  SHF.R.U32.HI R17, RZ, 0x8, R17 ;  /* 0x00000008ff117819 */ /* 0x000fe20000011611 */
[--C-:B------:R-:W-:Y:S01]  /*10940*/  FFMA.FTZ R246, R65, c[0x0][0x23c], -R174.reuse ;  /* 0x00008f0041f67a23 */ /* 0x100fe200000108ae */
[----:B------:R-:W-:Y:S01]  /*10950*/  PRMT R138, R138, 0x5410, R19 ;  /* 0x000054108a8a7816 */ /* 0x000fe20000000013 */
[----:B------:R-:W-:Y:S01]  /*10960*/  FFMA.FTZ R247, R52, c[0x0][0x23c], -R174 ;  /* 0x00008f0034f77a23 */ /* 0x000fe200000108ae */
[----:B------:R-:W-:Y:S01]  /*10970*/  MUFU.EX2 R160, R160 ;  /* 0x000000a000a07308 */ /* 0x000fe20000000800 */
[----:B------:R-:W-:Y:S01]  /*10980*/  FFMA.FTZ R249, R54, c[0x0][0x23c], -R172 ;  /* 0x00008f0036f97a23 */ /* 0x000fe200000108ac */
[----:B------:R-:W-:Y:S01]  /*10990*/  PRMT R146, R146, 0x5410, R17 ;  /* 0x0000541092927816 */ /* 0x000fe20000000011 */
[--C-:B------:R-:W-:Y:S01]  /*109a0*/  HSET2.LE.AND R138, R138, R207.reuse, PT ;  /* 0x000000cf8a8a7233 */ /* 0x100fe20003803000 */
[C---:B------:R-:W-:Y:S01]  /*109b0*/  FMUL.FTZ R16, R2.reuse, R120 ;  /* 0x0000007802107220 */ /* 0x040fe20000410000 */
[----:B------:R-:W-:Y:S01]  /*109c0*/  SHF.R.U32.HI R15, RZ, 0x10, R136 ;  /* 0x00000010ff0f7819 */ /* 0x000fe20000011688 */
[----:B------:R-:W-:Y:S01]  /*109d0*/  FMUL.FTZ R17, R2, R121 ;  /* 0x0000007902117220 */ /* 0x000fe20000410000 */
[--C-:B------:R-:W-:Y:S01]  /*109e0*/  HSET2.LE.AND R146, R146, R207.reuse, PT ;  /* 0x000000cf92927233 */ /* 0x100fe20003803000 */
[----:B------:R-:W-:Y:S01]  /*109f0*/  FFMA.FTZ R20, R20, c[0x0][0x23c], -R174 ;  /* 0x00008f0014147a23 */ /* 0x000fe200000108ae */
[----:B------:R-:W-:Y:S01]  /*10a00*/  LOP3.LUT R15, R15, 0xff, RZ, 0xc0, !PT ;  /* 0x000000ff0f0f7812 */ /* 0x000fe200078ec0ff */
[----:B------:R-:W3:Y:S01]  /*10a10*/  MUFU.EX2 R161, R161 ;  /* 0x000000a100a17308 */ /* 0x000ee20000000800 */
[----:B------:R-:W-:Y:S01]  /*10a20*/  LOP3.LUT R136, R14, 0xff, RZ, 0xc0, !PT ;  /* 0x000000ff0e887812 */ /* 0x000fe200078ec0ff */
[C---:B------:R-:W-:Y:S01]  /*10a30*/  FMUL.FTZ R68, R132.reuse, R68 ;  /* 0x0000004484447220 */ /* 0x040fe20000410000 */
[----:B------:R-:W-:Y:S01]  /*10a40*/  SHF.R.U32.HI R14, RZ, 0x18, R14 ;  /* 0x00000018ff0e7819 */ /* 0x000fe2000001160e */
[----:B------:R-:W-:Y:S01]  /*10a50*/  FMUL.FTZ R69, R132, R69 ;  /* 0x0000004584457220 */ /* 0x000fe20000410000 */
[----:B------:R-:W-:Y:S01]  /*10a60*/  SHF.R.U32.HI R13, RZ, 0x8, R13 ;  /* 0x00000008ff0d7819 */ /* 0x000fe2000001160d */
[----:B------:R-:W-:Y:S01]  /*10a70*/  FMUL.FTZ R70, R3, R70 ;  /* 0x0000004603467220 */ /* 0x000fe20000410000 */
[----:B------:R-:W-:Y:S01]  /*10a80*/  PRMT R10, R9, 0x5410, R14 ;  /* 0x00005410090a7816 */ /* 0x000fe2000000000e */
[----:B------:R-:W-:Y:S01]  /*10a90*/  FMUL.FTZ R71, R3, R71 ;  /* 0x0000004703477220 */ /* 0x000fe20000410000 */
[----:B------:R-:W-:Y:S01]  /*10aa0*/  PRMT R136, R136, 0x5410, R13 ;  /* 0x0000541088887816 */ /* 0x000fe2000000000d */
[----:B------:R-:W-:Y:S01]  /*10ab0*/  MUFU.EX2 R162, R162 ;  /* 0x000000a200a27308 */ /* 0x000fe20000000800 */
[C---:B------:R-:W-:Y:S01]  /*10ac0*/  LOP3.LUT R13, R8.reuse, 0xffff, RZ, 0xc0, !PT ;  /* 0x0000ffff080d7812 */ /* 0x040fe200078ec0ff */
[--C-:B------:R-:W-:Y:S01]  /*10ad0*/  HSET2.LE.AND R137, R10, R207.reuse, PT ;  /* 0x000000cf0a897233 */ /* 0x100fe20003803000 */
[----:B------:R-:W-:Y:S01]  /*10ae0*/  SHF.R.U32.HI R14, RZ, 0x10, R8 ;  /* 0x00000010ff0e7819 */ /* 0x000fe20000011608 */
[--C-:B------:R-:W-:Y:S01]  /*10af0*/  HSET2.LE.AND R136, R136, R207.reuse, PT ;  /* 0x000000cf88887233 */ /* 0x100fe20003803000 */
[----:B------:R-:W-:Y:S01]  /*10b00*/  LOP3.LUT R144, R8, 0xff, RZ, 0xc0, !PT ;  /* 0x000000ff08907812 */ /* 0x000fe200078ec0ff */
[----:B------:R-:W-:Y:S01]  /*10b10*/  FADD.FTZ R8, -R7, R0 ;  /* 0x0000000007087221 */ /* 0x000fe20000010100 */
[----:B------:R-:W-:Y:S01]  /*10b20*/  SHF.R.U32.HI R13, RZ, 0x8, R13 ;  /* 0x00000008ff0d7819 */ /* 0x000fe2000001160d */
[----:B------:R-:W-:Y:S01]  /*10b30*/  FMUL.FTZ R72, R2, R72 ;  /* 0x0000004802487220 */ /* 0x000fe20000410000 */
[----:B------:R-:W-:Y:S01]  /*10b40*/  LOP3.LUT R14, R14, 0xff, RZ, 0xc0, !PT ;  /* 0x000000ff0e0e7812 */ /* 0x000fe200078ec0ff */
[----:B------:R-:W2:Y:S01]  /*10b50*/  MUFU.EX2 R163, R163 ;  /* 0x000000a300a37308 */ /* 0x000ea20000000800 */
[----:B------:R-:W-:Y:S01]  /*10b60*/  FMUL.FTZ R0, R8, c[0x0][0x23c] ;  /* 0x00008f0008007a20 */ /* 0x000fe20000410000 */
[----:B------:R-:W-:Y:S01]  /*10b70*/  F2FP.PACK_AB R9, R149, R148 ;  /* 0x000000949509723e */ /* 0x000fe200000000ff */
[----:B------:R-:W-:Y:S01]  /*10b80*/  FMUL.FTZ R73, R2, R73 ;  /* 0x0000004902497220 */ /* 0x000fe20000410000 */
[----:B------:R-:W-:Y:S01]  /*10b90*/  PRMT R14, R14, 0x5410, R11 ;  /* 0x000054100e0e7816 */ /* 0x000fe2000000000b */
[C---:B------:R-:W-:Y:S01]  /*10ba0*/  FMUL.FTZ R76, R2.reuse, R76 ;  /* 0x0000004c024c7220 */ /* 0x040fe20000410000 */
[----:B------:R-:W-:Y:S01]  /*10bb0*/  PRMT R12, R15, 0x5410, R12 ;  /* 0x000054100f0c7816 */ /* 0x000fe2000000000c */
[----:B------:R-:W-:Y:S01]  /*10bc0*/  FMUL.FTZ R77, R2, R77 ;  /* 0x0000004d024d7220 */ /* 0x000fe20000410000 */
[----:B------:R-:W-:Y:S01]  /*10bd0*/  PRMT R144, R144, 0x5410, R13 ;  /* 0x0000541090907816 */ /* 0x000fe2000000000d */
[--C-:B------:R-:W-:Y:S01]  /*10be0*/  HSET2.LE.AND R145, R14, R207.reuse, PT ;  /* 0x000000cf0e917233 */ /* 0x100fe20003803000 */
[----:B------:R-:W3:Y:S01]  /*10bf0*/  MUFU.EX2 R0, R0 ;  /* 0x0000000000007308 */ /* 0x000ee20000000800 */
[----:B------:R-:W-:Y:S01]  /*10c00*/  LOP3.LUT R138, R138, R9, RZ, 0xc0, !PT ;  /* 0x000000098a8a7212 */ /* 0x000fe200078ec0ff */
[--C-:B------:R-:W-:Y:S01]  /*10c10*/  HSET2.LE.AND R147, R12, R207.reuse, PT ;  /* 0x000000cf0c937233 */ /* 0x100fe20003803000 */
[----:B------:R-:W-:Y:S01]  /*10c20*/  F2FP.PACK_AB R10, R151, R150 ;  /* 0x00000096970a723e */ /* 0x000fe200000000ff */
[--C-:B------:R-:W-:Y:S01]  /*10c30*/  HSET2.LE.AND R144, R144, R207.reuse, PT ;  /* 0x000000cf90907233 */ /* 0x100fe20003803000 */
[----:B----4-:R-:W-:Y:S01]  /*10c40*/  F2FP.PACK_AB R8, R155, R154 ;  /* 0x0000009a9b08723e */ /* 0x010fe200000000ff */
[C---:B------:R-:W-:Y:S01]  /*10c50*/  FMUL.FTZ R12, R2.reuse, R124 ;  /* 0x0000007c020c7220 */ /* 0x040fe20000410000 */
[----:B-1----:R-:W-:Y:S01]  /*10c60*/  F2FP.PACK_AB R9, R157, R156 ;  /* 0x0000009c9d09723e */ /* 0x002fe200000000ff */
[----:B------:R-:W-:Y:S01]  /*10c70*/  FMUL.FTZ R13, R2, R125 ;  /* 0x0000007d020d7220 */ /* 0x000fe20000410000 */
[----:B-----5:R-:W-:Y:S01]  /*10c80*/  F2FP.PACK_AB R11, R153, R152 ;  /* 0x00000098990b723e */ /* 0x020fe200000000ff */
[--C-:B------:R-:W-:Y:S01]  /*10c90*/  FFMA.FTZ R124, R34, c[0x0][0x23c], -R172.reuse ;  /* 0x00008f00227c7a23 */ /* 0x100fe200000108ac */
[----:B------:R-:W-:Y:S01]  /*10ca0*/  LOP3.LUT R139, R139, R10, RZ, 0xc0, !PT ;  /* 0x0000000a8b8b7212 */ /* 0x000fe200078ec0ff */
[----:B------:R-:W-:Y:S01]  /*10cb0*/  FMUL.FTZ R34, R3, R118 ;  /* 0x0000007603227220 */ /* 0x000fe20000410000 */
[----:B------:R-:W-:Y:S01]  /*10cc0*/  LOP3.LUT R137, R137, R8, RZ, 0xc0, !PT ;  /* 0x0000000889897212 */ /* 0x000fe200078ec0ff */
[----:B------:R-:W-:Y:S01]  /*10cd0*/  FFMA.FTZ R120, R22, c[0x0][0x23c], -R172 ;  /* 0x00008f0016787a23 */ /* 0x000fe200000108ac */
[----:B------:R-:W-:Y:S01]  /*10ce0*/  LOP3.LUT R146, R146, R9, RZ, 0xc0, !PT ;  /* 0x0000000992927212 */ /* 0x000fe200078ec0ff */
[----:B------:R-:W-:Y:S01]  /*10cf0*/  FMUL.FTZ R22, R3, R114 ;  /* 0x0000007203167220 */ /* 0x000fe20000410000 */
[----:B--2---:R-:W-:Y:S01]  /*10d00*/  F2FP.PACK_AB R10, R159, R158 ;  /* 0x0000009e9f0a723e */ /* 0x004fe200000000ff */
[----:B------:R-:W-:Y:S01]  /*10d10*/  FFMA.FTZ R114, R24, c[0x0][0x23c], -R167 ;  /* 0x00008f0018727a23 */ /* 0x000fe200000108a7 */
[----:B---3--:R-:W-:Y:S01]  /*10d20*/  F2FP.PACK_AB R9, R161, R160 ;  /* 0x000000a0a109723e */ /* 0x008fe200000000ff */
[C---:B------:R-:W-:Y:S01]  /*10d30*/  FMUL.FTZ R80, R132.reuse, R80 ;  /* 0x0000005084507220 */ /* 0x040fe20000410000 */
[----:B------:R-:W-:Y:S01]  /*10d40*/  F2FP.PACK_AB R8, R163, R162 ;  /* 0x000000a2a308723e */ /* 0x000fe200000000ff */
[----:B------:R-:W-:Y:S01]  /*10d50*/  FMUL.FTZ R81, R132, R81 ;  /* 0x0000005184517220 */ /* 0x000fe20000410000 */
[----:B------:R-:W-:Y:S01]  /*10d60*/  LOP3.LUT R136, R136, R11, RZ, 0xc0, !PT ;  /* 0x0000000b88887212 */ /* 0x000fe200078ec0ff */
[----:B------:R-:W-:Y:S01]  /*10d70*/  FMUL.FTZ R11, R3, R131 ;  /* 0x00000083030b7220 */ /* 0x000fe20000410000 */
[----:B------:R-:W-:Y:S01]  /*10d80*/  LOP3.LUT R147, R147, R10, RZ, 0xc0, !PT ;  /* 0x0000000a93937212 */ /* 0x000fe200078ec0ff */
[----:B------:R-:W-:Y:S01]  /*10d90*/  FMUL.FTZ R10, R3, R130 ;  /* 0x00000082030a7220 */ /* 0x000fe20000410000 */
[----:B------:R-:W-:Y:S01]  /*10da0*/  LOP3.LUT R144, R144, R9, RZ, 0xc0, !PT ;  /* 0x0000000990907212 */ /* 0x000fe200078ec0ff */
[C---:B------:R-:W-:Y:S01]  /*10db0*/  FMUL.FTZ R9, R132.reuse, R129 ;  /* 0x0000008184097220 */ /* 0x040fe20000410000 */
[----:B------:R-:W-:Y:S01]  /*10dc0*/  LOP3.LUT R145, R145, R8, RZ, 0xc0, !PT ;  /* 0x0000000891917212 */ /* 0x000fe200078ec0ff */
[----:B------:R-:W-:Y:S01]  /*10dd0*/  FMUL.FTZ R8, R132, R128 ;  /* 0x0000008084087220 */ /* 0x000fe20000410000 */
[----:B------:R-:W-:Y:S01]  /*10de0*/  MUFU.EX2 R239, R239 ;  /* 0x000000ef00ef7308 */ /* 0x000fe20000000800 */
[----:B------:R-:W1:Y:S01]  /*10df0*/  LDSM.16.MT88.4 R128, [R186+0x6000] ;  /* 0x00600000ba80783b */ /* 0x000e620000004200 */
[C---:B------:R-:W-:Y:S02]  /*10e00*/  FMUL.FTZ R98, R0.reuse, R98 ;  /* 0x0000006200627220 */ /* 0x040fe40000410000 */
[C---:B------:R-:W-:Y:S02]  /*10e10*/  FMUL.FTZ R99, R0.reuse, R99 ;  /* 0x0000006300637220 */ /* 0x040fe40000410000 */
[-C--:B------:R-:W-:Y:S01]  /*10e20*/  HMMA.16816.F32 R8, R136, R140.reuse, R8 ;  /* 0x0000008c8808723c */ /* 0x080fe20000001808 */
[C---:B------:R-:W-:Y:S01]  /*10e30*/  FMUL.FTZ R14, R0.reuse, R126 ;  /* 0x0000007e000e7220 */ /* 0x040fe20000410000 */
[----:B------:R-:W-:Y:S01]  /*10e40*/  LOP3.LUT R126, R179, UR7, R168, 0x96, !PT ;  /* 0x00000007b37e7c12 */ /* 0x000fe2000f8e96a8 */
[C---:B------:R-:W-:Y:S01]  /*10e50*/  FMUL.FTZ R15, R0.reuse, R127 ;  /* 0x0000007f000f7220 */ /* 0x040fe20000410000 */
[----:B------:R-:W-:Y:S01]  /*10e60*/  MUFU.EX2 R244, R244 ;  /* 0x000000f400f47308 */ /* 0x000fe20000000800 */
[----:B------:R-:W-:Y:S01]  /*10e70*/  FMUL.FTZ R18, R0, R122 ;  /* 0x0000007a00127220 */ /* 0x000fe20000410000 */
[----:B------:R-:W-:Y:S01]  /*10e80*/  LOP3.LUT R122, R245, UR7, R238, 0x96, !PT ;  /* 0x00000007f57a7c12 */ /* 0x000fe2000f8e96ee */
[----:B------:R-:W-:Y:S02]  /*10e90*/  FFMA.FTZ R245, R66, c[0x0][0x23c], -R172 ;  /* 0x00008f0042f57a23 */ /* 0x000fe400000108ac */
[----:B------:R-:W-:Y:S01]  /*10ea0*/  FMUL.FTZ R19, R0, R123 ;  /* 0x0000007b00137220 */ /* 0x000fe20000410000 */
[C---:B------:R-:W-:Y:S02]  /*10eb0*/  HMMA.16816.F32 R12, R144.reuse, R140, R12 ;  /* 0x0000008c900c723c */ /* 0x040fe4000000180c */
[----:B------:R-:W-:Y:S02]  /*10ec0*/  IMAD.WIDE.U32 R122, R122, -0x2daee0ad, RZ ;  /* 0xd2511f537a7a7825 */ /* 0x000fe400078e00ff */
[----:B------:R2:W-:Y:S02]  /*10ed0*/  MUFU.EX2 R140, R124 ;  /* 0x0000007c008c7308 */ /* 0x0005e40000000800 */
[C---:B------:R-:W-:Y:S01]  /*10ee0*/  FMUL.FTZ R74, R0.reuse, R74 ;  /* 0x0000004a004a7220 */ /* 0x040fe20000410000 */
[----:B------:R-:W-:Y:S01]  /*10ef0*/  LOP3.LUT R177, R123, UR17, R176, 0x96, !PT ;  /* 0x000000117bb17c12 */ /* 0x000fe2000f8e96b0 */
[-C--:B------:R-:W-:Y:S01]  /*10f00*/  HMMA.16816.F32 R16, R144, R142.reuse, R16 ;  /* 0x0000008e9010723c */ /* 0x080fe20000001810 */
[----:B------:R-:W-:Y:S03]  /*10f10*/  FFMA.FTZ R141, R35, c[0x0][0x23c], -R172 ;  /* 0x00008f00238d7a23 */ /* 0x000fe600000108ac */
[----:B------:R-:W-:Y:S02]  /*10f20*/  FMUL.FTZ R35, R3, R119 ;  /* 0x0000007703237220 */ /* 0x000fe40000410000 */
[----:B------:R-:W3:Y:S01]  /*10f30*/  LDSM.16.MT88.4 R116, [R185+0x6000] ;  /* 0x00600000b974783b */ /* 0x000ee20000004200 */
[C---:B------:R-:W-:Y:S01]  /*10f40*/  FMUL.FTZ R75, R0.reuse, R75 ;  /* 0x0000004b004b7220 */ /* 0x040fe20000410000 */
[----:B------:R-:W-:Y:S01]  /*10f50*/  MUFU.EX2 R171, R171 ;  /* 0x000000ab00ab7308 */ /* 0x000fe20000000800 */
[C---:B------:R-:W-:Y:S02]  /*10f60*/  FMUL.FTZ R78, R0.reuse, R78 ;  /* 0x0000004e004e7220 */ /* 0x040fe40000410000 */
[C---:B------:R-:W-:Y:S01]  /*10f70*/  HMMA.16816.F32 R32, R136.reuse, R142, R32 ;  /* 0x0000008e8820723c */ /* 0x040fe20000001820 */
[----:B------:R-:W-:Y:S02]  /*10f80*/  FMUL.FTZ R79, R0, R79 ;  /* 0x0000004f004f7220 */ /* 0x000fe40000410000 */
[----:B------:R-:W-:Y:S04]  /*10f90*/  IMAD.WIDE.U32 R126, R126, -0x2daee0ad, RZ ;  /* 0xd2511f537e7e7825 */ /* 0x000fe800078e00ff */
[----:B------:R4:W-:Y:S01]  /*10fa0*/  MUFU.EX2 R142, R20 ;  /* 0x00000014008e7308 */ /* 0x0009e20000000800 */
[-C--:B-1----:R-:W-:Y:S01]  /*10fb0*/  HMMA.16816.F32 R68, R136, R128.reuse, R68 ;  /* 0x000000808844723c */ /* 0x082fe20000001844 */
[----:B------:R-:W-:Y:S03]  /*10fc0*/  LOP3.LUT R121, R127, UR17, R170, 0x96, !PT ;  /* 0x000000117f797c12 */ /* 0x000fe6000f8e96aa */
[----:B--2---:R-:W-:Y:S01]  /*10fd0*/  LOP3.LUT R124, R122, 0xff, RZ, 0xc0, !PT ;  /* 0x000000ff7a7c7812 */ /* 0x004fe200078ec0ff */
[----:B------:R-:W-:Y:S01]  /*10fe0*/  FFMA.FTZ R143, R21, c[0x0][0x23c], -R174 ;  /* 0x00008f00158f7a23 */ /* 0x000fe200000108ae */
[----:B------:R-:W-:Y:S01]  /*10ff0*/  LOP3.LUT R125, R126, 0xff, RZ, 0xc0, !PT ;  /* 0x000000ff7e7d7812 */ /* 0x000fe200078ec0ff */
[----:B------:R-:W-:Y:S01]  /*11000*/  FMUL.FTZ R21, R132, R113 ;  /* 0x0000007184157220 */ /* 0x000fe20000410000 */
[C---:B------:R-:W-:Y:S01]  /*11010*/  HMMA.16816.F32 R72, R144.reuse, R128, R72 ;  /* 0x000000809048723c */ /* 0x040fe20000001848 */
[----:B------:R1:W-:Y:S03]  /*11020*/  MUFU.EX2 R170, R114 ;  /* 0x0000007200aa7308 */ /* 0x0003e60000000800 */
[----:B------:R-:W-:Y:S01]  /*11030*/  LOP3.LUT R113, R122, 0xffff, RZ, 0xc0, !PT ;  /* 0x0000ffff7a717812 */ /* 0x000fe200078ec0ff */
[----:B------:R-:W-:Y:S01]  /*11040*/  FMUL.FTZ R84, R2, R84 ;  /* 0x0000005402547220 */ /* 0x000fe20000410000 */
[----:B------:R-:W-:Y:S01]  /*11050*/  LOP3.LUT R24, R126, 0xffff, RZ, 0xc0, !PT ;  /* 0x0000ffff7e187812 */ /* 0x000fe200078ec0ff */
[----:B------:R-:W-:Y:S01]  /*11060*/  FMUL.FTZ R85, R2, R85 ;  /* 0x0000005502557220 */ /* 0x000fe20000410000 */
[-C--:B------:R-:W-:Y:S01]  /*11070*/  HMMA.16816.F32 R76, R144, R130.reuse, R76 ;  /* 0x00000082904c723c */ /* 0x080fe2000000184c */
[C---:B------:R-:W-:Y:S02]  /*11080*/  FMUL.FTZ R82, R3.reuse, R82 ;  /* 0x0000005203527220 */ /* 0x040fe40000410000 */
[----:B------:R2:W-:Y:S01]  /*11090*/  MUFU.EX2 R168, R120 ;  /* 0x0000007800a87308 */ /* 0x0005e20000000800 */
[----:B------:R-:W-:Y:S01]  /*110a0*/  FMUL.FTZ R83, R3, R83 ;  /* 0x0000005303537220 */ /* 0x000fe20000410000 */
[----:B------:R-:W-:Y:S01]  /*110b0*/  SHF.R.U32.HI R113, RZ, 0x8, R113 ;  /* 0x00000008ff717819 */ /* 0x000fe20000011671 */
[----:B------:R-:W-:Y:S01]  /*110c0*/  FMUL.FTZ R86, R0, R86 ;  /* 0x0000005600567220 */ /* 0x000fe20000410000 */
[----:B------:R-:W-:Y:S01]  /*110d0*/  SHF.R.U32.HI R123, RZ, 0x18, R126 ;  /* 0x00000018ff7b7819 */ /* 0x000fe2000001167e */
[----:B----4-:R-:W-:Y:S01]  /*110e0*/  FMUL.FTZ R20, R132, R112 ;  /* 0x0000007084147220 */ /* 0x010fe20000410000 */
[----:B------:R-:W-:Y:S03]  /*110f0*/  SHF.R.U32.HI R112, RZ, 0x10, R122 ;  /* 0x00000010ff707819 */ /* 0x000fe6000001167a */
[----:B------:R-:W-:Y:S01]  /*11100*/  PRMT R124, R124, 0x5410, R113 ;  /* 0x000054107c7c7816 */ /* 0x000fe20000000071 */
[----:B------:R-:W-:Y:S01]  /*11110*/  FMUL.FTZ R87, R0, R87 ;  /* 0x0000005700577220 */ /* 0x000fe20000410000 */
[----:B------:R-:W-:Y:S01]  /*11120*/  LOP3.LUT R25, R112, 0xff, RZ, 0xc0, !PT ;  /* 0x000000ff70197812 */ /* 0x000fe200078ec0ff */
[C---:B------:R-:W-:Y:S01]  /*11130*/  HMMA.16816.F32 R20, R136.reuse, R130, R20 ;  /* 0x000000828814723c */ /* 0x040fe20000001814 */
[--C-:B------:R-:W-:Y:S01]  /*11140*/  FFMA.FTZ R173, R26, c[0x0][0x23c], -R166.reuse ;  /* 0x00008f001aad7a23 */ /* 0x100fe200000108a6 */
[----:B-1----:R-:W1:Y:S01]  /*11150*/  LDSM.16.MT88.4 R112, [R184+0x6000] ;  /* 0x00600000b870783b */ /* 0x002e620000004200 */
[----:B------:R-:W-:Y:S01]  /*11160*/  FMUL.FTZ R26, R0, R110 ;  /* 0x0000006e001a7220 */ /* 0x000fe20000410000 */
[----:B------:R-:W-:Y:S01]  /*11170*/  LOP3.LUT R128, R121, 0xff, RZ, 0xc0, !PT ;  /* 0x000000ff79807812 */ /* 0x000fe200078ec0ff */
[----:B------:R-:W-:Y:S01]  /*11180*/  FFMA.FTZ R110, R30, c[0x0][0x23c], -R166 ;  /* 0x00008f001e6e7a23 */ /* 0x000fe200000108a6 */
[----:B------:R-:W-:Y:S01]  /*11190*/  SHF.R.U32.HI R122, RZ, 0x18, R122 ;  /* 0x00000018ff7a7819 */ /* 0x000fe2000001167a */
[----:B------:R-:W-:Y:S01]  /*111a0*/  FFMA.FTZ R175, R28, c[0x0][0x23c], -R167 ;  /* 0x00008f001caf7a23 */ /* 0x000fe200000108a7 */
[-C--:B---3--:R-:W-:Y:S01]  /*111b0*/  HMMA.16816.F32 R80, R136, R116.reuse, R80 ;  /* 0x000000748850723c */ /* 0x088fe20000001850 */
[----:B------:R-:W-:Y:S01]  /*111c0*/  SHF.R.U32.HI R130, RZ, 0x18, R177 ;  /* 0x00000018ff827819 */ /* 0x000fe200000116b1 */
[----:B------:R-:W-:Y:S02]  /*111d0*/  MUFU.EX2 R173, R173 ;  /* 0x000000ad00ad7308 */ /* 0x000fe40000000800 */
[----:B------:R-:W-:Y:S01]  /*111e0*/  FMUL.FTZ R28, R132, R104 ;  /* 0x00000068841c7220 */ /* 0x000fe20000410000 */
[----:B------:R-:W-:Y:S01]  /*111f0*/  PRMT R122, R25, 0x5410, R122 ;  /* 0x00005410197a7816 */ /* 0x000fe2000000007a */
[----:B------:R-:W-:Y:S01]  /*11200*/  FMUL.FTZ R25, R2, R109 ;  /* 0x0000006d02197220 */ /* 0x000fe20000410000 */
[----:B------:R-:W-:Y:S01]  /*11210*/  SHF.R.U32.HI R109, RZ, 0x10, R121 ;  /* 0x00000010ff6d7819 */ /* 0x000fe20000011679 */
[C---:B------:R-:W-:Y:S01]  /*11220*/  HMMA.16816.F32 R84, R144.reuse, R116, R84 ;  /* 0x000000749054723c */ /* 0x040fe20000001854 */
[----:B------:R-:W-:Y:S03]  /*11230*/  FFMA.FTZ R176, R27, c[0x0][0x23c], -R166 ;  /* 0x00008f001bb07a23 */ /* 0x000fe600000108a6 */
[----:B------:R-:W-:Y:S01]  /*11240*/  FMUL.FTZ R27, R0, R111 ;  /* 0x0000006f001b7220 */ /* 0x000fe20000410000 */
[----:B--2---:R-:W-:Y:S01]  /*11250*/  SHF.R.U32.HI R120, RZ, 0x10, R126 ;  /* 0x00000010ff787819 */ /* 0x004fe2000001167e */
[----:B------:R-:W-:Y:S01]  /*11260*/  FMUL.FTZ R88, R132, R88 ;  /* 0x0000005884587220 */ /* 0x000fe20000410000 */
[----:B------:R-:W-:Y:S01]  /*11270*/  SHF.R.U32.HI R116, RZ, 0x8, R24 ;  /* 0x00000008ff747819 */ /* 0x000fe20000011618 */
[----:B------:R-:W-:Y:S01]  /*11280*/  FMUL.FTZ R24, R2, R108 ;  /* 0x0000006c02187220 */ /* 0x000fe20000410000 */
[----:B------:R-:W-:Y:S01]  /*11290*/  LOP3.LUT R109, R109, 0xff, RZ, 0xc0, !PT ;  /* 0x000000ff6d6d7812 */ /* 0x000fe200078ec0ff */
[----:B------:R-:W-:Y:S02]  /*112a0*/  MUFU.EX2 R176, R176 ;  /* 0x000000b000b07308 */ /* 0x000fe40000000800 */
[----:B------:R-:W-:Y:S01]  /*112b0*/  LOP3.LUT R108, R120, 0xff, RZ, 0xc0, !PT ;  /* 0x000000ff786c7812 */ /* 0x000fe200078ec0ff */
[----:B------:R-:W-:Y:S01]  /*112c0*/  FFMA.FTZ R178, R29, c[0x0][0x23c], -R167 ;  /* 0x00008f001db27a23 */ /* 0x000fe200000108a7 */
[----:B------:R-:W-:Y:S01]  /*112d0*/  PRMT R120, R125, 0x5410, R116 ;  /* 0x000054107d787816 */ /* 0x000fe20000000074 */
[-C--:B------:R-:W-:Y:S01]  /*112e0*/  HMMA.16816.F32 R24, R144, R118.reuse, R24 ;  /* 0x000000769018723c */ /* 0x080fe20000001818 */
[----:B------:R-:W-:Y:S01]  /*112f0*/  FMUL.FTZ R89, R132, R89 ;  /* 0x0000005984597220 */ /* 0x000fe20000410000 */
[----:B------:R-:W-:Y:S01]  /*11300*/  PRMT R116, R108, 0x5410, R123 ;  /* 0x000054106c747816 */ /* 0x000fe2000000007b */
[----:B------:R-:W-:Y:S01]  /*11310*/  FMUL.FTZ R90, R3, R90 ;  /* 0x0000005a035a7220 */ /* 0x000fe20000410000 */
[----:B------:R-:W-:Y:S01]  /*11320*/  LOP3.LUT R108, R177, 0xff, RZ, 0xc0, !PT ;  /* 0x000000ffb16c7812 */ /* 0x000fe200078ec0ff */
[----:B------:R-:W-:Y:S01]  /*11330*/  FMUL.FTZ R91, R3, R91 ;  /* 0x0000005b035b7220 */ /* 0x000fe20000410000 */
[----:B------:R-:W-:Y:S01]  /*11340*/  LOP3.LUT R111, R177, 0xffff, RZ, 0xc0, !PT ;  /* 0x0000ffffb16f7812 */ /* 0x000fe200078ec0ff */
[----:B------:R-:W-:Y:S01]  /*11350*/  FMUL.FTZ R29, R132, R105 ;  /* 0x00000069841d7220 */ /* 0x000fe20000410000 */
[----:B------:R-:W-:Y:S01]  /*11360*/  SHF.R.U32.HI R126, RZ, 0x18, R121 ;  /* 0x00000018ff7e7819 */ /* 0x000fe20000011679 */
[----:B------:R-:W-:Y:S01]  /*11370*/  FMUL.FTZ R30, R3, R106 ;  /* 0x0000006a031e7220 */ /* 0x000fe20000410000 */
[----:B------:R-:W-:Y:S02]  /*11380*/  MUFU.EX2 R175, R175 ;  /* 0x000000af00af7308 */ /* 0x000fe40000000800 */
[C---:B------:R-:W-:Y:S01]  /*11390*/  HMMA.16816.F32 R88, R136.reuse, R118, R88 ;  /* 0x000000768858723c */ /* 0x040fe20000001858 */
[----:B------:R-:W-:Y:S01]  /*113a0*/  FFMA.FTZ R236, R31, c[0x0][0x23c], -R166 ;  /* 0x00008f001fec7a23 */ /* 0x000fe200000108a6 */
[----:B------:R-:W-:Y:S01]  /*113b0*/  SHF.R.U32.HI R111, RZ, 0x8, R111 ;  /* 0x00000008ff6f7819 */ /* 0x000fe2000001166f */
[----:B------:R-:W-:Y:S01]  /*113c0*/  FMUL.FTZ R31, R3, R107 ;  /* 0x0000006b031f7220 */ /* 0x000fe20000410000 */
[----:B------:R-:W-:Y:S01]  /*113d0*/  PRMT R126, R109, 0x5410, R126 ;  /* 0x000054106d7e7816 */ /* 0x000fe2000000007e */
[--C-:B------:R-:W-:Y:S01]  /*113e0*/  HSET2.LE.AND R106, R124, R207.reuse, PT ;  /* 0x000000cf7c6a7233 */ /* 0x100fe20003803000 */
[----:B------:R-:W-:Y:S01]  /*113f0*/  PRMT R104, R108, 0x5410, R111 ;  /* 0x000054106c687816 */ /* 0x000fe2000000006f */
[C---:B------:R-:W-:Y:S01]  /*11400*/  FMUL.FTZ R92, R2.reuse, R92 ;  /* 0x0000005c025c7220 */ /* 0x040fe20000410000 */
[----:B------:R-:W-:Y:S01]  /*11410*/  SHF.R.U32.HI R118, RZ, 0x10, R177 ;  /* 0x00000010ff767819 */ /* 0x000fe200000116b1 */
[----:B------:R-:W-:Y:S01]  /*11420*/  FMUL.FTZ R93, R2, R93 ;  /* 0x0000005d025d7220 */ /* 0x000fe20000410000 */
[-C--:B-1----:R-:W-:Y:S01]  /*11430*/  HMMA.16816.F32 R28, R136, R112.reuse, R28 ;  /* 0x00000070881c723c */ /* 0x082fe2000000181c */
[----:B------:R1:W-:Y:S01]  /*11440*/  MUFU.EX2 R177, R110 ;  /* 0x0000006e00b17308 */ /* 0x0003e20000000800 */
[C---:B------:R-:W-:Y:S01]  /*11450*/  FMUL.FTZ R94, R0.reuse, R94 ;  /* 0x0000005e005e7220 */ /* 0x040fe20000410000 */
[----:B------:R-:W-:Y:S01]  /*11460*/  LOP3.LUT R117, R121, 0xffff, RZ, 0xc0, !PT ;  /* 0x0000ffff79757812 */ /* 0x000fe200078ec0ff */
[----:B------:R-:W-:Y:S01]  /*11470*/  FMUL.FTZ R95, R0, R95 ;  /* 0x0000005f005f7220 */ /* 0x000fe20000410000 */
[----:B------:R-:W-:Y:S01]  /*11480*/  LOP3.LUT R107, R118, 0xff, RZ, 0xc0, !PT ;  /* 0x000000ff766b7812 */ /* 0x000fe200078ec0ff */
[----:B------:R-:W-:Y:S01]  /*11490*/  FFMA.FTZ R179, R48, c[0x0][0x23c], -R174 ;  /* 0x00008f0030b37a23 */ /* 0x000fe200000108ae */
[----:B------:R-:W-:Y:S01]  /*114a0*/  SHF.R.U32.HI R105, RZ, 0x8, R117 ;  /* 0x00000008ff697819 */ /* 0x000fe20000011675 */
[----:B------:R-:W-:Y:S01]  /*114b0*/  FFMA.FTZ R117, R50, c[0x0][0x23c], -R172 ;  /* 0x00008f0032757a23 */ /* 0x000fe200000108ac */
[----:B------:R-:W-:Y:S02]  /*114c0*/  PRMT R130, R107, 0x5410, R130 ;  /* 0x000054106b827816 */ /* 0x000fe40000000082 */
[C---:B------:R-:W-:Y:S01]  /*114d0*/  HMMA.16816.F32 R92, R144.reuse, R112, R92 ;  /* 0x00000070905c723c */ /* 0x040fe2000000185c */
[----:B------:R-:W-:Y:S01]  /*114e0*/  MUFU.EX2 R164, R164 ;  /* 0x000000a400a47308 */ /* 0x000fe20000000800 */
[----:B------:R-:W-:Y:S01]  /*114f0*/  PRMT R128, R128, 0x5410, R105 ;  /* 0x0000541080807816 */ /* 0x000fe20000000069 */
[----:B------:R-:W-:Y:S01]  /*11500*/  FMUL.FTZ R50, R3, R102 ;  /* 0x0000006603327220 */ /* 0x000fe20000410000 */
[--C-:B------:R-:W-:Y:S01]  /*11510*/  HSET2.LE.AND R105, R130, R207.reuse, PT ;  /* 0x000000cf82697233 */ /* 0x100fe20003803000 */
[----:B------:R-:W-:Y:S01]  /*11520*/  FFMA.FTZ R238, R49, c[0x0][0x23c], -R174 ;  /* 0x00008f0031ee7a23 */ /* 0x000fe200000108ae */
[--C-:B------:R-:W-:Y:S01]  /*11530*/  HSET2.LE.AND R107, R122, R207.reuse, PT ;  /* 0x000000cf7a6b7233 */ /* 0x100fe20003803000 */
[--C-:B------:R-:W-:Y:S01]  /*11540*/  FFMA.FTZ R118, R51, c[0x0][0x23c], -R172.reuse ;  /* 0x00008f0033767a23 */ /* 0x100fe200000108ac */
[-C--:B------:R-:W-:Y:S01]  /*11550*/  HMMA.16816.F32 R96, R144, R114.reuse, R96 ;  /* 0x000000729060723c */ /* 0x080fe20000001860 */
[----:B------:R-:W-:Y:S02]  /*11560*/  FMUL.FTZ R51, R3, R103 ;  /* 0x0000006703337220 */ /* 0x000fe40000410000 */
[----:B------:R-:W2:Y:S01]  /*11570*/  MUFU.EX2 R165, R165 ;  /* 0x000000a500a57308 */ /* 0x000ea20000000800 */
[--C-:B------:R-:W-:Y:S01]  /*11580*/  HSET2.LE.AND R113, R128, R207.reuse, PT ;  /* 0x000000cf80717233 */ /* 0x100fe20003803000 */
[--C-:B------:R-:W-:Y:S01]  /*11590*/  FFMA.FTZ R56, R56, c[0x0][0x23c], -R167.reuse ;  /* 0x00008f0038387a23 */ /* 0x100fe200000108a7 */
[----:B-1----:R-:W1:Y:S01]  /*115a0*/  LDSM.16.MT88.4 R108, [R188+0x6800] ;  /* 0x00680000bc6c783b */ /* 0x002e620000004200 */
[--C-:B------:R-:W-:Y:S01]  /*115b0*/  HSET2.LE.AND R112, R126, R207.reuse, PT ;  /* 0x000000cf7e707233 */ /* 0x100fe20003803000 */
[----:B------:R-:W-:Y:S01]  /*115c0*/  FFMA.FTZ R145, R39, c[0x0][0x23c], -R172 ;  /* 0x00008f0027917a23 */ /* 0x000fe200000108ac */
[--C-:B------:R-:W-:Y:S03]  /*115d0*/  HSET2.LE.AND R104, R104, R207.reuse, PT ;  /* 0x000000cf68687233 */ /* 0x100fe60003803000 */
[--C-:B------:R-:W-:Y:S01]  /*115e0*/  FFMA.FTZ R146, R40, c[0x0][0x23c], -R167.reuse ;  /* 0x00008f0028927a23 */ /* 0x100fe200000108a7 */
[----:B------:R-:W3:Y:S01]  /*115f0*/  MUFU.EX2 R141, R141 ;  /* 0x0000008d008d7308 */ /* 0x000ee20000000800 */
[--C-:B------:R-:W-:Y:S02]  /*11600*/  FFMA.FTZ R147, R41, c[0x0][0x23c], -R167.reuse ;  /* 0x00008f0029937a23 */ /* 0x100fe400000108a7 */
[--C-:B------:R-:W-:Y:S02]  /*11610*/  FFMA.FTZ R57, R57, c[0x0][0x23c], -R167.reuse ;  /* 0x00008f0039397a23 */ /* 0x100fe400000108a7 */
[----:B------:R-:W-:Y:S02]  /*11620*/  FFMA.FTZ R60, R60, c[0x0][0x23c], -R167 ;  /* 0x00008f003c3c7a23 */ /* 0x000fe400000108a7 */
[--C-:B------:R-:W-:Y:S02]  /*11630*/  FFMA.FTZ R58, R58, c[0x0][0x23c], -R166.reuse ;  /* 0x00008f003a3a7a23 */ /* 0x100fe400000108a6 */
[----:B------:R-:W-:Y:S01]  /*11640*/  FFMA.FTZ R59, R59, c[0x0][0x23c], -R166 ;  /* 0x00008f003b3b7a23 */ /* 0x000fe200000108a6 */
[----:B------:R-:W4:Y:S01]  /*11650*/  MUFU.EX2 R143, R143 ;  /* 0x0000008f008f7308 */ /* 0x000f220000000800 */
[----:B------:R-:W-:Y:S02]  /*11660*/  FFMA.FTZ R152, R132, R223, R152 ;  /* 0x000000df84987223 */ /* 0x000fe40000010098 */
[----:B------:R-:W-:Y:S01]  /*11670*/  FFMA.FTZ R154, R3, R222, R154 ;  /* 0x000000de039a7223 */ /* 0x000fe2000001009a */
[----:B--2---:R-:W-:Y:S01]  /*11680*/  F2FP.PACK_AB R49, R165, R164 ;  /* 0x000000a4a531723e */ /* 0x004fe200000000ff */
[----:B------:R-:W-:Y:S02]  /*11690*/  FFMA.FTZ R160, R2, R213, R160 ;  /* 0x000000d502a07223 */ /* 0x000fe400000100a0 */
[----:B------:R-:W-:Y:S01]  /*116a0*/  FFMA.FTZ R162, R0, R211, R162 ;  /* 0x000000d300a27223 */ /* 0x000fe200000100a2 */
[----:B------:R-:W-:Y:S01]  /*116b0*/  LOP3.LUT R106, R106, R49, RZ, 0xc0, !PT ;  /* 0x000000316a6a7212 */ /* 0x000fe200078ec0ff */
[----:B------:R-:W-:Y:S01]  /*116c0*/  FMUL.FTZ R49, R132, R101 ;  /* 0x0000006584317220 */ /* 0x000fe20000410000 */
[----:B------:R-:W2:Y:S01]  /*116d0*/  MUFU.EX2 R169, R169 ;  /* 0x000000a900a97308 */ /* 0x000ea20000000800 */
[----:B------:R-:W-:Y:S01]  /*116e0*/  F2FP.PACK_AB R101, R176, R173 ;  /* 0x000000adb065723e */ /* 0x000fe200000000ff */
[----:B------:R-:W-:Y:S01]  /*116f0*/  FADD.FTZ R153, R153, R152 ;  /* 0x0000009899997221 */ /* 0x000fe20000010000 */
[----:B---3--:R-:W-:Y:S01]  /*11700*/  F2FP.PACK_AB R48, R141, R140 ;  /* 0x0000008c8d30723e */ /* 0x008fe200000000ff */
[----:B------:R-:W-:Y:S01]  /*11710*/  FADD.FTZ R155, R155, R154 ;  /* 0x0000009a9b9b7221 */ /* 0x000fe20000010000 */
[----:B------:R-:W-:Y:S01]  /*11720*/  LOP3.LUT R101, R112, R101, RZ, 0xc0, !PT ;  /* 0x0000006570657212 */ /* 0x000fe200078ec0ff */
[----:B------:R-:W-:Y:S01]  /*11730*/  FADD.FTZ R161, R161, R160 ;  /* 0x000000a0a1a17221 */ /* 0x000fe20000010000 */
[----:B------:R-:W-:Y:S01]  /*11740*/  LOP3.LUT R107, R107, R48, RZ, 0xc0, !PT ;  /* 0x000000306b6b7212 */ /* 0x000fe200078ec0ff */
[----:B------:R-:W-:Y:S02]  /*11750*/  FMUL.FTZ R48, R132, R100 ;  /* 0x0000006484307220 */ /* 0x000fe40000410000 */
[----:B------:R-:W-:Y:S01]  /*11760*/  MUFU.EX2 R178, R178 ;  /* 0x000000b200b27308 */ /* 0x000fe20000000800 */
[----:B------:R-:W-:Y:S01]  /*11770*/  F2FP.PACK_AB R100, R171, R170 ;  /* 0x000000aaab64723e */ /* 0x000fe200000000ff */
[----:B------:R-:W-:Y:S01]  /*11780*/  FADD.FTZ R163, R163, R162 ;  /* 0x000000a2a3a37221 */ /* 0x000fe20000010000 */
[----:B----4-:R-:W-:Y:S01]  /*11790*/  F2FP.PACK_AB R103, R143, R142 ;  /* 0x0000008e8f67723e */ /* 0x010fe200000000ff */
[----:B------:R-:W-:Y:S01]  /*117a0*/  FADD.FTZ R148, R148, R153 ;  /* 0x0000009994947221 */ /* 0x000fe20000010000 */
[----:B------:R-:W-:Y:S01]  /*117b0*/  HMMA.16816.F32 R48, R136, R114, R48 ;  /* 0x000000728830723c */ /* 0x000fe20000001830 */
[----:B------:R-:W-:Y:S01]  /*117c0*/  LOP3.LUT R100, R113, R100, RZ, 0xc0, !PT ;  /* 0x0000006471647212 */ /* 0x000fe200078ec0ff */
[----:B------:R-:W-:Y:S01]  /*117d0*/  FADD.FTZ R150, R150, R155 ;  /* 0x0000009b96967221 */ /* 0x000fe20000010000 */
[----:B------:R-:W3:Y:S02]  /*117e0*/  LDSM.16.MT88.4 R112, [R186+0x6800] ;  /* 0x00680000ba70783b */ /* 0x000ee40000004200 */
[----:B------:R-:W4:Y:S01]  /*117f0*/  MUFU.EX2 R236, R236 ;  /* 0x000000ec00ec7308 */ /* 0x000f220000000800 */
[----:B------:R-:W-:Y:S01]  /*11800*/  LOP3.LUT R104, R104, R103, RZ, 0xc0, !PT ;  /* 0x0000006768687212 */ /* 0x000fe200078ec0ff */
[--C-:B------:R-:W-:Y:S01]  /*11810*/  HSET2.LE.AND R103, R116, R207.reuse, PT ;  /* 0x000000cf74677233 */ /* 0x100fe20003803000 */
[----:B------:R-:W-:Y:S01]  /*11820*/  FFMA.FTZ R136, R36, c[0x0][0x23c], -R174 ;  /* 0x00008f0024887a23 */ /* 0x000fe200000108ae */
[----:B--2---:R-:W-:Y:S03]  /*11830*/  F2FP.PACK_AB R102, R169, R168 ;  /* 0x000000a8a966723e */ /* 0x004fe600000000ff */
[----:B------:R-:W-:Y:S01]  /*11840*/  FFMA.FTZ R138, R38, c[0x0][0x23c], -R172 ;  /* 0x00008f00268a7a23 */ /* 0x000fe200000108ac */
[----:B------:R-:W-:Y:S01]  /*11850*/  LOP3.LUT R105, R105, R102, RZ, 0xc0, !PT ;  /* 0x0000006669697212 */ /* 0x000fe200078ec0ff */
[--C-:B------:R-:W-:Y:S01]  /*11860*/  HSET2.LE.AND R102, R120, R207.reuse, PT ;  /* 0x000000cf78667233 */ /* 0x100fe20003803000 */
[----:B------:R2:W-:Y:S01]  /*11870*/  MUFU.EX2 R144, R117 ;  /* 0x0000007500907308 */ /* 0x0005e20000000800 */
[----:B------:R-:W-:Y:S02]  /*11880*/  FFMA.FTZ R139, R37, c[0x0][0x23c], -R174 ;  /* 0x00008f00258b7a23 */ /* 0x000fe400000108ae */
[----:B------:R-:W-:Y:S02]  /*11890*/  FFMA.FTZ R172, R55, c[0x0][0x23c], -R172 ;  /* 0x00008f0037ac7a23 */ /* 0x000fe400000108ac */
[-C--:B-1----:R-:W-:Y:S01]  /*118a0*/  HMMA.16816.F32 R8, R104, R108.reuse, R8 ;  /* 0x0000006c6808723c */ /* 0x082fe20000001808 */
[----:B------:R-:W-:Y:S02]  /*118b0*/  FADD.FTZ R156, R156, R161 ;  /* 0x000000a19c9c7221 */ /* 0x000fe40000010000 */
[----:B------:R-:W-:Y:S02]  /*118c0*/  FADD.FTZ R158, R158, R163 ;  /* 0x000000a39e9e7221 */ /* 0x000fe40000010000 */
[----:B------:R-:W-:Y:S01]  /*118d0*/  MUFU.EX2 R137, R118 ;  /* 0x0000007600897308 */ /* 0x000fe20000000800 */
[----:B------:R-:W-:Y:S02]  /*118e0*/  FADD.FTZ R149, R149, R148 ;  /* 0x0000009495957221 */ /* 0x000fe40000010000 */
[----:B------:R-:W-:Y:S01]  /*118f0*/  FADD.FTZ R151, R151, R150 ;  /* 0x0000009697977221 */ /* 0x000fe20000010000 */
[----:B----4-:R-:W-:Y:S03]  /*11900*/  F2FP.PACK_AB R116, R236, R177 ;  /* 0x000000b1ec74723e */ /* 0x010fe600000000ff */
[----:B------:R-:W-:Y:S01]  /*11910*/  FADD.FTZ R157, R157, R156 ;  /* 0x0000009c9d9d7221 */ /* 0x000fe20000010000 */
[----:B------:R-:W-:Y:S01]  /*11920*/  LOP3.LUT R103, R103, R116, RZ, 0xc0, !PT ;  /* 0x0000007467677212 */ /* 0x000fe200078ec0ff */
[----:B------:R-:W-:Y:S01]  /*11930*/  FADD.FTZ R158, R159, R158 ;  /* 0x0000009e9f9e7221 */ /* 0x000fe20000010000 */
[----:B------:R-:W-:Y:S01]  /*11940*/  MUFU.EX2 R136, R136 ;  /* 0x0000008800887308 */ /* 0x000fe20000000800 */
[----:B------:R-:W-:Y:S02]  /*11950*/  FADD.FTZ R142, R142, R149 ;  /* 0x000000958e8e7221 */ /* 0x000fe40000010000 */
[----:B------:R-:W-:Y:S01]  /*11960*/  FADD.FTZ R168, R168, R151 ;  /* 0x00000097a8a87221 */ /* 0x000fe20000010000 */
[----:B--2---:R-:W-:Y:S01]  /*11970*/  F2FP.PACK_AB R117, R178, R175 ;  /* 0x000000afb275723e */ /* 0x004fe200000000ff */
[----:B------:R-:W-:Y:S02]  /*11980*/  FADD.FTZ R170, R170, R157 ;  /* 0x0000009daaaa7221 */ /* 0x000fe40000010000 */
[----:B------:R-:W-:Y:S01]  /*11990*/  FADD.FTZ R173, R173, R158 ;  /* 0x0000009eadad7221 */ /* 0x000fe20000010000 */
[----:B------:R-:W-:Y:S01]  /*119a0*/  LOP3.LUT R102, R102, R117, RZ, 0xc0, !PT ;  /* 0x0000007566667212 */ /* 0x000fe200078ec0ff */
[----:B------:R-:W-:Y:S01]  /*119b0*/  FADD.FTZ R143, R143, R142 ;  /* 0x0000008e8f8f7221 */ /* 0x000fe20000010000 */
[----:B------:R-:W1:Y:S01]  /*119c0*/  MUFU.EX2 R139, R139 ;  /* 0x0000008b008b7308 */ /* 0x000e620000000800 */
[----:B------:R-:W-:Y:S02]  /*119d0*/  FADD.FTZ R169, R169, R168 ;  /* 0x000000a8a9a97221 */ /* 0x000fe40000010000 */
[----:B------:R-:W-:Y:S02]  /*119e0*/  FADD.FTZ R170, R171, R170 ;  /* 0x000000aaabaa7221 */ /* 0x000fe40000010000 */
[C---:B------:R-:W-:Y:S01]  /*119f0*/  HMMA.16816.F32 R12, R100.reuse, R108, R12 ;  /* 0x0000006c640c723c */ /* 0x040fe2000000180c */
[----:B------:R-:W-:Y:S02]  /*11a00*/  FADD.FTZ R176, R176, R173 ;  /* 0x000000adb0b07221 */ /* 0x000fe40000010000 */
[----:B------:R-:W-:Y:S02]  /*11a10*/  FADD.FTZ R164, R164, R143 ;  /* 0x0000008fa4a47221 */ /* 0x000fe40000010000 */
[----:B------:R-:W-:Y:S01]  /*11a20*/  MUFU.EX2 R179, R179 ;  /* 0x000000b300b37308 */ /* 0x000fe20000000800 */
[----:B------:R-:W-:Y:S02]  /*11a30*/  FADD.FTZ R140, R140, R169 ;  /* 0x000000a98c8c7221 */ /* 0x000fe40000010000 */
[-C--:B------:R-:W-:Y:S01]  /*11a40*/  HMMA.16816.F32 R16, R100, R110.reuse, R16 ;  /* 0x0000006e6410723c */ /* 0x080fe20000001810 */
[----:B------:R-:W-:Y:S04]  /*11a50*/  IMAD.WIDE.U32 R108, R237, -0x326172a9, RZ ;  /* 0xcd9e8d57ed6c7825 */ /* 0x000fe800078e00ff */
[----:B------:R-:W-:Y:S01]  /*11a60*/  FFMA.FTZ R237, R42, c[0x0][0x23c], -R166 ;  /* 0x00008f002aed7a23 */ /* 0x000fe200000108a6 */
[----:B------:R-:W-:Y:S01]  /*11a70*/  LOP3.LUT R120, R109, UR15, R230, 0x96, !PT ;  /* 0x0000000f6d787c12 */ /* 0x000fe2000f8e96e6 */
[----:B------:R-:W2:Y:S01]  /*11a80*/  MUFU.EX2 R238, R238 ;  /* 0x000000ee00ee7308 */ /* 0x000ea20000000800 */
[C---:B------:R-:W-:Y:S01]  /*11a90*/  HMMA.16816.F32 R32, R104.reuse, R110, R32 ;  /* 0x0000006e6820723c */ /* 0x040fe20000001820 */
[----:B------:R-:W-:Y:S03]  /*11aa0*/  LOP3.LUT R36, R243, UR13, R108, 0x96, !PT ;  /* 0x0000000df3247c12 */ /* 0x000fe6000f8e966c */
[----:B------:R-:W-:Y:S01]  /*11ab0*/  LOP3.LUT R116, R109, UR15, R226, 0x96, !PT ;  /* 0x0000000f6d747c12 */ /* 0x000fe2000f8e96e2 */
[----:B------:R-:W-:Y:S01]  /*11ac0*/  IMAD.WIDE.U32 R120, R120, -0x2daee0ad, RZ ;  /* 0xd2511f5378787825 */ /* 0x000fe200078e00ff */
[----:B------:R-:W-:Y:S02]  /*11ad0*/  LOP3.LUT R38, R241, UR13, R108, 0x96, !PT ;  /* 0x0000000df1267c12 */ /* 0x000fe4000f8e966c */
[-C--:B---3--:R-:W-:Y:S01]  /*11ae0*/  HMMA.16816.F32 R68, R104, R112.reuse, R68 ;  /* 0x000000706844723c */ /* 0x088fe20000001844 */
[----:B------:R-:W3:Y:S01]  /*11af0*/  LDSM.16.MT88.4 R108, [R185+0x6800] ;  /* 0x00680000b96c783b */ /* 0x000ee20000004200 */
[----:B------:R-:W-:Y:S02]  /*11b00*/  MUFU.EX2 R237, R237 ;  /* 0x000000ed00ed7308 */ /* 0x000fe40000000800 */
[----:B------:R-:W-:Y:S01]  /*11b10*/  IMAD.WIDE.U32 R36, R36, -0x2daee0ad, RZ ;  /* 0xd2511f5324247825 */ /* 0x000fe200078e00ff */
[----:B------:R-:W-:Y:S02]  /*11b20*/  LOP3.LUT R117, R121, UR12, R228, 0x96, !PT ;  /* 0x0000000c79757c12 */ /* 0x000fe4000f8e96e4 */
[----:B-1----:R-:W-:Y:S01]  /*11b30*/  F2FP.PACK_AB R65, R139, R136 ;  /* 0x000000888b41723e */ /* 0x002fe200000000ff */
[C---:B------:R-:W-:Y:S01]  /*11b40*/  HMMA.16816.F32 R72, R100.reuse, R112, R72 ;  /* 0x000000706448723c */ /* 0x040fe20000001848 */
[----:B------:R-:W-:Y:S03]  /*11b50*/  IMAD.WIDE.U32 R122, R116, -0x2daee0ad, RZ ;  /* 0xd2511f53747a7825 */ /* 0x000fe600078e00ff */
[----:B------:R-:W-:Y:S01]  /*11b60*/  LOP3.LUT R120, R37, UR10, R120, 0x96, !PT ;  /* 0x0000000a25787c12 */ /* 0x000fe2000f8e9678 */
[----:B------:R-:W-:Y:S01]  /*11b70*/  IMAD.WIDE.U32 R38, R38, -0x2daee0ad, RZ ;  /* 0xd2511f5326267825 */ /* 0x000fe200078e00ff */
[----:B------:R-:W-:Y:S01]  /*11b80*/  LOP3.LUT R37, R123, UR12, R224, 0x96, !PT ;  /* 0x0000000c7b257c12 */ /* 0x000fe2000f8e96e0 */
[----:B------:R-:W-:Y:S01]  /*11b90*/  MUFU.EX2 R146, R146 ;  /* 0x0000009200927308 */ /* 0x000fe20000000800 */
[-C--:B------:R-:W-:Y:S01]  /*11ba0*/  HMMA.16816.F32 R76, R100, R114.reuse, R76 ;  /* 0x00000072644c723c */ /* 0x080fe2000000184c */
[----:B------:R-:W-:Y:S03]  /*11bb0*/  IMAD.WIDE.U32 R118, R117, -0x326172a9, RZ ;  /* 0xcd9e8d5775767825 */ /* 0x000fe600078e00ff */
[----:B------:R-:W-:Y:S01]  /*11bc0*/  LOP3.LUT R116, R39, UR10, R122, 0x96, !PT ;  /* 0x0000000a27747c12 */ /* 0x000fe2000f8e967a */
[----:B------:R-:W-:Y:S01]  /*11bd0*/  IMAD.WIDE.U32 R120, R120, -0x326172a9, RZ ;  /* 0xcd9e8d5778787825 */ /* 0x000fe200078e00ff */
[----:B------:R-:W-:Y:S02]  /*11be0*/  LOP3.LUT R242, R119, UR11, R242, 0x96, !PT ;  /* 0x0000000b77f27c12 */ /* 0x000fe4000f8e96f2 */
[C---:B------:R-:W-:Y:S01]  /*11bf0*/  HMMA.16816.F32 R20, R104.reuse, R114, R20 ;  /* 0x000000726814723c */ /* 0x040fe20000001814 */
[----:B------:R-:W-:Y:S01]  /*11c00*/  IMAD.WIDE.U32 R122, R37, -0x326172a9, RZ ;  /* 0xcd9e8d57257a7825 */ /* 0x000fe200078e00ff */
[----:B------:R-:W1:Y:S02]  /*11c10*/  MUFU.EX2 R147, R147 ;  /* 0x0000009300937308 */ /* 0x000e640000000800 */
[----:B------:R-:W-:Y:S01]  /*11c20*/  LOP3.LUT R118, R121, UR9, R118, 0x96, !PT ;  /* 0x0000000979767c12 */ /* 0x000fe2000f8e9676 */
[----:B------:R-:W-:Y:S01]  /*11c30*/  IMAD.WIDE.U32 R242, R242, -0x2daee0ad, RZ ;  /* 0xd2511f53f2f27825 */ /* 0x000fe200078e00ff */
[----:B------:R-:W-:Y:S03]  /*11c40*/  LOP3.LUT R240, R123, UR11, R240, 0x96, !PT ;  /* 0x0000000b7bf07c12 */ /* 0x000fe6000f8e96f0 */
[----:B------:R-:W-:Y:S03]  /*11c50*/  IMAD.WIDE.U32 R118, R118, -0x2daee0ad, RZ ;  /* 0xd2511f5376767825 */ /* 0x000fe600078e00ff */
[----:B------:R-:W-:Y:S01]  /*11c60*/  LOP3.LUT R40, R243, UR8, R36, 0x96, !PT ;  /* 0x00000008f3287c12 */ /* 0x000fe2000f8e9624 */
[----:B------:R-:W-:Y:S01]  /*11c70*/  IMAD.WIDE.U32 R116, R116, -0x326172a9, RZ ;  /* 0xcd9e8d5774747825 */ /* 0x000fe200078e00ff */
[----:B------:R-:W-:Y:S01]  /*11c80*/  LOP3.LUT R36, R119, UR6, R242, 0x96, !PT ;  /* 0x0000000677247c12 */ /* 0x000fe2000f8e96f2 */
[----:B------:R-:W-:Y:S01]  /*11c90*/  MUFU.EX2 R138, R138 ;  /* 0x0000008a008a7308 */ /* 0x000fe20000000800 */
[-C--:B---3--:R-:W-:Y:S01]  /*11ca0*/  HMMA.16816.F32 R80, R104, R108.reuse, R80 ;  /* 0x0000006c6850723c */ /* 0x088fe20000001850 */
[----:B------:R-:W-:Y:S01]  /*11cb0*/  IMAD.WIDE.U32 R240, R240, -0x2daee0ad, RZ ;  /* 0xd2511f53f0f07825 */ /* 0x000fe200078e00ff */
[----:B------:R-:W-:Y:S03]  /*11cc0*/  LOP3.LUT R112, R117, UR9, R122, 0x96, !PT ;  /* 0x0000000975707c12 */ /* 0x000fe6000f8e967a */
[----:B------:R-:W-:Y:S01]  /*11cd0*/  IMAD.WIDE.U32 R124, R36, -0x326172a9, RZ ;  /* 0xcd9e8d57247c7825 */ /* 0x000fe200078e00ff */
[----:B------:R-:W-:Y:S02]  /*11ce0*/  LOP3.LUT R117, R241, UR8, R38, 0x96, !PT ;  /* 0x00000008f1757c12 */ /* 0x000fe4000f8e9626 */
[C---:B------:R-:W-:Y:S01]  /*11cf0*/  HMMA.16816.F32 R84, R100.reuse, R108, R84 ;  /* 0x0000006c6454723c */ /* 0x040fe20000001854 */
[----:B------:R-:W3:Y:S01]  /*11d00*/  LDSM.16.MT88.4 R36, [R184+0x6800] ;  /* 0x00680000b824783b */ /* 0x000ee20000004200 */
[----:B------:R-:W4:Y:S02]  /*11d10*/  MUFU.EX2 R145, R145 ;  /* 0x0000009100917308 */ /* 0x000f240000000800 */
[----:B------:R-:W-:Y:S01]  /*11d20*/  IMAD.WIDE.U32 R112, R112, -0x2daee0ad, RZ ;  /* 0xd2511f5370707825 */ /* 0x000fe200078e00ff */
[----:B------:R-:W-:Y:S02]  /*11d30*/  SHF.R.U32.HI R119, RZ, 0x10, R124 ;  /* 0x00000010ff777819 */ /* 0x000fe4000001167c */
[C---:B------:R-:W-:Y:S01]  /*11d40*/  LOP3.LUT R42, R124.reuse, 0xff, RZ, 0xc0, !PT ;  /* 0x000000ff7c2a7812 */ /* 0x040fe200078ec0ff */
[-C--:B------:R-:W-:Y:S01]  /*11d50*/  HMMA.16816.F32 R24, R100, R110.reuse, R24 ;  /* 0x0000006e6418723c */ /* 0x080fe20000001818 */
[----:B------:R-:W-:Y:S03]  /*11d60*/  LOP3.LUT R41, R113, UR6, R240, 0x96, !PT ;  /* 0x0000000671297c12 */ /* 0x000fe6000f8e96f0 */
[----:B------:R-:W-:Y:S01]  /*11d70*/  IMAD.WIDE.U32 R108, R117, -0x326172a9, RZ ;  /* 0xcd9e8d57756c7825 */ /* 0x000fe200078e00ff */
[----:B------:R-:W-:Y:S01]  /*11d80*/  LOP3.LUT R119, R119, 0xff, RZ, 0xc0, !PT ;  /* 0x000000ff77777812 */ /* 0x000fe200078ec0ff */
[----:B------:R-:W-:Y:S01]  /*11d90*/  MUFU.EX2 R246, R246 ;  /* 0x000000f600f67308 */ /* 0x000fe20000000800 */
[----:B------:R-:W-:Y:S01]  /*11da0*/  LOP3.LUT R121, R124, 0xffff, RZ, 0xc0, !PT ;  /* 0x0000ffff7c797812 */ /* 0x000fe200078ec0ff */
[C---:B------:R-:W-:Y:S01]  /*11db0*/  HMMA.16816.F32 R88, R104.reuse, R110, R88 ;  /* 0x0000006e6858723c */ /* 0x040fe20000001858 */
[----:B------:R-:W-:Y:S03]  /*11dc0*/  IMAD.WIDE.U32 R122, R41, -0x326172a9, RZ ;  /* 0xcd9e8d57297a7825 */ /* 0x000fe600078e00ff */
[----:B------:R-:W-:Y:S01]  /*11dd0*/  SHF.R.U32.HI R121, RZ, 0x8, R121 ;  /* 0x00000008ff797819 */ /* 0x000fe20000011679 */
[----:B------:R-:W-:Y:S01]  /*11de0*/  FFMA.FTZ R242, R45, c[0x0][0x23c], -R167 ;  /* 0x00008f002df27a23 */ /* 0x000fe200000108a7 */
[----:B------:R-:W-:Y:S01]  /*11df0*/  SHF.R.U32.HI R44, RZ, 0x10, R122 ;  /* 0x00000010ff2c7819 */ /* 0x000fe2000001167a */
[--C-:B------:R-:W-:Y:S01]  /*11e00*/  FFMA.FTZ R241, R47, c[0x0][0x23c], -R166.reuse ;  /* 0x00008f002ff17a23 */ /* 0x100fe200000108a6 */
[----:B------:R-:W-:Y:S01]  /*11e10*/  LOP3.LUT R117, R122, 0xffff, RZ, 0xc0, !PT ;  /* 0x0000ffff7a757812 */ /* 0x000fe200078ec0ff */
[----:B------:R-:W-:Y:S01]  /*11e20*/  FFMA.FTZ R240, R43, c[0x0][0x23c], -R166 ;  /* 0x00008f002bf07a23 */ /* 0x000fe200000108a6 */
[----:B------:R-:W-:Y:S02]  /*11e30*/  MUFU.EX2 R245, R245 ;  /* 0x000000f500f57308 */ /* 0x000fe40000000800 */
[----:B------:R-:W-:Y:S01]  /*11e40*/  LOP3.LUT R43, R123, UR16, R108, 0x96, !PT ;  /* 0x000000107b2b7c12 */ /* 0x000fe2000f8e966c */
[----:B------:R-:W-:Y:S01]  /*11e50*/  IMAD.WIDE.U32 R114, R40, -0x326172a9, RZ ;  /* 0xcd9e8d5728727825 */ /* 0x000fe200078e00ff */
[----:B------:R-:W-:Y:S02]  /*11e60*/  LOP3.LUT R108, R44, 0xff, RZ, 0xc0, !PT ;  /* 0x000000ff2c6c7812 */ /* 0x000fe400078ec0ff */
[----:B------:R-:W5:Y:S01]  /*11e70*/  LDSM.16.MT88.4 R44, [R188+0x7000] ;  /* 0x00700000bc2c783b */ /* 0x000f620000004200 */
[----:B------:R-:W-:Y:S01]  /*11e80*/  SHF.R.U32.HI R117, RZ, 0x8, R117 ;  /* 0x00000008ff757819 */ /* 0x000fe20000011675 */
[----:B------:R-:W-:Y:S01]  /*11e90*/  FFMA.FTZ R243, R64, c[0x0][0x23c], -R174 ;  /* 0x00008f0040f37a23 */ /* 0x000fe200000108ae */
[----:B------:R-:W-:Y:S01]  /*11ea0*/  SHF.R.U32.HI R40, RZ, 0x18, R124 ;  /* 0x00000018ff287819 */ /* 0x000fe2000001167c */
[----:B------:R-:W-:Y:S01]  /*11eb0*/  MUFU.EX2 R242, R242 ;  /* 0x000000f200f27308 */ /* 0x000fe20000000800 */
[----:B------:R-:W-:Y:S01]  /*11ec0*/  FFMA.FTZ R174, R53, c[0x0][0x23c], -R174 ;  /* 0x00008f0035ae7a23 */ /* 0x000fe200000108ae */
[----:B------:R-:W-:Y:S01]  /*11ed0*/  LOP3.LUT R41, R125, UR16, R114, 0x96, !PT ;  /* 0x000000107d297c12 */ /* 0x000fe2000f8e9672 */
[----:B------:R-:W-:Y:S01]  /*11ee0*/  FFMA.FTZ R167, R61, c[0x0][0x23c], -R167 ;  /* 0x00008f003da77a23 */ /* 0x000fe200000108a7 */
[----:B------:R-:W-:Y:S01]  /*11ef0*/  PRMT R40, R119, 0x5410, R40 ;  /* 0x0000541077287816 */ /* 0x000fe20000000028 */
[-C--:B---3--:R-:W-:Y:S01]  /*11f00*/  HMMA.16816.F32 R28, R104, R36.reuse, R28 ;  /* 0x00000024681c723c */ /* 0x088fe2000000181c */
[----:B------:R-:W-:Y:S01]  /*11f10*/  SHF.R.U32.HI R113, RZ, 0x18, R122 ;  /* 0x00000018ff717819 */ /* 0x000fe2000001167a */
[----:B------:R-:W-:Y:S01]  /*11f20*/  FADD.FTZ R175, R175, R170 ;  /* 0x000000aaafaf7221 */ /* 0x000fe20000010000 */
[----:B------:R-:W-:Y:S01]  /*11f30*/  LOP3.LUT R126, R41, 0xff, RZ, 0xc0, !PT ;  /* 0x000000ff297e7812 */ /* 0x000fe200078ec0ff */
[----:B------:R-:W-:Y:S01]  /*11f40*/  FADD.FTZ R177, R177, R176 ;  /* 0x000000b0b1b17221 */ /* 0x000fe20000010000 */
[----:B------:R-:W3:Y:S01]  /*11f50*/  MUFU.EX2 R240, R240 ;  /* 0x000000f000f07308 */ /* 0x000ee20000000800 */
[----:B------:R-:W-:Y:S01]  /*11f60*/  PRMT R108, R108, 0x5410, R113 ;  /* 0x000054106c6c7816 */ /* 0x000fe20000000071 */
[----:B------:R-:W-:Y:S01]  /*11f70*/  FADD.FTZ R165, R165, R164 ;  /* 0x000000a4a5a57221 */ /* 0x000fe20000010000 */
[C---:B------:R-:W-:Y:S01]  /*11f80*/  HMMA.16816.F32 R92, R100.reuse, R36, R92 ;  /* 0x00000024645c723c */ /* 0x040fe2000000185c */
[----:B------:R-:W-:Y:S03]  /*11f90*/  LOP3.LUT R113, R41, 0xffff, RZ, 0xc0, !PT ;  /* 0x0000ffff29717812 */ /* 0x000fe600078ec0ff */
[----:B------:R-:W-:Y:S01]  /*11fa0*/  SHF.R.U32.HI R124, RZ, 0x18, R41 ;  /* 0x00000018ff7c7819 */ /* 0x000fe20000011629 */
[----:B------:R-:W-:Y:S01]  /*11fb0*/  FADD.FTZ R141, R141, R140 ;  /* 0x0000008c8d8d7221 */ /* 0x000fe20000010000 */
[----:B------:R-:W-:Y:S01]  /*11fc0*/  SHF.R.U32.HI R110, RZ, 0x10, R43 ;  /* 0x00000010ff6e7819 */ /* 0x000fe2000001162b */
[----:B------:R-:W1:Y:S01]  /*11fd0*/  MUFU.EX2 R241, R241 ;  /* 0x000000f100f17308 */ /* 0x000e620000000800 */
[-C--:B------:R-:W-:Y:S01]  /*11fe0*/  HMMA.16816.F32 R96, R100, R38.reuse, R96 ;  /* 0x000000266460723c */ /* 0x080fe20000001860 */
[----:B------:R-:W-:Y:S03]  /*11ff0*/  SHF.R.U32.HI R111, RZ, 0x10, R41 ;  /* 0x00000010ff6f7819 */ /* 0x000fe60000011629 */
[C---:B------:R-:W-:Y:S01]  /*12000*/  LOP3.LUT R41, R43.reuse, 0xffff, RZ, 0xc0, !PT ;  /* 0x0000ffff2b297812 */ /* 0x040fe200078ec0ff */
[----:B------:R-:W-:Y:S01]  /*12010*/  FADD.FTZ R175, R178, R175 ;  /* 0x000000afb2af7221 */ /* 0x000fe20000010000 */
[----:B------:R-:W-:Y:S01]  /*12020*/  SHF.R.U32.HI R113, RZ, 0x8, R113 ;  /* 0x00000008ff717819 */ /* 0x000fe20000011671 */
[----:B------:R-:W-:Y:S01]  /*12030*/  FADD.FTZ R236, R236, R177 ;  /* 0x000000b1ecec7221 */ /* 0x000fe20000010000 */
[----:B------:R-:W-:Y:S01]  /*12040*/  HMMA.16816.F32 R48, R104, R38, R48 ;  /* 0x000000266830723c */ /* 0x000fe20000001830 */
[----:B------:R-:W-:Y:S01]  /*12050*/  LOP3.LUT R114, R122, 0xff, RZ, 0xc0, !PT ;  /* 0x000000ff7a727812 */ /* 0x000fe200078ec0ff */
[----:B------:R-:W1:Y:S02]  /*12060*/  MUFU.EX2 R243, R243 ;  /* 0x000000f300f37308 */ /* 0x000e640000000800 */
[----:B------:R-:W-:Y:S01]  /*12070*/  PRMT R42, R42, 0x5410, R121 ;  /* 0x000054102a2a7816 */ /* 0x000fe20000000079 */
[----:B------:R-:W-:Y:S01]  /*12080*/  FADD.FTZ R136, R136, R165 ;  /* 0x000000a588887221 */ /* 0x000fe20000010000 */
[----:B------:R-:W-:Y:S01]  /*12090*/  SHF.R.U32.HI R41, RZ, 0x8, R41 ;  /* 0x00000008ff297819 */ /* 0x000fe20000011629 */
[--C-:B------:R-:W-:Y:S01]  /*120a0*/  HSET2.LE.AND R39, R108, R207.reuse, PT ;  /* 0x000000cf6c277233 */ /* 0x100fe20003803000 */
[----:B------:R-:W-:Y:S01]  /*120b0*/  LOP3.LUT R122, R43, 0xff, RZ, 0xc0, !PT ;  /* 0x000000ff2b7a7812 */ /* 0x000fe200078ec0ff */
[--C-:B------:R-:W-:Y:S03]  /*120c0*/  HSET2.LE.AND R42, R42, R207.reuse, PT ;  /* 0x000000cf2a2a7233 */ /* 0x100fe60003803000 */
[----:B------:R-:W-:Y:S01]  /*120d0*/  SHF.R.U32.HI R43, RZ, 0x18, R43 ;  /* 0x00000018ff2b7819 */ /* 0x000fe2000001162b */
[----:B------:R-:W-:Y:S01]  /*120e0*/  MUFU.EX2 R248, R248 ;  /* 0x000000f800f87308 */ /* 0x000fe20000000800 */
[----:B------:R-:W-:Y:S01]  /*120f0*/  LOP3.LUT R110, R110, 0xff, RZ, 0xc0, !PT ;  /* 0x000000ff6e6e7812 */ /* 0x000fe200078ec0ff */
[----:B------:R-:W-:Y:S01]  /*12100*/  FADD.FTZ R136, R139, R136 ;  /* 0x000000888b887221 */ /* 0x000fe20000010000 */
[----:B------:R-:W-:Y:S01]  /*12110*/  LOP3.LUT R111, R111, 0xff, RZ, 0xc0, !PT ;  /* 0x000000ff6f6f7812 */ /* 0x000fe200078ec0ff */
[----:B------:R-:W-:Y:S01]  /*12120*/  IMAD.MOV.U32 R0, RZ, RZ, R7 ;  /* 0x000000ffff007224 */ /* 0x000fe200078e0007 */
[----:B------:R-:W-:Y:S01]  /*12130*/  PRMT R126, R126, 0x5410, R113 ;  /* 0x000054107e7e7816 */ /* 0x000fe20000000071 */
[----:B------:R-:W-:Y:S01]  /*12140*/  IMAD.MOV.U32 R3, RZ, RZ, R134 ;  /* 0x000000ffff037224 */ /* 0x000fe200078e0086 */
[----:B------:R-:W-:Y:S01]  /*12150*/  PRMT R122, R122, 0x5410, R41 ;  /* 0x000054107a7a7816 */ /* 0x000fe20000000029 */
[----:B------:R-:W-:Y:S01]  /*12160*/  IMAD.MOV.U32 R132, RZ, RZ, R135 ;  /* 0x000000ffff847224 */ /* 0x000fe200078e0087 */
[----:B------:R-:W-:Y:S01]  /*12170*/  PRMT R110, R110, 0x5410, R43 ;  /* 0x000054106e6e7816 */ /* 0x000fe2000000002b */
[--C-:B------:R-:W-:Y:S01]  /*12180*/  HSET2.LE.AND R43, R40, R207.reuse, PT ;  /* 0x000000cf282b7233 */ /* 0x100fe20003803000 */
[----:B------:R-:W-:Y:S01]  /*12190*/  F2FP.PACK_AB R36, R137, R144 ;  /* 0x000000908924723e */ /* 0x000fe200000000ff */
[--C-:B------:R-:W-:Y:S01]  /*121a0*/  HSET2.LE.AND R40, R126, R207.reuse, PT ;  /* 0x000000cf7e287233 */ /* 0x100fe20003803000 */
[----:B------:R-:W-:Y:S01]  /*121b0*/  PRMT R124, R111, 0x5410, R124 ;  /* 0x000054106f7c7816 */ /* 0x000fe2000000007c */
[----:B------:R-:W-:Y:S01]  /*121c0*/  MUFU.EX2 R247, R247 ;  /* 0x000000f700f77308 */ /* 0x000fe20000000800 */
[----:B--2---:R-:W-:Y:S01]  /*121d0*/  F2FP.PACK_AB R37, R238, R179 ;  /* 0x000000b3ee25723e */ /* 0x004fe200000000ff */
[----:B------:R-:W-:Y:S01]  /*121e0*/  FADD.FTZ R179, R179, R136 ;  /* 0x00000088b3b37221 */ /* 0x000fe20000010000 */
[----:B------:R-:W-:Y:S01]  /*121f0*/  LOP3.LUT R43, R43, R36, RZ, 0xc0, !PT ;  /* 0x000000242b2b7212 */ /* 0x000fe200078ec0ff */
[--C-:B------:R-:W-:Y:S01]  /*12200*/  HSET2.LE.AND R36, R122, R207.reuse, PT ;  /* 0x000000cf7a247233 */ /* 0x100fe20003803000 */
[----:B------:R-:W-:Y:S01]  /*12210*/  LOP3.LUT R42, R42, R37, RZ, 0xc0, !PT ;  /* 0x000000252a2a7212 */ /* 0x000fe200078ec0ff */
[--C-:B------:R-:W-:Y:S01]  /*12220*/  HSET2.LE.AND R41, R124, R207.reuse, PT ;  /* 0x000000cf7c297233 */ /* 0x100fe20003803000 */
[----:B-1----:R-:W-:Y:S01]  /*12230*/  F2FP.PACK_AB R37, R147, R146 ;  /* 0x000000929325723e */ /* 0x002fe200000000ff */
[----:B------:R-:W-:Y:S01]  /*12240*/  FADD.FTZ R146, R146, R175 ;  /* 0x000000af92927221 */ /* 0x000fe20000010000 */
[----:B----4-:R-:W-:Y:S01]  /*12250*/  F2FP.PACK_AB R100, R145, R138 ;  /* 0x0000008a9164723e */ /* 0x010fe200000000ff */
[----:B------:R-:W1:Y:S01]  /*12260*/  MUFU.EX2 R174, R174 ;  /* 0x000000ae00ae7308 */ /* 0x000e620000000800 */
[----:B------:R-:W-:Y:S01]  /*12270*/  LOP3.LUT R40, R40, R65, RZ, 0xc0, !PT ;  /* 0x0000004128287212 */ /* 0x000fe200078ec0ff */
[----:B------:R-:W-:Y:S01]  /*12280*/  FADD.FTZ R138, R138, R141 ;  /* 0x0000008d8a8a7221 */ /* 0x000fe20000010000 */
[----:B------:R-:W-:Y:S01]  /*12290*/  PRMT R114, R114, 0x5410, R117 ;  /* 0x0000541072727816 */ /* 0x000fe20000000075 */
[----:B------:R-:W2:Y:S01]  /*122a0*/  LDSM.16.MT88.4 R64, [R186+0x7000] ;  /* 0x00700000ba40783b */ /* 0x000ea20000004200 */
[----:B------:R-:W-:Y:S01]  /*122b0*/  LOP3.LUT R36, R36, R37, RZ, 0xc0, !PT ;  /* 0x0000002524247212 */ /* 0x000fe200078ec0ff */
[--C-:B------:R-:W-:Y:S01]  /*122c0*/  HSET2.LE.AND R37, R110, R207.reuse, PT ;  /* 0x000000cf6e257233 */ /* 0x100fe20003803000 */
[----:B------:R-:W-:Y:S01]  /*122d0*/  LOP3.LUT R41, R41, R100, RZ, 0xc0, !PT ;  /* 0x0000006429297212 */ /* 0x000fe200078ec0ff */
[--C-:B------:R-:W-:Y:S01]  /*122e0*/  HSET2.LE.AND R38, R114, R207.reuse, PT ;  /* 0x000000cf72267233 */ /* 0x100fe20003803000 */
[----:B---3--:R-:W-:Y:S01]  /*122f0*/  F2FP.PACK_AB R100, R240, R237 ;  /* 0x000000edf064723e */ /* 0x008fe200000000ff */
[----:B------:R-:W-:Y:S01]  /*12300*/  MUFU.EX2 R249, R249 ;  /* 0x000000f900f97308 */ /* 0x000fe20000000800 */
[----:B------:R-:W-:Y:S01]  /*12310*/  F2FP.PACK_AB R101, R242, R239 ;  /* 0x000000eff265723e */ /* 0x000fe200000000ff */
[----:B------:R-:W-:Y:S01]  /*12320*/  FADD.FTZ R237, R237, R236 ;  /* 0x000000eceded7221 */ /* 0x000fe20000010000 */
[----:B------:R-:W-:Y:S01]  /*12330*/  LOP3.LUT R37, R37, R100, RZ, 0xc0, !PT ;  /* 0x0000006425257212 */ /* 0x000fe200078ec0ff */
[-C--:B-----5:R-:W-:Y:S01]  /*12340*/  HMMA.16816.F32 R8, R40, R44.reuse, R8 ;  /* 0x0000002c2808723c */ /* 0x0a0fe20000001808 */
[----:B------:R-:W-:Y:S01]  /*12350*/  F2FP.PACK_AB R100, R241, R244 ;  /* 0x000000f4f164723e */ /* 0x000fe200000000ff */
[----:B------:R-:W-:Y:S01]  /*12360*/  FADD.FTZ R145, R145, R138 ;  /* 0x0000008a91917221 */ /* 0x000fe20000010000 */
[----:B------:R-:W-:Y:S01]  /*12370*/  LOP3.LUT R38, R38, R101, RZ, 0xc0, !PT ;  /* 0x0000006526267212 */ /* 0x000fe200078ec0ff */
[----:B------:R-:W-:Y:S01]  /*12380*/  FADD.FTZ R146, R147, R146 ;  /* 0x0000009293927221 */ /* 0x000fe20000010000 */
[----:B------:R-:W-:Y:S01]  /*12390*/  LOP3.LUT R39, R39, R100, RZ, 0xc0, !PT ;  /* 0x0000006427277212 */ /* 0x000fe200078ec0ff */
[----:B------:R-:W3:Y:S01]  /*123a0*/  MUFU.EX2 R172, R172 ;  /* 0x000000ac00ac7308 */ /* 0x000ee20000000800 */
[----:B------:R-:W4:Y:S01]  /*123b0*/  LDSM.16.MT88.4 R100, [R185+0x7000] ;  /* 0x00700000b964783b */ /* 0x000f220000004200 */
[----:B------:R-:W-:Y:S01]  /*123c0*/  LOP3.LUT R104, R109, UR7, R116, 0x96, !PT ;  /* 0x000000076d687c12 */ /* 0x000fe2000f8e9674 */
[----:B------:R-:W-:Y:S03]  /*123d0*/  FADD.FTZ R237, R240, R237 ;  /* 0x000000edf0ed7221 */ /* 0x000fe60000010000 */
[C---:B------:R-:W-:Y:S01]  /*123e0*/  HMMA.16816.F32 R12, R36.reuse, R44, R12 ;  /* 0x0000002c240c723c */ /* 0x040fe2000000180c */
[----:B------:R-:W-:Y:S01]  /*123f0*/  IMAD.WIDE.U32 R104, R104, -0x2daee0ad, RZ ;  /* 0xd2511f5368687825 */ /* 0x000fe200078e00ff */
[----:B------:R-:W-:Y:S02]  /*12400*/  LOP3.LUT R114, R115, UR7, R120, 0x96, !PT ;  /* 0x0000000773727c12 */ /* 0x000fe4000f8e9678 */
[----:B------:R-:W-:Y:S01]  /*12410*/  MUFU.EX2 R56, R56 ;  /* 0x0000003800387308 */ /* 0x000fe20000000800 */
[----:B------:R-:W-:Y:S01]  /*12420*/  FADD.FTZ R144, R144, R145 ;  /* 0x0000009190907221 */ /* 0x000fe20000010000 */
[----:B------:R-:W-:Y:S01]  /*12430*/  LOP3.LUT R52, R105, UR17, R112, 0x96, !PT ;  /* 0x0000001169347c12 */ /* 0x000fe2000f8e9670 */
[----:B------:R-:W-:Y:S01]  /*12440*/  IMAD.WIDE.U32 R114, R114, -0x2daee0ad, RZ ;  /* 0xd2511f5372727825 */ /* 0x000fe200078e00ff */
[-C--:B------:R-:W-:Y:S01]  /*12450*/  HMMA.16816.F32 R16, R36, R46.reuse, R16 ;  /* 0x0000002e2410723c */ /* 0x080fe20000001810 */
[----:B------:R-:W-:Y:S03]  /*12460*/  LOP3.LUT R55, R104, 0xffff, RZ, 0xc0, !PT ;  /* 0x0000ffff68377812 */ /* 0x000fe600078ec0ff */
[----:B------:R-:W-:Y:S01]  /*12470*/  LOP3.LUT R118, R115, UR17, R118, 0x96, !PT ;  /* 0x0000001173767c12 */ /* 0x000fe2000f8e9676 */
[----:B------:R-:W-:Y:S01]  /*12480*/  FADD.FTZ R239, R239, R146 ;  /* 0x00000092efef7221 */ /* 0x000fe20000010000 */
[----:B------:R-:W-:Y:S01]  /*12490*/  SHF.R.U32.HI R53, RZ, 0x18, R114 ;  /* 0x00000018ff357819 */ /* 0x000fe20000011672 */
[----:B------:R-:W5:Y:S01]  /*124a0*/  MUFU.EX2 R57, R57 ;  /* 0x0000003900397308 */ /* 0x000f620000000800 */
[C---:B------:R-:W-:Y:S01]  /*124b0*/  HMMA.16816.F32 R32, R40.reuse, R46, R32 ;  /* 0x0000002e2820723c */ /* 0x040fe20000001820 */
[----:B------:R-:W1:Y:S03]  /*124c0*/  LDSM.16.MT88.4 R44, [R184+0x7000] ;  /* 0x00700000b82c783b */ /* 0x000e660000004200 */
[----:B------:R-:W-:Y:S01]  /*124d0*/  LOP3.LUT R61, R118, 0xffff, RZ, 0xc0, !PT ;  /* 0x0000ffff763d7812 */ /* 0x000fe200078ec0ff */
[----:B------:R-:W-:Y:S01]  /*124e0*/  FADD.FTZ R244, R244, R237 ;  /* 0x000000edf4f47221 */ /* 0x000fe20000010000 */
[----:B------:R-:W-:Y:S01]  /*124f0*/  LOP3.LUT R106, R118, 0xff, RZ, 0xc0, !PT ;  /* 0x000000ff766a7812 */ /* 0x000fe200078ec0ff */
[----:B------:R-:W-:Y:S01]  /*12500*/  FADD.FTZ R238, R238, R179 ;  /* 0x000000b3eeee7221 */ /* 0x000fe20000010000 */
[-C--:B--2---:R-:W-:Y:S01]  /*12510*/  HMMA.16816.F32 R68, R40, R64.reuse, R68 ;  /* 0x000000402844723c */ /* 0x084fe20000001844 */
[----:B------:R-:W-:Y:S01]  /*12520*/  LOP3.LUT R54, R114, 0xff, RZ, 0xc0, !PT ;  /* 0x000000ff72367812 */ /* 0x000fe200078ec0ff */
[----:B------:R-:W-:Y:S02]  /*12530*/  MUFU.EX2 R58, R58 ;  /* 0x0000003a003a7308 */ /* 0x000fe40000000800 */
[----:B------:R-:W-:Y:S01]  /*12540*/  SHF.R.U32.HI R55, RZ, 0x8, R55 ;  /* 0x00000008ff377819 */ /* 0x000fe20000011637 */
[----:B------:R-:W-:Y:S01]  /*12550*/  FADD.FTZ R144, R137, R144 ;  /* 0x0000009089907221 */ /* 0x000fe20000010000 */
[----:B------:R-:W-:Y:S01]  /*12560*/  SHF.R.U32.HI R61, RZ, 0x8, R61 ;  /* 0x00000008ff3d7819 */ /* 0x000fe2000001163d */
[----:B------:R-:W-:Y:S01]  /*12570*/  FADD.FTZ R239, R242, R239 ;  /* 0x000000eff2ef7221 */ /* 0x000fe20000010000 */
[C---:B------:R-:W-:Y:S01]  /*12580*/  HMMA.16816.F32 R72, R36.reuse, R64, R72 ;  /* 0x000000402448723c */ /* 0x040fe20000001848 */
[----:B------:R-:W-:Y:S03]  /*12590*/  FADD.FTZ R241, R241, R244 ;  /* 0x000000f4f1f17221 */ /* 0x000fe60000010000 */
[----:B------:R-:W-:Y:S01]  /*125a0*/  PRMT R106, R106, 0x5410, R61 ;  /* 0x000054106a6a7816 */ /* 0x000fe2000000003d */
[----:B------:R-:W-:Y:S01]  /*125b0*/  FFMA.FTZ R61, R62, c[0x0][0x23c], -R166 ;  /* 0x00008f003e3d7a23 */ /* 0x000fe200000108a6 */
[----:B------:R-:W-:Y:S01]  /*125c0*/  SHF.R.U32.HI R62, RZ, 0x10, R52 ;  /* 0x00000010ff3e7819 */ /* 0x000fe20000011634 */
[----:B------:R-:W-:Y:S01]  /*125d0*/  FFMA.FTZ R166, R63, c[0x0][0x23c], -R166 ;  /* 0x00008f003fa67a23 */ /* 0x000fe200000108a6 */
[-C--:B------:R-:W-:Y:S01]  /*125e0*/  HMMA.16816.F32 R76, R36, R66.reuse, R76 ;  /* 0x00000042244c723c */ /* 0x080fe2000000184c */
[----:B------:R-:W-:Y:S01]  /*125f0*/  LOP3.LUT R64, R114, 0xffff, RZ, 0xc0, !PT ;  /* 0x0000ffff72407812 */ /* 0x000fe200078ec0ff */
[----:B------:R-:W2:Y:S02]  /*12600*/  MUFU.EX2 R59, R59 ;  /* 0x0000003b003b7308 */ /* 0x000ea40000000800 */
[----:B------:R-:W-:Y:S01]  /*12610*/  SHF.R.U32.HI R65, RZ, 0x10, R104 ;  /* 0x00000010ff417819 */ /* 0x000fe20000011668 */
[----:B------:R-:W-:Y:S01]  /*12620*/  IMAD.MOV.U32 R2, RZ, RZ, R133 ;  /* 0x000000ffff027224 */ /* 0x000fe200078e0085 */
[----:B------:R-:W-:Y:S02]  /*12630*/  LOP3.LUT R62, R62, 0xff, RZ, 0xc0, !PT ;  /* 0x000000ff3e3e7812 */ /* 0x000fe400078ec0ff */
[C---:B------:R-:W-:Y:S01]  /*12640*/  HMMA.16816.F32 R20, R40.reuse, R66, R20 ;  /* 0x000000422814723c */ /* 0x040fe20000001814 */
[----:B------:R-:W-:Y:S03]  /*12650*/  LOP3.LUT R65, R65, 0xff, RZ, 0xc0, !PT ;  /* 0x000000ff41417812 */ /* 0x000fe600078ec0ff */
[----:B------:R-:W-:Y:S03]  /*12660*/  MUFU.EX2 R60, R60 ;  /* 0x0000003c003c7308 */ /* 0x000fe60000000800 */
[----:B------:R-:W-:Y:S01]  /*12670*/  SHF.R.U32.HI R66, RZ, 0x10, R114 ;  /* 0x00000010ff427819 */ /* 0x000fe20000011672 */
[-C--:B----4-:R-:W-:Y:S01]  /*12680*/  HMMA.16816.F32 R80, R40, R100.reuse, R80 ;  /* 0x000000642850723c */ /* 0x090fe20000001850 */
[----:B------:R-:W-:Y:S03]  /*12690*/  LDSM.16.MT88.4 R112, [R186+0x7800] ;  /* 0x00780000ba70783b */ /* 0x000fe60000004200 */
[----:B------:R-:W-:Y:S02]  /*126a0*/  SHF.R.U32.HI R67, RZ, 0x8, R64 ;  /* 0x00000008ff437819 */ /* 0x000fe40000011640 */
[----:B------:R-:W-:Y:S01]  /*126b0*/  SHF.R.U32.HI R64, RZ, 0x18, R104 ;  /* 0x00000018ff407819 */ /* 0x000fe20000011668 */
[----:B------:R-:W4:Y:S01]  /*126c0*/  MUFU.EX2 R167, R167 ;  /* 0x000000a700a77308 */ /* 0x000f220000000800 */
[C---:B------:R-:W-:Y:S01]  /*126d0*/  HMMA.16816.F32 R84, R36.reuse, R100, R84 ;  /* 0x000000642454723c */ /* 0x040fe20000001854 */
[----:B------:R-:W-:Y:S03]  /*126e0*/  PRMT R54, R54, 0x5410, R67 ;  /* 0x0000541036367816 */ /* 0x000fe60000000043 */
[----:B------:R-:W-:Y:S03]  /*126f0*/  PRMT R64, R65, 0x5410, R64 ;  /* 0x0000541041407816 */ /* 0x000fe60000000040 */
[----:B------:R-:W-:Y:S01]  /*12700*/  LOP3.LUT R100, R66, 0xff, RZ, 0xc0, !PT ;  /* 0x000000ff42647812 */ /* 0x000fe200078ec0ff */
[-C--:B------:R-:W-:Y:S01]  /*12710*/  HMMA.16816.F32 R24, R36, R102.reuse, R24 ;  /* 0x000000662418723c */ /* 0x080fe20000001818 */
[----:B------:R-:W-:Y:S01]  /*12720*/  LOP3.LUT R66, R104, 0xff, RZ, 0xc0, !PT ;  /* 0x000000ff68427812 */ /* 0x000fe200078ec0ff */
[----:B------:R-:W-:Y:S02]  /*12730*/  MUFU.EX2 R61, R61 ;  /* 0x0000003d003d7308 */ /* 0x000fe40000000800 */
[--C-:B------:R-:W-:Y:S02]  /*12740*/  SHF.R.U32.HI R104, RZ, 0x10, R118.reuse ;  /* 0x00000010ff687819 */ /* 0x100fe40000011676 */
[----:B------:R-:W-:Y:S02]  /*12750*/  PRMT R100, R100, 0x5410, R53 ;  /* 0x0000541064647816 */ /* 0x000fe40000000035 */
[C---:B------:R-:W-:Y:S01]  /*12760*/  HMMA.16816.F32 R88, R40.reuse, R102, R88 ;  /* 0x000000662858723c */ /* 0x040fe20000001858 */
[----:B------:R-:W-:Y:S02]  /*12770*/  SHF.R.U32.HI R53, RZ, 0x18, R118 ;  /* 0x00000018ff357819 */ /* 0x000fe40000011676 */
[----:B------:R-:W2:Y:S01]  /*12780*/  LDSM.16.MT88.4 R116, [R188+0x7800] ;  /* 0x00780000bc74783b */ /* 0x000ea20000004200 */
[----:B------:R-:W-:Y:S01]  /*12790*/  PRMT R66, R66, 0x5410, R55 ;  /* 0x0000541042427816 */ /* 0x000fe20000000037 */
[----:B------:R-:W2:Y:S01]  /*127a0*/  MUFU.EX2 R166, R166 ;  /* 0x000000a600a67308 */ /* 0x000ea20000000800 */
[----:B------:R-:W-:Y:S01]  /*127b0*/  LOP3.LUT R55, R52, 0xffff, RZ, 0xc0, !PT ;  /* 0x0000ffff34377812 */ /* 0x000fe200078ec0ff */
[--C-:B------:R-:W-:Y:S01]  /*127c0*/  HSET2.LE.AND R102, R54, R207.reuse, PT ;  /* 0x000000cf36667233 */ /* 0x100fe20003803000 */
[-C--:B-1----:R-:W-:Y:S01]  /*127d0*/  HMMA.16816.F32 R28, R40, R44.reuse, R28 ;  /* 0x0000002c281c723c */ /* 0x082fe2000000181c */
[----:B------:R-:W-:Y:S03]  /*127e0*/  LOP3.LUT R104, R104, 0xff, RZ, 0xc0, !PT ;  /* 0x000000ff68687812 */ /* 0x000fe600078ec0ff */
[----:B------:R-:W-:Y:S01]  /*127f0*/  SHF.R.U32.HI R55, RZ, 0x8, R55 ;  /* 0x00000008ff377819 */ /* 0x000fe20000011637 */
[--C-:B------:R-:W-:Y:S01]  /*12800*/  HSET2.LE.AND R103, R100, R207.reuse, PT ;  /* 0x000000cf64677233 */ /* 0x100fe20003803000 */
[----:B------:R-:W-:Y:S01]  /*12810*/  PRMT R104, R104, 0x5410, R53 ;  /* 0x0000541068687816 */ /* 0x000fe20000000035 */
[--C-:B------:R-:W-:Y:S01]  /*12820*/  HSET2.LE.AND R100, R106, R207.reuse, PT ;  /* 0x000000cf6a647233 */ /* 0x100fe20003803000 */
[C---:B------:R-:W-:Y:S01]  /*12830*/  HMMA.16816.F32 R92, R36.reuse, R44, R92 ;  /* 0x0000002c245c723c */ /* 0x040fe2000000185c */
[----:B------:R-:W-:Y:S03]  /*12840*/  SHF.R.U32.HI R53, RZ, 0x18, R52 ;  /* 0x00000018ff357819 */ /* 0x000fe60000011634 */
[--C-:B------:R-:W-:Y:S01]  /*12850*/  HSET2.LE.AND R101, R104, R207.reuse, PT ;  /* 0x000000cf68657233 */ /* 0x100fe20003803000 */
[----:B------:R-:W-:Y:S02]  /*12860*/  PRMT R62, R62, 0x5410, R53 ;  /* 0x000054103e3e7816 */ /* 0x000fe40000000035 */
[----:B------:R-:W-:Y:S01]  /*12870*/  LOP3.LUT R44, R52, 0xff, RZ, 0xc0, !PT ;  /* 0x000000ff342c7812 */ /* 0x000fe200078ec0ff */
[-C--:B------:R-:W-:Y:S01]  /*12880*/  HMMA.16816.F32 R96, R36, R46.reuse, R96 ;  /* 0x0000002e2460723c */ /* 0x080fe20000001860 */
[----:B------:R-:W-:Y:S03]  /*12890*/  F2FP.PACK_AB R45, R246, R243 ;  /* 0x000000f3f62d723e */ /* 0x000fe600000000ff */
[----:B------:R-:W-:Y:S02]  /*128a0*/  PRMT R44, R44, 0x5410, R55 ;  /* 0x000054102c2c7816 */ /* 0x000fe40000000037 */
[----:B------:R-:W1:Y:S01]  /*128b0*/  LDSM.16.MT88.4 R52, [R185+0x7800] ;  /* 0x00780000b934783b */ /* 0x000e620000004200 */
[----:B------:R-:W-:Y:S01]  /*128c0*/  F2FP.PACK_AB R39, R174, R247 ;  /* 0x000000f7ae27723e */ /* 0x000fe200000000ff */
[----:B------:R-:W-:Y:S01]  /*128d0*/  HMMA.16816.F32 R48, R40, R46, R48 ;  /* 0x0000002e2830723c */ /* 0x000fe20000001830 */
[----:B---3--:R-:W-:Y:S03]  /*128e0*/  F2FP.PACK_AB R38, R172, R249 ;  /* 0x000000f9ac26723e */ /* 0x008fe600000000ff */
[--C-:B------:R-:W-:Y:S01]  /*128f0*/  HSET2.LE.AND R36, R44, R207.reuse, PT ;  /* 0x000000cf2c247233 */ /* 0x100fe20003803000 */
[----:B------:R-:W-:Y:S01]  /*12900*/  F2FP.PACK_AB R44, R248, R245 ;  /* 0x000000f5f82c723e */ /* 0x000fe200000000ff */
[----:B------:R-:W-:Y:S01]  /*12910*/  FADD.FTZ R247, R247, R238 ;  /* 0x000000eef7f77221 */ /* 0x000fe20000010000 */
[----:B-----5:R-:W-:Y:S01]  /*12920*/  F2FP.PACK_AB R37, R57, R56 ;  /* 0x000000383925723e */ /* 0x020fe200000000ff */
[----:B------:R-:W-:Y:S01]  /*12930*/  FADD.FTZ R249, R249, R144 ;  /* 0x00000090f9f97221 */ /* 0x000fe20000010000 */
[----:B------:R-:W-:Y:S03]  /*12940*/  LOP3.LUT R102, R102, R45, RZ, 0xc0, !PT ;  /* 0x0000002d66667212 */ /* 0x000fe600078ec0ff */
[----:B------:R-:W-:Y:S01]  /*12950*/  LOP3.LUT R103, R103, R44, RZ, 0xc0, !PT ;  /* 0x0000002c67677212 */ /* 0x000fe200078ec0ff */
[----:B------:R-:W-:Y:S01]  /*12960*/  FADD.FTZ R56, R56, R239 ;  /* 0x000000ef38387221 */ /* 0x000fe20000010000 */
[----:B------:R-:W-:Y:S01]  /*12970*/  LOP3.LUT R100, R100, R39, RZ, 0xc0, !PT ;  /* 0x0000002764647212 */ /* 0x000fe200078ec0ff */
[--C-:B------:R-:W-:Y:S01]  /*12980*/  HSET2.LE.AND R39, R64, R207.reuse, PT ;  /* 0x000000cf40277233 */ /* 0x100fe20003803000 */
[----:B------:R-:W-:Y:S01]  /*12990*/  LOP3.LUT R101, R101, R38, RZ, 0xc0, !PT ;  /* 0x0000002665657212 */ /* 0x000fe200078ec0ff */
[--C-:B------:R-:W-:Y:S01]  /*129a0*/  HSET2.LE.AND R38, R66, R207.reuse, PT ;  /* 0x000000cf42267233 */ /* 0x100fe20003803000 */
[----:B------:R-:W-:Y:S01]  /*129b0*/  LOP3.LUT R36, R36, R37, RZ, 0xc0, !PT ;  /* 0x0000002524247212 */ /* 0x000fe200078ec0ff */
[----:B------:R-:W-:Y:S01]  /*129c0*/  HSET2.LE.AND R37, R62, R207, PT ;  /* 0x000000cf3e257233 */ /* 0x000fe20003803000 */
[----:B--2---:R-:W-:Y:S01]  /*129d0*/  F2FP.PACK_AB R42, R59, R58 ;  /* 0x0000003a3b2a723e */ /* 0x004fe200000000ff */
[----:B------:R-:W-:Y:S01]  /*129e0*/  FADD.FTZ R58, R58, R241 ;  /* 0x000000f13a3a7221 */ /* 0x000fe20000010000 */
[----:B----4-:R-:W-:Y:S01]  /*129f0*/  F2FP.PACK_AB R41, R167, R60 ;  /* 0x0000003ca729723e */ /* 0x010fe200000000ff */
[-C--:B------:R-:W-:Y:S01]  /*12a00*/  HMMA.16816.F32 R128, R100, R116.reuse, R8 ;  /* 0x000000746480723c */ /* 0x080fe20000001808 */
[----:B------:R-:W-:Y:S01]  /*12a10*/  F2FP.PACK_AB R40, R166, R61 ;  /* 0x0000003da628723e */ /* 0x000fe200000000ff */
[----:B------:R-:W2:Y:S01]  /*12a20*/  LDSM.16.MT88.4 R8, [R184+0x7800] ;  /* 0x00780000b808783b */ /* 0x000ea20000004200 */
[----:B------:R-:W-:Y:S01]  /*12a30*/  LOP3.LUT R37, R37, R42, RZ, 0xc0, !PT ;  /* 0x0000002a25257212 */ /* 0x000fe200078ec0ff */
[----:B------:R-:W-:Y:S01]  /*12a40*/  FADD.FTZ R174, R174, R247 ;  /* 0x000000f7aeae7221 */ /* 0x000fe20000010000 */
[----:B------:R-:W-:Y:S01]  /*12a50*/  LOP3.LUT R38, R38, R41, RZ, 0xc0, !PT ;  /* 0x0000002926267212 */ /* 0x000fe200078ec0ff */
[----:B------:R-:W-:Y:S01]  /*12a60*/  FADD.FTZ R172, R172, R249 ;  /* 0x000000f9acac7221 */ /* 0x000fe20000010000 */
[----:B------:R-:W-:Y:S01]  /*12a70*/  LOP3.LUT R39, R39, R40, RZ, 0xc0, !PT ;  /* 0x0000002827277212 */ /* 0x000fe200078ec0ff */
[----:B------:R-:W-:Y:S04]  /*12a80*/  FADD.FTZ R57, R57, R56 ;  /* 0x0000003839397221 */ /* 0x000fe80000010000 */
[----:B------:R-:W-:Y:S02]  /*12a90*/  FADD.FTZ R58, R59, R58 ;  /* 0x0000003a3b3a7221 */ /* 0x000fe40000010000 */
[C---:B------:R-:W-:Y:S01]  /*12aa0*/  HMMA.16816.F32 R124, R36.reuse, R116, R12 ;  /* 0x00000074247c723c */ /* 0x040fe2000000180c */
[----:B------:R-:W-:Y:S02]  /*12ab0*/  FADD.FTZ R223, R243, R174 ;  /* 0x000000aef3df7221 */ /* 0x000fe40000010000 */
[----:B------:R-:W-:Y:S02]  /*12ac0*/  FADD.FTZ R245, R245, R172 ;  /* 0x000000acf5f57221 */ /* 0x000fe40000010000 */
[----:B------:R-:W-:Y:S02]  /*12ad0*/  FADD.FTZ R60, R60, R57 ;  /* 0x000000393c3c7221 */ /* 0x000fe40000010000 */
[----:B------:R-:W-:Y:S01]  /*12ae0*/  FADD.FTZ R61, R61, R58 ;  /* 0x0000003a3d3d7221 */ /* 0x000fe20000010000 */
[-C--:B------:R-:W-:Y:S01]  /*12af0*/  HMMA.16816.F32 R120, R36, R118.reuse, R16 ;  /* 0x000000762478723c */ /* 0x080fe20000001810 */
[----:B------:R-:W-:Y:S03]  /*12b00*/  FADD.FTZ R223, R246, R223 ;  /* 0x000000dff6df7221 */ /* 0x000fe60000010000 */
[----:B------:R-:W-:Y:S02]  /*12b10*/  FADD.FTZ R222, R248, R245 ;  /* 0x000000f5f8de7221 */ /* 0x000fe40000010000 */
[----:B------:R-:W-:Y:S02]  /*12b20*/  FADD.FTZ R213, R167, R60 ;  /* 0x0000003ca7d57221 */ /* 0x000fe40000010000 */
[C---:B------:R-:W-:Y:S01]  /*12b30*/  HMMA.16816.F32 R116, R100.reuse, R118, R32 ;  /* 0x000000766474723c */ /* 0x040fe20000001820 */
[----:B------:R-:W-:Y:S07]  /*12b40*/  FADD.FTZ R211, R166, R61 ;  /* 0x0000003da6d37221 */ /* 0x000fee0000010000 */
        /* <DEDUP_REMOVED lines=13> */
.L_x_550:
[----:B------:R-:W1:Y:S01]  /*12c20*/  SHFL.BFLY PT, R8, R213, 0x2, 0x1f ;  /* 0x0c401f00d5087f89 */ /* 0x000e6200000e0000 */
[----:B------:R-:W-:Y:S01]  /*12c30*/  MOV R12, 0x3f800000 ;  /* 0x3f800000000c7802 */ /* 0x000fe20000000f00 */
[----:B------:R-:W2:Y:S01]  /*12c40*/  LDC.U8 R16, c[0x0][0x329] ;  /* 0x0000ca40ff107b82 */ /* 0x000ea20000000000 */
[----:B------:R-:W-:Y:S01]  /*12c50*/  MOV R14, 0x3f800000 ;  /* 0x3f800000000e7802 */ /* 0x000fe20000000f00 */
[----:B------:R-:W3:Y:S01]  /*12c60*/  SHFL.BFLY PT, R3, R222, 0x2, 0x1f ;  /* 0x0c401f00de037f89 */ /* 0x000ee200000e0000 */
[----:B------:R-:W-:Y:S01]  /*12c70*/  MOV R15, 0x3f800000 ;  /* 0x3f800000000f7802 */ /* 0x000fe20000000f00 */
[----:B------:R-:W-:Y:S01]  /*12c80*/  BSSY B0, `(.L_x_554) ;  /* 0x0000127000007945 */ /* 0x000fe20003800000 */
[----:B------:R-:W-:Y:S01]  /*12c90*/  ISETP.NE.AND P0, PT, R202, -0x1, PT ;  /* 0xffffffffca00780c */ /* 0x000fe20003f05270 */
[----:B------:R-:W4:Y:S02]  /*12ca0*/  SHFL.BFLY PT, R0, R223, 0x2, 0x1f ;  /* 0x0c401f00df007f89 */ /* 0x000f2400000e0000 */
[----:B------:R-:W2:Y:S02]  /*12cb0*/  LDC.U8 R20, c[0x0][0x328] ;  /* 0x0000ca00ff147b82 */ /* 0x000ea40000000000 */
[----:B------:R-:W2:Y:S01]  /*12cc0*/  SHFL.BFLY PT, R4, R211, 0x2, 0x1f ;  /* 0x0c401f00d3047f89 */ /* 0x000ea200000e0000 */
[----:B-1----:R-:W-:-:S02]  /*12cd0*/  FADD.FTZ R8, R8, R213 ;  /* 0x000000d508087221 */ /* 0x002fc40000010000 */
[----:B---3--:R-:W-:-:S03]  /*12ce0*/  FADD.FTZ R3, R3, R222 ;  /* 0x000000de03037221 */ /* 0x008fc60000010000 */
[----:B------:R-:W1:Y:S01]  /*12cf0*/  SHFL.BFLY PT, R5, R8, 0x1, 0x1f ;  /* 0x0c201f0008057f89 */ /* 0x000e6200000e0000 */
[----:B----4-:R-:W-:-:S03]  /*12d00*/  FADD.FTZ R9, R0, R223 ;  /* 0x000000df00097221 */ /* 0x010fc60000010000 */
[----:B------:R-:W3:Y:S01]  /*12d10*/  SHFL.BFLY PT, R6, R3, 0x1, 0x1f ;  /* 0x0c201f0003067f89 */ /* 0x000ee200000e0000 */
[----:B--2---:R-:W-:-:S03]  /*12d20*/  FADD.FTZ R17, R4, R211 ;  /* 0x000000d304117221 */ /* 0x004fc60000010000 */
[----:B------:R-:W2:Y:S04]  /*12d30*/  S2R R0, SR_TID.X ;  /* 0x0000000000007919 */ /* 0x000ea80000002100 */
[----:B------:R-:W4:Y:S04]  /*12d40*/  SHFL.BFLY PT, R2, R9, 0x1, 0x1f ;  /* 0x0c201f0009027f89 */ /* 0x000f2800000e0000 */
[----:B------:R-:W4:Y:S01]  /*12d50*/  SHFL.BFLY PT, R4, R17, 0x1, 0x1f ;  /* 0x0c201f0011047f89 */ /* 0x000f2200000e0000 */
[----:B-1----:R-:W-:Y:S02]  /*12d60*/  FADD.FTZ R5, R8, R5 ;  /* 0x0000000508057221 */ /* 0x002fe40000010000 */
[----:B---3--:R-:W-:-:S03]  /*12d70*/  FADD.FTZ R6, R3, R6 ;  /* 0x0000000603067221 */ /* 0x008fc60000010000 */
[----:B------:R-:W-:Y:S02]  /*12d80*/  FSETP.NE.FTZ.AND P4, PT, R5, RZ, PT ;  /* 0x000000ff0500720b */ /* 0x000fe40003f95000 */
[----:B--2---:R-:W-:Y:S02]  /*12d90*/  SHF.R.S32.HI R3, RZ, 0x1f, R0 ;  /* 0x0000001fff037819 */ /* 0x004fe40000011400 */
[----:B------:R-:W-:Y:S02]  /*12da0*/  FSETP.NE.FTZ.AND P5, PT, R6, RZ, PT ;  /* 0x000000ff0600720b */ /* 0x000fe40003fb5000 */
[-C--:B------:R-:W-:Y:S01]  /*12db0*/  LEA.HI R11, R3, R0.reuse, RZ, 0x2 ;  /* 0x00000000030b7211 */ /* 0x080fe200078f10ff */
[----:B----4-:R-:W-:Y:S01]  /*12dc0*/  FADD.FTZ R2, R9, R2 ;  /* 0x0000000209027221 */ /* 0x010fe20000010000 */
[----:B------:R-:W-:Y:S01]  /*12dd0*/  LEA.HI R3, R3, R0, RZ, 0x5 ;  /* 0x0000000003037211 */ /* 0x000fe200078f28ff */
[----:B------:R-:W-:Y:S01]  /*12de0*/  @P0 IMAD.WIDE.U32 R8, R202, c[0x0][0x1e8], RZ ;  /* 0x00007a00ca080a25 */ /* 0x000fe200078e00ff */
[----:B------:R-:W-:-:S03]  /*12df0*/  SHF.R.S32.HI R13, RZ, 0x2, R11 ;  /* 0x00000002ff0d7819 */ /* 0x000fc6000001140b */
[----:B------:R-:W1:Y:S01]  /*12e00*/  @P4 MUFU.RCP R12, R5 ;  /* 0x00000005000c4308 */ /* 0x000e620000001000 */
[----:B------:R-:W-:Y:S01]  /*12e10*/  SHF.R.S32.HI R10, RZ, 0x1f, R11 ;  /* 0x0000001fff0a7819 */ /* 0x000fe2000001140b */
[----:B------:R-:W-:Y:S01]  /*12e20*/  FADD.FTZ R4, R17, R4 ;  /* 0x0000000411047221 */ /* 0x000fe20000010000 */
[----:B------:R-:W-:Y:S01]  /*12e30*/  FSETP.NE.FTZ.AND P6, PT, R2, RZ, PT ;  /* 0x000000ff0200720b */ /* 0x000fe20003fd5000 */
[----:B------:R-:W-:Y:S01]  /*12e40*/  @P0 IMAD R9, R202, c[0x0][0x1ec], R9 ;  /* 0x00007b00ca090a24 */ /* 0x000fe200078e0209 */
[----:B------:R-:W-:Y:S02]  /*12e50*/  LEA.HI R10, R10, R13, RZ, 0x3 ;  /* 0x0000000d0a0a7211 */ /* 0x000fe400078f18ff */
[----:B------:R-:W-:Y:S01]  /*12e60*/  FSETP.NE.FTZ.AND P3, PT, R4, RZ, PT ;  /* 0x000000ff0400720b */ /* 0x000fe20003f75000 */
[----:B------:R-:W2:Y:S01]  /*12e70*/  @P5 MUFU.RCP R14, R6 ;  /* 0x00000006000e5308 */ /* 0x000ea20000001000 */
[----:B------:R-:W-:Y:S02]  /*12e80*/  LOP3.LUT R10, R10, 0xfffffff8, RZ, 0xc0, !PT ;  /* 0xfffffff80a0a7812 */ /* 0x000fe400078ec0ff */
[----:B------:R-:W-:-:S02]  /*12e90*/  LOP3.LUT R11, R11, 0x3ffffffc, RZ, 0xc0, !PT ;  /* 0x3ffffffc0b0b7812 */ /* 0x000fc400078ec0ff */
[----:B------:R-:W-:Y:S02]  /*12ea0*/  IADD3 R10, R13, -R10, RZ ;  /* 0x8000000a0d0a7210 */ /* 0x000fe40007ffe0ff */
[----:B------:R-:W-:Y:S01]  /*12eb0*/  MOV R13, 0x3f800000 ;  /* 0x3f800000000d7802 */ /* 0x000fe20000000f00 */
[----:B-1----:R-:W-:Y:S01]  /*12ec0*/  FMUL.FTZ R12, R12, c[0x0][0x2dc] ;  /* 0x0000b7000c0c7a20 */ /* 0x002fe20000410000 */
[----:B------:R-:W1:Y:S01]  /*12ed0*/  @P6 MUFU.RCP R15, R2 ;  /* 0x00000002000f6308 */ /* 0x000e620000001000 */
[----:B------:R-:W-:Y:S02]  /*12ee0*/  IMAD.IADD R11, R0, 0x1, -R11 ;  /* 0x00000001000b7824 */ /* 0x000fe400078e0a0b */
[C---:B------:R-:W-:Y:S02]  /*12ef0*/  FMUL.FTZ R124, R12.reuse, R124 ;  /* 0x0000007c0c7c7220 */ /* 0x040fe40000410000 */
[C---:B------:R-:W-:Y:S02]  /*12f00*/  FMUL.FTZ R125, R12.reuse, R125 ;  /* 0x0000007d0c7d7220 */ /* 0x040fe40000410000 */
[C---:B------:R-:W-:Y:S01]  /*12f10*/  FMUL.FTZ R120, R12.reuse, R120 ;  /* 0x000000780c787220 */ /* 0x040fe20000410000 */
[----:B------:R-:W3:Y:S01]  /*12f20*/  @P3 MUFU.RCP R13, R4 ;  /* 0x00000004000d3308 */ /* 0x000ee20000001000 */
[C---:B------:R-:W-:Y:S01]  /*12f30*/  FMUL.FTZ R121, R12.reuse, R121 ;  /* 0x000000790c797220 */ /* 0x040fe20000410000 */
[----:B------:R-:W-:Y:S01]  /*12f40*/  F2FP.PACK_AB R124, R125, R124 ;  /* 0x0000007c7d7c723e */ /* 0x000fe200000000ff */
[----:B------:R-:W-:-:S02]  /*12f50*/  FMUL.FTZ R72, R12, R72 ;  /* 0x000000480c487220 */ /* 0x000fc40000410000 */
[C---:B------:R-:W-:Y:S01]  /*12f60*/  FMUL.FTZ R73, R12.reuse, R73 ;  /* 0x000000490c497220 */ /* 0x040fe20000410000 */
[----:B------:R-:W-:Y:S01]  /*12f70*/  F2FP.PACK_AB R120, R121, R120 ;  /* 0x000000787978723e */ /* 0x000fe200000000ff */
[C---:B------:R-:W-:Y:S01]  /*12f80*/  FMUL.FTZ R76, R12.reuse, R76 ;  /* 0x0000004c0c4c7220 */ /* 0x040fe20000410000 */
[----:B------:R-:W4:Y:S01]  /*12f90*/  @P6 MUFU.LG2 R2, R2 ;  /* 0x0000000200026308 */ /* 0x000f220000000c00 */
[C---:B------:R-:W-:Y:S01]  /*12fa0*/  FMUL.FTZ R77, R12.reuse, R77 ;  /* 0x0000004d0c4d7220 */ /* 0x040fe20000410000 */
[----:B------:R-:W-:Y:S01]  /*12fb0*/  F2FP.PACK_AB R72, R73, R72 ;  /* 0x000000484948723e */ /* 0x000fe200000000ff */
[C---:B------:R-:W-:Y:S02]  /*12fc0*/  FMUL.FTZ R84, R12.reuse, R84 ;  /* 0x000000540c547220 */ /* 0x040fe40000410000 */
[C---:B------:R-:W-:Y:S01]  /*12fd0*/  FMUL.FTZ R85, R12.reuse, R85 ;  /* 0x000000550c557220 */ /* 0x040fe20000410000 */
[----:B------:R-:W-:Y:S01]  /*12fe0*/  F2FP.PACK_AB R76, R77, R76 ;  /* 0x0000004c4d4c723e */ /* 0x000fe200000000ff */
[C---:B------:R-:W-:Y:S01]  /*12ff0*/  FMUL.FTZ R108, R12.reuse, R108 ;  /* 0x0000006c0c6c7220 */ /* 0x040fe20000410000 */
[----:B------:R-:W3:Y:S01]  /*13000*/  @P3 MUFU.LG2 R4, R4 ;  /* 0x0000000400043308 */ /* 0x000ee20000000c00 */
[C---:B------:R-:W-:Y:S01]  /*13010*/  FMUL.FTZ R109, R12.reuse, R109 ;  /* 0x0000006d0c6d7220 */ /* 0x040fe20000410000 */
[----:B------:R-:W-:Y:S01]  /*13020*/  F2FP.PACK_AB R84, R85, R84 ;  /* 0x000000545554723e */ /* 0x000fe200000000ff */
[----:B------:R-:W-:-:S02]  /*13030*/  FMUL.FTZ R92, R12, R92 ;  /* 0x0000005c0c5c7220 */ /* 0x000fc40000410000 */
[C---:B------:R-:W-:Y:S01]  /*13040*/  FMUL.FTZ R93, R12.reuse, R93 ;  /* 0x0000005d0c5d7220 */ /* 0x040fe20000410000 */
[----:B------:R-:W-:Y:S01]  /*13050*/  F2FP.PACK_AB R108, R109, R108 ;  /* 0x0000006c6d6c723e */ /* 0x000fe200000000ff */
[C---:B------:R-:W-:Y:S01]  /*13060*/  FMUL.FTZ R96, R12.reuse, R96 ;  /* 0x000000600c607220 */ /* 0x040fe20000410000 */
[----:B------:R-:W3:Y:S01]  /*13070*/  @P5 MUFU.LG2 R6, R6 ;  /* 0x0000000600065308 */ /* 0x000ee20000000c00 */
[----:B------:R-:W-:Y:S01]  /*13080*/  FMUL.FTZ R97, R12, R97 ;  /* 0x000000610c617220 */ /* 0x000fe20000410000 */
[----:B------:R-:W-:Y:S01]  /*13090*/  LOP3.LUT R12, R10, 0x1, RZ, 0xc0, !PT ;  /* 0x000000010a0c7812 */ /* 0x000fe200078ec0ff */
[----:B--2---:R-:W-:Y:S01]  /*130a0*/  FMUL.FTZ R14, R14, c[0x0][0x2dc] ;  /* 0x0000b7000e0e7a20 */ /* 0x004fe20000410000 */
[----:B------:R-:W-:Y:S01]  /*130b0*/  F2FP.PACK_AB R92, R93, R92 ;  /* 0x0000005c5d5c723e */ /* 0x000fe200000000ff */
[----:B-1----:R-:W-:Y:S01]  /*130c0*/  FMUL.FTZ R15, R15, c[0x0][0x2dc] ;  /* 0x0000b7000f0f7a20 */ /* 0x002fe20000410000 */
[----:B------:R-:W-:Y:S01]  /*130d0*/  ISETP.NE.U32.AND P1, PT, R12, 0x1, PT ;  /* 0x000000010c00780c */ /* 0x000fe20003f25070 */
[C---:B------:R-:W-:Y:S01]  /*130e0*/  FMUL.FTZ R130, R14.reuse, R130 ;  /* 0x000000820e827220 */ /* 0x040fe20000410000 */
[----:B------:R-:W-:Y:S01]  /*130f0*/  MOV R12, 0xfffffff0 ;  /* 0xfffffff0000c7802 */ /* 0x000fe20000000f00 */
[C---:B------:R-:W-:Y:S01]  /*13100*/  FMUL.FTZ R131, R14.reuse, R131 ;  /* 0x000000830e837220 */ /* 0x040fe20000410000 */
[----:B------:R-:W-:Y:S01]  /*13110*/  F2FP.PACK_AB R96, R97, R96 ;  /* 0x000000606160723e */ /* 0x000fe200000000ff */
[----:B------:R-:W-:Y:S01]  /*13120*/  FMUL.FTZ R118, R14, R118 ;  /* 0x000000760e767220 */ /* 0x000fe20000410000 */
[----:B------:R-:W-:Y:S01]  /*13130*/  SEL R12, R12, 0x10, !P1 ;  /* 0x000000100c0c7807 */ /* 0x000fe20004800000 */
[----:B------:R-:W-:Y:S01]  /*13140*/  FMUL.FTZ R119, R14, R119 ;  /* 0x000000770e777220 */ /* 0x000fe20000410000 */
[----:B------:R-:W-:Y:S01]  /*13150*/  R2P PR, R10, 0x6 ;  /* 0x000000060a007804 */ /* 0x000fe20000000000 */
[----:B------:R-:W-:Y:S01]  /*13160*/  FMUL.FTZ R70, R14, R70 ;  /* 0x000000460e467220 */ /* 0x000fe20000410000 */
[----:B------:R-:W-:Y:S01]  /*13170*/  SHF.L.U32 R10, R10, 0x6, RZ ;  /* 0x000000060a0a7819 */ /* 0x000fe200000006ff */
[C---:B------:R-:W-:Y:S01]  /*13180*/  FMUL.FTZ R71, R14.reuse, R71 ;  /* 0x000000470e477220 */ /* 0x040fe20000410000 */
[----:B------:R-:W-:Y:S01]  /*13190*/  F2FP.PACK_AB R130, R131, R130 ;  /* 0x000000828382723e */ /* 0x000fe200000000ff */
[----:B------:R-:W-:Y:S01]  /*131a0*/  FMUL.FTZ R114, R14, R114 ;  /* 0x000000720e727220 */ /* 0x000fe20000410000 */
[----:B------:R-:W-:Y:S01]  /*131b0*/  LOP3.LUT R10, R10, 0x1c0, RZ, 0xc0, !PT ;  /* 0x000001c00a0a7812 */ /* 0x000fe200078ec0ff */
[C---:B------:R-:W-:Y:S01]  /*131c0*/  FMUL.FTZ R115, R14.reuse, R115 ;  /* 0x000000730e737220 */ /* 0x040fe20000410000 */
[----:B------:R-:W-:Y:S01]  /*131d0*/  F2FP.PACK_AB R118, R119, R118 ;  /* 0x000000767776723e */ /* 0x000fe200000000ff */
[----:B------:R-:W-:Y:S01]  /*131e0*/  FMUL.FTZ R82, R14, R82 ;  /* 0x000000520e527220 */ /* 0x000fe20000410000 */
[----:B------:R-:W-:Y:S01]  /*131f0*/  LEA.HI R10, R10, R10, RZ, 0x1d ;  /* 0x0000000a0a0a7211 */ /* 0x000fe200078fe8ff */
[C---:B------:R-:W-:Y:S01]  /*13200*/  FMUL.FTZ R83, R14.reuse, R83 ;  /* 0x000000530e537220 */ /* 0x040fe20000410000 */
[----:B------:R-:W-:Y:S01]  /*13210*/  F2FP.PACK_AB R70, R71, R70 ;  /* 0x000000464746723e */ /* 0x000fe200000000ff */
[C---:B------:R-:W-:Y:S01]  /*13220*/  FMUL.FTZ R90, R14.reuse, R90 ;  /* 0x0000005a0e5a7220 */ /* 0x040fe20000410000 */
[----:B------:R-:W-:Y:S01]  /*13230*/  F2FP.PACK_AB R114, R115, R114 ;  /* 0x000000727372723e */ /* 0x000fe200000000ff */
[C---:B------:R-:W-:Y:S01]  /*13240*/  FMUL.FTZ R91, R14.reuse, R91 ;  /* 0x0000005b0e5b7220 */ /* 0x040fe20000410000 */
[----:B------:R-:W-:Y:S01]  /*13250*/  F2FP.PACK_AB R82, R83, R82 ;  /* 0x000000525352723e */ /* 0x000fe200000000ff */
[C---:B------:R-:W-:Y:S01]  /*13260*/  FMUL.FTZ R106, R14.reuse, R106 ;  /* 0x0000006a0e6a7220 */ /* 0x040fe20000410000 */
[----:B------:R-:W1:Y:S01]  /*13270*/  @P4 MUFU.LG2 R5, R5 ;  /* 0x0000000500054308 */ /* 0x000e620000000c00 */
[C---:B------:R-:W-:Y:S01]  /*13280*/  FMUL.FTZ R107, R14.reuse, R107 ;  /* 0x0000006b0e6b7220 */ /* 0x040fe20000410000 */
[----:B------:R-:W-:Y:S01]  /*13290*/  F2FP.PACK_AB R90, R91, R90 ;  /* 0x0000005a5b5a723e */ /* 0x000fe200000000ff */
[----:B------:R-:W-:-:S02]  /*132a0*/  FMUL.FTZ R102, R14, R102 ;  /* 0x000000660e667220 */ /* 0x000fc40000410000 */
[----:B------:R-:W-:Y:S01]  /*132b0*/  FMUL.FTZ R103, R14, R103 ;  /* 0x000000670e677220 */ /* 0x000fe20000410000 */
[----:B------:R-:W-:Y:S01]  /*132c0*/  SHF.R.S32.HI R14, RZ, 0x5, R3 ;  /* 0x00000005ff0e7819 */ /* 0x000fe20000011403 */
[----:B---3--:R-:W-:Y:S01]  /*132d0*/  FMUL.FTZ R13, R13, c[0x0][0x2dc] ;  /* 0x0000b7000d0d7a20 */ /* 0x008fe20000410000 */
[----:B------:R-:W-:Y:S01]  /*132e0*/  F2FP.PACK_AB R106, R107, R106 ;  /* 0x0000006a6b6a723e */ /* 0x000fe200000000ff */
[C---:B------:R-:W-:Y:S01]  /*132f0*/  FMUL.FTZ R128, R15.reuse, R128 ;  /* 0x000000800f807220 */ /* 0x040fe20000410000 */
[----:B------:R-:W-:Y:S01]  /*13300*/  LEA R11, R14, R11, 0x9 ;  /* 0x0000000b0e0b7211 */ /* 0x000fe200078e48ff */
[----:B------:R-:W-:Y:S01]  /*13310*/  FMUL.FTZ R129, R15, R129 ;  /* 0x000000810f817220 */ /* 0x000fe20000410000 */
[----:B------:R-:W-:Y:S01]  /*13320*/  F2FP.PACK_AB R102, R103, R102 ;  /* 0x000000666766723e */ /* 0x000fe200000000ff */
[----:B------:R-:W-:Y:S01]  /*13330*/  FMUL.FTZ R116, R15, R116 ;  /* 0x000000740f747220 */ /* 0x000fe20000410000 */
[----:B------:R-:W-:Y:S01]  /*13340*/  LEA R10, R11, R10, 0x1 ;  /* 0x0000000a0b0a7211 */ /* 0x000fe200078e08ff */
[----:B------:R-:W-:Y:S01]  /*13350*/  FMUL.FTZ R117, R15, R117 ;  /* 0x000000750f757220 */ /* 0x000fe20000410000 */
[----:B------:R-:W-:Y:S01]  /*13360*/  F2FP.PACK_AB R128, R129, R128 ;  /* 0x000000808180723e */ /* 0x000fe200000000ff */
[C---:B------:R-:W-:Y:S01]  /*13370*/  FMUL.FTZ R126, R13.reuse, R126 ;  /* 0x0000007e0d7e7220 */ /* 0x040fe20000410000 */
[----:B------:R-:W-:Y:S01]  /*13380*/  SHF.L.U32 R11, R10, 0x1, RZ ;  /* 0x000000010a0b7819 */ /* 0x000fe200000006ff */
[C---:B------:R-:W-:Y:S01]  /*13390*/  FMUL.FTZ R127, R13.reuse, R127 ;  /* 0x0000007f0d7f7220 */ /* 0x040fe20000410000 */
[----:B------:R-:W-:Y:S01]  /*133a0*/  MOV R10, 0x20 ;  /* 0x00000020000a7802 */ /* 0x000fe20000000f00 */
[----:B------:R-:W-:Y:S01]  /*133b0*/  FMUL.FTZ R122, R13, R122 ;  /* 0x0000007a0d7a7220 */ /* 0x000fe20000410000 */
[----:B------:R-:W-:Y:S01]  /*133c0*/  F2FP.PACK_AB R116, R117, R116 ;  /* 0x000000747574723e */ /* 0x000fe200000000ff */
[C---:B------:R-:W-:Y:S01]  /*133d0*/  FMUL.FTZ R123, R13.reuse, R123 ;  /* 0x0000007b0d7b7220 */ /* 0x040fe20000410000 */
[----:B------:R-:W-:Y:S01]  /*133e0*/  SEL R18, R10, 0xffffffe0, !P1 ;  /* 0xffffffe00a127807 */ /* 0x000fe20004800000 */
[----:B------:R-:W-:Y:S01]  /*133f0*/  FMUL.FTZ R74, R13, R74 ;  /* 0x0000004a0d4a7220 */ /* 0x000fe20000410000 */
[----:B------:R-:W-:Y:S01]  /*13400*/  IADD3 R17, R11, R12, RZ ;  /* 0x0000000c0b117210 */ /* 0x000fe20007ffe0ff */
[----:B------:R-:W-:Y:S01]  /*13410*/  FMUL.FTZ R75, R13, R75 ;  /* 0x0000004b0d4b7220 */ /* 0x000fe20000410000 */
[----:B------:R-:W-:Y:S01]  /*13420*/  F2FP.PACK_AB R126, R127, R126 ;  /* 0x0000007e7f7e723e */ /* 0x000fe200000000ff */
[----:B------:R-:W-:Y:S01]  /*13430*/  FMUL.FTZ R78, R13, R78 ;  /* 0x0000004e0d4e7220 */ /* 0x000fe20000410000 */
[----:B------:R-:W-:Y:S01]  /*13440*/  F2FP.PACK_AB R122, R123, R122 ;  /* 0x0000007a7b7a723e */ /* 0x000fe200000000ff */
[C---:B------:R-:W-:Y:S01]  /*13450*/  FMUL.FTZ R79, R13.reuse, R79 ;  /* 0x0000004f0d4f7220 */ /* 0x040fe20000410000 */
[----:B------:R-:W-:Y:S01]  /*13460*/  STS [R11], R128 ;  /* 0x000000800b007388 */ /* 0x000fe20000000800 */
[----:B------:R-:W-:Y:S01]  /*13470*/  FMUL.FTZ R86, R13, R86 ;  /* 0x000000560d567220 */ /* 0x000fe20000410000 */
[----:B------:R-:W-:Y:S01]  /*13480*/  IADD3 R21, R17, R18, RZ ;  /* 0x0000001211157210 */ /* 0x000fe20007ffe0ff */
[C---:B------:R-:W-:Y:S01]  /*13490*/  FMUL.FTZ R87, R13.reuse, R87 ;  /* 0x000000570d577220 */ /* 0x040fe20000410000 */
[----:B------:R-:W-:Y:S01]  /*134a0*/  STS [R11+0x400], R130 ;  /* 0x000400820b007388 */ /* 0x000fe20000000800 */
[----:B------:R-:W-:Y:S01]  /*134b0*/  FMUL.FTZ R110, R13, R110 ;  /* 0x0000006e0d6e7220 */ /* 0x000fe20000410000 */
[----:B------:R-:W-:Y:S01]  /*134c0*/  F2FP.PACK_AB R74, R75, R74 ;  /* 0x0000004a4b4a723e */ /* 0x000fe200000000ff */
[C---:B------:R-:W-:Y:S01]  /*134d0*/  FMUL.FTZ R111, R13.reuse, R111 ;  /* 0x0000006f0d6f7220 */ /* 0x040fe20000410000 */
[----:B------:R-:W-:Y:S01]  /*134e0*/  STS [R17], R116 ;  /* 0x0000007411007388 */ /* 0x000fe20000000800 */
[----:B------:R-:W-:Y:S01]  /*134f0*/  FMUL.FTZ R94, R13, R94 ;  /* 0x0000005e0d5e7220 */ /* 0x000fe20000410000 */
[----:B------:R-:W-:Y:S01]  /*13500*/  F2FP.PACK_AB R78, R79, R78 ;  /* 0x0000004e4f4e723e */ /* 0x000fe200000000ff */
[C---:B------:R-:W-:Y:S01]  /*13510*/  FMUL.FTZ R95, R13.reuse, R95 ;  /* 0x0000005f0d5f7220 */ /* 0x040fe20000410000 */
[----:B------:R-:W-:Y:S01]  /*13520*/  STS [R17+0x400], R118 ;  /* 0x0004007611007388 */ /* 0x000fe20000000800 */
[----:B------:R-:W-:Y:S01]  /*13530*/  FMUL.FTZ R98, R13, R98 ;  /* 0x000000620d627220 */ /* 0x000fe20000410000 */
[----:B------:R-:W-:Y:S01]  /*13540*/  F2FP.PACK_AB R86, R87, R86 ;  /* 0x000000565756723e */ /* 0x000fe200000000ff */
[----:B------:R-:W-:Y:S01]  /*13550*/  FMUL.FTZ R13, R13, R99 ;  /* 0x000000630d0d7220 */ /* 0x000fe20000410000 */
[----:B------:R-:W-:Y:S01]  /*13560*/  STS [R11+0x2000], R124 ;  /* 0x0020007c0b007388 */ /* 0x000fe20000000800 */
[----:B------:R-:W-:Y:S01]  /*13570*/  FMUL.FTZ R68, R15, R68 ;  /* 0x000000440f447220 */ /* 0x000fe20000410000 */
[----:B------:R-:W-:Y:S01]  /*13580*/  F2FP.PACK_AB R110, R111, R110 ;  /* 0x0000006e6f6e723e */ /* 0x000fe200000000ff */
[----:B------:R-:W-:Y:S01]  /*13590*/  FMUL.FTZ R69, R15, R69 ;  /* 0x000000450f457220 */ /* 0x000fe20000410000 */
[----:B------:R-:W-:Y:S01]  /*135a0*/  F2FP.PACK_AB R98, R13, R98 ;  /* 0x000000620d62723e */ /* 0x000fe200000000ff */
[----:B------:R-:W-:Y:S01]  /*135b0*/  FMUL.FTZ R112, R15, R112 ;  /* 0x000000700f707220 */ /* 0x000fe20000410000 */
[----:B------:R-:W-:Y:S01]  /*135c0*/  IADD3 R13, R11, 0x40, RZ ;  /* 0x000000400b0d7810 */ /* 0x000fe20007ffe0ff */
[----:B------:R-:W-:Y:S01]  /*135d0*/  FMUL.FTZ R113, R15, R113 ;  /* 0x000000710f717220 */ /* 0x000fe20000410000 */
[----:B------:R-:W-:Y:S01]  /*135e0*/  F2FP.PACK_AB R68, R69, R68 ;  /* 0x000000444544723e */ /* 0x000fe200000000ff */
[----:B------:R-:W-:Y:S01]  /*135f0*/  FMUL.FTZ R80, R15, R80 ;  /* 0x000000500f507220 */ /* 0x000fe20000410000 */
[----:B------:R-:W-:Y:S01]  /*13600*/  @P2 IADD3 R13, R11, -0x40, RZ ;  /* 0xffffffc00b0d2810 */ /* 0x000fe20007ffe0ff */
[----:B------:R-:W-:Y:S01]  /*13610*/  FMUL.FTZ R81, R15, R81 ;  /* 0x000000510f517220 */ /* 0x000fe20000410000 */
[----:B------:R-:W-:Y:S01]  /*13620*/  F2FP.PACK_AB R112, R113, R112 ;  /* 0x000000707170723e */ /* 0x000fe200000000ff */
[C---:B------:R-:W-:Y:S01]  /*13630*/  FMUL.FTZ R88, R15.reuse, R88 ;  /* 0x000000580f587220 */ /* 0x040fe20000410000 */
[----:B------:R-:W-:Y:S01]  /*13640*/  STS [R11+0x2400], R126 ;  /* 0x0024007e0b007388 */ /* 0x000fe20000000800 */
[----:B------:R-:W-:Y:S01]  /*13650*/  FMUL.FTZ R89, R15, R89 ;  /* 0x000000590f597220 */ /* 0x000fe20000410000 */
[----:B------:R-:W-:Y:S01]  /*13660*/  F2FP.PACK_AB R80, R81, R80 ;  /* 0x000000505150723e */ /* 0x000fe200000000ff */
[----:B------:R-:W-:Y:S01]  /*13670*/  IMAD.IADD R19, R11, 0x1, R18 ;  /* 0x000000010b137824 */ /* 0x000fe200078e0212 */
[----:B------:R-:W-:Y:S01]  /*13680*/  STS [R17+0x2000], R120 ;  /* 0x0020007811007388 */ /* 0x000fe20000000800 */
[----:B------:R-:W-:Y:S01]  /*13690*/  FMUL.FTZ R104, R15, R104 ;  /* 0x000000680f687220 */ /* 0x000fe20000410000 */
[----:B------:R-:W-:Y:S01]  /*136a0*/  F2FP.PACK_AB R88, R89, R88 ;  /* 0x000000585958723e */ /* 0x000fe200000000ff */
[C---:B------:R-:W-:Y:S01]  /*136b0*/  FMUL.FTZ R105, R15.reuse, R105 ;  /* 0x000000690f697220 */ /* 0x040fe20000410000 */
[----:B------:R2:W-:Y:S01]  /*136c0*/  STS [R17+0x2400], R122 ;  /* 0x0024007a11007388 */ /* 0x0005e20000000800 */
[C---:B------:R-:W-:Y:S01]  /*136d0*/  FMUL.FTZ R100, R15.reuse, R100 ;  /* 0x000000640f647220 */ /* 0x040fe20000410000 */
[----:B------:R-:W-:Y:S01]  /*136e0*/  IADD3 R23, R18, 0x400, R13 ;  /* 0x0000040012177810 */ /* 0x000fe20007ffe00d */
[----:B------:R-:W-:Y:S01]  /*136f0*/  FMUL.FTZ R15, R15, R101 ;  /* 0x000000650f0f7220 */ /* 0x000fe20000410000 */
[----:B------:R-:W-:Y:S01]  /*13700*/  STS [R19], R68 ;  /* 0x0000004413007388 */ /* 0x000fe20000000800 */
[----:B------:R-:W-:Y:S01]  /*13710*/  F2FP.PACK_AB R104, R105, R104 ;  /* 0x000000686968723e */ /* 0x000fe200000000ff */
[----:B----4-:R-:W-:Y:S01]  /*13720*/  @P6 FMUL.FTZ R2, R2, 0.69314718246459960938 ;  /* 0x3f31721802026820 */ /* 0x010fe20000410000 */
[----:B------:R-:W-:Y:S01]  /*13730*/  IADD3 R23, R12, R23, RZ ;  /* 0x000000170c177210 */ /* 0x000fe20007ffe0ff */
[----:B------:R-:W-:Y:S01]  /*13740*/  STS [R19+0x400], R70 ;  /* 0x0004004613007388 */ /* 0x000fe20000000800 */
[----:B------:R-:W-:-:S02]  /*13750*/  F2FP.PACK_AB R15, R15, R100 ;  /* 0x000000640f0f723e */ /* 0x000fc400000000ff */
[----:B------:R-:W-:Y:S01]  /*13760*/  F2FP.PACK_AB R94, R95, R94 ;  /* 0x0000005e5f5e723e */ /* 0x000fe200000000ff */
[----:B------:R-:W-:Y:S01]  /*13770*/  STS [R21], R112 ;  /* 0x0000007015007388 */ /* 0x000fe20000000800 */
[----:B------:R-:W-:Y:S02]  /*13780*/  ISETP.NE.AND P2, PT, R16, RZ, PT ;  /* 0x000000ff1000720c */ /* 0x000fe40003f45270 */
[----:B------:R-:W-:Y:S01]  /*13790*/  LOP3.LUT R3, R3, 0xffffffe0, RZ, 0xc0, !PT ;  /* 0xffffffe003037812 */ /* 0x000fe200078ec0ff */
[----:B------:R-:W-:Y:S03]  /*137a0*/  STS [R21+0x400], R114 ;  /* 0x0004007215007388 */ /* 0x000fe60000000800 */
[----:B------:R-:W-:Y:S01]  /*137b0*/  IADD3 R3, -R3, R0, RZ ;  /* 0x0000000003037210 */ /* 0x000fe20007ffe1ff */
[----:B------:R-:W-:Y:S04]  /*137c0*/  STS [R19+0x2000], R72 ;  /* 0x0020004813007388 */ /* 0x000fe80000000800 */
[----:B------:R3:W-:Y:S01]  /*137d0*/  STS [R19+0x2400], R74 ;  /* 0x0024004a13007388 */ /* 0x0007e20000000800 */
[----:B--2---:R-:W-:Y:S01]  /*137e0*/  IADD3 R17, R12, R13, RZ ;  /* 0x0000000d0c117210 */ /* 0x004fe20007ffe0ff */
[----:B------:R-:W-:Y:S01]  /*137f0*/  @P2 IMAD.MOV.U32 R0, RZ, RZ, c[0x0][0x210] ;  /* 0x00008400ff002624 */ /* 0x000fe200078e00ff */
[----:B------:R-:W-:Y:S01]  /*13800*/  @P2 MOV R11, c[0x0][0x210] ;  /* 0x00008400000b2a02 */ /* 0x000fe20000000f00 */
[----:B------:R-:W-:Y:S01]  /*13810*/  STS [R21+0x2000], R76 ;  /* 0x0020004c15007388 */ /* 0x000fe20000000800 */
[----:B------:R-:W-:-:S02]  /*13820*/  @!P2 ISETP.NE.AND P1, PT, R20, RZ, PT ;  /* 0x000000ff1400a20c */ /* 0x000fc40003f25270 */
[----:B------:R-:W-:Y:S01]  /*13830*/  @!P2 MOV R12, c[0x0][0x214] ;  /* 0x00008500000caa02 */ /* 0x000fe20000000f00 */
[----:B------:R-:W-:Y:S01]  /*13840*/  STS [R21+0x2400], R78 ;  /* 0x0024004e15007388 */ /* 0x000fe20000000800 */
[----:B------:R-:W-:Y:S01]  /*13850*/  @P2 IMAD R11, R11, c[0x0][0x214], RZ ;  /* 0x000085000b0b2a24 */ /* 0x000fe200078e02ff */
[----:B------:R-:W-:Y:S02]  /*13860*/  @!P2 MOV R0, 0x1 ;  /* 0x000000010000a802 */ /* 0x000fe40000000f00 */
[----:B------:R-:W2:Y:S01]  /*13870*/  S2R R10, SR_CTAID.Y ;  /* 0x00000000000a7919 */ /* 0x000ea20000002600 */
[----:B------:R-:W-:Y:S02]  /*13880*/  @!P2 SEL R11, R12, c[0x0][0x234], !P1 ;  /* 0x00008d000c0baa07 */ /* 0x000fe40004800000 */
[----:B------:R-:W-:Y:S01]  /*13890*/  ISETP.NE.AND P1, PT, R20, RZ, PT ;  /* 0x000000ff1400720c */ /* 0x000fe20003f25270 */
[----:B------:R-:W-:Y:S03]  /*138a0*/  STS [R13], R80 ;  /* 0x000000500d007388 */ /* 0x000fe60000000800 */
[----:B------:R-:W-:Y:S01]  /*138b0*/  ISETP.EQ.AND P1, PT, R16, RZ, P1 ;  /* 0x000000ff1000720c */ /* 0x000fe20000f22270 */
[----:B------:R-:W-:Y:S04]  /*138c0*/  STS [R13+0x400], R82 ;  /* 0x000400520d007388 */ /* 0x000fe80000000800 */
[----:B------:R-:W-:Y:S01]  /*138d0*/  STS [R17], R88 ;  /* 0x0000005811007388 */ /* 0x000fe20000000800 */
[C---:B---3--:R-:W-:Y:S01]  /*138e0*/  IADD3 R19, R18.reuse, R13, RZ ;  /* 0x0000000d12137210 */ /* 0x048fe20007ffe0ff */
[----:B------:R-:W-:-:S02]  /*138f0*/  IMAD.IADD R18, R18, 0x1, R17 ;  /* 0x0000000112127824 */ /* 0x000fc400078e0211 */
[----:B------:R-:W-:Y:S04]  /*13900*/  STS [R17+0x400], R90 ;  /* 0x0004005a11007388 */ /* 0x000fe80000000800 */
[----:B------:R-:W-:Y:S01]  /*13910*/  STS [R13+0x2000], R84 ;  /* 0x002000540d007388 */ /* 0x000fe20000000800 */
[----:B------:R-:W-:-:S03]  /*13920*/  @!P1 CS2R R52, SRZ ;  /* 0x0000000000349805 */ /* 0x000fc6000001ff00 */
[----:B------:R3:W-:Y:S01]  /*13930*/  STS [R13+0x2400], R86 ;  /* 0x002400560d007388 */ /* 0x0007e20000000800 */
[----:B--2---:R-:W-:-:S03]  /*13940*/  @!P0 IMAD.WIDE.U32 R50, R10, c[0x0][0x1e0], RZ ;  /* 0x000078000a328a25 */ /* 0x004fc600078e00ff */
[----:B------:R-:W-:Y:S01]  /*13950*/  STS [R17+0x2000], R108 ;  /* 0x0020006c11007388 */ /* 0x000fe20000000800 */
[----:B------:R-:W-:Y:S01]  /*13960*/  @P1 IMAD R49, R10, c[0x0][0x214], RZ ;  /* 0x000085000a311a24 */ /* 0x000fe200078e02ff */
[----:B------:R-:W-:Y:S01]  /*13970*/  @!P0 MOV R8, R50 ;  /* 0x0000003200088202 */ /* 0x000fe20000000f00 */
[----:B------:R-:W-:Y:S01]  /*13980*/  @P3 FMUL.FTZ R50, R4, 0.69314718246459960938 ;  /* 0x3f31721804323820 */ /* 0x000fe20000410000 */
[----:B------:R2:W-:Y:S02]  /*13990*/  STS [R17+0x2400], R110 ;  /* 0x0024006e11007388 */ /* 0x0005e40000000800 */
[----:B------:R-:W-:Y:S02]  /*139a0*/  @P1 SEL R49, R49, R202, !P0 ;  /* 0x000000ca31311207 */ /* 0x000fe40004000000 */
[----:B------:R-:W-:Y:S02]  /*139b0*/  STS [R19], R104 ;  /* 0x0000006813007388 */ /* 0x000fe40000000800 */
[----:B------:R-:W-:-:S02]  /*139c0*/  @P1 MOV R52, R49 ;  /* 0x0000003100341202 */ /* 0x000fc40000000f00 */
[----:B------:R-:W-:Y:S01]  /*139d0*/  STS [R19+0x400], R106 ;  /* 0x0004006a13007388 */ /* 0x000fe20000000800 */
[----:B------:R-:W-:-:S03]  /*139e0*/  @P1 SHF.R.S32.HI R53, RZ, 0x1f, R49 ;  /* 0x0000001fff351819 */ /* 0x000fc60000011431 */
[----:B------:R4:W-:Y:S04]  /*139f0*/  STS [R18], R15 ;  /* 0x0000000f12007388 */ /* 0x0009e80000000800 */
[----:B------:R1:W-:Y:S01]  /*13a00*/  STS [R23], R102 ;  /* 0x0000006617007388 */ /* 0x0003e20000000800 */
[----:B---3--:R-:W-:-:S03]  /*13a10*/  @!P0 SHF.R.S32.HI R13, RZ, 0x1f, R10 ;  /* 0x0000001fff0d8819 */ /* 0x008fc6000001140a */
[----:B------:R3:W-:Y:S04]  /*13a20*/  STS [R19+0x2000], R92 ;  /* 0x0020005c13007388 */ /* 0x0007e80000000800 */
[----:B------:R3:W-:Y:S01]  /*13a30*/  STS [R19+0x2400], R94 ;  /* 0x0024005e13007388 */ /* 0x0007e20000000800 */
[----:B--2---:R-:W-:-:S03]  /*13a40*/  @!P0 IMAD R17, R13, c[0x0][0x1e0], RZ ;  /* 0x000078000d118a24 */ /* 0x004fc600078e02ff */
[----:B------:R3:W-:Y:S01]  /*13a50*/  STS [R18+0x2000], R96 ;  /* 0x0020006012007388 */ /* 0x0007e20000000800 */
[----:B------:R-:W-:-:S03]  /*13a60*/  @!P0 IMAD R48, R10, c[0x0][0x1e4], R17 ;  /* 0x000079000a308a24 */ /* 0x000fc600078e0211 */
[----:B------:R3:W-:Y:S02]  /*13a70*/  STS [R23+0x2000], R98 ;  /* 0x0020006217007388 */ /* 0x0007e40000000800 */
[----:B------:R-:W-:Y:S02]  /*13a80*/  @!P0 IADD3 R9, R51, R48, RZ ;  /* 0x0000003033098210 */ /* 0x000fe40007ffe0ff */
[----:B------:R-:W-:Y:S01]  /*13a90*/  BAR.SYNC.DEFER_BLOCKING 0x0 ;  /* 0x0000000000007b1d */ /* 0x000fe20000010000 */
[----:B----4-:R-:W-:Y:S01]  /*13aa0*/  @P2 MOV R15, 0x1 ;  /* 0x00000001000f2802 */ /* 0x010fe20000000f00 */
[----:B------:R-:W-:Y:S01]  /*13ab0*/  @!P2 IMAD R15, R11, c[0x0][0x1c0], RZ ;  /* 0x000070000b0faa24 */ /* 0x000fe200078e02ff */
[----:B------:R-:W-:Y:S02]  /*13ac0*/  LOP3.LUT P0, RZ, R3, 0x3, RZ, 0xc0, !PT ;  /* 0x0000000303ff7812 */ /* 0x000fe4000780c0ff */
[----:B------:R-:W-:Y:S01]  /*13ad0*/  MOV R3, 0x7f800000 ;  /* 0x7f80000000037802 */ /* 0x000fe20000000f00 */
[----:B------:R-:W2:Y:S01]  /*13ae0*/  S2R R13, SR_CTAID.X ;  /* 0x00000000000d7919 */ /* 0x000ea20000002500 */
[----:B------:R-:W-:Y:S01]  /*13af0*/  IMAD R15, R10, R15, RZ ;  /* 0x0000000f0a0f7224 */ /* 0x000fe200078e02ff */
[----:B------:R-:W-:Y:S01]  /*13b00*/  MOV R10, 0x7f800000 ;  /* 0x7f800000000a7802 */ /* 0x000fe20000000f00 */
[----:B------:R-:W-:Y:S01]  /*13b10*/  @P6 FFMA.FTZ R10, R135, c[0x0][0x238], R2 ;  /* 0x00008e00870a6a23 */ /* 0x000fe20000010002 */
[----:B------:R-:W4:Y:S01]  /*13b20*/  S2R R12, SR_CTAID.Z ;  /* 0x00000000000c7919 */ /* 0x000f220000002700 */
[----:B------:R-:W-:Y:S01]  /*13b30*/  MOV R2, 0x7f800000 ;  /* 0x7f80000000027802 */ /* 0x000fe20000000f00 */
[----:B------:R-:W-:Y:S01]  /*13b40*/  @P3 FFMA.FTZ R3, R7, c[0x0][0x238], R50 ;  /* 0x00008e0007033a23 */ /* 0x000fe20000010032 */
[----:B------:R-:W-:Y:S01]  /*13b50*/  SEL R15, R15, RZ, !P1 ;  /* 0x000000ff0f0f7207 */ /* 0x000fe20004800000 */
[----:B------:R3:W3:Y:S04]  /*13b60*/  LDS.128 R40, [R205] ;  /* 0x00000000cd287984 */ /* 0x0006e80000000c00 */
[----:B------:R3:W3:Y:S01]  /*13b70*/  LDS.128 R36, [R205+0x800] ;  /* 0x00080000cd247984 */ /* 0x0006e20000000c00 */
[----:B--2---:R-:W-:-:S03]  /*13b80*/  IMAD R13, R13, R0, RZ ;  /* 0x000000000d0d7224 */ /* 0x004fc600078e02ff */
[----:B------:R2:W2:Y:S01]  /*13b90*/  LDS.128 R32, [R205+0x1000] ;  /* 0x00100000cd207984 */ /* 0x0004a20000000c00 */
[----:B----4-:R-:W-:Y:S01]  /*13ba0*/  IMAD R15, R12, R11, R15 ;  /* 0x0000000b0c0f7224 */ /* 0x010fe200078e020f */
[----:B------:R-:W-:Y:S02]  /*13bb0*/  SHF.L.U32 R48, R13, 0x7, RZ ;  /* 0x000000070d307819 */ /* 0x000fe400000006ff */
[----:B------:R4:W2:Y:S01]  /*13bc0*/  LDS.128 R28, [R205+0x1800] ;  /* 0x00180000cd1c7984 */ /* 0x0008a20000000c00 */
[----:B------:R-:W-:Y:S01]  /*13bd0*/  @P5 FMUL.FTZ R13, R6, 0.69314718246459960938 ;  /* 0x3f317218060d5820 */ /* 0x000fe20000410000 */
[----:B------:R-:W-:Y:S01]  /*13be0*/  MOV R11, 0x7f800000 ;  /* 0x7f800000000b7802 */ /* 0x000fe20000000f00 */
[----:B-1----:R-:W-:Y:S01]  /*13bf0*/  @P4 FMUL.FTZ R6, R5, 0.69314718246459960938 ;  /* 0x3f31721805064820 */ /* 0x002fe20000410000 */
[----:B------:R4:W1:Y:S01]  /*13c00*/  LDS.128 R24, [R205+0x2000] ;  /* 0x00200000cd187984 */ /* 0x0008620000000c00 */
[----:B------:R-:W-:Y:S01]  /*13c10*/  IADD3 R4, P2, P1, R48, R52, R15 ;  /* 0x0000003430047210 */ /* 0x000fe2000795e00f */
[----:B------:R-:W-:Y:S01]  /*13c20*/  @P5 FFMA.FTZ R11, R134, c[0x0][0x238], R13 ;  /* 0x00008e00860b5a23 */ /* 0x000fe2000001000d */
[----:B------:R-:W-:Y:S01]  /*13c30*/  SHF.R.S32.HI R48, RZ, 0x1f, R48 ;  /* 0x0000001fff307819 */ /* 0x000fe20000011430 */
[----:B------:R4:W1:Y:S01]  /*13c40*/  LDS.128 R20, [R205+0x2800] ;  /* 0x00280000cd147984 */ /* 0x0008620000000c00 */
[----:B------:R-:W-:Y:S01]  /*13c50*/  SHF.R.S32.HI R15, RZ, 0x1f, R15 ;  /* 0x0000001fff0f7819 */ /* 0x000fe2000001140f */
[----:B------:R-:W-:-:S02]  /*13c60*/  @P4 FFMA.FTZ R2, R133, c[0x0][0x238], R6 ;  /* 0x00008e0085024a23 */ /* 0x000fc40000010006 */
[----:B------:R4:W1:Y:S01]  /*13c70*/  LDS.128 R16, [R205+0x3000] ;  /* 0x00300000cd107984 */ /* 0x0008620000000c00 */
[----:B------:R-:W-:-:S03]  /*13c80*/  IADD3.X R15, R48, R53, R15, P2, P1 ;  /* 0x00000035300f7210 */ /* 0x000fc600017e240f */
[----:B------:R4:W1:Y:S01]  /*13c90*/  LDS.128 R44, [R205+0x3800] ;  /* 0x00380000cd2c7984 */ /* 0x0008620000000c00 */
[----:B------:R-:W-:Y:S05]  /*13ca0*/  @P0 BRA `(.L_x_555) ;  /* 0x0000024000000947 */ /* 0x000fea0003800000 */
[----:B------:R-:W-:-:S04]  /*13cb0*/  SHF.R.S32.HI R5, RZ, 0x1f, R14 ;  /* 0x0000001fff057819 */ /* 0x000fc8000001140e */
[----:B------:R-:W-:-:S04]  /*13cc0*/  LEA.HI R5, R5, R14, RZ, 0x2 ;  /* 0x0000000e05057211 */ /* 0x000fc800078f10ff */
[----:B------:R-:W-:-:S05]  /*13cd0*/  LOP3.LUT R5, R5, 0xffffffc, RZ, 0xc0, !PT ;  /* 0x0ffffffc05057812 */ /* 0x000fca00078ec0ff */
[----:B------:R-:W-:-:S04]  /*13ce0*/  IMAD.IADD R14, R14, 0x1, -R5 ;  /* 0x000000010e0e7824 */ /* 0x000fc800078e0a05 */
[----:B------:R-:W-:-:S05]  /*13cf0*/  IMAD R5, R14, 0x10, R203 ;  /* 0x000000100e057824 */ /* 0x000fca00078e02cb */
[CC--:B------:R-:W-:Y:S02]  /*13d00*/  ISETP.GE.AND P6, PT, R5.reuse, R195.reuse, PT ;  /* 0x000000c30500720c */ /* 0x0c0fe40003fc6270 */
[C---:B------:R-:W-:Y:S02]  /*13d10*/  IADD3 R13, R5.reuse, 0x8, RZ ;  /* 0x00000008050d7810 */ /* 0x040fe40007ffe0ff */
[C---:B------:R-:W-:Y:S02]  /*13d20*/  IADD3 R7, R5.reuse, 0x40, RZ ;  /* 0x0000004005077810 */ /* 0x040fe40007ffe0ff */
[----:B------:R-:W-:Y:S02]  /*13d30*/  IADD3 R14, R5, 0x48, RZ ;  /* 0x00000048050e7810 */ /* 0x000fe40007ffe0ff */
[-C--:B------:R-:W-:Y:S02]  /*13d40*/  ISETP.GE.AND P5, PT, R13, R195.reuse, PT ;  /* 0x000000c30d00720c */ /* 0x080fe40003fa6270 */
[----:B------:R-:W-:-:S02]  /*13d50*/  ISETP.GE.AND P4, PT, R7, R195, PT ;  /* 0x000000c30700720c */ /* 0x000fc40003f86270 */
[----:B------:R-:W-:Y:S01]  /*13d60*/  ISETP.GE.AND P3, PT, R14, R195, PT ;  /* 0x000000c30e00720c */ /* 0x000fe20003f66270 */
[----:B------:R-:W-:-:S05]  /*13d70*/  @!P6 IMAD R5, R5, R0, RZ ;  /* 0x000000000505e224 */ /* 0x000fca00078e02ff */
[----:B------:R-:W-:-:S03]  /*13d80*/  @!P6 IADD3 R6, P0, R5, R4, RZ ;  /* 0x000000040506e210 */ /* 0x000fc60007f1e0ff */
[-C--:B------:R-:W-:Y:S01]  /*13d90*/  @!P5 IMAD R13, R13, R0.reuse, RZ ;  /* 0x000000000d0dd224 */ /* 0x080fe200078e02ff */
[-C--:B------:R-:W-:Y:S01]  /*13da0*/  @!P6 LEA.HI.X.SX32 R5, R5, R15.reuse, 0x1, P0 ;  /* 0x0000000f0505e211 */ /* 0x080fe200000f0eff */
[-C--:B------:R-:W-:Y:S01]  /*13db0*/  @!P4 IMAD R7, R7, R0.reuse, RZ ;  /* 0x000000000707c224 */ /* 0x080fe200078e02ff */
[----:B------:R-:W-:Y:S01]  /*13dc0*/  @!P6 LEA R48, P0, R6, c[0x0][0x200], 0x2 ;  /* 0x000080000630ea11 */ /* 0x000fe200078010ff */
[----:B------:R-:W-:Y:S01]  /*13dd0*/  @!P3 IMAD R14, R14, R0, RZ ;  /* 0x000000000e0eb224 */ /* 0x000fe200078e02ff */
[-C--:B------:R-:W-:Y:S02]  /*13de0*/  @!P5 IADD3 R0, P2, R13, R4.reuse, RZ ;  /* 0x000000040d00d210 */ /* 0x080fe40007f5e0ff */
[----:B------:R-:W-:Y:S02]  /*13df0*/  @!P6 LEA.HI.X R49, R6, c[0x0][0x204], R5, 0x2, P0 ;  /* 0x000081000631ea11 */ /* 0x000fe400000f1405 */
[-C--:B------:R-:W-:Y:S02]  /*13e00*/  @!P4 IADD3 R5, P1, R7, R4.reuse, RZ ;  /* 0x000000040705c210 */ /* 0x080fe40007f3e0ff */
[----:B------:R-:W-:Y:S01]  /*13e10*/  @!P3 IADD3 R4, P0, R14, R4, RZ ;  /* 0x000000040e04b210 */ /* 0x000fe20007f1e0ff */
[----:B------:R4:W-:Y:S01]  /*13e20*/  @!P6 STG.E [R48.64], R10 ;  /* 0x0000000a3000e986 */ /* 0x0009e2000c101914 */
[----:B------:R-:W-:-:S02]  /*13e30*/  @!P5 LEA.HI.X.SX32 R13, R13, R15, 0x1, P2 ;  /* 0x0000000f0d0dd211 */ /* 0x000fc400010f0eff */
[----:B------:R-:W-:Y:S02]  /*13e40*/  @!P5 LEA R50, P2, R0, c[0x0][0x200], 0x2 ;  /* 0x000080000032da11 */ /* 0x000fe400078410ff */
[-C--:B------:R-:W-:Y:S02]  /*13e50*/  @!P4 LEA.HI.X.SX32 R6, R7, R15.reuse, 0x1, P1 ;  /* 0x0000000f0706c211 */ /* 0x080fe400008f0eff */
[----:B------:R-:W-:Y:S02]  /*13e60*/  @!P3 LEA.HI.X.SX32 R15, R14, R15, 0x1, P0 ;  /* 0x0000000f0e0fb211 */ /* 0x000fe400000f0eff */
[----:B------:R-:W-:Y:S02]  /*13e70*/  @!P4 LEA R52, P1, R5, c[0x0][0x200], 0x2 ;  /* 0x000080000534ca11 */ /* 0x000fe400078210ff */
[----:B------:R-:W-:Y:S02]  /*13e80*/  @!P3 LEA R14, P0, R4, c[0x0][0x200], 0x2 ;  /* 0x00008000040eba11 */ /* 0x000fe400078010ff */
[----:B------:R-:W-:-:S02]  /*13e90*/  @!P5 LEA.HI.X R51, R0, c[0x0][0x204], R13, 0x2, P2 ;  /* 0x000081000033da11 */ /* 0x000fc400010f140d */
[----:B------:R-:W-:Y:S02]  /*13ea0*/  @!P4 LEA.HI.X R53, R5, c[0x0][0x204], R6, 0x2, P1 ;  /* 0x000081000535ca11 */ /* 0x000fe400008f1406 */
[----:B------:R-:W-:Y:S01]  /*13eb0*/  @!P3 LEA.HI.X R15, R4, c[0x0][0x204], R15, 0x2, P0 ;  /* 0x00008100040fba11 */ /* 0x000fe200000f140f */
[----:B------:R4:W-:Y:S04]  /*13ec0*/  @!P5 STG.E [R50.64], R11 ;  /* 0x0000000b3200d986 */ /* 0x0009e8000c101914 */
[----:B------:R4:W-:Y:S04]  /*13ed0*/  @!P4 STG.E [R52.64], R2 ;  /* 0x000000023400c986 */ /* 0x0009e8000c101914 */
[----:B------:R4:W-:Y:S02]  /*13ee0*/  @!P3 STG.E [R14.64], R3 ;  /* 0x000000030e00b986 */ /* 0x0009e4000c101914 */
.L_x_555:
[----:B------:R-:W-:Y:S05]  /*13ef0*/  BSYNC B0 ;  /* 0x0000000000007941 */ /* 0x000fea0003800000 */
.L_x_554:
[----:B----4-:R-:W4:Y:S01]  /*13f00*/  S2R R3, SR_TID.X ;  /* 0x0000000000037919 */ /* 0x010f220000002100 */
[C---:B------:R-:W-:Y:S01]  /*13f10*/  IADD3 R8, P0, R218.reuse, R8, RZ ;  /* 0x00000008da087210 */ /* 0x040fe20007f1e0ff */
[----:B------:R-:W-:Y:S01]  /*13f20*/  BSSY B0, `(.L_x_556) ;  /* 0x0000015000007945 */ /* 0x000fe20003800000 */
[----:B------:R-:W-:-:S02]  /*13f30*/  ISETP.GE.AND P1, PT, R218, c[0x0][0x220], PT ;  /* 0x00008800da007a0c */ /* 0x000fc40003f26270 */
[----:B------:R-:W-:Y:S01]  /*13f40*/  SHF.R.S32.HI R2, RZ, 0x1f, R12 ;  /* 0x0000001fff027819 */ /* 0x000fe2000001140c */
[----:B------:R-:W-:Y:S01]  /*13f50*/  IMAD.X R9, R219, 0x1, R9, P0 ;  /* 0x00000001db097824 */ /* 0x000fe200000e0609 */
[----:B----4-:R-:W-:-:S04]  /*13f60*/  SHF.R.S32.HI R0, RZ, 0x1f, R3 ;  /* 0x0000001fff007819 */ /* 0x010fc80000011403 */
[----:B------:R-:W-:Y:S01]  /*13f70*/  LEA.HI R0, R0, R3, RZ, 0x3 ;  /* 0x0000000300007211 */ /* 0x000fe200078f18ff */
[----:B------:R-:W-:-:S03]  /*13f80*/  IMAD R3, R2, c[0x0][0x1f0], RZ ;  /* 0x00007c0002037a24 */ /* 0x000fc600078e02ff */
[----:B------:R-:W-:Y:S01]  /*13f90*/  SHF.R.S32.HI R0, RZ, 0x3, R0 ;  /* 0x00000003ff007819 */ /* 0x000fe20000011400 */
[C---:B------:R-:W-:Y:S02]  /*13fa0*/  IMAD R3, R12.reuse, c[0x0][0x1f4], R3 ;  /* 0x00007d000c037a24 */ /* 0x040fe400078e0203 */
[----:B------:R-:W-:Y:S01]  /*13fb0*/  IMAD.WIDE.U32 R12, R12, c[0x0][0x1f0], R8 ;  /* 0x00007c000c0c7a25 */ /* 0x000fe200078e0008 */
[----:B------:R-:W-:-:S03]  /*13fc0*/  ISETP.GE.OR P0, PT, R0, R195, P1 ;  /* 0x000000c30000720c */ /* 0x000fc60000f06670 */
[----:B------:R-:W-:-:S10]  /*13fd0*/  IMAD.IADD R5, R13, 0x1, R3 ;  /* 0x000000010d057824 */ /* 0x000fd400078e0203 */
        /* <DEDUP_REMOVED lines=8> */
[----:B---3--:R3:W-:Y:S02]  /*14060*/  STG.E.128 [R8.64], R40 ;  /* 0x0000002808007986 */ /* 0x0087e4000c101d14 */
.L_x_557:
[----:B------:R-:W-:Y:S05]  /*14070*/  BSYNC B0 ;  /* 0x0000000000007941 */ /* 0x000fea0003800000 */
.L_x_556:
[----:B------:R-:W-:Y:S01]  /*14080*/  IADD3 R2, R0, 0x10, RZ ;  /* 0x0000001000027810 */ /* 0x000fe20007ffe0ff */
[----:B------:R-:W-:Y:S03]  /*14090*/  BSSY B0, `(.L_x_558) ;  /* 0x000000e000007945 */ /* 0x000fe60003800000 */
[----:B------:R-:W-:-:S13]  /*140a0*/  ISETP.GE.OR P0, PT, R2, R195, P1 ;  /* 0x000000c30200720c */ /* 0x000fda0000f06670 */
[----:B------:R-:W-:Y:S05]  /*140b0*/  @P0 BRA `(.L_x_559) ;  /* 0x000000b000000947 */ /* 0x000fea0003800000 */
[----:B------:R-:W-:Y:S01]  /*140c0*/  IADD3 R3, P0, R220, 0x10, RZ ;  /* 0x00000010dc037810 */ /* 0x000fe20007f1e0ff */
[----:B------:R-:W-:Y:S01]  /*140d0*/  IMAD.MOV.U32 R6, RZ, RZ, R12 ;  /* 0x000000ffff067224 */ /* 0x000fe200078e000c */
[----:B------:R-:W-:-:S03]  /*140e0*/  MOV R7, R5 ;  /* 0x0000000500077202 */ /* 0x000fc60000000f00 */
[----:B------:R-:W-:Y:S02]  /*140f0*/  IMAD.X R2, RZ, RZ, R221, P0 ;  /* 0x000000ffff027224 */ /* 0x000fe400000e06dd */
[----:B------:R-:W-:-:S04]  /*14100*/  IMAD.WIDE.U32 R6, R3, c[0x0][0x1e8], R6 ;  /* 0x00007a0003067a25 */ /* 0x000fc800078e0006 */
[----:B------:R-:W-:Y:S01]  /*14110*/  IMAD R2, R2, c[0x0][0x1e8], RZ ;  /* 0x00007a0002027a24 */ /* 0x000fe200078e02ff */
[----:B---3--:R-:W-:-:S03]  /*14120*/  LEA R8, P0, R6, c[0x0][0x1d0], 0x1 ;  /* 0x0000740006087a11 */ /* 0x008fc600078008ff */
[----:B------:R-:W-:-:S05]  /*14130*/  IMAD R2, R3, c[0x0][0x1ec], R2 ;  /* 0x00007b0003027a24 */ /* 0x000fca00078e0202 */
[----:B------:R-:W-:-:S04]  /*14140*/  IADD3 R2, R7, R2, RZ ;  /* 0x0000000207027210 */ /* 0x000fc80007ffe0ff */
[----:B------:R-:W-:-:S05]  /*14150*/  LEA.HI.X R9, R6, c[0x0][0x1d4], R2, 0x1, P0 ;  /* 0x0000750006097a11 */ /* 0x000fca00000f0c02 */
[----:B------:R3:W-:Y:S02]  /*14160*/  STG.E.128 [R8.64], R36 ;  /* 0x0000002408007986 */ /* 0x0007e4000c101d14 */
.L_x_559:
[----:B------:R-:W-:Y:S05]  /*14170*/  BSYNC B0 ;  /* 0x0000000000007941 */ /* 0x000fea0003800000 */
.L_x_558:
        /* <DEDUP_REMOVED lines=15> */
.L_x_561:
[----:B------:R-:W-:Y:S05]  /*14270*/  BSYNC B0 ;  /* 0x0000000000007941 */ /* 0x000fea0003800000 */
.L_x_560:
[----:B------:R-:W-:Y:S01]  /*14280*/  ISETP.GE.OR P0, PT, R212, R195, P1 ;  /* 0x000000c3d400720c */ /* 0x000fe20000f06670 */
[----:B------:R-:W-:-:S12]  /*14290*/  BSSY B0, `(.L_x_562) ;  /* 0x000000d000007945 */ /* 0x000fd80003800000 */
[----:B------:R-:W-:Y:S05]  /*142a0*/  @P0 BRA `(.L_x_563) ;  /* 0x000000b000000947 */ /* 0x000fea0003800000 */
[----:B--2---:R-:W-:Y:S01]  /*142b0*/  IADD3 R2, P0, R220, 0x30, RZ ;  /* 0x00000030dc027810 */ /* 0x004fe20007f1e0ff */
        /* <DEDUP_REMOVED lines=10> */
.L_x_563:
[----:B------:R-:W-:Y:S05]  /*14360*/  BSYNC B0 ;  /* 0x0000000000007941 */ /* 0x000fea0003800000 */
.L_x_562:
        /* <DEDUP_REMOVED lines=14> */
.L_x_565:
[----:B------:R-:W-:Y:S05]  /*14450*/  BSYNC B0 ;  /* 0x0000000000007941 */ /* 0x000fea0003800000 */
.L_x_564:
[----:B------:R-:W-:Y:S01]  /*14460*/  ISETP.GE.OR P0, PT, R208, R195, P1 ;  /* 0x000000c3d000720c */ /* 0x000fe20000f06670 */
[----:B------:R-:W-:-:S12]  /*14470*/  BSSY B0, `(.L_x_566) ;  /* 0x000000d000007945 */ /* 0x000fd80003800000 */
[----:B------:R-:W-:Y:S05]  /*14480*/  @P0 BRA `(.L_x_567) ;  /* 0x000000b000000947 */ /* 0x000fea0003800000 */
[----:B-12---:R-:W-:Y:S01]  /*14490*/  IADD3 R2, P0, R220, 0x50, RZ ;  /* 0x00000050dc027810 */ /* 0x006fe20007f1e0ff */
        /* <DEDUP_REMOVED lines=10> */
.L_x_567:
[----:B------:R-:W-:Y:S05]  /*14540*/  BSYNC B0 ;  /* 0x0000000000007941 */ /* 0x000fea0003800000 */
.L_x_566:
        /* <DEDUP_REMOVED lines=14> */
.L_x_569:
[----:B------:R-:W-:Y:S05]  /*14630*/  BSYNC B0 ;  /* 0x0000000000007941 */ /* 0x000fea0003800000 */
.L_x_568:
[----:B------:R-:W-:-:S13]  /*14640*/  ISETP.GE.OR P1, PT, R204, R195, P1 ;  /* 0x000000c3cc00720c */ /* 0x000fda0000f26670 */
[----:B------:R-:W-:Y:S05]  /*14650*/  @P1 EXIT ;  /* 0x000000000000194d */ /* 0x000fea0003800000 */
[----:B------:R-:W-:Y:S02]  /*14660*/  IADD3 R0, P0, R220, 0x70, RZ ;  /* 0x00000070dc007810 */ /* 0x000fe40007f1e0ff */
[----:B------:R-:W-:Y:S02]  /*14670*/  MOV R4, R12 ;  /* 0x0000000c00047202 */ /* 0x000fe40000000f00 */
[----:B------:R-:W-:-:S03]  /*14680*/  IADD3.X R220, RZ, R221, RZ, P0, !PT ;  /* 0x000000ddffdc7210 */ /* 0x000fc600007fe4ff */
[----:B------:R-:W-:-:S04]  /*14690*/  IMAD.WIDE.U32 R4, R0, c[0x0][0x1e8], R4 ;  /* 0x00007a0000047a25 */ /* 0x000fc800078e0004 */
[----:B-12---:R-:W-:Y:S01]  /*146a0*/  IMAD R3, R220, c[0x0][0x1e8], RZ ;  /* 0x00007a00dc037a24 */ /* 0x006fe200078e02ff */
[----:B------:R-:W-:-:S03]  /*146b0*/  LEA R2, P0, R4, c[0x0][0x1d0], 0x1 ;  /* 0x0000740004027a11 */ /* 0x000fc600078008ff */
[----:B------:R-:W-:-:S05]  /*146c0*/  IMAD R3, R0, c[0x0][0x1ec], R3 ;  /* 0x00007b0000037a24 */ /* 0x000fca00078e0203 */
[----:B------:R-:W-:-:S04]  /*146d0*/  IADD3 R3, R5, R3, RZ ;  /* 0x0000000305037210 */ /* 0x000fc80007ffe0ff */
[----:B------:R-:W-:-:S05]  /*146e0*/  LEA.HI.X R3, R4, c[0x0][0x1d4], R3, 0x1, P0 ;  /* 0x0000750004037a11 */ /* 0x000fca00000f0c03 */
[----:B------:R-:W-:Y:S01]  /*146f0*/  STG.E.128 [R2.64], R44 ;  /* 0x0000002c02007986 */ /* 0x000fe2000c101d14 */
[----:B------:R-:W-:Y:S05]  /*14700*/  EXIT ;  /* 0x000000000000794d */ /* 0x000fea0003800000 */
.L_x_504:
[----:B------:R-:W1:Y:S01]  /*14710*/  LDC.U8 R2, c[0x0][0x329] ;  /* 0x0000ca40ff027b82 */ /* 0x000e620000000000 */
[----:B------:R-:W-:Y:S01]  /*14720*/  ISETP.NE.AND P4, PT, R202, -0x1, PT ;  /* 0xffffffffca00780c */ /* 0x000fe20003f85270 */
[----:B------:R-:W-:Y:S01]  /*14730*/  BSSY B0, `(.L_x_570) ;  /* 0x000003f000007945 */ /* 0x000fe20003800000 */
[----:B------:R-:W-:Y:S02]  /*14740*/  LEA.HI R4, R14, R239, RZ, 0x3 ;  /* 0x000000ef0e047211 */ /* 0x000fe400078f18ff */
[----:B------:R-:W-:Y:S02]  /*14750*/  IADD3 R18, -R13, R18, RZ ;  /* 0x000000120d127210 */ /* 0x000fe40007ffe1ff */
[----:B------:R-:W-:Y:S01]  /*14760*/  LOP3.LUT R8, R4, 0xfffffff8, RZ, 0xc0, !PT ;  /* 0xfffffff804087812 */ /* 0x000fe200078ec0ff */
[----:B------:R-:W2:Y:S01]  /*14770*/  LDC.U8 R6, c[0x0][0x328] ;  /* 0x0000ca00ff067b82 */ /* 0x000ea20000000000 */
[----:B------:R-:W-:-:S03]  /*14780*/  SHF.R.S32.HI R4, RZ, 0x3, R4 ;  /* 0x00000003ff047819 */ /* 0x000fc60000011404 */
[----:B------:R-:W-:Y:S02]  /*14790*/  IMAD.IADD R239, R239, 0x1, -R8 ;  /* 0x00000001efef7824 */ /* 0x000fe400078e0a08 */
[----:B------:R-:W-:Y:S01]  /*147a0*/  @!P4 SHF.R.S32.HI R5, RZ, 0x1f, R0 ;  /* 0x0000001fff05c819 */ /* 0x000fe20000011400 */
[----:B------:R-:W-:-:S04]  /*147b0*/  @P4 IMAD.WIDE.U32 R20, R202, c[0x0][0x1e8], RZ ;  /* 0x00007a00ca144a25 */ /* 0x000fc800078e00ff */
[----:B------:R-:W-:Y:S02]  /*147c0*/  @!P4 IMAD R5, R5, c[0x0][0x1e0], RZ ;  /* 0x000078000505ca24 */ /* 0x000fe400078e02ff */
[----:B------:R-:W-:Y:S01]  /*147d0*/  @!P4 IMAD.WIDE.U32 R10, R0, c[0x0][0x1e0], RZ ;  /* 0x00007800000aca25 */ /* 0x000fe200078e00ff */
[----:B-1----:R-:W-:-:S03]  /*147e0*/  ISETP.NE.AND P2, PT, R2, RZ, PT ;  /* 0x000000ff0200720c */ /* 0x002fc60003f45270 */
[----:B------:R-:W-:Y:S01]  /*147f0*/  @!P4 IMAD.MOV.U32 R20, RZ, RZ, R10 ;  /* 0x000000ffff14c224 */ /* 0x000fe200078e000a */
[----:B--2---:R-:W-:-:S04]  /*14800*/  ISETP.NE.AND P0, PT, R6, RZ, PT ;  /* 0x000000ff0600720c */ /* 0x004fc80003f05270 */
[----:B------:R-:W-:-:S05]  /*14810*/  ISETP.EQ.AND P0, PT, R2, RZ, P0 ;  /* 0x000000ff0200720c */ /* 0x000fca0000702270 */
[----:B------:R-:W-:Y:S01]  /*14820*/  @P2 IMAD.MOV.U32 R3, RZ, RZ, c[0x0][0x210] ;  /* 0x00008400ff032624 */ /* 0x000fe200078e00ff */
[----:B------:R-:W-:Y:S01]  /*14830*/  @!P2 ISETP.NE.AND P3, PT, R6, RZ, PT ;  /* 0x000000ff0600a20c */ /* 0x000fe20003f65270 */
[----:B------:R-:W-:Y:S01]  /*14840*/  @!P4 IMAD R6, R0, c[0x0][0x1e4], R5 ;  /* 0x000079000006ca24 */ /* 0x000fe200078e0205 */
[C---:B------:R-:W-:Y:S01]  /*14850*/  ISETP.NE.OR P1, PT, R202.reuse, -0x1, !P0 ;  /* 0xffffffffca00780c */ /* 0x040fe20004725670 */
[----:B------:R-:W-:Y:S01]  /*14860*/  @!P2 IMAD.MOV.U32 R5, RZ, RZ, c[0x0][0x214] ;  /* 0x00008500ff05a624 */ /* 0x000fe200078e00ff */
[----:B------:R-:W-:Y:S01]  /*14870*/  @P2 MOV R7, 0x1 ;  /* 0x0000000100072802 */ /* 0x000fe20000000f00 */
[----:B------:R-:W-:Y:S02]  /*14880*/  @P2 IMAD R3, R3, c[0x0][0x214], RZ ;  /* 0x0000850003032a24 */ /* 0x000fe400078e02ff */
[----:B------:R-:W-:Y:S01]  /*14890*/  @P4 IMAD R2, R202, c[0x0][0x1ec], R21 ;  /* 0x00007b00ca024a24 */ /* 0x000fe200078e0215 */
[----:B------:R-:W-:Y:S01]  /*148a0*/  @!P2 SEL R3, R5, c[0x0][0x234], !P3 ;  /* 0x00008d000503aa07 */ /* 0x000fe20005800000 */
[----:B------:R-:W-:Y:S01]  /*148b0*/  @!P4 IMAD.IADD R2, R11, 0x1, R6 ;  /* 0x000000010b02c824 */ /* 0x000fe200078e0206 */
[----:B------:R-:W-:Y:S01]  /*148c0*/  SHF.R.S32.HI R5, RZ, 0x1f, R22 ;  /* 0x0000001fff057819 */ /* 0x000fe20000011416 */
[----:B------:R-:W-:Y:S01]  /*148d0*/  IMAD.SHL.U32 R11, R239, 0x8, RZ ;  /* 0x00000008ef0b7824 */ /* 0x000fe200078e00ff */
[----:B------:R-:W-:Y:S01]  /*148e0*/  @!P0 CS2R R8, SRZ ;  /* 0x0000000000088805 */ /* 0x000fe2000001ff00 */
[----:B------:R-:W-:-:S02]  /*148f0*/  @!P2 IMAD R7, R3, c[0x0][0x1c0], RZ ;  /* 0x000070000307aa24 */ /* 0x000fc400078e02ff */
[C---:B------:R-:W-:Y:S01]  /*14900*/  @!P1 IMAD R202, R0.reuse, c[0x0][0x214], RZ ;  /* 0x0000850000ca9a24 */ /* 0x040fe200078e02ff */
[C---:B------:R-:W-:Y:S01]  /*14910*/  IADD3 R20, P3, R11.reuse, R20, RZ ;  /* 0x000000140b147210 */ /* 0x040fe20007f7e0ff */
[----:B------:R-:W-:Y:S01]  /*14920*/  IMAD R0, R0, R7, RZ ;  /* 0x0000000700007224 */ /* 0x000fe200078e02ff */
[----:B------:R-:W-:Y:S01]  /*14930*/  ISETP.GE.AND P1, PT, R11, c[0x0][0x220], PT ;  /* 0x000088000b007a0c */ /* 0x000fe20003f26270 */
[----:B------:R-:W-:Y:S01]  /*14940*/  IMAD R5, R5, c[0x0][0x1f0], RZ ;  /* 0x00007c0005057a24 */ /* 0x000fe200078e02ff */
[----:B------:R-:W-:Y:S01]  /*14950*/  LEA.HI.X.SX32 R21, R11, R2, 0x1, P3 ;  /* 0x000000020b157211 */ /* 0x000fe200018f0eff */
[----:B------:R-:W-:Y:S01]  /*14960*/  @P2 IMAD.MOV.U32 R2, RZ, RZ, c[0x0][0x210] ;  /* 0x00008400ff022624 */ /* 0x000fe200078e00ff */
[----:B------:R-:W-:Y:S01]  /*14970*/  SEL R0, R0, RZ, !P0 ;  /* 0x000000ff00007207 */ /* 0x000fe20004000000 */
[----:B------:R-:W-:Y:S01]  /*14980*/  @!P2 IMAD.MOV.U32 R2, RZ, RZ, 0x1 ;  /* 0x00000001ff02a424 */ /* 0x000fe200078e00ff */
[-C--:B------:R-:W-:Y:S01]  /*14990*/  ISETP.GE.OR P3, PT, R4, R18.reuse, P1 ;  /* 0x000000120400720c */ /* 0x080fe20000f66670 */
[--C-:B------:R-:W-:Y:S01]  /*149a0*/  @P0 IMAD.MOV.U32 R8, RZ, RZ, R202.reuse ;  /* 0x000000ffff080224 */ /* 0x100fe200078e00ca */
[----:B------:R-:W-:Y:S01]  /*149b0*/  @P0 SHF.R.S32.HI R9, RZ, 0x1f, R202 ;  /* 0x0000001fff090819 */ /* 0x000fe200000114ca */
[----:B------:R-:W-:Y:S01]  /*149c0*/  IMAD R25, R22, c[0x0][0x1f4], R5 ;  /* 0x00007d0016197a24 */ /* 0x000fe200078e0205 */
[----:B------:R-:W-:Y:S01]  /*149d0*/  ISETP.GE.AND P0, PT, R4, R18, PT ;  /* 0x000000120400720c */ /* 0x000fe20003f06270 */
[----:B------:R-:W-:Y:S01]  /*149e0*/  IMAD.WIDE.U32 R20, R22, c[0x0][0x1f0], R20 ;  /* 0x00007c0016147a25 */ /* 0x000fe200078e0014 */
[----:B------:R-:W-:-:S03]  /*149f0*/  SHF.R.S32.HI R5, RZ, 0x1f, R4 ;  /* 0x0000001fff057819 */ /* 0x000fc60000011404 */
[----:B------:R-:W-:Y:S02]  /*14a00*/  IMAD R13, R13, R2, RZ ;  /* 0x000000020d0d7224 */ /* 0x000fe400078e02ff */
[----:B------:R-:W-:Y:S01]  /*14a10*/  IMAD R22, R22, R3, R0 ;  /* 0x0000000316167224 */ /* 0x000fe200078e0200 */
[----:B------:R-:W-:Y:S01]  /*14a20*/  P2R R3, PR, RZ, 0x1 ;  /* 0x00000001ff037803 */ /* 0x000fe20000000000 */
[----:B------:R-:W-:Y:S01]  /*14a30*/  IMAD.IADD R25, R25, 0x1, R21 ;  /* 0x0000000119197824 */ /* 0x000fe200078e0215 */
[----:B------:R-:W-:Y:S02]  /*14a40*/  SHF.R.S32.HI R7, RZ, 0x1f, R13 ;  /* 0x0000001fff077819 */ /* 0x000fe4000001140d */
[--C-:B------:R-:W-:Y:S02]  /*14a50*/  IADD3 R0, P2, P0, R13, R8, R22.reuse ;  /* 0x000000080d007210 */ /* 0x100fe4000785e016 */
[----:B------:R-:W-:Y:S01]  /*14a60*/  SHF.R.S32.HI R8, RZ, 0x1f, R22 ;  /* 0x0000001fff087819 */ /* 0x000fe20000011416 */
[----:B------:R-:W-:-:S03]  /*14a70*/  IMAD.WIDE R22, R19, 0x80, R4 ;  /* 0x0000008013167825 */ /* 0x000fc600078e0204 */
[----:B------:R-:W-:Y:S01]  /*14a80*/  IADD3.X R8, R7, R9, R8, P2, P0 ;  /* 0x0000000907087210 */ /* 0x000fe200017e0408 */
        /* <DEDUP_REMOVED lines=9> */
.L_x_571:
[----:B------:R-:W-:Y:S05]  /*14b20*/  BSYNC B0 ;  /* 0x0000000000007941 */ /* 0x000fea0003800000 */
.L_x_570:
[----:B------:R-:W-:Y:S01]  /*14b30*/  IADD3 R19, R4, 0x10, RZ ;  /* 0x0000001004137810 */ /* 0x000fe20007ffe0ff */
[----:B------:R-:W-:Y:S03]  /*14b40*/  BSSY B0, `(.L_x_572) ;  /* 0x0000010000007945 */ /* 0x000fe60003800000 */
[CC--:B------:R-:W-:Y:S02]  /*14b50*/  ISETP.GE.OR P0, PT, R19.reuse, R18.reuse, P1 ;  /* 0x000000121300720c */ /* 0x0c0fe40000f06670 */
[----:B------:R-:W-:-:S04]  /*14b60*/  ISETP.GE.AND P2, PT, R19, R18, PT ;  /* 0x000000121300720c */ /* 0x000fc80003f46270 */
[----:B------:R-:W-:-:S07]  /*14b70*/  P2R R10, PR, RZ, 0x4 ;  /* 0x00000004ff0a7803 */ /* 0x000fce0000000000 */
[----:B------:R-:W-:Y:S05]  /*14b80*/  @P0 BRA `(.L_x_573) ;  /* 0x000000b000000947 */ /* 0x000fea0003800000 */
[----:B------:R-:W-:Y:S01]  /*14b90*/  IADD3 R7, P0, R22, 0x10, RZ ;  /* 0x0000001016077810 */ /* 0x000fe20007f1e0ff */
[----:B-1----:R-:W-:Y:S01]  /*14ba0*/  IMAD.MOV.U32 R12, RZ, RZ, R20 ;  /* 0x000000ffff0c7224 */ /* 0x002fe200078e0014 */
        /* <DEDUP_REMOVED lines=8> */
[----:B------:R1:W-:Y:S02]  /*14c30*/  STG.E.128 [R14.64], RZ ;  /* 0x000000ff0e007986 */ /* 0x0003e4000c101d14 */
.L_x_573:
[----:B------:R-:W-:Y:S05]  /*14c40*/  BSYNC B0 ;  /* 0x0000000000007941 */ /* 0x000fea0003800000 */
.L_x_572:
[----:B------:R-:W-:Y:S01]  /*14c50*/  IADD3 R17, R4, 0x20, RZ ;  /* 0x0000002004117810 */ /* 0x000fe20007ffe0ff */
[----:B------:R-:W-:Y:S03]  /*14c60*/  BSSY B0, `(.L_x_574) ;  /* 0x000000f000007945 */ /* 0x000fe60003800000 */
[CC--:B------:R-:W-:Y:S02]  /*14c70*/  ISETP.GE.OR P0, PT, R17.reuse, R18.reuse, P1 ;  /* 0x000000121100720c */ /* 0x0c0fe40000f06670 */
[----:B------:R-:W-:-:S11]  /*14c80*/  ISETP.GE.AND P6, PT, R17, R18, PT ;  /* 0x000000121100720c */ /* 0x000fd60003fc6270 */
        /* <DEDUP_REMOVED lines=12> */
.L_x_575:
[----:B------:R-:W-:Y:S05]  /*14d50*/  BSYNC B0 ;  /* 0x0000000000007941 */ /* 0x000fea0003800000 */
.L_x_574:
[----:B-1----:R-:W-:Y:S01]  /*14d60*/  IADD3 R15, R4, 0x30, RZ ;  /* 0x00000030040f7810 */ /* 0x002fe20007ffe0ff */
[----:B------:R-:W-:Y:S03]  /*14d70*/  BSSY B0, `(.L_x_576) ;  /* 0x000000f000007945 */ /* 0x000fe60003800000 */
[CC--:B------:R-:W-:Y:S02]  /*14d80*/  ISETP.GE.OR P0, PT, R15.reuse, R18.reuse, P1 ;  /* 0x000000120f00720c */ /* 0x0c0fe40000f06670 */
[----:B------:R-:W-:-:S11]  /*14d90*/  ISETP.GE.AND P5, PT, R15, R18, PT ;  /* 0x000000120f00720c */ /* 0x000fd60003fa6270 */
[----:B------:R-:W-:Y:S05]  /*14da0*/  @P0 BRA `(.L_x_577) ;  /* 0x000000b000000947 */ /* 0x000fea0003800000 */
[----:B------:R-:W-:Y:S01]  /*14db0*/  IADD3 R7, P0, R22, 0x30, RZ ;  /* 0x0000003016077810 */ /* 0x000fe20007f1e0ff */
[----:B------:R-:W-:Y:S01]  /*14dc0*/  IMAD.MOV.U32 R12, RZ, RZ, R20 ;  /* 0x000000ffff0c7224 */ /* 0x000fe200078e0014 */
        /* <DEDUP_REMOVED lines=9> */
.L_x_577:
[----:B------:R-:W-:Y:S05]  /*14e60*/  BSYNC B0 ;  /* 0x0000000000007941 */ /* 0x000fea0003800000 */
.L_x_576:
        /* <DEDUP_REMOVED lines=16> */
.L_x_579:
[----:B------:R-:W-:Y:S05]  /*14f70*/  BSYNC B0 ;  /* 0x0000000000007941 */ /* 0x000fea0003800000 */
.L_x_578:
        /* <DEDUP_REMOVED lines=16> */
.L_x_581:
[----:B------:R-:W-:Y:S05]  /*15080*/  BSYNC B0 ;  /* 0x0000000000007941 */ /* 0x000fea0003800000 */
.L_x_580:
        /* <DEDUP_REMOVED lines=16> */
.L_x_583:
[----:B------:R-:W-:Y:S05]  /*15190*/  BSYNC B0 ;  /* 0x0000000000007941 */ /* 0x000fea0003800000 */
.L_x_582:
[----:B------:R-:W-:Y:S01]  /*151a0*/  IADD3 R7, R4, 0x70, RZ ;  /* 0x0000007004077810 */ /* 0x000fe20007ffe0ff */
[----:B------:R-:W-:Y:S03]  /*151b0*/  BSSY B0, `(.L_x_584) ;  /* 0x000000f000007945 */ /* 0x000fe60003800000 */
[CC--:B------:R-:W-:Y:S02]  /*151c0*/  ISETP.GE.OR P0, PT, R7.reuse, R18.reuse, P1 ;  /* 0x000000120700720c */ /* 0x0c0fe40000f06670 */
[----:B------:R-:W-:-:S11]  /*151d0*/  ISETP.GE.AND P1, PT, R7, R18, PT ;  /* 0x000000120700720c */ /* 0x000fd60003f26270 */
[----:B------:R-:W-:Y:S05]  /*151e0*/  @P0 BRA `(.L_x_585) ;  /* 0x000000b000000947 */ /* 0x000fea0003800000 */
[----:B------:R-:W-:Y:S01]  /*151f0*/  IADD3 R6, P0, R22, 0x70, RZ ;  /* 0x0000007016067810 */ /* 0x000fe20007f1e0ff */
[----:B------:R-:W-:-:S04]  /*15200*/  IMAD.MOV.U32 R22, RZ, RZ, R20 ;  /* 0x000000ffff167224 */ /* 0x000fc800078e0014 */
[----:B------:R-:W-:Y:S01]  /*15210*/  IMAD.X R21, RZ, RZ, R23, P0 ;  /* 0x000000ffff157224 */ /* 0x000fe200000e0617 */
[----:B------:R-:W-:-:S03]  /*15220*/  MOV R23, R25 ;  /* 0x0000001900177202 */ /* 0x000fc60000000f00 */
[----:B------:R-:W-:Y:S02]  /*15230*/  IMAD R21, R21, c[0x0][0x1e8], RZ ;  /* 0x00007a0015157a24 */ /* 0x000fe400078e02ff */
[----:B------:R-:W-:-:S04]  /*15240*/  IMAD.WIDE.U32 R22, R6, c[0x0][0x1e8], R22 ;  /* 0x00007a0006167a25 */ /* 0x000fc800078e0016 */
[----:B------:R-:W-:Y:S01]  /*15250*/  IMAD R21, R6, c[0x0][0x1ec], R21 ;  /* 0x00007b0006157a24 */ /* 0x000fe200078e0215 */
[----:B------:R-:W-:-:S04]  /*15260*/  LEA R20, P0, R22, c[0x0][0x1d0], 0x1 ;  /* 0x0000740016147a11 */ /* 0x000fc800078008ff */
[----:B------:R-:W-:-:S04]  /*15270*/  IADD3 R21, R21, R23, RZ ;  /* 0x0000001715157210 */ /* 0x000fc80007ffe0ff */
[----:B------:R-:W-:-:S05]  /*15280*/  LEA.HI.X R21, R22, c[0x0][0x1d4], R21, 0x1, P0 ;  /* 0x0000750016157a11 */ /* 0x000fca00000f0c15 */
[----:B------:R2:W-:Y:S02]  /*15290*/  STG.E.128 [R20.64], RZ ;  /* 0x000000ff14007986 */ /* 0x0005e4000c101d14 */
.L_x_585:
[----:B------:R-:W-:Y:S05]  /*152a0*/  BSYNC B0 ;  /* 0x0000000000007941 */ /* 0x000fea0003800000 */
.L_x_584:
        /* <DEDUP_REMOVED lines=9> */
[----:B------:R-:W-:-:S05]  /*15340*/  @!P0 IMAD R23, R4, R2, RZ ;  /* 0x0000000204178224 */ /* 0x000fca00078e02ff */
[----:B--2---:R-:W-:Y:S01]  /*15350*/  @!P0 IADD3 R21, P1, R23, R0, RZ ;  /* 0x0000000017158210 */ /* 0x004fe20007f3e0ff */
[----:B------:R-:W-:-:S03]  /*15360*/  @!P6 IMAD R17, R17, R2, RZ ;  /* 0x000000021111e224 */ /* 0x000fc600078e02ff */
[----:B------:R-:W-:Y:S02]  /*15370*/  @!P0 LEA.HI.X.SX32 R4, R23, R8, 0x1, P1 ;  /* 0x0000000817048211 */ /* 0x000fe400008f0eff */
[----:B------:R-:W-:-:S13]  /*15380*/  ISETP.NE.OR P1, PT, R239, RZ, P2 ;  /* 0x000000ffef00720c */ /* 0x000fda0001725670 */
[----:B------:R-:W-:-:S05]  /*15390*/  @!P1 IMAD R23, R19, R2, RZ ;  /* 0x0000000213179224 */ /* 0x000fca00078e02ff */
[----:B------:R-:W-:-:S04]  /*153a0*/  @!P1 IADD3 R19, P2, R23, R0, RZ ;  /* 0x0000000017139210 */ /* 0x000fc80007f5e0ff */
[----:B------:R-:W-:Y:S01]  /*153b0*/  @!P1 LEA.HI.X.SX32 R6, R23, R8, 0x1, P2 ;  /* 0x0000000817069211 */ /* 0x000fe200010f0eff */
[----:B------:R-:W-:Y:S01]  /*153c0*/  @!P1 IMAD.MOV.U32 R23, RZ, RZ, 0x7f800000 ;  /* 0x7f800000ff179424 */ /* 0x000fe200078e00ff */
[----:B------:R-:W-:-:S04]  /*153d0*/  @!P0 LEA R20, P2, R21, c[0x0][0x200], 0x2 ;  /* 0x0000800015148a11 */ /* 0x000fc800078410ff */
[----:B------:R-:W-:Y:S02]  /*153e0*/  @!P0 LEA.HI.X R21, R21, c[0x0][0x204], R4, 0x2, P2 ;  /* 0x0000810015158a11 */ /* 0x000fe400010f1404 */
[----:B------:R-:W-:-:S04]  /*153f0*/  @!P1 LEA R18, P2, R19, c[0x0][0x200], 0x2 ;  /* 0x0000800013129a11 */ /* 0x000fc800078410ff */
[----:B------:R-:W-:Y:S02]  /*15400*/  @!P1 LEA.HI.X R19, R19, c[0x0][0x204], R6, 0x2, P2 ;  /* 0x0000810013139a11 */ /* 0x000fe400010f1406 */
[----:B------:R-:W-:Y:S01]  /*15410*/  ISETP.NE.AND P2, PT, R3, RZ, PT ;  /* 0x000000ff0300720c */ /* 0x000fe20003f45270 */
[----:B------:R-:W-:-:S03]  /*15420*/  @!P0 IMAD.MOV.U32 R3, RZ, RZ, 0x7f800000 ;  /* 0x7f800000ff038424 */ /* 0x000fc600078e00ff */
[----:B------:R-:W-:Y:S02]  /*15430*/  ISETP.NE.OR P2, PT, R239, RZ, P2 ;  /* 0x000000ffef00720c */ /* 0x000fe40001745670 */
[----:B------:R2:W-:Y:S01]  /*15440*/  @!P0 STG.E [R20.64], R3 ;  /* 0x0000000314008986 */ /* 0x0005e2000c101914 */
[----:B------:R-:W-:-:S03]  /*15450*/  @!P6 IADD3 R4, P0, R17, R0, RZ ;  /* 0x000000001104e210 */ /* 0x000fc60007f1e0ff */
[----:B------:R3:W-:Y:S01]  /*15460*/  @!P1 STG.E [R18.64], R23 ;  /* 0x0000001712009986 */ /* 0x0007e2000c101914 */
[----:B------:R-:W-:Y:S01]  /*15470*/  ISETP.NE.AND P1, PT, R5, RZ, PT ;  /* 0x000000ff0500720c */ /* 0x000fe20003f25270 */
[----:B------:R-:W-:Y:S01]  /*15480*/  @!P5 IMAD R5, R15, R2, RZ ;  /* 0x000000020f05d224 */ /* 0x000fe200078e02ff */
[----:B------:R-:W-:Y:S02]  /*15490*/  @!P6 LEA.HI.X.SX32 R17, R17, R8, 0x1, P0 ;  /* 0x000000081111e211 */ /* 0x000fe400000f0eff */
[C---:B------:R-:W-:Y:S02]  /*154a0*/  @!P6 LEA R14, P0, R4.reuse, c[0x0][0x200], 0x2 ;  /* 0x00008000040eea11 */ /* 0x040fe400078010ff */
[-C--:B------:R-:W-:Y:S01]  /*154b0*/  @!P2 IMAD R9, R9, R2.reuse, RZ ;  /* 0x000000020909a224 */ /* 0x080fe200078e02ff */
[----:B------:R-:W-:Y:S02]  /*154c0*/  ISETP.NE.OR P1, PT, R239, RZ, P1 ;  /* 0x000000ffef00720c */ /* 0x000fe40000f25670 */
[----:B------:R-:W-:Y:S01]  /*154d0*/  @!P6 LEA.HI.X R15, R4, c[0x0][0x204], R17, 0x2, P0 ;  /* 0x00008100040fea11 */ /* 0x000fe200000f1411 */
[----:B------:R-:W-:Y:S01]  /*154e0*/  @!P4 IMAD R17, R13, R2, RZ ;  /* 0x000000020d11c224 */ /* 0x000fe200078e02ff */
[----:B------:R-:W-:Y:S01]  /*154f0*/  @!P5 IADD3 R6, P0, R5, R0, RZ ;  /* 0x000000000506d210 */ /* 0x000fe20007f1e0ff */
[----:B------:R-:W-:-:S03]  /*15500*/  @!P3 IMAD R13, R11, R2, RZ ;  /* 0x000000020b0db224 */ /* 0x000fc600078e02ff */
[----:B--2---:R-:W-:Y:S01]  /*15510*/  @!P5 LEA.HI.X.SX32 R3, R5, R8, 0x1, P0 ;  /* 0x000000080503d211 */ /* 0x004fe200000f0eff */
[----:B------:R-:W-:Y:S01]  /*15520*/  @!P2 IMAD.MOV.U32 R21, RZ, RZ, 0x7f800000 ;  /* 0x7f800000ff15a424 */ /* 0x000fe200078e00ff */
[----:B------:R-:W-:Y:S01]  /*15530*/  @!P5 LEA R4, P0, R6, c[0x0][0x200], 0x2 ;  /* 0x000080000604da11 */ /* 0x000fe200078010ff */
[----:B---3--:R-:W-:-:S03]  /*15540*/  @!P3 IMAD.MOV.U32 R23, RZ, RZ, 0x7f800000 ;  /* 0x7f800000ff17b424 */ /* 0x008fc600078e00ff */
[----:B------:R-:W-:Y:S02]  /*15550*/  @!P5 LEA.HI.X R5, R6, c[0x0][0x204], R3, 0x2, P0 ;  /* 0x000081000605da11 */ /* 0x000fe400000f1403 */
[----:B------:R-:W-:-:S04]  /*15560*/  @!P4 IADD3 R3, P0, R17, R0, RZ ;  /* 0x000000001103c210 */ /* 0x000fc80007f1e0ff */
[----:B------:R-:W-:Y:S01]  /*15570*/  @!P4 LEA.HI.X.SX32 R6, R17, R8, 0x1, P0 ;  /* 0x000000081106c211 */ /* 0x000fe200000f0eff */
[----:B------:R-:W-:Y:S01]  /*15580*/  @!P4 IMAD.MOV.U32 R17, RZ, RZ, 0x7f800000 ;  /* 0x7f800000ff11c424 */ /* 0x000fe200078e00ff */
[----:B------:R-:W-:-:S04]  /*15590*/  @!P4 LEA R10, P0, R3, c[0x0][0x200], 0x2 ;  /* 0x00008000030aca11 */ /* 0x000fc800078010ff */
[----:B------:R-:W-:Y:S02]  /*155a0*/  @!P4 LEA.HI.X R11, R3, c[0x0][0x204], R6, 0x2, P0 ;  /* 0x00008100030bca11 */ /* 0x000fe400000f1406 */
[----:B------:R-:W-:-:S04]  /*155b0*/  @!P3 IADD3 R3, P0, R13, R0, RZ ;  /* 0x000000000d03b210 */ /* 0x000fc80007f1e0ff */
[----:B------:R-:W-:Y:S02]  /*155c0*/  @!P3 LEA.HI.X.SX32 R6, R13, R8, 0x1, P0 ;  /* 0x000000080d06b211 */ /* 0x000fe400000f0eff */
[----:B------:R-:W-:-:S04]  /*155d0*/  @!P3 LEA R12, P0, R3, c[0x0][0x200], 0x2 ;  /* 0x00008000030cba11 */ /* 0x000fc800078010ff */
[----:B------:R-:W-:Y:S02]  /*155e0*/  @!P3 LEA.HI.X R13, R3, c[0x0][0x204], R6, 0x2, P0 ;  /* 0x00008100030dba11 */ /* 0x000fe400000f1406 */
[----:B------:R-:W-:-:S04]  /*155f0*/  @!P2 IADD3 R3, P0, R9, R0, RZ ;  /* 0x000000000903a210 */ /* 0x000fc80007f1e0ff */
[----:B------:R-:W-:Y:S01]  /*15600*/  @!P2 LEA.HI.X.SX32 R6, R9, R8, 0x1, P0 ;  /* 0x000000080906a211 */ /* 0x000fe200000f0eff */
[----:B------:R-:W-:Y:S01]  /*15610*/  @!P6 IMAD.MOV.U32 R9, RZ, RZ, 0x7f800000 ;  /* 0x7f800000ff09e424 */ /* 0x000fe200078e00ff */
[----:B------:R-:W-:-:S04]  /*15620*/  @!P2 LEA R18, P0, R3, c[0x0][0x200], 0x2 ;  /* 0x000080000312aa11 */ /* 0x000fc800078010ff */
[----:B------:R-:W-:Y:S01]  /*15630*/  @!P2 LEA.HI.X R19, R3, c[0x0][0x204], R6, 0x2, P0 ;  /* 0x000081000313aa11 */ /* 0x000fe200000f1406 */
[----:B------:R-:W-:Y:S01]  /*15640*/  @!P5 IMAD.MOV.U32 R3, RZ, RZ, 0x7f800000 ;  /* 0x7f800000ff03d424 */ /* 0x000fe200078e00ff */
[----:B------:R2:W-:Y:S04]  /*15650*/  @!P6 STG.E [R14.64], R9 ;  /* 0x000000090e00e986 */ /* 0x0005e8000c101914 */
[----:B------:R2:W-:Y:S04]  /*15660*/  @!P5 STG.E [R4.64], R3 ;  /* 0x000000030400d986 */ /* 0x0005e8000c101914 */
[----:B------:R2:W-:Y:S04]  /*15670*/  @!P4 STG.E [R10.64], R17 ;  /* 0x000000110a00c986 */ /* 0x0005e8000c101914 */
[----:B------:R2:W-:Y:S04]  /*15680*/  @!P3 STG.E [R12.64], R23 ;  /* 0x000000170c00b986 */ /* 0x0005e8000c101914 */
[----:B------:R2:W-:Y:S01]  /*15690*/  @!P2 STG.E [R18.64], R21 ;  /* 0x000000151200a986 */ /* 0x0005e2000c101914 */
[----:B------:R-:W-:Y:S05]  /*156a0*/  @P1 EXIT ;  /* 0x000000000000194d */ /* 0x000fea0003800000 */
[----:B------:R-:W-:Y:S02]  /*156b0*/  IMAD R7, R7, R2, RZ ;  /* 0x0000000207077224 */ /* 0x000fe400078e02ff */
[----:B--2---:R-:W-:-:S03]  /*156c0*/  IMAD.MOV.U32 R5, RZ, RZ, 0x7f800000 ;  /* 0x7f800000ff057424 */ /* 0x004fc600078e00ff */
[----:B------:R-:W-:-:S04]  /*156d0*/  IADD3 R0, P0, R7, R0, RZ ;  /* 0x0000000007007210 */ /* 0x000fc80007f1e0ff */
[----:B------:R-:W-:Y:S02]  /*156e0*/  LEA.HI.X.SX32 R7, R7, R8, 0x1, P0 ;  /* 0x0000000807077211 */ /* 0x000fe400000f0eff */
[----:B------:R-:W-:-:S04]  /*156f0*/  LEA R2, P0, R0, c[0x0][0x200], 0x2 ;  /* 0x0000800000027a11 */ /* 0x000fc800078010ff */
[----:B------:R-:W-:-:S05]  /*15700*/  LEA.HI.X R3, R0, c[0x0][0x204], R7, 0x2, P0 ;  /* 0x0000810000037a11 */ /* 0x000fca00000f1407 */
[----:B------:R-:W-:Y:S01]  /*15710*/  STG.E [R2.64], R5 ;  /* 0x0000000502007986 */ /* 0x000fe2000c101914 */
[----:B------:R-:W-:Y:S05]  /*15720*/  EXIT ;  /* 0x000000000000794d */ /* 0x000fea0003800000 */
.L_x_586:
        /* <DEDUP_REMOVED lines=13> */
.L_x_1138:


//--------------------- .text._ZN5flash16flash_fwd_kernelI23Flash_fwd_kernel_traitsILi64ELi128ELi64ELi4ELb0ELb0EN7cutlass6half_tE19Flash_kernel_traitsILi64ELi128ELi64ELi4ES3_EELb1ELb1ELb0ELb0ELb1ELb1ELb0ELb0EEEvNS_16Flash_fwd_paramsE --------------------------
	.section	.text._ZN5flash16flash_fwd_kernelI23Flash_fwd_kernel_traitsILi64ELi128ELi64ELi4ELb0ELb0EN7cutlass6half_tE19Flash_kernel_traitsILi64ELi128ELi64ELi4ES3_EELb1ELb1ELb0ELb0ELb1ELb1ELb0ELb0EEEvNS_16Flash_fwd_paramsE,"ax",@progbits
	.sectioninfo	@"SHI_REGISTERS=255"
	.align	128
        .global         _ZN5flash16flash_fwd_kernelI23Flash_fwd_kernel_traitsILi64ELi128ELi64ELi4ELb0ELb0EN7cutlass6half_tE19Flash_kernel_traitsILi64ELi128ELi64ELi4ES3_EELb1ELb1ELb0ELb0ELb1ELb1ELb0ELb0EEEvNS_16Flash_fwd_paramsE
        .type           _ZN5flash16flash_fwd_kernelI23Flash_fwd_kernel_traitsILi64ELi128ELi64ELi4ELb0ELb0EN7cutlass6half_tE19Flash_kernel_traitsILi64ELi128ELi64ELi4ES3_EELb1ELb1ELb0ELb0ELb1ELb1ELb0ELb0EEEvNS_16Flash_fwd_paramsE,@function
        .size           _ZN5flash16flash_fwd_kernelI23Flash_fwd_kernel_traitsILi64ELi128ELi64ELi4ELb0ELb0EN7cutlass6half_tE19Flash_kernel_traitsILi64ELi128ELi64ELi4ES3_EELb1ELb1ELb0ELb0ELb1ELb1ELb0ELb0EEEvNS_16Flash_fwd_paramsE,(.L_x_1139 - _ZN5flash16flash_fwd_kernelI23Flash_fwd_kernel_traitsILi64ELi128ELi64ELi4ELb0ELb0EN7cutlass6half_tE19Flash_kernel_traitsILi64ELi128ELi64ELi4ES3_EELb1ELb1ELb0ELb0ELb1ELb1ELb0ELb0EEEvNS_16Flash_fwd_paramsE)
        .other          _ZN5flash16flash_fwd_kernelI23Flash_fwd_kernel_traitsILi64ELi128ELi64ELi4ELb0ELb0EN7cutlass6half_tE19Flash_kernel_traitsILi64ELi128ELi64ELi4ES3_EELb1ELb1ELb0ELb0ELb1ELb1ELb0ELb0EEEvNS_16Flash_fwd_paramsE,@"STO_CUDA_ENTRY STV_DEFAULT"
_ZN5flash16flash_fwd_kernelI23Flash_fwd_kernel_traitsILi64ELi128ELi64ELi4ELb0ELb0EN7cutlass6half_tE19Flash_kernel_traitsILi64ELi128ELi64ELi4ES3_EELb1ELb1ELb0ELb0ELb1ELb1ELb0ELb0EEEvNS_16Flash_fwd_paramsE:
.text._ZN5flash16flash_fwd_kernelI23Flash_fwd_kernel_traitsILi64ELi128ELi64ELi4ELb0ELb0EN7cutlass6half_tE19Flash_kernel_traitsILi64ELi128ELi64ELi4ES3_EELb1ELb1ELb0ELb0ELb1ELb1ELb0ELb0EEEvNS_16Flash_fwd_paramsE:
[----:B------:R-:W-:Y:S02]  /*0000*/  MOV R1, c[0x0][0x28] ;  /* 0x00000a0000017a02 */ /* 0x000fe40000000f00 */
[----:B------:R-:W-:Y:S02]  /*0010*/  ULDC.U8 UR4, c[0x0][0x304] ;  /* 0x0000c10000047ab9 */ /* 0x000fe40000000000 */
[----:B------:R-:W-:Y:S01]  /*0020*/  ISETP.NE.AND P2, PT, RZ, UR4, PT ;  /* 0x00000004ff007c0c */ /* 0x000fe2000bf45270 */
[----:B------:R-:W-:Y:S02]  /*0030*/  ULDC.64 UR14, c[0x0][0x2f0] ;  /* 0x0000bc00000e7ab9 */ /* 0x000fe40000000a00 */
[----:B------:R-:W-:Y:S01]  /*0040*/  IMAD.U32 R2, RZ, RZ, UR14 ;  /* 0x0000000eff027e24 */ /* 0x000fe2000f8e00ff */
[----:B------:R-:W-:Y:S01]  /*0050*/  ULDC.64 UR12, c[0x0][0x118] ;  /* 0x00004600000c7ab9 */ /* 0x000fe20000000a00 */
[----:B------:R-:W-:-:S08]  /*0060*/  IMAD.U32 R3, RZ, RZ, UR15 ;  /* 0x0000000fff037e24 */ /* 0x000fd0000f8e00ff */
[----:B------:R-:W2:Y:S01]  /*0070*/  @P2 LDG.E.64 R2, [R2.64] ;  /* 0x0000000c02022981 */ /* 0x000ea2000c1e1b00 */
[----:B------:R-:W-:Y:S02]  /*0080*/  IMAD.MOV.U32 R137, RZ, RZ, c[0x0][0x2f8] ;  /* 0x0000be00ff897624 */ /* 0x000fe400078e00ff */
[----:B------:R-:W-:Y:S02]  /*0090*/  IMAD.MOV.U32 R116, RZ, RZ, c[0x0][0x2fc] ;  /* 0x0000bf00ff747624 */ /* 0x000fe400078e00ff */
[----:B------:R-:W-:Y:S02]  /*00a0*/  @P2 IMAD.MOV.U32 R4, RZ, RZ, R137 ;  /* 0x000000ffff042224 */ /* 0x000fe400078e0089 */
[----:B------:R-:W-:-:S05]  /*00b0*/  @P2 IMAD.MOV.U32 R5, RZ, RZ, R116 ;  /* 0x000000ffff052224 */ /* 0x000fca00078e0074 */
[----:B------:R-:W3:Y:S01]  /*00c0*/  @P2 LDG.E.64 R8, [R4.64] ;  /* 0x0000000c04082981 */ /* 0x000ee2000c1e1b00 */
[----:B------:R-:W-:Y:S02]  /*00d0*/  ISETP.NE.U32.AND P1, PT, RZ, c[0x0][0x250], PT ;  /* 0x00009400ff007a0c */ /* 0x000fe40003f25070 */
[----:B------:R-:W-:Y:S01]  /*00e0*/  ISETP.NE.U32.AND P4, PT, RZ, c[0x0][0x258], PT ;  /* 0x00009600ff007a0c */ /* 0x000fe20003f85070 */
[----:B------:R-:W1:Y:S01]  /*00f0*/  S2R R117, SR_CTAID.X ;  /* 0x0000000000757919 */ /* 0x000e620000002500 */
[----:B------:R-:W-:Y:S02]  /*0100*/  ISETP.NE.AND.EX P1, PT, RZ, c[0x0][0x254], PT, P1 ;  /* 0x00009500ff007a0c */ /* 0x000fe40003f25310 */
[----:B------:R-:W-:Y:S01]  /*0110*/  ISETP.NE.AND.EX P4, PT, RZ, c[0x0][0x25c], PT, P4 ;  /* 0x00009700ff007a0c */ /* 0x000fe20003f85340 */
[----:B------:R-:W1:Y:S04]  /*0120*/  S2R R10, SR_CTAID.Y ;  /* 0x00000000000a7919 */ /* 0x000e680000002600 */
[----:B------:R-:W1:Y:S04]  /*0130*/  S2R R14, SR_CTAID.Z ;  /* 0x00000000000e7919 */ /* 0x000e680000002700 */
[----:B------:R-:W4:Y:S01]  /*0140*/  S2R R119, SR_TID.X ;  /* 0x0000000000777919 */ /* 0x000f220000002100 */
[----:B-1----:R-:W-:-:S04]  /*0150*/  LOP3.LUT R0, R14, R117, R10, 0xfe, !PT ;  /* 0x000000750e007212 */ /* 0x002fc800078efe0a */
[----:B----4-:R-:W-:Y:S01]  /*0160*/  LOP3.LUT P3, RZ, R0, R119, RZ, 0xfc, !PT ;  /* 0x0000007700ff7212 */ /* 0x010fe2000786fcff */
[----:B------:R-:W-:-:S04]  /*0170*/  @P4 IMAD.MOV.U32 R0, RZ, RZ, 0x4 ;  /* 0x00000004ff004424 */ /* 0x000fc800078e00ff */
[----:B------:R-:W-:-:S08]  /*0180*/  @P4 IMAD.WIDE R12, R10, R0, c[0x0][0x258] ;  /* 0x000096000a0c4625 */ /* 0x000fd000078e0200 */
[----:B------:R-:W-:Y:S02]  /*0190*/  @!P3 IMAD.MOV.U32 R6, RZ, RZ, c[0x0][0x308] ;  /* 0x0000c200ff06b624 */ /* 0x000fe400078e00ff */
[----:B------:R-:W-:Y:S01]  /*01a0*/  @!P3 IMAD.MOV.U32 R7, RZ, RZ, c[0x0][0x30c] ;  /* 0x0000c300ff07b624 */ /* 0x000fe200078e00ff */
[----:B--2---:R1:W2:Y:S08]  /*01b0*/  @P2 R2UR UR14, R2 ;  /* 0x00000000020e23c2 */ /* 0x0042b000000e0000 */
[----:B------:R4:W5:Y:S01]  /*01c0*/  @P2 R2UR UR15, R3 ;  /* 0x00000000030f23c2 */ /* 0x00096200000e0000 */
[----:B---3--:R-:W-:-:S05]  /*01d0*/  @P2 IADD3 R137, P0, R8, c[0x0][0x300], RZ ;  /* 0x0000c00008892a10 */ /* 0x008fca0007f1e0ff */
[----:B------:R-:W-:Y:S02]  /*01e0*/  @P2 IMAD.X R116, RZ, RZ, R9, P0 ;  /* 0x000000ffff742224 */ /* 0x000fe400000e0609 */
[----:B-1----:R-:W-:Y:S02]  /*01f0*/  IMAD.MOV.U32 R2, RZ, RZ, RZ ;  /* 0x000000ffff027224 */ /* 0x002fe400078e00ff */
[----:B--2---:R-:W-:Y:S01]  /*0200*/  IMAD.U32 R4, RZ, RZ, UR14 ;  /* 0x0000000eff047e24 */ /* 0x004fe2000f8e00ff */
[----:B----4-:R-:W-:Y:S02]  /*0210*/  @P1 MOV R3, 0x4 ;  /* 0x0000000400031802 */ /* 0x010fe40000000f00 */
[----:B-----5:R-:W-:-:S03]  /*0220*/  MOV R5, UR15 ;  /* 0x0000000f00057c02 */ /* 0x020fc60008000f00 */
[----:B------:R-:W-:Y:S02]  /*0230*/  @P1 IMAD.WIDE R8, R10, R3, c[0x0][0x250] ;  /* 0x000094000a081625 */ /* 0x000fe400078e0203 */
[----:B------:R1:W-:Y:S02]  /*0240*/  @!P3 STG.E.64 [R6.64], R4 ;  /* 0x000000040600b986 */ /* 0x0003e4000c101b0c */
[----:B-1----:R-:W-:Y:S02]  /*0250*/  @!P3 IMAD.MOV.U32 R4, RZ, RZ, R137 ;  /* 0x000000ffff04b224 */ /* 0x002fe400078e0089 */
[----:B------:R-:W-:-:S05]  /*0260*/  @!P3 IMAD.MOV.U32 R5, RZ, RZ, R116 ;  /* 0x000000ffff05b224 */ /* 0x000fca00078e0074 */
[----:B------:R1:W-:Y:S04]  /*0270*/  @!P3 STG.E.64 [R6.64+0x8], R4 ;  /* 0x000008040600b986 */ /* 0x0003e8000c101b0c */
[----:B------:R-:W2:Y:S04]  /*0280*/  @P1 LDG.E R2, [R8.64] ;  /* 0x0000000c08021981 */ /* 0x000ea8000c1e1900 */
[----:B------:R-:W2:Y:S01]  /*0290*/  @P4 LDG.E R123, [R12.64] ;  /* 0x0000000c0c7b4981 */ /* 0x000ea2000c1e1900 */
[----:B------:R-:W-:Y:S01]  /*02a0*/  SHF.R.S32.HI R18, RZ, 0x1f, R119 ;  /* 0x0000001fff127819 */ /* 0x000fe20000011477 */
[----:B------:R-:W-:Y:S01]  /*02b0*/  IMAD R3, R10, c[0x0][0x1c0], R14 ;  /* 0x000070000a037a24 */ /* 0x000fe200078e020e */
[----:B------:R-:W-:-:S02]  /*02c0*/  SHF.L.U32 R124, R117, 0x7, RZ ;  /* 0x00000007757c7819 */ /* 0x000fc400000006ff */
[----:B------:R-:W-:Y:S01]  /*02d0*/  LEA.HI R118, R18, R119, RZ, 0x5 ;  /* 0x0000007712767211 */ /* 0x000fe200078f28ff */
[----:B------:R-:W-:Y:S01]  /*02e0*/  IMAD.SHL.U32 R3, R3, 0x20, RZ ;  /* 0x0000002003037824 */ /* 0x000fe200078e00ff */
[----:B------:R-:W-:Y:S02]  /*02f0*/  ISETP.GE.AND P2, PT, R124, c[0x0][0x214], PT ;  /* 0x000085007c007a0c */ /* 0x000fe40003f46270 */
[----:B------:R-:W-:Y:S02]  /*0300*/  LOP3.LUT R125, R118, 0xffffffe0, RZ, 0xc0, !PT ;  /* 0xffffffe0767d7812 */ /* 0x000fe400078ec0ff */
[----:B------:R-:W-:-:S03]  /*0310*/  @!P4 ISETP.NE.U32.AND P3, PT, RZ, c[0x0][0x268], PT ;  /* 0x00009a00ff00ca0c */ /* 0x000fc60003f65070 */
[----:B------:R-:W-:Y:S01]  /*0320*/  IMAD.IADD R125, R119, 0x1, -R125 ;  /* 0x00000001777d7824 */ /* 0x000fe200078e0a7d */
[----:B------:R-:W-:-:S04]  /*0330*/  @!P4 ISETP.NE.AND.EX P3, PT, RZ, c[0x0][0x26c], PT, P3 ;  /* 0x00009b00ff00ca0c */ /* 0x000fc80003f65330 */
[----:B------:R-:W-:Y:S02]  /*0340*/  IADD3 R137, P1, P0, R3, R137, R125 ;  /* 0x0000008903897210 */ /* 0x000fe4000783e07d */
[----:B------:R-:W-:Y:S02]  /*0350*/  SHF.R.S32.HI R3, RZ, 0x1f, R3 ;  /* 0x0000001fff037819 */ /* 0x000fe40000011403 */
[----:B------:R-:W-:Y:S02]  /*0360*/  @!P4 SEL R0, RZ, c[0x0][0x21c], !P3 ;  /* 0x00008700ff00ca07 */ /* 0x000fe40005800000 */
[----:B-1----:R-:W-:-:S04]  /*0370*/  SHF.R.S32.HI R4, RZ, 0x1f, R125 ;  /* 0x0000001fff047819 */ /* 0x002fc8000001147d */
[----:B------:R-:W-:Y:S01]  /*0380*/  IADD3.X R116, R3, R116, R4, P1, P0 ;  /* 0x0000007403747210 */ /* 0x000fe20000fe0404 */
[--C-:B--2---:R-:W-:Y:S01]  /*0390*/  @P4 IMAD.IADD R123, R123, 0x1, -R2.reuse ;  /* 0x000000017b7b4824 */ /* 0x104fe200078e0a02 */
[----:B------:R-:W-:Y:S01]  /*03a0*/  @!P4 IADD3 R123, R0, c[0x0][0x218], -R2 ;  /* 0x00008600007bca10 */ /* 0x000fe20007ffe802 */
[----:B------:R-:W-:Y:S06]  /*03b0*/  @P2 EXIT ;  /* 0x000000000000294d */ /* 0x000fec0003800000 */
[----:B------:R-:W-:Y:S02]  /*03c0*/  IADD3 R3, R124, 0xbf, RZ ;  /* 0x000000bf7c037810 */ /* 0x000fe40007ffe0ff */
[C---:B------:R-:W-:Y:S02]  /*03d0*/  IADD3 R5, R123.reuse, 0x3f, RZ ;  /* 0x0000003f7b057810 */ /* 0x040fe40007ffe0ff */
[----:B------:R-:W-:Y:S02]  /*03e0*/  IADD3 R3, R123, -c[0x0][0x214], R3 ;  /* 0x800085007b037a10 */ /* 0x000fe40007ffe003 */
[----:B------:R-:W-:Y:S02]  /*03f0*/  SHF.R.S32.HI R4, RZ, 0x1f, R5 ;  /* 0x0000001fff047819 */ /* 0x000fe40000011405 */
[----:B------:R-:W-:-:S02]  /*0400*/  IADD3 R3, R3, c[0x0][0x2e8], RZ ;  /* 0x0000ba0003037a10 */ /* 0x000fc40007ffe0ff */
[----:B------:R-:W-:Y:S02]  /*0410*/  LEA.HI R4, R4, R5, RZ, 0x6 ;  /* 0x0000000504047211 */ /* 0x000fe400078f30ff */
[----:B------:R-:W-:Y:S02]  /*0420*/  SHF.R.S32.HI R0, RZ, 0x1f, R3 ;  /* 0x0000001fff007819 */ /* 0x000fe40000011403 */
[----:B------:R-:W-:Y:S02]  /*0430*/  SHF.R.S32.HI R4, RZ, 0x6, R4 ;  /* 0x00000006ff047819 */ /* 0x000fe40000011404 */
[----:B------:R-:W-:-:S04]  /*0440*/  LEA.HI R0, R0, R3, RZ, 0x6 ;  /* 0x0000000300007211 */ /* 0x000fc800078f30ff */
[----:B------:R-:W-:-:S04]  /*0450*/  SHF.R.S32.HI R0, RZ, 0x6, R0 ;  /* 0x00000006ff007819 */ /* 0x000fc80000011400 */
[----:B------:R-:W-:-:S04]  /*0460*/  IMNMX R132, R4, R0, PT ;  /* 0x0000000004847217 */ /* 0x000fc80003800200 */
[----:B------:R-:W-:-:S13]  /*0470*/  ISETP.GE.AND P0, PT, R132, 0x1, PT ;  /* 0x000000018400780c */ /* 0x000fda0003f06270 */
[----:B------:R-:W-:Y:S05]  /*0480*/  @!P0 BRA `(.L_x_587) ;  /* 0x0000db0000008947 */ /* 0x000fea0003800000 */
[----:B------:R-:W-:Y:S01]  /*0490*/  IABS R8, c[0x0][0x1c8] ;  /* 0x0000720000087a13 */ /* 0x000fe20000000000 */
[----:B------:R-:W-:Y:S01]  /*04a0*/  UMOV UR10, 0x6 ;  /* 0x00000006000a7882 */ /* 0x000fe20000000000 */
[----:B------:R-:W-:Y:S01]  /*04b0*/  LEA.HI R5, R18, R119, RZ, 0x3 ;  /* 0x0000007712057211 */ /* 0x000fe200078f18ff */
[----:B------:R-:W-:Y:S01]  /*04c0*/  ULDC.64 UR6, c[0x0][0x198] ;  /* 0x0000660000067ab9 */ /* 0x000fe20000000a00 */
[----:B------:R-:W1:Y:S01]  /*04d0*/  I2F.RP R12, R8 ;  /* 0x00000008000c7306 */ /* 0x000e620000209400 */
[----:B------:R-:W-:Y:S01]  /*04e0*/  IABS R19, R14 ;  /* 0x0000000e00137213 */ /* 0x000fe20000000000 */
[----:B------:R-:W-:Y:S01]  /*04f0*/  ULDC.64 UR4, c[0x0][0x1a0] ;  /* 0x0000680000047ab9 */ /* 0x000fe20000000a00 */
[----:B------:R-:W-:Y:S01]  /*0500*/  SHF.R.S32.HI R204, RZ, 0x3, R5 ;  /* 0x00000003ffcc7819 */ /* 0x000fe20000011405 */
[----:B------:R-:W-:Y:S01]  /*0510*/  USHF.L.U64.HI UR16, UR6, UR10, UR7 ;  /* 0x0000000a06107299 */ /* 0x000fe20008010207 */
[----:B------:R-:W-:Y:S01]  /*0520*/  LOP3.LUT R84, R5, 0xfffffff8, RZ, 0xc0, !PT ;  /* 0xfffffff805547812 */ /* 0x000fe200078ec0ff */
[----:B------:R-:W-:Y:S01]  /*0530*/  USHF.L.U64.HI UR10, UR4, UR10, UR5 ;  /* 0x0000000a040a7299 */ /* 0x000fe20008010205 */
[----:B------:R-:W-:Y:S01]  /*0540*/  SHF.R.S32.HI R9, RZ, 0x1f, R10 ;  /* 0x0000001fff097819 */ /* 0x000fe2000001140a */
[C---:B------:R-:W-:Y:S01]  /*0550*/  IMAD.SHL.U32 R17, R204.reuse, 0x40, RZ ;  /* 0x00000040cc117824 */ /* 0x040fe200078e00ff */
[----:B------:R-:W-:Y:S01]  /*0560*/  SHF.R.S32.HI R205, RZ, 0x1f, R204 ;  /* 0x0000001fffcd7819 */ /* 0x000fe200000114cc */
[----:B------:R-:W-:Y:S01]  /*0570*/  IMAD.IADD R84, R119, 0x1, -R84 ;  /* 0x0000000177547824 */ /* 0x000fe200078e0a54 */
[----:B------:R-:W-:Y:S01]  /*0580*/  IADD3 R20, P0, R204, R2, RZ ;  /* 0x00000002cc147210 */ /* 0x000fe20007f1e0ff */
[----:B------:R-:W-:Y:S01]  /*0590*/  USHF.L.U32 UR17, UR6, 0x6, URZ ;  /* 0x0000000606117899 */ /* 0x000fe2000800063f */
[----:B------:R-:W-:Y:S01]  /*05a0*/  LOP3.LUT R17, R17, 0x1c0, RZ, 0xc0, !PT ;  /* 0x000001c011117812 */ /* 0x000fe200078ec0ff */
[----:B------:R-:W-:Y:S01]  /*05b0*/  IMAD.SHL.U32 R200, R84, 0x8, RZ ;  /* 0x0000000854c87824 */ /* 0x000fe200078e00ff */
[----:B------:R-:W-:Y:S01]  /*05c0*/  LEA.HI.X.SX32 R2, R2, R205, 0x1, P0 ;  /* 0x000000cd02027211 */ /* 0x000fe200000f0eff */
[----:B-1----:R-:W1:Y:S01]  /*05d0*/  MUFU.RCP R12, R12 ;  /* 0x0000000c000c7308 */ /* 0x002e620000001000 */
[----:B------:R-:W-:Y:S01]  /*05e0*/  LOP3.LUT R0, R14, c[0x0][0x1c8], RZ, 0x3c, !PT ;  /* 0x000072000e007a12 */ /* 0x000fe200078e3cff */
[----:B------:R-:W-:Y:S01]  /*05f0*/  IMAD.WIDE R204, R117, 0x80, R204 ;  /* 0x0000008075cc7825 */ /* 0x000fe200078e02cc */
[--C-:B------:R-:W-:Y:S01]  /*0600*/  LOP3.LUT R3, R17, 0x38, R200.reuse, 0xf8, !PT ;  /* 0x0000003811037812 */ /* 0x100fe200078ef8c8 */
[----:B------:R-:W-:Y:S01]  /*0610*/  USHF.L.U32 UR11, UR4, 0x6, URZ ;  /* 0x00000006040b7899 */ /* 0x000fe2000800063f */
[----:B------:R-:W-:Y:S01]  /*0620*/  SHF.R.U32.HI R17, RZ, 0x3, R17 ;  /* 0x00000003ff117819 */ /* 0x000fe20000011611 */
[----:B------:R-:W-:Y:S01]  /*0630*/  ULDC.64 UR8, c[0x0][0x190] ;  /* 0x0000640000087ab9 */ /* 0x000fe20000000a00 */
[--C-:B------:R-:W-:Y:S01]  /*0640*/  SHF.R.S32.HI R201, RZ, 0x1f, R200.reuse ;  /* 0x0000001fffc97819 */ /* 0x100fe200000114c8 */
[----:B------:R-:W-:Y:S01]  /*0650*/  USHF.L.U32 UR19, UR8, 0x5, URZ ;  /* 0x0000000508137899 */ /* 0x000fe2000800063f */
[----:B------:R-:W-:Y:S01]  /*0660*/  LOP3.LUT R17, R3, R17, RZ, 0x3c, !PT ;  /* 0x0000001103117212 */ /* 0x000fe200078e3cff */
[----:B------:R-:W-:Y:S01]  /*0670*/  IMAD R3, R9, c[0x0][0x178], RZ ;  /* 0x00005e0009037a24 */ /* 0x000fe200078e02ff */
[----:B------:R-:W-:Y:S01]  /*0680*/  IADD3 R120, R132, -0x1, RZ ;  /* 0xffffffff84787810 */ /* 0x000fe20007ffe0ff */
[----:B------:R-:W-:Y:S01]  /*0690*/  IMAD.WIDE.U32 R24, R10, c[0x0][0x178], R200 ;  /* 0x00005e000a187a25 */ /* 0x000fe200078e00c8 */
[----:B------:R-:W-:Y:S01]  /*06a0*/  ISETP.GE.AND P1, PT, R0, RZ, PT ;  /* 0x000000ff0000720c */ /* 0x000fe20003f26270 */
[----:B------:R-:W-:Y:S01]  /*06b0*/  UMOV UR18, 0x5 ;  /* 0x0000000500127882 */ /* 0x000fe20000000000 */
[----:B------:R-:W-:Y:S01]  /*06c0*/  SHF.R.S32.HI R4, RZ, 0x1f, R120 ;  /* 0x0000001fff047819 */ /* 0x000fe20000011478 */
[----:B------:R-:W-:Y:S01]  /*06d0*/  IMAD R3, R10, c[0x0][0x17c], R3 ;  /* 0x00005f000a037a24 */ /* 0x000fe200078e0203 */
[----:B-1----:R-:W-:Y:S01]  /*06e0*/  IADD3 R12, R12, 0xffffffe, RZ ;  /* 0x0ffffffe0c0c7810 */ /* 0x002fe20007ffe0ff */
[----:B------:R-:W-:Y:S01]  /*06f0*/  IMAD.WIDE.U32 R22, R20, c[0x0][0x198], R200 ;  /* 0x0000660014167a25 */ /* 0x000fe200078e00c8 */
[----:B------:R-:W-:Y:S01]  /*0700*/  USHF.L.U64.HI UR9, UR8, UR18, UR9 ;  /* 0x0000001208097299 */ /* 0x000fe20008010209 */
[----:B------:R-:W-:Y:S01]  /*0710*/  SHF.R.S32.HI R118, RZ, 0x5, R118 ;  /* 0x00000005ff767819 */ /* 0x000fe20000011476 */
[----:B------:R-:W1:Y:S01]  /*0720*/  F2I.FTZ.U32.TRUNC.NTZ R13, R12 ;  /* 0x0000000c000d7305 */ /* 0x000e62000021f000 */
[----:B------:R-:W-:Y:S01]  /*0730*/  IMAD.IADD R25, R25, 0x1, R3 ;  /* 0x0000000119197824 */ /* 0x000fe200078e0203 */
[----:B------:R-:W-:Y:S01]  /*0740*/  USHF.L.U32 UR8, UR6, 0x5, URZ ;  /* 0x0000000506087899 */ /* 0x000fe2000800063f */
[C---:B------:R-:W-:Y:S01]  /*0750*/  IMAD R6, R120.reuse, UR16, RZ ;  /* 0x0000001078067c24 */ /* 0x040fe2000f8e02ff */
[----:B------:R-:W-:Y:S01]  /*0760*/  USHF.L.U64.HI UR6, UR6, UR18, UR7 ;  /* 0x0000001206067299 */ /* 0x000fe20008010207 */
[----:B------:R-:W-:Y:S01]  /*0770*/  IMAD R0, R120, UR10, RZ ;  /* 0x0000000a78007c24 */ /* 0x000fe2000f8e02ff */
[----:B------:R-:W-:Y:S01]  /*0780*/  USHF.L.U32 UR25, UR4, 0x5, URZ ;  /* 0x0000000504197899 */ /* 0x000fe2000800063f */
[C---:B------:R-:W-:Y:S01]  /*0790*/  IMAD R6, R4.reuse, UR17, R6 ;  /* 0x0000001104067c24 */ /* 0x040fe2000f8e0206 */
[----:B------:R-:W-:Y:S01]  /*07a0*/  USHF.L.U64.HI UR5, UR4, UR18, UR5 ;  /* 0x0000001204057299 */ /* 0x000fe20008010205 */
[----:B------:R-:W-:Y:S01]  /*07b0*/  IMAD R0, R4, UR11, R0 ;  /* 0x0000000b04007c24 */ /* 0x000fe2000f8e0200 */
[-C--:B------:R-:W-:Y:S01]  /*07c0*/  LEA.HI R4, R18, R119.reuse, RZ, 0x4 ;  /* 0x0000007712047211 */ /* 0x080fe200078f20ff */
[----:B------:R-:W-:Y:S01]  /*07d0*/  IMAD R124, R118, 0x10, R124 ;  /* 0x00000010767c7824 */ /* 0x000fe200078e027c */
[----:B------:R-:W-:Y:S01]  /*07e0*/  LEA.HI R18, R18, R119, RZ, 0x6 ;  /* 0x0000007712127211 */ /* 0x000fe200078f30ff */
[----:B------:R-:W2:Y:S01]  /*07f0*/  LDC.U8 R203, c[0x0][0x2d8] ;  /* 0x0000b600ffcb7b82 */ /* 0x000ea20000000000 */
[----:B------:R-:W-:Y:S01]  /*0800*/  LOP3.LUT R16, R4, 0xfffffff0, RZ, 0xc0, !PT ;  /* 0xfffffff004107812 */ /* 0x000fe200078ec0ff */
[----:B------:R-:W-:Y:S01]  /*0810*/  IMAD.SHL.U32 R233, R119, 0x2, RZ ;  /* 0x0000000277e97824 */ /* 0x000fe200078e00ff */
[----:B------:R-:W-:Y:S01]  /*0820*/  UIADD3 UR24, UR14, -0x4ab325aa, URZ ;  /* 0xb54cda560e187890 */ /* 0x000fe2000fffe03f */
[----:B-1----:R-:W-:-:S02]  /*0830*/  IMAD.MOV R7, RZ, RZ, -R13 ;  /* 0x000000ffff077224 */ /* 0x002fc400078e0a0d */
[----:B------:R-:W-:Y:S01]  /*0840*/  IMAD.MOV.U32 R12, RZ, RZ, RZ ;  /* 0x000000ffff0c7224 */ /* 0x000fe200078e00ff */
[----:B------:R-:W-:Y:S01]  /*0850*/  LOP3.LUT R233, R233, 0x6, RZ, 0xc0, !PT ;  /* 0x00000006e9e97812 */ /* 0x000fe200078ec0ff */
[----:B------:R-:W-:Y:S02]  /*0860*/  IMAD R7, R7, R8, RZ ;  /* 0x0000000807077224 */ /* 0x000fe400078e02ff */
[----:B------:R-:W-:Y:S02]  /*0870*/  IMAD.IADD R16, R119, 0x1, -R16 ;  /* 0x0000000177107824 */ /* 0x000fe400078e0a10 */
[----:B------:R-:W-:Y:S01]  /*0880*/  IMAD.HI.U32 R7, R13, R7, R12 ;  /* 0x000000070d077227 */ /* 0x000fe200078e000c */
[----:B------:R-:W-:Y:S02]  /*0890*/  SHF.R.S32.HI R12, RZ, 0x1f, R14 ;  /* 0x0000001fff0c7819 */ /* 0x000fe4000001140e */
[----:B------:R-:W-:Y:S01]  /*08a0*/  SHF.R.S32.HI R3, RZ, 0x1f, R16 ;  /* 0x0000001fff037819 */ /* 0x000fe20000011410 */
[----:B------:R-:W-:-:S02]  /*08b0*/  IMAD R13, R2, c[0x0][0x198], RZ ;  /* 0x00006600020d7a24 */ /* 0x000fc400078e02ff */
[----:B------:R-:W-:Y:S01]  /*08c0*/  IMAD.HI.U32 R7, R7, R19, RZ ;  /* 0x0000001307077227 */ /* 0x000fe200078e00ff */
[----:B------:R-:W-:-:S03]  /*08d0*/  LEA.HI R3, R3, R16, RZ, 0x3 ;  /* 0x0000001003037211 */ /* 0x000fc600078f18ff */
[----:B------:R-:W-:Y:S02]  /*08e0*/  IMAD.MOV R11, RZ, RZ, -R7 ;  /* 0x000000ffff0b7224 */ /* 0x000fe400078e0a07 */
[----:B------:R-:W-:Y:S02]  /*08f0*/  IMAD R12, R12, c[0x0][0x1a8], RZ ;  /* 0x00006a000c0c7a24 */ /* 0x000fe400078e02ff */
[----:B------:R-:W-:Y:S02]  /*0900*/  IMAD R11, R8, R11, R19 ;  /* 0x0000000b080b7224 */ /* 0x000fe400078e0213 */
[----:B------:R-:W-:Y:S02]  /*0910*/  IMAD R2, R2, c[0x0][0x1a0], RZ ;  /* 0x0000680002027a24 */ /* 0x000fe400078e02ff */
[----:B------:R-:W-:Y:S01]  /*0920*/  IMAD R13, R20, c[0x0][0x19c], R13 ;  /* 0x00006700140d7a24 */ /* 0x000fe200078e020d */
[----:B------:R-:W-:Y:S01]  /*0930*/  ISETP.GT.U32.AND P2, PT, R8, R11, PT ;  /* 0x0000000b0800720c */ /* 0x000fe20003f44070 */
[----:B------:R-:W-:-:S02]  /*0940*/  IMAD R12, R14, c[0x0][0x1ac], R12 ;  /* 0x00006b000e0c7a24 */ /* 0x000fc400078e020c */
[----:B------:R-:W-:-:S04]  /*0950*/  IMAD.WIDE.U32 R14, R14, c[0x0][0x1a8], R24 ;  /* 0x00006a000e0e7a25 */ /* 0x000fc800078e0018 */
[C---:B------:R-:W-:Y:S02]  /*0960*/  IMAD R2, R20.reuse, c[0x0][0x1a4], R2 ;  /* 0x0000690014027a24 */ /* 0x040fe400078e0202 */
[----:B------:R-:W-:Y:S02]  /*0970*/  IMAD.IADD R23, R23, 0x1, R13 ;  /* 0x0000000117177824 */ /* 0x000fe400078e020d */
[----:B------:R-:W-:Y:S02]  /*0980*/  IMAD.WIDE.U32 R20, R20, c[0x0][0x1a0], R200 ;  /* 0x0000680014147a25 */ /* 0x000fe400078e00c8 */
[----:B------:R-:W-:Y:S02]  /*0990*/  @!P2 IADD3 R7, R7, 0x1, RZ ;  /* 0x000000010707a810 */ /* 0x000fe40007ffe0ff */
[----:B------:R-:W-:Y:S02]  /*09a0*/  IMAD.IADD R15, R15, 0x1, R12 ;  /* 0x000000010f0f7824 */ /* 0x000fe400078e020c */
[----:B------:R-:W-:-:S02]  /*09b0*/  IMAD R13, R205, c[0x0][0x190], RZ ;  /* 0x00006400cd0d7a24 */ /* 0x000fc400078e02ff */
[----:B------:R-:W-:Y:S02]  /*09c0*/  IMAD R12, R9, c[0x0][0x180], RZ ;  /* 0x00006000090c7a24 */ /* 0x000fe400078e02ff */
[----:B------:R-:W-:Y:S02]  /*09d0*/  @!P2 IMAD.IADD R11, R11, 0x1, -R8 ;  /* 0x000000010b0ba824 */ /* 0x000fe400078e0a08 */
[----:B------:R-:W-:Y:S02]  /*09e0*/  IMAD.IADD R21, R21, 0x1, R2 ;  /* 0x0000000115157824 */ /* 0x000fe400078e0202 */
[----:B------:R-:W-:Y:S01]  /*09f0*/  IMAD R9, R9, c[0x0][0x188], RZ ;  /* 0x0000620009097a24 */ /* 0x000fe200078e02ff */
[----:B------:R-:W-:Y:S01]  /*0a00*/  ISETP.GE.U32.AND P3, PT, R11, R8, PT ;  /* 0x000000080b00720c */ /* 0x000fe20003f66070 */
[C---:B------:R-:W-:Y:S02]  /*0a10*/  IMAD R13, R204.reuse, c[0x0][0x194], R13 ;  /* 0x00006500cc0d7a24 */ /* 0x040fe400078e020d */
[----:B------:R-:W-:-:S04]  /*0a20*/  IMAD.WIDE.U32 R14, R204, c[0x0][0x190], R14 ;  /* 0x00006400cc0e7a25 */ /* 0x000fc800078e000e */
[C---:B------:R-:W-:Y:S02]  /*0a30*/  IMAD R12, R10.reuse, c[0x0][0x184], R12 ;  /* 0x000061000a0c7a24 */ /* 0x040fe400078e020c */
[----:B------:R-:W-:-:S04]  /*0a40*/  IMAD.WIDE.U32 R22, R10, c[0x0][0x180], R22 ;  /* 0x000060000a167a25 */ /* 0x000fc800078e0016 */
[C---:B------:R-:W-:Y:S01]  /*0a50*/  IMAD R9, R10.reuse, c[0x0][0x18c], R9 ;  /* 0x000063000a097a24 */ /* 0x040fe200078e0209 */
[----:B------:R-:W-:Y:S01]  /*0a60*/  @P3 IADD3 R7, R7, 0x1, RZ ;  /* 0x0000000107073810 */ /* 0x000fe20007ffe0ff */
[----:B------:R-:W-:Y:S01]  /*0a70*/  IMAD.WIDE.U32 R20, R10, c[0x0][0x188], R20 ;  /* 0x000062000a147a25 */ /* 0x000fe200078e0014 */
[----:B------:R-:W-:-:S03]  /*0a80*/  LEA R10, P0, R14, c[0x0][0x160], 0x1 ;  /* 0x000058000e0a7a11 */ /* 0x000fc600078008ff */
[----:B------:R-:W-:Y:S01]  /*0a90*/  IMAD.IADD R13, R15, 0x1, R13 ;  /* 0x000000010f0d7824 */ /* 0x000fe200078e020d */
[----:B------:R-:W-:Y:S01]  /*0aa0*/  IADD3 R8, P2, R10, UR19, RZ ;  /* 0x000000130a087c10 */ /* 0x000fe2000ff5e0ff */
[----:B------:R-:W-:Y:S01]  /*0ab0*/  IMAD.SHL.U32 R19, R18, 0x8, RZ ;  /* 0x0000000812137824 */ /* 0x000fe200078e00ff */
[----:B------:R-:W-:Y:S01]  /*0ac0*/  LOP3.LUT R18, R3, 0xfffffff8, RZ, 0xc0, !PT ;  /* 0xfffffff803127812 */ /* 0x000fe200078ec0ff */
[----:B------:R-:W-:Y:S01]  /*0ad0*/  IMAD.IADD R223, R21, 0x1, R9 ;  /* 0x0000000115df7824 */ /* 0x000fe200078e0209 */
[----:B------:R-:W-:Y:S01]  /*0ae0*/  LEA.HI.X R11, R14, c[0x0][0x164], R13, 0x1, P0 ;  /* 0x000059000e0b7a11 */ /* 0x000fe200000f0c0d */
[----:B------:R-:W-:Y:S01]  /*0af0*/  IMAD.IADD R23, R23, 0x1, R12 ;  /* 0x0000000117177824 */ /* 0x000fe200078e020c */
[----:B------:R-:W-:Y:S01]  /*0b00*/  ISETP.NE.AND P0, PT, RZ, c[0x0][0x1c8], PT ;  /* 0x00007200ff007a0c */ /* 0x000fe20003f05270 */
[----:B------:R-:W-:Y:S01]  /*0b10*/  @!P1 IMAD.MOV R7, RZ, RZ, -R7 ;  /* 0x000000ffff079224 */ /* 0x000fe200078e0a07 */
[----:B------:R-:W-:Y:S01]  /*0b20*/  LOP3.LUT R17, R17, 0x7ffffe00, R19, 0xf8, !PT ;  /* 0x7ffffe0011117812 */ /* 0x000fe200078ef813 */
[----:B------:R-:W-:Y:S01]  /*0b30*/  IMAD.MOV.U32 R222, RZ, RZ, R20 ;  /* 0x000000ffffde7224 */ /* 0x000fe200078e0014 */
[----:B------:R-:W-:Y:S01]  /*0b40*/  IADD3.X R9, R11, UR9, RZ, P2, !PT ;  /* 0x000000090b097c10 */ /* 0x000fe200097fe4ff */
[----:B------:R-:W-:Y:S01]  /*0b50*/  IMAD.IADD R2, R16, 0x1, -R18 ;  /* 0x0000000110027824 */ /* 0x000fe200078e0a12 */
[----:B------:R-:W-:Y:S01]  /*0b60*/  IADD3 R12, P2, R8, UR19, RZ ;  /* 0x00000013080c7c10 */ /* 0x000fe2000ff5e0ff */
[----:B------:R-:W-:-:S02]  /*0b70*/  IMAD.SHL.U32 R195, R17, 0x2, RZ ;  /* 0x0000000211c37824 */ /* 0x000fc400078e00ff */
[----:B------:R-:W-:Y:S01]  /*0b80*/  IMAD.SHL.U32 R121, R2, 0x40, RZ ;  /* 0x0000004002797824 */ /* 0x000fe200078e00ff */
[----:B------:R-:W-:Y:S01]  /*0b90*/  IADD3.X R13, R9, UR9, RZ, P2, !PT ;  /* 0x00000009090d7c10 */ /* 0x000fe200097fe4ff */
[----:B------:R-:W-:Y:S01]  /*0ba0*/  IMAD.SHL.U32 R122, R3, 0x40, RZ ;  /* 0x00000040037a7824 */ /* 0x000fe200078e00ff */
[----:B------:R1:W-:Y:S01]  /*0bb0*/  LDGSTS.E.BYPASS.LTC128B.128 [R195], [R10.64] ;  /* 0x000000000ac37fae */ /* 0x0003e2000b901d4c */
[----:B------:R-:W-:Y:S02]  /*0bc0*/  @!P0 LOP3.LUT R7, RZ, c[0x0][0x1c8], RZ, 0x33, !PT ;  /* 0x00007200ff078a12 */ /* 0x000fe400078e33ff */
[----:B------:R-:W-:Y:S01]  /*0bd0*/  LOP3.LUT R121, R121, 0x1c0, RZ, 0xc0, !PT ;  /* 0x000001c079797812 */ /* 0x000fe200078ec0ff */
[----:B------:R3:W-:Y:S01]  /*0be0*/  LDGSTS.E.BYPASS.LTC128B.128 [R195+0x800], [R8.64] ;  /* 0x0080000008c37fae */ /* 0x0007e2000b901d4c */
[----:B------:R-:W-:Y:S01]  /*0bf0*/  LOP3.LUT R122, R122, 0xfffffe00, RZ, 0xc0, !PT ;  /* 0xfffffe007a7a7812 */ /* 0x000fe200078ec0ff */
[----:B------:R-:W-:Y:S02]  /*0c00*/  IMAD.WIDE.U32 R196, R7, c[0x0][0x1b0], R22 ;  /* 0x00006c0007c47a25 */ /* 0x000fe400078e0016 */
[----:B------:R4:W-:Y:S02]  /*0c10*/  LDGSTS.E.BYPASS.LTC128B.128 [R195+0x1000], [R12.64] ;  /* 0x010000000cc37fae */ /* 0x0009e4000b901d4c */
[----:B------:R-:W-:-:S02]  /*0c20*/  IMAD.MOV.U32 R198, RZ, RZ, R196 ;  /* 0x000000ffffc67224 */ /* 0x000fc400078e00c4 */
[----:B------:R-:W-:-:S04]  /*0c30*/  IMAD.WIDE.U32 R222, R7, c[0x0][0x1b8], R222 ;  /* 0x00006e0007de7a25 */ /* 0x000fc800078e00de */
[----:B------:R-:W-:Y:S02]  /*0c40*/  IMAD.MOV.U32 R224, RZ, RZ, R222 ;  /* 0x000000ffffe07224 */ /* 0x000fe400078e00de */
[----:B------:R-:W-:Y:S01]  /*0c50*/  IMAD R194, R118, 0x400, R122 ;  /* 0x0000040076c27824 */ /* 0x000fe200078e027a */
[----:B-1----:R-:W-:Y:S02]  /*0c60*/  IADD3 R10, P1, R12, UR19, RZ ;  /* 0x000000130c0a7c10 */ /* 0x002fe4000ff3e0ff */
[----:B---3--:R-:W-:Y:S02]  /*0c70*/  SHF.R.S32.HI R8, RZ, 0x1f, R7 ;  /* 0x0000001fff087819 */ /* 0x008fe40000011407 */
[----:B------:R-:W-:Y:S02]  /*0c80*/  IADD3.X R11, R13, UR9, RZ, P1, !PT ;  /* 0x000000090d0b7c10 */ /* 0x000fe40008ffe4ff */
[----:B------:R-:W-:Y:S01]  /*0c90*/  IADD3 R14, P0, R10, UR19, RZ ;  /* 0x000000130a0e7c10 */ /* 0x000fe2000ff1e0ff */
[----:B------:R-:W-:-:S02]  /*0ca0*/  IMAD R9, R8, c[0x0][0x1b0], RZ ;  /* 0x00006c0008097a24 */ /* 0x000fc400078e02ff */
[----:B------:R1:W-:Y:S01]  /*0cb0*/  LDGSTS.E.BYPASS.LTC128B.128 [R195+0x1800], [R10.64] ;  /* 0x018000000ac37fae */ /* 0x0003e2000b901d4c */
[----:B------:R-:W-:Y:S01]  /*0cc0*/  IADD3.X R15, R11, UR9, RZ, P0, !PT ;  /* 0x000000090b0f7c10 */ /* 0x000fe200087fe4ff */
[----:B------:R-:W-:Y:S01]  /*0cd0*/  IMAD R9, R7, c[0x0][0x1b4], R9 ;  /* 0x00006d0007097a24 */ /* 0x000fe200078e0209 */
[----:B----4-:R-:W-:Y:S01]  /*0ce0*/  IADD3 R12, P0, R14, UR19, RZ ;  /* 0x000000130e0c7c10 */ /* 0x010fe2000ff1e0ff */
[----:B------:R-:W-:Y:S02]  /*0cf0*/  IMAD R8, R8, c[0x0][0x1b8], RZ ;  /* 0x00006e0008087a24 */ /* 0x000fe400078e02ff */
[----:B------:R-:W-:Y:S01]  /*0d00*/  IMAD.IADD R199, R197, 0x1, R9 ;  /* 0x00000001c5c77824 */ /* 0x000fe200078e0209 */
[----:B------:R-:W-:Y:S01]  /*0d10*/  IADD3.X R13, R15, UR9, RZ, P0, !PT ;  /* 0x000000090f0d7c10 */ /* 0x000fe200087fe4ff */
[----:B------:R3:W-:Y:S01]  /*0d20*/  LDGSTS.E.BYPASS.LTC128B.128 [R195+0x2000], [R14.64] ;  /* 0x020000000ec37fae */ /* 0x0007e2000b901d4c */
[----:B------:R-:W-:Y:S02]  /*0d30*/  IMAD R7, R7, c[0x0][0x1bc], R8 ;  /* 0x00006f0007077a24 */ /* 0x000fe400078e0208 */
[----:B------:R-:W-:Y:S01]  /*0d40*/  IMAD.SHL.U32 R8, R84, 0x40, RZ ;  /* 0x0000004054087824 */ /* 0x000fe200078e00ff */
[----:B------:R4:W-:Y:S01]  /*0d50*/  LDGSTS.E.BYPASS.LTC128B.128 [R195+0x2800], [R12.64] ;  /* 0x028000000cc37fae */ /* 0x0009e2000b901d4c */
[----:B------:R-:W-:-:S03]  /*0d60*/  IMAD.IADD R225, R223, 0x1, R7 ;  /* 0x00000001dfe17824 */ /* 0x000fc600078e0207 */
[----:B------:R-:W-:-:S04]  /*0d70*/  LOP3.LUT R8, R8, 0x1c0, RZ, 0xc0, !PT ;  /* 0x000001c008087812 */ /* 0x000fc800078ec0ff */
[----:B------:R-:W-:Y:S02]  /*0d80*/  LOP3.LUT R7, R8, 0x8, R5, 0xf8, !PT ;  /* 0x0000000808077812 */ /* 0x000fe400078ef805 */
[----:B------:R-:W-:-:S04]  /*0d90*/  SHF.R.U32.HI R5, RZ, 0x3, R8 ;  /* 0x00000003ff057819 */ /* 0x000fc80000011608 */
[----:B------:R-:W-:Y:S02]  /*0da0*/  LOP3.LUT R5, R7, R5, RZ, 0x3c, !PT ;  /* 0x0000000507057212 */ /* 0x000fe400078e3cff */
[----:B-1----:R-:W-:-:S04]  /*0db0*/  IADD3 R10, P0, R12, UR19, RZ ;  /* 0x000000130c0a7c10 */ /* 0x002fc8000ff1e0ff */
[----:B------:R-:W-:Y:S01]  /*0dc0*/  IADD3.X R11, R13, UR9, RZ, P0, !PT ;  /* 0x000000090d0b7c10 */ /* 0x000fe200087fe4ff */
[----:B---3--:R-:W-:-:S04]  /*0dd0*/  IMAD.WIDE.U32 R14, R120, UR17, R198 ;  /* 0x00000011780e7c25 */ /* 0x008fc8000f8e00c6 */
[----:B------:R1:W-:Y:S01]  /*0de0*/  LDGSTS.E.BYPASS.LTC128B.128 [R195+0x3000], [R10.64] ;  /* 0x030000000ac37fae */ /* 0x0003e2000b901d4c */
[----:B------:R-:W-:Y:S01]  /*0df0*/  IMAD.IADD R6, R15, 0x1, R6 ;  /* 0x000000010f067824 */ /* 0x000fe200078e0206 */
[----:B----4-:R-:W-:-:S04]  /*0e00*/  LEA R12, P0, R14, c[0x0][0x168], 0x1 ;  /* 0x00005a000e0c7a11 */ /* 0x010fc800078008ff */
[----:B------:R-:W-:Y:S02]  /*0e10*/  LEA.HI.X R13, R14, c[0x0][0x16c], R6, 0x1, P0 ;  /* 0x00005b000e0d7a11 */ /* 0x000fe400000f0c06 */
[----:B------:R-:W-:Y:S02]  /*0e20*/  IADD3 R14, P0, R12, UR8, RZ ;  /* 0x000000080c0e7c10 */ /* 0x000fe4000ff1e0ff */
[----:B------:R-:W-:Y:S02]  /*0e30*/  SHF.R.S32.HI R6, RZ, 0x4, R4 ;  /* 0x00000004ff067819 */ /* 0x000fe40000011404 */
[----:B------:R-:W-:Y:S02]  /*0e40*/  IADD3.X R15, R13, UR6, RZ, P0, !PT ;  /* 0x000000060d0f7c10 */ /* 0x000fe400087fe4ff */
[----:B------:R-:W-:-:S04]  /*0e50*/  LEA.HI R4, R4, R6, RZ, 0x1 ;  /* 0x0000000604047211 */ /* 0x000fc800078f08ff */
[----:B------:R-:W-:-:S05]  /*0e60*/  LOP3.LUT R4, R4, 0xfffffffe, RZ, 0xc0, !PT ;  /* 0xfffffffe04047812 */ /* 0x000fca00078ec0ff */
[----:B------:R-:W-:Y:S01]  /*0e70*/  IMAD.IADD R4, R6, 0x1, -R4 ;  /* 0x0000000106047824 */ /* 0x000fe200078e0a04 */
[----:B-1----:R-:W-:-:S04]  /*0e80*/  IADD3 R10, P1, R10, UR19, RZ ;  /* 0x000000130a0a7c10 */ /* 0x002fc8000ff3e0ff */
[----:B------:R-:W-:Y:S02]  /*0e90*/  IADD3.X R11, R11, UR9, RZ, P1, !PT ;  /* 0x000000090b0b7c10 */ /* 0x000fe40008ffe4ff */
[----:B------:R-:W-:-:S03]  /*0ea0*/  LOP3.LUT P1, RZ, R2, 0x2, RZ, 0xc0, !PT ;  /* 0x0000000202ff7812 */ /* 0x000fc6000782c0ff */
[----:B------:R1:W-:Y:S04]  /*0eb0*/  LDGSTS.E.BYPASS.LTC128B.128 [R195+0x3800], [R10.64] ;  /* 0x038000000ac37fae */ /* 0x0003e8000b901d4c */
[----:B------:R3:W-:Y:S04]  /*0ec0*/  LDGSTS.E.BYPASS.LTC128B.128 [R195+0x4000], [R12.64] ;  /* 0x040000000cc37fae */ /* 0x0007e8000b901d4c */
[----:B------:R4:W-:Y:S01]  /*0ed0*/  LDGSTS.E.BYPASS.LTC128B.128 [R195+0x4800], [R14.64] ;  /* 0x048000000ec37fae */ /* 0x0009e2000b901d4c */
[----:B-1----:R-:W-:-:S04]  /*0ee0*/  IADD3 R10, P0, R14, UR8, RZ ;  /* 0x000000080e0a7c10 */ /* 0x002fc8000ff1e0ff */
[----:B------:R-:W-:Y:S02]  /*0ef0*/  IADD3.X R11, R15, UR6, RZ, P0, !PT ;  /* 0x000000060f0b7c10 */ /* 0x000fe400087fe4ff */
[----:B---3--:R-:W-:-:S03]  /*0f00*/  IADD3 R12, P0, R10, UR8, RZ ;  /* 0x000000080a0c7c10 */ /* 0x008fc6000ff1e0ff */
[----:B------:R1:W-:Y:S01]  /*0f10*/  LDGSTS.E.BYPASS.LTC128B.128 [R195+0x5000], [R10.64] ;  /* 0x050000000ac37fae */ /* 0x0003e2000b901d4c */
[----:B------:R-:W-:-:S05]  /*0f20*/  IADD3.X R13, R11, UR6, RZ, P0, !PT ;  /* 0x000000060b0d7c10 */ /* 0x000fca00087fe4ff */
[----:B------:R4:W-:Y:S04]  /*0f30*/  LDGSTS.E.BYPASS.LTC128B.128 [R195+0x5800], [R12.64] ;  /* 0x058000000cc37fae */ /* 0x0009e8000b901d4c */
[----:B------:R-:W0:Y:S01]  /*0f40*/  LDGDEPBAR ;  /* 0x00000000000079af */ /* 0x000e220000000000 */
[----:B-1----:R-:W-:-:S04]  /*0f50*/  IMAD.WIDE.U32 R10, R120, UR11, R224 ;  /* 0x0000000b780a7c25 */ /* 0x002fc8000f8e00e0 */
[----:B------:R-:W-:Y:S01]  /*0f60*/  IMAD.IADD R0, R11, 0x1, R0 ;  /* 0x000000010b007824 */ /* 0x000fe200078e0200 */
[----:B------:R-:W-:Y:S01]  /*0f70*/  LEA R8, P0, R10, c[0x0][0x170], 0x1 ;  /* 0x00005c000a087a11 */ /* 0x000fe200078008ff */
[----:B------:R-:W-:-:S04]  /*0f80*/  DEPBAR.LE SB0, 0x0 ;  /* 0x000080000000791a */ /* 0x000fc80000000000 */
[----:B------:R-:W-:Y:S01]  /*0f90*/  LEA.HI.X R9, R10, c[0x0][0x174], R0, 0x1, P0 ;  /* 0x00005d000a097a11 */ /* 0x000fe200000f0c00 */
[----:B------:R-:W-:Y:S01]  /*0fa0*/  BAR.SYNC.DEFER_BLOCKING 0x0 ;  /* 0x0000000000007b1d */ /* 0x000fe20000010000 */
[----:B------:R-:W-:Y:S01]  /*0fb0*/  IMAD.SHL.U32 R0, R4, 0x8, RZ ;  /* 0x0000000804007824 */ /* 0x000fe200078e00ff */
[----:B------:R-:W-:-:S04]  /*0fc0*/  IADD3 R6, P0, R8, UR25, RZ ;  /* 0x0000001908067c10 */ /* 0x000fc8000ff1e0ff */
[----:B------:R-:W-:Y:S01]  /*0fd0*/  LOP3.LUT R3, R121, 0x8, R0, 0xf8, !PT ;  /* 0x0000000879037812 */ /* 0x000fe200078ef800 */
[----:B------:R-:W-:Y:S01]  /*0fe0*/  IMAD R0, R4, 0x200, R5 ;  /* 0x0000020004007824 */ /* 0x000fe200078e0205 */
[----:B------:R-:W-:Y:S02]  /*0ff0*/  SHF.R.U32.HI R121, RZ, 0x3, R121 ;  /* 0x00000003ff797819 */ /* 0x000fe40000011679 */
[----:B------:R-:W-:Y:S01]  /*1000*/  IADD3.X R7, R9, UR5, RZ, P0, !PT ;  /* 0x0000000509077c10 */ /* 0x000fe200087fe4ff */
[----:B------:R-:W-:Y:S01]  /*1010*/  IMAD.SHL.U32 R80, R0, 0x2, RZ ;  /* 0x0000000200507824 */ /* 0x000fe200078e00ff */
[----:B------:R-:W-:Y:S02]  /*1020*/  IADD3 R4, P0, R6, UR25, RZ ;  /* 0x0000001906047c10 */ /* 0x000fe4000ff1e0ff */
[----:B------:R-:W-:Y:S02]  /*1030*/  LOP3.LUT R121, R3, R121, RZ, 0x3c, !PT ;  /* 0x0000007903797212 */ /* 0x000fe400078e3cff */
[----:B------:R-:W-:-:S02]  /*1040*/  IADD3.X R5, R7, UR5, RZ, P0, !PT ;  /* 0x0000000507057c10 */ /* 0x000fc400087fe4ff */
[----:B------:R-:W-:Y:S01]  /*1050*/  LEA R193, R0, 0x4000, 0x1 ;  /* 0x0000400000c17811 */ /* 0x000fe200078e08ff */
[----:B------:R-:W-:-:S03]  /*1060*/  IMAD.IADD R194, R194, 0x1, R121 ;  /* 0x00000001c2c27824 */ /* 0x000fc600078e0279 */
[----:B------:R-:W-:Y:S01]  /*1070*/  IADD3 R189, R193, 0x40, RZ ;  /* 0x00000040c1bd7810 */ /* 0x000fe20007ffe0ff */
[----:B------:R-:W-:Y:S01]  /*1080*/  IMAD.SHL.U32 R194, R194, 0x2, RZ ;  /* 0x00000002c2c27824 */ /* 0x000fe200078e00ff */
[----:B------:R-:W-:Y:S01]  /*1090*/  @!PT LDS RZ, [RZ] ;  /* 0x00000000fffff984 */ /* 0x000fe20000000800 */
[----:B------:R-:W-:Y:S01]  /*10a0*/  @!PT LDS RZ, [RZ] ;  /* 0x00000000fffff984 */ /* 0x000fe20000000800 */
[----:B------:R-:W-:Y:S01]  /*10b0*/  @!PT LDS RZ, [RZ] ;  /* 0x00000000fffff984 */ /* 0x000fe20000000800 */
[----:B------:R1:W-:Y:S04]  /*10c0*/  LDGSTS.E.BYPASS.LTC128B.128 [R195+0x6000], [R8.64] ;  /* 0x0600000008c37fae */ /* 0x0003e8000b901d4c */
[----:B------:R3:W-:Y:S04]  /*10d0*/  LDGSTS.E.BYPASS.LTC128B.128 [R195+0x6800], [R6.64] ;  /* 0x0680000006c37fae */ /* 0x0007e8000b901d4c */
[----:B------:R5:W-:Y:S01]  /*10e0*/  LDGSTS.E.BYPASS.LTC128B.128 [R195+0x7000], [R4.64] ;  /* 0x0700000004c37fae */ /* 0x000be2000b901d4c */
[----:B-1----:R-:W-:-:S04]  /*10f0*/  IADD3 R8, P0, R4, UR25, RZ ;  /* 0x0000001904087c10 */ /* 0x002fc8000ff1e0ff */
[----:B------:R-:W-:Y:S02]  /*1100*/  IADD3.X R9, R5, UR5, RZ, P0, !PT ;  /* 0x0000000505097c10 */ /* 0x000fe400087fe4ff */
[----:B------:R-:W-:Y:S01]  /*1110*/  LOP3.LUT P0, RZ, R84, 0x2, RZ, 0xc0, !PT ;  /* 0x0000000254ff7812 */ /* 0x000fe2000780c0ff */
[----:B-----5:R-:W-:Y:S02]  /*1120*/  IMAD.MOV.U32 R4, RZ, RZ, 0x20 ;  /* 0x00000020ff047424 */ /* 0x020fe400078e00ff */
[----:B------:R1:W-:Y:S04]  /*1130*/  LDGSTS.E.BYPASS.LTC128B.128 [R195+0x7800], [R8.64] ;  /* 0x0780000008c37fae */ /* 0x0003e8000b901d4c */
[----:B------:R-:W-:Y:S01]  /*1140*/  LDSM.16.M88.4 R56, [R80+0x4000] ;  /* 0x004000005038783b */ /* 0x000fe20000000200 */
[----:B------:R-:W-:-:S02]  /*1150*/  SEL R3, R4, 0xffffffe0, !P0 ;  /* 0xffffffe004037807 */ /* 0x000fc40004000000 */
[----:B------:R-:W-:Y:S01]  /*1160*/  SEL R0, R4, 0xffffffe0, !P1 ;  /* 0xffffffe004007807 */ /* 0x000fe20004800000 */
[----:B------:R-:W-:Y:S01]  /*1170*/  LDSM.16.M88.4 R44, [R80+0x4800] ;  /* 0x00480000502c783b */ /* 0x000fe20000000200 */
[----:B------:R-:W-:Y:S01]  /*1180*/  LOP3.LUT P0, RZ, R84, 0x4, RZ, 0xc0, !PT ;  /* 0x0000000454ff7812 */ /* 0x000fe2000780c0ff */
[----:B------:R-:W-:Y:S01]  /*1190*/  IMAD.IADD R191, R193, 0x1, R3 ;  /* 0x00000001c1bf7824 */ /* 0x000fe200078e0203 */
[----:B------:R-:W-:Y:S01]  /*11a0*/  LOP3.LUT P1, RZ, R2, 0x4, RZ, 0xc0, !PT ;  /* 0x0000000402ff7812 */ /* 0x000fe2000782c0ff */
[----:B------:R-:W-:Y:S01]  /*11b0*/  LDSM.16.M88.4 R28, [R80+0x5000] ;  /* 0x00500000501c783b */ /* 0x000fe20000000200 */
[----:B------:R-:W-:Y:S02]  /*11c0*/  IMAD.IADD R192, R194, 0x1, R0 ;  /* 0x00000001c2c07824 */ /* 0x000fe400078e0200 */
[----:B------:R-:W-:Y:S01]  /*11d0*/  IMAD.MOV.U32 R2, RZ, RZ, 0x40 ;  /* 0x00000040ff027424 */ /* 0x000fe200078e00ff */
[----:B----4-:R-:W4:Y:S04]  /*11e0*/  LDSM.16.M88.4 R12, [R194] ;  /* 0x00000000c20c783b */ /* 0x010f280000000200 */
[----:B------:R-:W5:Y:S01]  /*11f0*/  LDSM.16.M88.4 R16, [R194+0x2000] ;  /* 0x00200000c210783b */ /* 0x000f620000000200 */
[----:B------:R-:W-:-:S02]  /*1200*/  SEL R2, R2, 0xffffffc0, !P1 ;  /* 0xffffffc002027807 */ /* 0x000fc40004800000 */
[----:B------:R-:W-:Y:S01]  /*1210*/  @P0 IADD3 R189, R193, -0x40, RZ ;  /* 0xffffffc0c1bd0810 */ /* 0x000fe20007ffe0ff */
[----:B------:R-:W2:Y:S01]  /*1220*/  LDSM.16.M88.4 R80, [R80+0x5800] ;  /* 0x005800005050783b */ /* 0x000ea20000000200 */
[----:B------:R-:W-:Y:S01]  /*1230*/  ISETP.NE.AND P0, PT, R132, 0x1, PT ;  /* 0x000000018400780c */ /* 0x000fe20003f05270 */
[----:B------:R-:W-:Y:S01]  /*1240*/  IMAD.IADD R190, R194, 0x1, R2 ;  /* 0x00000001c2be7824 */ /* 0x000fe200078e0202 */
[----:B------:R-:W-:Y:S01]  /*1250*/  IADD3 R183, R189, 0x800, RZ ;  /* 0x00000800bdb77810 */ /* 0x000fe20007ffe0ff */
[----:B------:R-:W-:Y:S01]  /*1260*/  LDSM.16.M88.4 R72, [R191] ;  /* 0x00000000bf48783b */ /* 0x000fe20000000200 */
[----:B------:R-:W-:Y:S01]  /*1270*/  IMAD.IADD R180, R3, 0x1, R189 ;  /* 0x0000000103b47824 */ /* 0x000fe200078e02bd */
[----:B------:R-:W-:Y:S01]  /*1280*/  SHF.R.S32.HI R3, RZ, 0x1f, R125 ;  /* 0x0000001fff037819 */ /* 0x000fe2000001147d */
[----:B------:R-:W-:Y:S01]  /*1290*/  IMAD.IADD R188, R0, 0x1, R190 ;  /* 0x0000000100bc7824 */ /* 0x000fe200078e02be */
[----:B------:R-:W2:Y:S01]  /*12a0*/  LDSM.16.M88.4 R76, [R192+0x2000] ;  /* 0x00200000c04c783b */ /* 0x000ea20000000200 */
[----:B------:R-:W-:-:S02]  /*12b0*/  IADD3 R182, R189, 0x1000, RZ ;  /* 0x00001000bdb67810 */ /* 0x000fc40007ffe0ff */
[----:B------:R-:W-:Y:S01]  /*12c0*/  LEA.HI R3, R3, R125, RZ, 0x2 ;  /* 0x0000007d03037211 */ /* 0x000fe200078f10ff */
[----:B------:R-:W2:Y:S01]  /*12d0*/  LDSM.16.M88.4 R68, [R191+0x800] ;  /* 0x00080000bf44783b */ /* 0x000ea20000000200 */
[----:B------:R-:W-:Y:S02]  /*12e0*/  IADD3 R181, R189, 0x1800, RZ ;  /* 0x00001800bdb57810 */ /* 0x000fe40007ffe0ff */
[----:B------:R-:W-:Y:S01]  /*12f0*/  SHF.R.S32.HI R202, RZ, 0x2, R3 ;  /* 0x00000002ffca7819 */ /* 0x000fe20000011403 */
[----:B------:R-:W2:Y:S03]  /*1300*/  LDSM.16.M88.4 R88, [R191+0x1000] ;  /* 0x00100000bf58783b */ /* 0x000ea60000000200 */
[----:B------:R-:W-:Y:S01]  /*1310*/  IADD3 R3, R124, 0x1, R202 ;  /* 0x000000017c037810 */ /* 0x000fe20007ffe0ca */
[----:B-1----:R-:W1:Y:S03]  /*1320*/  LDSM.16.M88.4 R8, [R191+0x1800] ;  /* 0x00180000bf08783b */ /* 0x002e660000000200 */
[----:B------:R-:W-:Y:S01]  /*1330*/  IADD3 R3, R123, -c[0x0][0x214], R3 ;  /* 0x800085007b037a10 */ /* 0x000fe20007ffe003 */
[----:B---3--:R-:W3:Y:S03]  /*1340*/  LDSM.16.M88.4 R4, [R192] ;  /* 0x00000000c004783b */ /* 0x008ee60000000200 */
[----:B------:R-:W-:Y:S01]  /*1350*/  IADD3 R3, R3, c[0x0][0x2e8], RZ ;  /* 0x0000ba0003037a10 */ /* 0x000fe20007ffe0ff */
[----:B------:R-:W-:Y:S03]  /*1360*/  LDSM.16.M88.4 R84, [R190+0x2000] ;  /* 0x00200000be54783b */ /* 0x000fe60000000200 */
[C---:B------:R-:W-:Y:S01]  /*1370*/  IADD3 R231, R3.reuse, 0x8, RZ ;  /* 0x0000000803e77810 */ /* 0x040fe20007ffe0ff */
[----:B----4-:R-:W-:Y:S01]  /*1380*/  HMMA.16816.F32 R64, R12, R56, RZ ;  /* 0x000000380c40723c */ /* 0x010fe200000018ff */
[----:B------:R-:W-:Y:S01]  /*1390*/  LDSM.16.M88.4 R112, [R188+0x2000] ;  /* 0x00200000bc70783b */ /* 0x000fe20000000200 */
[----:B------:R-:W-:-:S02]  /*13a0*/  IADD3 R230, R3, 0x40, RZ ;  /* 0x0000004003e67810 */ /* 0x000fc40007ffe0ff */
[C---:B------:R-:W-:Y:S01]  /*13b0*/  IADD3 R206, R3.reuse, 0x48, RZ ;  /* 0x0000004803ce7810 */ /* 0x040fe20007ffe0ff */
[----:B------:R-:W-:Y:S01]  /*13c0*/  LDSM.16.M88.4 R108, [R180] ;  /* 0x00000000b46c783b */ /* 0x000fe20000000200 */
[-C--:B------:R-:W-:Y:S02]  /*13d0*/  IMNMX R232, R3, R123.reuse, PT ;  /* 0x0000007b03e87217 */ /* 0x080fe40003800200 */
[----:B-----5:R-:W-:Y:S01]  /*13e0*/  HMMA.16816.F32 R96, R16, R56, RZ ;  /* 0x000000381060723c */ /* 0x020fe200000018ff */
[----:B------:R-:W-:Y:S01]  /*13f0*/  LDSM.16.M88.4 R104, [R180+0x800] ;  /* 0x00080000b468783b */ /* 0x000fe20000000200 */
[-C--:B------:R-:W-:Y:S02]  /*1400*/  IMNMX R231, R231, R123.reuse, PT ;  /* 0x0000007be7e77217 */ /* 0x080fe40003800200 */
[-C--:B------:R-:W-:Y:S01]  /*1410*/  IMNMX R230, R230, R123.reuse, PT ;  /* 0x0000007be6e67217 */ /* 0x080fe20003800200 */
[----:B------:R-:W-:Y:S01]  /*1420*/  LDSM.16.M88.4 R100, [R180+0x1000] ;  /* 0x00100000b464783b */ /* 0x000fe20000000200 */
[----:B------:R-:W-:-:S02]  /*1430*/  IMNMX R206, R206, R123, PT ;  /* 0x0000007bcece7217 */ /* 0x000fc40003800200 */
[----:B------:R-:W-:Y:S01]  /*1440*/  HMMA.16816.F32 R60, R16, R58, RZ ;  /* 0x0000003a103c723c */ /* 0x000fe200000018ff */
[----:B------:R-:W0:Y:S01]  /*1450*/  LDGDEPBAR ;  /* 0x00000000000079af */ /* 0x000e220000000000 */
[----:B------:R-:W-:-:S06]  /*1460*/  LOP3.LUT R3, R121, R122, RZ, 0xfc, !PT ;  /* 0x0000007a79037212 */ /* 0x000fcc00078efcff */
[C---:B------:R-:W-:Y:S08]  /*1470*/  HMMA.16816.F32 R92, R16.reuse, R44, RZ ;  /* 0x0000002c105c723c */ /* 0x040ff000000018ff */
[C---:B------:R-:W-:Y:S08]  /*1480*/  HMMA.16816.F32 R36, R16.reuse, R28, RZ ;  /* 0x0000001c1024723c */ /* 0x040ff000000018ff */
[C---:B--2---:R-:W-:Y:S08]  /*1490*/  HMMA.16816.F32 R20, R16.reuse, R80, RZ ;  /* 0x000000501014723c */ /* 0x044ff000000018ff */
[C---:B------:R-:W-:Y:S08]  /*14a0*/  HMMA.16816.F32 R48, R16.reuse, R46, RZ ;  /* 0x0000002e1030723c */ /* 0x040ff000000018ff */
[----:B------:R-:W-:Y:S08]  /*14b0*/  HMMA.16816.F32 R32, R16, R30, RZ ;  /* 0x0000001e1020723c */ /* 0x000ff000000018ff */
[C---:B------:R-:W-:Y:S08]  /*14c0*/  HMMA.16816.F32 R52, R12.reuse, R44, RZ ;  /* 0x0000002c0c34723c */ /* 0x040ff000000018ff */
[C---:B------:R-:W-:Y:S08]  /*14d0*/  HMMA.16816.F32 R40, R12.reuse, R28, RZ ;  /* 0x0000001c0c28723c */ /* 0x040ff000000018ff */
[----:B------:R-:W-:Y:S08]  /*14e0*/  HMMA.16816.F32 R56, R12, R58, RZ ;  /* 0x0000003a0c38723c */ /* 0x000ff000000018ff */
[----:B------:R-:W-:Y:S08]  /*14f0*/  HMMA.16816.F32 R16, R16, R82, RZ ;  /* 0x000000521010723c */ /* 0x000ff000000018ff */
[C---:B------:R-:W-:Y:S08]  /*1500*/  HMMA.16816.F32 R44, R12.reuse, R46, RZ ;  /* 0x0000002e0c2c723c */ /* 0x040ff000000018ff */
[C---:B------:R-:W-:Y:S08]  /*1510*/  HMMA.16816.F32 R28, R12.reuse, R30, RZ ;  /* 0x0000001e0c1c723c */ /* 0x040ff000000018ff */
[C---:B------:R-:W-:Y:S08]  /*1520*/  HMMA.16816.F32 R24, R12.reuse, R80, RZ ;  /* 0x000000500c18723c */ /* 0x040ff000000018ff */
[----:B------:R-:W-:Y:S01]  /*1530*/  HMMA.16816.F32 R12, R12, R82, RZ ;  /* 0x000000520c0c723c */ /* 0x000fe200000018ff */
[----:B------:R-:W2:Y:S07]  /*1540*/  LDSM.16.M88.4 R80, [R189] ;  /* 0x00000000bd50783b */ /* 0x000eae0000000200 */
[C---:B------:R-:W-:Y:S08]  /*1550*/  HMMA.16816.F32 R96, R76.reuse, R72, R96 ;  /* 0x000000484c60723c */ /* 0x040ff00000001860 */
[C---:B------:R-:W-:Y:S08]  /*1560*/  HMMA.16816.F32 R92, R76.reuse, R68, R92 ;  /* 0x000000444c5c723c */ /* 0x040ff0000000185c */
[C---:B------:R-:W-:Y:S08]  /*1570*/  HMMA.16816.F32 R36, R76.reuse, R88, R36 ;  /* 0x000000584c24723c */ /* 0x040ff00000001824 */
[C---:B-1----:R-:W-:Y:S08]  /*1580*/  HMMA.16816.F32 R20, R76.reuse, R8, R20 ;  /* 0x000000084c14723c */ /* 0x042ff00000001814 */
[C---:B------:R-:W-:Y:S08]  /*1590*/  HMMA.16816.F32 R60, R76.reuse, R74, R60 ;  /* 0x0000004a4c3c723c */ /* 0x040ff0000000183c */
[C---:B------:R-:W-:Y:S08]  /*15a0*/  HMMA.16816.F32 R48, R76.reuse, R70, R48 ;  /* 0x000000464c30723c */ /* 0x040ff00000001830 */
[C---:B------:R-:W-:Y:S08]  /*15b0*/  HMMA.16816.F32 R32, R76.reuse, R90, R32 ;  /* 0x0000005a4c20723c */ /* 0x040ff00000001820 */
[----:B------:R-:W-:Y:S01]  /*15c0*/  HMMA.16816.F32 R16, R76, R10, R16 ;  /* 0x0000000a4c10723c */ /* 0x000fe20000001810 */
[----:B------:R-:W1:Y:S07]  /*15d0*/  LDSM.16.M88.4 R76, [R189+0x800] ;  /* 0x00080000bd4c783b */ /* 0x000e6e0000000200 */
[C---:B---3--:R-:W-:Y:S08]  /*15e0*/  HMMA.16816.F32 R64, R4.reuse, R72, R64 ;  /* 0x000000480440723c */ /* 0x048ff00000001840 */
[C---:B------:R-:W-:Y:S08]  /*15f0*/  HMMA.16816.F32 R52, R4.reuse, R68, R52 ;  /* 0x000000440434723c */ /* 0x040ff00000001834 */
[C---:B------:R-:W-:Y:S08]  /*1600*/  HMMA.16816.F32 R40, R4.reuse, R88, R40 ;  /* 0x000000580428723c */ /* 0x040ff00000001828 */
[C---:B------:R-:W-:Y:S01]  /*1610*/  HMMA.16816.F32 R56, R4.reuse, R74, R56 ;  /* 0x0000004a0438723c */ /* 0x040fe20000001838 */
[----:B------:R-:W3:Y:S07]  /*1620*/  LDSM.16.M88.4 R72, [R189+0x1000] ;  /* 0x00100000bd48783b */ /* 0x000eee0000000200 */
[C---:B------:R-:W-:Y:S01]  /*1630*/  HMMA.16816.F32 R44, R4.reuse, R70, R44 ;  /* 0x00000046042c723c */ /* 0x040fe2000000182c */
[----:B------:R-:W4:Y:S07]  /*1640*/  LDSM.16.M88.4 R68, [R189+0x1800] ;  /* 0x00180000bd44783b */ /* 0x000f2e0000000200 */
[C---:B------:R-:W-:Y:S01]  /*1650*/  HMMA.16816.F32 R28, R4.reuse, R90, R28 ;  /* 0x0000005a041c723c */ /* 0x040fe2000000181c */
[----:B------:R-:W5:Y:S07]  /*1660*/  LDSM.16.M88.4 R88, [R190] ;  /* 0x00000000be58783b */ /* 0x000f6e0000000200 */
[C---:B------:R-:W-:Y:S08]  /*1670*/  HMMA.16816.F32 R24, R4.reuse, R8, R24 ;  /* 0x000000080418723c */ /* 0x040ff00000001818 */
[----:B------:R-:W-:Y:S01]  /*1680*/  HMMA.16816.F32 R12, R4, R10, R12 ;  /* 0x0000000a040c723c */ /* 0x000fe2000000180c */
[----:B------:R-:W5:Y:S04]  /*1690*/  LDSM.16.M88.4 R4, [R180+0x1800] ;  /* 0x00180000b404783b */ /* 0x000f680000000200 */
[----:B------:R-:W5:Y:S01]  /*16a0*/  LDSM.16.M88.4 R8, [R188] ;  /* 0x00000000bc08783b */ /* 0x000f620000000200 */
[----:B------:R-:W-:-:S04]  /*16b0*/  DEPBAR.LE SB0, 0x0 ;  /* 0x000080000000791a */ /* 0x000fc80000000000 */
[C---:B--2---:R-:W-:Y:S08]  /*16c0*/  HMMA.16816.F32 R96, R84.reuse, R80, R96 ;  /* 0x000000505460723c */ /* 0x044ff00000001860 */
[C---:B-1----:R-:W-:Y:S08]  /*16d0*/  HMMA.16816.F32 R92, R84.reuse, R76, R92 ;  /* 0x0000004c545c723c */ /* 0x042ff0000000185c */
[C---:B---3--:R-:W-:Y:S08]  /*16e0*/  HMMA.16816.F32 R36, R84.reuse, R72, R36 ;  /* 0x000000485424723c */ /* 0x048ff00000001824 */
[C---:B----4-:R-:W-:Y:S08]  /*16f0*/  HMMA.16816.F32 R20, R84.reuse, R68, R20 ;  /* 0x000000445414723c */ /* 0x050ff00000001814 */
[C---:B------:R-:W-:Y:S08]  /*1700*/  HMMA.16816.F32 R60, R84.reuse, R82, R60 ;  /* 0x00000052543c723c */ /* 0x040ff0000000183c */
[C---:B------:R-:W-:Y:S08]  /*1710*/  HMMA.16816.F32 R48, R84.reuse, R78, R48 ;  /* 0x0000004e5430723c */ /* 0x040ff00000001830 */
[C---:B------:R-:W-:Y:S08]  /*1720*/  HMMA.16816.F32 R32, R84.reuse, R74, R32 ;  /* 0x0000004a5420723c */ /* 0x040ff00000001820 */
[----:B------:R-:W-:Y:S08]  /*1730*/  HMMA.16816.F32 R16, R84, R70, R16 ;  /* 0x000000465410723c */ /* 0x000ff00000001810 */
[C---:B-----5:R-:W-:Y:S08]  /*1740*/  HMMA.16816.F32 R64, R88.reuse, R80, R64 ;  /* 0x000000505840723c */ /* 0x060ff00000001840 */
[C---:B------:R-:W-:Y:S08]  /*1750*/  HMMA.16816.F32 R56, R88.reuse, R82, R56 ;  /* 0x000000525838723c */ /* 0x040ff00000001838 */
        /* <DEDUP_REMOVED lines=8> */
[C---:B------:R-:W-:Y:S08]  /*17e0*/  HMMA.16816.F32 R92, R112.reuse, R104, R92 ;  /* 0x00000068705c723c */ /* 0x040ff0000000185c */
[C---:B------:R-:W-:Y:S08]  /*17f0*/  HMMA.16816.F32 R48, R112.reuse, R106, R48 ;  /* 0x0000006a7030723c */ /* 0x040ff00000001830 */
[C---:B------:R-:W-:Y:S08]  /*1800*/  HMMA.16816.F32 R36, R112.reuse, R100, R36 ;  /* 0x000000647024723c */ /* 0x040ff00000001824 */
[C---:B------:R-:W-:Y:S07]  /*1810*/  HMMA.16816.F32 R68, R112.reuse, R102, R32 ;  /* 0x000000667044723c */ /* 0x040fee0000001820 */
[----:B------:R-:W-:Y:S01]  /*1820*/  IMAD.MOV.U32 R32, RZ, RZ, R120 ;  /* 0x000000ffff207224 */ /* 0x000fe200078e0078 */
        /* <DEDUP_REMOVED lines=10> */
[----:B------:R-:W-:Y:S06]  /*18d0*/  BAR.SYNC.DEFER_BLOCKING 0x0 ;  /* 0x0000000000007b1d */ /* 0x000fec0000010000 */
[----:B------:R-:W-:Y:S05]  /*18e0*/  @!P0 BRA `(.L_x_588) ;  /* 0x0000016000008947 */ /* 0x000fea0003800000 */
[----:B------:R-:W-:-:S04]  /*18f0*/  IADD3 R6, R132, -0x2, RZ ;  /* 0xfffffffe84067810 */ /* 0x000fc80007ffe0ff */
[----:B------:R-:W-:Y:S01]  /*1900*/  SHF.R.S32.HI R5, RZ, 0x1f, R6 ;  /* 0x0000001fff057819 */ /* 0x000fe20000011406 */
[C---:B------:R-:W-:Y:S02]  /*1910*/  IMAD R4, R6.reuse, UR16, RZ ;  /* 0x0000001006047c24 */ /* 0x040fe4000f8e02ff */
[----:B------:R-:W-:-:S04]  /*1920*/  IMAD.WIDE.U32 R6, R6, UR17, R198 ;  /* 0x0000001106067c25 */ /* 0x000fc8000f8e00c6 */
[----:B------:R-:W-:Y:S01]  /*1930*/  IMAD R4, R5, UR17, R4 ;  /* 0x0000001105047c24 */ /* 0x000fe2000f8e0204 */
[----:B------:R-:W-:-:S03]  /*1940*/  LEA R8, P1, R6, c[0x0][0x168], 0x1 ;  /* 0x00005a0006087a11 */ /* 0x000fc600078208ff */
[----:B------:R-:W-:Y:S01]  /*1950*/  IMAD.IADD R4, R7, 0x1, R4 ;  /* 0x0000000107047824 */ /* 0x000fe200078e0204 */
[----:B------:R-:W-:-:S04]  /*1960*/  IADD3 R10, P0, R8, UR8, RZ ;  /* 0x00000008080a7c10 */ /* 0x000fc8000ff1e0ff */
        /* <DEDUP_REMOVED lines=9> */
[----:B------:R1:W-:Y:S03]  /*1a00*/  LDGSTS.E.BYPASS.LTC128B.128 [R195+0x4800], [R10.64] ;  /* 0x048000000ac37fae */ /* 0x0003e6000b901d4c */
[----:B------:R-:W-:Y:S01]  /*1a10*/  IADD3.X R5, R7, UR6, RZ, P0, !PT ;  /* 0x0000000607057c10 */ /* 0x000fe200087fe4ff */
[----:B------:R1:W-:Y:S04]  /*1a20*/  LDGSTS.E.BYPASS.LTC128B.128 [R195+0x5000], [R6.64] ;  /* 0x0500000006c37fae */ /* 0x0003e8000b901d4c */
[----:B------:R1:W-:Y:S04]  /*1a30*/  LDGSTS.E.BYPASS.LTC128B.128 [R195+0x5800], [R4.64] ;  /* 0x0580000004c37fae */ /* 0x0003e8000b901d4c */
[----:B------:R-:W0:Y:S02]  /*1a40*/  LDGDEPBAR ;  /* 0x00000000000079af */ /* 0x000e240000000000 */
.L_x_588:
[----:B------:R-:W-:Y:S01]  /*1a50*/  IMAD R33, R32, 0x40, R233 ;  /* 0x0000004020217824 */ /* 0x000fe200078e02e9 */
[----:B------:R-:W-:Y:S01]  /*1a60*/  LOP3.LUT R138, R116, UR14, RZ, 0x3c, !PT ;  /* 0x0000000e748a7c12 */ /* 0x000fe2000f8e3cff */
[----:B------:R-:W-:Y:S01]  /*1a70*/  IMAD R211, R117, 0x8, R118 ;  /* 0x0000000875d37824 */ /* 0x000fe200078e0276 */
[----:B------:R-:W-:Y:S01]  /*1a80*/  UIADD3 UR21, UR15, -0x4498517b, URZ ;  /* 0xbb67ae850f157890 */ /* 0x000fe2000fffe03f */
[----:B------:R-:W-:Y:S01]  /*1a90*/  IMAD.WIDE.U32 R228, R137, -0x2daee0ad, RZ ;  /* 0xd2511f5389e47825 */ /* 0x000fe200078e00ff */
[C---:B-1----:R-:W-:Y:S01]  /*1aa0*/  IADD3 R4, R33.reuse, 0x1, RZ ;  /* 0x0000000121047810 */ /* 0x042fe20007ffe0ff */
[----:B------:R-:W-:Y:S01]  /*1ab0*/  UIADD3 UR22, UR14, -0x61c88647, URZ ;  /* 0x9e3779b90e167890 */ /* 0x000fe2000fffe03f */
[----:B------:R-:W-:Y:S01]  /*1ac0*/  IADD3 R5, R33, 0x8, RZ ;  /* 0x0000000821057810 */ /* 0x000fe20007ffe0ff */
[----:B------:R-:W-:Y:S01]  /*1ad0*/  UIADD3 UR20, UR14, 0x3c6ef372, URZ ;  /* 0x3c6ef3720e147890 */ /* 0x000fe2000fffe03f */
[C---:B------:R-:W-:Y:S01]  /*1ae0*/  ISETP.GE.AND P6, PT, R4.reuse, R232, PT ;  /* 0x000000e80400720c */ /* 0x040fe20003fc6270 */
[----:B------:R-:W-:Y:S01]  /*1af0*/  UIADD3 UR19, UR15, 0x76cf5d0a, URZ ;  /* 0x76cf5d0a0f137890 */ /* 0x000fe2000fffe03f */
[CC--:B------:R-:W-:Y:S01]  /*1b00*/  ISETP.GE.AND P5, PT, R4.reuse, R231.reuse, PT ;  /* 0x000000e70400720c */ /* 0x0c0fe20003fa6270 */
[----:B------:R-:W-:Y:S01]  /*1b10*/  UIADD3 UR17, UR15, 0x32370b8f, URZ ;  /* 0x32370b8f0f117890 */ /* 0x000fe2000fffe03f */
[C---:B------:R-:W-:Y:S01]  /*1b20*/  ISETP.GE.AND P3, PT, R4.reuse, R230, PT ;  /* 0x000000e60400720c */ /* 0x040fe20003f66270 */
[----:B------:R-:W-:Y:S01]  /*1b30*/  UIADD3 UR18, UR14, -0x255992d5, URZ ;  /* 0xdaa66d2b0e127890 */ /* 0x000fe2000fffe03f */
[----:B------:R-:W-:Y:S01]  /*1b40*/  ISETP.GE.AND P1, PT, R4, R206, PT ;  /* 0x000000ce0400720c */ /* 0x000fe20003f26270 */
[----:B------:R-:W-:Y:S01]  /*1b50*/  UIADD3 UR16, UR14, 0x78dde6e4, URZ ;  /* 0x78dde6e40e107890 */ /* 0x000fe2000fffe03f */
[----:B------:R-:W-:Y:S01]  /*1b60*/  ISETP.GE.AND P0, PT, R5, R231, PT ;  /* 0x000000e70500720c */ /* 0x000fe20003f06270 */
[----:B------:R-:W-:Y:S01]  /*1b70*/  IMAD.SHL.U32 R187, R3, 0x2, RZ ;  /* 0x0000000203bb7824 */ /* 0x000fe200078e00ff */
[----:B------:R-:W-:Y:S01]  /*1b80*/  IADD3 R4, R33, 0x9, RZ ;  /* 0x0000000921047810 */ /* 0x000fe20007ffe0ff */
[----:B------:R-:W-:Y:S01]  /*1b90*/  UIADD3 UR9, UR15, -0x126145ec, URZ ;  /* 0xed9eba140f097890 */ /* 0x000fe2000fffe03f */
[CC--:B------:R-:W-:Y:S01]  /*1ba0*/  ISETP.GE.AND P2, PT, R5.reuse, R232.reuse, PT ;  /* 0x000000e80500720c */ /* 0x0c0fe20003f46270 */
[----:B------:R-:W-:Y:S01]  /*1bb0*/  UIADD3 UR4, UR15, -0x56f99767, URZ ;  /* 0xa90668990f047890 */ /* 0x000fe2000fffe03f */
[----:B------:R-:W-:Y:S01]  /*1bc0*/  FSEL R73, R58, -INF , !P0 ;  /* 0xff8000003a497808 */ /* 0x000fe20004000000 */
[--C-:B------:R-:W-:Y:S01]  /*1bd0*/  IMAD.IADD R185, R2, 0x1, R187.reuse ;  /* 0x0000000102b97824 */ /* 0x100fe200078e02bb */
[----:B------:R-:W-:Y:S01]  /*1be0*/  ISETP.GE.AND P0, PT, R4, R232, PT ;  /* 0x000000e80400720c */ /* 0x000fe20003f06270 */
[----:B------:R-:W-:Y:S01]  /*1bf0*/  IMAD.IADD R186, R0, 0x1, R187 ;  /* 0x0000000100ba7824 */ /* 0x000fe200078e02bb */
[----:B------:R-:W-:Y:S01]  /*1c00*/  FSEL R75, R56, -INF , !P2 ;  /* 0xff800000384b7808 */ /* 0x000fe20005000000 */
[----:B------:R-:W-:Y:S01]  /*1c10*/  IMAD.IADD R184, R0, 0x1, R185 ;  /* 0x0000000100b87824 */ /* 0x000fe200078e02b9 */
[C---:B------:R-:W-:Y:S01]  /*1c20*/  ISETP.GE.AND P2, PT, R5.reuse, R206, PT ;  /* 0x000000ce0500720c */ /* 0x040fe20003f46270 */
[----:B------:R-:W-:Y:S01]  /*1c30*/  UIADD3 UR7, UR14, 0x1715609d, URZ ;  /* 0x1715609d0e077890 */ /* 0x000fe2000fffe03f */
[----:B------:R-:W-:Y:S01]  /*1c40*/  ISETP.GE.AND P4, PT, R5, R230, PT ;  /* 0x000000e60500720c */ /* 0x000fe20003f86270 */
[----:B------:R-:W-:Y:S01]  /*1c50*/  LDSM.16.MT88.4 R116, [R187+0x6000] ;  /* 0x00600000bb74783b */ /* 0x000fe20000004200 */
[----:B------:R-:W-:Y:S01]  /*1c60*/  FSEL R74, R57, -INF , !P0 ;  /* 0xff800000394a7808 */ /* 0x000fe20004000000 */
[----:B------:R-:W-:Y:S01]  /*1c70*/  UIADD3 UR23, UR15, 0x646e171e, URZ ;  /* 0x646e171e0f177890 */ /* 0x000fe2000fffe03f */
[----:B------:R-:W-:Y:S01]  /*1c80*/  ISETP.GE.AND P0, PT, R4, R206, PT ;  /* 0x000000ce0400720c */ /* 0x000fe20003f06270 */
[----:B------:R-:W-:Y:S01]  /*1c90*/  LDSM.16.MT88.4 R108, [R186+0x6000] ;  /* 0x00600000ba6c783b */ /* 0x000fe20000004200 */
[----:B------:R-:W-:-:S02]  /*1ca0*/  FSEL R62, R62, -INF , !P2 ;  /* 0xff8000003e3e7808 */ /* 0x000fc40005000000 */
[----:B------:R-:W-:Y:S01]  /*1cb0*/  IADD3 R8, R33, 0x10, RZ ;  /* 0x0000001021087810 */ /* 0x000fe20007ffe0ff */
[----:B------:R-:W-:Y:S01]  /*1cc0*/  LDSM.16.MT88.4 R84, [R185+0x6000] ;  /* 0x00600000b954783b */ /* 0x000fe20000004200 */
[----:B------:R-:W-:Y:S02]  /*1cd0*/  FSEL R5, R60, -INF , !P4 ;  /* 0xff8000003c057808 */ /* 0x000fe40006000000 */
[C---:B------:R-:W-:Y:S02]  /*1ce0*/  ISETP.GE.AND P2, PT, R4.reuse, R230, PT ;  /* 0x000000e60400720c */ /* 0x040fe40003f46270 */
[-C--:B------:R-:W-:Y:S02]  /*1cf0*/  ISETP.GE.AND P4, PT, R4, R231.reuse, PT ;  /* 0x000000e70400720c */ /* 0x080fe40003f86270 */
[----:B------:R-:W-:Y:S02]  /*1d00*/  FSEL R4, R63, -INF , !P0 ;  /* 0xff8000003f047808 */ /* 0x000fe40004000000 */
[----:B------:R-:W-:-:S02]  /*1d10*/  ISETP.GE.AND P0, PT, R8, R231, PT ;  /* 0x000000e70800720c */ /* 0x000fc40003f06270 */
[----:B------:R-:W-:Y:S02]  /*1d20*/  FSEL R6, R61, -INF , !P2 ;  /* 0xff8000003d067808 */ /* 0x000fe40005000000 */
[----:B------:R-:W-:Y:S02]  /*1d30*/  IADD3 R7, R33, 0x11, RZ ;  /* 0x0000001121077810 */ /* 0x000fe40007ffe0ff */
[-C--:B------:R-:W-:Y:S02]  /*1d40*/  ISETP.GE.AND P2, PT, R8, R232.reuse, PT ;  /* 0x000000e80800720c */ /* 0x080fe40003f46270 */
[----:B------:R-:W-:Y:S02]  /*1d50*/  FSEL R60, R54, -INF , !P0 ;  /* 0xff800000363c7808 */ /* 0x000fe40004000000 */
[----:B------:R-:W-:Y:S02]  /*1d60*/  ISETP.GE.AND P0, PT, R7, R232, PT ;  /* 0x000000e80700720c */ /* 0x000fe40003f06270 */
[----:B------:R-:W-:-:S02]  /*1d70*/  FSEL R56, R52, -INF , !P2 ;  /* 0xff80000034387808 */ /* 0x000fc40005000000 */
[C---:B------:R-:W-:Y:S02]  /*1d80*/  ISETP.GE.AND P2, PT, R8.reuse, R206, PT ;  /* 0x000000ce0800720c */ /* 0x040fe40003f46270 */
[----:B------:R-:W-:Y:S02]  /*1d90*/  FSEL R72, R59, -INF , !P4 ;  /* 0xff8000003b487808 */ /* 0x000fe40006000000 */
[----:B------:R-:W-:Y:S02]  /*1da0*/  FSEL R54, R53, -INF , !P0 ;  /* 0xff80000035367808 */ /* 0x000fe40004000000 */
[----:B------:R-:W-:Y:S02]  /*1db0*/  ISETP.GE.AND P4, PT, R8, R230, PT ;  /* 0x000000e60800720c */ /* 0x000fe40003f86270 */
[----:B------:R-:W-:Y:S02]  /*1dc0*/  ISETP.GE.AND P0, PT, R7, R206, PT ;  /* 0x000000ce0700720c */ /* 0x000fe40003f06270 */
[----:B------:R-:W-:-:S02]  /*1dd0*/  FSEL R8, R94, -INF , !P2 ;  /* 0xff8000005e087808 */ /* 0x000fc40005000000 */
[----:B------:R-:W-:Y:S02]  /*1de0*/  IADD3 R9, R33, 0x18, RZ ;  /* 0x0000001821097810 */ /* 0x000fe40007ffe0ff */
[----:B------:R-:W-:Y:S02]  /*1df0*/  ISETP.GE.AND P2, PT, R7, R230, PT ;  /* 0x000000e60700720c */ /* 0x000fe40003f46270 */
[----:B------:R-:W-:Y:S02]  /*1e00*/  FSEL R76, R92, -INF , !P4 ;  /* 0xff8000005c4c7808 */ /* 0x000fe40006000000 */
[----:B------:R-:W-:Y:S02]  /*1e10*/  FSEL R53, R95, -INF , !P0 ;  /* 0xff8000005f357808 */ /* 0x000fe40004000000 */
[-C--:B------:R-:W-:Y:S02]  /*1e20*/  ISETP.GE.AND P4, PT, R7, R231.reuse, PT ;  /* 0x000000e70700720c */ /* 0x080fe40003f86270 */
[----:B------:R-:W-:-:S02]  /*1e30*/  ISETP.GE.AND P0, PT, R9, R231, PT ;  /* 0x000000e70900720c */ /* 0x000fc40003f06270 */
[----:B------:R-:W-:Y:S02]  /*1e40*/  FSEL R61, R93, -INF , !P2 ;  /* 0xff8000005d3d7808 */ /* 0x000fe40005000000 */
[----:B------:R-:W-:Y:S02]  /*1e50*/  IADD3 R7, R33, 0x19, RZ ;  /* 0x0000001921077810 */ /* 0x000fe40007ffe0ff */
[-C--:B------:R-:W-:Y:S02]  /*1e60*/  ISETP.GE.AND P2, PT, R9, R232.reuse, PT ;  /* 0x000000e80900720c */ /* 0x080fe40003f46270 */
[----:B------:R-:W-:Y:S02]  /*1e70*/  FSEL R172, R46, -INF , !P0 ;  /* 0xff8000002eac7808 */ /* 0x000fe40004000000 */
[----:B------:R-:W-:Y:S02]  /*1e80*/  FSEL R171, R55, -INF , !P4 ;  /* 0xff80000037ab7808 */ /* 0x000fe40006000000 */
[----:B------:R-:W-:-:S02]  /*1e90*/  ISETP.GE.AND P0, PT, R7, R232, PT ;  /* 0x000000e80700720c */ /* 0x000fc40003f06270 */
[----:B------:R-:W-:Y:S02]  /*1ea0*/  FSEL R55, R44, -INF , !P2 ;  /* 0xff8000002c377808 */ /* 0x000fe40005000000 */
[----:B------:R-:W-:Y:S02]  /*1eb0*/  ISETP.GE.AND P2, PT, R9, R206, PT ;  /* 0x000000ce0900720c */ /* 0x000fe40003f46270 */
        /* <DEDUP_REMOVED lines=14> */
[----:B------:R-:W-:Y:S02]  /*1fa0*/  ISETP.GE.AND P0, PT, R7, R232, PT ;  /* 0x000000e80700720c */ /* 0x000fe40003f06270 */
[----:B------:R-:W-:-:S02]  /*1fb0*/  FSEL R63, R47, -INF , !P4 ;  /* 0xff8000002f3f7808 */ /* 0x000fc40006000000 */
[----:B------:R-:W-:Y:S02]  /*1fc0*/  FSEL R160, R40, -INF , !P2 ;  /* 0xff80000028a07808 */ /* 0x000fe40005000000 */
[C---:B------:R-:W-:Y:S02]  /*1fd0*/  ISETP.GE.AND P4, PT, R34.reuse, R230, PT ;  /* 0x000000e62200720c */ /* 0x040fe40003f86270 */
[-C--:B------:R-:W-:Y:S02]  /*1fe0*/  ISETP.GE.AND P2, PT, R34, R206.reuse, PT ;  /* 0x000000ce2200720c */ /* 0x080fe40003f46270 */
[----:B------:R-:W-:Y:S02]  /*1ff0*/  FSEL R159, R41, -INF , !P0 ;  /* 0xff800000299f7808 */ /* 0x000fe40004000000 */
[----:B------:R-:W-:Y:S02]  /*2000*/  ISETP.GE.AND P0, PT, R7, R206, PT ;  /* 0x000000ce0700720c */ /* 0x000fe40003f06270 */
[----:B------:R-:W-:-:S02]  /*2010*/  FSEL R143, R36, -INF , !P4 ;  /* 0xff800000248f7808 */ /* 0x000fc40006000000 */
[----:B------:R-:W-:Y:S02]  /*2020*/  FSEL R154, R38, -INF , !P2 ;  /* 0xff800000269a7808 */ /* 0x000fe40005000000 */
[----:B------:R-:W-:Y:S02]  /*2030*/  IADD3 R34, R33, 0x28, RZ ;  /* 0x0000002821227810 */ /* 0x000fe40007ffe0ff */
[CC--:B------:R-:W-:Y:S02]  /*2040*/  ISETP.GE.AND P4, PT, R7.reuse, R231.reuse, PT ;  /* 0x000000e70700720c */ /* 0x0c0fe40003f86270 */
[----:B------:R-:W-:Y:S02]  /*2050*/  ISETP.GE.AND P2, PT, R7, R230, PT ;  /* 0x000000e60700720c */ /* 0x000fe40003f46270 */
[----:B------:R-:W-:Y:S02]  /*2060*/  FSEL R157, R39, -INF , !P0 ;  /* 0xff800000279d7808 */ /* 0x000fe40004000000 */
[----:B------:R-:W-:-:S02]  /*2070*/  ISETP.GE.AND P0, PT, R34, R231, PT ;  /* 0x000000e72200720c */ /* 0x000fc40003f06270 */
[----:B------:R-:W-:Y:S02]  /*2080*/  FSEL R158, R43, -INF , !P4 ;  /* 0xff8000002b9e7808 */ /* 0x000fe40006000000 */
[----:B------:R-:W-:Y:S02]  /*2090*/  FSEL R145, R37, -INF , !P2 ;  /* 0xff80000025917808 */ /* 0x000fe40005000000 */
[----:B------:R-:W-:Y:S02]  /*20a0*/  IADD3 R7, R33, 0x29, RZ ;  /* 0x0000002921077810 */ /* 0x000fe40007ffe0ff */
[C---:B------:R-:W-:Y:S02]  /*20b0*/  ISETP.GE.AND P2, PT, R34.reuse, R232, PT ;  /* 0x000000e82200720c */ /* 0x040fe40003f46270 */
[----:B------:R-:W-:Y:S02]  /*20c0*/  ISETP.GE.AND P4, PT, R34, R230, PT ;  /* 0x000000e62200720c */ /* 0x000fe40003f86270 */
[----:B------:R-:W-:-:S02]  /*20d0*/  FSEL R166, R30, -INF , !P0 ;  /* 0xff8000001ea67808 */ /* 0x000fc40004000000 */
[C---:B------:R-:W-:Y:S02]  /*20e0*/  ISETP.GE.AND P0, PT, R7.reuse, R232, PT ;  /* 0x000000e80700720c */ /* 0x040fe40003f06270 */
[----:B------:R-:W-:Y:S02]  /*20f0*/  FSEL R168, R28, -INF , !P2 ;  /* 0xff8000001ca87808 */ /* 0x000fe40005000000 */
[----:B------:R-:W-:Y:S02]  /*2100*/  FSEL R147, R68, -INF , !P4 ;  /* 0xff80000044937808 */ /* 0x000fe40006000000 */
[----:B------:R-:W-:Y:S02]  /*2110*/  ISETP.GE.AND P2, PT, R34, R206, PT ;  /* 0x000000ce2200720c */ /* 0x000fe40003f46270 */
[----:B------:R-:W-:Y:S02]  /*2120*/  ISETP.GE.AND P4, PT, R7, R231, PT ;  /* 0x000000e70700720c */ /* 0x000fe40003f86270 */
[----:B------:R-:W-:-:S02]  /*2130*/  IADD3 R28, R33, 0x30, RZ ;  /* 0x00000030211c7810 */ /* 0x000fc40007ffe0ff */
[----:B------:R-:W-:Y:S02]  /*2140*/  FSEL R167, R29, -INF , !P0 ;  /* 0xff8000001da77808 */ /* 0x000fe40004000000 */
[----:B------:R-:W-:Y:S02]  /*2150*/  ISETP.GE.AND P0, PT, R7, R206, PT ;  /* 0x000000ce0700720c */ /* 0x000fe40003f06270 */
[----:B------:R-:W-:Y:S02]  /*2160*/  FSEL R170, R70, -INF , !P2 ;  /* 0xff80000046aa7808 */ /* 0x000fe40005000000 */
[----:B------:R-:W-:Y:S02]  /*2170*/  FSEL R165, R31, -INF , !P4 ;  /* 0xff8000001fa57808 */ /* 0x000fe40006000000 */
[-C--:B------:R-:W-:Y:S02]  /*2180*/  ISETP.GE.AND P2, PT, R7, R230.reuse, PT ;  /* 0x000000e60700720c */ /* 0x080fe40003f46270 */
[----:B------:R-:W-:-:S02]  /*2190*/  ISETP.GE.AND P4, PT, R28, R230, PT ;  /* 0x000000e61c00720c */ /* 0x000fc40003f86270 */
[----:B------:R-:W-:Y:S02]  /*21a0*/  IADD3 R7, R33, 0x31, RZ ;  /* 0x0000003121077810 */ /* 0x000fe40007ffe0ff */
        /* <DEDUP_REMOVED lines=8> */
[----:B------:R-:W-:Y:S02]  /*2230*/  ISETP.GE.AND P2, PT, R28, R232, PT ;  /* 0x000000e81c00720c */ /* 0x000fe40003f46270 */
[----:B------:R-:W-:Y:S02]  /*2240*/  ISETP.GE.AND P4, PT, R33, R230, PT ;  /* 0x000000e62100720c */ /* 0x000fe40003f86270 */
[----:B------:R-:W-:-:S02]  /*2250*/  FSEL R141, R25, -INF , !P0 ;  /* 0xff800000198d7808 */ /* 0x000fc40004000000 */
[-C--:B------:R-:W-:Y:S02]  /*2260*/  ISETP.GE.AND P0, PT, R7, R206.reuse, PT ;  /* 0x000000ce0700720c */ /* 0x080fe40003f06270 */
[----:B------:R-:W-:Y:S01]  /*2270*/  FSEL R140, R24, -INF , !P2 ;  /* 0xff800000188c7808 */ /* 0x000fe20005000000 */
[----:B------:R-:W-:Y:S01]  /*2280*/  IMAD.WIDE.U32 R24, R211, -0x326172a9, RZ ;  /* 0xcd9e8d57d3187825 */ /* 0x000fe200078e00ff */
[----:B------:R-:W-:Y:S02]  /*2290*/  FSEL R96, R96, -INF , !P4 ;  /* 0xff80000060607808 */ /* 0x000fe40006000000 */
[----:B------:R-:W-:Y:S02]  /*22a0*/  FSEL R97, R97, -INF , !P3 ;  /* 0xff80000061617808 */ /* 0x000fe40005800000 */
[----:B------:R-:W-:Y:S02]  /*22b0*/  ISETP.GE.AND P2, PT, R28, R206, PT ;  /* 0x000000ce1c00720c */ /* 0x000fe40003f46270 */
[----:B------:R-:W-:-:S02]  /*22c0*/  FSEL R149, R23, -INF , !P0 ;  /* 0xff80000017957808 */ /* 0x000fc40004000000 */
[----:B------:R-:W-:Y:S02]  /*22d0*/  FMNMX.FTZ R23, R96, R97, !PT ;  /* 0x0000006160177209 */ /* 0x000fe40007810000 */
[----:B------:R-:W-:Y:S02]  /*22e0*/  FSEL R150, R22, -INF , !P2 ;  /* 0xff80000016967808 */ /* 0x000fe40005000000 */
[----:B------:R-:W-:Y:S02]  /*22f0*/  ISETP.GE.AND P2, PT, R7, R230, PT ;  /* 0x000000e60700720c */ /* 0x000fe40003f46270 */
[----:B------:R-:W-:Y:S02]  /*2300*/  IADD3 R7, R33, 0x38, RZ ;  /* 0x0000003821077810 */ /* 0x000fe40007ffe0ff */
[----:B------:R-:W-:Y:S02]  /*2310*/  FMNMX.FTZ R23, R5, R23, !PT ;  /* 0x0000001705177209 */ /* 0x000fe40007810000 */
[----:B------:R-:W-:-:S02]  /*2320*/  ISETP.GE.AND P0, PT, R33, R232, PT ;  /* 0x000000e82100720c */ /* 0x000fc40003f06270 */
[----:B------:R-:W-:Y:S02]  /*2330*/  FSEL R155, R21, -INF , !P2 ;  /* 0xff800000159b7808 */ /* 0x000fe40005000000 */
[----:B------:R-:W-:Y:S02]  /*2340*/  ISETP.GE.AND P2, PT, R7, R232, PT ;  /* 0x000000e80700720c */ /* 0x000fe40003f46270 */
[----:B------:R-:W-:Y:S02]  /*2350*/  FSEL R20, R67, -INF , !P5 ;  /* 0xff80000043147808 */ /* 0x000fe40006800000 */
[C---:B------:R-:W-:Y:S02]  /*2360*/  ISETP.GE.AND P4, PT, R7.reuse, R231, PT ;  /* 0x000000e70700720c */ /* 0x040fe40003f86270 */
[C---:B------:R-:W-:Y:S02]  /*2370*/  ISETP.GE.AND P3, PT, R7.reuse, R230, PT ;  /* 0x000000e60700720c */ /* 0x040fe40003f66270 */
[----:B------:R-:W-:-:S02]  /*2380*/  ISETP.GE.AND P5, PT, R7, R206, PT ;  /* 0x000000ce0700720c */ /* 0x000fc40003fa6270 */
[----:B------:R-:W-:Y:S02]  /*2390*/  FMNMX.FTZ R23, R6, R23, !PT ;  /* 0x0000001706177209 */ /* 0x000fe40007810000 */
[----:B------:R-:W-:Y:S02]  /*23a0*/  FSEL R22, R65, -INF , !P6 ;  /* 0xff80000041167808 */ /* 0x000fe40007000000 */
[----:B------:R-:W-:Y:S02]  /*23b0*/  FSEL R7, R64, -INF , !P0 ;  /* 0xff80000040077808 */ /* 0x000fe40004000000 */
[C---:B------:R-:W-:Y:S02]  /*23c0*/  ISETP.GE.AND P6, PT, R33.reuse, R231, PT ;  /* 0x000000e72100720c */ /* 0x040fe40003fc6270 */
[C---:B------:R-:W-:Y:S02]  /*23d0*/  ISETP.GE.AND P0, PT, R33.reuse, R206, PT ;  /* 0x000000ce2100720c */ /* 0x040fe40003f06270 */
[----:B------:R-:W-:-:S02]  /*23e0*/  IADD3 R33, R33, 0x39, RZ ;  /* 0x0000003921217810 */ /* 0x000fc40007ffe0ff */
[----:B------:R-:W-:Y:S02]  /*23f0*/  FSEL R144, R12, -INF , !P2 ;  /* 0xff8000000c907808 */ /* 0x000fe40005000000 */
[----:B------:R-:W-:Y:S02]  /*2400*/  FMNMX.FTZ R12, R76, R23, !PT ;  /* 0x000000174c0c7209 */ /* 0x000fe40007810000 */
[----:B------:R-:W-:Y:S02]  /*2410*/  FSEL R99, R99, -INF , !P1 ;  /* 0xff80000063637808 */ /* 0x000fe40004800000 */
[----:B------:R-:W-:Y:S02]  /*2420*/  ISETP.GE.AND P1, PT, R33, R232, PT ;  /* 0x000000e82100720c */ /* 0x000fe40003f26270 */
[----:B------:R-:W-:Y:S02]  /*2430*/  FMNMX.FTZ R12, R61, R12, !PT ;  /* 0x0000000c3d0c7209 */ /* 0x000fe40007810000 */
[----:B------:R-:W-:-:S02]  /*2440*/  FSEL R98, R98, -INF , !P0 ;  /* 0xff80000062627808 */ /* 0x000fc40004000000 */
[----:B------:R-:W-:Y:S02]  /*2450*/  FSEL R142, R13, -INF , !P1 ;  /* 0xff8000000d8e7808 */ /* 0x000fe40004800000 */
[----:B------:R-:W-:Y:S02]  /*2460*/  FMNMX.FTZ R13, R52, R12, !PT ;  /* 0x0000000c340d7209 */ /* 0x000fe40007810000 */
[----:B------:R-:W-:Y:S02]  /*2470*/  FMNMX.FTZ R12, R98, R99, !PT ;  /* 0x00000063620c7209 */ /* 0x000fe40007810000 */
[----:B------:R-:W-:Y:S02]  /*2480*/  FMNMX.FTZ R13, R11, R13, !PT ;  /* 0x0000000d0b0d7209 */ /* 0x000fe40007810000 */
[----:B------:R-:W-:Y:S02]  /*2490*/  FMNMX.FTZ R12, R62, R12, !PT ;  /* 0x0000000c3e0c7209 */ /* 0x000fe40007810000 */
[----:B------:R-:W-:Y:S01]  /*24a0*/  FSEL R21, R66, -INF , !P6 ;  /* 0xff80000042157808 */ /* 0x000fe20007000000 */
[----:B------:R-:W-:Y:S01]  /*24b0*/  IMAD.SHL.U32 R66, R32, 0x2, RZ ;  /* 0x0000000220427824 */ /* 0x000fe200078e00ff */
[----:B------:R-:W-:-:S02]  /*24c0*/  FMNMX.FTZ R12, R4, R12, !PT ;  /* 0x0000000c040c7209 */ /* 0x000fc40007810000 */
[----:B------:R-:W-:Y:S02]  /*24d0*/  ISETP.GE.AND P6, PT, R33, R230, PT ;  /* 0x000000e62100720c */ /* 0x000fe40003fc6270 */
[----:B------:R-:W-:Y:S02]  /*24e0*/  FMNMX.FTZ R12, R8, R12, !PT ;  /* 0x0000000c080c7209 */ /* 0x000fe40007810000 */
[----:B------:R-:W-:Y:S02]  /*24f0*/  FMNMX.FTZ R13, R143, R13, !PT ;  /* 0x0000000d8f0d7209 */ /* 0x000fe40007810000 */
[----:B------:R-:W-:Y:S02]  /*2500*/  FMNMX.FTZ R12, R53, R12, !PT ;  /* 0x0000000c350c7209 */ /* 0x000fe40007810000 */
[----:B------:R-:W-:Y:S02]  /*2510*/  FSEL R163, R16, -INF , !P3 ;  /* 0xff80000010a37808 */ /* 0x000fe40005800000 */
[----:B------:R-:W-:-:S02]  /*2520*/  FMNMX.FTZ R12, R10, R12, !PT ;  /* 0x0000000c0a0c7209 */ /* 0x000fc40007810000 */
[----:B------:R-:W-:Y:S02]  /*2530*/  FSEL R161, R17, -INF , !P6 ;  /* 0xff80000011a17808 */ /* 0x000fe40007000000 */
        /* <DEDUP_REMOVED lines=20> */
[----:B------:R-:W-:Y:S02]  /*2680*/  FSEL R65, R14, -INF , !P4 ;  /* 0xff8000000e417808 */ /* 0x000fe40006000000 */
[----:B------:R-:W-:Y:S02]  /*2690*/  FMNMX.FTZ R17, R163, R17, !PT ;  /* 0x00000011a3117209 */ /* 0x000fe40007810000 */
[----:B------:R-:W-:-:S02]  /*26a0*/  FMNMX.FTZ R16, R55, R16, !PT ;  /* 0x0000001037107209 */ /* 0x000fc40007810000 */
[----:B------:R-:W-:Y:S02]  /*26b0*/  ISETP.GE.AND P4, PT, R33, R206, PT ;  /* 0x000000ce2100720c */ /* 0x000fe40003f86270 */
[----:B------:R-:W-:Y:S02]  /*26c0*/  FSEL R151, R18, -INF , !P5 ;  /* 0xff80000012977808 */ /* 0x000fe40006800000 */
[----:B------:R-:W-:Y:S02]  /*26d0*/  FMNMX.FTZ R12, R149, R12, !PT ;  /* 0x0000000c950c7209 */ /* 0x000fe40007810000 */
[----:B------:R-:W-:Y:S02]  /*26e0*/  FMNMX.FTZ R135, R171, R135, !PT ;  /* 0x00000087ab877209 */ /* 0x000fe40007810000 */
[----:B------:R-:W-:Y:S02]  /*26f0*/  ISETP.GE.AND P2, PT, R33, R231, PT ;  /* 0x000000e72100720c */ /* 0x000fe40003f46270 */
[----:B------:R-:W-:-:S02]  /*2700*/  FMNMX.FTZ R17, R161, R17, !PT ;  /* 0x00000011a1117209 */ /* 0x000fc40007810000 */
[----:B------:R-:W-:Y:S02]  /*2710*/  FMNMX.FTZ R16, R57, R16, !PT ;  /* 0x0000001039107209 */ /* 0x000fe40007810000 */
[----:B------:R-:W-:Y:S02]  /*2720*/  FSEL R152, R19, -INF , !P4 ;  /* 0xff80000013987808 */ /* 0x000fe40006000000 */
[----:B------:R-:W-:Y:S02]  /*2730*/  FMNMX.FTZ R12, R151, R12, !PT ;  /* 0x0000000c970c7209 */ /* 0x000fe40007810000 */
[----:B------:R-:W-:Y:S02]  /*2740*/  FMNMX.FTZ R135, R172, R135, !PT ;  /* 0x00000087ac877209 */ /* 0x000fe40007810000 */
[----:B------:R-:W-:Y:S02]  /*2750*/  FSEL R64, R15, -INF , !P2 ;  /* 0xff8000000f407808 */ /* 0x000fe40005000000 */
[----:B------:R-:W-:Y:S01]  /*2760*/  FMNMX.FTZ R16, R160, R16, !PT ;  /* 0x00000010a0107209 */ /* 0x000fe20007810000 */
[----:B------:R-:W1:Y:S01]  /*2770*/  SHFL.BFLY PT, R15, R17, 0x2, 0x1f ;  /* 0x0c401f00110f7f89 */ /* 0x000e6200000e0000 */
[----:B------:R-:W-:-:S02]  /*2780*/  FMNMX.FTZ R12, R152, R12, !PT ;  /* 0x0000000c980c7209 */ /* 0x000fc40007810000 */
[----:B------:R-:W-:Y:S02]  /*2790*/  FMNMX.FTZ R135, R63, R135, !PT ;  /* 0x000000873f877209 */ /* 0x000fe40007810000 */
[----:B------:R-:W-:Y:S01]  /*27a0*/  FMNMX.FTZ R16, R159, R16, !PT ;  /* 0x000000109f107209 */ /* 0x000fe20007810000 */
[----:B------:R-:W2:Y:S01]  /*27b0*/  SHFL.BFLY PT, R18, R12, 0x2, 0x1f ;  /* 0x0c401f000c127f89 */ /* 0x000ea200000e0000 */
[----:B------:R-:W-:Y:S02]  /*27c0*/  FMNMX.FTZ R135, R164, R135, !PT ;  /* 0x00000087a4877209 */ /* 0x000fe40007810000 */
[----:B------:R-:W-:Y:S02]  /*27d0*/  IADD3 R139, R211, 0x4, RZ ;  /* 0x00000004d38b7810 */ /* 0x000fe40007ffe0ff */
[----:B------:R-:W-:Y:S02]  /*27e0*/  FMNMX.FTZ R16, R168, R16, !PT ;  /* 0x00000010a8107209 */ /* 0x000fe40007810000 */
[----:B------:R-:W-:Y:S01]  /*27f0*/  FMNMX.FTZ R135, R158, R135, !PT ;  /* 0x000000879e877209 */ /* 0x000fe20007810000 */
[----:B------:R-:W-:Y:S01]  /*2800*/  IMAD.WIDE.U32 R226, R139, -0x326172a9, RZ ;  /* 0xcd9e8d578be27825 */ /* 0x000fe200078e00ff */
[----:B------:R-:W-:-:S02]  /*2810*/  FMNMX.FTZ R13, R167, R16, !PT ;  /* 0x00000010a70d7209 */ /* 0x000fc40007810000 */
[----:B------:R-:W-:Y:S02]  /*2820*/  FMNMX.FTZ R135, R166, R135, !PT ;  /* 0x00000087a6877209 */ /* 0x000fe40007810000 */
[----:B------:R-:W-:Y:S02]  /*2830*/  FMNMX.FTZ R13, R140, R13, !PT ;  /* 0x0000000d8c0d7209 */ /* 0x000fe40007810000 */
[-C--:B------:R-:W-:Y:S02]  /*2840*/  LOP3.LUT R218, R25, R138.reuse, RZ, 0x3c, !PT ;  /* 0x0000008a19da7212 */ /* 0x080fe400078e3cff */
[----:B------:R-:W-:Y:S02]  /*2850*/  FMNMX.FTZ R135, R165, R135, !PT ;  /* 0x00000087a5877209 */ /* 0x000fe40007810000 */
[----:B------:R-:W-:Y:S01]  /*2860*/  LOP3.LUT R220, R227, R138, RZ, 0x3c, !PT ;  /* 0x0000008ae3dc7212 */ /* 0x000fe200078e3cff */
[----:B------:R-:W-:Y:S01]  /*2870*/  IMAD.WIDE.U32 R218, R218, -0x2daee0ad, RZ ;  /* 0xd2511f53dada7825 */ /* 0x000fe200078e00ff */
[----:B------:R-:W-:-:S02]  /*2880*/  FMNMX.FTZ R13, R141, R13, !PT ;  /* 0x0000000d8d0d7209 */ /* 0x000fc40007810000 */
[----:B------:R-:W-:Y:S01]  /*2890*/  FMNMX.FTZ R135, R59, R135, !PT ;  /* 0x000000873b877209 */ /* 0x000fe20007810000 */
[----:B------:R-:W-:Y:S01]  /*28a0*/  IMAD.WIDE.U32 R220, R220, -0x2daee0ad, RZ ;  /* 0xd2511f53dcdc7825 */ /* 0x000fe200078e00ff */
[----:B------:R-:W-:Y:S02]  /*28b0*/  LOP3.LUT R28, R229, UR15, R66, 0x96, !PT ;  /* 0x0000000fe51c7c12 */ /* 0x000fe4000f8e9642 */
[----:B------:R-:W-:Y:S02]  /*28c0*/  FMNMX.FTZ R13, R144, R13, !PT ;  /* 0x0000000d900d7209 */ /* 0x000fe40007810000 */
[----:B-1----:R-:W-:Y:S01]  /*28d0*/  FMNMX.FTZ R15, R17, R15, !PT ;  /* 0x0000000f110f7209 */ /* 0x002fe20007810000 */
[----:B------:R-:W-:Y:S01]  /*28e0*/  IMAD.WIDE.U32 R28, R28, -0x326172a9, RZ ;  /* 0xcd9e8d571c1c7825 */ /* 0x000fe200078e00ff */
[----:B------:R-:W-:Y:S02]  /*28f0*/  FMNMX.FTZ R135, R58, R135, !PT ;  /* 0x000000873a877209 */ /* 0x000fe40007810000 */
[--C-:B------:R-:W-:Y:S01]  /*2900*/  LOP3.LUT R216, R219, UR21, R228.reuse, 0x96, !PT ;  /* 0x00000015dbd87c12 */ /* 0x100fe2000f8e96e4 */
[----:B------:R-:W1:Y:S01]  /*2910*/  SHFL.BFLY PT, R134, R15, 0x1, 0x1f ;  /* 0x0c201f000f867f89 */ /* 0x000e6200000e0000 */
[----:B------:R-:W-:-:S02]  /*2920*/  LOP3.LUT R26, R221, UR21, R228, 0x96, !PT ;  /* 0x00000015dd1a7c12 */ /* 0x000fc4000f8e96e4 */
[----:B------:R-:W-:Y:S01]  /*2930*/  FMNMX.FTZ R13, R142, R13, !PT ;  /* 0x0000000d8e0d7209 */ /* 0x000fe20007810000 */
[----:B------:R-:W-:Y:S01]  /*2940*/  IMAD.WIDE.U32 R216, R216, -0x326172a9, RZ ;  /* 0xcd9e8d57d8d87825 */ /* 0x000fe200078e00ff */
[----:B------:R-:W-:Y:S02]  /*2950*/  FMNMX.FTZ R135, R65, R135, !PT ;  /* 0x0000008741877209 */ /* 0x000fe40007810000 */
[----:B--2---:R-:W-:Y:S01]  /*2960*/  FMNMX.FTZ R18, R12, R18, !PT ;  /* 0x000000120c127209 */ /* 0x004fe20007810000 */
[----:B------:R-:W-:Y:S01]  /*2970*/  IMAD.WIDE.U32 R26, R26, -0x326172a9, RZ ;  /* 0xcd9e8d571a1a7825 */ /* 0x000fe200078e00ff */
[----:B------:R-:W-:Y:S01]  /*2980*/  LOP3.LUT R19, R29, UR22, R24, 0x96, !PT ;  /* 0x000000161d137c12 */ /* 0x000fe2000f8e9618 */
[----:B------:R-:W2:Y:S01]  /*2990*/  SHFL.BFLY PT, R136, R13, 0x2, 0x1f ;  /* 0x0c401f000d887f89 */ /* 0x000ea200000e0000 */
[----:B------:R-:W-:Y:S02]  /*29a0*/  FMNMX.FTZ R135, R64, R135, !PT ;  /* 0x0000008740877209 */ /* 0x000fe40007810000 */
[----:B------:R-:W-:Y:S01]  /*29b0*/  LOP3.LUT R178, R217, UR20, R28, 0x96, !PT ;  /* 0x00000014d9b27c12 */ /* 0x000fe2000f8e961c */
[----:B------:R-:W3:Y:S01]  /*29c0*/  SHFL.BFLY PT, R133, R18, 0x1, 0x1f ;  /* 0x0c201f0012857f89 */ /* 0x000ee200000e0000 */
[----:B------:R-:W-:Y:S01]  /*29d0*/  IMAD.WIDE.U32 R176, R19, -0x2daee0ad, RZ ;  /* 0xd2511f5313b07825 */ /* 0x000fe200078e00ff */
[----:B------:R-:W-:-:S02]  /*29e0*/  LOP3.LUT R14, R29, UR22, R226, 0x96, !PT ;  /* 0x000000161d0e7c12 */ /* 0x000fc4000f8e96e2 */
[----:B------:R-:W-:Y:S01]  /*29f0*/  LOP3.LUT R28, R27, UR20, R28, 0x96, !PT ;  /* 0x000000141b1c7c12 */ /* 0x000fe2000f8e961c */
[----:B------:R-:W4:Y:S01]  /*2a00*/  SHFL.BFLY PT, R19, R135, 0x2, 0x1f ;  /* 0x0c401f0087137f89 */ /* 0x000f2200000e0000 */
[----:B------:R-:W-:Y:S01]  /*2a10*/  IMAD.WIDE.U32 R178, R178, -0x2daee0ad, RZ ;  /* 0xd2511f53b2b27825 */ /* 0x000fe200078e00ff */
[----:B------:R-:W-:-:S03]  /*2a20*/  LOP3.LUT R174, R177, UR19, R218, 0x96, !PT ;  /* 0x00000013b1ae7c12 */ /* 0x000fc6000f8e96da */
[----:B------:R-:W-:Y:S01]  /*2a30*/  IMAD.WIDE.U32 R16, R14, -0x2daee0ad, RZ ;  /* 0xd2511f530e107825 */ /* 0x000fe200078e00ff */
[----:B-1----:R-:W-:Y:S02]  /*2a40*/  FMNMX.FTZ R134, R15, R134, !PT ;  /* 0x000000860f867209 */ /* 0x002fe40007810000 */
[----:B------:R-:W-:Y:S01]  /*2a50*/  LOP3.LUT R176, R179, UR17, R176, 0x96, !PT ;  /* 0x00000011b3b07c12 */ /* 0x000fe2000f8e96b0 */
[----:B------:R-:W-:Y:S01]  /*2a60*/  IMAD.WIDE.U32 R28, R28, -0x2daee0ad, RZ ;  /* 0xd2511f531c1c7825 */ /* 0x000fe200078e00ff */
[----:B------:R-:W-:Y:S02]  /*2a70*/  LOP3.LUT R14, R17, UR19, R220, 0x96, !PT ;  /* 0x00000013110e7c12 */ /* 0x000fe4000f8e96dc */
[C---:B------:R-:W-:Y:S01]  /*2a80*/  FSETP.NEU.FTZ.AND P0, PT, R134.reuse, -INF , PT ;  /* 0xff8000008600780b */ /* 0x040fe20003f1d000 */
[----:B------:R-:W-:Y:S01]  /*2a90*/  FMUL.FTZ R162, R134, c[0x0][0x23c] ;  /* 0x00008f0086a27a20 */ /* 0x000fe20000410000 */
[----:B------:R-:W-:Y:S01]  /*2aa0*/  LOP3.LUT R16, R29, UR17, R16, 0x96, !PT ;  /* 0x000000111d107c12 */ /* 0x000fe2000f8e9610 */
[----:B------:R-:W-:Y:S01]  /*2ab0*/  IMAD.WIDE.U32 R30, R14, -0x326172a9, RZ ;  /* 0xcd9e8d570e1e7825 */ /* 0x000fe200078e00ff */
[----:B--2---:R-:W-:-:S02]  /*2ac0*/  FMNMX.FTZ R136, R13, R136, !PT ;  /* 0x000000880d887209 */ /* 0x004fc40007810000 */
[----:B------:R-:W-:Y:S01]  /*2ad0*/  FSEL R162, R162, RZ, P0 ;  /* 0x000000ffa2a27208 */ /* 0x000fe20000000000 */
[----:B------:R-:W-:Y:S01]  /*2ae0*/  IMAD.WIDE.U32 R16, R16, -0x326172a9, RZ ;  /* 0xcd9e8d5710107825 */ /* 0x000fe200078e00ff */
[----:B------:R-:W-:Y:S02]  /*2af0*/  LOP3.LUT R12, R31, UR18, R26, 0x96, !PT ;  /* 0x000000121f0c7c12 */ /* 0x000fe4000f8e961a */
[----:B---3--:R-:W-:Y:S01]  /*2b00*/  FMNMX.FTZ R133, R18, R133, !PT ;  /* 0x0000008512857209 */ /* 0x008fe20007810000 */
[----:B------:R-:W-:Y:S01]  /*2b10*/  IMAD.WIDE.U32 R174, R174, -0x326172a9, RZ ;  /* 0xcd9e8d57aeae7825 */ /* 0x000fe200078e00ff */
[----:B------:R-:W-:Y:S01]  /*2b20*/  LOP3.LUT R14, R17, UR16, R30, 0x96, !PT ;  /* 0x00000010110e7c12 */ /* 0x000fe2000f8e961e */
[----:B------:R-:W1:Y:S01]  /*2b30*/  SHFL.BFLY PT, R18, R136, 0x1, 0x1f ;  /* 0x0c201f0088127f89 */ /* 0x000e6200000e0000 */
[----:B----4-:R-:W-:Y:S01]  /*2b40*/  FMNMX.FTZ R135, R135, R19, !PT ;  /* 0x0000001387877209 */ /* 0x010fe20007810000 */
[----:B------:R-:W-:Y:S01]  /*2b50*/  IMAD.WIDE.U32 R30, R12, -0x2daee0ad, RZ ;  /* 0xd2511f530c1e7825 */ /* 0x000fe200078e00ff */
[----:B------:R-:W-:-:S03]  /*2b60*/  FSETP.NEU.FTZ.AND P0, PT, R133, -INF , PT ;  /* 0xff8000008500780b */ /* 0x000fc60003f1d000 */
[----:B------:R-:W-:Y:S01]  /*2b70*/  IMAD.WIDE.U32 R14, R14, -0x2daee0ad, RZ ;  /* 0xd2511f530e0e7825 */ /* 0x000fe200078e00ff */
[----:B------:R-:W2:Y:S01]  /*2b80*/  SHFL.BFLY PT, R0, R135, 0x1, 0x1f ;  /* 0x0c201f0087007f89 */ /* 0x000ea200000e0000 */
[----:B------:R-:W-:Y:S02]  /*2b90*/  LOP3.LUT R12, R31, UR9, R28, 0x96, !PT ;  /* 0x000000091f0c7c12 */ /* 0x000fe4000f8e961c */
[----:B------:R-:W-:Y:S01]  /*2ba0*/  FMUL.FTZ R153, R133, c[0x0][0x23c] ;  /* 0x00008f0085997a20 */ /* 0x000fe20000410000 */
[----:B------:R-:W-:Y:S01]  /*2bb0*/  LOP3.LUT R15, R15, UR4, R30, 0x96, !PT ;  /* 0x000000040f0f7c12 */ /* 0x000fe2000f8e961e */
[----:B------:R-:W-:-:S03]  /*2bc0*/  IMAD.WIDE.U32 R176, R176, -0x326172a9, RZ ;  /* 0xcd9e8d57b0b07825 */ /* 0x000fc600078e00ff */
[----:B------:R-:W-:Y:S01]  /*2bd0*/  FSEL R153, R153, RZ, P0 ;  /* 0x000000ff99997208 */ /* 0x000fe20000000000 */
[----:B------:R-:W-:Y:S01]  /*2be0*/  IMAD.WIDE.U32 R12, R12, -0x326172a9, RZ ;  /* 0xcd9e8d570c0c7825 */ /* 0x000fe200078e00ff */
[----:B------:R-:W-:-:S03]  /*2bf0*/  LOP3.LUT R174, R177, UR16, R174, 0x96, !PT ;  /* 0x00000010b1ae7c12 */ /* 0x000fc6000f8e96ae */
[----:B------:R-:W-:-:S04]  /*2c00*/  IMAD.WIDE.U32 R28, R15, -0x326172a9, RZ ;  /* 0xcd9e8d570f1c7825 */ /* 0x000fc800078e00ff */
[--C-:B------:R-:W-:Y:S01]  /*2c10*/  FFMA.FTZ R45, R98, c[0x0][0x23c], -R153.reuse ;  /* 0x00008f00622d7a23 */ /* 0x100fe20000010899 */
[----:B------:R-:W-:Y:S01]  /*2c20*/  LOP3.LUT R17, R29, UR24, R12, 0x96, !PT ;  /* 0x000000181d117c12 */ /* 0x000fe2000f8e960c */
[----:B------:R-:W-:Y:S01]  /*2c30*/  FFMA.FTZ R44, R99, c[0x0][0x23c], -R153 ;  /* 0x00008f00632c7a23 */ /* 0x000fe20000010899 */
[----:B------:R-:W-:Y:S01]  /*2c40*/  LOP3.LUT R15, R28, 0xffff, RZ, 0xc0, !PT ;  /* 0x0000ffff1c0f7812 */ /* 0x000fe200078ec0ff */
[--C-:B------:R-:W-:Y:S01]  /*2c50*/  FFMA.FTZ R35, R5, c[0x0][0x23c], -R162.reuse ;  /* 0x00008f0005237a23 */ /* 0x100fe200000108a2 */
[----:B------:R-:W-:Y:S01]  /*2c60*/  SHF.R.U32.HI R93, RZ, 0x10, R17 ;  /* 0x00000010ff5d7819 */ /* 0x000fe20000011611 */
[----:B------:R-:W-:Y:S01]  /*2c70*/  MUFU.EX2 R45, R45 ;  /* 0x0000002d002d7308 */ /* 0x000fe20000000800 */
[----:B------:R-:W-:Y:S01]  /*2c80*/  FFMA.FTZ R34, R6, c[0x0][0x23c], -R162 ;  /* 0x00008f0006227a23 */ /* 0x000fe200000108a2 */
[----:B------:R-:W-:Y:S01]  /*2c90*/  LOP3.LUT R25, R28, 0xff, RZ, 0xc0, !PT ;  /* 0x000000ff1c197812 */ /* 0x000fe200078ec0ff */
[----:B------:R-:W-:Y:S01]  /*2ca0*/  FFMA.FTZ R33, R62, c[0x0][0x23c], -R153 ;  /* 0x00008f003e217a23 */ /* 0x000fe20000010899 */
[--C-:B------:R-:W-:Y:S01]  /*2cb0*/  SHF.R.U32.HI R23, RZ, 0x10, R28.reuse ;  /* 0x00000010ff177819 */ /* 0x100fe2000001161c */
[----:B------:R-:W-:Y:S01]  /*2cc0*/  IMAD R62, R203, 0x10000, R203 ;  /* 0x00010000cb3e7824 */ /* 0x000fe200078e02cb */
[----:B------:R-:W-:Y:S01]  /*2cd0*/  SHF.R.U32.HI R5, RZ, 0x18, R28 ;  /* 0x00000018ff057819 */ /* 0x000fe2000001161c */
[----:B------:R-:W-:Y:S01]  /*2ce0*/  FFMA.FTZ R37, R4, c[0x0][0x23c], -R153 ;  /* 0x00008f0004257a23 */ /* 0x000fe20000010899 */
[----:B------:R-:W3:Y:S01]  /*2cf0*/  MUFU.EX2 R44, R44 ;  /* 0x0000002c002c7308 */ /* 0x000ee20000000800 */
[----:B------:R-:W-:Y:S01]  /*2d00*/  SHF.R.U32.HI R6, RZ, 0x8, R15 ;  /* 0x00000008ff067819 */ /* 0x000fe2000001160f */
[--C-:B------:R-:W-:Y:S01]  /*2d10*/  FFMA.FTZ R42, R96, c[0x0][0x23c], -R162.reuse ;  /* 0x00008f00602a7a23 */ /* 0x100fe200000108a2 */
[----:B------:R-:W-:Y:S01]  /*2d20*/  LOP3.LUT R28, R17, 0xffff, RZ, 0xc0, !PT ;  /* 0x0000ffff111c7812 */ /* 0x000fe200078ec0ff */
[----:B------:R-:W-:Y:S01]  /*2d30*/  FFMA.FTZ R41, R97, c[0x0][0x23c], -R162 ;  /* 0x00008f0061297a23 */ /* 0x000fe200000108a2 */
[----:B------:R-:W-:Y:S01]  /*2d40*/  LOP3.LUT R15, R17, 0xff, RZ, 0xc0, !PT ;  /* 0x000000ff110f7812 */ /* 0x000fe200078ec0ff */
[----:B------:R-:W-:Y:S01]  /*2d50*/  FFMA.FTZ R38, R10, c[0x0][0x23c], -R153 ;  /* 0x00008f000a267a23 */ /* 0x000fe20000010899 */
[----:B------:R-:W-:Y:S01]  /*2d60*/  LOP3.LUT R12, R175, UR18, R216, 0x96, !PT ;  /* 0x00000012af0c7c12 */ /* 0x000fe2000f8e96d8 */
[----:B------:R-:W-:Y:S01]  /*2d70*/  IMAD.WIDE.U32 R174, R174, -0x2daee0ad, RZ ;  /* 0xd2511f53aeae7825 */ /* 0x000fe200078e00ff */
[----:B-1----:R-:W-:Y:S01]  /*2d80*/  FMNMX.FTZ R136, R136, R18, !PT ;  /* 0x0000001288887209 */ /* 0x002fe20007810000 */
[----:B------:R-:W-:Y:S01]  /*2d90*/  MUFU.EX2 R35, R35 ;  /* 0x0000002300237308 */ /* 0x000fe20000000800 */
[----:B------:R-:W-:Y:S01]  /*2da0*/  SHF.R.U32.HI R17, RZ, 0x18, R17 ;  /* 0x00000018ff117819 */ /* 0x000fe20000011611 */
[----:B------:R-:W-:Y:S01]  /*2db0*/  IMAD.WIDE.U32 R18, R12, -0x2daee0ad, RZ ;  /* 0xd2511f530c127825 */ /* 0x000fe200078e00ff */
[----:B------:R-:W-:-:S02]  /*2dc0*/  LOP3.LUT R93, R93, 0xff, RZ, 0xc0, !PT ;  /* 0x000000ff5d5d7812 */ /* 0x000fc400078ec0ff */
[----:B--2---:R-:W-:Y:S01]  /*2dd0*/  FMNMX.FTZ R135, R135, R0, !PT ;  /* 0x0000000087877209 */ /* 0x004fe20007810000 */
[C---:B------:R-:W-:Y:S01]  /*2de0*/  FMUL.FTZ R146, R136.reuse, c[0x0][0x23c] ;  /* 0x00008f0088927a20 */ /* 0x040fe20000410000 */
[----:B------:R-:W-:Y:S01]  /*2df0*/  PRMT R93, R93, 0x5410, R17 ;  /* 0x000054105d5d7816 */ /* 0x000fe20000000011 */
[----:B------:R-:W1:Y:S01]  /*2e00*/  MUFU.EX2 R34, R34 ;  /* 0x0000002200227308 */ /* 0x000e620000000800 */
[----:B------:R-:W-:Y:S01]  /*2e10*/  FSETP.NEU.FTZ.AND P0, PT, R136, -INF , PT ;  /* 0xff8000008800780b */ /* 0x000fe20003f1d000 */
[----:B------:R-:W-:Y:S01]  /*2e20*/  FMUL.FTZ R67, R135, c[0x0][0x23c] ;  /* 0x00008f0087437a20 */ /* 0x000fe20000410000 */
[----:B---3--:R-:W-:Y:S01]  /*2e30*/  F2FP.PACK_AB R2, R44, R45 ;  /* 0x0000002d2c02723e */ /* 0x008fe200000000ff */
[----:B------:R-:W-:Y:S01]  /*2e40*/  HSET2.LE.AND R93, R93, R62, PT ;  /* 0x0000003e5d5d7233 */ /* 0x000fe20003803000 */
[----:B------:R-:W-:Y:S01]  /*2e50*/  FSEL R146, R146, RZ, P0 ;  /* 0x000000ff92927208 */ /* 0x000fe20000000000 */
[----:B------:R-:W-:Y:S01]  /*2e60*/  FFMA.FTZ R43, R9, c[0x0][0x23c], -R153 ;  /* 0x00008f00092b7a23 */ /* 0x000fe20000010899 */
[----:B------:R-:W-:Y:S01]  /*2e70*/  LOP3.LUT R178, R19, UR9, R178, 0x96, !PT ;  /* 0x0000000913b27c12 */ /* 0x000fe2000f8e96b2 */
[----:B------:R-:W-:Y:S01]  /*2e80*/  MUFU.EX2 R33, R33 ;  /* 0x0000002100217308 */ /* 0x000fe20000000800 */
[----:B------:R-:W-:Y:S01]  /*2e90*/  LOP3.LUT R0, R175, UR4, R18, 0x96, !PT ;  /* 0x00000004af007c12 */ /* 0x000fe2000f8e9612 */
[----:B------:R-:W-:Y:S01]  /*2ea0*/  FFMA.FTZ R51, R7, c[0x0][0x23c], -R146 ;  /* 0x00008f0007337a23 */ /* 0x000fe20000010892 */
[----:B------:R-:W-:Y:S01]  /*2eb0*/  FSETP.NEU.FTZ.AND P0, PT, R135, -INF , PT ;  /* 0xff8000008700780b */ /* 0x000fe20003f1d000 */
[----:B------:R-:W-:Y:S01]  /*2ec0*/  IMAD.WIDE.U32 R178, R178, -0x326172a9, RZ ;  /* 0xcd9e8d57b2b27825 */ /* 0x000fe200078e00ff */
[----:B------:R-:W-:-:S02]  /*2ed0*/  LOP3.LUT R93, R93, R2, RZ, 0xc0, !PT ;  /* 0x000000025d5d7212 */ /* 0x000fc400078ec0ff */
[----:B------:R-:W-:Y:S01]  /*2ee0*/  FSEL R67, R67, RZ, P0 ;  /* 0x000000ff43437208 */ /* 0x000fe20000000000 */
[----:B------:R-:W-:Y:S01]  /*2ef0*/  IMAD.WIDE.U32 R2, R0, -0x326172a9, RZ ;  /* 0xcd9e8d5700027825 */ /* 0x000fe200078e00ff */
[----:B------:R-:W2:Y:S01]  /*2f00*/  MUFU.EX2 R37, R37 ;  /* 0x0000002500257308 */ /* 0x000ea20000000800 */
[----:B------:R-:W-:Y:S02]  /*2f10*/  LOP3.LUT R12, R13, UR7, R16, 0x96, !PT ;  /* 0x000000070d0c7c12 */ /* 0x000fe4000f8e9610 */
[----:B------:R-:W-:Y:S01]  /*2f20*/  FFMA.FTZ R50, R22, c[0x0][0x23c], -R146 ;  /* 0x00008f0016327a23 */ /* 0x000fe20000010892 */
[----:B------:R-:W-:Y:S01]  /*2f30*/  LOP3.LUT R13, R3, UR24, R178, 0x96, !PT ;  /* 0x00000018030d7c12 */ /* 0x000fe2000f8e96b2 */
[--C-:B------:R-:W-:Y:S01]  /*2f40*/  FFMA.FTZ R46, R73, c[0x0][0x23c], -R67.reuse ;  /* 0x00008f00492e7a23 */ /* 0x100fe20000010843 */
[----:B------:R-:W-:Y:S01]  /*2f50*/  LOP3.LUT R23, R23, 0xff, RZ, 0xc0, !PT ;  /* 0x000000ff17177812 */ /* 0x000fe200078ec0ff */
[--C-:B------:R-:W-:Y:S01]  /*2f60*/  FFMA.FTZ R39, R72, c[0x0][0x23c], -R67.reuse ;  /* 0x00008f0048277a23 */ /* 0x100fe20000010843 */
[----:B------:R-:W-:Y:S01]  /*2f70*/  MUFU.EX2 R51, R51 ;  /* 0x0000003300337308 */ /* 0x000fe20000000800 */
[----:B------:R-:W-:Y:S01]  /*2f80*/  LOP3.LUT R0, R13, 0xffff, RZ, 0xc0, !PT ;  /* 0x0000ffff0d007812 */ /* 0x000fe200078ec0ff */
[--C-:B------:R-:W-:Y:S01]  /*2f90*/  FFMA.FTZ R48, R21, c[0x0][0x23c], -R67.reuse ;  /* 0x00008f0015307a23 */ /* 0x100fe20000010843 */
[----:B------:R-:W-:Y:S01]  /*2fa0*/  PRMT R6, R25, 0x5410, R6 ;  /* 0x0000541019067816 */ /* 0x000fe20000000006 */
[----:B------:R-:W-:Y:S01]  /*2fb0*/  FFMA.FTZ R47, R20, c[0x0][0x23c], -R67 ;  /* 0x00008f00142f7a23 */ /* 0x000fe20000010843 */
[----:B------:R-:W-:Y:S01]  /*2fc0*/  PRMT R5, R23, 0x5410, R5 ;  /* 0x0000541017057816 */ /* 0x000fe20000000005 */
[----:B------:R-:W-:Y:S01]  /*2fd0*/  FFMA.FTZ R49, R75, c[0x0][0x23c], -R146 ;  /* 0x00008f004b317a23 */ /* 0x000fe20000010892 */
[----:B------:R-:W-:Y:S01]  /*2fe0*/  SHF.R.U32.HI R99, RZ, 0x10, R2 ;  /* 0x00000010ff637819 */ /* 0x000fe20000011602 */
[----:B------:R-:W3:Y:S01]  /*2ff0*/  MUFU.EX2 R50, R50 ;  /* 0x0000003200327308 */ /* 0x000ee20000000800 */
[----:B------:R-:W-:Y:S01]  /*3000*/  LOP3.LUT R96, R13, 0xff, RZ, 0xc0, !PT ;  /* 0x000000ff0d607812 */ /* 0x000fe200078ec0ff */
[----:B------:R-:W-:Y:S01]  /*3010*/  FFMA.FTZ R40, R74, c[0x0][0x23c], -R146 ;  /* 0x00008f004a287a23 */ /* 0x000fe20000010892 */
[----:B------:R-:W-:Y:S01]  /*3020*/  SHF.R.U32.HI R0, RZ, 0x8, R0 ;  /* 0x00000008ff007819 */ /* 0x000fe20000011600 */
[--C-:B------:R-:W-:Y:S01]  /*3030*/  HSET2.LE.AND R6, R6, R62.reuse, PT ;  /* 0x0000003e06067233 */ /* 0x100fe20003803000 */
[----:B------:R-:W-:Y:S01]  /*3040*/  SHF.R.U32.HI R97, RZ, 0x10, R13 ;  /* 0x00000010ff617819 */ /* 0x000fe2000001160d */
[--C-:B------:R-:W-:Y:S01]  /*3050*/  HSET2.LE.AND R5, R5, R62.reuse, PT ;  /* 0x0000003e05057233 */ /* 0x100fe20003803000 */
[C---:B------:R-:W-:Y:S01]  /*3060*/  LOP3.LUT R3, R2.reuse, 0xffff, RZ, 0xc0, !PT ;  /* 0x0000ffff02037812 */ /* 0x040fe200078ec0ff */
[----:B------:R-:W-:Y:S01]  /*3070*/  MUFU.EX2 R46, R46 ;  /* 0x0000002e002e7308 */ /* 0x000fe20000000800 */
[----:B------:R-:W-:Y:S01]  /*3080*/  LOP3.LUT R98, R2, 0xff, RZ, 0xc0, !PT ;  /* 0x000000ff02627812 */ /* 0x000fe200078ec0ff */
[----:B------:R-:W-:Y:S01]  /*3090*/  FFMA.FTZ R36, R11, c[0x0][0x23c], -R162 ;  /* 0x00008f000b247a23 */ /* 0x000fe200000108a2 */
[----:B-1----:R-:W-:Y:S01]  /*30a0*/  F2FP.PACK_AB R94, R34, R35 ;  /* 0x00000023225e723e */ /* 0x002fe200000000ff */
[----:B------:R-:W-:Y:S01]  /*30b0*/  FFMA.FTZ R53, R53, c[0x0][0x23c], -R153 ;  /* 0x00008f0035357a23 */ /* 0x000fe20000010899 */
[----:B--2---:R-:W-:Y:S01]  /*30c0*/  F2FP.PACK_AB R95, R37, R33 ;  /* 0x00000021255f723e */ /* 0x004fe200000000ff */
[----:B------:R-:W-:Y:S01]  /*30d0*/  LDSM.16.MT88.4 R16, [R187+0x6800] ;  /* 0x00680000bb10783b */ /* 0x000fe20000004200 */
[----:B------:R-:W-:Y:S01]  /*30e0*/  SHF.R.U32.HI R2, RZ, 0x18, R2 ;  /* 0x00000018ff027819 */ /* 0x000fe20000011602 */
[----:B------:R-:W1:Y:S01]  /*30f0*/  MUFU.EX2 R39, R39 ;  /* 0x0000002700277308 */ /* 0x000e620000000800 */
[----:B------:R-:W-:Y:S01]  /*3100*/  LOP3.LUT R99, R99, 0xff, RZ, 0xc0, !PT ;  /* 0x000000ff63637812 */ /* 0x000fe200078ec0ff */
[----:B------:R-:W-:Y:S01]  /*3110*/  FFMA.FTZ R55, R55, c[0x0][0x23c], -R146 ;  /* 0x00008f0037377a23 */ /* 0x000fe20000010892 */
[----:B------:R-:W-:Y:S01]  /*3120*/  PRMT R96, R96, 0x5410, R0 ;  /* 0x0000541060607816 */ /* 0x000fe20000000000 */
[--C-:B------:R-:W-:Y:S01]  /*3130*/  FFMA.FTZ R57, R57, c[0x0][0x23c], -R146.reuse ;  /* 0x00008f0039397a23 */ /* 0x100fe20000010892 */
[----:B------:R-:W-:Y:S01]  /*3140*/  SHF.R.U32.HI R13, RZ, 0x18, R13 ;  /* 0x00000018ff0d7819 */ /* 0x000fe2000001160d */
[--C-:B------:R-:W-:Y:S01]  /*3150*/  FFMA.FTZ R56, R56, c[0x0][0x23c], -R146.reuse ;  /* 0x00008f0038387a23 */ /* 0x100fe20000010892 */
[----:B------:R-:W-:Y:S01]  /*3160*/  LOP3.LUT R97, R97, 0xff, RZ, 0xc0, !PT ;  /* 0x000000ff61617812 */ /* 0x000fe200078ec0ff */
[----:B------:R-:W-:Y:S01]  /*3170*/  MUFU.EX2 R48, R48 ;  /* 0x0000003000307308 */ /* 0x000fe20000000800 */
[----:B------:R-:W-:Y:S01]  /*3180*/  LOP3.LUT R94, R6, R94, RZ, 0xc0, !PT ;  /* 0x0000005e065e7212 */ /* 0x000fe200078ec0ff */
[--C-:B------:R-:W-:Y:S01]  /*3190*/  HSET2.LE.AND R96, R96, R62.reuse, PT ;  /* 0x0000003e60607233 */ /* 0x100fe20003803000 */
[----:B------:R-:W-:Y:S01]  /*31a0*/  LOP3.LUT R95, R5, R95, RZ, 0xc0, !PT ;  /* 0x0000005f055f7212 */ /* 0x000fe200078ec0ff */
[----:B------:R-:W-:Y:S01]  /*31b0*/  FFMA.FTZ R54, R54, c[0x0][0x23c], -R146 ;  /* 0x00008f0036367a23 */ /* 0x000fe20000010892 */
[----:B------:R-:W-:Y:S01]  /*31c0*/  PRMT R99, R99, 0x5410, R2 ;  /* 0x0000541063637816 */ /* 0x000fe20000000002 */
[----:B------:R-:W2:Y:S01]  /*31d0*/  LDSM.16.MT88.4 R4, [R184+0x6000] ;  /* 0x00600000b804783b */ /* 0x000ea20000004200 */
[----:B------:R-:W-:Y:S01]  /*31e0*/  PRMT R97, R97, 0x5410, R13 ;  /* 0x0000541061617816 */ /* 0x000fe2000000000d */
[----:B------:R-:W4:Y:S01]  /*31f0*/  MUFU.EX2 R47, R47 ;  /* 0x0000002f002f7308 */ /* 0x000f220000000800 */
[----:B---3--:R-:W-:Y:S01]  /*3200*/  F2FP.PACK_AB R13, R50, R51 ;  /* 0x00000033320d723e */ /* 0x008fe200000000ff */
[--C-:B------:R-:W-:Y:S01]  /*3210*/  HSET2.LE.AND R99, R99, R62.reuse, PT ;  /* 0x0000003e63637233 */ /* 0x100fe20003803000 */
[----:B------:R-:W-:Y:S01]  /*3220*/  SHF.R.U32.HI R3, RZ, 0x8, R3 ;  /* 0x00000008ff037819 */ /* 0x000fe20000011603 */
[----:B------:R-:W-:Y:S01]  /*3230*/  HSET2.LE.AND R97, R97, R62, PT ;  /* 0x0000003e61617233 */ /* 0x000fe20003803000 */
[----:B-1----:R-:W-:Y:S01]  /*3240*/  F2FP.PACK_AB R0, R39, R46 ;  /* 0x0000002e2700723e */ /* 0x002fe200000000ff */
[----:B------:R-:W-:Y:S01]  /*3250*/  FFMA.FTZ R63, R63, c[0x0][0x23c], -R67 ;  /* 0x00008f003f3f7a23 */ /* 0x000fe20000010843 */
[----:B------:R-:W-:Y:S01]  /*3260*/  LOP3.LUT R96, R96, R13, RZ, 0xc0, !PT ;  /* 0x0000000d60607212 */ /* 0x000fe200078ec0ff */
[----:B------:R-:W-:Y:S01]  /*3270*/  MUFU.EX2 R49, R49 ;  /* 0x0000003100317308 */ /* 0x000fe20000000800 */
[----:B------:R-:W-:Y:S01]  /*3280*/  IMAD.WIDE.U32 R12, R12, -0x2daee0ad, RZ ;  /* 0xd2511f530c0c7825 */ /* 0x000fe200078e00ff */
[----:B------:R-:W-:-:S02]  /*3290*/  PRMT R98, R98, 0x5410, R3 ;  /* 0x0000541062627816 */ /* 0x000fc40000000003 */
[----:B------:R-:W-:Y:S01]  /*32a0*/  LOP3.LUT R99, R99, R0, RZ, 0xc0, !PT ;  /* 0x0000000063637212 */ /* 0x000fe200078ec0ff */
[----:B------:R-:W-:Y:S01]  /*32b0*/  FFMA.FTZ R3, R76, c[0x0][0x23c], -R162 ;  /* 0x00008f004c037a23 */ /* 0x000fe200000108a2 */
[----:B------:R-:W-:Y:S01]  /*32c0*/  SHF.R.U32.HI R10, RZ, 0x10, R12 ;  /* 0x00000010ff0a7819 */ /* 0x000fe2000001160c */
[--C-:B------:R-:W-:Y:S01]  /*32d0*/  HSET2.LE.AND R98, R98, R62.reuse, PT ;  /* 0x0000003e62627233 */ /* 0x100fe20003803000 */
[----:B------:R-:W1:Y:S01]  /*32e0*/  MUFU.EX2 R40, R40 ;  /* 0x0000002800287308 */ /* 0x000e620000000800 */
[----:B----4-:R-:W-:Y:S01]  /*32f0*/  F2FP.PACK_AB R0, R47, R48 ;  /* 0x000000302f00723e */ /* 0x010fe200000000ff */
[--C-:B------:R-:W-:Y:S01]  /*3300*/  FFMA.FTZ R154, R154, c[0x0][0x23c], -R153.reuse ;  /* 0x00008f009a9a7a23 */ /* 0x100fe20000010899 */
[----:B------:R-:W-:Y:S01]  /*3310*/  SHF.R.U32.HI R28, RZ, 0x8, R28 ;  /* 0x00000008ff1c7819 */ /* 0x000fe2000001161c */
[--C-:B------:R-:W-:Y:S01]  /*3320*/  FFMA.FTZ R157, R157, c[0x0][0x23c], -R153.reuse ;  /* 0x00008f009d9d7a23 */ /* 0x100fe20000010899 */
[----:B------:R-:W-:Y:S01]  /*3330*/  LOP3.LUT R97, R97, R0, RZ, 0xc0, !PT ;  /* 0x0000000061617212 */ /* 0x000fe200078ec0ff */
[----:B------:R-:W-:Y:S01]  /*3340*/  FFMA.FTZ R0, R52, c[0x0][0x23c], -R162 ;  /* 0x00008f0034007a23 */ /* 0x000fe200000108a2 */
[----:B------:R-:W-:Y:S01]  /*3350*/  LOP3.LUT R11, R12, 0xffff, RZ, 0xc0, !PT ;  /* 0x0000ffff0c0b7812 */ /* 0x000fe200078ec0ff */
[----:B------:R-:W-:Y:S01]  /*3360*/  MUFU.EX2 R38, R38 ;  /* 0x0000002600267308 */ /* 0x000fe20000000800 */
[----:B------:R-:W-:Y:S01]  /*3370*/  SHF.R.U32.HI R23, RZ, 0x18, R12 ;  /* 0x00000018ff177819 */ /* 0x000fe2000001160c */
[--C-:B------:R-:W-:Y:S01]  /*3380*/  FFMA.FTZ R52, R8, c[0x0][0x23c], -R153.reuse ;  /* 0x00008f0008347a23 */ /* 0x100fe20000010899 */
[----:B------:R-:W-:Y:S01]  /*3390*/  LOP3.LUT R10, R10, 0xff, RZ, 0xc0, !PT ;  /* 0x000000ff0a0a7812 */ /* 0x000fe200078ec0ff */
[----:B------:R-:W-:Y:S01]  /*33a0*/  FFMA.FTZ R170, R170, c[0x0][0x23c], -R153 ;  /* 0x00008f00aaaa7a23 */ /* 0x000fe20000010899 */
[----:B------:R-:W-:Y:S01]  /*33b0*/  LOP3.LUT R29, R13, UR23, R14, 0x96, !PT ;  /* 0x000000170d1d7c12 */ /* 0x000fe2000f8e960e */
[----:B------:R-:W-:Y:S01]  /*33c0*/  FFMA.FTZ R147, R147, c[0x0][0x23c], -R162 ;  /* 0x00008f0093937a23 */ /* 0x000fe200000108a2 */
[----:B------:R-:W-:Y:S01]  /*33d0*/  PRMT R15, R15, 0x5410, R28 ;  /* 0x000054100f0f7816 */ /* 0x000fe2000000001c */
[----:B------:R-:W3:Y:S01]  /*33e0*/  MUFU.EX2 R43, R43 ;  /* 0x0000002b002b7308 */ /* 0x000ee20000000800 */
[----:B-1----:R-:W-:Y:S01]  /*33f0*/  F2FP.PACK_AB R2, R40, R49 ;  /* 0x000000312802723e */ /* 0x002fe200000000ff */
[--C-:B------:R-:W-:Y:S01]  /*3400*/  FFMA.FTZ R148, R148, c[0x0][0x23c], -R162.reuse ;  /* 0x00008f0094947a23 */ /* 0x100fe200000108a2 */
[----:B------:R-:W-:Y:S01]  /*3410*/  LOP3.LUT R21, R12, 0xff, RZ, 0xc0, !PT ;  /* 0x000000ff0c157812 */ /* 0x000fe200078ec0ff */
[--C-:B------:R-:W-:Y:S01]  /*3420*/  HSET2.LE.AND R15, R15, R62.reuse, PT ;  /* 0x0000003e0f0f7233 */ /* 0x100fe20003803000 */
[----:B------:R-:W-:Y:S01]  /*3430*/  LOP3.LUT R98, R98, R2, RZ, 0xc0, !PT ;  /* 0x0000000262627212 */ /* 0x000fe200078ec0ff */
[--C-:B------:R-:W-:Y:S01]  /*3440*/  FFMA.FTZ R2, R61, c[0x0][0x23c], -R162.reuse ;  /* 0x00008f003d027a23 */ /* 0x100fe200000108a2 */
[----:B------:R-:W-:Y:S01]  /*3450*/  SHF.R.U32.HI R11, RZ, 0x8, R11 ;  /* 0x00000008ff0b7819 */ /* 0x000fe2000001160b */
[----:B------:R-:W-:Y:S01]  /*3460*/  MUFU.EX2 R42, R42 ;  /* 0x0000002a002a7308 */ /* 0x000fe20000000800 */
[----:B------:R-:W-:Y:S01]  /*3470*/  PRMT R23, R10, 0x5410, R23 ;  /* 0x000054100a177816 */ /* 0x000fe20000000017 */
[----:B------:R-:W-:Y:S01]  /*3480*/  FFMA.FTZ R61, R60, c[0x0][0x23c], -R67 ;  /* 0x00008f003c3d7a23 */ /* 0x000fe20000010843 */
[----:B------:R-:W-:Y:S01]  /*3490*/  LOP3.LUT R9, R29, 0xffff, RZ, 0xc0, !PT ;  /* 0x0000ffff1d097812 */ /* 0x000fe200078ec0ff */
[C---:B------:R-:W-:Y:S01]  /*34a0*/  HMMA.16816.F32 R128, R96.reuse, R116, RZ ;  /* 0x000000746080723c */ /* 0x040fe200000018ff */
[----:B------:R-:W-:Y:S01]  /*34b0*/  SHF.R.U32.HI R28, RZ, 0x10, R29 ;  /* 0x00000010ff1c7819 */ /* 0x000fe2000001161d */
[--C-:B------:R-:W-:Y:S01]  /*34c0*/  HSET2.LE.AND R23, R23, R62.reuse, PT ;  /* 0x0000003e17177233 */ /* 0x100fe20003803000 */
[----:B------:R-:W-:Y:S01]  /*34d0*/  PRMT R21, R21, 0x5410, R11 ;  /* 0x0000541015157816 */ /* 0x000fe2000000000b */
[----:B------:R-:W1:Y:S01]  /*34e0*/  MUFU.EX2 R41, R41 ;  /* 0x0000002900297308 */ /* 0x000e620000000800 */
[----:B------:R-:W-:Y:S01]  /*34f0*/  LOP3.LUT R20, R29, 0xff, RZ, 0xc0, !PT ;  /* 0x000000ff1d147812 */ /* 0x000fe200078ec0ff */
[----:B------:R-:W-:Y:S01]  /*3500*/  FFMA.FTZ R60, R172, c[0x0][0x23c], -R67 ;  /* 0x00008f00ac3c7a23 */ /* 0x000fe20000010843 */
[----:B------:R-:W-:Y:S01]  /*3510*/  SHF.R.U32.HI R9, RZ, 0x8, R9 ;  /* 0x00000008ff097819 */ /* 0x000fe20000011609 */
[--C-:B------:R-:W-:Y:S01]  /*3520*/  HSET2.LE.AND R22, R21, R62.reuse, PT ;  /* 0x0000003e15167233 */ /* 0x100fe20003803000 */
[----:B------:R-:W-:Y:S01]  /*3530*/  SHF.R.U32.HI R29, RZ, 0x18, R29 ;  /* 0x00000018ff1d7819 */ /* 0x000fe2000001161d */
[C---:B------:R-:W-:Y:S01]  /*3540*/  HMMA.16816.F32 R112, R96.reuse, R108, RZ ;  /* 0x0000006c6070723c */ /* 0x040fe200000018ff */
[----:B------:R-:W-:Y:S01]  /*3550*/  LOP3.LUT R28, R28, 0xff, RZ, 0xc0, !PT ;  /* 0x000000ff1c1c7812 */ /* 0x000fe200078ec0ff */
[----:B------:R-:W-:Y:S01]  /*3560*/  MUFU.EX2 R0, R0 ;  /* 0x0000000000007308 */ /* 0x000fe20000000800 */
[----:B---3--:R-:W-:Y:S01]  /*3570*/  F2FP.PACK_AB R30, R43, R38 ;  /* 0x000000262b1e723e */ /* 0x008fe200000000ff */
[--C-:B------:R-:W-:Y:S01]  /*3580*/  FFMA.FTZ R143, R143, c[0x0][0x23c], -R162.reuse ;  /* 0x00008f008f8f7a23 */ /* 0x100fe200000108a2 */
[----:B------:R-:W-:Y:S01]  /*3590*/  PRMT R20, R20, 0x5410, R9 ;  /* 0x0000541014147816 */ /* 0x000fe20000000009 */
[----:B------:R-:W-:Y:S01]  /*35a0*/  FFMA.FTZ R145, R145, c[0x0][0x23c], -R162 ;  /* 0x00008f0091917a23 */ /* 0x000fe200000108a2 */
[----:B------:R-:W-:Y:S01]  /*35b0*/  PRMT R21, R28, 0x5410, R29 ;  /* 0x000054101c157816 */ /* 0x000fe2000000001d */
[----:B------:R-:W-:Y:S01]  /*35c0*/  LDSM.16.MT88.4 R8, [R185+0x6800] ;  /* 0x00680000b908783b */ /* 0x000fe20000004200 */
[----:B------:R-:W-:Y:S01]  /*35d0*/  LOP3.LUT R23, R23, R30, RZ, 0xc0, !PT ;  /* 0x0000001e17177212 */ /* 0x000fe200078ec0ff */
[----:B------:R-:W3:Y:S01]  /*35e0*/  MUFU.EX2 R36, R36 ;  /* 0x0000002400247308 */ /* 0x000ee20000000800 */
[----:B-1----:R-:W-:Y:S01]  /*35f0*/  F2FP.PACK_AB R92, R41, R42 ;  /* 0x0000002a295c723e */ /* 0x002fe200000000ff */
[----:B------:R-:W-:Y:S01]  /*3600*/  LDSM.16.MT88.4 R28, [R184+0x6800] ;  /* 0x00680000b81c783b */ /* 0x000fe20000004200 */
[----:B------:R-:W-:Y:S01]  /*3610*/  LOP3.LUT R176, R179, UR7, R176, 0x96, !PT ;  /* 0x00000007b3b07c12 */ /* 0x000fe2000f8e96b0 */
[----:B------:R-:W-:Y:S01]  /*3620*/  HMMA.16816.F32 R76, R96, R84, RZ ;  /* 0x00000054604c723c */ /* 0x000fe200000018ff */
[----:B------:R-:W-:Y:S01]  /*3630*/  LOP3.LUT R92, R15, R92, RZ, 0xc0, !PT ;  /* 0x0000005c0f5c7212 */ /* 0x000fe200078ec0ff */
[--C-:B------:R-:W-:Y:S01]  /*3640*/  HSET2.LE.AND R20, R20, R62.reuse, PT ;  /* 0x0000003e14147233 */ /* 0x100fe20003803000 */
[----:B------:R-:W1:Y:S01]  /*3650*/  LDSM.16.MT88.4 R12, [R186+0x6800] ;  /* 0x00680000ba0c783b */ /* 0x000e620000004200 */
[----:B------:R-:W4:Y:S01]  /*3660*/  MUFU.EX2 R3, R3 ;  /* 0x0000000300037308 */ /* 0x000f220000000800 */
[----:B------:R-:W-:Y:S01]  /*3670*/  IMAD.WIDE.U32 R176, R176, -0x2daee0ad, RZ ;  /* 0xd2511f53b0b07825 */ /* 0x000fe200078e00ff */
[----:B------:R-:W-:Y:S01]  /*3680*/  HSET2.LE.AND R21, R21, R62, PT ;  /* 0x0000003e15157233 */ /* 0x000fe20003803000 */
[----:B------:R-:W-:Y:S01]  /*3690*/  ISETP.GE.AND P0, PT, R132, 0x2, PT ;  /* 0x000000028400780c */ /* 0x000fe20003f06270 */
[----:B------:R-:W-:Y:S01]  /*36a0*/  HMMA.16816.F32 R124, R92, R116, RZ ;  /* 0x000000745c7c723c */ /* 0x000fe200000018ff */
[----:B------:R-:W-:-:S02]  /*36b0*/  FFMA.FTZ R166, R166, c[0x0][0x23c], -R67 ;  /* 0x00008f00a6a67a23 */ /* 0x000fc40000010843 */
[--C-:B------:R-:W-:Y:S01]  /*36c0*/  FFMA.FTZ R165, R165, c[0x0][0x23c], -R67.reuse ;  /* 0x00008f00a5a57a23 */ /* 0x100fe20000010843 */
[----:B------:R-:W-:Y:S01]  /*36d0*/  MUFU.EX2 R2, R2 ;  /* 0x0000000200027308 */ /* 0x000fe20000000800 */
[----:B---3--:R-:W-:Y:S01]  /*36e0*/  F2FP.PACK_AB R25, R36, R0 ;  /* 0x000000002419723e */ /* 0x008fe200000000ff */
[--C-:B------:R-:W-:Y:S02]  /*36f0*/  FFMA.FTZ R160, R160, c[0x0][0x23c], -R146.reuse ;  /* 0x00008f00a0a07a23 */ /* 0x100fe40000010892 */
[----:B------:R-:W-:Y:S01]  /*3700*/  HMMA.16816.F32 R68, R92, R108, RZ ;  /* 0x0000006c5c44723c */ /* 0x000fe200000018ff */
[----:B------:R-:W-:Y:S01]  /*3710*/  LOP3.LUT R22, R22, R25, RZ, 0xc0, !PT ;  /* 0x0000001916167212 */ /* 0x000fe200078ec0ff */
[----:B------:R-:W-:Y:S01]  /*3720*/  FFMA.FTZ R159, R159, c[0x0][0x23c], -R146 ;  /* 0x00008f009f9f7a23 */ /* 0x000fe20000010892 */
[----:B------:R-:W-:Y:S01]  /*3730*/  LOP3.LUT R25, R176, 0xffff, RZ, 0xc0, !PT ;  /* 0x0000ffffb0197812 */ /* 0x000fe200078ec0ff */
[----:B------:R-:W3:Y:S01]  /*3740*/  MUFU.EX2 R52, R52 ;  /* 0x0000003400347308 */ /* 0x000ee20000000800 */
[----:B------:R-:W-:-:S02]  /*3750*/  FFMA.FTZ R164, R164, c[0x0][0x23c], -R67 ;  /* 0x00008f00a4a47a23 */ /* 0x000fc40000010843 */
[----:B------:R-:W-:Y:S01]  /*3760*/  SHF.R.U32.HI R25, RZ, 0x8, R25 ;  /* 0x00000008ff197819 */ /* 0x000fe20000011619 */
[C---:B------:R-:W-:Y:S01]  /*3770*/  HMMA.16816.F32 R80, R92.reuse, R84, RZ ;  /* 0x000000545c50723c */ /* 0x040fe200000018ff */
[----:B------:R-:W-:Y:S02]  /*3780*/  FFMA.FTZ R158, R158, c[0x0][0x23c], -R67 ;  /* 0x00008f009e9e7a23 */ /* 0x000fe40000010843 */
[--C-:B------:R-:W-:Y:S01]  /*3790*/  FFMA.FTZ R151, R151, c[0x0][0x23c], -R153.reuse ;  /* 0x00008f0097977a23 */ /* 0x100fe20000010899 */
[----:B------:R-:W-:Y:S01]  /*37a0*/  MUFU.EX2 R53, R53 ;  /* 0x0000003500357308 */ /* 0x000fe20000000800 */
[----:B------:R-:W-:Y:S02]  /*37b0*/  FFMA.FTZ R207, R152, c[0x0][0x23c], -R153 ;  /* 0x00008f0098cf7a23 */ /* 0x000fe40000010899 */
[--C-:B------:R-:W-:Y:S01]  /*37c0*/  FFMA.FTZ R156, R156, c[0x0][0x23c], -R162.reuse ;  /* 0x00008f009c9c7a23 */ /* 0x100fe200000108a2 */
[----:B------:R-:W-:Y:S01]  /*37d0*/  HMMA.16816.F32 R120, R92, R118, RZ ;  /* 0x000000765c78723c */ /* 0x000fe200000018ff */
[----:B------:R-:W-:-:S02]  /*37e0*/  FFMA.FTZ R155, R155, c[0x0][0x23c], -R162 ;  /* 0x00008f009b9b7a23 */ /* 0x000fc400000108a2 */
[----:B------:R-:W-:Y:S01]  /*37f0*/  FFMA.FTZ R163, R163, c[0x0][0x23c], -R162 ;  /* 0x00008f00a3a37a23 */ /* 0x000fe200000108a2 */
[----:B------:R-:W-:Y:S01]  /*3800*/  MUFU.EX2 R55, R55 ;  /* 0x0000003700377308 */ /* 0x000fe20000000800 */
[--C-:B------:R-:W-:Y:S02]  /*3810*/  FFMA.FTZ R150, R150, c[0x0][0x23c], -R153.reuse ;  /* 0x00008f0096967a23 */ /* 0x100fe40000010899 */
[----:B------:R-:W-:Y:S01]  /*3820*/  FFMA.FTZ R149, R149, c[0x0][0x23c], -R153 ;  /* 0x00008f0095957a23 */ /* 0x000fe20000010899 */
[----:B------:R-:W-:Y:S01]  /*3830*/  HMMA.16816.F32 R72, R92, R110, RZ ;  /* 0x0000006e5c48723c */ /* 0x000fe200000018ff */
[----:B------:R-:W-:Y:S02]  /*3840*/  FADD.FTZ R50, R51, R50 ;  /* 0x0000003233327221 */ /* 0x000fe40000010000 */
[----:B------:R-:W-:Y:S01]  /*3850*/  FADD.FTZ R47, R48, R47 ;  /* 0x0000002f302f7221 */ /* 0x000fe20000010000 */
[----:B------:R-:W-:Y:S01]  /*3860*/  MUFU.EX2 R57, R57 ;  /* 0x0000003900397308 */ /* 0x000fe20000000800 */
[----:B------:R-:W-:-:S02]  /*3870*/  FADD.FTZ R41, R42, R41 ;  /* 0x000000292a297221 */ /* 0x000fc40000010000 */
[----:B------:R-:W-:Y:S01]  /*3880*/  FADD.FTZ R44, R45, R44 ;  /* 0x0000002c2d2c7221 */ /* 0x000fe20000010000 */
[C---:B------:R-:W-:Y:S01]  /*3890*/  HMMA.16816.F32 R104, R92.reuse, R86, RZ ;  /* 0x000000565c68723c */ /* 0x040fe200000018ff */
[----:B------:R-:W-:Y:S02]  /*38a0*/  FADD.FTZ R50, R49, R50 ;  /* 0x0000003231327221 */ /* 0x000fe40000010000 */
[----:B------:R-:W-:Y:S01]  /*38b0*/  FADD.FTZ R47, R46, R47 ;  /* 0x0000002f2e2f7221 */ /* 0x000fe20000010000 */
[----:B------:R-:W5:Y:S01]  /*38c0*/  MUFU.EX2 R61, R61 ;  /* 0x0000003d003d7308 */ /* 0x000f620000000800 */
[----:B------:R-:W-:Y:S02]  /*38d0*/  FADD.FTZ R41, R35, R41 ;  /* 0x0000002923297221 */ /* 0x000fe40000010000 */
[----:B------:R-:W-:Y:S01]  /*38e0*/  FADD.FTZ R44, R33, R44 ;  /* 0x0000002c212c7221 */ /* 0x000fe20000010000 */
[----:B--2---:R-:W-:Y:S01]  /*38f0*/  HMMA.16816.F32 R88, R92, R4, RZ ;  /* 0x000000045c58723c */ /* 0x004fe200000018ff */
[----:B------:R-:W-:-:S02]  /*3900*/  FADD.FTZ R50, R40, R50 ;  /* 0x0000003228327221 */ /* 0x000fc40000010000 */
[----:B------:R-:W-:Y:S01]  /*3910*/  FADD.FTZ R47, R39, R47 ;  /* 0x0000002f272f7221 */ /* 0x000fe20000010000 */
[----:B------:R-:W2:Y:S01]  /*3920*/  MUFU.EX2 R56, R56 ;  /* 0x0000003800387308 */ /* 0x000ea20000000800 */
[----:B------:R-:W-:Y:S02]  /*3930*/  FADD.FTZ R41, R34, R41 ;  /* 0x0000002922297221 */ /* 0x000fe40000010000 */
[----:B------:R-:W-:Y:S01]  /*3940*/  FADD.FTZ R44, R37, R44 ;  /* 0x0000002c252c7221 */ /* 0x000fe20000010000 */
[----:B------:R-:W-:Y:S01]  /*3950*/  HMMA.16816.F32 R116, R96, R118, RZ ;  /* 0x000000766074723c */ /* 0x000fe200000018ff */
[----:B----4-:R-:W-:Y:S02]  /*3960*/  FADD.FTZ R41, R3, R41 ;  /* 0x0000002903297221 */ /* 0x010fe40000010000 */
[----:B---3--:R-:W-:Y:S01]  /*3970*/  FADD.FTZ R44, R52, R44 ;  /* 0x0000002c342c7221 */ /* 0x008fe20000010000 */
[----:B------:R-:W3:Y:S01]  /*3980*/  MUFU.EX2 R54, R54 ;  /* 0x0000003600367308 */ /* 0x000ee20000000800 */
[----:B-----5:R-:W-:-:S02]  /*3990*/  FADD.FTZ R47, R61, R47 ;  /* 0x0000002f3d2f7221 */ /* 0x020fc40000010000 */
[----:B------:R-:W-:Y:S01]  /*39a0*/  FADD.FTZ R41, R2, R41 ;  /* 0x0000002902297221 */ /* 0x000fe20000010000 */
[C---:B------:R-:W-:Y:S01]  /*39b0*/  HMMA.16816.F32 R108, R96.reuse, R110, RZ ;  /* 0x0000006e606c723c */ /* 0x040fe200000018ff */
[----:B------:R-:W-:Y:S02]  /*39c0*/  FADD.FTZ R44, R53, R44 ;  /* 0x0000002c352c7221 */ /* 0x000fe40000010000 */
[----:B------:R-:W-:Y:S01]  /*39d0*/  FFMA.FTZ R140, R140, c[0x0][0x23c], -R146 ;  /* 0x00008f008c8c7a23 */ /* 0x000fe20000010892 */
[----:B------:R-:W-:Y:S01]  /*39e0*/  MUFU.EX2 R60, R60 ;  /* 0x0000003c003c7308 */ /* 0x000fe20000000800 */
[----:B--2---:R-:W-:Y:S02]  /*39f0*/  FADD.FTZ R50, R56, R50 ;  /* 0x0000003238327221 */ /* 0x004fe40000010000 */
[--C-:B------:R-:W-:Y:S01]  /*3a00*/  FFMA.FTZ R141, R141, c[0x0][0x23c], -R146.reuse ;  /* 0x00008f008d8d7a23 */ /* 0x100fe20000010892 */
[----:B------:R-:W-:Y:S01]  /*3a10*/  HMMA.16816.F32 R84, R96, R86, RZ ;  /* 0x000000566054723c */ /* 0x000fe200000018ff */
[----:B------:R-:W-:-:S02]  /*3a20*/  FFMA.FTZ R144, R144, c[0x0][0x23c], -R146 ;  /* 0x00008f0090907a23 */ /* 0x000fc40000010892 */
[----:B------:R-:W-:Y:S01]  /*3a30*/  FFMA.FTZ R210, R142, c[0x0][0x23c], -R146 ;  /* 0x00008f008ed27a23 */ /* 0x000fe20000010892 */
[----:B------:R-:W-:Y:S01]  /*3a40*/  MUFU.EX2 R63, R63 ;  /* 0x0000003f003f7308 */ /* 0x000fe20000000800 */
[C---:B---3--:R-:W-:Y:S01]  /*3a50*/  F2FP.PACK_AB R173, R54.reuse, R56 ;  /* 0x0000003836ad723e */ /* 0x048fe200000000ff */
[----:B------:R-:W-:Y:S02]  /*3a60*/  FADD.FTZ R50, R54, R50 ;  /* 0x0000003236327221 */ /* 0x000fe40000010000 */
[----:B------:R-:W-:Y:S01]  /*3a70*/  HMMA.16816.F32 R100, R96, R4, RZ ;  /* 0x000000046064723c */ /* 0x000fe200000018ff */
[--C-:B------:R-:W-:Y:S02]  /*3a80*/  FFMA.FTZ R59, R59, c[0x0][0x23c], -R67.reuse ;  /* 0x00008f003b3b7a23 */ /* 0x100fe40000010843 */
[--C-:B------:R-:W-:Y:S01]  /*3a90*/  FFMA.FTZ R65, R65, c[0x0][0x23c], -R67.reuse ;  /* 0x00008f0041417a23 */ /* 0x100fe20000010843 */
[----:B------:R-:W-:Y:S01]  /*3aa0*/  MUFU.EX2 R154, R154 ;  /* 0x0000009a009a7308 */ /* 0x000fe20000000800 */
[----:B------:R-:W-:-:S02]  /*3ab0*/  FFMA.FTZ R58, R58, c[0x0][0x23c], -R67 ;  /* 0x00008f003a3a7a23 */ /* 0x000fc40000010843 */
[----:B------:R-:W-:Y:S01]  /*3ac0*/  F2FP.PACK_AB R5, R2, R3 ;  /* 0x000000030205723e */ /* 0x000fe200000000ff */
[-C--:B------:R-:W-:Y:S01]  /*3ad0*/  HMMA.16816.F32 R92, R92, R6.reuse, RZ ;  /* 0x000000065c5c723c */ /* 0x080fe200000018ff */
[----:B------:R-:W-:Y:S01]  /*3ae0*/  F2FP.PACK_AB R4, R53, R52 ;  /* 0x000000343504723e */ /* 0x000fe200000000ff */
[----:B------:R-:W-:Y:S01]  /*3af0*/  FADD.FTZ R50, R55, R50 ;  /* 0x0000003237327221 */ /* 0x000fe20000010000 */
[----:B------:R-:W-:Y:S01]  /*3b00*/  LOP3.LUT R20, R20, R5, RZ, 0xc0, !PT ;  /* 0x0000000514147212 */ /* 0x000fe200078ec0ff */
[----:B------:R-:W-:Y:S01]  /*3b10*/  MUFU.EX2 R157, R157 ;  /* 0x0000009d009d7308 */ /* 0x000fe20000000800 */
[----:B------:R-:W-:Y:S01]  /*3b20*/  LOP3.LUT R21, R21, R4, RZ, 0xc0, !PT ;  /* 0x0000000415157212 */ /* 0x000fe200078ec0ff */
[----:B------:R-:W-:Y:S01]  /*3b30*/  FADD.FTZ R41, R0, R41 ;  /* 0x0000002900297221 */ /* 0x000fe20000010000 */
[----:B------:R-:W-:Y:S01]  /*3b40*/  LOP3.LUT R5, R176, 0xff, RZ, 0xc0, !PT ;  /* 0x000000ffb0057812 */ /* 0x000fe200078ec0ff */
[----:B------:R-:W-:Y:S01]  /*3b50*/  HMMA.16816.F32 R96, R96, R6, RZ ;  /* 0x000000066060723c */ /* 0x000fe200000018ff */
[----:B------:R-:W-:Y:S01]  /*3b60*/  SHF.R.U32.HI R4, RZ, 0x18, R176 ;  /* 0x00000018ff047819 */ /* 0x000fe200000116b0 */
[----:B------:R-:W-:Y:S01]  /*3b70*/  FADD.FTZ R44, R38, R44 ;  /* 0x0000002c262c7221 */ /* 0x000fe20000010000 */
[----:B------:R-:W-:Y:S01]  /*3b80*/  PRMT R5, R5, 0x5410, R25 ;  /* 0x0000541005057816 */ /* 0x000fe20000000019 */
[----:B------:R-:W-:Y:S01]  /*3b90*/  MUFU.EX2 R147, R147 ;  /* 0x0000009300937308 */ /* 0x000fe20000000800 */
[----:B------:R-:W-:-:S02]  /*3ba0*/  FADD.FTZ R50, R57, R50 ;  /* 0x0000003239327221 */ /* 0x000fc40000010000 */
[----:B------:R-:W-:Y:S01]  /*3bb0*/  SHF.R.U32.HI R6, RZ, 0x10, R176 ;  /* 0x00000010ff067819 */ /* 0x000fe200000116b0 */
[----:B------:R-:W-:Y:S01]  /*3bc0*/  HSET2.LE.AND R5, R5, R62, PT ;  /* 0x0000003e05057233 */ /* 0x000fe20003803000 */
[----:B------:R-:W-:Y:S01]  /*3bd0*/  LOP3.LUT R7, R177, UR23, R174, 0x96, !PT ;  /* 0x00000017b1077c12 */ /* 0x000fe2000f8e96ae */
[C---:B------:R-:W-:Y:S01]  /*3be0*/  HMMA.16816.F32 R124, R20.reuse, R16, R124 ;  /* 0x00000010147c723c */ /* 0x040fe2000000187c */
[----:B------:R-:W-:Y:S01]  /*3bf0*/  LOP3.LUT R6, R6, 0xff, RZ, 0xc0, !PT ;  /* 0x000000ff06067812 */ /* 0x000fe200078ec0ff */
[----:B------:R-:W-:Y:S01]  /*3c00*/  MUFU.EX2 R148, R148 ;  /* 0x0000009400947308 */ /* 0x000fe20000000800 */
[----:B------:R-:W-:Y:S01]  /*3c10*/  IADD3 R176, R66, 0x1, RZ ;  /* 0x0000000142b07810 */ /* 0x000fe20007ffe0ff */
[----:B------:R-:W-:Y:S01]  /*3c20*/  FFMA.FTZ R66, R171, c[0x0][0x23c], -R67 ;  /* 0x00008f00ab427a23 */ /* 0x000fe20000010843 */
[----:B------:R-:W-:Y:S01]  /*3c30*/  PRMT R4, R6, 0x5410, R4 ;  /* 0x0000541006047816 */ /* 0x000fe20000000004 */
[----:B------:R-:W-:Y:S01]  /*3c40*/  FADD.FTZ R41, R36, R41 ;  /* 0x0000002924297221 */ /* 0x000fe20000010000 */
[----:B------:R-:W-:Y:S01]  /*3c50*/  LOP3.LUT R176, R229, UR15, R176, 0x96, !PT ;  /* 0x0000000fe5b07c12 */ /* 0x000fe2000f8e96b0 */
[----:B-1----:R-:W-:Y:S01]  /*3c60*/  HMMA.16816.F32 R68, R20, R12, R68 ;  /* 0x0000000c1444723c */ /* 0x002fe20000001844 */
[C---:B------:R-:W-:Y:S01]  /*3c70*/  LOP3.LUT R6, R7.reuse, 0xffff, RZ, 0xc0, !PT ;  /* 0x0000ffff07067812 */ /* 0x040fe200078ec0ff */
[----:B------:R-:W1:Y:S01]  /*3c80*/  MUFU.EX2 R66, R66 ;  /* 0x0000004200427308 */ /* 0x000e620000000800 */
[----:B------:R-:W-:Y:S01]  /*3c90*/  SHF.R.U32.HI R25, RZ, 0x10, R7 ;  /* 0x00000010ff197819 */ /* 0x000fe20000011607 */
[----:B------:R-:W-:Y:S01]  /*3ca0*/  IMAD.WIDE.U32 R176, R176, -0x326172a9, RZ ;  /* 0xcd9e8d57b0b07825 */ /* 0x000fe200078e00ff */
[----:B------:R-:W-:-:S02]  /*3cb0*/  LOP3.LUT R172, R7, 0xff, RZ, 0xc0, !PT ;  /* 0x000000ff07ac7812 */ /* 0x000fc400078ec0ff */
[----:B------:R-:W-:Y:S01]  /*3cc0*/  SHF.R.U32.HI R6, RZ, 0x8, R6 ;  /* 0x00000008ff067819 */ /* 0x000fe20000011606 */
[C---:B------:R-:W-:Y:S01]  /*3cd0*/  HMMA.16816.F32 R80, R20.reuse, R8, R80 ;  /* 0x000000081450723c */ /* 0x040fe20000001850 */
[----:B------:R-:W-:Y:S01]  /*3ce0*/  LOP3.LUT R171, R25, 0xff, RZ, 0xc0, !PT ;  /* 0x000000ff19ab7812 */ /* 0x000fe200078ec0ff */
[----:B------:R-:W2:Y:S01]  /*3cf0*/  MUFU.EX2 R143, R143 ;  /* 0x0000008f008f7308 */ /* 0x000ea20000000800 */
[----:B------:R-:W-:Y:S01]  /*3d00*/  F2FP.PACK_AB R25, R57, R55 ;  /* 0x000000373919723e */ /* 0x000fe200000000ff */
[----:B------:R-:W-:Y:S01]  /*3d10*/  FADD.FTZ R44, R43, R44 ;  /* 0x0000002c2b2c7221 */ /* 0x000fe20000010000 */
[----:B------:R-:W-:Y:S02]  /*3d20*/  PRMT R172, R172, 0x5410, R6 ;  /* 0x00005410acac7816 */ /* 0x000fe40000000006 */
[----:B------:R-:W-:Y:S01]  /*3d30*/  LOP3.LUT R6, R5, R25, RZ, 0xc0, !PT ;  /* 0x0000001905067212 */ /* 0x000fe200078ec0ff */
[C---:B------:R-:W-:Y:S01]  /*3d40*/  HMMA.16816.F32 R88, R20.reuse, R28, R88 ;  /* 0x0000001c1458723c */ /* 0x040fe20000001858 */
[----:B------:R-:W-:Y:S01]  /*3d50*/  LOP3.LUT R5, R177, UR22, R226, 0x96, !PT ;  /* 0x00000016b1057c12 */ /* 0x000fe2000f8e96e2 */
[----:B------:R-:W-:Y:S01]  /*3d60*/  MUFU.EX2 R145, R145 ;  /* 0x0000009100917308 */ /* 0x000fe20000000800 */
[----:B------:R-:W-:Y:S01]  /*3d70*/  LOP3.LUT R25, R27, UR20, R176, 0x96, !PT ;  /* 0x000000141b197c12 */ /* 0x000fe2000f8e96b0 */
[C---:B-1----:R-:W-:Y:S01]  /*3d80*/  FADD.FTZ R47, R66.reuse, R47 ;  /* 0x0000002f422f7221 */ /* 0x042fe20000010000 */
[----:B------:R-:W-:Y:S01]  /*3d90*/  SHF.R.U32.HI R7, RZ, 0x18, R7 ;  /* 0x00000018ff077819 */ /* 0x000fe20000011607 */
[----:B------:R-:W-:Y:S01]  /*3da0*/  IMAD.WIDE.U32 R174, R5, -0x2daee0ad, RZ ;  /* 0xd2511f5305ae7825 */ /* 0x000fe200078e00ff */
[----:B------:R-:W-:Y:S01]  /*3db0*/  LOP3.LUT R24, R177, UR22, R24, 0x96, !PT ;  /* 0x00000016b1187c12 */ /* 0x000fe2000f8e9618 */
[C---:B------:R-:W-:Y:S01]  /*3dc0*/  HMMA.16816.F32 R120, R20.reuse, R18, R120 ;  /* 0x000000121478723c */ /* 0x040fe20000001878 */
[----:B------:R-:W-:Y:S01]  /*3dd0*/  PRMT R7, R171, 0x5410, R7 ;  /* 0x00005410ab077816 */ /* 0x000fe20000000007 */
[----:B------:R-:W-:Y:S01]  /*3de0*/  IMAD.WIDE.U32 R178, R25, -0x2daee0ad, RZ ;  /* 0xd2511f5319b27825 */ /* 0x000fe200078e00ff */
[--C-:B------:R-:W-:Y:S01]  /*3df0*/  HSET2.LE.AND R171, R4, R62.reuse, PT ;  /* 0x0000003e04ab7233 */ /* 0x100fe20003803000 */
[----:B------:R-:W-:Y:S01]  /*3e00*/  MUFU.EX2 R166, R166 ;  /* 0x000000a600a67308 */ /* 0x000fe20000000800 */
[--C-:B------:R-:W-:Y:S01]  /*3e10*/  HSET2.LE.AND R4, R172, R62.reuse, PT ;  /* 0x0000003eac047233 */ /* 0x100fe20003803000 */
[----:B------:R-:W-:Y:S01]  /*3e20*/  F2FP.PACK_AB R172, R66, R61 ;  /* 0x0000003d42ac723e */ /* 0x000fe200000000ff */
[----:B------:R-:W-:Y:S01]  /*3e30*/  HSET2.LE.AND R27, R7, R62, PT ;  /* 0x0000003e071b7233 */ /* 0x000fe20003803000 */
[C---:B------:R-:W-:Y:S01]  /*3e40*/  HMMA.16816.F32 R72, R20.reuse, R14, R72 ;  /* 0x0000000e1448723c */ /* 0x040fe20000001848 */
[----:B------:R-:W-:Y:S01]  /*3e50*/  LOP3.LUT R174, R179, UR17, R174, 0x96, !PT ;  /* 0x00000011b3ae7c12 */ /* 0x000fe2000f8e96ae */
[----:B------:R-:W-:Y:S01]  /*3e60*/  IMAD.WIDE.U32 R24, R24, -0x2daee0ad, RZ ;  /* 0xd2511f5318187825 */ /* 0x000fe200078e00ff */
[----:B------:R-:W-:Y:S01]  /*3e70*/  F2FP.PACK_AB R7, R63, R60 ;  /* 0x0000003c3f07723e */ /* 0x000fe200000000ff */
[----:B------:R-:W-:Y:S01]  /*3e80*/  MUFU.EX2 R165, R165 ;  /* 0x000000a500a57308 */ /* 0x000fe20000000800 */
[----:B------:R-:W-:Y:S01]  /*3e90*/  LOP3.LUT R5, R27, R172, RZ, 0xc0, !PT ;  /* 0x000000ac1b057212 */ /* 0x000fe200078ec0ff */
[----:B------:R-:W-:Y:S01]  /*3ea0*/  FADD.FTZ R47, R60, R47 ;  /* 0x0000002f3c2f7221 */ /* 0x000fe20000010000 */
[----:B------:R-:W-:Y:S01]  /*3eb0*/  LOP3.LUT R7, R171, R7, RZ, 0xc0, !PT ;  /* 0x00000007ab077212 */ /* 0x000fe200078ec0ff */
[----:B------:R-:W-:Y:S01]  /*3ec0*/  HMMA.16816.F32 R104, R20, R10, R104 ;  /* 0x0000000a1468723c */ /* 0x000fe20000001868 */
[----:B------:R-:W-:Y:S01]  /*3ed0*/  LOP3.LUT R4, R4, R173, RZ, 0xc0, !PT ;  /* 0x000000ad04047212 */ /* 0x000fe200078ec0ff */
[----:B------:R-:W-:Y:S01]  /*3ee0*/  FADD.FTZ R47, R63, R47 ;  /* 0x0000002f3f2f7221 */ /* 0x000fe20000010000 */
[----:B------:R-:W-:Y:S01]  /*3ef0*/  LOP3.LUT R179, R217, UR20, R176, 0x96, !PT ;  /* 0x00000014d9b37c12 */ /* 0x000fe2000f8e96b0 */
[----:B------:R-:W1:Y:S01]  /*3f00*/  MUFU.EX2 R160, R160 ;  /* 0x000000a000a07308 */ /* 0x000e620000000800 */
[----:B------:R-:W-:Y:S01]  /*3f10*/  LOP3.LUT R25, R25, UR19, R218, 0x96, !PT ;  /* 0x0000001319197c12 */ /* 0x000fe2000f8e96da */
[----:B--2---:R-:W-:-:S02]  /*3f20*/  FADD.FTZ R41, R143, R41 ;  /* 0x000000298f297221 */ /* 0x004fc40000010000 */
[----:B------:R-:W-:Y:S01]  /*3f30*/  HMMA.16816.F32 R92, R20, R30, R92 ;  /* 0x0000001e145c723c */ /* 0x000fe2000000185c */
[----:B------:R-:W-:Y:S02]  /*3f40*/  FADD.FTZ R44, R154, R44 ;  /* 0x0000002c9a2c7221 */ /* 0x000fe40000010000 */
[----:B------:R-:W-:Y:S01]  /*3f50*/  IMAD.WIDE.U32 R208, R25, -0x326172a9, RZ ;  /* 0xcd9e8d5719d07825 */ /* 0x000fe200078e00ff */
[----:B------:R-:W2:Y:S03]  /*3f60*/  MUFU.EX2 R159, R159 ;  /* 0x0000009f009f7308 */ /* 0x000ea60000000800 */
[----:B------:R-:W-:Y:S01]  /*3f70*/  LOP3.LUT R20, R175, UR19, R220, 0x96, !PT ;  /* 0x00000013af147c12 */ /* 0x000fe2000f8e96dc */
[----:B------:R-:W-:Y:S01]  /*3f80*/  IMAD.WIDE.U32 R174, R174, -0x326172a9, RZ ;  /* 0xcd9e8d57aeae7825 */ /* 0x000fe200078e00ff */
[C---:B------:R-:W-:Y:S03]  /*3f90*/  HMMA.16816.F32 R112, R4.reuse, R12, R112 ;  /* 0x0000000c0470723c */ /* 0x040fe60000001870 */
[----:B------:R-:W-:Y:S01]  /*3fa0*/  IMAD.WIDE.U32 R20, R20, -0x326172a9, RZ ;  /* 0xcd9e8d5714147825 */ /* 0x000fe200078e00ff */
[----:B------:R-:W3:Y:S03]  /*3fb0*/  MUFU.EX2 R164, R164 ;  /* 0x000000a400a47308 */ /* 0x000ee60000000800 */
[----:B-1----:R-:W-:Y:S01]  /*3fc0*/  FADD.FTZ R50, R160, R50 ;  /* 0x00000032a0327221 */ /* 0x002fe20000010000 */
[----:B------:R-:W-:Y:S01]  /*3fd0*/  LOP3.LUT R26, R21, UR18, R26, 0x96, !PT ;  /* 0x00000012151a7c12 */ /* 0x000fe2000f8e961a */
[----:B------:R-:W-:Y:S01]  /*3fe0*/  HMMA.16816.F32 R76, R4, R8, R76 ;  /* 0x00000008044c723c */ /* 0x000fe2000000184c */
[----:B------:R-:W-:Y:S01]  /*3ff0*/  LOP3.LUT R172, R175, UR16, R20, 0x96, !PT ;  /* 0x00000010afac7c12 */ /* 0x000fe2000f8e9614 */
[----:B--2---:R-:W-:Y:S01]  /*4000*/  FADD.FTZ R50, R159, R50 ;  /* 0x000000329f327221 */ /* 0x004fe20000010000 */
[----:B------:R-:W1:Y:S01]  /*4010*/  MUFU.EX2 R158, R158 ;  /* 0x0000009e009e7308 */ /* 0x000e620000000800 */
[----:B------:R-:W-:-:S04]  /*4020*/  IMAD.WIDE.U32 R26, R26, -0x2daee0ad, RZ ;  /* 0xd2511f531a1a7825 */ /* 0x000fc800078e00ff */
[----:B------:R-:W-:Y:S01]  /*4030*/  IMAD.WIDE.U32 R172, R172, -0x2daee0ad, RZ ;  /* 0xd2511f53acac7825 */ /* 0x000fe200078e00ff */
[----:B------:R-:W-:Y:S01]  /*4040*/  LOP3.LUT R176, R27, UR9, R178, 0x96, !PT ;  /* 0x000000091bb07c12 */ /* 0x000fe2000f8e96b2 */
[C---:B------:R-:W-:Y:S01]  /*4050*/  HMMA.16816.F32 R100, R4.reuse, R28, R100 ;  /* 0x0000001c0464723c */ /* 0x040fe20000001864 */
[----:B------:R2:W-:Y:S01]  /*4060*/  MUFU.EX2 R28, R170 ;  /* 0x000000aa001c7308 */ /* 0x0005e20000000800 */
[----:B------:R-:W-:Y:S01]  /*4070*/  IMAD.WIDE.U32 R178, R179, -0x2daee0ad, RZ ;  /* 0xd2511f53b3b27825 */ /* 0x000fe200078e00ff */
[----:B------:R-:W-:Y:S02]  /*4080*/  LOP3.LUT R12, R173, UR4, R26, 0x96, !PT ;  /* 0x00000004ad0c7c12 */ /* 0x000fe4000f8e961a */
[----:B------:R-:W-:Y:S01]  /*4090*/  F2FP.PACK_AB R26, R148, R147 ;  /* 0x00000093941a723e */ /* 0x000fe200000000ff */
[----:B------:R-:W-:Y:S01]  /*40a0*/  IMAD.WIDE.U32 R176, R176, -0x326172a9, RZ ;  /* 0xcd9e8d57b0b07825 */ /* 0x000fe200078e00ff */
[----:B------:R-:W-:Y:S01]  /*40b0*/  LOP3.LUT R171, R179, UR17, R24, 0x96, !PT ;  /* 0x00000011b3ab7c12 */ /* 0x000fe2000f8e9618 */
[C---:B------:R-:W-:Y:S01]  /*40c0*/  HMMA.16816.F32 R116, R4.reuse, R18, R116 ;  /* 0x000000120474723c */ /* 0x040fe20000001874 */
[----:B------:R-:W-:Y:S01]  /*40d0*/  F2FP.PACK_AB R173, R145, R143 ;  /* 0x0000008f91ad723e */ /* 0x000fe200000000ff */
[----:B------:R-:W-:Y:S01]  /*40e0*/  IMAD.WIDE.U32 R20, R12, -0x326172a9, RZ ;  /* 0xcd9e8d570c147825 */ /* 0x000fe200078e00ff */
[----:B------:R-:W-:Y:S01]  /*40f0*/  LOP3.LUT R174, R177, UR7, R174, 0x96, !PT ;  /* 0x00000007b1ae7c12 */ /* 0x000fe2000f8e96ae */
[----:B------:R-:W-:Y:S02]  /*4100*/  MUFU.EX2 R151, R151 ;  /* 0x0000009700977308 */ /* 0x000fe40000000800 */
[----:B------:R-:W-:Y:S01]  /*4110*/  FFMA.FTZ R29, R169, c[0x0][0x23c], -R153 ;  /* 0x00008f00a91d7a23 */ /* 0x000fe20000010899 */
[----:B------:R-:W-:Y:S01]  /*4120*/  LOP3.LUT R8, R21, UR24, R176, 0x96, !PT ;  /* 0x0000001815087c12 */ /* 0x000fe2000f8e96b0 */
[C---:B------:R-:W-:Y:S01]  /*4130*/  HMMA.16816.F32 R128, R4.reuse, R16, R128 ;  /* 0x000000100480723c */ /* 0x040fe20000001880 */
[----:B--2---:R-:W-:Y:S01]  /*4140*/  F2FP.PACK_AB R170, R157, R154 ;  /* 0x0000009a9daa723e */ /* 0x004fe200000000ff */
[----:B------:R-:W-:Y:S01]  /*4150*/  IMAD.WIDE.U32 R174, R174, -0x2daee0ad, RZ ;  /* 0xd2511f53aeae7825 */ /* 0x000fe200078e00ff */
[--C-:B------:R-:W-:Y:S01]  /*4160*/  SHF.R.U32.HI R169, RZ, 0x10, R8.reuse ;  /* 0x00000010ffa97819 */ /* 0x100fe20000011608 */
[----:B------:R-:W2:Y:S01]  /*4170*/  MUFU.EX2 R29, R29 ;  /* 0x0000001d001d7308 */ /* 0x000ea20000000800 */
[----:B------:R-:W-:Y:S01]  /*4180*/  LOP3.LUT R18, R8, 0xffff, RZ, 0xc0, !PT ;  /* 0x0000ffff08127812 */ /* 0x000fe200078ec0ff */
[----:B---3--:R-:W-:Y:S01]  /*4190*/  FADD.FTZ R47, R164, R47 ;  /* 0x0000002fa42f7221 */ /* 0x008fe20000010000 */
[----:B------:R-:W-:Y:S01]  /*41a0*/  LOP3.LUT R24, R8, 0xff, RZ, 0xc0, !PT ;  /* 0x000000ff08187812 */ /* 0x000fe200078ec0ff */
[C---:B------:R-:W-:Y:S01]  /*41b0*/  HMMA.16816.F32 R96, R4.reuse, R30, R96 ;  /* 0x0000001e0460723c */ /* 0x040fe20000001860 */
[----:B------:R-:W-:Y:S01]  /*41c0*/  SHF.R.U32.HI R8, RZ, 0x18, R8 ;  /* 0x00000018ff087819 */ /* 0x000fe20000011608 */
[----:B-1----:R-:W-:Y:S01]  /*41d0*/  FADD.FTZ R47, R158, R47 ;  /* 0x0000002f9e2f7221 */ /* 0x002fe20000010000 */
[----:B------:R-:W-:Y:S01]  /*41e0*/  LOP3.LUT R169, R169, 0xff, RZ, 0xc0, !PT ;  /* 0x000000ffa9a97812 */ /* 0x000fe200078ec0ff */
[----:B------:R-:W-:Y:S01]  /*41f0*/  MUFU.EX2 R207, R207 ;  /* 0x000000cf00cf7308 */ /* 0x000fe20000000800 */
[----:B------:R-:W-:Y:S01]  /*4200*/  LOP3.LUT R16, R20, 0xffff, RZ, 0xc0, !PT ;  /* 0x0000ffff14107812 */ /* 0x000fe200078ec0ff */
[----:B------:R-:W-:Y:S01]  /*4210*/  FADD.FTZ R41, R145, R41 ;  /* 0x0000002991297221 */ /* 0x000fe20000010000 */
[----:B------:R-:W-:Y:S01]  /*4220*/  PRMT R169, R169, 0x5410, R8 ;  /* 0x00005410a9a97816 */ /* 0x000fe20000000008 */
[C---:B------:R-:W-:Y:S01]  /*4230*/  HMMA.16816.F32 R108, R4.reuse, R14, R108 ;  /* 0x0000000e046c723c */ /* 0x040fe2000000186c */
[--C-:B------:R-:W-:Y:S01]  /*4240*/  FFMA.FTZ R30, R168, c[0x0][0x23c], -R146.reuse ;  /* 0x00008f00a81e7a23 */ /* 0x100fe20000010892 */
[----:B------:R-:W-:Y:S01]  /*4250*/  LOP3.LUT R12, R20, 0xff, RZ, 0xc0, !PT ;  /* 0x000000ff140c7812 */ /* 0x000fe200078ec0ff */
[----:B------:R-:W-:Y:S01]  /*4260*/  FFMA.FTZ R31, R167, c[0x0][0x23c], -R146 ;  /* 0x00008f00a71f7a23 */ /* 0x000fe20000010892 */
[----:B------:R-:W-:Y:S01]  /*4270*/  HSET2.LE.AND R169, R169, R62, PT ;  /* 0x0000003ea9a97233 */ /* 0x000fe20003803000 */
[----:B------:R-:W-:Y:S01]  /*4280*/  SHF.R.U32.HI R16, RZ, 0x8, R16 ;  /* 0x00000008ff107819 */ /* 0x000fe20000011610 */
[----:B------:R-:W-:Y:S01]  /*4290*/  MUFU.EX2 R156, R156 ;  /* 0x0000009c009c7308 */ /* 0x000fe20000000800 */
[----:B------:R-:W-:Y:S01]  /*42a0*/  SHF.R.U32.HI R13, RZ, 0x10, R20 ;  /* 0x00000010ff0d7819 */ /* 0x000fe20000011614 */
[----:B------:R-:W-:Y:S01]  /*42b0*/  HMMA.16816.F32 R84, R4, R10, R84 ;  /* 0x0000000a0454723c */ /* 0x000fe20000001854 */
[----:B------:R-:W-:Y:S01]  /*42c0*/  LOP3.LUT R25, R169, R170, RZ, 0xc0, !PT ;  /* 0x000000aaa9197212 */ /* 0x000fe200078ec0ff */
[----:B------:R-:W-:Y:S01]  /*42d0*/  IMAD.WIDE.U32 R170, R171, -0x326172a9, RZ ;  /* 0xcd9e8d57abaa7825 */ /* 0x000fe200078e00ff */
[----:B------:R-:W-:-:S02]  /*42e0*/  PRMT R12, R12, 0x5410, R16 ;  /* 0x000054100c0c7816 */ /* 0x000fc40000000010 */
[----:B------:R-:W-:Y:S01]  /*42f0*/  SHF.R.U32.HI R9, RZ, 0x18, R20 ;  /* 0x00000018ff097819 */ /* 0x000fe20000011614 */
[----:B------:R-:W1:Y:S01]  /*4300*/  MUFU.EX2 R30, R30 ;  /* 0x0000001e001e7308 */ /* 0x000e620000000800 */
[----:B------:R-:W-:Y:S01]  /*4310*/  LOP3.LUT R4, R209, UR18, R216, 0x96, !PT ;  /* 0x00000012d1047c12 */ /* 0x000fe2000f8e96d8 */
[--C-:B------:R-:W-:Y:S01]  /*4320*/  HSET2.LE.AND R12, R12, R62.reuse, PT ;  /* 0x0000003e0c0c7233 */ /* 0x100fe20003803000 */
[----:B------:R-:W-:Y:S01]  /*4330*/  LOP3.LUT R168, R171, UR16, R208, 0x96, !PT ;  /* 0x00000010aba87c12 */ /* 0x000fe2000f8e96d0 */
[----:B------:R-:W3:Y:S01]  /*4340*/  LDSM.16.MT88.4 R20, [R187+0x7000] ;  /* 0x00700000bb14783b */ /* 0x000ee20000004200 */
[----:B------:R-:W-:Y:S01]  /*4350*/  LOP3.LUT R17, R13, 0xff, RZ, 0xc0, !PT ;  /* 0x000000ff0d117812 */ /* 0x000fe200078ec0ff */
[----:B------:R-:W-:Y:S01]  /*4360*/  IMAD.WIDE.U32 R4, R4, -0x2daee0ad, RZ ;  /* 0xd2511f5304047825 */ /* 0x000fe200078e00ff */
[----:B------:R-:W-:Y:S01]  /*4370*/  SHF.R.U32.HI R13, RZ, 0x8, R18 ;  /* 0x00000008ff0d7819 */ /* 0x000fe20000011612 */
[----:B------:R-:W4:Y:S01]  /*4380*/  MUFU.EX2 R31, R31 ;  /* 0x0000001f001f7308 */ /* 0x000f220000000800 */
[----:B------:R-:W-:Y:S01]  /*4390*/  PRMT R9, R17, 0x5410, R9 ;  /* 0x0000541011097816 */ /* 0x000fe20000000009 */
[----:B------:R-:W-:Y:S01]  /*43a0*/  IMAD.WIDE.U32 R168, R168, -0x2daee0ad, RZ ;  /* 0xd2511f53a8a87825 */ /* 0x000fe200078e00ff */
[----:B------:R-:W-:Y:S01]  /*43b0*/  PRMT R24, R24, 0x5410, R13 ;  /* 0x0000541018187816 */ /* 0x000fe2000000000d */
[----:B------:R-:W-:Y:S01]  /*43c0*/  LDSM.16.MT88.4 R16, [R186+0x7000] ;  /* 0x00700000ba10783b */ /* 0x000fe20000004200 */
[----:B------:R-:W-:Y:S01]  /*43d0*/  LOP3.LUT R26, R12, R26, RZ, 0xc0, !PT ;  /* 0x0000001a0c1a7212 */ /* 0x000fe200078ec0ff */
[--C-:B------:R-:W-:Y:S01]  /*43e0*/  HSET2.LE.AND R9, R9, R62.reuse, PT ;  /* 0x0000003e09097233 */ /* 0x100fe20003803000 */
[----:B------:R-:W-:Y:S01]  /*43f0*/  LOP3.LUT R4, R169, UR4, R4, 0x96, !PT ;  /* 0x00000004a9047c12 */ /* 0x000fe2000f8e9604 */
[----:B------:R-:W5:Y:S01]  /*4400*/  LDSM.16.MT88.4 R12, [R185+0x7000] ;  /* 0x00700000b90c783b */ /* 0x000f620000004200 */
[----:B--2---:R-:W-:Y:S01]  /*4410*/  F2FP.PACK_AB R27, R29, R28 ;  /* 0x0000001c1d1b723e */ /* 0x004fe200000000ff */
[----:B------:R-:W-:Y:S01]  /*4420*/  HSET2.LE.AND R24, R24, R62, PT ;  /* 0x0000003e18187233 */ /* 0x000fe20003803000 */
[----:B------:R-:W-:Y:S01]  /*4430*/  LOP3.LUT R178, R5, UR9, R178, 0x96, !PT ;  /* 0x0000000905b27c12 */ /* 0x000fe2000f8e96b2 */
[----:B------:R-:W-:Y:S01]  /*4440*/  IMAD.WIDE.U32 R6, R4, -0x326172a9, RZ ;  /* 0xcd9e8d5704067825 */ /* 0x000fe200078e00ff */
[----:B------:R-:W-:Y:S01]  /*4450*/  LOP3.LUT R27, R9, R27, RZ, 0xc0, !PT ;  /* 0x0000001b091b7212 */ /* 0x000fe200078ec0ff */
[----:B------:R-:W-:Y:S01]  /*4460*/  MUFU.EX2 R155, R155 ;  /* 0x0000009b009b7308 */ /* 0x000fe20000000800 */
[----:B------:R-:W2:Y:S01]  /*4470*/  LDSM.16.MT88.4 R8, [R184+0x7000] ;  /* 0x00700000b808783b */ /* 0x000ea20000004200 */
[----:B------:R-:W-:Y:S01]  /*4480*/  IMAD.WIDE.U32 R178, R178, -0x326172a9, RZ ;  /* 0xcd9e8d57b2b27825 */ /* 0x000fe200078e00ff */
[----:B------:R-:W-:-:S02]  /*4490*/  LOP3.LUT R5, R6, 0xffff, RZ, 0xc0, !PT ;  /* 0x0000ffff06057812 */ /* 0x000fc400078ec0ff */
[----:B------:R-:W-:Y:S01]  /*44a0*/  LOP3.LUT R4, R6, 0xff, RZ, 0xc0, !PT ;  /* 0x000000ff06047812 */ /* 0x000fe200078ec0ff */
[----:B------:R-:W-:Y:S01]  /*44b0*/  FFMA.FTZ R208, R161, c[0x0][0x23c], -R162 ;  /* 0x00008f00a1d07a23 */ /* 0x000fe200000108a2 */
[----:B------:R-:W-:Y:S01]  /*44c0*/  SHF.R.U32.HI R5, RZ, 0x8, R5 ;  /* 0x00000008ff057819 */ /* 0x000fe20000011605 */
[----:B------:R-:W-:Y:S01]  /*44d0*/  MUFU.EX2 R163, R163 ;  /* 0x000000a300a37308 */ /* 0x000fe20000000800 */
[----:B------:R-:W-:Y:S01]  /*44e0*/  SHF.R.U32.HI R167, RZ, 0x10, R6 ;  /* 0x00000010ffa77819 */ /* 0x000fe20000011606 */
[----:B------:R-:W-:Y:S01]  /*44f0*/  FFMA.FTZ R209, R64, c[0x0][0x23c], -R67 ;  /* 0x00008f0040d17a23 */ /* 0x000fe20000010843 */
[----:B------:R-:W-:Y:S01]  /*4500*/  LOP3.LUT R7, R7, UR24, R178, 0x96, !PT ;  /* 0x0000001807077c12 */ /* 0x000fe2000f8e96b2 */
[----:B------:R-:W-:Y:S01]  /*4510*/  FADD.FTZ R44, R157, R44 ;  /* 0x0000002c9d2c7221 */ /* 0x000fe20000010000 */
[----:B------:R-:W-:Y:S01]  /*4520*/  PRMT R4, R4, 0x5410, R5 ;  /* 0x0000541004047816 */ /* 0x000fe20000000005 */
[----:B-1----:R-:W-:Y:S01]  /*4530*/  FADD.FTZ R50, R30, R50 ;  /* 0x000000321e327221 */ /* 0x002fe20000010000 */
[----:B------:R-:W-:Y:S01]  /*4540*/  LOP3.LUT R5, R167, 0xff, RZ, 0xc0, !PT ;  /* 0x000000ffa7057812 */ /* 0x000fe200078ec0ff */
[----:B------:R-:W-:Y:S01]  /*4550*/  MUFU.EX2 R208, R208 ;  /* 0x000000d000d07308 */ /* 0x000fe20000000800 */
[----:B------:R-:W-:Y:S01]  /*4560*/  LOP3.LUT R24, R24, R173, RZ, 0xc0, !PT ;  /* 0x000000ad18187212 */ /* 0x000fe200078ec0ff */
[--C-:B------:R-:W-:Y:S01]  /*4570*/  HSET2.LE.AND R4, R4, R62.reuse, PT ;  /* 0x0000003e04047233 */ /* 0x100fe20003803000 */
[----:B------:R-:W-:Y:S01]  /*4580*/  LOP3.LUT R167, R7, 0xffff, RZ, 0xc0, !PT ;  /* 0x0000ffff07a77812 */ /* 0x000fe200078ec0ff */
[----:B------:R-:W-:Y:S01]  /*4590*/  FADD.FTZ R47, R166, R47 ;  /* 0x0000002fa62f7221 */ /* 0x000fe20000010000 */
[----:B------:R-:W-:Y:S01]  /*45a0*/  SHF.R.U32.HI R173, RZ, 0x10, R7 ;  /* 0x00000010ffad7819 */ /* 0x000fe20000011607 */
[----:B------:R-:W-:Y:S01]  /*45b0*/  FADD.FTZ R41, R147, R41 ;  /* 0x0000002993297221 */ /* 0x000fe20000010000 */
[----:B------:R-:W-:Y:S01]  /*45c0*/  SHF.R.U32.HI R6, RZ, 0x18, R6 ;  /* 0x00000018ff067819 */ /* 0x000fe20000011606 */
[----:B------:R-:W-:Y:S01]  /*45d0*/  MUFU.EX2 R150, R150 ;  /* 0x0000009600967308 */ /* 0x000fe20000000800 */
[----:B------:R-:W-:Y:S01]  /*45e0*/  LOP3.LUT R169, R7, 0xff, RZ, 0xc0, !PT ;  /* 0x000000ff07a97812 */ /* 0x000fe200078ec0ff */
[C---:B---3--:R-:W-:Y:S01]  /*45f0*/  HMMA.16816.F32 R124, R24.reuse, R20, R124 ;  /* 0x00000014187c723c */ /* 0x048fe2000000187c */
[----:B------:R-:W-:Y:S01]  /*4600*/  SHF.R.U32.HI R171, RZ, 0x8, R167 ;  /* 0x00000008ffab7819 */ /* 0x000fe200000116a7 */
[----:B------:R-:W-:Y:S01]  /*4610*/  FADD.FTZ R44, R28, R44 ;  /* 0x0000002c1c2c7221 */ /* 0x000fe20000010000 */
[----:B------:R-:W-:Y:S01]  /*4620*/  SHF.R.U32.HI R7, RZ, 0x18, R7 ;  /* 0x00000018ff077819 */ /* 0x000fe20000011607 */
[----:B----4-:R-:W-:Y:S01]  /*4630*/  FADD.FTZ R50, R31, R50 ;  /* 0x000000321f327221 */ /* 0x010fe20000010000 */
[----:B------:R-:W-:Y:S01]  /*4640*/  LOP3.LUT R167, R173, 0xff, RZ, 0xc0, !PT ;  /* 0x000000ffada77812 */ /* 0x000fe200078ec0ff */
[----:B------:R-:W-:Y:S01]  /*4650*/  MUFU.EX2 R149, R149 ;  /* 0x0000009500957308 */ /* 0x000fe20000000800 */
[----:B------:R-:W-:Y:S01]  /*4660*/  PRMT R5, R5, 0x5410, R6 ;  /* 0x0000541005057816 */ /* 0x000fe20000000006 */
[C---:B-----5:R-:W-:Y:S01]  /*4670*/  HMMA.16816.F32 R80, R24.reuse, R12, R80 ;  /* 0x0000000c1850723c */ /* 0x060fe20000001850 */
[----:B------:R-:W-:Y:S01]  /*4680*/  F2FP.PACK_AB R173, R31, R30 ;  /* 0x0000001e1fad723e */ /* 0x000fe200000000ff */
[----:B------:R-:W-:Y:S01]  /*4690*/  FADD.FTZ R47, R165, R47 ;  /* 0x0000002fa52f7221 */ /* 0x000fe20000010000 */
[----:B------:R-:W-:Y:S01]  /*46a0*/  PRMT R169, R169, 0x5410, R171 ;  /* 0x00005410a9a97816 */ /* 0x000fe200000000ab */
[--C-:B------:R-:W-:Y:S01]  /*46b0*/  HSET2.LE.AND R5, R5, R62.reuse, PT ;  /* 0x0000003e05057233 */ /* 0x100fe20003803000 */
[----:B------:R-:W-:Y:S01]  /*46c0*/  PRMT R7, R167, 0x5410, R7 ;  /* 0x00005410a7077816 */ /* 0x000fe20000000007 */
[----:B------:R-:W1:Y:S01]  /*46d0*/  MUFU.EX2 R140, R140 ;  /* 0x0000008c008c7308 */ /* 0x000e620000000800 */
[----:B------:R-:W-:Y:S01]  /*46e0*/  LOP3.LUT R6, R4, R173, RZ, 0xc0, !PT ;  /* 0x000000ad04067212 */ /* 0x000fe200078ec0ff */
[--C-:B------:R-:W-:Y:S01]  /*46f0*/  HSET2.LE.AND R4, R169, R62.reuse, PT ;  /* 0x0000003ea9047233 */ /* 0x100fe20003803000 */
[----:B------:R-:W-:Y:S01]  /*4700*/  F2FP.PACK_AB R173, R165, R166 ;  /* 0x000000a6a5ad723e */ /* 0x000fe200000000ff */
[----:B------:R-:W-:Y:S01]  /*4710*/  HSET2.LE.AND R167, R7, R62, PT ;  /* 0x0000003e07a77233 */ /* 0x000fe20003803000 */
[----:B------:R-:W-:Y:S01]  /*4720*/  F2FP.PACK_AB R171, R159, R160 ;  /* 0x000000a09fab723e */ /* 0x000fe200000000ff */
[C---:B------:R-:W-:Y:S01]  /*4730*/  HMMA.16816.F32 R68, R24.reuse, R16, R68 ;  /* 0x000000101844723c */ /* 0x040fe20000001844 */
[----:B------:R-:W-:Y:S01]  /*4740*/  F2FP.PACK_AB R169, R158, R164 ;  /* 0x000000a49ea9723e */ /* 0x000fe200000000ff */
[----:B------:R-:W3:Y:S01]  /*4750*/  MUFU.EX2 R141, R141 ;  /* 0x0000008d008d7308 */ /* 0x000ee20000000800 */
[----:B------:R-:W-:Y:S01]  /*4760*/  LOP3.LUT R7, R5, R173, RZ, 0xc0, !PT ;  /* 0x000000ad05077212 */ /* 0x000fe200078ec0ff */
[----:B------:R-:W-:Y:S01]  /*4770*/  FADD.FTZ R41, R148, R41 ;  /* 0x0000002994297221 */ /* 0x000fe20000010000 */
[----:B------:R-:W-:Y:S01]  /*4780*/  LOP3.LUT R4, R4, R171, RZ, 0xc0, !PT ;  /* 0x000000ab04047212 */ /* 0x000fe200078ec0ff */
[----:B------:R-:W-:Y:S01]  /*4790*/  FADD.FTZ R44, R29, R44 ;  /* 0x0000002c1d2c7221 */ /* 0x000fe20000010000 */
[----:B------:R-:W-:Y:S01]  /*47a0*/  LOP3.LUT R5, R167, R169, RZ, 0xc0, !PT ;  /* 0x000000a9a7057212 */ /* 0x000fe200078ec0ff */
[----:B------:R-:W-:Y:S01]  /*47b0*/  HMMA.16816.F32 R104, R24, R14, R104 ;  /* 0x0000000e1868723c */ /* 0x000fe20000001868 */
[----:B------:R-:W-:Y:S01]  /*47c0*/  LOP3.LUT R172, R175, UR23, R172, 0x96, !PT ;  /* 0x00000017afac7c12 */ /* 0x000fe2000f8e96ac */
[----:B------:R-:W4:Y:S01]  /*47d0*/  MUFU.EX2 R144, R144 ;  /* 0x0000009000907308 */ /* 0x000f220000000800 */
[----:B------:R-:W-:Y:S01]  /*47e0*/  LOP3.LUT R170, R179, UR7, R170, 0x96, !PT ;  /* 0x00000007b3aa7c12 */ /* 0x000fe2000f8e96aa */
[----:B-1----:R-:W-:-:S02]  /*47f0*/  FADD.FTZ R50, R140, R50 ;  /* 0x000000328c327221 */ /* 0x002fc40000010000 */
[----:B------:R-:W-:Y:S02]  /*4800*/  FADD.FTZ R41, R156, R41 ;  /* 0x000000299c297221 */ /* 0x000fe40000010000 */
[C---:B------:R-:W-:Y:S01]  /*4810*/  HMMA.16816.F32 R76, R4.reuse, R12, R76 ;  /* 0x0000000c044c723c */ /* 0x040fe2000000184c */
[----:B------:R-:W-:Y:S01]  /*4820*/  IMAD.WIDE.U32 R170, R170, -0x2daee0ad, RZ ;  /* 0xd2511f53aaaa7825 */ /* 0x000fe200078e00ff */
[----:B------:R-:W-:Y:S03]  /*4830*/  MUFU.EX2 R210, R210 ;  /* 0x000000d200d27308 */ /* 0x000fe60000000800 */
[----:B------:R-:W-:Y:S01]  /*4840*/  FADD.FTZ R44, R150, R44 ;  /* 0x0000002c962c7221 */ /* 0x000fe20000010000 */
[----:B------:R-:W-:Y:S01]  /*4850*/  LOP3.LUT R168, R171, UR23, R168, 0x96, !PT ;  /* 0x00000017aba87c12 */ /* 0x000fe2000f8e96a8 */
[----:B---3--:R-:W-:Y:S01]  /*4860*/  FADD.FTZ R50, R141, R50 ;  /* 0x000000328d327221 */ /* 0x008fe20000010000 */
[C---:B------:R-:W-:Y:S01]  /*4870*/  HMMA.16816.F32 R112, R4.reuse, R16, R112 ;  /* 0x000000100470723c */ /* 0x040fe20000001870 */
[C---:B------:R-:W-:Y:S01]  /*4880*/  LOP3.LUT R13, R174.reuse, 0xffff, RZ, 0xc0, !PT ;  /* 0x0000ffffae0d7812 */ /* 0x040fe200078ec0ff */
[----:B------:R-:W1:Y:S01]  /*4890*/  MUFU.EX2 R59, R59 ;  /* 0x0000003b003b7308 */ /* 0x000e620000000800 */
[----:B------:R-:W-:Y:S01]  /*48a0*/  LOP3.LUT R12, R174, 0xff, RZ, 0xc0, !PT ;  /* 0x000000ffae0c7812 */ /* 0x000fe200078ec0ff */
[----:B------:R-:W-:Y:S01]  /*48b0*/  FADD.FTZ R41, R155, R41 ;  /* 0x000000299b297221 */ /* 0x000fe20000010000 */
[----:B------:R-:W-:Y:S01]  /*48c0*/  SHF.R.U32.HI R13, RZ, 0x8, R13 ;  /* 0x00000008ff0d7819 */ /* 0x000fe2000001160d */
[----:B------:R-:W-:Y:S01]  /*48d0*/  FADD.FTZ R44, R149, R44 ;  /* 0x0000002c952c7221 */ /* 0x000fe20000010000 */
[----:B------:R-:W-:Y:S01]  /*48e0*/  SHF.R.U32.HI R16, RZ, 0x10, R174 ;  /* 0x00000010ff107819 */ /* 0x000fe200000116ae */
[----:B------:R-:W-:Y:S01]  /*48f0*/  HMMA.16816.F32 R84, R4, R14, R84 ;  /* 0x0000000e0454723c */ /* 0x000fe20000001854 */
[----:B------:R-:W-:Y:S01]  /*4900*/  SHF.R.U32.HI R17, RZ, 0x10, R172 ;  /* 0x00000010ff117819 */ /* 0x000fe200000116ac */
[----:B------:R-:W-:Y:S01]  /*4910*/  MUFU.EX2 R65, R65 ;  /* 0x0000004100417308 */ /* 0x000fe20000000800 */
[----:B------:R-:W-:Y:S01]  /*4920*/  LOP3.LUT R16, R16, 0xff, RZ, 0xc0, !PT ;  /* 0x000000ff10107812 */ /* 0x000fe200078ec0ff */
[----:B----4-:R-:W-:Y:S01]  /*4930*/  FADD.FTZ R50, R144, R50 ;  /* 0x0000003290327221 */ /* 0x010fe20000010000 */
[----:B------:R-:W-:Y:S01]  /*4940*/  LOP3.LUT R17, R17, 0xff, RZ, 0xc0, !PT ;  /* 0x000000ff11117812 */ /* 0x000fe200078ec0ff */
[----:B------:R-:W-:Y:S01]  /*4950*/  FADD.FTZ R41, R163, R41 ;  /* 0x00000029a3297221 */ /* 0x000fe20000010000 */
[C---:B------:R-:W-:Y:S01]  /*4960*/  LOP3.LUT R15, R172.reuse, 0xffff, RZ, 0xc0, !PT ;  /* 0x0000ffffac0f7812 */ /* 0x040fe200078ec0ff */
[C---:B--2---:R-:W-:Y:S01]  /*4970*/  HMMA.16816.F32 R88, R24.reuse, R8, R88 ;  /* 0x000000081858723c */ /* 0x044fe20000001858 */
[----:B------:R-:W-:Y:S01]  /*4980*/  LOP3.LUT R14, R172, 0xff, RZ, 0xc0, !PT ;  /* 0x000000ffac0e7812 */ /* 0x000fe200078ec0ff */
[----:B------:R-:W-:Y:S01]  /*4990*/  MUFU.EX2 R209, R209 ;  /* 0x000000d100d17308 */ /* 0x000fe20000000800 */
[----:B------:R-:W-:Y:S01]  /*49a0*/  SHF.R.U32.HI R172, RZ, 0x18, R172 ;  /* 0x00000018ffac7819 */ /* 0x000fe200000116ac */
[----:B-1----:R-:W-:Y:S01]  /*49b0*/  FADD.FTZ R47, R59, R47 ;  /* 0x0000002f3b2f7221 */ /* 0x002fe20000010000 */
[----:B------:R-:W-:Y:S01]  /*49c0*/  SHF.R.U32.HI R15, RZ, 0x8, R15 ;  /* 0x00000008ff0f7819 */ /* 0x000fe2000001160f */
[----:B------:R-:W-:Y:S01]  /*49d0*/  FADD.FTZ R44, R151, R44 ;  /* 0x0000002c972c7221 */ /* 0x000fe20000010000 */
[----:B------:R-:W-:Y:S01]  /*49e0*/  PRMT R12, R12, 0x5410, R13 ;  /* 0x000054100c0c7816 */ /* 0x000fe2000000000d */
[C---:B------:R-:W-:Y:S01]  /*49f0*/  HMMA.16816.F32 R120, R24.reuse, R22, R120 ;  /* 0x000000161878723c */ /* 0x040fe20000001878 */
[----:B------:R-:W-:Y:S01]  /*4a00*/  PRMT R14, R14, 0x5410, R15 ;  /* 0x000054100e0e7816 */ /* 0x000fe2000000000f */
[----:B------:R-:W1:Y:S01]  /*4a10*/  MUFU.EX2 R58, R58 ;  /* 0x0000003a003a7308 */ /* 0x000e620000000800 */
[----:B------:R-:W-:Y:S01]  /*4a20*/  PRMT R13, R17, 0x5410, R172 ;  /* 0x00005410110d7816 */ /* 0x000fe200000000ac */
[--C-:B------:R-:W-:Y:S01]  /*4a30*/  HSET2.LE.AND R12, R12, R62.reuse, PT ;  /* 0x0000003e0c0c7233 */ /* 0x100fe20003803000 */
[C---:B------:R-:W-:Y:S01]  /*4a40*/  LOP3.LUT R67, R168.reuse, 0xffff, RZ, 0xc0, !PT ;  /* 0x0000ffffa8437812 */ /* 0x040fe200078ec0ff */
[--C-:B------:R-:W-:Y:S01]  /*4a50*/  HSET2.LE.AND R14, R14, R62.reuse, PT ;  /* 0x0000003e0e0e7233 */ /* 0x100fe20003803000 */
[----:B------:R-:W-:Y:S01]  /*4a60*/  SHF.R.U32.HI R142, RZ, 0x10, R168 ;  /* 0x00000010ff8e7819 */ /* 0x000fe200000116a8 */
[----:B------:R-:W-:Y:S01]  /*4a70*/  HMMA.16816.F32 R72, R24, R18, R72 ;  /* 0x000000121848723c */ /* 0x000fe20000001848 */
[----:B------:R-:W-:Y:S01]  /*4a80*/  HSET2.LE.AND R13, R13, R62, PT ;  /* 0x0000003e0d0d7233 */ /* 0x000fe20003803000 */
[----:B------:R-:W-:-:S02]  /*4a90*/  LOP3.LUT R64, R168, 0xff, RZ, 0xc0, !PT ;  /* 0x000000ffa8407812 */ /* 0x000fc400078ec0ff */
[----:B------:R-:W-:Y:S02]  /*4aa0*/  SHF.R.U32.HI R168, RZ, 0x18, R168 ;  /* 0x00000018ffa87819 */ /* 0x000fe400000116a8 */
[----:B------:R-:W-:Y:S02]  /*4ab0*/  SHF.R.U32.HI R67, RZ, 0x8, R67 ;  /* 0x00000008ff437819 */ /* 0x000fe40000011643 */
[----:B------:R-:W-:Y:S01]  /*4ac0*/  HMMA.16816.F32 R92, R24, R10, R92 ;  /* 0x0000000a185c723c */ /* 0x000fe2000000185c */
[----:B------:R-:W-:Y:S01]  /*4ad0*/  LOP3.LUT R142, R142, 0xff, RZ, 0xc0, !PT ;  /* 0x000000ff8e8e7812 */ /* 0x000fe200078ec0ff */
[----:B-1----:R-:W-:Y:S01]  /*4ae0*/  FADD.FTZ R47, R58, R47 ;  /* 0x0000002f3a2f7221 */ /* 0x002fe20000010000 */
[----:B------:R-:W-:Y:S02]  /*4af0*/  PRMT R64, R64, 0x5410, R67 ;  /* 0x0000541040407816 */ /* 0x000fe40000000043 */
[----:B------:R-:W-:Y:S01]  /*4b00*/  F2FP.PACK_AB R67, R141, R140 ;  /* 0x0000008c8d43723e */ /* 0x000fe200000000ff */
[----:B------:R-:W-:Y:S01]  /*4b10*/  FADD.FTZ R47, R65, R47 ;  /* 0x0000002f412f7221 */ /* 0x000fe20000010000 */
[----:B------:R-:W-:Y:S01]  /*4b20*/  SHF.R.U32.HI R27, RZ, 0x18, R174 ;  /* 0x00000018ff1b7819 */ /* 0x000fe200000116ae */
[----:B------:R-:W-:Y:S01]  /*4b30*/  HMMA.16816.F32 R100, R4, R8, R100 ;  /* 0x000000080464723c */ /* 0x000fe20000001864 */
[----:B------:R-:W-:-:S02]  /*4b40*/  F2FP.PACK_AB R24, R155, R156 ;  /* 0x0000009c9b18723e */ /* 0x000fc400000000ff */
[----:B------:R-:W-:Y:S02]  /*4b50*/  PRMT R27, R16, 0x5410, R27 ;  /* 0x00005410101b7816 */ /* 0x000fe4000000001b */
[----:B------:R-:W-:Y:S02]  /*4b60*/  F2FP.PACK_AB R25, R149, R150 ;  /* 0x000000969519723e */ /* 0x000fe400000000ff */
[----:B------:R-:W-:Y:S01]  /*4b70*/  F2FP.PACK_AB R8, R207, R151 ;  /* 0x00000097cf08723e */ /* 0x000fe200000000ff */
[----:B------:R-:W-:Y:S01]  /*4b80*/  HSET2.LE.AND R27, R27, R62, PT ;  /* 0x0000003e1b1b7233 */ /* 0x000fe20003803000 */
[----:B------:R-:W-:Y:S01]  /*4b90*/  F2FP.PACK_AB R26, R208, R163 ;  /* 0x000000a3d01a723e */ /* 0x000fe200000000ff */
[----:B------:R-:W-:Y:S01]  /*4ba0*/  HMMA.16816.F32 R128, R4, R20, R128 ;  /* 0x000000140480723c */ /* 0x000fe20000001880 */
[----:B------:R-:W-:Y:S01]  /*4bb0*/  LOP3.LUT R24, R14, R24, RZ, 0xc0, !PT ;  /* 0x000000180e187212 */ /* 0x000fe200078ec0ff */
[----:B------:R-:W-:Y:S01]  /*4bc0*/  FADD.FTZ R208, R208, R41 ;  /* 0x00000029d0d07221 */ /* 0x000fe20000010000 */
[----:B------:R-:W-:Y:S01]  /*4bd0*/  LOP3.LUT R25, R13, R25, RZ, 0xc0, !PT ;  /* 0x000000190d197212 */ /* 0x000fe200078ec0ff */
[----:B------:R-:W-:Y:S01]  /*4be0*/  FADD.FTZ R207, R207, R44 ;  /* 0x0000002ccfcf7221 */ /* 0x000fe20000010000 */
[----:B------:R-:W-:-:S02]  /*4bf0*/  LOP3.LUT R26, R12, R26, RZ, 0xc0, !PT ;  /* 0x0000001a0c1a7212 */ /* 0x000fc400078ec0ff */
[----:B------:R-:W-:Y:S01]  /*4c00*/  LOP3.LUT R27, R27, R8, RZ, 0xc0, !PT ;  /* 0x000000081b1b7212 */ /* 0x000fe200078ec0ff */
[C---:B------:R-:W-:Y:S01]  /*4c10*/  HMMA.16816.F32 R116, R4.reuse, R22, R116 ;  /* 0x000000160474723c */ /* 0x040fe20000001874 */
[----:B------:R-:W1:Y:S04]  /*4c20*/  LDSM.16.MT88.4 R20, [R187+0x7800] ;  /* 0x00780000bb14783b */ /* 0x000e680000004200 */
[----:B------:R-:W-:Y:S03]  /*4c30*/  LDSM.16.MT88.4 R12, [R185+0x7800] ;  /* 0x00780000b90c783b */ /* 0x000fe60000004200 */
[C---:B------:R-:W-:Y:S01]  /*4c40*/  HMMA.16816.F32 R108, R4.reuse, R18, R108 ;  /* 0x00000012046c723c */ /* 0x040fe2000000186c */
[----:B------:R-:W2:Y:S07]  /*4c50*/  LDSM.16.MT88.4 R16, [R186+0x7800] ;  /* 0x00780000ba10783b */ /* 0x000eae0000004200 */
[----:B------:R-:W-:Y:S01]  /*4c60*/  HMMA.16816.F32 R96, R4, R10, R96 ;  /* 0x0000000a0460723c */ /* 0x000fe20000001860 */
[----:B------:R-:W3:Y:S06]  /*4c70*/  LDSM.16.MT88.4 R8, [R184+0x7800] ;  /* 0x00780000b808783b */ /* 0x000eec0000004200 */
[----:B------:R-:W-:-:S02]  /*4c80*/  LOP3.LUT R7, R170, 0xffff, RZ, 0xc0, !PT ;  /* 0x0000ffffaa077812 */ /* 0x000fc400078ec0ff */
[--C-:B------:R-:W-:Y:S02]  /*4c90*/  SHF.R.U32.HI R6, RZ, 0x10, R170.reuse ;  /* 0x00000010ff067819 */ /* 0x100fe400000116aa */
[----:B------:R-:W-:Y:S02]  /*4ca0*/  LOP3.LUT R4, R170, 0xff, RZ, 0xc0, !PT ;  /* 0x000000ffaa047812 */ /* 0x000fe400078ec0ff */
[----:B------:R-:W-:Y:S02]  /*4cb0*/  SHF.R.U32.HI R7, RZ, 0x8, R7 ;  /* 0x00000008ff077819 */ /* 0x000fe40000011607 */
[----:B------:R-:W-:Y:S02]  /*4cc0*/  SHF.R.U32.HI R5, RZ, 0x18, R170 ;  /* 0x00000018ff057819 */ /* 0x000fe400000116aa */
[----:B------:R-:W-:Y:S02]  /*4cd0*/  LOP3.LUT R6, R6, 0xff, RZ, 0xc0, !PT ;  /* 0x000000ff06067812 */ /* 0x000fe400078ec0ff */
[----:B------:R-:W-:-:S02]  /*4ce0*/  PRMT R4, R4, 0x5410, R7 ;  /* 0x0000541004047816 */ /* 0x000fc40000000007 */
[----:B------:R-:W-:Y:S02]  /*4cf0*/  PRMT R7, R6, 0x5410, R5 ;  /* 0x0000541006077816 */ /* 0x000fe40000000005 */
[----:B------:R-:W-:Y:S01]  /*4d00*/  PRMT R5, R142, 0x5410, R168 ;  /* 0x000054108e057816 */ /* 0x000fe200000000a8 */
[--C-:B------:R-:W-:Y:S01]  /*4d10*/  HSET2.LE.AND R6, R4, R62.reuse, PT ;  /* 0x0000003e04067233 */ /* 0x100fe20003803000 */
[C---:B------:R-:W-:Y:S01]  /*4d20*/  F2FP.PACK_AB R142, R209.reuse, R65 ;  /* 0x00000041d18e723e */ /* 0x040fe200000000ff */
[--C-:B------:R-:W-:Y:S01]  /*4d30*/  HSET2.LE.AND R7, R7, R62.reuse, PT ;  /* 0x0000003e07077233 */ /* 0x100fe20003803000 */
[C---:B-1----:R-:W-:Y:S01]  /*4d40*/  HMMA.16816.F32 R124, R24.reuse, R20, R124 ;  /* 0x00000014187c723c */ /* 0x042fe2000000187c */
        /* <DEDUP_REMOVED lines=8> */
[----:B------:R-:W-:Y:S01]  /*4dd0*/  HMMA.16816.F32 R120, R24, R22, R120 ;  /* 0x000000161878723c */ /* 0x000fe20000001878 */
[----:B------:R-:W-:-:S02]  /*4de0*/  LOP3.LUT R4, R4, R67, RZ, 0xc0, !PT ;  /* 0x0000004304047212 */ /* 0x000fc400078ec0ff */
[----:B------:R-:W-:-:S05]  /*4df0*/  LOP3.LUT R5, R5, R62, RZ, 0xc0, !PT ;  /* 0x0000003e05057212 */ /* 0x000fca00078ec0ff */
[C---:B--2---:R-:W-:Y:S08]  /*4e00*/  HMMA.16816.F32 R68, R24.reuse, R16, R68 ;  /* 0x000000101844723c */ /* 0x044ff00000001844 */
[C---:B------:R-:W-:Y:S08]  /*4e10*/  HMMA.16816.F32 R72, R24.reuse, R18, R72 ;  /* 0x000000121848723c */ /* 0x040ff00000001848 */
[C---:B------:R-:W-:Y:S08]  /*4e20*/  HMMA.16816.F32 R80, R24.reuse, R12, R80 ;  /* 0x0000000c1850723c */ /* 0x040ff00000001850 */
        /* <DEDUP_REMOVED lines=13> */
[----:B------:R-:W-:Y:S01]  /*4f00*/  IADD3 R234, R132, -0x2, RZ ;  /* 0xfffffffe84ea7810 */ /* 0x000fe20007ffe0ff */
[----:B------:R-:W-:-:S04]  /*4f10*/  DEPBAR.LE SB0, 0x0 ;  /* 0x000080000000791a */ /* 0x000fc80000000000 */
[----:B------:R-:W-:Y:S01]  /*4f20*/  SHF.R.S32.HI R0, RZ, 0x1f, R234 ;  /* 0x0000001fff007819 */ /* 0x000fe200000114ea */
[C---:B------:R-:W-:Y:S02]  /*4f30*/  IMAD R2, R234.reuse, UR10, RZ ;  /* 0x0000000aea027c24 */ /* 0x040fe4000f8e02ff */
[----:B------:R-:W-:-:S04]  /*4f40*/  IMAD.WIDE.U32 R4, R234, UR11, R224 ;  /* 0x0000000bea047c25 */ /* 0x000fc8000f8e00e0 */
[----:B------:R-:W-:Y:S01]  /*4f50*/  IMAD R0, R0, UR11, R2 ;  /* 0x0000000b00007c24 */ /* 0x000fe2000f8e0202 */
[----:B------:R-:W-:Y:S01]  /*4f60*/  BAR.SYNC.DEFER_BLOCKING 0x0 ;  /* 0x0000000000007b1d */ /* 0x000fe20000010000 */
[----:B------:R-:W-:Y:S02]  /*4f70*/  LEA R2, P1, R4, c[0x0][0x170], 0x1 ;  /* 0x00005c0004027a11 */ /* 0x000fe400078208ff */
[----:B------:R-:W-:Y:S02]  /*4f80*/  IMAD.IADD R0, R5, 0x1, R0 ;  /* 0x0000000105007824 */ /* 0x000fe400078e0200 */
[----:B------:R-:W-:-:S03]  /*4f90*/  IADD3 R6, P0, R2, UR25, RZ ;  /* 0x0000001902067c10 */ /* 0x000fc6000ff1e0ff */
[----:B------:R-:W-:Y:S01]  /*4fa0*/  LEA.HI.X R3, R4, c[0x0][0x174], R0, 0x1, P1 ;  /* 0x00005d0004037a11 */ /* 0x000fe200008f0c00 */
[----:B------:R-:W-:Y:S01]  /*4fb0*/  IMAD R0, R234, 0x40, R233 ;  /* 0x00000040ea007824 */ /* 0x000fe200078e02e9 */
[----:B------:R-:W-:Y:S02]  /*4fc0*/  IADD3 R8, P1, R6, UR25, RZ ;  /* 0x0000001906087c10 */ /* 0x000fe4000ff3e0ff */
[----:B------:R-:W-:Y:S02]  /*4fd0*/  IADD3.X R7, R3, UR5, RZ, P0, !PT ;  /* 0x0000000503077c10 */ /* 0x000fe400087fe4ff */
[----:B------:R-:W-:Y:S02]  /*4fe0*/  IADD3 R4, P0, R8, UR25, RZ ;  /* 0x0000001908047c10 */ /* 0x000fe4000ff1e0ff */
[----:B------:R-:W-:Y:S02]  /*4ff0*/  IADD3.X R9, R7, UR5, RZ, P1, !PT ;  /* 0x0000000507097c10 */ /* 0x000fe40008ffe4ff */
[----:B------:R-:W-:-:S02]  /*5000*/  ISETP.GE.AND P4, PT, R0, R232, PT ;  /* 0x000000e80000720c */ /* 0x000fc40003f86270 */
[----:B------:R-:W-:Y:S02]  /*5010*/  IADD3.X R5, R9, UR5, RZ, P0, !PT ;  /* 0x0000000509057c10 */ /* 0x000fe400087fe4ff */
[C---:B------:R-:W-:Y:S01]  /*5020*/  ISETP.GE.AND P1, PT, R0.reuse, R231, PT ;  /* 0x000000e70000720c */ /* 0x040fe20003f26270 */
[----:B------:R-:W-:Y:S01]  /*5030*/  @!PT LDS RZ, [RZ] ;  /* 0x00000000fffff984 */ /* 0x000fe20000000800 */
[----:B------:R-:W-:Y:S01]  /*5040*/  @!PT LDS RZ, [RZ] ;  /* 0x00000000fffff984 */ /* 0x000fe20000000800 */
[----:B------:R-:W-:Y:S01]  /*5050*/  @!PT LDS RZ, [RZ] ;  /* 0x00000000fffff984 */ /* 0x000fe20000000800 */
[----:B------:R1:W-:Y:S04]  /*5060*/  LDGSTS.E.BYPASS.LTC128B.128 [R195+0x6000], [R2.64] ;  /* 0x0600000002c37fae */ /* 0x0003e8000b901d4c */
[----:B------:R2:W-:Y:S04]  /*5070*/  LDGSTS.E.BYPASS.LTC128B.128 [R195+0x6800], [R6.64] ;  /* 0x0680000006c37fae */ /* 0x0005e8000b901d4c */
[----:B------:R3:W-:Y:S04]  /*5080*/  LDGSTS.E.BYPASS.LTC128B.128 [R195+0x7000], [R8.64] ;  /* 0x0700000008c37fae */ /* 0x0007e8000b901d4c */
[----:B------:R2:W-:Y:S04]  /*5090*/  LDGSTS.E.BYPASS.LTC128B.128 [R195+0x7800], [R4.64] ;  /* 0x0780000004c37fae */ /* 0x0005e8000b901d4c */
[----:B------:R-:W-:Y:S04]  /*50a0*/  LDSM.16.M88.4 R60, [R193] ;  /* 0x00000000c13c783b */ /* 0x000fe80000000200 */
[----:B------:R-:W4:Y:S04]  /*50b0*/  LDSM.16.M88.4 R16, [R194+0x2000] ;  /* 0x00200000c210783b */ /* 0x000f280000000200 */
[----:B------:R-:W5:Y:S01]  /*50c0*/  LDSM.16.M88.4 R44, [R193+0x800] ;  /* 0x00080000c12c783b */ /* 0x000f620000000200 */
[----:B-1----:R-:W-:-:S03]  /*50d0*/  IADD3 R2, R0, 0x1, RZ ;  /* 0x0000000100027810 */ /* 0x002fc60007ffe0ff */
[----:B------:R-:W1:Y:S01]  /*50e0*/  LDSM.16.M88.4 R28, [R193+0x1000] ;  /* 0x00100000c11c783b */ /* 0x000e620000000200 */
[----:B------:R-:W-:Y:S02]  /*50f0*/  IADD3 R3, R0, 0x18, RZ ;  /* 0x0000001800037810 */ /* 0x000fe40007ffe0ff */
[C---:B------:R-:W-:Y:S01]  /*5100*/  ISETP.GE.AND P2, PT, R2.reuse, R232, PT ;  /* 0x000000e80200720c */ /* 0x040fe20003f46270 */
[----:B------:R-:W1:Y:S01]  /*5110*/  LDSM.16.M88.4 R152, [R193+0x1800] ;  /* 0x00180000c198783b */ /* 0x000e620000000200 */
[CC--:B------:R-:W-:Y:S02]  /*5120*/  ISETP.GE.AND P0, PT, R2.reuse, R231.reuse, PT ;  /* 0x000000e70200720c */ /* 0x0c0fe40003f06270 */
[C---:B------:R-:W-:Y:S01]  /*5130*/  ISETP.GE.AND P5, PT, R2.reuse, R230, PT ;  /* 0x000000e60200720c */ /* 0x040fe20003fa6270 */
[----:B------:R-:W1:Y:S01]  /*5140*/  LDSM.16.M88.4 R172, [R194] ;  /* 0x00000000c2ac783b */ /* 0x000e620000000200 */
[----:B------:R-:W-:Y:S02]  /*5150*/  ISETP.GE.AND P3, PT, R2, R206, PT ;  /* 0x000000ce0200720c */ /* 0x000fe40003f66270 */
[----:B------:R-:W-:Y:S01]  /*5160*/  IADD3 R2, R0, 0x8, RZ ;  /* 0x0000000800027810 */ /* 0x000fe20007ffe0ff */
[----:B------:R-:W-:Y:S03]  /*5170*/  LDSM.16.M88.4 R12, [R191] ;  /* 0x00000000bf0c783b */ /* 0x000fe60000000200 */
[----:B------:R-:W-:Y:S01]  /*5180*/  ISETP.GE.AND P6, PT, R2, R231, PT ;  /* 0x000000e70200720c */ /* 0x000fe20003fc6270 */
[----:B------:R-:W1:Y:S04]  /*5190*/  LDSM.16.M88.4 R148, [R192+0x2000] ;  /* 0x00200000c094783b */ /* 0x000e680000000200 */
[----:B---3--:R-:W3:Y:S04]  /*51a0*/  LDSM.16.M88.4 R8, [R191+0x800] ;  /* 0x00080000bf08783b */ /* 0x008ee80000000200 */
[----:B--2---:R-:W2:Y:S04]  /*51b0*/  LDSM.16.M88.4 R4, [R191+0x1000] ;  /* 0x00100000bf04783b */ /* 0x004ea80000000200 */
[----:B------:R-:W2:Y:S04]  /*51c0*/  LDSM.16.M88.4 R212, [R191+0x1800] ;  /* 0x00180000bfd4783b */ /* 0x000ea80000000200 */
[----:B------:R-:W2:Y:S01]  /*51d0*/  LDSM.16.M88.4 R176, [R192] ;  /* 0x00000000c0b0783b */ /* 0x000ea20000000200 */
[C---:B----4-:R-:W-:Y:S03]  /*51e0*/  HMMA.16816.F32 R140, R16.reuse, R60, RZ ;  /* 0x0000003c108c723c */ /* 0x050fe600000018ff */
[----:B------:R-:W-:Y:S04]  /*51f0*/  LDSM.16.M88.4 R160, [R189] ;  /* 0x00000000bda0783b */ /* 0x000fe80000000200 */
[----:B------:R-:W4:Y:S01]  /*5200*/  LDSM.16.M88.4 R168, [R190] ;  /* 0x00000000bea8783b */ /* 0x000f220000000200 */
[C---:B------:R-:W-:Y:S03]  /*5210*/  HMMA.16816.F32 R64, R16.reuse, R62, RZ ;  /* 0x0000003e1040723c */ /* 0x040fe600000018ff */
[----:B------:R-:W2:Y:S04]  /*5220*/  LDSM.16.M88.4 R164, [R190+0x2000] ;  /* 0x00200000bea4783b */ /* 0x000ea80000000200 */
[----:B------:R-:W-:Y:S01]  /*5230*/  LDSM.16.M88.4 R156, [R183] ;  /* 0x00000000b79c783b */ /* 0x000fe20000000200 */
[C---:B-----5:R-:W-:Y:S03]  /*5240*/  HMMA.16816.F32 R52, R16.reuse, R44, RZ ;  /* 0x0000002c1034723c */ /* 0x060fe600000018ff */
[----:B------:R-:W0:Y:S05]  /*5250*/  LDGDEPBAR ;  /* 0x00000000000079af */ /* 0x000e2a0000000000 */
[C---:B------:R-:W-:Y:S08]  /*5260*/  HMMA.16816.F32 R48, R16.reuse, R46, RZ ;  /* 0x0000002e1030723c */ /* 0x040ff000000018ff */
[C---:B-1----:R-:W-:Y:S08]  /*5270*/  HMMA.16816.F32 R36, R16.reuse, R28, RZ ;  /* 0x0000001c1024723c */ /* 0x042ff000000018ff */
        /* <DEDUP_REMOVED lines=13> */
[C---:B------:R-:W-:Y:S08]  /*5350*/  HMMA.16816.F32 R64, R148.reuse, R14, R64 ;  /* 0x0000000e9440723c */ /* 0x040ff00000001840 */
[C---:B---3--:R-:W-:Y:S08]  /*5360*/  HMMA.16816.F32 R52, R148.reuse, R8, R52 ;  /* 0x000000089434723c */ /* 0x048ff00000001834 */
[C---:B------:R-:W-:Y:S08]  /*5370*/  HMMA.16816.F32 R48, R148.reuse, R10, R48 ;  /* 0x0000000a9430723c */ /* 0x040ff00000001830 */
[C---:B--2---:R-:W-:Y:S08]  /*5380*/  HMMA.16816.F32 R36, R148.reuse, R4, R36 ;  /* 0x000000049424723c */ /* 0x044ff00000001824 */
[C---:B------:R-:W-:Y:S08]  /*5390*/  HMMA.16816.F32 R32, R148.reuse, R6, R32 ;  /* 0x000000069420723c */ /* 0x040ff00000001820 */
[C---:B------:R-:W-:Y:S08]  /*53a0*/  HMMA.16816.F32 R20, R148.reuse, R212, R20 ;  /* 0x000000d49414723c */ /* 0x040ff00000001814 */
[----:B------:R-:W-:Y:S01]  /*53b0*/  HMMA.16816.F32 R16, R148, R214, R16 ;  /* 0x000000d69410723c */ /* 0x000fe20000001810 */
[----:B------:R-:W1:Y:S07]  /*53c0*/  LDSM.16.M88.4 R148, [R181] ;  /* 0x00000000b594783b */ /* 0x000e6e0000000200 */
[C---:B------:R-:W-:Y:S08]  /*53d0*/  HMMA.16816.F32 R144, R176.reuse, R12, R144 ;  /* 0x0000000cb090723c */ /* 0x040ff00000001890 */
[C---:B------:R-:W-:Y:S01]  /*53e0*/  HMMA.16816.F32 R60, R176.reuse, R14, R60 ;  /* 0x0000000eb03c723c */ /* 0x040fe2000000183c */
[----:B------:R-:W-:Y:S07]  /*53f0*/  LDSM.16.M88.4 R12, [R188] ;  /* 0x00000000bc0c783b */ /* 0x000fee0000000200 */
[C---:B------:R-:W-:Y:S08]  /*5400*/  HMMA.16816.F32 R40, R176.reuse, R4, R40 ;  /* 0x00000004b028723c */ /* 0x040ff00000001828 */
[C---:B------:R-:W-:Y:S01]  /*5410*/  HMMA.16816.F32 R28, R176.reuse, R6, R28 ;  /* 0x00000006b01c723c */ /* 0x040fe2000000181c */
[----:B------:R-:W2:Y:S07]  /*5420*/  LDSM.16.M88.4 R4, [R180] ;  /* 0x00000000b404783b */ /* 0x000eae0000000200 */
[C---:B------:R-:W-:Y:S08]  /*5430*/  HMMA.16816.F32 R24, R176.reuse, R212, R24 ;  /* 0x000000d4b018723c */ /* 0x040ff00000001818 */
[C---:B------:R-:W-:Y:S08]  /*5440*/  HMMA.16816.F32 R172, R176.reuse, R214, R172 ;  /* 0x000000d6b0ac723c */ /* 0x040ff000000018ac */
[C---:B------:R-:W-:Y:S08]  /*5450*/  HMMA.16816.F32 R56, R176.reuse, R8, R56 ;  /* 0x00000008b038723c */ /* 0x040ff00000001838 */
[----:B------:R-:W-:Y:S01]  /*5460*/  HMMA.16816.F32 R44, R176, R10, R44 ;  /* 0x0000000ab02c723c */ /* 0x000fe2000000182c */
[----:B------:R-:W3:Y:S07]  /*5470*/  LDSM.16.M88.4 R8, [R188+0x2000] ;  /* 0x00200000bc08783b */ /* 0x000eee0000000200 */
[-C--:B----4-:R-:W-:Y:S08]  /*5480*/  HMMA.16816.F32 R144, R168, R160.reuse, R144 ;  /* 0x000000a0a890723c */ /* 0x090ff00000001890 */
[C---:B------:R-:W-:Y:S08]  /*5490*/  HMMA.16816.F32 R140, R164.reuse, R160, R140 ;  /* 0x000000a0a48c723c */ /* 0x040ff0000000188c */
[C---:B-1----:R-:W-:Y:S08]  /*54a0*/  HMMA.16816.F32 R20, R164.reuse, R148, R20 ;  /* 0x00000094a414723c */ /* 0x042ff00000001814 */
[----:B------:R-:W-:Y:S08]  /*54b0*/  HMMA.16816.F32 R16, R164, R150, R16 ;  /* 0x00000096a410723c */ /* 0x000ff00000001810 */
[C---:B------:R-:W-:Y:S08]  /*54c0*/  HMMA.16816.F32 R24, R168.reuse, R148, R24 ;  /* 0x00000094a818723c */ /* 0x040ff00000001818 */
[----:B------:R-:W-:Y:S01]  /*54d0*/  HMMA.16816.F32 R172, R168, R150, R172 ;  /* 0x00000096a8ac723c */ /* 0x000fe200000018ac */
[----:B------:R-:W1:Y:S07]  /*54e0*/  LDSM.16.M88.4 R148, [R180+0x800] ;  /* 0x00080000b494783b */ /* 0x000e6e0000000200 */
[-C--:B------:R-:W-:Y:S08]  /*54f0*/  HMMA.16816.F32 R64, R164, R162.reuse, R64 ;  /* 0x000000a2a440723c */ /* 0x080ff00000001840 */
[----:B------:R-:W-:Y:S08]  /*5500*/  HMMA.16816.F32 R60, R168, R162, R60 ;  /* 0x000000a2a83c723c */ /* 0x000ff0000000183c */
[----:B--2---:R-:W-:Y:S08]  /*5510*/  HMMA.16816.F32 R144, R12, R4, R144 ;  /* 0x000000040c90723c */ /* 0x004ff00000001890 */
[----:B------:R-:W-:Y:S08]  /*5520*/  HMMA.16816.F32 R56, R168, R156, R56 ;  /* 0x0000009ca838723c */ /* 0x000ff00000001838 */
[C---:B---3--:R-:W-:Y:S08]  /*5530*/  HMMA.16816.F32 R140, R8.reuse, R4, R140 ;  /* 0x00000004088c723c */ /* 0x048ff0000000188c */
[----:B------:R-:W-:Y:S01]  /*5540*/  HMMA.16816.F32 R64, R8, R6, R64 ;  /* 0x000000060840723c */ /* 0x000fe20000001840 */
[----:B------:R-:W-:-:S02]  /*5550*/  FSEL R242, R144, -INF , !P4 ;  /* 0xff80000090f27808 */ /* 0x000fc40006000000 */
[----:B------:R-:W-:Y:S02]  /*5560*/  FSEL R237, R145, -INF , !P2 ;  /* 0xff80000091ed7808 */ /* 0x000fe40005000000 */
[----:B------:R-:W-:Y:S02]  /*5570*/  FSEL R235, R146, -INF , !P1 ;  /* 0xff80000092eb7808 */ /* 0x000fe40004800000 */
[----:B------:R-:W-:Y:S01]  /*5580*/  FSEL R233, R147, -INF , !P0 ;  /* 0xff80000093e97808 */ /* 0x000fe20004000000 */
[----:B------:R-:W-:Y:S01]  /*5590*/  HMMA.16816.F32 R60, R12, R6, R60 ;  /* 0x000000060c3c723c */ /* 0x000fe2000000183c */
[----:B------:R-:W-:Y:S01]  /*55a0*/  ISETP.GE.AND P1, PT, R0, R230, PT ;  /* 0x000000e60000720c */ /* 0x000fe20003f26270 */
[----:B------:R-:W2:Y:S01]  /*55b0*/  LDSM.16.M88.4 R4, [R180+0x1000] ;  /* 0x00100000b404783b */ /* 0x000ea20000000200 */
[C---:B------:R-:W-:Y:S02]  /*55c0*/  ISETP.GE.AND P4, PT, R2.reuse, R232, PT ;  /* 0x000000e80200720c */ /* 0x040fe40003f86270 */
[----:B------:R-:W-:-:S02]  /*55d0*/  ISETP.GE.AND P0, PT, R2, R230, PT ;  /* 0x000000e60200720c */ /* 0x000fc40003f06270 */
[-C--:B------:R-:W-:Y:S01]  /*55e0*/  ISETP.GE.AND P2, PT, R2, R206.reuse, PT ;  /* 0x000000ce0200720c */ /* 0x080fe20003f46270 */
[----:B-1----:R-:W-:Y:S01]  /*55f0*/  HMMA.16816.F32 R56, R12, R148, R56 ;  /* 0x000000940c38723c */ /* 0x002fe20000001838 */
[----:B------:R-:W-:Y:S02]  /*5600*/  IADD3 R2, R0, 0x9, RZ ;  /* 0x0000000900027810 */ /* 0x000fe40007ffe0ff */
[----:B------:R-:W-:Y:S02]  /*5610*/  FSEL R244, R140, -INF , !P1 ;  /* 0xff8000008cf47808 */ /* 0x000fe40004800000 */
[----:B------:R-:W-:Y:S02]  /*5620*/  FSEL R243, R141, -INF , !P5 ;  /* 0xff8000008df37808 */ /* 0x000fe40006800000 */
[----:B------:R-:W-:Y:S01]  /*5630*/  ISETP.GE.AND P1, PT, R0, R206, PT ;  /* 0x000000ce0000720c */ /* 0x000fe20003f26270 */
[----:B------:R-:W-:Y:S01]  /*5640*/  HMMA.16816.F32 R52, R164, R156, R52 ;  /* 0x0000009ca434723c */ /* 0x000fe20000001834 */
[----:B------:R-:W-:-:S02]  /*5650*/  ISETP.GE.AND P5, PT, R2, R230, PT ;  /* 0x000000e60200720c */ /* 0x000fc40003fa6270 */
[----:B------:R-:W-:Y:S02]  /*5660*/  FSEL R247, R64, -INF , !P0 ;  /* 0xff80000040f77808 */ /* 0x000fe40004000000 */
[----:B------:R-:W-:Y:S02]  /*5670*/  FSEL R246, R65, -INF , !P5 ;  /* 0xff80000041f67808 */ /* 0x000fe40006800000 */
[----:B------:R-:W-:Y:S01]  /*5680*/  FSEL R245, R142, -INF , !P1 ;  /* 0xff8000008ef57808 */ /* 0x000fe20004800000 */
[----:B------:R-:W-:Y:S01]  /*5690*/  HMMA.16816.F32 R48, R164, R158, R48 ;  /* 0x0000009ea430723c */ /* 0x000fe20000001830 */
[C---:B------:R-:W-:Y:S02]  /*56a0*/  ISETP.GE.AND P0, PT, R2.reuse, R232, PT ;  /* 0x000000e80200720c */ /* 0x040fe40003f06270 */
[C---:B------:R-:W-:Y:S02]  /*56b0*/  ISETP.GE.AND P5, PT, R2.reuse, R231, PT ;  /* 0x000000e70200720c */ /* 0x040fe40003fa6270 */
[----:B------:R-:W-:-:S02]  /*56c0*/  ISETP.GE.AND P1, PT, R2, R206, PT ;  /* 0x000000ce0200720c */ /* 0x000fc40003f26270 */
[----:B------:R-:W-:Y:S01]  /*56d0*/  IADD3 R2, R0, 0x10, RZ ;  /* 0x0000001000027810 */ /* 0x000fe20007ffe0ff */
[C---:B------:R-:W-:Y:S01]  /*56e0*/  HMMA.16816.F32 R44, R168.reuse, R158, R44 ;  /* 0x0000009ea82c723c */ /* 0x040fe2000000182c */
[----:B------:R-:W-:Y:S02]  /*56f0*/  FSEL R250, R143, -INF , !P3 ;  /* 0xff8000008ffa7808 */ /* 0x000fe40005800000 */
[----:B------:R-:W-:Y:S02]  /*5700*/  FSEL R239, R60, -INF , !P4 ;  /* 0xff8000003cef7808 */ /* 0x000fe40006000000 */
[----:B------:R-:W-:Y:S02]  /*5710*/  FSEL R238, R61, -INF , !P0 ;  /* 0xff8000003dee7808 */ /* 0x000fe40004000000 */
[----:B------:R-:W-:Y:S01]  /*5720*/  FSEL R251, R66, -INF , !P2 ;  /* 0xff80000042fb7808 */ /* 0x000fe20005000000 */
[----:B------:R-:W-:Y:S01]  /*5730*/  HMMA.16816.F32 R40, R168, R152, R40 ;  /* 0x00000098a828723c */ /* 0x000fe20000001828 */
[----:B------:R-:W-:-:S02]  /*5740*/  ISETP.GE.AND P3, PT, R2, R232, PT ;  /* 0x000000e80200720c */ /* 0x000fc40003f66270 */
[C---:B------:R-:W-:Y:S02]  /*5750*/  ISETP.GE.AND P4, PT, R2.reuse, R231, PT ;  /* 0x000000e70200720c */ /* 0x040fe40003f86270 */
[C---:B------:R-:W-:Y:S02]  /*5760*/  ISETP.GE.AND P0, PT, R2.reuse, R230, PT ;  /* 0x000000e60200720c */ /* 0x040fe40003f06270 */
[----:B------:R-:W-:Y:S01]  /*5770*/  ISETP.GE.AND P2, PT, R2, R206, PT ;  /* 0x000000ce0200720c */ /* 0x000fe20003f46270 */
[----:B------:R-:W-:Y:S01]  /*5780*/  HMMA.16816.F32 R36, R164, R152, R36 ;  /* 0x00000098a424723c */ /* 0x000fe20000001824 */
[----:B------:R-:W-:Y:S02]  /*5790*/  IADD3 R2, R0, 0x11, RZ ;  /* 0x0000001100027810 */ /* 0x000fe40007ffe0ff */
[----:B------:R-:W-:Y:S02]  /*57a0*/  FSEL R252, R67, -INF , !P1 ;  /* 0xff80000043fc7808 */ /* 0x000fe40004800000 */
[----:B------:R-:W-:-:S02]  /*57b0*/  FSEL R236, R62, -INF , !P6 ;  /* 0xff8000003eec7808 */ /* 0x000fc40007000000 */
[C---:B------:R-:W-:Y:S01]  /*57c0*/  ISETP.GE.AND P6, PT, R2.reuse, R232, PT ;  /* 0x000000e80200720c */ /* 0x040fe20003fc6270 */
[----:B------:R-:W-:Y:S01]  /*57d0*/  HMMA.16816.F32 R52, R8, R148, R52 ;  /* 0x000000940834723c */ /* 0x000fe20000001834 */
[----:B------:R-:W-:Y:S02]  /*57e0*/  ISETP.GE.AND P1, PT, R2, R231, PT ;  /* 0x000000e70200720c */ /* 0x000fe40003f26270 */
[----:B------:R-:W-:Y:S02]  /*57f0*/  FSEL R163, R56, -INF , !P3 ;  /* 0xff80000038a37808 */ /* 0x000fe40005800000 */
[----:B------:R-:W-:Y:S02]  /*5800*/  FSEL R162, R57, -INF , !P6 ;  /* 0xff80000039a27808 */ /* 0x000fe40007000000 */
[----:B------:R-:W-:Y:S01]  /*5810*/  FSEL R161, R58, -INF , !P4 ;  /* 0xff8000003aa17808 */ /* 0x000fe20006000000 */
[----:B------:R-:W-:Y:S01]  /*5820*/  HMMA.16816.F32 R32, R164, R154, R32 ;  /* 0x0000009aa420723c */ /* 0x000fe20000001820 */
[----:B------:R-:W-:-:S02]  /*5830*/  FSEL R156, R59, -INF , !P1 ;  /* 0xff8000003b9c7808 */ /* 0x000fc40004800000 */
[----:B------:R-:W1:Y:S01]  /*5840*/  LDSM.16.M88.4 R56, [R180+0x1800] ;  /* 0x00180000b438783b */ /* 0x000e620000000200 */
[----:B------:R-:W-:Y:S01]  /*5850*/  FSEL R64, R63, -INF , !P5 ;  /* 0xff8000003f407808 */ /* 0x000fe20006800000 */
[----:B------:R-:W-:-:S04]  /*5860*/  DEPBAR.LE SB0, 0x0 ;  /* 0x000080000000791a */ /* 0x000fc80000000000 */
[-C--:B------:R-:W-:Y:S01]  /*5870*/  HMMA.16816.F32 R48, R8, R150.reuse, R48 ;  /* 0x000000960830723c */ /* 0x080fe20000001830 */
[C---:B------:R-:W-:Y:S02]  /*5880*/  ISETP.GE.AND P5, PT, R2.reuse, R230, PT ;  /* 0x000000e60200720c */ /* 0x040fe40003fa6270 */
[----:B------:R-:W-:Y:S02]  /*5890*/  ISETP.GE.AND P3, PT, R2, R206, PT ;  /* 0x000000ce0200720c */ /* 0x000fe40003f66270 */
[----:B------:R-:W-:Y:S02]  /*58a0*/  IADD3 R2, R0, 0x19, RZ ;  /* 0x0000001900027810 */ /* 0x000fe40007ffe0ff */
[----:B------:R-:W-:Y:S01]  /*58b0*/  FSEL R153, R53, -INF , !P5 ;  /* 0xff80000035997808 */ /* 0x000fe20006800000 */
[----:B------:R-:W-:Y:S01]  /*58c0*/  HMMA.16816.F32 R44, R12, R150, R44 ;  /* 0x000000960c2c723c */ /* 0x000fe2000000182c */
[-C--:B------:R-:W-:Y:S02]  /*58d0*/  ISETP.GE.AND P1, PT, R3, R230.reuse, PT ;  /* 0x000000e60300720c */ /* 0x080fe40003f26270 */
[----:B------:R-:W-:-:S02]  /*58e0*/  ISETP.GE.AND P5, PT, R2, R230, PT ;  /* 0x000000e60200720c */ /* 0x000fc40003fa6270 */
[C---:B------:R-:W-:Y:S02]  /*58f0*/  ISETP.GE.AND P4, PT, R3.reuse, R232, PT ;  /* 0x000000e80300720c */ /* 0x040fe40003f86270 */
[----:B------:R-:W-:Y:S01]  /*5900*/  FSEL R151, R52, -INF , !P0 ;  /* 0xff80000034977808 */ /* 0x000fe20004000000 */
[----:B------:R-:W-:Y:S01]  /*5910*/  HMMA.16816.F32 R28, R168, R154, R28 ;  /* 0x0000009aa81c723c */ /* 0x000fe2000000181c */
[----:B------:R-:W-:Y:S02]  /*5920*/  ISETP.GE.AND P0, PT, R3, R206, PT ;  /* 0x000000ce0300720c */ /* 0x000fe40003f06270 */
[----:B------:R-:W-:Y:S02]  /*5930*/  FSEL R157, R55, -INF , !P3 ;  /* 0xff800000379d7808 */ /* 0x000fe40005800000 */
[----:B------:R-:W-:Y:S02]  /*5940*/  ISETP.GE.AND P6, PT, R3, R231, PT ;  /* 0x000000e70300720c */ /* 0x000fe40003fc6270 */
[----:B------:R-:W-:Y:S01]  /*5950*/  FSEL R154, R54, -INF , !P2 ;  /* 0xff800000369a7808 */ /* 0x000fe20005000000 */
[----:B--2---:R-:W-:Y:S01]  /*5960*/  HMMA.16816.F32 R40, R12, R4, R40 ;  /* 0x000000040c28723c */ /* 0x004fe20000001828 */
[----:B------:R-:W-:-:S02]  /*5970*/  FSEL R152, R48, -INF , !P1 ;  /* 0xff80000030987808 */ /* 0x000fc40004800000 */
[----:B------:R-:W-:Y:S02]  /*5980*/  FSEL R155, R49, -INF , !P5 ;  /* 0xff800000319b7808 */ /* 0x000fe40006800000 */
[C---:B------:R-:W-:Y:S02]  /*5990*/  ISETP.GE.AND P1, PT, R2.reuse, R232, PT ;  /* 0x000000e80200720c */ /* 0x040fe40003f26270 */
[C---:B------:R-:W-:Y:S01]  /*59a0*/  ISETP.GE.AND P5, PT, R2.reuse, R231, PT ;  /* 0x000000e70200720c */ /* 0x040fe20003fa6270 */
[----:B------:R-:W-:Y:S01]  /*59b0*/  HMMA.16816.F32 R36, R8, R4, R36 ;  /* 0x000000040824723c */ /* 0x000fe20000001824 */
[----:B------:R-:W-:Y:S02]  /*59c0*/  ISETP.GE.AND P2, PT, R2, R206, PT ;  /* 0x000000ce0200720c */ /* 0x000fe40003f46270 */
[----:B------:R-:W-:Y:S02]  /*59d0*/  IADD3 R2, R0, 0x20, RZ ;  /* 0x0000002000027810 */ /* 0x000fe40007ffe0ff */
[----:B------:R-:W-:-:S02]  /*59e0*/  FSEL R171, R44, -INF , !P4 ;  /* 0xff8000002cab7808 */ /* 0x000fc40006000000 */
[----:B------:R-:W-:Y:S01]  /*59f0*/  FSEL R176, R45, -INF , !P1 ;  /* 0xff8000002db07808 */ /* 0x000fe20004800000 */
[----:B------:R-:W-:Y:S01]  /*5a00*/  HMMA.16816.F32 R32, R8, R6, R32 ;  /* 0x000000060820723c */ /* 0x000fe20000001820 */
[----:B------:R-:W-:Y:S02]  /*5a10*/  FSEL R158, R50, -INF , !P0 ;  /* 0xff800000329e7808 */ /* 0x000fe40004000000 */
[C---:B------:R-:W-:Y:S02]  /*5a20*/  ISETP.GE.AND P3, PT, R2.reuse, R232, PT ;  /* 0x000000e80200720c */ /* 0x040fe40003f66270 */
[C---:B------:R-:W-:Y:S02]  /*5a30*/  ISETP.GE.AND P4, PT, R2.reuse, R231, PT ;  /* 0x000000e70200720c */ /* 0x040fe40003f86270 */
[C---:B------:R-:W-:Y:S01]  /*5a40*/  ISETP.GE.AND P1, PT, R2.reuse, R230, PT ;  /* 0x000000e60200720c */ /* 0x040fe20003f26270 */
[----:B-1----:R-:W-:Y:S01]  /*5a50*/  HMMA.16816.F32 R24, R12, R56, R24 ;  /* 0x000000380c18723c */ /* 0x002fe20000001818 */
        /* <DEDUP_REMOVED lines=9> */
[C---:B------:R-:W-:Y:S01]  /*5af0*/  HMMA.16816.F32 R20, R8.reuse, R56, R20 ;  /* 0x000000380814723c */ /* 0x040fe20000001814 */
[C---:B------:R-:W-:Y:S02]  /*5b00*/  ISETP.GE.AND P5, PT, R2.reuse, R230, PT ;  /* 0x000000e60200720c */ /* 0x040fe40003fa6270 */
[----:B------:R-:W-:Y:S02]  /*5b10*/  ISETP.GE.AND P3, PT, R2, R206, PT ;  /* 0x000000ce0200720c */ /* 0x000fe40003f66270 */
[C---:B------:R-:W-:Y:S02]  /*5b20*/  IADD3 R3, R0.reuse, 0x28, RZ ;  /* 0x0000002800037810 */ /* 0x040fe40007ffe0ff */
[----:B------:R-:W-:Y:S01]  /*5b30*/  IADD3 R2, R0, 0x29, RZ ;  /* 0x0000002900027810 */ /* 0x000fe20007ffe0ff */
[----:B------:R-:W-:Y:S01]  /*5b40*/  HMMA.16816.F32 R16, R8, R58, R16 ;  /* 0x0000003a0810723c */ /* 0x000fe20000001810 */
[----:B------:R-:W-:-:S02]  /*5b50*/  FSEL R60, R43, -INF , !P2 ;  /* 0xff8000002b3c7808 */ /* 0x000fc40005000000 */
[----:B------:R-:W-:Y:S02]  /*5b60*/  FSEL R168, R36, -INF , !P1 ;  /* 0xff80000024a87808 */ /* 0x000fe40004800000 */
[-C--:B------:R-:W-:Y:S02]  /*5b70*/  ISETP.GE.AND P2, PT, R3, R230.reuse, PT ;  /* 0x000000e60300720c */ /* 0x080fe40003f46270 */
[----:B------:R-:W-:Y:S01]  /*5b80*/  ISETP.GE.AND P1, PT, R2, R230, PT ;  /* 0x000000e60200720c */ /* 0x000fe20003f26270 */
[----:B------:R-:W-:Y:S01]  /*5b90*/  HMMA.16816.F32 R172, R12, R58, R172 ;  /* 0x0000003a0cac723c */ /* 0x000fe200000018ac */
[----:B------:R-:W-:Y:S01]  /*5ba0*/  FSEL R166, R32, -INF , !P2 ;  /* 0xff80000020a67808 */ /* 0x000fe20005000000 */
[----:B------:R-:W-:Y:S01]  /*5bb0*/  IMAD.MOV.U32 R32, RZ, RZ, R234 ;  /* 0x000000ffff207224 */ /* 0x000fe200078e00ea */
[----:B------:R-:W-:Y:S02]  /*5bc0*/  FSEL R164, R33, -INF , !P1 ;  /* 0xff80000021a47808 */ /* 0x000fe40004800000 */
[----:B------:R-:W-:-:S02]  /*5bd0*/  FSEL R165, R38, -INF , !P0 ;  /* 0xff80000026a57808 */ /* 0x000fc40004000000 */
[C---:B------:R-:W-:Y:S02]  /*5be0*/  ISETP.GE.AND P2, PT, R2.reuse, R232, PT ;  /* 0x000000e80200720c */ /* 0x040fe40003f46270 */
[CC--:B------:R-:W-:Y:S02]  /*5bf0*/  ISETP.GE.AND P1, PT, R2.reuse, R231.reuse, PT ;  /* 0x000000e70200720c */ /* 0x0c0fe40003f26270 */
[----:B------:R-:W-:Y:S02]  /*5c00*/  ISETP.GE.AND P0, PT, R2, R206, PT ;  /* 0x000000ce0200720c */ /* 0x000fe40003f06270 */
[----:B------:R-:W-:Y:S02]  /*5c10*/  IADD3 R2, R0, 0x30, RZ ;  /* 0x0000003000027810 */ /* 0x000fe40007ffe0ff */
[----:B------:R-:W-:Y:S02]  /*5c20*/  FSEL R170, R35, -INF , !P0 ;  /* 0xff80000023aa7808 */ /* 0x000fe40004000000 */
[----:B------:R-:W-:-:S02]  /*5c30*/  ISETP.GE.AND P0, PT, R2, R231, PT ;  /* 0x000000e70200720c */ /* 0x000fc40003f06270 */
[C---:B------:R-:W-:Y:S02]  /*5c40*/  IADD3 R6, R0.reuse, 0x31, RZ ;  /* 0x0000003100067810 */ /* 0x040fe40007ffe0ff */
[C---:B------:R-:W-:Y:S02]  /*5c50*/  IADD3 R5, R0.reuse, 0x38, RZ ;  /* 0x0000003800057810 */ /* 0x040fe40007ffe0ff */
[----:B------:R-:W-:Y:S02]  /*5c60*/  IADD3 R4, R0, 0x39, RZ ;  /* 0x0000003900047810 */ /* 0x000fe40007ffe0ff */
[----:B------:R-:W-:Y:S01]  /*5c70*/  FSEL R0, R26, -INF , !P0 ;  /* 0xff8000001a007808 */ /* 0x000fe20004000000 */
[----:B------:R-:W-:Y:S01]  /*5c80*/  BAR.SYNC.DEFER_BLOCKING 0x0 ;  /* 0x0000000000007b1d */ /* 0x000fe20000010000 */
[----:B------:R-:W-:Y:S02]  /*5c90*/  ISETP.GE.AND P0, PT, R2, R206, PT ;  /* 0x000000ce0200720c */ /* 0x000fe40003f06270 */
[----:B------:R-:W-:-:S02]  /*5ca0*/  FSEL R149, R29, -INF , !P2 ;  /* 0xff8000001d957808 */ /* 0x000fc40005000000 */
[----:B------:R-:W-:Y:S02]  /*5cb0*/  ISETP.GE.AND P2, PT, R6, R232, PT ;  /* 0x000000e80600720c */ /* 0x000fe40003f46270 */
[----:B------:R-:W-:Y:S02]  /*5cc0*/  FSEL R66, R22, -INF , !P0 ;  /* 0xff80000016427808 */ /* 0x000fe40004000000 */
[----:B------:R-:W-:Y:S02]  /*5cd0*/  FSEL R144, R31, -INF , !P1 ;  /* 0xff8000001f907808 */ /* 0x000fe40004800000 */
[----:B------:R-:W-:Y:S02]  /*5ce0*/  ISETP.GE.AND P0, PT, R4, R230, PT ;  /* 0x000000e60400720c */ /* 0x000fe40003f06270 */
[----:B------:R-:W-:Y:S02]  /*5cf0*/  ISETP.GE.AND P1, PT, R6, R231, PT ;  /* 0x000000e70600720c */ /* 0x000fe40003f26270 */
[----:B------:R-:W-:-:S02]  /*5d00*/  FSEL R167, R39, -INF , !P3 ;  /* 0xff80000027a77808 */ /* 0x000fc40005800000 */
[----:B------:R-:W-:Y:S02]  /*5d10*/  FSEL R51, R25, -INF , !P2 ;  /* 0xff80000019337808 */ /* 0x000fe40005000000 */
[C---:B------:R-:W-:Y:S02]  /*5d20*/  ISETP.GE.AND P3, PT, R2.reuse, R232, PT ;  /* 0x000000e80200720c */ /* 0x040fe40003f66270 */
[----:B------:R-:W-:Y:S02]  /*5d30*/  ISETP.GE.AND P2, PT, R2, R230, PT ;  /* 0x000000e60200720c */ /* 0x000fe40003f46270 */
[----:B------:R-:W-:Y:S02]  /*5d40*/  FSEL R141, R17, -INF , !P0 ;  /* 0xff800000118d7808 */ /* 0x000fe40004000000 */
[----:B------:R-:W-:Y:S02]  /*5d50*/  FSEL R2, R27, -INF , !P1 ;  /* 0xff8000001b027808 */ /* 0x000fe40004800000 */
[----:B------:R-:W-:-:S02]  /*5d60*/  ISETP.NE.AND P0, PT, R132, 0x2, PT ;  /* 0x000000028400780c */ /* 0x000fc40003f05270 */
[----:B------:R-:W-:Y:S02]  /*5d70*/  ISETP.GE.AND P1, PT, R6, R230, PT ;  /* 0x000000e60600720c */ /* 0x000fe40003f26270 */
[----:B------:R-:W-:Y:S02]  /*5d80*/  FSEL R145, R41, -INF , !P6 ;  /* 0xff80000029917808 */ /* 0x000fe40007000000 */
[----:B------:R-:W-:Y:S02]  /*5d90*/  FSEL R62, R42, -INF , !P4 ;  /* 0xff8000002a3e7808 */ /* 0x000fe40006000000 */
[----:B------:R-:W-:Y:S02]  /*5da0*/  FSEL R169, R37, -INF , !P5 ;  /* 0xff80000025a97808 */ /* 0x000fe40006800000 */
[----:B------:R-:W-:Y:S02]  /*5db0*/  FSEL R142, R20, -INF , !P2 ;  /* 0xff800000148e7808 */ /* 0x000fe40005000000 */
[----:B------:R-:W-:-:S02]  /*5dc0*/  FSEL R140, R21, -INF , !P1 ;  /* 0xff800000158c7808 */ /* 0x000fc40004800000 */
[C---:B------:R-:W-:Y:S02]  /*5dd0*/  ISETP.GE.AND P6, PT, R3.reuse, R232, PT ;  /* 0x000000e80300720c */ /* 0x040fe40003fc6270 */
[C---:B------:R-:W-:Y:S02]  /*5de0*/  ISETP.GE.AND P4, PT, R3.reuse, R231, PT ;  /* 0x000000e70300720c */ /* 0x040fe40003f86270 */
[-C--:B------:R-:W-:Y:S02]  /*5df0*/  ISETP.GE.AND P5, PT, R3, R206.reuse, PT ;  /* 0x000000ce0300720c */ /* 0x080fe40003fa6270 */
[----:B------:R-:W-:Y:S02]  /*5e00*/  ISETP.GE.AND P2, PT, R6, R206, PT ;  /* 0x000000ce0600720c */ /* 0x000fe40003f46270 */
[----:B------:R-:W-:Y:S02]  /*5e10*/  ISETP.GE.AND P1, PT, R5, R230, PT ;  /* 0x000000e60500720c */ /* 0x000fe40003f26270 */
[----:B------:R-:W-:-:S02]  /*5e20*/  FSEL R150, R28, -INF , !P6 ;  /* 0xff8000001c967808 */ /* 0x000fc40007000000 */
[----:B------:R-:W-:Y:S02]  /*5e30*/  FSEL R160, R34, -INF , !P5 ;  /* 0xff80000022a07808 */ /* 0x000fe40006800000 */
[----:B------:R-:W-:Y:S02]  /*5e40*/  FSEL R148, R30, -INF , !P4 ;  /* 0xff8000001e947808 */ /* 0x000fe40006000000 */
[----:B------:R-:W-:Y:S02]  /*5e50*/  FSEL R3, R24, -INF , !P3 ;  /* 0xff80000018037808 */ /* 0x000fe40005800000 */
[----:B------:R-:W-:Y:S02]  /*5e60*/  FSEL R65, R23, -INF , !P2 ;  /* 0xff80000017417808 */ /* 0x000fe40005000000 */
[----:B------:R-:W-:Y:S02]  /*5e70*/  FSEL R143, R16, -INF , !P1 ;  /* 0xff800000108f7808 */ /* 0x000fe40004800000 */
[----:B------:R-:W-:-:S02]  /*5e80*/  ISETP.GE.AND P6, PT, R5, R232, PT ;  /* 0x000000e80500720c */ /* 0x000fc40003fc6270 */
[C---:B------:R-:W-:Y:S02]  /*5e90*/  ISETP.GE.AND P5, PT, R4.reuse, R232, PT ;  /* 0x000000e80400720c */ /* 0x040fe40003fa6270 */
[CC--:B------:R-:W-:Y:S02]  /*5ea0*/  ISETP.GE.AND P4, PT, R5.reuse, R231.reuse, PT ;  /* 0x000000e70500720c */ /* 0x0c0fe40003f86270 */
[C---:B------:R-:W-:Y:S02]  /*5eb0*/  ISETP.GE.AND P3, PT, R4.reuse, R231, PT ;  /* 0x000000e70400720c */ /* 0x040fe40003f66270 */
        /* <DEDUP_REMOVED lines=9> */
[----:B------:R-:W-:-:S04]  /*5f50*/  IADD3 R5, R132, -0x3, RZ ;  /* 0xfffffffd84057810 */ /* 0x000fc80007ffe0ff */
[----:B------:R-:W-:Y:S01]  /*5f60*/  SHF.R.S32.HI R4, RZ, 0x1f, R5 ;  /* 0x0000001fff047819 */ /* 0x000fe20000011405 */
[----:B------:R-:W-:-:S04]  /*5f70*/  IMAD.WIDE.U32 R6, R5, c[0x0][0x198], RZ ;  /* 0x0000660005067a25 */ /* 0x000fc800078e00ff */
[----:B------:R-:W-:-:S04]  /*5f80*/  IMAD R4, R4, c[0x0][0x198], RZ ;  /* 0x0000660004047a24 */ /* 0x000fc800078e02ff */
[----:B------:R-:W-:Y:S01]  /*5f90*/  IMAD R4, R5, c[0x0][0x19c], R4 ;  /* 0x0000670005047a24 */ /* 0x000fe200078e0204 */
[----:B------:R-:W-:-:S03]  /*5fa0*/  LEA R5, P0, R6, R196, 0x6 ;  /* 0x000000c406057211 */ /* 0x000fc600078030ff */
[----:B------:R-:W-:Y:S01]  /*5fb0*/  IMAD.IADD R4, R7, 0x1, R4 ;  /* 0x0000000107047824 */ /* 0x000fe200078e0204 */
[----:B------:R-:W-:-:S04]  /*5fc0*/  LEA R8, P1, R5, c[0x0][0x168], 0x1 ;  /* 0x00005a0005087a11 */ /* 0x000fc800078208ff */
[----:B------:R-:W-:Y:S02]  /*5fd0*/  LEA.HI.X R4, R6, R199, R4, 0x6, P0 ;  /* 0x000000c706047211 */ /* 0x000fe400000f3404 */
        /* <DEDUP_REMOVED lines=8> */
[----:B------:R-:W-:-:S02]  /*6060*/  IADD3 R4, P0, R10, UR8, RZ ;  /* 0x000000080a047c10 */ /* 0x000fc4000ff1e0ff */
[----:B------:R-:W-:Y:S01]  /*6070*/  IADD3.X R11, R7, UR6, RZ, P1, !PT ;  /* 0x00000006070b7c10 */ /* 0x000fe20008ffe4ff */
[----:B------:R1:W-:Y:S03]  /*6080*/  LDGSTS.E.BYPASS.LTC128B.128 [R195+0x4800], [R6.64] ;  /* 0x0480000006c37fae */ /* 0x0003e6000b901d4c */
[----:B------:R-:W-:Y:S01]  /*6090*/  IADD3.X R5, R11, UR6, RZ, P0, !PT ;  /* 0x000000060b057c10 */ /* 0x000fe200087fe4ff */
[----:B------:R1:W-:Y:S04]  /*60a0*/  LDGSTS.E.BYPASS.LTC128B.128 [R195+0x5000], [R10.64] ;  /* 0x050000000ac37fae */ /* 0x0003e8000b901d4c */
[----:B------:R1:W-:Y:S04]  /*60b0*/  LDGSTS.E.BYPASS.LTC128B.128 [R195+0x5800], [R4.64] ;  /* 0x0580000004c37fae */ /* 0x0003e8000b901d4c */
[----:B------:R-:W0:Y:S02]  /*60c0*/  LDGDEPBAR ;  /* 0x00000000000079af */ /* 0x000e240000000000 */
.L_x_590:
[----:B-1----:R-:W-:Y:S01]  /*60d0*/  FMNMX.FTZ R10, R136, R242, !PT ;  /* 0x000000f2880a7209 */ /* 0x002fe20007810000 */
[----:B------:R-:W-:Y:S01]  /*60e0*/  IMAD.SHL.U32 R30, R32, 0x2, RZ ;  /* 0x00000002201e7824 */ /* 0x000fe200078e00ff */
[----:B------:R-:W-:Y:S01]  /*60f0*/  FMNMX.FTZ R6, R134, R244, !PT ;  /* 0x000000f486067209 */ /* 0x000fe20007810000 */
[----:B------:R-:W-:Y:S01]  /*6100*/  IMAD R179, R211, -0x326172a9, RZ ;  /* 0xcd9e8d57d3b37824 */ /* 0x000fe200078e02ff */
        /* <DEDUP_REMOVED lines=35> */
[----:B------:R-:W-:Y:S02]  /*6340*/  LOP3.LUT R12, R229, UR15, R30, 0x96, !PT ;  /* 0x0000000fe50c7c12 */ /* 0x000fe4000f8e961e */
[----:B------:R-:W-:-:S02]  /*6350*/  FMNMX.FTZ R9, R160, R9, !PT ;  /* 0x00000009a0097209 */ /* 0x000fc40007810000 */
[----:B------:R-:W-:Y:S01]  /*6360*/  FMNMX.FTZ R7, R236, R7, !PT ;  /* 0x00000007ec077209 */ /* 0x000fe20007810000 */
[----:B------:R-:W-:Y:S01]  /*6370*/  IMAD.WIDE.U32 R12, R12, -0x326172a9, RZ ;  /* 0xcd9e8d570c0c7825 */ /* 0x000fe200078e00ff */
        /* <DEDUP_REMOVED lines=8> */
[----:B------:R-:W-:Y:S02]  /*6400*/  LOP3.LUT R4, R13, UR22, R179, 0x96, !PT ;  /* 0x000000160d047c12 */ /* 0x000fe4000f8e96b3 */
[----:B------:R-:W-:Y:S02]  /*6410*/  FMNMX.FTZ R10, R173, R10, !PT ;  /* 0x0000000aad0a7209 */ /* 0x000fe40007810000 */
[----:B------:R-:W-:Y:S01]  /*6420*/  FMNMX.FTZ R6, R143, R6, !PT ;  /* 0x000000068f067209 */ /* 0x000fe20007810000 */
[----:B------:R-:W-:Y:S01]  /*6430*/  IMAD.WIDE.U32 R230, R4, -0x2daee0ad, RZ ;  /* 0xd2511f5304e67825 */ /* 0x000fe200078e00ff */
[----:B------:R-:W-:Y:S01]  /*6440*/  FMNMX.FTZ R9, R65, R9, !PT ;  /* 0x0000000941097209 */ /* 0x000fe20007810000 */
[----:B------:R-:W1:Y:S01]  /*6450*/  SHFL.BFLY PT, R5, R10, 0x2, 0x1f ;  /* 0x0c401f000a057f89 */ /* 0x000e6200000e0000 */
[----:B------:R-:W-:-:S02]  /*6460*/  FMNMX.FTZ R7, R156, R7, !PT ;  /* 0x000000079c077209 */ /* 0x000fc40007810000 */
[----:B------:R-:W-:Y:S02]  /*6470*/  FMNMX.FTZ R6, R141, R6, !PT ;  /* 0x000000068d067209 */ /* 0x000fe40007810000 */
[----:B------:R-:W-:Y:S02]  /*6480*/  FMNMX.FTZ R9, R61, R9, !PT ;  /* 0x000000093d097209 */ /* 0x000fe40007810000 */
[----:B------:R-:W-:Y:S01]  /*6490*/  FMNMX.FTZ R7, R178, R7, !PT ;  /* 0x00000007b2077209 */ /* 0x000fe20007810000 */
[----:B------:R-:W2:Y:S01]  /*64a0*/  SHFL.BFLY PT, R8, R6, 0x2, 0x1f ;  /* 0x0c401f0006087f89 */ /* 0x000ea200000e0000 */
[----:B------:R-:W-:Y:S02]  /*64b0*/  LOP3.LUT R4, R231, UR19, R218, 0x96, !PT ;  /* 0x00000013e7047c12 */ /* 0x000fe4000f8e96da */
[----:B------:R-:W-:Y:S02]  /*64c0*/  FMNMX.FTZ R9, R63, R9, !PT ;  /* 0x000000093f097209 */ /* 0x000fe40007810000 */
[----:B------:R-:W-:Y:S01]  /*64d0*/  FMNMX.FTZ R7, R177, R7, !PT ;  /* 0x00000007b1077209 */ /* 0x000fe20007810000 */
[----:B------:R-:W-:Y:S01]  /*64e0*/  IMAD.WIDE.U32 R28, R4, -0x326172a9, RZ ;  /* 0xcd9e8d57041c7825 */ /* 0x000fe200078e00ff */
[----:B------:R-:W-:Y:S01]  /*64f0*/  LOP3.LUT R214, R217, UR20, R12, 0x96, !PT ;  /* 0x00000014d9d67c12 */ /* 0x000fe2000f8e960c */
[----:B------:R-:W3:Y:S01]  /*6500*/  SHFL.BFLY PT, R4, R9, 0x2, 0x1f ;  /* 0x0c401f0009047f89 */ /* 0x000ee200000e0000 */
[----:B------:R-:W-:-:S02]  /*6510*/  FMNMX.FTZ R7, R62, R7, !PT ;  /* 0x000000073e077209 */ /* 0x000fc40007810000 */
[----:B------:R-:W-:Y:S01]  /*6520*/  LOP3.LUT R11, R13, UR22, R226, 0x96, !PT ;  /* 0x000000160d0b7c12 */ /* 0x000fe2000f8e96e2 */
[----:B------:R-:W-:Y:S01]  /*6530*/  IMAD.WIDE.U32 R214, R214, -0x2daee0ad, RZ ;  /* 0xd2511f53d6d67825 */ /* 0x000fe200078e00ff */
[----:B------:R-:W-:Y:S02]  /*6540*/  FMNMX.FTZ R7, R60, R7, !PT ;  /* 0x000000073c077209 */ /* 0x000fe40007810000 */
[----:B------:R-:W-:Y:S01]  /*6550*/  LOP3.LUT R212, R221, UR21, R228, 0x96, !PT ;  /* 0x00000015ddd47c12 */ /* 0x000fe2000f8e96e4 */
[----:B------:R-:W-:Y:S01]  /*6560*/  IMAD.WIDE.U32 R248, R11, -0x2daee0ad, RZ ;  /* 0xd2511f530bf87825 */ /* 0x000fe200078e00ff */
[----:B------:R-:W-:Y:S02]  /*6570*/  FMNMX.FTZ R7, R148, R7, !PT ;  /* 0x0000000794077209 */ /* 0x000fe40007810000 */
[----:B------:R-:W-:Y:S01]  /*6580*/  LOP3.LUT R230, R215, UR17, R230, 0x96, !PT ;  /* 0x00000011d7e67c12 */ /* 0x000fe2000f8e96e6 */
[----:B------:R-:W-:Y:S01]  /*6590*/  IMAD.WIDE.U32 R212, R212, -0x326172a9, RZ ;  /* 0xcd9e8d57d4d47825 */ /* 0x000fe200078e00ff */
[----:B------:R-:W-:-:S02]  /*65a0*/  FMNMX.FTZ R7, R144, R7, !PT ;  /* 0x0000000790077209 */ /* 0x000fc40007810000 */
[----:B-1----:R-:W-:Y:S01]  /*65b0*/  FMNMX.FTZ R5, R10, R5, !PT ;  /* 0x000000050a057209 */ /* 0x002fe20007810000 */
[----:B------:R-:W-:Y:S01]  /*65c0*/  IMAD.WIDE.U32 R230, R230, -0x326172a9, RZ ;  /* 0xcd9e8d57e6e67825 */ /* 0x000fe200078e00ff */
[----:B------:R-:W-:Y:S02]  /*65d0*/  LOP3.LUT R10, R249, UR19, R220, 0x96, !PT ;  /* 0x00000013f90a7c12 */ /* 0x000fe4000f8e96dc */
[----:B------:R-:W-:Y:S01]  /*65e0*/  FMNMX.FTZ R7, R0, R7, !PT ;  /* 0x0000000700077209 */ /* 0x000fe20007810000 */
[----:B------:R-:W1:Y:S01]  /*65f0*/  SHFL.BFLY PT, R36, R5, 0x1, 0x1f ;  /* 0x0c201f0005247f89 */ /* 0x000e6200000e0000 */
[----:B--2---:R-:W-:Y:S01]  /*6600*/  FMNMX.FTZ R8, R6, R8, !PT ;  /* 0x0000000806087209 */ /* 0x004fe20007810000 */
[----:B------:R-:W-:Y:S01]  /*6610*/  IMAD.WIDE.U32 R240, R10, -0x326172a9, RZ ;  /* 0xcd9e8d570af07825 */ /* 0x000fe200078e00ff */
[----:B------:R-:W-:Y:S02]  /*6620*/  LOP3.LUT R6, R29, UR18, R216, 0x96, !PT ;  /* 0x000000121d067c12 */ /* 0x000fe4000f8e96d8 */
[----:B------:R-:W-:Y:S01]  /*6630*/  FMNMX.FTZ R7, R2, R7, !PT ;  /* 0x0000000702077209 */ /* 0x000fe20007810000 */
[----:B------:R-:W2:Y:S01]  /*6640*/  SHFL.BFLY PT, R34, R8, 0x1, 0x1f ;  /* 0x0c201f0008227f89 */ /* 0x000ea200000e0000 */
[----:B------:R-:W-:Y:S01]  /*6650*/  LOP3.LUT R28, R231, UR16, R28, 0x96, !PT ;  /* 0x00000010e71c7c12 */ /* 0x000fe2000f8e961c */
[----:B------:R-:W-:Y:S01]  /*6660*/  IMAD.WIDE.U32 R10, R6, -0x2daee0ad, RZ ;  /* 0xd2511f53060a7825 */ /* 0x000fe200078e00ff */
[----:B------:R-:W-:-:S02]  /*6670*/  LOP3.LUT R12, R213, UR20, R12, 0x96, !PT ;  /* 0x00000014d50c7c12 */ /* 0x000fc4000f8e960c */
[----:B------:R-:W-:Y:S01]  /*6680*/  FMNMX.FTZ R7, R174, R7, !PT ;  /* 0x00000007ae077209 */ /* 0x000fe20007810000 */
[----:B------:R-:W-:Y:S01]  /*6690*/  IMAD.WIDE.U32 R28, R28, -0x2daee0ad, RZ ;  /* 0xd2511f531c1c7825 */ /* 0x000fe200078e00ff */
[----:B---3--:R-:W-:Y:S02]  /*66a0*/  FMNMX.FTZ R4, R9, R4, !PT ;  /* 0x0000000409047209 */ /* 0x008fe40007810000 */
[----:B------:R-:W-:Y:S01]  /*66b0*/  LOP3.LUT R6, R241, UR18, R212, 0x96, !PT ;  /* 0x00000012f1067c12 */ /* 0x000fe2000f8e96d4 */
[----:B------:R-:W-:Y:S01]  /*66c0*/  IMAD.WIDE.U32 R12, R12, -0x2daee0ad, RZ ;  /* 0xd2511f530c0c7825 */ /* 0x000fe200078e00ff */
[----:B------:R-:W-:Y:S01]  /*66d0*/  FMNMX.FTZ R7, R175, R7, !PT ;  /* 0x00000007af077209 */ /* 0x000fe20007810000 */
[----:B------:R-:W3:Y:S01]  /*66e0*/  SHFL.BFLY PT, R33, R4, 0x1, 0x1f ;  /* 0x0c201f0004217f89 */ /* 0x000ee200000e0000 */
[----:B------:R-:W-:Y:S01]  /*66f0*/  LOP3.LUT R214, R11, UR9, R214, 0x96, !PT ;  /* 0x000000090bd67c12 */ /* 0x000fe2000f8e96d6 */
[----:B------:R-:W-:Y:S01]  /*6700*/  IMAD.WIDE.U32 R14, R6, -0x2daee0ad, RZ ;  /* 0xd2511f53060e7825 */ /* 0x000fe200078e00ff */
[----:B------:R-:W-:-:S02]  /*6710*/  LOP3.LUT R6, R29, UR4, R10, 0x96, !PT ;  /* 0x000000041d067c12 */ /* 0x000fc4000f8e960a */
[----:B------:R-:W4:Y:S01]  /*6720*/  SHFL.BFLY PT, R10, R7, 0x2, 0x1f ;  /* 0x0c401f00070a7f89 */ /* 0x000f2200000e0000 */
[----:B------:R-:W-:Y:S01]  /*6730*/  LOP3.LUT R248, R13, UR17, R248, 0x96, !PT ;  /* 0x000000110df87c12 */ /* 0x000fe2000f8e96f8 */
[----:B------:R-:W-:Y:S01]  /*6740*/  IMAD.WIDE.U32 R214, R214, -0x326172a9, RZ ;  /* 0xcd9e8d57d6d67825 */ /* 0x000fe200078e00ff */
[----:B-1----:R-:W-:Y:S02]  /*6750*/  FMNMX.FTZ R36, R5, R36, !PT ;  /* 0x0000002405247209 */ /* 0x002fe40007810000 */
[----:B------:R-:W-:Y:S01]  /*6760*/  LOP3.LUT R5, R15, UR9, R12, 0x96, !PT ;  /* 0x000000090f057c12 */ /* 0x000fe2000f8e960c */
[----:B------:R-:W-:Y:S01]  /*6770*/  IMAD.WIDE.U32 R248, R248, -0x326172a9, RZ ;  /* 0xcd9e8d57f8f87825 */ /* 0x000fe200078e00ff */
[----:B--2---:R-:W-:Y:S02]  /*6780*/  FMNMX.FTZ R34, R8, R34, !PT ;  /* 0x0000002208227209 */ /* 0x004fe40007810000 */
[----:B------:R-:W-:Y:S01]  /*6790*/  FSETP.NEU.FTZ.AND P2, PT, R36, -INF , PT ;  /* 0xff8000002400780b */ /* 0x000fe20003f5d000 */
[----:B------:R-:W-:Y:S01]  /*67a0*/  IMAD.WIDE.U32 R8, R6, -0x326172a9, RZ ;  /* 0xcd9e8d5706087825 */ /* 0x000fe200078e00ff */
[----:B------:R-:W-:-:S02]  /*67b0*/  LOP3.LUT R240, R249, UR16, R240, 0x96, !PT ;  /* 0x00000010f9f07c12 */ /* 0x000fc4000f8e96f0 */
[C---:B------:R-:W-:Y:S01]  /*67c0*/  FSETP.NEU.FTZ.AND P1, PT, R34.reuse, -INF , PT ;  /* 0xff8000002200780b */ /* 0x040fe20003f3d000 */
[----:B------:R-:W-:Y:S01]  /*67d0*/  FMUL.FTZ R147, R34, c[0x0][0x23c] ;  /* 0x00008f0022937a20 */ /* 0x000fe20000410000 */
[----:B------:R-:W-:Y:S01]  /*67e0*/  LOP3.LUT R24, R9, UR24, R214, 0x96, !PT ;  /* 0x0000001809187c12 */ /* 0x000fe2000f8e96d6 */
[----:B------:R-:W-:Y:S01]  /*67f0*/  IMAD.WIDE.U32 R240, R240, -0x2daee0ad, RZ ;  /* 0xd2511f53f0f07825 */ /* 0x000fe200078e00ff */
[----:B------:R-:W-:Y:S02]  /*6800*/  LOP3.LUT R12, R8, 0xffff, RZ, 0xc0, !PT ;  /* 0x0000ffff080c7812 */ /* 0x000fe400078ec0ff */
[----:B---3--:R-:W-:Y:S01]  /*6810*/  FMNMX.FTZ R33, R4, R33, !PT ;  /* 0x0000002104217209 */ /* 0x008fe20007810000 */
[----:B------:R-:W-:Y:S01]  /*6820*/  FMUL.FTZ R56, R36, c[0x0][0x23c] ;  /* 0x00008f0024387a20 */ /* 0x000fe20000410000 */
[----:B------:R-:W-:Y:S01]  /*6830*/  LOP3.LUT R14, R241, UR4, R14, 0x96, !PT ;  /* 0x00000004f10e7c12 */ /* 0x000fe2000f8e960e */
[----:B------:R-:W-:Y:S01]  /*6840*/  IMAD.WIDE.U32 R16, R5, -0x326172a9, RZ ;  /* 0xcd9e8d5705107825 */ /* 0x000fe200078e00ff */
[----:B------:R-:W-:-:S02]  /*6850*/  FSEL R147, R147, RZ, P1 ;  /* 0x000000ff93937208 */ /* 0x000fc40000800000 */
[----:B----4-:R-:W-:Y:S01]  /*6860*/  FMNMX.FTZ R7, R7, R10, !PT ;  /* 0x0000000a07077209 */ /* 0x010fe20007810000 */
[----:B------:R-:W-:Y:S01]  /*6870*/  IMAD.WIDE.U32 R14, R14, -0x326172a9, RZ ;  /* 0xcd9e8d570e0e7825 */ /* 0x000fe200078e00ff */
[--C-:B------:R-:W-:Y:S02]  /*6880*/  SHF.R.U32.HI R9, RZ, 0x10, R8.reuse ;  /* 0x00000010ff097819 */ /* 0x100fe40000011608 */
[C---:B------:R-:W-:Y:S01]  /*6890*/  FSETP.NEU.FTZ.AND P0, PT, R33.reuse, -INF , PT ;  /* 0xff8000002100780b */ /* 0x040fe20003f1d000 */
[----:B------:R-:W-:Y:S01]  /*68a0*/  FMUL.FTZ R67, R33, c[0x0][0x23c] ;  /* 0x00008f0021437a20 */ /* 0x000fe20000410000 */
[----:B------:R-:W1:Y:S01]  /*68b0*/  SHFL.BFLY PT, R35, R7, 0x1, 0x1f ;  /* 0x0c201f0007237f89 */ /* 0x000e6200000e0000 */
[----:B------:R-:W-:Y:S01]  /*68c0*/  FSEL R56, R56, RZ, P2 ;  /* 0x000000ff38387208 */ /* 0x000fe20001000000 */
[--C-:B------:R-:W-:Y:S01]  /*68d0*/  FFMA.FTZ R42, R247, c[0x0][0x23c], -R147.reuse ;  /* 0x00008f00f72a7a23 */ /* 0x100fe20000010893 */
[----:B------:R-:W-:Y:S01]  /*68e0*/  LOP3.LUT R27, R8, 0xff, RZ, 0xc0, !PT ;  /* 0x000000ff081b7812 */ /* 0x000fe200078ec0ff */
[--C-:B------:R-:W-:Y:S01]  /*68f0*/  FFMA.FTZ R41, R246, c[0x0][0x23c], -R147.reuse ;  /* 0x00008f00f6297a23 */ /* 0x100fe20000010893 */
[----:B------:R-:W-:Y:S01]  /*6900*/  SHF.R.U32.HI R31, RZ, 0x18, R8 ;  /* 0x00000018ff1f7819 */ /* 0x000fe20000011608 */
[----:B------:R-:W-:Y:S01]  /*6910*/  FFMA.FTZ R48, R242, c[0x0][0x23c], -R56 ;  /* 0x00008f00f2307a23 */ /* 0x000fe20000010838 */
[----:B------:R-:W-:Y:S01]  /*6920*/  LOP3.LUT R8, R14, 0xffff, RZ, 0xc0, !PT ;  /* 0x0000ffff0e087812 */ /* 0x000fe200078ec0ff */
[--C-:B------:R-:W-:Y:S01]  /*6930*/  FFMA.FTZ R44, R244, c[0x0][0x23c], -R147.reuse ;  /* 0x00008f00f42c7a23 */ /* 0x100fe20000010893 */
[----:B------:R-:W-:Y:S01]  /*6940*/  LOP3.LUT R9, R9, 0xff, RZ, 0xc0, !PT ;  /* 0x000000ff09097812 */ /* 0x000fe200078ec0ff */
[----:B------:R-:W-:Y:S01]  /*6950*/  FFMA.FTZ R43, R243, c[0x0][0x23c], -R147 ;  /* 0x00008f00f32b7a23 */ /* 0x000fe20000010893 */
[----:B------:R-:W-:Y:S01]  /*6960*/  FSEL R67, R67, RZ, P0 ;  /* 0x000000ff43437208 */ /* 0x000fe20000000000 */
[----:B------:R-:W-:Y:S01]  /*6970*/  IMAD.MOV.U32 R242, RZ, RZ, R16 ;  /* 0x000000fffff27224 */ /* 0x000fe200078e0010 */
[----:B------:R-:W-:Y:S01]  /*6980*/  LOP3.LUT R6, R14, 0xff, RZ, 0xc0, !PT ;  /* 0x000000ff0e067812 */ /* 0x000fe200078ec0ff */
[----:B------:R-:W-:Y:S01]  /*6990*/  MUFU.EX2 R42, R42 ;  /* 0x0000002a002a7308 */ /* 0x000fe20000000800 */
[----:B------:R-:W-:Y:S01]  /*69a0*/  SHF.R.U32.HI R8, RZ, 0x8, R8 ;  /* 0x00000008ff087819 */ /* 0x000fe20000011608 */
[----:B------:R-:W-:Y:S01]  /*69b0*/  FFMA.FTZ R38, R251, c[0x0][0x23c], -R67 ;  /* 0x00008f00fb267a23 */ /* 0x000fe20000010843 */
[----:B------:R-:W-:Y:S01]  /*69c0*/  PRMT R31, R9, 0x5410, R31 ;  /* 0x00005410091f7816 */ /* 0x000fe2000000001f */
[--C-:B------:R-:W-:Y:S01]  /*69d0*/  FFMA.FTZ R37, R252, c[0x0][0x23c], -R67.reuse ;  /* 0x00008f00fc257a23 */ /* 0x100fe20000010843 */
[----:B------:R-:W-:Y:S01]  /*69e0*/  LOP3.LUT R9, R24, 0xffff, RZ, 0xc0, !PT ;  /* 0x0000ffff18097812 */ /* 0x000fe200078ec0ff */
[--C-:B------:R-:W-:Y:S01]  /*69f0*/  FFMA.FTZ R40, R245, c[0x0][0x23c], -R67.reuse ;  /* 0x00008f00f5287a23 */ /* 0x100fe20000010843 */
[----:B------:R-:W-:Y:S01]  /*6a00*/  PRMT R6, R6, 0x5410, R8 ;  /* 0x0000541006067816 */ /* 0x000fe20000000008 */
[----:B------:R-:W2:Y:S01]  /*6a10*/  MUFU.EX2 R41, R41 ;  /* 0x0000002900297308 */ /* 0x000ea20000000800 */
[----:B------:R-:W-:Y:S01]  /*6a20*/  FFMA.FTZ R39, R250, c[0x0][0x23c], -R67 ;  /* 0x00008f00fa277a23 */ /* 0x000fe20000010843 */
[----:B------:R-:W-:Y:S01]  /*6a30*/  LOP3.LUT R25, R24, 0xff, RZ, 0xc0, !PT ;  /* 0x000000ff18197812 */ /* 0x000fe200078ec0ff */
[----:B------:R-:W-:Y:S01]  /*6a40*/  IMAD.MOV.U32 R243, RZ, RZ, R17 ;  /* 0x000000fffff37224 */ /* 0x000fe200078e0011 */
[----:B------:R-:W-:Y:S01]  /*6a50*/  SHF.R.U32.HI R8, RZ, 0x10, R24 ;  /* 0x00000010ff087819 */ /* 0x000fe20000011618 */
[----:B------:R-:W3:Y:S01]  /*6a60*/  LDSM.16.MT88.4 R16, [R187+0x6000] ;  /* 0x00600000bb10783b */ /* 0x000ee20000004200 */
[----:B------:R-:W-:Y:S01]  /*6a70*/  SHF.R.U32.HI R9, RZ, 0x8, R9 ;  /* 0x00000008ff097819 */ /* 0x000fe20000011609 */
[----:B------:R-:W-:Y:S01]  /*6a80*/  FFMA.FTZ R46, R239, c[0x0][0x23c], -R56 ;  /* 0x00008f00ef2e7a23 */ /* 0x000fe20000010838 */
[----:B------:R-:W-:Y:S01]  /*6a90*/  LOP3.LUT R4, R15, UR24, R242, 0x96, !PT ;  /* 0x000000180f047c12 */ /* 0x000fe2000f8e96f2 */
[----:B------:R-:W-:Y:S01]  /*6aa0*/  MUFU.EX2 R44, R44 ;  /* 0x0000002c002c7308 */ /* 0x000fe20000000800 */
[----:B------:R-:W-:Y:S01]  /*6ab0*/  SHF.R.U32.HI R11, RZ, 0x10, R14 ;  /* 0x00000010ff0b7819 */ /* 0x000fe2000001160e */
[----:B------:R-:W-:Y:S01]  /*6ac0*/  FFMA.FTZ R45, R238, c[0x0][0x23c], -R56 ;  /* 0x00008f00ee2d7a23 */ /* 0x000fe20000010838 */
[----:B------:R-:W-:Y:S01]  /*6ad0*/  SHF.R.U32.HI R24, RZ, 0x18, R24 ;  /* 0x00000018ff187819 */ /* 0x000fe20000011618 */
[----:B------:R-:W-:Y:S01]  /*6ae0*/  FFMA.FTZ R47, R237, c[0x0][0x23c], -R56 ;  /* 0x00008f00ed2f7a23 */ /* 0x000fe20000010838 */
[----:B------:R-:W-:Y:S01]  /*6af0*/  LOP3.LUT R8, R8, 0xff, RZ, 0xc0, !PT ;  /* 0x000000ff08087812 */ /* 0x000fe200078ec0ff */
[----:B------:R-:W-:Y:S01]  /*6b00*/  FFMA.FTZ R152, R152, c[0x0][0x23c], -R147 ;  /* 0x00008f0098987a23 */ /* 0x000fe20000010893 */
[----:B------:R-:W-:Y:S01]  /*6b10*/  PRMT R25, R25, 0x5410, R9 ;  /* 0x0000541019197816 */ /* 0x000fe20000000009 */
[----:B------:R-:W-:Y:S01]  /*6b20*/  MUFU.EX2 R43, R43 ;  /* 0x0000002b002b7308 */ /* 0x000fe20000000800 */
[----:B------:R-:W-:Y:S01]  /*6b30*/  LOP3.LUT R10, R4, 0xffff, RZ, 0xc0, !PT ;  /* 0x0000ffff040a7812 */ /* 0x000fe200078ec0ff */
[----:B------:R-:W-:Y:S01]  /*6b40*/  FFMA.FTZ R155, R155, c[0x0][0x23c], -R147 ;  /* 0x00008f009b9b7a23 */ /* 0x000fe20000010893 */
[----:B------:R-:W-:Y:S01]  /*6b50*/  SHF.R.U32.HI R9, RZ, 0x10, R4 ;  /* 0x00000010ff097819 */ /* 0x000fe20000011604 */
[--C-:B------:R-:W-:Y:S01]  /*6b60*/  FFMA.FTZ R171, R171, c[0x0][0x23c], -R56.reuse ;  /* 0x00008f00abab7a23 */ /* 0x100fe20000010838 */
[----:B------:R-:W-:Y:S01]  /*6b70*/  PRMT R53, R203, 0x7054, R203 ;  /* 0x00007054cb357816 */ /* 0x000fe200000000cb */
[----:B------:R-:W-:Y:S01]  /*6b80*/  FFMA.FTZ R176, R176, c[0x0][0x23c], -R56 ;  /* 0x00008f00b0b07a23 */ /* 0x000fe20000010838 */
[----:B------:R-:W-:Y:S01]  /*6b90*/  SHF.R.U32.HI R5, RZ, 0x18, R14 ;  /* 0x00000018ff057819 */ /* 0x000fe2000001160e */
[----:B------:R-:W-:Y:S01]  /*6ba0*/  MUFU.EX2 R38, R38 ;  /* 0x0000002600267308 */ /* 0x000fe20000000800 */
[----:B------:R-:W-:Y:S01]  /*6bb0*/  LOP3.LUT R11, R11, 0xff, RZ, 0xc0, !PT ;  /* 0x000000ff0b0b7812 */ /* 0x000fe200078ec0ff */
[--C-:B------:R-:W-:Y:S01]  /*6bc0*/  HSET2.LE.AND R6, R6, R53.reuse, PT ;  /* 0x0000003506067233 */ /* 0x100fe20003803000 */
[----:B------:R-:W-:Y:S01]  /*6bd0*/  PRMT R24, R8, 0x5410, R24 ;  /* 0x0000541008187816 */ /* 0x000fe20000000018 */
[--C-:B------:R-:W-:Y:S01]  /*6be0*/  HSET2.LE.AND R31, R31, R53.reuse, PT ;  /* 0x000000351f1f7233 */ /* 0x100fe20003803000 */
[----:B------:R-:W-:Y:S01]  /*6bf0*/  LOP3.LUT R20, R4, 0xff, RZ, 0xc0, !PT ;  /* 0x000000ff04147812 */ /* 0x000fe200078ec0ff */
[--C-:B------:R-:W-:Y:S01]  /*6c00*/  HSET2.LE.AND R25, R25, R53.reuse, PT ;  /* 0x0000003519197233 */ /* 0x100fe20003803000 */
[----:B------:R-:W-:Y:S01]  /*6c10*/  SHF.R.U32.HI R4, RZ, 0x18, R4 ;  /* 0x00000018ff047819 */ /* 0x000fe20000011604 */
[----:B------:R-:W4:Y:S01]  /*6c20*/  MUFU.EX2 R37, R37 ;  /* 0x0000002500257308 */ /* 0x000f220000000800 */
[----:B------:R-:W-:Y:S01]  /*6c30*/  SHF.R.U32.HI R10, RZ, 0x8, R10 ;  /* 0x00000008ff0a7819 */ /* 0x000fe2000001160a */
[--C-:B------:R-:W-:Y:S01]  /*6c40*/  FFMA.FTZ R151, R151, c[0x0][0x23c], -R147.reuse ;  /* 0x00008f0097977a23 */ /* 0x100fe20000010893 */
[----:B------:R-:W-:Y:S01]  /*6c50*/  LOP3.LUT R9, R9, 0xff, RZ, 0xc0, !PT ;  /* 0x000000ff09097812 */ /* 0x000fe200078ec0ff */
[----:B------:R-:W-:Y:S01]  /*6c60*/  FFMA.FTZ R153, R153, c[0x0][0x23c], -R147 ;  /* 0x00008f0099997a23 */ /* 0x000fe20000010893 */
[----:B------:R-:W-:Y:S01]  /*6c70*/  FSEL R8, R33, RZ, P0 ;  /* 0x000000ff21087208 */ /* 0x000fe20000000000 */
[----:B------:R-:W-:Y:S01]  /*6c80*/  FFMA.FTZ R158, R158, c[0x0][0x23c], -R67 ;  /* 0x00008f009e9e7a23 */ /* 0x000fe20000010843 */
[----:B------:R-:W-:Y:S01]  /*6c90*/  PRMT R5, R11, 0x5410, R5 ;  /* 0x000054100b057816 */ /* 0x000fe20000000005 */
[----:B------:R-:W-:Y:S01]  /*6ca0*/  MUFU.EX2 R40, R40 ;  /* 0x0000002800287308 */ /* 0x000fe20000000800 */
[----:B------:R-:W-:Y:S01]  /*6cb0*/  PRMT R20, R20, 0x5410, R10 ;  /* 0x0000541014147816 */ /* 0x000fe2000000000a */
[----:B------:R-:W-:Y:S01]  /*6cc0*/  FADD.FTZ R8, R133, -R8 ;  /* 0x8000000885087221 */ /* 0x000fe20000010000 */
[----:B------:R-:W-:Y:S01]  /*6cd0*/  PRMT R4, R9, 0x5410, R4 ;  /* 0x0000541009047816 */ /* 0x000fe20000000004 */
[--C-:B------:R-:W-:Y:S01]  /*6ce0*/  HSET2.LE.AND R23, R5, R53.reuse, PT ;  /* 0x0000003505177233 */ /* 0x100fe20003803000 */
[----:B--2---:R-:W-:Y:S01]  /*6cf0*/  F2FP.PACK_AB R22, R41, R42 ;  /* 0x0000002a2916723e */ /* 0x004fe200000000ff */
[----:B------:R-:W-:Y:S01]  /*6d00*/  FMUL.FTZ R8, R8, c[0x0][0x23c] ;  /* 0x00008f0008087a20 */ /* 0x000fe20000410000 */
[----:B-1----:R-:W-:Y:S01]  /*6d10*/  FMNMX.FTZ R35, R7, R35, !PT ;  /* 0x0000002307237209 */ /* 0x002fe20007810000 */
[----:B------:R-:W1:Y:S01]  /*6d20*/  MUFU.EX2 R39, R39 ;  /* 0x0000002700277308 */ /* 0x000e620000000800 */
[----:B------:R-:W-:Y:S01]  /*6d30*/  LOP3.LUT R22, R6, R22, RZ, 0xc0, !PT ;  /* 0x0000001606167212 */ /* 0x000fe200078ec0ff */
[--C-:B------:R-:W-:Y:S01]  /*6d40*/  HSET2.LE.AND R20, R20, R53.reuse, PT ;  /* 0x0000003514147233 */ /* 0x100fe20003803000 */
[----:B------:R-:W-:Y:S01]  /*6d50*/  SHF.R.U32.HI R12, RZ, 0x8, R12 ;  /* 0x00000008ff0c7819 */ /* 0x000fe2000001160c */
[--C-:B------:R-:W-:Y:S01]  /*6d60*/  HSET2.LE.AND R4, R4, R53.reuse, PT ;  /* 0x0000003504047233 */ /* 0x100fe20003803000 */
[----:B----4-:R-:W-:Y:S01]  /*6d70*/  F2FP.PACK_AB R6, R37, R38 ;  /* 0x000000262506723e */ /* 0x010fe200000000ff */
[----:B------:R-:W-:Y:S01]  /*6d80*/  FMUL.FTZ R54, R35, c[0x0][0x23c] ;  /* 0x00008f0023367a20 */ /* 0x000fe20000410000 */
[----:B------:R-:W-:Y:S01]  /*6d90*/  F2FP.PACK_AB R5, R43, R44 ;  /* 0x0000002c2b05723e */ /* 0x000fe200000000ff */
[----:B------:R2:W4:Y:S01]  /*6da0*/  MUFU.EX2 R49, R8 ;  /* 0x0000000800317308 */ /* 0x0005220000000800 */
[----:B------:R-:W-:Y:S01]  /*6db0*/  FSETP.NEU.FTZ.AND P0, PT, R35, -INF , PT ;  /* 0xff8000002300780b */ /* 0x000fe20003f1d000 */
[----:B------:R-:W-:Y:S01]  /*6dc0*/  FFMA.FTZ R154, R154, c[0x0][0x23c], -R67 ;  /* 0x00008f009a9a7a23 */ /* 0x000fe20000010843 */
[----:B------:R-:W-:Y:S01]  /*6dd0*/  PRMT R27, R27, 0x5410, R12 ;  /* 0x000054101b1b7816 */ /* 0x000fe2000000000c */
[--C-:B------:R-:W-:Y:S01]  /*6de0*/  FFMA.FTZ R163, R163, c[0x0][0x23c], -R56.reuse ;  /* 0x00008f00a3a37a23 */ /* 0x100fe20000010838 */
[----:B------:R-:W-:Y:S01]  /*6df0*/  LOP3.LUT R23, R23, R6, RZ, 0xc0, !PT ;  /* 0x0000000617177212 */ /* 0x000fe200078ec0ff */
[----:B------:R-:W5:Y:S01]  /*6e00*/  LDSM.16.MT88.4 R12, [R186+0x6000] ;  /* 0x00600000ba0c783b */ /* 0x000f620000004200 */
[----:B------:R-:W-:Y:S01]  /*6e10*/  LOP3.LUT R20, R20, R5, RZ, 0xc0, !PT ;  /* 0x0000000514147212 */ /* 0x000fe200078ec0ff */
[----:B------:R-:W-:Y:S01]  /*6e20*/  MUFU.EX2 R46, R46 ;  /* 0x0000002e002e7308 */ /* 0x000fe20000000800 */
[----:B-1----:R-:W-:Y:S01]  /*6e30*/  F2FP.PACK_AB R21, R39, R40 ;  /* 0x000000282715723e */ /* 0x002fe200000000ff */
[----:B------:R-:W-:Y:S01]  /*6e40*/  HSET2.LE.AND R27, R27, R53, PT ;  /* 0x000000351b1b7233 */ /* 0x000fe20003803000 */
[----:B------:R-:W-:Y:S01]  /*6e50*/  FSEL R54, R54, RZ, P0 ;  /* 0x000000ff36367208 */ /* 0x000fe20000000000 */
[----:B------:R-:W-:Y:S01]  /*6e60*/  FFMA.FTZ R162, R162, c[0x0][0x23c], -R56 ;  /* 0x00008f00a2a27a23 */ /* 0x000fe20000010838 */
[----:B------:R-:W-:Y:S01]  /*6e70*/  LOP3.LUT R21, R4, R21, RZ, 0xc0, !PT ;  /* 0x0000001504157212 */ /* 0x000fe200078ec0ff */
[----:B------:R-:W-:Y:S01]  /*6e80*/  FFMA.FTZ R168, R168, c[0x0][0x23c], -R147 ;  /* 0x00008f00a8a87a23 */ /* 0x000fe20000010893 */
[----:B------:R-:W-:Y:S01]  /*6e90*/  LDSM.16.MT88.4 R4, [R184+0x6000] ;  /* 0x00600000b804783b */ /* 0x000fe20000004200 */
[----:B------:R-:W-:Y:S01]  /*6ea0*/  FSEL R29, R36, RZ, P2 ;  /* 0x000000ff241d7208 */ /* 0x000fe20001000000 */
[--C-:B------:R-:W-:Y:S01]  /*6eb0*/  FFMA.FTZ R57, R236, c[0x0][0x23c], -R54.reuse ;  /* 0x00008f00ec397a23 */ /* 0x100fe20000010836 */
[----:B------:R-:W-:Y:S01]  /*6ec0*/  FSEL R26, R35, RZ, P0 ;  /* 0x000000ff231a7208 */ /* 0x000fe20000000000 */
[----:B--2---:R-:W1:Y:S01]  /*6ed0*/  LDSM.16.MT88.4 R8, [R185+0x6000] ;  /* 0x00600000b908783b */ /* 0x004e620000004200 */
[--C-:B------:R-:W-:Y:S01]  /*6ee0*/  FFMA.FTZ R58, R64, c[0x0][0x23c], -R54.reuse ;  /* 0x00008f00403a7a23 */ /* 0x100fe20000010836 */
[----:B------:R-:W-:Y:S01]  /*6ef0*/  FSEL R50, R34, RZ, P1 ;  /* 0x000000ff22327208 */ /* 0x000fe20000800000 */
[--C-:B------:R-:W-:Y:S01]  /*6f00*/  FFMA.FTZ R52, R235, c[0x0][0x23c], -R54.reuse ;  /* 0x00008f00eb347a23 */ /* 0x100fe20000010836 */
[----:B------:R-:W-:Y:S01]  /*6f10*/  MUFU.EX2 R45, R45 ;  /* 0x0000002d002d7308 */ /* 0x000fe20000000800 */
[----:B------:R-:W-:Y:S01]  /*6f20*/  FFMA.FTZ R55, R233, c[0x0][0x23c], -R54 ;  /* 0x00008f00e9377a23 */ /* 0x000fe20000010836 */
[----:B------:R-:W-:Y:S01]  /*6f30*/  LOP3.LUT R248, R243, UR7, R248, 0x96, !PT ;  /* 0x00000007f3f87c12 */ /* 0x000fe2000f8e96f8 */
[----:B------:R-:W-:Y:S01]  /*6f40*/  FADD.FTZ R29, R136, -R29 ;  /* 0x8000001d881d7221 */ /* 0x000fe20000010000 */
[----:B------:R-:W-:Y:S01]  /*6f50*/  IADD3 R30, R30, 0x1, RZ ;  /* 0x000000011e1e7810 */ /* 0x000fe20007ffe0ff */
[----:B------:R-:W-:Y:S01]  /*6f60*/  FADD.FTZ R26, R135, -R26 ;  /* 0x8000001a871a7221 */ /* 0x000fe20000010000 */
[----:B------:R-:W-:Y:S01]  /*6f70*/  ISETP.GE.AND P0, PT, R132, 0x3, PT ;  /* 0x000000038400780c */ /* 0x000fe20003f06270 */
[----:B------:R-:W-:Y:S01]  /*6f80*/  FADD.FTZ R50, R134, -R50 ;  /* 0x8000003286327221 */ /* 0x000fe20000010000 */
[----:B------:R-:W-:Y:S01]  /*6f90*/  MUFU.EX2 R57, R57 ;  /* 0x0000003900397308 */ /* 0x000fe20000000800 */
[----:B------:R-:W-:-:S02]  /*6fa0*/  FMUL.FTZ R29, R29, c[0x0][0x23c] ;  /* 0x00008f001d1d7a20 */ /* 0x000fc40000410000 */
[----:B------:R-:W-:Y:S02]  /*6fb0*/  FMUL.FTZ R26, R26, c[0x0][0x23c] ;  /* 0x00008f001a1a7a20 */ /* 0x000fe40000410000 */
[----:B------:R-:W-:Y:S02]  /*6fc0*/  FMUL.FTZ R50, R50, c[0x0][0x23c] ;  /* 0x00008f0032327a20 */ /* 0x000fe40000410000 */
[-C--:B----4-:R-:W-:Y:S01]  /*6fd0*/  FMUL.FTZ R70, R70, R49.reuse ;  /* 0x0000003146467220 */ /* 0x090fe20000410000 */
[----:B------:R-:W-:Y:S01]  /*6fe0*/  MUFU.EX2 R58, R58 ;  /* 0x0000003a003a7308 */ /* 0x000fe20000000800 */
[-C--:B------:R-:W-:Y:S02]  /*6ff0*/  FMUL.FTZ R71, R71, R49.reuse ;  /* 0x0000003147477220 */ /* 0x080fe40000410000 */
[-C--:B------:R-:W-:Y:S01]  /*7000*/  FMUL.FTZ R82, R82, R49.reuse ;  /* 0x0000003152527220 */ /* 0x080fe20000410000 */
[----:B------:R-:W-:Y:S01]  /*7010*/  @P0 IADD3 R206, R132, -0x3, RZ ;  /* 0xfffffffd84ce0810 */ /* 0x000fe20007ffe0ff */
[----:B------:R-:W-:-:S02]  /*7020*/  FMUL.FTZ R83, R83, R49 ;  /* 0x0000003153537220 */ /* 0x000fc40000410000 */
[-C--:B------:R-:W-:Y:S01]  /*7030*/  FMUL.FTZ R74, R74, R49.reuse ;  /* 0x000000314a4a7220 */ /* 0x080fe20000410000 */
[----:B------:R-:W-:Y:S01]  /*7040*/  MUFU.EX2 R48, R48 ;  /* 0x0000003000307308 */ /* 0x000fe20000000800 */
[----:B------:R-:W-:Y:S02]  /*7050*/  FMUL.FTZ R75, R75, R49 ;  /* 0x000000314b4b7220 */ /* 0x000fe40000410000 */
[----:B------:R-:W-:-:S04]  /*7060*/  IMAD.WIDE.U32 R248, R248, -0x2daee0ad, RZ ;  /* 0xd2511f53f8f87825 */ /* 0x000fc800078e00ff */
[-C--:B------:R-:W-:Y:S01]  /*7070*/  FMUL.FTZ R126, R126, R49.reuse ;  /* 0x000000317e7e7220 */ /* 0x080fe20000410000 */
[----:B------:R-:W2:Y:S01]  /*7080*/  MUFU.EX2 R47, R47 ;  /* 0x0000002f002f7308 */ /* 0x000ea20000000800 */
[-C--:B------:R-:W-:Y:S01]  /*7090*/  FMUL.FTZ R127, R127, R49.reuse ;  /* 0x000000317f7f7220 */ /* 0x080fe20000410000 */
[----:B------:R-:W-:Y:S01]  /*70a0*/  LOP3.LUT R240, R249, UR23, R240, 0x96, !PT ;  /* 0x00000017f9f07c12 */ /* 0x000fe2000f8e96f0 */
[-C--:B------:R-:W-:Y:S02]  /*70b0*/  FMUL.FTZ R122, R122, R49.reuse ;  /* 0x000000317a7a7220 */ /* 0x080fe40000410000 */
[----:B------:R-:W-:Y:S02]  /*70c0*/  FMUL.FTZ R123, R123, R49 ;  /* 0x000000317b7b7220 */ /* 0x000fe40000410000 */
[--C-:B------:R-:W-:Y:S01]  /*70d0*/  FFMA.FTZ R178, R178, c[0x0][0x23c], -R54.reuse ;  /* 0x00008f00b2b27a23 */ /* 0x100fe20000010836 */
[----:B------:R-:W-:Y:S01]  /*70e0*/  MUFU.EX2 R52, R52 ;  /* 0x0000003400347308 */ /* 0x000fe20000000800 */
[----:B------:R-:W-:-:S02]  /*70f0*/  FFMA.FTZ R177, R177, c[0x0][0x23c], -R54 ;  /* 0x00008f00b1b17a23 */ /* 0x000fc40000010836 */
[--C-:B------:R-:W-:Y:S02]  /*7100*/  FFMA.FTZ R161, R161, c[0x0][0x23c], -R54.reuse ;  /* 0x00008f00a1a17a23 */ /* 0x100fe40000010836 */
[----:B------:R-:W-:Y:S02]  /*7110*/  FFMA.FTZ R156, R156, c[0x0][0x23c], -R54 ;  /* 0x00008f009c9c7a23 */ /* 0x000fe40000010836 */
[-C--:B------:R-:W-:Y:S01]  /*7120*/  FMUL.FTZ R106, R106, R49.reuse ;  /* 0x000000316a6a7220 */ /* 0x080fe20000410000 */
[----:B------:R-:W4:Y:S01]  /*7130*/  MUFU.EX2 R55, R55 ;  /* 0x0000003700377308 */ /* 0x000f220000000800 */
[----:B--2---:R-:W-:Y:S01]  /*7140*/  F2FP.PACK_AB R134, R47, R48 ;  /* 0x000000302f86723e */ /* 0x004fe200000000ff */
[-C--:B------:R-:W-:Y:S02]  /*7150*/  FMUL.FTZ R107, R107, R49.reuse ;  /* 0x000000316b6b7220 */ /* 0x080fe40000410000 */
[-C--:B------:R-:W-:Y:S02]  /*7160*/  FMUL.FTZ R90, R90, R49.reuse ;  /* 0x000000315a5a7220 */ /* 0x080fe40000410000 */
[----:B------:R-:W-:-:S02]  /*7170*/  FMUL.FTZ R91, R91, R49 ;  /* 0x000000315b5b7220 */ /* 0x000fc40000410000 */
[----:B------:R2:W1:Y:S01]  /*7180*/  MUFU.EX2 R59, R29 ;  /* 0x0000001d003b7308 */ /* 0x0004620000000800 */
[-C--:B------:R-:W-:Y:S02]  /*7190*/  FMUL.FTZ R94, R94, R49.reuse ;  /* 0x000000315e5e7220 */ /* 0x080fe40000410000 */
[----:B------:R-:W-:Y:S02]  /*71a0*/  FMUL.FTZ R95, R95, R49 ;  /* 0x000000315f5f7220 */ /* 0x000fe40000410000 */
[----:B------:R-:W-:Y:S02]  /*71b0*/  FFMA.FTZ R169, R169, c[0x0][0x23c], -R147 ;  /* 0x00008f00a9a97a23 */ /* 0x000fe40000010893 */
[--C-:B------:R-:W-:Y:S01]  /*71c0*/  FFMA.FTZ R165, R165, c[0x0][0x23c], -R67.reuse ;  /* 0x00008f00a5a57a23 */ /* 0x100fe20000010843 */
[----:B------:R3:W3:Y:S01]  /*71d0*/  MUFU.EX2 R64, R26 ;  /* 0x0000001a00407308 */ /* 0x0006e20000000800 */
[----:B----4-:R-:W-:Y:S01]  /*71e0*/  F2FP.PACK_AB R133, R55, R52 ;  /* 0x000000343785723e */ /* 0x010fe200000000ff */
[----:B------:R-:W-:-:S02]  /*71f0*/  FFMA.FTZ R167, R167, c[0x0][0x23c], -R67 ;  /* 0x00008f00a7a77a23 */ /* 0x000fc40000010843 */
[--C-:B------:R-:W-:Y:S02]  /*7200*/  FFMA.FTZ R166, R166, c[0x0][0x23c], -R147.reuse ;  /* 0x00008f00a6a67a23 */ /* 0x100fe40000010893 */
[----:B------:R-:W-:Y:S02]  /*7210*/  FFMA.FTZ R164, R164, c[0x0][0x23c], -R147 ;  /* 0x00008f00a4a47a23 */ /* 0x000fe40000010893 */
[----:B------:R-:W4:Y:S01]  /*7220*/  MUFU.EX2 R50, R50 ;  /* 0x0000003200327308 */ /* 0x000f220000000800 */
[----:B--2---:R-:W-:Y:S01]  /*7230*/  HSET2.LE.AND R29, R24, R53, PT ;  /* 0x00000035181d7233 */ /* 0x004fe20003803000 */
[----:B------:R-:W-:Y:S01]  /*7240*/  F2FP.PACK_AB R24, R58, R57 ;  /* 0x000000393a18723e */ /* 0x000fe200000000ff */
[-C--:B-1----:R-:W-:Y:S02]  /*7250*/  FMUL.FTZ R128, R128, R59.reuse ;  /* 0x0000003b80807220 */ /* 0x082fe40000410000 */
[-C--:B------:R-:W-:Y:S02]  /*7260*/  FMUL.FTZ R129, R129, R59.reuse ;  /* 0x0000003b81817220 */ /* 0x080fe40000410000 */
[-C--:B------:R-:W-:Y:S01]  /*7270*/  FMUL.FTZ R116, R116, R59.reuse ;  /* 0x0000003b74747220 */ /* 0x080fe20000410000 */
[----:B---3--:R-:W-:Y:S01]  /*7280*/  F2FP.PACK_AB R26, R45, R46 ;  /* 0x0000002e2d1a723e */ /* 0x008fe200000000ff */
[-C--:B------:R-:W-:Y:S01]  /*7290*/  FMUL.FTZ R130, R130, R64.reuse ;  /* 0x0000004082827220 */ /* 0x080fe20000410000 */
[----:B------:R-:W-:Y:S01]  /*72a0*/  MUFU.EX2 R152, R152 ;  /* 0x0000009800987308 */ /* 0x000fe20000000800 */
[----:B------:R-:W-:Y:S01]  /*72b0*/  FMUL.FTZ R131, R131, R64 ;  /* 0x0000004083837220 */ /* 0x000fe20000410000 */
[----:B------:R-:W-:Y:S01]  /*72c0*/  LOP3.LUT R26, R27, R26, RZ, 0xc0, !PT ;  /* 0x0000001a1b1a7212 */ /* 0x000fe200078ec0ff */
[-C--:B------:R-:W-:Y:S01]  /*72d0*/  FMUL.FTZ R117, R117, R59.reuse ;  /* 0x0000003b75757220 */ /* 0x080fe20000410000 */
[----:B------:R-:W-:Y:S01]  /*72e0*/  LOP3.LUT R27, R31, R24, RZ, 0xc0, !PT ;  /* 0x000000181f1b7212 */ /* 0x000fe200078ec0ff */
[----:B------:R-:W-:Y:S01]  /*72f0*/  FMUL.FTZ R118, R118, R64 ;  /* 0x0000004076767220 */ /* 0x000fe20000410000 */
[----:B------:R-:W-:Y:S01]  /*7300*/  LOP3.LUT R24, R25, R134, RZ, 0xc0, !PT ;  /* 0x0000008619187212 */ /* 0x000fe200078ec0ff */
[-C--:B------:R-:W-:Y:S01]  /*7310*/  FMUL.FTZ R119, R119, R64.reuse ;  /* 0x0000004077777220 */ /* 0x080fe20000410000 */
[----:B------:R-:W-:Y:S01]  /*7320*/  LOP3.LUT R134, R215, UR7, R230, 0x96, !PT ;  /* 0x00000007d7867c12 */ /* 0x000fe2000f8e96e6 */
[----:B------:R-:W-:Y:S01]  /*7330*/  FMUL.FTZ R112, R112, R59 ;  /* 0x0000003b70707220 */ /* 0x000fe20000410000 */
[----:B------:R-:W-:Y:S01]  /*7340*/  LOP3.LUT R25, R29, R133, RZ, 0xc0, !PT ;  /* 0x000000851d197212 */ /* 0x000fe200078ec0ff */
[----:B------:R-:W-:Y:S01]  /*7350*/  FMUL.FTZ R113, R113, R59 ;  /* 0x0000003b71717220 */ /* 0x000fe20000410000 */
[----:B------:R-:W1:Y:S01]  /*7360*/  MUFU.EX2 R155, R155 ;  /* 0x0000009b009b7308 */ /* 0x000e620000000800 */
[----:B------:R-:W-:-:S02]  /*7370*/  FMUL.FTZ R114, R114, R64 ;  /* 0x0000004072727220 */ /* 0x000fc40000410000 */
[-C--:B------:R-:W-:Y:S02]  /*7380*/  FMUL.FTZ R115, R115, R64.reuse ;  /* 0x0000004073737220 */ /* 0x080fe40000410000 */
[-C--:B------:R-:W-:Y:S01]  /*7390*/  FMUL.FTZ R108, R108, R59.reuse ;  /* 0x0000003b6c6c7220 */ /* 0x080fe20000410000 */
[C---:B------:R-:W-:Y:S01]  /*73a0*/  HMMA.16816.F32 R128, R24.reuse, R16, R128 ;  /* 0x000000101880723c */ /* 0x040fe20000001880 */
[-C--:B------:R-:W-:Y:S01]  /*73b0*/  FMUL.FTZ R109, R109, R59.reuse ;  /* 0x0000003b6d6d7220 */ /* 0x080fe20000410000 */
[----:B------:R-:W-:Y:S01]  /*73c0*/  MUFU.EX2 R171, R171 ;  /* 0x000000ab00ab7308 */ /* 0x000fe20000000800 */
[-C--:B------:R-:W-:Y:S02]  /*73d0*/  FMUL.FTZ R110, R110, R64.reuse ;  /* 0x000000406e6e7220 */ /* 0x080fe40000410000 */
[-C--:B------:R-:W-:Y:S02]  /*73e0*/  FMUL.FTZ R111, R111, R64.reuse ;  /* 0x000000406f6f7220 */ /* 0x080fe40000410000 */
[-C--:B------:R-:W-:Y:S01]  /*73f0*/  FMUL.FTZ R76, R76, R59.reuse ;  /* 0x0000003b4c4c7220 */ /* 0x080fe20000410000 */
[----:B------:R-:W-:Y:S01]  /*7400*/  HMMA.16816.F32 R116, R24, R18, R116 ;  /* 0x000000121874723c */ /* 0x000fe20000001874 */
[----:B------:R-:W-:Y:S01]  /*7410*/  FMUL.FTZ R77, R77, R59 ;  /* 0x0000003b4d4d7220 */ /* 0x000fe20000410000 */
[----:B------:R-:W2:Y:S01]  /*7420*/  MUFU.EX2 R176, R176 ;  /* 0x000000b000b07308 */ /* 0x000ea20000000800 */
[----:B------:R-:W-:-:S02]  /*7430*/  FMUL.FTZ R78, R78, R64 ;  /* 0x000000404e4e7220 */ /* 0x000fc40000410000 */
[-C--:B------:R-:W-:Y:S02]  /*7440*/  FMUL.FTZ R79, R79, R64.reuse ;  /* 0x000000404f4f7220 */ /* 0x080fe40000410000 */
[-C--:B------:R-:W-:Y:S01]  /*7450*/  FMUL.FTZ R84, R84, R59.reuse ;  /* 0x0000003b54547220 */ /* 0x080fe20000410000 */
[C---:B-----5:R-:W-:Y:S01]  /*7460*/  HMMA.16816.F32 R112, R24.reuse, R12, R112 ;  /* 0x0000000c1870723c */ /* 0x060fe20000001870 */
[-C--:B------:R-:W-:Y:S01]  /*7470*/  FMUL.FTZ R85, R85, R59.reuse ;  /* 0x0000003b55557220 */ /* 0x080fe20000410000 */
[----:B------:R-:W-:Y:S01]  /*7480*/  MUFU.EX2 R178, R178 ;  /* 0x000000b200b27308 */ /* 0x000fe20000000800 */
[-C--:B------:R-:W-:Y:S02]  /*7490*/  FMUL.FTZ R86, R86, R64.reuse ;  /* 0x0000004056567220 */ /* 0x080fe40000410000 */
[-C--:B------:R-:W-:Y:S02]  /*74a0*/  FMUL.FTZ R87, R87, R64.reuse ;  /* 0x0000004057577220 */ /* 0x080fe40000410000 */
[-C--:B------:R-:W-:Y:S01]  /*74b0*/  FMUL.FTZ R100, R100, R59.reuse ;  /* 0x0000003b64647220 */ /* 0x080fe20000410000 */
[----:B------:R-:W-:Y:S01]  /*74c0*/  HMMA.16816.F32 R108, R24, R14, R108 ;  /* 0x0000000e186c723c */ /* 0x000fe2000000186c */
[----:B------:R-:W-:Y:S01]  /*74d0*/  FMUL.FTZ R101, R101, R59 ;  /* 0x0000003b65657220 */ /* 0x000fe20000410000 */
[----:B------:R-:W3:Y:S01]  /*74e0*/  MUFU.EX2 R177, R177 ;  /* 0x000000b100b17308 */ /* 0x000ee20000000800 */
[----:B------:R-:W-:-:S02]  /*74f0*/  FMUL.FTZ R102, R102, R64 ;  /* 0x0000004066667220 */ /* 0x000fc40000410000 */
[-C--:B------:R-:W-:Y:S02]  /*7500*/  FMUL.FTZ R103, R103, R64.reuse ;  /* 0x0000004067677220 */ /* 0x080fe40000410000 */
[-C--:B------:R-:W-:Y:S01]  /*7510*/  FMUL.FTZ R96, R96, R59.reuse ;  /* 0x0000003b60607220 */ /* 0x080fe20000410000 */
[C---:B------:R-:W-:Y:S01]  /*7520*/  HMMA.16816.F32 R76, R24.reuse, R8, R76 ;  /* 0x00000008184c723c */ /* 0x040fe2000000184c */
[----:B------:R-:W-:Y:S01]  /*7530*/  FMUL.FTZ R97, R97, R59 ;  /* 0x0000003b61617220 */ /* 0x000fe20000410000 */
[----:B------:R-:W-:Y:S01]  /*7540*/  MUFU.EX2 R151, R151 ;  /* 0x0000009700977308 */ /* 0x000fe20000000800 */
[-C--:B------:R-:W-:Y:S02]  /*7550*/  FMUL.FTZ R98, R98, R64.reuse ;  /* 0x0000004062627220 */ /* 0x080fe40000410000 */
[----:B------:R-:W-:Y:S02]  /*7560*/  FMUL.FTZ R99, R99, R64 ;  /* 0x0000004063637220 */ /* 0x000fe40000410000 */
[----:B------:R-:W-:Y:S01]  /*7570*/  IMAD.WIDE.U32 R134, R134, -0x2daee0ad, RZ ;  /* 0xd2511f5386867825 */ /* 0x000fe200078e00ff */
[C---:B------:R-:W-:Y:S02]  /*7580*/  HMMA.16816.F32 R84, R24.reuse, R10, R84 ;  /* 0x0000000a1854723c */ /* 0x040fe40000001854 */
[----:B------:R-:W5:Y:S01]  /*7590*/  MUFU.EX2 R153, R153 ;  /* 0x0000009900997308 */ /* 0x000f620000000800 */
[-C--:B----4-:R-:W-:Y:S01]  /*75a0*/  FMUL.FTZ R68, R68, R50.reuse ;  /* 0x0000003244447220 */ /* 0x090fe20000410000 */
[----:B------:R-:W-:Y:S01]  /*75b0*/  LOP3.LUT R29, R134, 0xffff, RZ, 0xc0, !PT ;  /* 0x0000ffff861d7812 */ /* 0x000fe200078ec0ff */
[-C--:B------:R-:W-:Y:S01]  /*75c0*/  FMUL.FTZ R69, R69, R50.reuse ;  /* 0x0000003245457220 */ /* 0x080fe20000410000 */
[----:B------:R-:W-:Y:S01]  /*75d0*/  LOP3.LUT R28, R135, UR23, R28, 0x96, !PT ;  /* 0x00000017871c7c12 */ /* 0x000fe2000f8e961c */
[-C--:B------:R-:W-:Y:S01]  /*75e0*/  FMUL.FTZ R80, R80, R50.reuse ;  /* 0x0000003250507220 */ /* 0x080fe20000410000 */
[C---:B------:R-:W-:Y:S01]  /*75f0*/  HMMA.16816.F32 R100, R24.reuse, R4, R100 ;  /* 0x000000041864723c */ /* 0x040fe20000001864 */
[-C--:B------:R-:W-:Y:S01]  /*7600*/  FMUL.FTZ R81, R81, R50.reuse ;  /* 0x0000003251517220 */ /* 0x080fe20000410000 */
[----:B------:R-:W-:Y:S01]  /*7610*/  SHF.R.U32.HI R29, RZ, 0x8, R29 ;  /* 0x00000008ff1d7819 */ /* 0x000fe2000001161d */
[-C--:B------:R-:W-:Y:S01]  /*7620*/  FMUL.FTZ R72, R72, R50.reuse ;  /* 0x0000003248487220 */ /* 0x080fe20000410000 */
[----:B------:R-:W-:Y:S01]  /*7630*/  SHF.R.U32.HI R133, RZ, 0x10, R28 ;  /* 0x00000010ff857819 */ /* 0x000fe2000001161c */
[-C--:B------:R-:W-:Y:S01]  /*7640*/  FMUL.FTZ R73, R73, R50.reuse ;  /* 0x0000003249497220 */ /* 0x080fe20000410000 */
[----:B------:R-:W-:Y:S01]  /*7650*/  MUFU.EX2 R158, R158 ;  /* 0x0000009e009e7308 */ /* 0x000fe20000000800 */
[-C--:B------:R-:W-:Y:S01]  /*7660*/  FMUL.FTZ R124, R124, R50.reuse ;  /* 0x000000327c7c7220 */ /* 0x080fe20000410000 */
[----:B------:R-:W-:Y:S01]  /*7670*/  HMMA.16816.F32 R96, R24, R6, R96 ;  /* 0x000000061860723c */ /* 0x000fe20000001860 */
[----:B------:R-:W-:-:S02]  /*7680*/  FMUL.FTZ R125, R125, R50 ;  /* 0x000000327d7d7220 */ /* 0x000fc40000410000 */
[-C--:B------:R-:W-:Y:S02]  /*7690*/  FMUL.FTZ R120, R120, R50.reuse ;  /* 0x0000003278787220 */ /* 0x080fe40000410000 */
[-C--:B------:R-:W-:Y:S01]  /*76a0*/  FMUL.FTZ R121, R121, R50.reuse ;  /* 0x0000003279797220 */ /* 0x080fe20000410000 */
[----:B------:R-:W-:Y:S01]  /*76b0*/  MUFU.EX2 R161, R161 ;  /* 0x000000a100a17308 */ /* 0x000fe20000000800 */
[----:B------:R-:W-:Y:S01]  /*76c0*/  LOP3.LUT R24, R229, UR15, R30, 0x96, !PT ;  /* 0x0000000fe5187c12 */ /* 0x000fe2000f8e961e */
[C---:B------:R-:W-:Y:S01]  /*76d0*/  HMMA.16816.F32 R68, R20.reuse, R12, R68 ;  /* 0x0000000c1444723c */ /* 0x040fe20000001844 */
[--C-:B------:R-:W-:Y:S01]  /*76e0*/  SHF.R.U32.HI R30, RZ, 0x10, R134.reuse ;  /* 0x00000010ff1e7819 */ /* 0x100fe20000011686 */
[-C--:B------:R-:W-:Y:S01]  /*76f0*/  FMUL.FTZ R104, R104, R50.reuse ;  /* 0x0000003268687220 */ /* 0x080fe20000410000 */
[----:B------:R-:W-:Y:S01]  /*7700*/  SHF.R.U32.HI R26, RZ, 0x18, R134 ;  /* 0x00000018ff1a7819 */ /* 0x000fe20000011686 */
[-C--:B------:R-:W-:Y:S01]  /*7710*/  FMUL.FTZ R105, R105, R50.reuse ;  /* 0x0000003269697220 */ /* 0x080fe20000410000 */
[----:B------:R-:W-:Y:S01]  /*7720*/  LOP3.LUT R30, R30, 0xff, RZ, 0xc0, !PT ;  /* 0x000000ff1e1e7812 */ /* 0x000fe200078ec0ff */
[-C--:B------:R-:W-:Y:S01]  /*7730*/  FMUL.FTZ R88, R88, R50.reuse ;  /* 0x0000003258587220 */ /* 0x080fe20000410000 */
[----:B------:R-:W-:Y:S01]  /*7740*/  LOP3.LUT R13, R248, 0xffff, RZ, 0xc0, !PT ;  /* 0x0000fffff80d7812 */ /* 0x000fe200078ec0ff */
[C---:B------:R-:W-:Y:S01]  /*7750*/  HMMA.16816.F32 R80, R20.reuse, R8, R80 ;  /* 0x000000081450723c */ /* 0x040fe20000001850 */
[--C-:B------:R-:W-:Y:S01]  /*7760*/  SHF.R.U32.HI R12, RZ, 0x18, R248.reuse ;  /* 0x00000018ff0c7819 */ /* 0x100fe200000116f8 */
[-C--:B------:R-:W-:Y:S01]  /*7770*/  FMUL.FTZ R89, R89, R50.reuse ;  /* 0x0000003259597220 */ /* 0x080fe20000410000 */
[----:B------:R-:W-:Y:S01]  /*7780*/  SHF.R.U32.HI R13, RZ, 0x8, R13 ;  /* 0x00000008ff0d7819 */ /* 0x000fe2000001160d */
[-C--:B------:R-:W-:Y:S01]  /*7790*/  FMUL.FTZ R92, R92, R50.reuse ;  /* 0x000000325c5c7220 */ /* 0x080fe20000410000 */
[----:B------:R-:W-:Y:S01]  /*77a0*/  LOP3.LUT R27, R134, 0xff, RZ, 0xc0, !PT ;  /* 0x000000ff861b7812 */ /* 0x000fe200078ec0ff */
[----:B------:R-:W-:Y:S01]  /*77b0*/  FMUL.FTZ R93, R93, R50 ;  /* 0x000000325d5d7220 */ /* 0x000fe20000410000 */
[----:B------:R-:W-:Y:S01]  /*77c0*/  SHF.R.U32.HI R8, RZ, 0x10, R248 ;  /* 0x00000010ff087819 */ /* 0x000fe200000116f8 */
[----:B------:R-:W-:Y:S01]  /*77d0*/  HMMA.16816.F32 R72, R20, R14, R72 ;  /* 0x0000000e1448723c */ /* 0x000fe20000001848 */
[----:B------:R-:W-:Y:S01]  /*77e0*/  LOP3.LUT R9, R248, 0xff, RZ, 0xc0, !PT ;  /* 0x000000fff8097812 */ /* 0x000fe200078ec0ff */
[----:B------:R-:W-:Y:S01]  /*77f0*/  MUFU.EX2 R156, R156 ;  /* 0x0000009c009c7308 */ /* 0x000fe20000000800 */
[----:B------:R-:W-:Y:S01]  /*7800*/  LOP3.LUT R8, R8, 0xff, RZ, 0xc0, !PT ;  /* 0x000000ff08087812 */ /* 0x000fe200078ec0ff */
[----:B------:R-:W-:Y:S01]  /*7810*/  IMAD.WIDE.U32 R24, R24, -0x326172a9, RZ ;  /* 0xcd9e8d5718187825 */ /* 0x000fe200078e00ff */
[----:B------:R-:W-:-:S02]  /*7820*/  PRMT R26, R30, 0x5410, R26 ;  /* 0x000054101e1a7816 */ /* 0x000fc4000000001a */
[----:B------:R-:W-:Y:S01]  /*7830*/  LOP3.LUT R30, R28, 0xffff, RZ, 0xc0, !PT ;  /* 0x0000ffff1c1e7812 */ /* 0x000fe200078ec0ff */
[--C-:B------:R-:W-:Y:S01]  /*7840*/  FFMA.FTZ R14, R159, c[0x0][0x23c], -R67.reuse ;  /* 0x00008f009f0e7a23 */ /* 0x100fe20000010843 */
[C---:B------:R-:W-:Y:S01]  /*7850*/  HMMA.16816.F32 R124, R20.reuse, R16, R124 ;  /* 0x00000010147c723c */ /* 0x040fe2000000187c */
[----:B------:R-:W-:Y:S01]  /*7860*/  FFMA.FTZ R159, R157, c[0x0][0x23c], -R67 ;  /* 0x00008f009d9f7a23 */ /* 0x000fe20000010843 */
[----:B------:R-:W-:Y:S01]  /*7870*/  PRMT R9, R9, 0x5410, R13 ;  /* 0x0000541009097816 */ /* 0x000fe2000000000d */
[----:B------:R1:W4:Y:S01]  /*7880*/  MUFU.EX2 R157, R14 ;  /* 0x0000000e009d7308 */ /* 0x0003220000000800 */
[----:B------:R-:W-:Y:S01]  /*7890*/  PRMT R8, R8, 0x5410, R12 ;  /* 0x0000541008087816 */ /* 0x000fe2000000000c */
[--C-:B------:R-:W-:Y:S01]  /*78a0*/  HSET2.LE.AND R26, R26, R53.reuse, PT ;  /* 0x000000351a1a7233 */ /* 0x100fe20003803000 */
[----:B------:R-:W-:Y:S01]  /*78b0*/  PRMT R29, R27, 0x5410, R29 ;  /* 0x000054101b1d7816 */ /* 0x000fe2000000001d */
[--C-:B------:R-:W-:Y:S01]  /*78c0*/  FFMA.FTZ R160, R160, c[0x0][0x23c], -R67.reuse ;  /* 0x00008f00a0a07a23 */ /* 0x100fe20000010843 */
[C---:B------:R-:W-:Y:S01]  /*78d0*/  HMMA.16816.F32 R120, R20.reuse, R18, R120 ;  /* 0x000000121478723c */ /* 0x040fe20000001878 */
[----:B------:R-:W4:Y:S01]  /*78e0*/  LDSM.16.MT88.4 R16, [R187+0x6800] ;  /* 0x00680000bb10783b */ /* 0x000f220000004200 */
[----:B------:R-:W-:Y:S01]  /*78f0*/  LOP3.LUT R13, R240, 0xffff, RZ, 0xc0, !PT ;  /* 0x0000fffff00d7812 */ /* 0x000fe200078ec0ff */
[--C-:B------:R-:W-:Y:S01]  /*7900*/  HSET2.LE.AND R29, R29, R53.reuse, PT ;  /* 0x000000351d1d7233 */ /* 0x100fe20003803000 */
[----:B------:R-:W-:Y:S01]  /*7910*/  SHF.R.U32.HI R12, RZ, 0x10, R240 ;  /* 0x00000010ff0c7819 */ /* 0x000fe200000116f0 */
[----:B------:R-:W-:Y:S01]  /*7920*/  MUFU.EX2 R154, R154 ;  /* 0x0000009a009a7308 */ /* 0x000fe20000000800 */
[----:B------:R-:W-:Y:S01]  /*7930*/  LOP3.LUT R27, R28, 0xff, RZ, 0xc0, !PT ;  /* 0x000000ff1c1b7812 */ /* 0x000fe200078ec0ff */
[--C-:B------:R-:W-:Y:S01]  /*7940*/  HSET2.LE.AND R8, R8, R53.reuse, PT ;  /* 0x0000003508087233 */ /* 0x100fe20003803000 */
[----:B------:R-:W-:Y:S01]  /*7950*/  SHF.R.U32.HI R31, RZ, 0x8, R30 ;  /* 0x00000008ff1f7819 */ /* 0x000fe2000001161e */
[C---:B------:R-:W-:Y:S01]  /*7960*/  HMMA.16816.F32 R104, R20.reuse, R10, R104 ;  /* 0x0000000a1468723c */ /* 0x040fe20000001868 */
[----:B------:R-:W-:Y:S01]  /*7970*/  SHF.R.U32.HI R28, RZ, 0x18, R28 ;  /* 0x00000018ff1c7819 */ /* 0x000fe2000001161c */
[----:B------:R-:W-:Y:S01]  /*7980*/  FFMA.FTZ R170, R170, c[0x0][0x23c], -R67 ;  /* 0x00008f00aaaa7a23 */ /* 0x000fe20000010843 */
[----:B------:R-:W-:Y:S01]  /*7990*/  LOP3.LUT R30, R133, 0xff, RZ, 0xc0, !PT ;  /* 0x000000ff851e7812 */ /* 0x000fe200078ec0ff */
[----:B------:R-:W3:Y:S01]  /*79a0*/  MUFU.EX2 R159, R159 ;  /* 0x0000009f009f7308 */ /* 0x000ee20000000800 */
[----:B------:R-:W-:Y:S01]  /*79b0*/  SHF.R.U32.HI R13, RZ, 0x8, R13 ;  /* 0x00000008ff0d7819 */ /* 0x000fe2000001160d */
[--C-:B------:R-:W-:Y:S01]  /*79c0*/  FFMA.FTZ R146, R146, c[0x0][0x23c], -R56.reuse ;  /* 0x00008f0092927a23 */ /* 0x100fe20000010838 */
[----:B------:R-:W-:Y:S01]  /*79d0*/  LOP3.LUT R10, R240, 0xff, RZ, 0xc0, !PT ;  /* 0x000000fff00a7812 */ /* 0x000fe200078ec0ff */
[C---:B------:R-:W-:Y:S01]  /*79e0*/  HMMA.16816.F32 R88, R20.reuse, R4, R88 ;  /* 0x000000041458723c */ /* 0x040fe20000001858 */
[----:B------:R-:W-:Y:S01]  /*79f0*/  LOP3.LUT R12, R12, 0xff, RZ, 0xc0, !PT ;  /* 0x000000ff0c0c7812 */ /* 0x000fe200078ec0ff */
[----:B------:R-:W-:Y:S01]  /*7a00*/  FFMA.FTZ R145, R145, c[0x0][0x23c], -R56 ;  /* 0x00008f0091917a23 */ /* 0x000fe20000010838 */
[----:B-1----:R-:W-:Y:S01]  /*7a10*/  F2FP.PACK_AB R14, R155, R152 ;  /* 0x000000989b0e723e */ /* 0x002fe200000000ff */
[----:B------:R-:W-:Y:S01]  /*7a20*/  MUFU.EX2 R163, R163 ;  /* 0x000000a300a37308 */ /* 0x000fe20000000800 */
[----:B------:R-:W-:Y:S01]  /*7a30*/  PRMT R27, R27, 0x5410, R31 ;  /* 0x000054101b1b7816 */ /* 0x000fe2000000001f */
[----:B------:R-:W-:Y:S01]  /*7a40*/  FFMA.FTZ R144, R144, c[0x0][0x23c], -R54 ;  /* 0x00008f0090907a23 */ /* 0x000fe20000010836 */
[----:B------:R-:W-:Y:S01]  /*7a50*/  SHF.R.U32.HI R11, RZ, 0x18, R240 ;  /* 0x00000018ff0b7819 */ /* 0x000fe200000116f0 */
[----:B------:R-:W-:Y:S01]  /*7a60*/  HMMA.16816.F32 R92, R20, R6, R92 ;  /* 0x00000006145c723c */ /* 0x000fe2000000185c */
[----:B--2---:R-:W-:Y:S01]  /*7a70*/  F2FP.PACK_AB R133, R176, R171 ;  /* 0x000000abb085723e */ /* 0x004fe200000000ff */
[----:B------:R-:W-:Y:S01]  /*7a80*/  FFMA.FTZ R66, R66, c[0x0][0x23c], -R67 ;  /* 0x00008f0042427a23 */ /* 0x000fe20000010843 */
[----:B------:R-:W-:Y:S01]  /*7a90*/  PRMT R31, R30, 0x5410, R28 ;  /* 0x000054101e1f7816 */ /* 0x000fe2000000001c */
[----:B------:R-:W1:Y:S01]  /*7aa0*/  MUFU.EX2 R162, R162 ;  /* 0x000000a200a27308 */ /* 0x000e620000000800 */
[----:B------:R-:W-:Y:S01]  /*7ab0*/  PRMT R10, R10, 0x5410, R13 ;  /* 0x000054100a0a7816 */ /* 0x000fe2000000000d */
[--C-:B------:R-:W-:Y:S01]  /*7ac0*/  HSET2.LE.AND R28, R27, R53.reuse, PT ;  /* 0x000000351b1c7233 */ /* 0x100fe20003803000 */
[----:B------:R-:W-:Y:S01]  /*7ad0*/  LOP3.LUT R30, R29, R133, RZ, 0xc0, !PT ;  /* 0x000000851d1e7212 */ /* 0x000fe200078ec0ff */
[--C-:B------:R-:W-:Y:S01]  /*7ae0*/  HSET2.LE.AND R22, R9, R53.reuse, PT ;  /* 0x0000003509167233 */ /* 0x100fe20003803000 */
[----:B------:R-:W-:Y:S01]  /*7af0*/  PRMT R9, R12, 0x5410, R11 ;  /* 0x000054100c097816 */ /* 0x000fe2000000000b */
[--C-:B------:R-:W-:Y:S01]  /*7b00*/  HSET2.LE.AND R29, R31, R53.reuse, PT ;  /* 0x000000351f1d7233 */ /* 0x100fe20003803000 */
[----:B---3--:R-:W-:Y:S01]  /*7b10*/  F2FP.PACK_AB R31, R177, R178 ;  /* 0x000000b2b11f723e */ /* 0x008fe200000000ff */
[--C-:B------:R-:W-:Y:S01]  /*7b20*/  HSET2.LE.AND R10, R10, R53.reuse, PT ;  /* 0x000000350a0a7233 */ /* 0x100fe20003803000 */
[----:B------:R-:W-:Y:S01]  /*7b30*/  LOP3.LUT R22, R22, R14, RZ, 0xc0, !PT ;  /* 0x0000000e16167212 */ /* 0x000fe200078ec0ff */
[----:B------:R-:W-:Y:S01]  /*7b40*/  HSET2.LE.AND R21, R9, R53, PT ;  /* 0x0000003509157233 */ /* 0x000fe20003803000 */
[----:B------:R-:W2:Y:S01]  /*7b50*/  LDSM.16.MT88.4 R12, [R186+0x6800] ;  /* 0x00680000ba0c783b */ /* 0x000ea20000004200 */
[----:B-----5:R-:W-:Y:S01]  /*7b60*/  F2FP.PACK_AB R20, R153, R151 ;  /* 0x000000979914723e */ /* 0x020fe200000000ff */
[----:B------:R-:W-:Y:S01]  /*7b70*/  MUFU.EX2 R168, R168 ;  /* 0x000000a800a87308 */ /* 0x000fe20000000800 */
[----:B----4-:R-:W-:Y:S01]  /*7b80*/  F2FP.PACK_AB R23, R157, R158 ;  /* 0x0000009e9d17723e */ /* 0x010fe200000000ff */
[----:B------:R-:W-:Y:S01]  /*7b90*/  FFMA.FTZ R65, R65, c[0x0][0x23c], -R67 ;  /* 0x00008f0041417a23 */ /* 0x000fe20000010843 */
[----:B------:R-:W-:Y:S01]  /*7ba0*/  LOP3.LUT R226, R25, UR22, R226, 0x96, !PT ;  /* 0x0000001619e27c12 */ /* 0x000fe2000f8e96e2 */
[--C-:B------:R-:W-:Y:S01]  /*7bb0*/  FFMA.FTZ R143, R143, c[0x0][0x23c], -R147.reuse ;  /* 0x00008f008f8f7a23 */ /* 0x100fe20000010893 */
[----:B------:R-:W-:Y:S01]  /*7bc0*/  LOP3.LUT R31, R26, R31, RZ, 0xc0, !PT ;  /* 0x0000001f1a1f7212 */ /* 0x000fe200078ec0ff */
[--C-:B------:R-:W-:Y:S01]  /*7bd0*/  FFMA.FTZ R141, R141, c[0x0][0x23c], -R147.reuse ;  /* 0x00008f008d8d7a23 */ /* 0x100fe20000010893 */
[----:B------:R-:W-:Y:S01]  /*7be0*/  F2FP.PACK_AB R27, R156, R161 ;  /* 0x000000a19c1b723e */ /* 0x000fe200000000ff */
[----:B------:R-:W-:Y:S01]  /*7bf0*/  IMAD.WIDE.U32 R226, R226, -0x2daee0ad, RZ ;  /* 0xd2511f53e2e27825 */ /* 0x000fe200078e00ff */
[----:B------:R-:W-:Y:S01]  /*7c00*/  LOP3.LUT R26, R213, UR20, R24, 0x96, !PT ;  /* 0x00000014d51a7c12 */ /* 0x000fe2000f8e9618 */
[----:B------:R-:W3:Y:S01]  /*7c10*/  MUFU.EX2 R169, R169 ;  /* 0x000000a900a97308 */ /* 0x000ee20000000800 */
[----:B------:R-:W-:Y:S01]  /*7c20*/  LOP3.LUT R23, R8, R23, RZ, 0xc0, !PT ;  /* 0x0000001708177212 */ /* 0x000fe200078ec0ff */
[--C-:B------:R-:W-:Y:S01]  /*7c30*/  FFMA.FTZ R142, R142, c[0x0][0x23c], -R147.reuse ;  /* 0x00008f008e8e7a23 */ /* 0x100fe20000010893 */
[----:B------:R-:W-:Y:S01]  /*7c40*/  LOP3.LUT R20, R10, R20, RZ, 0xc0, !PT ;  /* 0x000000140a147212 */ /* 0x000fe200078ec0ff */
[----:B------:R-:W-:Y:S01]  /*7c50*/  FFMA.FTZ R140, R140, c[0x0][0x23c], -R147 ;  /* 0x00008f008c8c7a23 */ /* 0x000fe20000010893 */
[----:B------:R-:W4:Y:S01]  /*7c60*/  LDSM.16.MT88.4 R8, [R185+0x6800] ;  /* 0x00680000b908783b */ /* 0x000f220000004200 */
[----:B------:R-:W-:Y:S01]  /*7c70*/  LOP3.LUT R29, R29, R27, RZ, 0xc0, !PT ;  /* 0x0000001b1d1d7212 */ /* 0x000fe200078ec0ff */
[----:B------:R-:W-:Y:S01]  /*7c80*/  IMAD.WIDE.U32 R26, R26, -0x2daee0ad, RZ ;  /* 0xd2511f531a1a7825 */ /* 0x000fe200078e00ff */
[----:B------:R-:W-:Y:S01]  /*7c90*/  F2FP.PACK_AB R4, R159, R154 ;  /* 0x0000009a9f04723e */ /* 0x000fe200000000ff */
[----:B------:R-:W-:Y:S01]  /*7ca0*/  MUFU.EX2 R165, R165 ;  /* 0x000000a500a57308 */ /* 0x000fe20000000800 */
[----:B-1----:R-:W-:Y:S01]  /*7cb0*/  F2FP.PACK_AB R133, R162, R163 ;  /* 0x000000a3a285723e */ /* 0x002fe200000000ff */
[----:B------:R-:W-:Y:S01]  /*7cc0*/  FFMA.FTZ R48, R210, R59, R48 ;  /* 0x0000003bd2307223 */ /* 0x000fe20000010030 */
[----:B------:R-:W-:Y:S01]  /*7cd0*/  LOP3.LUT R220, R227, UR19, R220, 0x96, !PT ;  /* 0x00000013e3dc7c12 */ /* 0x000fe2000f8e96dc */
[----:B------:R-:W-:Y:S01]  /*7ce0*/  FFMA.FTZ R52, R209, R64, R52 ;  /* 0x00000040d1347223 */ /* 0x000fe20000010034 */
[----:B------:R-:W-:Y:S01]  /*7cf0*/  LOP3.LUT R134, R27, UR17, R226, 0x96, !PT ;  /* 0x000000111b867c12 */ /* 0x000fe2000f8e96e2 */
[----:B------:R-:W-:Y:S01]  /*7d00*/  FFMA.FTZ R44, R208, R50, R44 ;  /* 0x00000032d02c7223 */ /* 0x000fe2000001002c */
[----:B------:R-:W-:Y:S01]  /*7d10*/  LOP3.LUT R21, R21, R4, RZ, 0xc0, !PT ;  /* 0x0000000415157212 */ /* 0x000fe200078ec0ff */
[----:B------:R-:W-:Y:S01]  /*7d20*/  IMAD.WIDE.U32 R220, R220, -0x326172a9, RZ ;  /* 0xcd9e8d57dcdc7825 */ /* 0x000fe200078e00ff */
[----:B------:R-:W-:Y:S01]  /*7d30*/  LOP3.LUT R28, R28, R133, RZ, 0xc0, !PT ;  /* 0x000000851c1c7212 */ /* 0x000fe200078ec0ff */
[----:B------:R-:W1:Y:S01]  /*7d40*/  LDSM.16.MT88.4 R4, [R184+0x6800] ;  /* 0x00680000b804783b */ /* 0x000e620000004200 */
[----:B------:R-:W-:Y:S01]  /*7d50*/  LOP3.LUT R179, R25, UR22, R179, 0x96, !PT ;  /* 0x0000001619b37c12 */ /* 0x000fe2000f8e96b3 */
[----:B------:R-:W-:Y:S01]  /*7d60*/  IMAD.WIDE.U32 R134, R134, -0x326172a9, RZ ;  /* 0xcd9e8d5786867825 */ /* 0x000fe200078e00ff */
[----:B------:R-:W-:Y:S01]  /*7d70*/  LOP3.LUT R213, R221, UR18, R212, 0x96, !PT ;  /* 0x00000012ddd57c12 */ /* 0x000fe2000f8e96d4 */
[-C--:B------:R-:W-:Y:S01]  /*7d80*/  HMMA.16816.F32 R120, R20, R18.reuse, R120 ;  /* 0x000000121478723c */ /* 0x080fe20000001878 */
[----:B------:R-:W5:Y:S01]  /*7d90*/  MUFU.EX2 R167, R167 ;  /* 0x000000a700a77308 */ /* 0x000f620000000800 */
[----:B------:R-:W-:Y:S01]  /*7da0*/  FFMA.FTZ R40, R207, R49, R40 ;  /* 0x00000031cf287223 */ /* 0x000fe20000010028 */
[----:B------:R-:W-:Y:S01]  /*7db0*/  LOP3.LUT R212, R135, UR16, R220, 0x96, !PT ;  /* 0x0000001087d47c12 */ /* 0x000fe2000f8e96dc */
[--C-:B------:R-:W-:Y:S01]  /*7dc0*/  FFMA.FTZ R61, R61, c[0x0][0x23c], -R67.reuse ;  /* 0x00008f003d3d7a23 */ /* 0x100fe20000010843 */
[----:B------:R-:W-:Y:S01]  /*7dd0*/  LOP3.LUT R220, R217, UR20, R24, 0x96, !PT ;  /* 0x00000014d9dc7c12 */ /* 0x000fe2000f8e9618 */
[----:B------:R-:W-:Y:S01]  /*7de0*/  FFMA.FTZ R63, R63, c[0x0][0x23c], -R67 ;  /* 0x00008f003f3f7a23 */ /* 0x000fe20000010843 */
[----:B---3--:R-:W-:Y:S01]  /*7df0*/  F2FP.PACK_AB R24, R169, R168 ;  /* 0x000000a8a918723e */ /* 0x008fe200000000ff */
[----:B------:R-:W-:Y:S01]  /*7e00*/  HMMA.16816.F32 R116, R28, R18, R116 ;  /* 0x000000121c74723c */ /* 0x000fe20000001874 */
[----:B------:R-:W-:Y:S01]  /*7e10*/  MUFU.EX2 R166, R166 ;  /* 0x000000a600a67308 */ /* 0x000fe20000000800 */
[----:B------:R-:W-:-:S04]  /*7e20*/  IMAD.WIDE.U32 R220, R220, -0x2daee0ad, RZ ;  /* 0xd2511f53dcdc7825 */ /* 0x000fc800078e00ff */
[----:B------:R-:W-:Y:S02]  /*7e30*/  FADD.FTZ R48, R47, R48 ;  /* 0x000000302f307221 */ /* 0x000fe40000010000 */
[----:B------:R-:W-:Y:S01]  /*7e40*/  IMAD.WIDE.U32 R18, R179, -0x2daee0ad, RZ ;  /* 0xd2511f53b3127825 */ /* 0x000fe200078e00ff */
[-C--:B------:R-:W-:Y:S01]  /*7e50*/  HMMA.16816.F32 R124, R20, R16.reuse, R124 ;  /* 0x00000010147c723c */ /* 0x080fe2000000187c */
[----:B------:R-:W3:Y:S01]  /*7e60*/  MUFU.EX2 R164, R164 ;  /* 0x000000a400a47308 */ /* 0x000ee20000000800 */
[----:B-----5:R-:W-:Y:S01]  /*7e70*/  F2FP.PACK_AB R25, R167, R165 ;  /* 0x000000a5a719723e */ /* 0x020fe200000000ff */
[----:B------:R-:W-:Y:S01]  /*7e80*/  FADD.FTZ R52, R55, R52 ;  /* 0x0000003437347221 */ /* 0x000fe20000010000 */
[----:B------:R-:W-:Y:S01]  /*7e90*/  LOP3.LUT R214, R19, UR19, R218, 0x96, !PT ;  /* 0x0000001313d67c12 */ /* 0x000fe2000f8e96da */
[----:B------:R-:W-:Y:S01]  /*7ea0*/  FADD.FTZ R44, R43, R44 ;  /* 0x0000002c2b2c7221 */ /* 0x000fe20000010000 */
[----:B------:R-:W-:Y:S01]  /*7eb0*/  LOP3.LUT R217, R221, UR17, R18, 0x96, !PT ;  /* 0x00000011ddd97c12 */ /* 0x000fe2000f8e9612 */
[----:B------:R-:W-:Y:S01]  /*7ec0*/  FADD.FTZ R40, R39, R40 ;  /* 0x0000002827287221 */ /* 0x000fe20000010000 */
[----:B------:R-:W-:Y:S01]  /*7ed0*/  HMMA.16816.F32 R128, R28, R16, R128 ;  /* 0x000000101c80723c */ /* 0x000fe20000001880 */
[----:B------:R-:W-:Y:S01]  /*7ee0*/  IMAD.WIDE.U32 R214, R214, -0x326172a9, RZ ;  /* 0xcd9e8d57d6d67825 */ /* 0x000fe200078e00ff */
[----:B------:R-:W-:Y:S03]  /*7ef0*/  MUFU.EX2 R160, R160 ;  /* 0x000000a000a07308 */ /* 0x000fe60000000800 */
[----:B------:R-:W-:Y:S01]  /*7f00*/  FADD.FTZ R48, R46, R48 ;  /* 0x000000302e307221 */ /* 0x000fe20000010000 */
[----:B------:R-:W-:Y:S01]  /*7f10*/  LOP3.LUT R133, R215, UR18, R216, 0x96, !PT ;  /* 0x00000012d7857c12 */ /* 0x000fe2000f8e96d8 */
[----:B------:R-:W-:Y:S01]  /*7f20*/  IMAD.WIDE.U32 R16, R213, -0x2daee0ad, RZ ;  /* 0xd2511f53d5107825 */ /* 0x000fe200078e00ff */
[----:B--2---:R-:W-:Y:S02]  /*7f30*/  HMMA.16816.F32 R68, R20, R12, R68 ;  /* 0x0000000c1444723c */ /* 0x004fe40000001844 */
[----:B------:R-:W2:Y:S01]  /*7f40*/  MUFU.EX2 R170, R170 ;  /* 0x000000aa00aa7308 */ /* 0x000ea20000000800 */
[----:B------:R-:W-:Y:S01]  /*7f50*/  IMAD.WIDE.U32 R212, R212, -0x2daee0ad, RZ ;  /* 0xd2511f53d4d47825 */ /* 0x000fe200078e00ff */
[----:B------:R-:W-:-:S02]  /*7f60*/  LOP3.LUT R218, R17, UR9, R26, 0x96, !PT ;  /* 0x0000000911da7c12 */ /* 0x000fc4000f8e961a */
[----:B---3--:R-:W-:Y:S01]  /*7f70*/  F2FP.PACK_AB R26, R164, R166 ;  /* 0x000000a6a41a723e */ /* 0x008fe200000000ff */
[----:B------:R-:W-:Y:S01]  /*7f80*/  IMAD.WIDE.U32 R216, R217, -0x326172a9, RZ ;  /* 0xcd9e8d57d9d87825 */ /* 0x000fe200078e00ff */
[----:B------:R-:W-:Y:S01]  /*7f90*/  LOP3.LUT R16, R213, UR4, R16, 0x96, !PT ;  /* 0x00000004d5107c12 */ /* 0x000fe2000f8e9610 */
[----:B------:R-:W-:Y:S01]  /*7fa0*/  HMMA.16816.F32 R112, R28, R12, R112 ;  /* 0x0000000c1c70723c */ /* 0x000fe20000001870 */
[----:B------:R-:W-:Y:S01]  /*7fb0*/  MUFU.EX2 R146, R146 ;  /* 0x0000009200927308 */ /* 0x000fe20000000800 */
[----:B------:R-:W-:Y:S01]  /*7fc0*/  IMAD.WIDE.U32 R218, R218, -0x326172a9, RZ ;  /* 0xcd9e8d57dada7825 */ /* 0x000fe200078e00ff */
[----:B------:R-:W-:-:S03]  /*7fd0*/  LOP3.LUT R214, R217, UR16, R214, 0x96, !PT ;  /* 0x00000010d9d67c12 */ /* 0x000fc6000f8e96d6 */
[----:B------:R-:W-:Y:S01]  /*7fe0*/  IMAD.WIDE.U32 R226, R133, -0x2daee0ad, RZ ;  /* 0xd2511f5385e27825 */ /* 0x000fe200078e00ff */
[----:B------:R-:W-:Y:S01]  /*7ff0*/  LOP3.LUT R134, R219, UR7, R134, 0x96, !PT ;  /* 0x00000007db867c12 */ /* 0x000fe2000f8e9686 */
[-C--:B------:R-:W-:Y:S01]  /*8000*/  HMMA.16816.F32 R72, R20, R14.reuse, R72 ;  /* 0x0000000e1448723c */ /* 0x080fe20000001848 */
[----:B--2---:R-:W-:Y:S01]  /*8010*/  F2FP.PACK_AB R27, R170, R160 ;  /* 0x000000a0aa1b723e */ /* 0x004fe200000000ff */
[----:B------:R-:W-:Y:S01]  /*8020*/  IMAD.WIDE.U32 R12, R16, -0x326172a9, RZ ;  /* 0xcd9e8d57100c7825 */ /* 0x000fe200078e00ff */
[----:B------:R-:W-:Y:S01]  /*8030*/  LOP3.LUT R220, R227, UR9, R220, 0x96, !PT ;  /* 0x00000009e3dc7c12 */ /* 0x000fe2000f8e96dc */
[----:B------:R-:W-:Y:S02]  /*8040*/  MUFU.EX2 R145, R145 ;  /* 0x0000009100917308 */ /* 0x000fe40000000800 */
[----:B------:R-:W-:Y:S01]  /*8050*/  IMAD.WIDE.U32 R214, R214, -0x2daee0ad, RZ ;  /* 0xd2511f53d6d67825 */ /* 0x000fe200078e00ff */
[----:B------:R-:W-:Y:S01]  /*8060*/  LOP3.LUT R16, R13, UR24, R218, 0x96, !PT ;  /* 0x000000180d107c12 */ /* 0x000fe2000f8e96da */
[----:B------:R-:W-:Y:S02]  /*8070*/  HMMA.16816.F32 R108, R28, R14, R108 ;  /* 0x0000000e1c6c723c */ /* 0x000fe4000000186c */
[----:B------:R-:W-:Y:S01]  /*8080*/  IMAD.WIDE.U32 R220, R220, -0x326172a9, RZ ;  /* 0xcd9e8d57dcdc7825 */ /* 0x000fe200078e00ff */
[----:B------:R-:W-:Y:S01]  /*8090*/  LOP3.LUT R17, R16, 0xff, RZ, 0xc0, !PT ;  /* 0x000000ff10117812 */ /* 0x000fe200078ec0ff */
[----:B------:R-:W-:Y:S01]  /*80a0*/  MUFU.EX2 R66, R66 ;  /* 0x0000004200427308 */ /* 0x000fe20000000800 */
[----:B------:R-:W-:Y:S01]  /*80b0*/  LOP3.LUT R226, R215, UR4, R226, 0x96, !PT ;  /* 0x00000004d7e27c12 */ /* 0x000fe2000f8e96e2 */
[----:B------:R-:W-:Y:S01]  /*80c0*/  FADD.FTZ R52, R57, R52 ;  /* 0x0000003439347221 */ /* 0x000fe20000010000 */
[----:B------:R-:W-:Y:S01]  /*80d0*/  LOP3.LUT R15, R12, 0xffff, RZ, 0xc0, !PT ;  /* 0x0000ffff0c0f7812 */ /* 0x000fe200078ec0ff */
[-C--:B----4-:R-:W-:Y:S01]  /*80e0*/  HMMA.16816.F32 R80, R20, R8.reuse, R80 ;  /* 0x000000081450723c */ /* 0x090fe20000001850 */
[--C-:B------:R-:W-:Y:S01]  /*80f0*/  SHF.R.U32.HI R14, RZ, 0x10, R12.reuse ;  /* 0x00000010ff0e7819 */ /* 0x100fe2000001160c */
[----:B------:R-:W-:Y:S01]  /*8100*/  IMAD.WIDE.U32 R226, R226, -0x326172a9, RZ ;  /* 0xcd9e8d57e2e27825 */ /* 0x000fe200078e00ff */
[----:B------:R-:W-:Y:S01]  /*8110*/  LOP3.LUT R13, R12, 0xff, RZ, 0xc0, !PT ;  /* 0x000000ff0c0d7812 */ /* 0x000fe200078ec0ff */
[----:B------:R-:W-:Y:S01]  /*8120*/  MUFU.EX2 R65, R65 ;  /* 0x0000004100417308 */ /* 0x000fe20000000800 */
[----:B------:R-:W-:Y:S01]  /*8130*/  SHF.R.U32.HI R12, RZ, 0x18, R12 ;  /* 0x00000018ff0c7819 */ /* 0x000fe2000001160c */
[----:B------:R-:W-:Y:S01]  /*8140*/  FADD.FTZ R44, R42, R44 ;  /* 0x0000002c2a2c7221 */ /* 0x000fe20000010000 */
[----:B------:R-:W-:Y:S01]  /*8150*/  SHF.R.U32.HI R19, RZ, 0x8, R15 ;  /* 0x00000008ff137819 */ /* 0x000fe2000001160f */
[----:B------:R-:W-:Y:S01]  /*8160*/  HMMA.16816.F32 R76, R28, R8, R76 ;  /* 0x000000081c4c723c */ /* 0x000fe2000000184c */
[----:B------:R-:W-:Y:S01]  /*8170*/  LOP3.LUT R18, R14, 0xff, RZ, 0xc0, !PT ;  /* 0x000000ff0e127812 */ /* 0x000fe200078ec0ff */
[----:B------:R-:W-:Y:S01]  /*8180*/  FADD.FTZ R40, R38, R40 ;  /* 0x0000002826287221 */ /* 0x000fe20000010000 */
[----:B------:R-:W-:Y:S01]  /*8190*/  SHF.R.U32.HI R133, RZ, 0x10, R226 ;  /* 0x00000010ff857819 */ /* 0x000fe200000116e2 */
[----:B------:R-:W-:Y:S01]  /*81a0*/  MUFU.EX2 R143, R143 ;  /* 0x0000008f008f7308 */ /* 0x000fe20000000800 */
[----:B------:R-:W-:-:S02]  /*81b0*/  FADD.FTZ R48, R45, R48 ;  /* 0x000000302d307221 */ /* 0x000fc40000010000 */
[----:B------:R-:W-:Y:S01]  /*81c0*/  LOP3.LUT R9, R16, 0xffff, RZ, 0xc0, !PT ;  /* 0x0000ffff10097812 */ /* 0x000fe200078ec0ff */
[C---:B------:R-:W-:Y:S01]  /*81d0*/  HMMA.16816.F32 R84, R28.reuse, R10, R84 ;  /* 0x0000000a1c54723c */ /* 0x040fe20000001854 */
[----:B------:R-:W-:Y:S01]  /*81e0*/  SHF.R.U32.HI R8, RZ, 0x10, R16 ;  /* 0x00000010ff087819 */ /* 0x000fe20000011610 */
[----:B------:R-:W-:Y:S01]  /*81f0*/  FADD.FTZ R52, R58, R52 ;  /* 0x000000343a347221 */ /* 0x000fe20000010000 */
[----:B------:R-:W-:Y:S01]  /*8200*/  SHF.R.U32.HI R16, RZ, 0x18, R16 ;  /* 0x00000018ff107819 */ /* 0x000fe20000011610 */
[----:B------:R-:W-:Y:S01]  /*8210*/  MUFU.EX2 R141, R141 ;  /* 0x0000008d008d7308 */ /* 0x000fe20000000800 */
[----:B------:R-:W-:Y:S01]  /*8220*/  SHF.R.U32.HI R15, RZ, 0x8, R9 ;  /* 0x00000008ff0f7819 */ /* 0x000fe20000011609 */
[----:B------:R-:W-:Y:S01]  /*8230*/  FADD.FTZ R44, R41, R44 ;  /* 0x0000002c292c7221 */ /* 0x000fe20000010000 */
[----:B------:R-:W-:Y:S01]  /*8240*/  LOP3.LUT R14, R8, 0xff, RZ, 0xc0, !PT ;  /* 0x000000ff080e7812 */ /* 0x000fe200078ec0ff */
[C---:B-1----:R-:W-:Y:S01]  /*8250*/  HMMA.16816.F32 R100, R28.reuse, R4, R100 ;  /* 0x000000041c64723c */ /* 0x042fe20000001864 */
[----:B------:R-:W-:Y:S01]  /*8260*/  PRMT R9, R13, 0x5410, R19 ;  /* 0x000054100d097816 */ /* 0x000fe20000000013 */
[----:B------:R-:W-:Y:S01]  /*8270*/  FADD.FTZ R40, R37, R40 ;  /* 0x0000002825287221 */ /* 0x000fe20000010000 */
[----:B------:R-:W-:Y:S01]  /*8280*/  PRMT R8, R18, 0x5410, R12 ;  /* 0x0000541012087816 */ /* 0x000fe2000000000c */
[----:B------:R-:W-:Y:S01]  /*8290*/  MUFU.EX2 R142, R142 ;  /* 0x0000008e008e7308 */ /* 0x000fe20000000800 */
[----:B------:R-:W-:Y:S01]  /*82a0*/  PRMT R13, R17, 0x5410, R15 ;  /* 0x00005410110d7816 */ /* 0x000fe2000000000f */
[--C-:B------:R-:W-:Y:S01]  /*82b0*/  HSET2.LE.AND R9, R9, R53.reuse, PT ;  /* 0x0000003509097233 */ /* 0x100fe20003803000 */
[----:B------:R-:W-:Y:S01]  /*82c0*/  PRMT R12, R14, 0x5410, R16 ;  /* 0x000054100e0c7816 */ /* 0x000fe20000000010 */
[----:B------:R-:W-:Y:S01]  /*82d0*/  HMMA.16816.F32 R96, R28, R6, R96 ;  /* 0x000000061c60723c */ /* 0x000fe20000001860 */
[--C-:B------:R-:W-:Y:S01]  /*82e0*/  HSET2.LE.AND R8, R8, R53.reuse, PT ;  /* 0x0000003508087233 */ /* 0x100fe20003803000 */
[----:B------:R-:W-:Y:S01]  /*82f0*/  LOP3.LUT R133, R133, 0xff, RZ, 0xc0, !PT ;  /* 0x000000ff85857812 */ /* 0x000fe200078ec0ff */
[--C-:B------:R-:W-:Y:S01]  /*8300*/  HSET2.LE.AND R13, R13, R53.reuse, PT ;  /* 0x000000350d0d7233 */ /* 0x100fe20003803000 */
[----:B------:R-:W-:Y:S01]  /*8310*/  LOP3.LUT R26, R9, R26, RZ, 0xc0, !PT ;  /* 0x0000001a091a7212 */ /* 0x000fe200078ec0ff */
[--C-:B------:R-:W-:Y:S01]  /*8320*/  HSET2.LE.AND R12, R12, R53.reuse, PT ;  /* 0x000000350c0c7233 */ /* 0x100fe20003803000 */
[----:B------:R-:W-:Y:S01]  /*8330*/  LOP3.LUT R27, R8, R27, RZ, 0xc0, !PT ;  /* 0x0000001b081b7212 */ /* 0x000fe200078ec0ff */
[----:B------:R-:W-:Y:S01]  /*8340*/  FFMA.FTZ R30, R62, c[0x0][0x23c], -R54 ;  /* 0x00008f003e1e7a23 */ /* 0x000fe20000010836 */
[----:B------:R-:W-:Y:S01]  /*8350*/  LOP3.LUT R24, R13, R24, RZ, 0xc0, !PT ;  /* 0x000000180d187212 */ /* 0x000fe200078ec0ff */
[C---:B------:R-:W-:Y:S01]  /*8360*/  HMMA.16816.F32 R88, R20.reuse, R4, R88 ;  /* 0x000000041458723c */ /* 0x040fe20000001858 */
[----:B------:R-:W-:Y:S01]  /*8370*/  LOP3.LUT R25, R12, R25, RZ, 0xc0, !PT ;  /* 0x000000190c197212 */ /* 0x000fe200078ec0ff */
[----:B------:R-:W-:Y:S01]  /*8380*/  FFMA.FTZ R28, R150, c[0x0][0x23c], -R56 ;  /* 0x00008f00961c7a23 */ /* 0x000fe20000010838 */
[----:B------:R-:W-:Y:S01]  /*8390*/  LOP3.LUT R62, R227, UR24, R220, 0x96, !PT ;  /* 0x00000018e33e7c12 */ /* 0x000fe2000f8e96dc */
[----:B------:R-:W1:Y:S01]  /*83a0*/  LDSM.16.MT88.4 R12, [R185+0x7000] ;  /* 0x00700000b90c783b */ /* 0x000e620000004200 */
[----:B------:R-:W-:Y:S01]  /*83b0*/  FFMA.FTZ R29, R149, c[0x0][0x23c], -R56 ;  /* 0x00008f00951d7a23 */ /* 0x000fe20000010838 */
[----:B------:R-:W-:Y:S01]  /*83c0*/  MUFU.EX2 R30, R30 ;  /* 0x0000001e001e7308 */ /* 0x000fe20000000800 */
[----:B------:R-:W-:Y:S01]  /*83d0*/  LOP3.LUT R5, R62, 0xffff, RZ, 0xc0, !PT ;  /* 0x0000ffff3e057812 */ /* 0x000fe200078ec0ff */
[C---:B------:R-:W-:Y:S01]  /*83e0*/  HMMA.16816.F32 R104, R20.reuse, R10, R104 ;  /* 0x0000000a1468723c */ /* 0x040fe20000001868 */
[--C-:B------:R-:W-:Y:S01]  /*83f0*/  FFMA.FTZ R31, R60, c[0x0][0x23c], -R54.reuse ;  /* 0x00008f003c1f7a23 */ /* 0x100fe20000010836 */
[----:B------:R-:W-:Y:S01]  /*8400*/  LOP3.LUT R4, R62, 0xff, RZ, 0xc0, !PT ;  /* 0x000000ff3e047812 */ /* 0x000fe200078ec0ff */
[----:B------:R-:W-:Y:S01]  /*8410*/  FFMA.FTZ R60, R148, c[0x0][0x23c], -R54 ;  /* 0x00008f00943c7a23 */ /* 0x000fe20000010836 */
[----:B------:R-:W-:Y:S01]  /*8420*/  SHF.R.U32.HI R135, RZ, 0x8, R5 ;  /* 0x00000008ff877819 */ /* 0x000fe20000011605 */
[----:B------:R-:W-:Y:S01]  /*8430*/  LDSM.16.MT88.4 R8, [R184+0x7000] ;  /* 0x00700000b808783b */ /* 0x000fe20000004200 */
[----:B------:R-:W-:Y:S01]  /*8440*/  MUFU.EX2 R28, R28 ;  /* 0x0000001c001c7308 */ /* 0x000fe20000000800 */
[----:B------:R-:W-:Y:S01]  /*8450*/  SHF.R.U32.HI R136, RZ, 0x10, R62 ;  /* 0x00000010ff887819 */ /* 0x000fe2000001163e */
[----:B------:R-:W-:Y:S01]  /*8460*/  HMMA.16816.F32 R92, R20, R6, R92 ;  /* 0x00000006145c723c */ /* 0x000fe2000000185c */
[----:B------:R-:W2:Y:S01]  /*8470*/  LDSM.16.MT88.4 R20, [R187+0x7000] ;  /* 0x00700000bb14783b */ /* 0x000ea20000004200 */
[----:B------:R-:W-:Y:S01]  /*8480*/  PRMT R4, R4, 0x5410, R135 ;  /* 0x0000541004047816 */ /* 0x000fe20000000087 */
[----:B------:R-:W-:Y:S01]  /*8490*/  FADD.FTZ R48, R163, R48 ;  /* 0x00000030a3307221 */ /* 0x000fe20000010000 */
[----:B------:R-:W-:Y:S01]  /*84a0*/  SHF.R.U32.HI R135, RZ, 0x18, R62 ;  /* 0x00000018ff877819 */ /* 0x000fe2000001163e */
[----:B------:R-:W3:Y:S01]  /*84b0*/  LDSM.16.MT88.4 R16, [R186+0x7000] ;  /* 0x00700000ba10783b */ /* 0x000ee20000004200 */
[----:B------:R-:W4:Y:S01]  /*84c0*/  MUFU.EX2 R29, R29 ;  /* 0x0000001d001d7308 */ /* 0x000f220000000800 */
[C---:B------:R-:W-:Y:S01]  /*84d0*/  LOP3.LUT R7, R226.reuse, 0xffff, RZ, 0xc0, !PT ;  /* 0x0000ffffe2077812 */ /* 0x040fe200078ec0ff */
[--C-:B------:R-:W-:Y:S01]  /*84e0*/  HSET2.LE.AND R4, R4, R53.reuse, PT ;  /* 0x0000003504047233 */ /* 0x100fe20003803000 */
[----:B------:R-:W-:Y:S01]  /*84f0*/  LOP3.LUT R6, R226, 0xff, RZ, 0xc0, !PT ;  /* 0x000000ffe2067812 */ /* 0x000fe200078ec0ff */
[----:B------:R-:W-:Y:S01]  /*8500*/  FADD.FTZ R52, R161, R52 ;  /* 0x00000034a1347221 */ /* 0x000fe20000010000 */
[----:B------:R-:W-:Y:S01]  /*8510*/  SHF.R.U32.HI R7, RZ, 0x8, R7 ;  /* 0x00000008ff077819 */ /* 0x000fe20000011607 */
[----:B------:R-:W-:Y:S01]  /*8520*/  FADD.FTZ R44, R151, R44 ;  /* 0x0000002c972c7221 */ /* 0x000fe20000010000 */
[----:B------:R-:W-:Y:S01]  /*8530*/  LOP3.LUT R136, R136, 0xff, RZ, 0xc0, !PT ;  /* 0x000000ff88887812 */ /* 0x000fe200078ec0ff */
[----:B------:R-:W-:Y:S01]  /*8540*/  MUFU.EX2 R31, R31 ;  /* 0x0000001f001f7308 */ /* 0x000fe20000000800 */
[----:B------:R-:W-:Y:S01]  /*8550*/  SHF.R.U32.HI R5, RZ, 0x18, R226 ;  /* 0x00000018ff057819 */ /* 0x000fe200000116e2 */
[----:B------:R-:W-:Y:S01]  /*8560*/  FADD.FTZ R40, R154, R40 ;  /* 0x000000289a287221 */ /* 0x000fe20000010000 */
[----:B------:R-:W-:Y:S01]  /*8570*/  PRMT R6, R6, 0x5410, R7 ;  /* 0x0000541006067816 */ /* 0x000fe20000000007 */
[----:B------:R-:W-:Y:S01]  /*8580*/  FADD.FTZ R48, R162, R48 ;  /* 0x00000030a2307221 */ /* 0x000fe20000010000 */
[----:B------:R-:W-:Y:S01]  /*8590*/  PRMT R135, R136, 0x5410, R135 ;  /* 0x0000541088877816 */ /* 0x000fe20000000087 */
[----:B------:R-:W-:Y:S01]  /*85a0*/  FADD.FTZ R52, R156, R52 ;  /* 0x000000349c347221 */ /* 0x000fe20000010000 */
[----:B------:R-:W-:Y:S01]  /*85b0*/  PRMT R5, R133, 0x5410, R5 ;  /* 0x0000541085057816 */ /* 0x000fe20000000005 */
[----:B------:R-:W-:Y:S01]  /*85c0*/  MUFU.EX2 R60, R60 ;  /* 0x0000003c003c7308 */ /* 0x000fe20000000800 */
[--C-:B------:R-:W-:Y:S01]  /*85d0*/  HSET2.LE.AND R6, R6, R53.reuse, PT ;  /* 0x0000003506067233 */ /* 0x100fe20003803000 */
[----:B------:R-:W-:Y:S01]  /*85e0*/  FADD.FTZ R44, R153, R44 ;  /* 0x0000002c992c7221 */ /* 0x000fe20000010000 */
[--C-:B------:R-:W-:Y:S01]  /*85f0*/  HSET2.LE.AND R136, R135, R53.reuse, PT ;  /* 0x0000003587887233 */ /* 0x100fe20003803000 */
[----:B----4-:R-:W-:Y:S01]  /*8600*/  F2FP.PACK_AB R135, R29, R28 ;  /* 0x0000001c1d87723e */ /* 0x010fe200000000ff */
[----:B------:R-:W-:Y:S01]  /*8610*/  HSET2.LE.AND R7, R5, R53, PT ;  /* 0x0000003505077233 */ /* 0x000fe20003803000 */
[----:B-1----:R-:W-:Y:S01]  /*8620*/  HMMA.16816.F32 R80, R24, R12, R80 ;  /* 0x0000000c1850723c */ /* 0x002fe20000001850 */
[----:B------:R-:W-:Y:S01]  /*8630*/  FADD.FTZ R40, R159, R40 ;  /* 0x000000289f287221 */ /* 0x000fe20000010000 */
[----:B------:R1:W4:Y:S01]  /*8640*/  MUFU.EX2 R62, R144 ;  /* 0x00000090003e7308 */ /* 0x0003220000000800 */
[----:B------:R-:W-:Y:S01]  /*8650*/  LOP3.LUT R6, R6, R135, RZ, 0xc0, !PT ;  /* 0x0000008706067212 */ /* 0x000fe200078ec0ff */
[----:B------:R-:W-:-:S04]  /*8660*/  IMAD.WIDE.U32 R134, R134, -0x2daee0ad, RZ ;  /* 0xd2511f5386867825 */ /* 0x000fc800078e00ff */
[C---:B------:R-:W-:Y:S01]  /*8670*/  HMMA.16816.F32 R104, R24.reuse, R14, R104 ;  /* 0x0000000e1868723c */ /* 0x040fe20000001868 */
[----:B------:R-:W-:Y:S01]  /*8680*/  LOP3.LUT R212, R135, UR23, R212, 0x96, !PT ;  /* 0x0000001787d47c12 */ /* 0x000fe2000f8e96d4 */
[----:B------:R-:W5:Y:S01]  /*8690*/  MUFU.EX2 R140, R140 ;  /* 0x0000008c008c7308 */ /* 0x000f620000000800 */
[--C-:B------:R-:W-:Y:S02]  /*86a0*/  FFMA.FTZ R3, R3, c[0x0][0x23c], -R56.reuse ;  /* 0x00008f0003037a23 */ /* 0x100fe40000010838 */
[--C-:B------:R-:W-:Y:S02]  /*86b0*/  FFMA.FTZ R51, R51, c[0x0][0x23c], -R56.reuse ;  /* 0x00008f0033337a23 */ /* 0x100fe40000010838 */
[--C-:B------:R-:W-:Y:S01]  /*86c0*/  FFMA.FTZ R67, R172, c[0x0][0x23c], -R56.reuse ;  /* 0x00008f00ac437a23 */ /* 0x100fe20000010838 */
[C---:B--2---:R-:W-:Y:S01]  /*86d0*/  HMMA.16816.F32 R124, R24.reuse, R20, R124 ;  /* 0x00000014187c723c */ /* 0x044fe2000000187c */
[----:B------:R-:W-:Y:S01]  /*86e0*/  FFMA.FTZ R56, R173, c[0x0][0x23c], -R56 ;  /* 0x00008f00ad387a23 */ /* 0x000fe20000010838 */
[----:B-1----:R-:W-:Y:S01]  /*86f0*/  F2FP.PACK_AB R144, R145, R146 ;  /* 0x000000929190723e */ /* 0x002fe200000000ff */
[----:B------:R-:W-:Y:S01]  /*8700*/  MUFU.EX2 R61, R61 ;  /* 0x0000003d003d7308 */ /* 0x000fe20000000800 */
[----:B----4-:R-:W-:Y:S01]  /*8710*/  F2FP.PACK_AB R133, R62, R60 ;  /* 0x0000003c3e85723e */ /* 0x010fe200000000ff */
[--C-:B------:R-:W-:Y:S01]  /*8720*/  FFMA.FTZ R0, R0, c[0x0][0x23c], -R54.reuse ;  /* 0x00008f0000007a23 */ /* 0x100fe20000010836 */
[----:B------:R-:W-:Y:S01]  /*8730*/  LOP3.LUT R4, R4, R144, RZ, 0xc0, !PT ;  /* 0x0000009004047212 */ /* 0x000fe200078ec0ff */
[--C-:B------:R-:W-:Y:S01]  /*8740*/  FFMA.FTZ R2, R2, c[0x0][0x23c], -R54.reuse ;  /* 0x00008f0002027a23 */ /* 0x100fe20000010836 */
[----:B------:R-:W-:Y:S01]  /*8750*/  F2FP.PACK_AB R144, R31, R30 ;  /* 0x0000001e1f90723e */ /* 0x000fe200000000ff */
[----:B------:R-:W-:Y:S01]  /*8760*/  HMMA.16816.F32 R120, R24, R22, R120 ;  /* 0x000000161878723c */ /* 0x000fe20000001878 */
[----:B------:R-:W-:Y:S01]  /*8770*/  LOP3.LUT R7, R7, R133, RZ, 0xc0, !PT ;  /* 0x0000008507077212 */ /* 0x000fe200078ec0ff */
[----:B------:R-:W1:Y:S01]  /*8780*/  MUFU.EX2 R63, R63 ;  /* 0x0000003f003f7308 */ /* 0x000e620000000800 */
[----:B------:R-:W-:Y:S01]  /*8790*/  LOP3.LUT R5, R136, R144, RZ, 0xc0, !PT ;  /* 0x0000009088057212 */ /* 0x000fe200078ec0ff */
[----:B------:R-:W-:-:S02]  /*87a0*/  FFMA.FTZ R144, R175, c[0x0][0x23c], -R54 ;  /* 0x00008f00af907a23 */ /* 0x000fc40000010836 */
[----:B------:R-:W-:Y:S02]  /*87b0*/  FADD.FTZ R48, R171, R48 ;  /* 0x00000030ab307221 */ /* 0x000fe40000010000 */
[----:B------:R-:W-:Y:S01]  /*87c0*/  HMMA.16816.F32 R88, R24, R8, R88 ;  /* 0x000000081858723c */ /* 0x000fe20000001858 */
[----:B------:R-:W-:Y:S01]  /*87d0*/  FADD.FTZ R52, R178, R52 ;  /* 0x00000034b2347221 */ /* 0x000fe20000010000 */
[----:B------:R-:W2:Y:S01]  /*87e0*/  MUFU.EX2 R3, R3 ;  /* 0x0000000300037308 */ /* 0x000ea20000000800 */
[----:B------:R-:W-:Y:S02]  /*87f0*/  FADD.FTZ R44, R152, R44 ;  /* 0x0000002c982c7221 */ /* 0x000fe40000010000 */
[----:B------:R-:W-:Y:S02]  /*8800*/  FADD.FTZ R40, R158, R40 ;  /* 0x000000289e287221 */ /* 0x000fe40000010000 */
[----:B------:R-:W-:Y:S01]  /*8810*/  FFMA.FTZ R174, R174, c[0x0][0x23c], -R54 ;  /* 0x00008f00aeae7a23 */ /* 0x000fe20000010836 */
[----:B------:R-:W-:Y:S01]  /*8820*/  HMMA.16816.F32 R76, R4, R12, R76 ;  /* 0x0000000c044c723c */ /* 0x000fe2000000184c */
[----:B------:R-:W-:Y:S01]  /*8830*/  FADD.FTZ R48, R176, R48 ;  /* 0x00000030b0307221 */ /* 0x000fe20000010000 */
[----:B------:R-:W-:Y:S01]  /*8840*/  MUFU.EX2 R51, R51 ;  /* 0x0000003300337308 */ /* 0x000fe20000000800 */
[----:B------:R-:W-:-:S02]  /*8850*/  FADD.FTZ R52, R177, R52 ;  /* 0x00000034b1347221 */ /* 0x000fc40000010000 */
[----:B------:R-:W-:Y:S02]  /*8860*/  FADD.FTZ R44, R155, R44 ;  /* 0x0000002c9b2c7221 */ /* 0x000fe40000010000 */
[----:B------:R-:W-:Y:S01]  /*8870*/  LOP3.LUT R13, R134, 0xffff, RZ, 0xc0, !PT ;  /* 0x0000ffff860d7812 */ /* 0x000fe200078ec0ff */
[C---:B------:R-:W-:Y:S01]  /*8880*/  HMMA.16816.F32 R84, R4.reuse, R14, R84 ;  /* 0x0000000e0454723c */ /* 0x040fe20000001854 */
[----:B------:R-:W-:Y:S01]  /*8890*/  SHF.R.U32.HI R12, RZ, 0x10, R134 ;  /* 0x00000010ff0c7819 */ /* 0x000fe20000011686 */
[----:B------:R-:W-:Y:S01]  /*88a0*/  FADD.FTZ R40, R157, R40 ;  /* 0x000000289d287221 */ /* 0x000fe20000010000 */
[----:B------:R-:W-:Y:S01]  /*88b0*/  SHF.R.U32.HI R13, RZ, 0x8, R13 ;  /* 0x00000008ff0d7819 */ /* 0x000fe2000001160d */
[----:B------:R-:W-:Y:S01]  /*88c0*/  MUFU.EX2 R67, R67 ;  /* 0x0000004300437308 */ /* 0x000fe20000000800 */
[----:B------:R-:W-:Y:S01]  /*88d0*/  LOP3.LUT R12, R12, 0xff, RZ, 0xc0, !PT ;  /* 0x000000ff0c0c7812 */ /* 0x000fe200078ec0ff */
[----:B------:R-:W-:Y:S01]  /*88e0*/  FADD.FTZ R48, R146, R48 ;  /* 0x0000003092307221 */ /* 0x000fe20000010000 */
        /* <DEDUP_REMOVED lines=12> */
[----:B------:R-:W-:Y:S01]  /*89b0*/  PRMT R20, R20, 0x5410, R13 ;  /* 0x0000541014147816 */ /* 0x000fe2000000000d */
[----:B------:R-:W4:Y:S01]  /*89c0*/  MUFU.EX2 R0, R0 ;  /* 0x0000000000007308 */ /* 0x000f220000000800 */
[----:B------:R-:W-:Y:S01]  /*89d0*/  PRMT R21, R14, 0x5410, R21 ;  /* 0x000054100e157816 */ /* 0x000fe20000000015 */
[----:B------:R-:W-:Y:S01]  /*89e0*/  FADD.FTZ R48, R145, R48 ;  /* 0x0000003091307221 */ /* 0x000fe20000010000 */
[----:B------:R-:W-:Y:S01]  /*89f0*/  LOP3.LUT R22, R212, 0xff, RZ, 0xc0, !PT ;  /* 0x000000ffd4167812 */ /* 0x000fe200078ec0ff */
[----:B------:R-:W-:Y:S01]  /*8a00*/  HMMA.16816.F32 R100, R4, R8, R100 ;  /* 0x000000080464723c */ /* 0x000fe20000001864 */
[----:B------:R-:W-:Y:S01]  /*8a10*/  SHF.R.U32.HI R23, RZ, 0x18, R134 ;  /* 0x00000018ff177819 */ /* 0x000fe20000011686 */
[--C-:B------:R-:W-:Y:S01]  /*8a20*/  HSET2.LE.AND R21, R21, R53.reuse, PT ;  /* 0x0000003515157233 */ /* 0x100fe20003803000 */
[----:B------:R-:W-:Y:S01]  /*8a30*/  PRMT R22, R22, 0x5410, R15 ;  /* 0x0000541016167816 */ /* 0x000fe2000000000f */
[----:B------:R-:W1:Y:S01]  /*8a40*/  MUFU.EX2 R2, R2 ;  /* 0x0000000200027308 */ /* 0x000e620000000800 */
[----:B------:R-:W-:Y:S01]  /*8a50*/  PRMT R23, R12, 0x5410, R23 ;  /* 0x000054100c177816 */ /* 0x000fe20000000017 */
[----:B------:R-:W-:Y:S01]  /*8a60*/  FADD.FTZ R52, R31, R52 ;  /* 0x000000341f347221 */ /* 0x000fe20000010000 */
[--C-:B------:R-:W-:Y:S01]  /*8a70*/  HSET2.LE.AND R8, R20, R53.reuse, PT ;  /* 0x0000003514087233 */ /* 0x100fe20003803000 */
[----:B------:R-:W-:Y:S01]  /*8a80*/  F2FP.PACK_AB R9, R65, R66 ;  /* 0x000000424109723e */ /* 0x000fe200000000ff */
[--C-:B------:R-:W-:Y:S01]  /*8a90*/  HSET2.LE.AND R20, R22, R53.reuse, PT ;  /* 0x0000003516147233 */ /* 0x100fe20003803000 */
[----:B------:R-:W-:Y:S01]  /*8aa0*/  F2FP.PACK_AB R22, R141, R143 ;  /* 0x0000008f8d16723e */ /* 0x000fe200000000ff */
[C---:B---3--:R-:W-:Y:S01]  /*8ab0*/  HMMA.16816.F32 R68, R24.reuse, R16, R68 ;  /* 0x000000101844723c */ /* 0x048fe20000001844 */
[----:B------:R-:W-:Y:S01]  /*8ac0*/  LOP3.LUT R21, R21, R9, RZ, 0xc0, !PT ;  /* 0x0000000915157212 */ /* 0x000fe200078ec0ff */
[----:B------:R-:W-:Y:S01]  /*8ad0*/  LDSM.16.MT88.4 R12, [R186+0x7800] ;  /* 0x00780000ba0c783b */ /* 0x000fe20000004200 */
[----:B------:R-:W-:Y:S01]  /*8ae0*/  LOP3.LUT R22, R8, R22, RZ, 0xc0, !PT ;  /* 0x0000001608167212 */ /* 0x000fe200078ec0ff */
[----:B------:R-:W-:Y:S01]  /*8af0*/  HSET2.LE.AND R23, R23, R53, PT ;  /* 0x0000003517177233 */ /* 0x000fe20003803000 */
[----:B------:R-:W-:Y:S01]  /*8b00*/  LOP3.LUT R134, R221, UR7, R216, 0x96, !PT ;  /* 0x00000007dd867c12 */ /* 0x000fe2000f8e96d8 */
[----:B------:R-:W3:Y:S01]  /*8b10*/  MUFU.EX2 R54, R174 ;  /* 0x000000ae00367308 */ /* 0x000ee20000000800 */
[----:B------:R-:W-:Y:S01]  /*8b20*/  FADD.FTZ R44, R169, R44 ;  /* 0x0000002ca92c7221 */ /* 0x000fe20000010000 */
[----:B------:R-:W-:Y:S01]  /*8b30*/  HMMA.16816.F32 R72, R24, R18, R72 ;  /* 0x000000121848723c */ /* 0x000fe20000001848 */
[----:B------:R-:W-:-:S02]  /*8b40*/  FADD.FTZ R40, R167, R40 ;  /* 0x00000028a7287221 */ /* 0x000fc40000010000 */
[----:B------:R-:W-:-:S03]  /*8b50*/  IMAD.WIDE.U32 R134, R134, -0x2daee0ad, RZ ;  /* 0xd2511f5386867825 */ /* 0x000fc600078e00ff */
[----:B------:R-:W2:Y:S01]  /*8b60*/  MUFU.EX2 R144, R144 ;  /* 0x0000009000907308 */ /* 0x000ea20000000800 */
[----:B------:R-:W-:Y:S01]  /*8b70*/  FADD.FTZ R48, R28, R48 ;  /* 0x000000301c307221 */ /* 0x000fe20000010000 */
[----:B------:R-:W-:Y:S01]  /*8b80*/  HMMA.16816.F32 R92, R24, R10, R92 ;  /* 0x0000000a185c723c */ /* 0x000fe2000000185c */
[----:B------:R-:W-:Y:S01]  /*8b90*/  LOP3.LUT R214, R135, UR23, R214, 0x96, !PT ;  /* 0x0000001787d67c12 */ /* 0x000fe2000f8e96d6 */
[----:B------:R-:W-:Y:S02]  /*8ba0*/  FADD.FTZ R52, R60, R52 ;  /* 0x000000343c347221 */ /* 0x000fe40000010000 */
[----:B------:R-:W-:Y:S01]  /*8bb0*/  FADD.FTZ R44, R166, R44 ;  /* 0x0000002ca62c7221 */ /* 0x000fe20000010000 */
[----:B------:R-:W-:Y:S01]  /*8bc0*/  LOP3.LUT R133, R214, 0xff, RZ, 0xc0, !PT ;  /* 0x000000ffd6857812 */ /* 0x000fe200078ec0ff */
[----:B------:R-:W-:Y:S01]  /*8bd0*/  FADD.FTZ R40, R160, R40 ;  /* 0x00000028a0287221 */ /* 0x000fe20000010000 */
[----:B-----5:R-:W-:Y:S01]  /*8be0*/  F2FP.PACK_AB R24, R140, R142 ;  /* 0x0000008e8c18723e */ /* 0x020fe200000000ff */
[C---:B------:R-:W-:Y:S01]  /*8bf0*/  HMMA.16816.F32 R112, R4.reuse, R16, R112 ;  /* 0x000000100470723c */ /* 0x040fe20000001870 */
[----:B------:R-:W-:Y:S01]  /*8c00*/  LOP3.LUT R27, R134, 0xffff, RZ, 0xc0, !PT ;  /* 0x0000ffff861b7812 */ /* 0x000fe200078ec0ff */
[----:B------:R-:W-:Y:S01]  /*8c10*/  FADD.FTZ R48, R29, R48 ;  /* 0x000000301d307221 */ /* 0x000fe20000010000 */
[----:B------:R-:W-:Y:S01]  /*8c20*/  LOP3.LUT R20, R20, R24, RZ, 0xc0, !PT ;  /* 0x0000001814147212 */ /* 0x000fe200078ec0ff */
[----:B------:R-:W-:Y:S01]  /*8c30*/  FADD.FTZ R52, R62, R52 ;  /* 0x000000343e347221 */ /* 0x000fe20000010000 */
[----:B-1----:R-:W-:Y:S01]  /*8c40*/  F2FP.PACK_AB R24, R63, R61 ;  /* 0x0000003d3f18723e */ /* 0x002fe200000000ff */
[----:B------:R-:W-:Y:S01]  /*8c50*/  FADD.FTZ R44, R164, R44 ;  /* 0x0000002ca42c7221 */ /* 0x000fe20000010000 */
[----:B------:R-:W-:Y:S01]  /*8c60*/  SHF.R.U32.HI R26, RZ, 0x10, R134 ;  /* 0x00000010ff1a7819 */ /* 0x000fe20000011686 */
[C---:B------:R-:W-:Y:S01]  /*8c70*/  HMMA.16816.F32 R108, R4.reuse, R18, R108 ;  /* 0x00000012046c723c */ /* 0x040fe2000000186c */
[----:B------:R-:W1:Y:S01]  /*8c80*/  LDSM.16.MT88.4 R16, [R187+0x7800] ;  /* 0x00780000bb10783b */ /* 0x000e620000004200 */
[----:B------:R-:W-:Y:S01]  /*8c90*/  LOP3.LUT R23, R23, R24, RZ, 0xc0, !PT ;  /* 0x0000001817177212 */ /* 0x000fe200078ec0ff */
[----:B------:R-:W-:Y:S01]  /*8ca0*/  FADD.FTZ R40, R170, R40 ;  /* 0x00000028aa287221 */ /* 0x000fe20000010000 */
[----:B------:R-:W-:Y:S01]  /*8cb0*/  LOP3.LUT R24, R134, 0xff, RZ, 0xc0, !PT ;  /* 0x000000ff86187812 */ /* 0x000fe200078ec0ff */
[----:B--2---:R-:W-:Y:S01]  /*8cc0*/  FADD.FTZ R48, R3, R48 ;  /* 0x0000003003307221 */ /* 0x004fe20000010000 */
[----:B------:R-:W-:Y:S01]  /*8cd0*/  SHF.R.U32.HI R25, RZ, 0x18, R134 ;  /* 0x00000018ff197819 */ /* 0x000fe20000011686 */
[----:B----4-:R-:W-:Y:S01]  /*8ce0*/  FADD.FTZ R52, R0, R52 ;  /* 0x0000003400347221 */ /* 0x010fe20000010000 */
[----:B------:R-:W-:Y:S01]  /*8cf0*/  HMMA.16816.F32 R96, R4, R10, R96 ;  /* 0x0000000a0460723c */ /* 0x000fe20000001860 */
[----:B------:R-:W2:Y:S01]  /*8d00*/  LDSM.16.MT88.4 R8, [R185+0x7800] ;  /* 0x00780000b908783b */ /* 0x000ea20000004200 */
[----:B------:R-:W-:Y:S01]  /*8d10*/  LOP3.LUT R135, R214, 0xffff, RZ, 0xc0, !PT ;  /* 0x0000ffffd6877812 */ /* 0x000fe200078ec0ff */
[----:B------:R-:W-:Y:S01]  /*8d20*/  FADD.FTZ R44, R142, R44 ;  /* 0x0000002c8e2c7221 */ /* 0x000fe20000010000 */
[----:B------:R-:W-:Y:S01]  /*8d30*/  SHF.R.U32.HI R134, RZ, 0x10, R214 ;  /* 0x00000010ff867819 */ /* 0x000fe200000116d6 */
[----:B------:R-:W4:Y:S01]  /*8d40*/  LDSM.16.MT88.4 R4, [R184+0x7800] ;  /* 0x00780000b804783b */ /* 0x000f220000004200 */
[----:B------:R-:W-:Y:S01]  /*8d50*/  SHF.R.U32.HI R27, RZ, 0x8, R27 ;  /* 0x00000008ff1b7819 */ /* 0x000fe2000001161b */
[----:B------:R-:W-:Y:S01]  /*8d60*/  FADD.FTZ R40, R66, R40 ;  /* 0x0000002842287221 */ /* 0x000fe20000010000 */
[----:B------:R-:W-:Y:S01]  /*8d70*/  LOP3.LUT R26, R26, 0xff, RZ, 0xc0, !PT ;  /* 0x000000ff1a1a7812 */ /* 0x000fe200078ec0ff */
[----:B------:R-:W-:Y:S01]  /*8d80*/  FADD.FTZ R48, R51, R48 ;  /* 0x0000003033307221 */ /* 0x000fe20000010000 */
[----:B------:R-:W-:Y:S01]  /*8d90*/  SHF.R.U32.HI R135, RZ, 0x8, R135 ;  /* 0x00000008ff877819 */ /* 0x000fe20000011687 */
[----:B------:R-:W-:Y:S01]  /*8da0*/  FADD.FTZ R52, R2, R52 ;  /* 0x0000003402347221 */ /* 0x000fe20000010000 */
[----:B------:R-:W-:Y:S01]  /*8db0*/  SHF.R.U32.HI R214, RZ, 0x18, R214 ;  /* 0x00000018ffd67819 */ /* 0x000fe200000116d6 */
[----:B------:R-:W-:Y:S01]  /*8dc0*/  FADD.FTZ R44, R140, R44 ;  /* 0x0000002c8c2c7221 */ /* 0x000fe20000010000 */
[----:B------:R-:W-:Y:S01]  /*8dd0*/  LOP3.LUT R134, R134, 0xff, RZ, 0xc0, !PT ;  /* 0x000000ff86867812 */ /* 0x000fe200078ec0ff */
[----:B------:R-:W-:Y:S01]  /*8de0*/  FADD.FTZ R40, R65, R40 ;  /* 0x0000002841287221 */ /* 0x000fe20000010000 */
[----:B------:R-:W-:Y:S01]  /*8df0*/  PRMT R24, R24, 0x5410, R27 ;  /* 0x0000541018187816 */ /* 0x000fe2000000001b */
[----:B------:R-:W-:Y:S01]  /*8e00*/  FADD.FTZ R48, R67, R48 ;  /* 0x0000003043307221 */ /* 0x000fe20000010000 */
[----:B------:R-:W-:Y:S01]  /*8e10*/  PRMT R25, R26, 0x5410, R25 ;  /* 0x000054101a197816 */ /* 0x000fe20000000019 */
[----:B---3--:R-:W-:Y:S01]  /*8e20*/  FADD.FTZ R52, R54, R52 ;  /* 0x0000003436347221 */ /* 0x008fe20000010000 */
[----:B------:R-:W-:Y:S01]  /*8e30*/  PRMT R133, R133, 0x5410, R135 ;  /* 0x0000541085857816 */ /* 0x000fe20000000087 */
[--C-:B------:R-:W-:Y:S01]  /*8e40*/  HSET2.LE.AND R26, R24, R53.reuse, PT ;  /* 0x00000035181a7233 */ /* 0x100fe20003803000 */
        /* <DEDUP_REMOVED lines=11> */
[----:B-1----:R-:W-:Y:S01]  /*8f00*/  HMMA.16816.F32 R124, R20, R16, R124 ;  /* 0x00000010147c723c */ /* 0x002fe2000000187c */
[----:B------:R-:W-:Y:S01]  /*8f10*/  LOP3.LUT R25, R134, R135, RZ, 0xc0, !PT ;  /* 0x0000008786197212 */ /* 0x000fe200078ec0ff */
[----:B------:R-:W-:Y:S01]  /*8f20*/  IMAD.MOV.U32 R135, RZ, RZ, R35 ;  /* 0x000000ffff877224 */ /* 0x000fe200078e0023 */
[----:B------:R-:W-:Y:S01]  /*8f30*/  LOP3.LUT R26, R26, R133, RZ, 0xc0, !PT ;  /* 0x000000851a1a7212 */ /* 0x000fe200078ec0ff */
[----:B------:R-:W-:Y:S01]  /*8f40*/  IMAD.MOV.U32 R136, RZ, RZ, R36 ;  /* 0x000000ffff887224 */ /* 0x000fe200078e0024 */
[----:B------:R-:W-:Y:S01]  /*8f50*/  LOP3.LUT R27, R27, R53, RZ, 0xc0, !PT ;  /* 0x000000351b1b7212 */ /* 0x000fe200078ec0ff */
[----:B------:R-:W-:-:S02]  /*8f60*/  IMAD.MOV.U32 R133, RZ, RZ, R33 ;  /* 0x000000ffff857224 */ /* 0x000fc400078e0021 */
[C---:B------:R-:W-:Y:S01]  /*8f70*/  HMMA.16816.F32 R120, R20.reuse, R18, R120 ;  /* 0x000000121478723c */ /* 0x040fe20000001878 */
[----:B------:R-:W-:Y:S02]  /*8f80*/  IMAD.MOV.U32 R134, RZ, RZ, R34 ;  /* 0x000000ffff867224 */ /* 0x000fe400078e0022 */
[----:B------:R-:W-:Y:S02]  /*8f90*/  @P0 IMAD.MOV.U32 R135, RZ, RZ, R35 ;  /* 0x000000ffff870224 */ /* 0x000fe400078e0023 */
[----:B------:R-:W-:Y:S02]  /*8fa0*/  @P0 IMAD.MOV.U32 R136, RZ, RZ, R36 ;  /* 0x000000ffff880224 */ /* 0x000fe400078e0024 */
[----:B------:R-:W-:Y:S01]  /*8fb0*/  @P0 IMAD.MOV.U32 R133, RZ, RZ, R33 ;  /* 0x000000ffff850224 */ /* 0x000fe200078e0021 */
[----:B------:R-:W-:Y:S01]  /*8fc0*/  HMMA.16816.F32 R68, R20, R12, R68 ;  /* 0x0000000c1444723c */ /* 0x000fe20000001844 */
[----:B------:R-:W-:Y:S02]  /*8fd0*/  @P0 IMAD.MOV.U32 R134, RZ, RZ, R34 ;  /* 0x000000ffff860224 */ /* 0x000fe400078e0022 */
[----:B------:R-:W-:-:S02]  /*8fe0*/  FADD.FTZ R210, R56, R48 ;  /* 0x0000003038d27221 */ /* 0x000fc40000010000 */
[----:B------:R-:W-:Y:S02]  /*8ff0*/  FADD.FTZ R209, R144, R52 ;  /* 0x0000003490d17221 */ /* 0x000fe40000010000 */
[----:B------:R-:W-:Y:S01]  /*9000*/  FADD.FTZ R208, R141, R44 ;  /* 0x0000002c8dd07221 */ /* 0x000fe20000010000 */
[----:B------:R-:W-:Y:S01]  /*9010*/  HMMA.16816.F32 R72, R20, R14, R72 ;  /* 0x0000000e1448723c */ /* 0x000fe20000001848 */
[----:B------:R-:W-:-:S07]  /*9020*/  FADD.FTZ R207, R63, R40 ;  /* 0x000000283fcf7221 */ /* 0x000fce0000010000 */
[C---:B--2---:R-:W-:Y:S08]  /*9030*/  HMMA.16816.F32 R80, R20.reuse, R8, R80 ;  /* 0x000000081450723c */ /* 0x044ff00000001850 */
[C---:B------:R-:W-:Y:S08]  /*9040*/  HMMA.16816.F32 R104, R20.reuse, R10, R104 ;  /* 0x0000000a1468723c */ /* 0x040ff00000001868 */
[C---:B----4-:R-:W-:Y:S08]  /*9050*/  HMMA.16816.F32 R88, R20.reuse, R4, R88 ;  /* 0x000000041458723c */ /* 0x050ff00000001858 */
        /* <DEDUP_REMOVED lines=10> */
[----:B------:R-:W-:Y:S11]  /*9100*/  @P0 BRA `(.L_x_591) ;  /* 0x0000001000000947 */ /* 0x000ff60003800000 */
.L_x_589:
[----:B------:R-:W-:-:S07]  /*9110*/  IADD3 R206, R32, -0x1, RZ ;  /* 0xffffffff20ce7810 */ /* 0x000fce0007ffe0ff */
.L_x_591:
[----:B------:R-:W-:-:S13]  /*9120*/  ISETP.GE.AND P0, PT, R206, RZ, PT ;  /* 0x000000ffce00720c */ /* 0x000fda0003f06270 */
[----:B------:R-:W-:Y:S05]  /*9130*/  @!P0 BRA `(.L_x_592) ;  /* 0x0000392000008947 */ /* 0x000fea0003800000 */
[----:B------:R-:W-:Y:S01]  /*9140*/  IMAD.WIDE.U32 R218, R211, -0x326172a9, RZ ;  /* 0xcd9e8d57d3da7825 */ /* 0x000fe200078e00ff */
[----:B------:R-:W-:Y:S02]  /*9150*/  PRMT R203, R203, 0x7054, R203 ;  /* 0x00007054cbcb7816 */ /* 0x000fe400000000cb */
[----:B------:R-:W-:Y:S01]  /*9160*/  MOV R3, R135 ;  /* 0x0000008700037202 */ /* 0x000fe20000000f00 */
[----:B------:R-:W-:Y:S01]  /*9170*/  IMAD.WIDE.U32 R214, R139, -0x326172a9, RZ ;  /* 0xcd9e8d578bd67825 */ /* 0x000fe200078e00ff */
[----:B------:R-:W-:Y:S02]  /*9180*/  LOP3.LUT R216, R219, R138, RZ, 0x3c, !PT ;  /* 0x0000008adbd87212 */ /* 0x000fe400078e3cff */
[----:B------:R-:W-:Y:S01]  /*9190*/  MOV R132, R136 ;  /* 0x0000008800847202 */ /* 0x000fe20000000f00 */
[----:B------:R-:W-:Y:S01]  /*91a0*/  IMAD.WIDE.U32 R220, R137, -0x2daee0ad, RZ ;  /* 0xd2511f5389dc7825 */ /* 0x000fe200078e00ff */
[----:B------:R-:W-:Y:S02]  /*91b0*/  LOP3.LUT R212, R215, R138, RZ, 0x3c, !PT ;  /* 0x0000008ad7d47212 */ /* 0x000fe400078e3cff */
[----:B------:R-:W-:Y:S01]  /*91c0*/  MOV R0, R133 ;  /* 0x0000008500007202 */ /* 0x000fe20000000f00 */
[----:B------:R-:W-:Y:S01]  /*91d0*/  IMAD.WIDE.U32 R216, R216, -0x2daee0ad, RZ ;  /* 0xd2511f53d8d87825 */ /* 0x000fe200078e00ff */
[----:B------:R-:W-:-:S02]  /*91e0*/  MOV R2, R134 ;  /* 0x0000008600027202 */ /* 0x000fc40000000f00 */
[----:B------:R-:W-:Y:S01]  /*91f0*/  MOV R223, R225 ;  /* 0x000000e100df7202 */ /* 0x000fe20000000f00 */
[----:B------:R-:W-:Y:S01]  /*9200*/  IMAD.WIDE.U32 R212, R212, -0x2daee0ad, RZ ;  /* 0xd2511f53d4d47825 */ /* 0x000fe200078e00ff */
[----:B------:R-:W-:Y:S05]  /*9210*/  BRA `(.L_x_593) ;  /* 0x0000019000007947 */ /* 0x000fea0003800000 */
.L_x_595:
[----:B------:R-:W-:Y:S04]  /*9220*/  IADD3 R134, R206, -0x1, RZ ;  /* 0xffffffffce867810 */ /* 0x000fe80007ffe0ff */
[----:B------:R-:W-:Y:S01]  /*9230*/  SHF.R.S32.HI R133, RZ, 0x1f, R134 ;  /* 0x0000001fff857819 */ /* 0x000fe20000011486 */
[C---:B------:R-:W-:Y:S04]  /*9240*/  IMAD.WIDE.U32 R136, R134.reuse, c[0x0][0x198], RZ ;  /* 0x0000660086887a25 */ /* 0x040fe800078e00ff */
[----:B------:R-:W-:Y:S04]  /*9250*/  IMAD R133, R133, c[0x0][0x198], RZ ;  /* 0x0000660085857a24 */ /* 0x000fe800078e02ff */
[----:B------:R-:W-:Y:S01]  /*9260*/  IMAD R133, R134, c[0x0][0x19c], R133 ;  /* 0x0000670086857a24 */ /* 0x000fe200078e0285 */
[----:B------:R-:W-:Y:S03]  /*9270*/  LEA R134, P1, R136, R196, 0x6 ;  /* 0x000000c488867211 */ /* 0x000fe600078230ff */
[----:B------:R-:W-:Y:S01]  /*9280*/  IMAD.IADD R133, R137, 0x1, R133 ;  /* 0x0000000189857824 */ /* 0x000fe200078e0285 */
[----:B------:R-:W-:Y:S04]  /*9290*/  LEA R138, P2, R134, c[0x0][0x168], 0x1 ;  /* 0x00005a00868a7a11 */ /* 0x000fe800078408ff */
        /* <DEDUP_REMOVED lines=15> */
[----:B------:R-:W0:Y:S01]  /*9390*/  LDGDEPBAR ;  /* 0x00000000000079af */ /* 0x000e220000000000 */
[----:B------:R-:W-:-:S05]  /*93a0*/  BRA `(.L_x_594) ;  /* 0x0000073000007947 */ /* 0x000fca0003800000 */
.L_x_593:
[----:B------:R-:W-:Y:S04]  /*93b0*/  DEPBAR.LE SB0, 0x0 ;  /* 0x000080000000791a */ /* 0x000fe80000000000 */
[----:B------:R-:W-:Y:S01]  /*93c0*/  BAR.SYNC.DEFER_BLOCKING 0x0 ;  /* 0x0000000000007b1d */ /* 0x000fe20000010000 */
[----:B------:R-:W-:Y:S01]  /*93d0*/  SHF.R.S32.HI R5, RZ, 0x1f, R206 ;  /* 0x0000001fff057819 */ /* 0x000fe200000114ce */
[C---:B------:R-:W-:Y:S02]  /*93e0*/  IMAD R4, R206.reuse, UR10, RZ ;  /* 0x0000000ace047c24 */ /* 0x040fe4000f8e02ff */
[----:B------:R-:W-:Y:S04]  /*93f0*/  IMAD.WIDE.U32 R6, R206, UR11, R222 ;  /* 0x0000000bce067c25 */ /* 0x000fe8000f8e00de */
[----:B------:R-:W-:Y:S01]  /*9400*/  IMAD R4, R5, UR11, R4 ;  /* 0x0000000b05047c24 */ /* 0x000fe2000f8e0204 */
[----:B------:R-:W-:Y:S03]  /*9410*/  LEA R8, P1, R6, c[0x0][0x170], 0x1 ;  /* 0x00005c0006087a11 */ /* 0x000fe600078208ff */
[----:B------:R-:W-:Y:S01]  /*9420*/  IMAD.IADD R4, R7, 0x1, R4 ;  /* 0x0000000107047824 */ /* 0x000fe200078e0204 */
[----:B------:R-:W-:Y:S04]  /*9430*/  IADD3 R10, P0, R8, UR25, RZ ;  /* 0x00000019080a7c10 */ /* 0x000fe8000ff1e0ff */
[----:B------:R-:W-:Y:S02]  /*9440*/  LEA.HI.X R9, R6, c[0x0][0x174], R4, 0x1, P1 ;  /* 0x00005d0006097a11 */ /* 0x000fe400008f0c04 */
[----:B------:R-:W-:Y:S02]  /*9450*/  IADD3 R6, P1, R10, UR25, RZ ;  /* 0x000000190a067c10 */ /* 0x000fe4000ff3e0ff */
[----:B------:R-:W-:Y:S02]  /*9460*/  IADD3.X R11, R9, UR5, RZ, P0, !PT ;  /* 0x00000005090b7c10 */ /* 0x000fe400087fe4ff */
[----:B------:R-:W-:Y:S01]  /*9470*/  IADD3 R4, P0, R6, UR25, RZ ;  /* 0x0000001906047c10 */ /* 0x000fe2000ff1e0ff */
[----:B------:R-:W-:Y:S01]  /*9480*/  @!PT LDS RZ, [RZ] ;  /* 0x00000000fffff984 */ /* 0x000fe20000000800 */
[----:B------:R-:W-:Y:S01]  /*9490*/  @!PT LDS RZ, [RZ] ;  /* 0x00000000fffff984 */ /* 0x000fe20000000800 */
[----:B------:R-:W-:Y:S01]  /*94a0*/  @!PT LDS RZ, [RZ] ;  /* 0x00000000fffff984 */ /* 0x000fe20000000800 */
[----:B------:R1:W-:Y:S01]  /*94b0*/  LDGSTS.E.BYPASS.LTC128B.128 [R195+0x6000], [R8.64] ;  /* 0x0600000008c37fae */ /* 0x0003e2000b901d4c */
[----:B------:R-:W-:Y:S04]  /*94c0*/  IADD3.X R7, R11, UR5, RZ, P1, !PT ;  /* 0x000000050b077c10 */ /* 0x000fe80008ffe4ff */
[----:B------:R-:W-:Y:S02]  /*94d0*/  IADD3.X R5, R7, UR5, RZ, P0, !PT ;  /* 0x0000000507057c10 */ /* 0x000fe400087fe4ff */
[----:B------:R1:W-:Y:S01]  /*94e0*/  LDGSTS.E.BYPASS.LTC128B.128 [R195+0x6800], [R10.64] ;  /* 0x068000000ac37fae */ /* 0x0003e2000b901d4c */
[----:B------:R-:W-:Y:S06]  /*94f0*/  ISETP.GT.AND P0, PT, R206, RZ, PT ;  /* 0x000000ffce00720c */ /* 0x000fec0003f04270 */
[----:B------:R2:W-:Y:S07]  /*9500*/  LDGSTS.E.BYPASS.LTC128B.128 [R195+0x7000], [R6.64] ;  /* 0x0700000006c37fae */ /* 0x0005ee000b901d4c */
[----:B------:R2:W-:Y:S07]  /*9510*/  LDGSTS.E.BYPASS.LTC128B.128 [R195+0x7800], [R4.64] ;  /* 0x0780000004c37fae */ /* 0x0005ee000b901d4c */
[----:B------:R-:W-:Y:S07]  /*9520*/  LDSM.16.M88.4 R64, [R194] ;  /* 0x00000000c240783b */ /* 0x000fee0000000200 */
[----:B------:R-:W2:Y:S07]  /*9530*/  LDSM.16.M88.4 R16, [R193] ;  /* 0x00000000c110783b */ /* 0x000eae0000000200 */
[----:B------:R-:W1:Y:S07]  /*9540*/  LDSM.16.M88.4 R60, [R194+0x2000] ;  /* 0x00200000c23c783b */ /* 0x000e6e0000000200 */
[----:B------:R-:W3:Y:S07]  /*9550*/  LDSM.16.M88.4 R32, [R193+0x800] ;  /* 0x00080000c120783b */ /* 0x000eee0000000200 */
[----:B------:R-:W0:Y:S07]  /*9560*/  LDGDEPBAR ;  /* 0x00000000000079af */ /* 0x000e2e0000000000 */
[----:B------:R-:W4:Y:S07]  /*9570*/  LDSM.16.M88.4 R48, [R193+0x1000] ;  /* 0x00100000c130783b */ /* 0x000f2e0000000200 */
[----:B------:R-:W5:Y:S01]  /*9580*/  LDSM.16.M88.4 R136, [R193+0x1800] ;  /* 0x00180000c188783b */ /* 0x000f620000000200 */
[-C--:B--2---:R-:W-:Y:S06]  /*9590*/  HMMA.16816.F32 R4, R64, R16.reuse, RZ ;  /* 0x000000104004723c */ /* 0x084fec00000018ff */
[----:B------:R-:W-:Y:S02]  /*95a0*/  LDSM.16.M88.4 R140, [R192] ;  /* 0x00000000c08c783b */ /* 0x000fe40000000200 */
[C---:B-1----:R-:W-:Y:S05]  /*95b0*/  HMMA.16816.F32 R8, R60.reuse, R16, RZ ;  /* 0x000000103c08723c */ /* 0x042fea00000018ff */
[----:B------:R-:W1:Y:S03]  /*95c0*/  LDSM.16.M88.4 R144, [R191] ;  /* 0x00000000bf90783b */ /* 0x000e660000000200 */
[-C--:B------:R-:W-:Y:S04]  /*95d0*/  HMMA.16816.F32 R12, R60, R18.reuse, RZ ;  /* 0x000000123c0c723c */ /* 0x080fe800000018ff */
[----:B------:R-:W2:Y:S04]  /*95e0*/  LDSM.16.M88.4 R148, [R192+0x2000] ;  /* 0x00200000c094783b */ /* 0x000ea80000000200 */
[C---:B------:R-:W-:Y:S03]  /*95f0*/  HMMA.16816.F32 R16, R64.reuse, R18, RZ ;  /* 0x000000124010723c */ /* 0x040fe600000018ff */
[----:B------:R-:W1:Y:S05]  /*9600*/  LDSM.16.M88.4 R152, [R191+0x800] ;  /* 0x00080000bf98783b */ /* 0x000e6a0000000200 */
[-C--:B---3--:R-:W-:Y:S02]  /*9610*/  HMMA.16816.F32 R20, R64, R32.reuse, RZ ;  /* 0x000000204014723c */ /* 0x088fe400000018ff */
[----:B------:R-:W3:Y:S06]  /*9620*/  LDSM.16.M88.4 R156, [R191+0x1000] ;  /* 0x00100000bf9c783b */ /* 0x000eec0000000200 */
[C---:B------:R-:W-:Y:S01]  /*9630*/  HMMA.16816.F32 R24, R60.reuse, R32, RZ ;  /* 0x000000203c18723c */ /* 0x040fe200000018ff */
[----:B------:R-:W1:Y:S07]  /*9640*/  LDSM.16.M88.4 R160, [R191+0x1800] ;  /* 0x00180000bfa0783b */ /* 0x000e6e0000000200 */
[-C--:B------:R-:W-:Y:S01]  /*9650*/  HMMA.16816.F32 R28, R60, R34.reuse, RZ ;  /* 0x000000223c1c723c */ /* 0x080fe200000018ff */
[----:B------:R-:W-:Y:S07]  /*9660*/  LDSM.16.M88.4 R164, [R190+0x2000] ;  /* 0x00200000bea4783b */ /* 0x000fee0000000200 */
[C---:B------:R-:W-:Y:S01]  /*9670*/  HMMA.16816.F32 R32, R64.reuse, R34, RZ ;  /* 0x000000224020723c */ /* 0x040fe200000018ff */
[----:B------:R-:W-:Y:S07]  /*9680*/  LDSM.16.M88.4 R168, [R188+0x2000] ;  /* 0x00200000bca8783b */ /* 0x000fee0000000200 */
[-C--:B----4-:R-:W-:Y:S01]  /*9690*/  HMMA.16816.F32 R36, R64, R48.reuse, RZ ;  /* 0x000000304024723c */ /* 0x090fe200000018ff */
[----:B------:R-:W-:Y:S07]  /*96a0*/  LDSM.16.M88.4 R172, [R180+0x800] ;  /* 0x00080000b4ac783b */ /* 0x000fee0000000200 */
[C---:B------:R-:W-:Y:S01]  /*96b0*/  HMMA.16816.F32 R40, R60.reuse, R48, RZ ;  /* 0x000000303c28723c */ /* 0x040fe200000018ff */
[----:B------:R-:W-:Y:S07]  /*96c0*/  LDSM.16.M88.4 R176, [R180+0x1000] ;  /* 0x00100000b4b0783b */ /* 0x000fee0000000200 */
[-C--:B------:R-:W-:Y:S08]  /*96d0*/  HMMA.16816.F32 R44, R60, R50.reuse, RZ ;  /* 0x000000323c2c723c */ /* 0x080ff000000018ff */
[C---:B------:R-:W-:Y:S08]  /*96e0*/  HMMA.16816.F32 R48, R64.reuse, R50, RZ ;  /* 0x000000324030723c */ /* 0x040ff000000018ff */
[-C--:B-----5:R-:W-:Y:S08]  /*96f0*/  HMMA.16816.F32 R52, R64, R136.reuse, RZ ;  /* 0x000000884034723c */ /* 0x0a0ff000000018ff */
[C---:B------:R-:W-:Y:S08]  /*9700*/  HMMA.16816.F32 R56, R60.reuse, R136, RZ ;  /* 0x000000883c38723c */ /* 0x040ff000000018ff */
[-C--:B------:R-:W-:Y:S08]  /*9710*/  HMMA.16816.F32 R60, R60, R138.reuse, RZ ;  /* 0x0000008a3c3c723c */ /* 0x080ff000000018ff */
[----:B------:R-:W-:Y:S01]  /*9720*/  HMMA.16816.F32 R64, R64, R138, RZ ;  /* 0x0000008a4040723c */ /* 0x000fe200000018ff */
[----:B------:R-:W-:Y:S07]  /*9730*/  LDSM.16.M88.4 R136, [R190] ;  /* 0x00000000be88783b */ /* 0x000fee0000000200 */
[-C--:B-1----:R-:W-:Y:S08]  /*9740*/  HMMA.16816.F32 R4, R140, R144.reuse, R4 ;  /* 0x000000908c04723c */ /* 0x082ff00000001804 */
[C---:B--2---:R-:W-:Y:S08]  /*9750*/  HMMA.16816.F32 R8, R148.reuse, R144, R8 ;  /* 0x000000909408723c */ /* 0x044ff00000001808 */
[-C--:B------:R-:W-:Y:S08]  /*9760*/  HMMA.16816.F32 R12, R148, R146.reuse, R12 ;  /* 0x00000092940c723c */ /* 0x080ff0000000180c */
[C---:B------:R-:W-:Y:S01]  /*9770*/  HMMA.16816.F32 R16, R140.reuse, R146, R16 ;  /* 0x000000928c10723c */ /* 0x040fe20000001810 */
[----:B------:R-:W1:Y:S07]  /*9780*/  LDSM.16.M88.4 R144, [R189] ;  /* 0x00000000bd90783b */ /* 0x000e6e0000000200 */
[-C--:B------:R-:W-:Y:S08]  /*9790*/  HMMA.16816.F32 R20, R140, R152.reuse, R20 ;  /* 0x000000988c14723c */ /* 0x080ff00000001814 */
[C---:B------:R-:W-:Y:S08]  /*97a0*/  HMMA.16816.F32 R24, R148.reuse, R152, R24 ;  /* 0x000000989418723c */ /* 0x040ff00000001818 */
[-C--:B------:R-:W-:Y:S08]  /*97b0*/  HMMA.16816.F32 R28, R148, R154.reuse, R28 ;  /* 0x0000009a941c723c */ /* 0x080ff0000000181c */
[C---:B------:R-:W-:Y:S01]  /*97c0*/  HMMA.16816.F32 R32, R140.reuse, R154, R32 ;  /* 0x0000009a8c20723c */ /* 0x040fe20000001820 */
[----:B------:R-:W2:Y:S07]  /*97d0*/  LDSM.16.M88.4 R152, [R183] ;  /* 0x00000000b798783b */ /* 0x000eae0000000200 */
[-C--:B---3--:R-:W-:Y:S08]  /*97e0*/  HMMA.16816.F32 R36, R140, R156.reuse, R36 ;  /* 0x0000009c8c24723c */ /* 0x088ff00000001824 */
[C---:B------:R-:W-:Y:S08]  /*97f0*/  HMMA.16816.F32 R40, R148.reuse, R156, R40 ;  /* 0x0000009c9428723c */ /* 0x040ff00000001828 */
[-C--:B------:R-:W-:Y:S08]  /*9800*/  HMMA.16816.F32 R44, R148, R158.reuse, R44 ;  /* 0x0000009e942c723c */ /* 0x080ff0000000182c */
[C---:B------:R-:W-:Y:S01]  /*9810*/  HMMA.16816.F32 R48, R140.reuse, R158, R48 ;  /* 0x0000009e8c30723c */ /* 0x040fe20000001830 */
[----:B------:R-:W-:Y:S07]  /*9820*/  LDSM.16.M88.4 R156, [R181] ;  /* 0x00000000b59c783b */ /* 0x000fee0000000200 */
[-C--:B------:R-:W-:Y:S08]  /*9830*/  HMMA.16816.F32 R52, R140, R160.reuse, R52 ;  /* 0x000000a08c34723c */ /* 0x080ff00000001834 */
[C---:B------:R-:W-:Y:S08]  /*9840*/  HMMA.16816.F32 R56, R148.reuse, R160, R56 ;  /* 0x000000a09438723c */ /* 0x040ff00000001838 */
[-C--:B------:R-:W-:Y:S01]  /*9850*/  HMMA.16816.F32 R60, R148, R162.reuse, R60 ;  /* 0x000000a2943c723c */ /* 0x080fe2000000183c */
[----:B------:R-:W3:Y:S07]  /*9860*/  LDSM.16.M88.4 R148, [R182] ;  /* 0x00000000b694783b */ /* 0x000eee0000000200 */
[----:B------:R-:W-:Y:S01]  /*9870*/  HMMA.16816.F32 R64, R140, R162, R64 ;  /* 0x000000a28c40723c */ /* 0x000fe20000001840 */
[----:B------:R-:W-:Y:S07]  /*9880*/  LDSM.16.M88.4 R140, [R188] ;  /* 0x00000000bc8c783b */ /* 0x000fee0000000200 */
[-C--:B-1----:R-:W-:Y:S01]  /*9890*/  HMMA.16816.F32 R4, R136, R144.reuse, R4 ;  /* 0x000000908804723c */ /* 0x082fe20000001804 */
[----:B------:R-:W1:Y:S07]  /*98a0*/  LDSM.16.M88.4 R160, [R180] ;  /* 0x00000000b4a0783b */ /* 0x000e6e0000000200 */
[C---:B------:R-:W-:Y:S08]  /*98b0*/  HMMA.16816.F32 R8, R164.reuse, R144, R8 ;  /* 0x00000090a408723c */ /* 0x040ff00000001808 */
[-C--:B------:R-:W-:Y:S08]  /*98c0*/  HMMA.16816.F32 R12, R164, R146.reuse, R12 ;  /* 0x00000092a40c723c */ /* 0x080ff0000000180c */
[C---:B------:R-:W-:Y:S01]  /*98d0*/  HMMA.16816.F32 R16, R136.reuse, R146, R16 ;  /* 0x000000928810723c */ /* 0x040fe20000001810 */
[----:B------:R-:W4:Y:S01]  /*98e0*/  LDSM.16.M88.4 R144, [R180+0x1800] ;  /* 0x00180000b490783b */ /* 0x000f220000000200 */
[----:B------:R-:W-:Y:S06]  /*98f0*/  DEPBAR.LE SB0, 0x0 ;  /* 0x000080000000791a */ /* 0x000fec0000000000 */
[-C--:B--2---:R-:W-:Y:S01]  /*9900*/  HMMA.16816.F32 R20, R136, R152.reuse, R20 ;  /* 0x000000988814723c */ /* 0x084fe20000001814 */
[----:B------:R-:W-:Y:S07]  /*9910*/  BAR.SYNC.DEFER_BLOCKING 0x0 ;  /* 0x0000000000007b1d */ /* 0x000fee0000010000 */
[C---:B------:R-:W-:Y:S08]  /*9920*/  HMMA.16816.F32 R24, R164.reuse, R152, R24 ;  /* 0x00000098a418723c */ /* 0x040ff00000001818 */
[-C--:B------:R-:W-:Y:S08]  /*9930*/  HMMA.16816.F32 R28, R164, R154.reuse, R28 ;  /* 0x0000009aa41c723c */ /* 0x080ff0000000181c */
[C---:B------:R-:W-:Y:S08]  /*9940*/  HMMA.16816.F32 R32, R136.reuse, R154, R32 ;  /* 0x0000009a8820723c */ /* 0x040ff00000001820 */
        /* <DEDUP_REMOVED lines=23> */
[----:B------:R-:W-:Y:S01]  /*9ac0*/  HMMA.16816.F32 R64, R140, R146, R64 ;  /* 0x000000928c40723c */ /* 0x000fe20000001840 */
[----:B------:R-:W-:-:S07]  /*9ad0*/  @P0 BRA `(.L_x_595) ;  /* 0xfffff74000000947 */ /* 0x000fce000383ffff */
.L_x_594:
[----:B-1----:R-:W-:Y:S01]  /*9ae0*/  FMNMX.FTZ R134, R8, R2, !PT ;  /* 0x0000000208867209 */ /* 0x002fe20007810000 */
[----:B------:R-:W-:Y:S01]  /*9af0*/  IMAD.SHL.U32 R230, R206, 0x2, RZ ;  /* 0x00000002cee67824 */ /* 0x000fe200078e00ff */
[----:B------:R-:W-:Y:S01]  /*9b00*/  FMNMX.FTZ R136, R4, R132, !PT ;  /* 0x0000008404887209 */ /* 0x000fe20007810000 */
[----:B------:R-:W-:Y:S01]  /*9b10*/  LDSM.16.MT88.4 R144, [R187+0x6000] ;  /* 0x00600000bb90783b */ /* 0x000fe20000004200 */
        /* <DEDUP_REMOVED lines=39> */
[----:B------:R-:W-:Y:S01]  /*9d90*/  SHFL.BFLY PT, R133, R134, 0x2, 0x1f ;  /* 0x0c401f0086857f89 */ /* 0x000fe200000e0000 */
        /* <DEDUP_REMOVED lines=14> */
[--C-:B------:R-:W-:Y:S01]  /*9e80*/  LOP3.LUT R228, R217, UR21, R220.reuse, 0x96, !PT ;  /* 0x00000015d9e47c12 */ /* 0x100fe2000f8e96dc */
[----:B------:R-:W1:Y:S01]  /*9e90*/  SHFL.BFLY PT, R138, R135, 0x2, 0x1f ;  /* 0x0c401f00878a7f89 */ /* 0x000e6200000e0000 */
[----:B------:R-:W-:Y:S02]  /*9ea0*/  FMNMX.FTZ R137, R30, R137, !PT ;  /* 0x000000891e897209 */ /* 0x000fe40007810000 */
[----:B------:R-:W-:Y:S01]  /*9eb0*/  LOP3.LUT R226, R213, UR21, R220, 0x96, !PT ;  /* 0x00000015d5e27c12 */ /* 0x000fe2000f8e96dc */
[----:B------:R-:W-:Y:S01]  /*9ec0*/  IMAD.WIDE.U32 R228, R228, -0x326172a9, RZ ;  /* 0xcd9e8d57e4e47825 */ /* 0x000fe200078e00ff */
[----:B------:R-:W-:Y:S02]  /*9ed0*/  FMNMX.FTZ R137, R31, R137, !PT ;  /* 0x000000891f897209 */ /* 0x000fe40007810000 */
[----:B------:R-:W-:Y:S01]  /*9ee0*/  IADD3 R206, R206, -0x1, RZ ;  /* 0xffffffffcece7810 */ /* 0x000fe20007ffe0ff */
[----:B------:R-:W-:Y:S01]  /*9ef0*/  IMAD.WIDE.U32 R226, R226, -0x326172a9, RZ ;  /* 0xcd9e8d57e2e27825 */ /* 0x000fe200078e00ff */
[----:B-1----:R-:W-:Y:S02]  /*9f00*/  FMNMX.FTZ R138, R135, R138, !PT ;  /* 0x0000008a878a7209 */ /* 0x002fe40007810000 */
[----:B------:R-:W-:Y:S02]  /*9f10*/  FMNMX.FTZ R133, R134, R133, !PT ;  /* 0x0000008586857209 */ /* 0x000fe40007810000 */
[----:B------:R-:W-:Y:S01]  /*9f20*/  FMNMX.FTZ R139, R136, R139, !PT ;  /* 0x0000008b888b7209 */ /* 0x000fe20007810000 */
[----:B------:R-:W1:Y:S08]  /*9f30*/  SHFL.BFLY PT, R135, R138, 0x1, 0x1f ;  /* 0x0c201f008a877f89 */ /* 0x000e7000000e0000 */
[----:B------:R-:W2:Y:S08]  /*9f40*/  SHFL.BFLY PT, R134, R133, 0x1, 0x1f ;  /* 0x0c201f0085867f89 */ /* 0x000eb000000e0000 */
[----:B------:R-:W3:Y:S01]  /*9f50*/  SHFL.BFLY PT, R136, R139, 0x1, 0x1f ;  /* 0x0c201f008b887f89 */ /* 0x000ee200000e0000 */
[----:B-1----:R-:W-:Y:S05]  /*9f60*/  FMNMX.FTZ R135, R138, R135, !PT ;  /* 0x000000878a877209 */ /* 0x002fea0007810000 */
[C---:B------:R-:W-:Y:S02]  /*9f70*/  FMUL.FTZ R173, R135.reuse, c[0x0][0x23c] ;  /* 0x00008f0087ad7a20 */ /* 0x040fe40000410000 */
[----:B------:R-:W-:Y:S01]  /*9f80*/  FADD.FTZ R3, -R135, R3 ;  /* 0x0000000387037221 */ /* 0x000fe20000010100 */
[----:B--2---:R-:W-:Y:S02]  /*9f90*/  FMNMX.FTZ R134, R133, R134, !PT ;  /* 0x0000008685867209 */ /* 0x004fe40007810000 */
[----:B------:R-:W-:Y:S01]  /*9fa0*/  FMNMX.FTZ R133, R42, R137, !PT ;  /* 0x000000892a857209 */ /* 0x000fe20007810000 */
[----:B------:R-:W-:Y:S02]  /*9fb0*/  FMUL.FTZ R3, R3, c[0x0][0x23c] ;  /* 0x00008f0003037a20 */ /* 0x000fe40000410000 */
[C---:B------:R-:W-:Y:S01]  /*9fc0*/  FMUL.FTZ R168, R134.reuse, c[0x0][0x23c] ;  /* 0x00008f0086a87a20 */ /* 0x040fe20000410000 */
[----:B------:R-:W-:Y:S01]  /*9fd0*/  FMNMX.FTZ R133, R43, R133, !PT ;  /* 0x000000852b857209 */ /* 0x000fe20007810000 */
[----:B------:R-:W-:Y:S01]  /*9fe0*/  FADD.FTZ R2, -R134, R2 ;  /* 0x0000000286027221 */ /* 0x000fe20000010100 */
[----:B---3--:R-:W-:Y:S01]  /*9ff0*/  FMNMX.FTZ R136, R139, R136, !PT ;  /* 0x000000888b887209 */ /* 0x008fe20007810000 */
[----:B------:R-:W1:Y:S01]  /*a000*/  MUFU.EX2 R3, R3 ;  /* 0x0000000300037308 */ /* 0x000e620000000800 */
[----:B------:R-:W-:Y:S01]  /*a010*/  FMNMX.FTZ R133, R46, R133, !PT ;  /* 0x000000852e857209 */ /* 0x000fe20007810000 */
[----:B------:R-:W-:Y:S01]  /*a020*/  FMUL.FTZ R2, R2, c[0x0][0x23c] ;  /* 0x00008f0002027a20 */ /* 0x000fe20000410000 */
[C---:B------:R-:W-:Y:S01]  /*a030*/  FSETP.NEU.FTZ.AND P1, PT, R136.reuse, -INF , PT ;  /* 0xff8000008800780b */ /* 0x040fe20003f3d000 */
[C---:B------:R-:W-:Y:S01]  /*a040*/  FMUL.FTZ R175, R136.reuse, c[0x0][0x23c] ;  /* 0x00008f0088af7a20 */ /* 0x040fe20000410000 */
[----:B------:R-:W-:Y:S01]  /*a050*/  FMNMX.FTZ R133, R47, R133, !PT ;  /* 0x000000852f857209 */ /* 0x000fe20007810000 */
[----:B------:R-:W-:Y:S03]  /*a060*/  FADD.FTZ R132, -R136, R132 ;  /* 0x0000008488847221 */ /* 0x000fe60000010100 */
[----:B------:R-:W-:Y:S01]  /*a070*/  FSEL R175, R175, RZ, P1 ;  /* 0x000000ffafaf7208 */ /* 0x000fe20000800000 */
[----:B------:R-:W2:Y:S01]  /*a080*/  MUFU.EX2 R2, R2 ;  /* 0x0000000200027308 */ /* 0x000ea20000000800 */
[----:B------:R-:W-:Y:S01]  /*a090*/  FMNMX.FTZ R133, R58, R133, !PT ;  /* 0x000000853a857209 */ /* 0x000fe20007810000 */
[----:B------:R-:W-:Y:S01]  /*a0a0*/  FMUL.FTZ R132, R132, c[0x0][0x23c] ;  /* 0x00008f0084847a20 */ /* 0x000fe20000410000 */
[----:B------:R-:W-:Y:S01]  /*a0b0*/  FSETP.NEU.FTZ.AND P1, PT, R135, -INF , PT ;  /* 0xff8000008700780b */ /* 0x000fe20003f3d000 */
[--C-:B------:R-:W-:Y:S01]  /*a0c0*/  FFMA.FTZ R137, R16, c[0x0][0x23c], -R175.reuse ;  /* 0x00008f0010897a23 */ /* 0x100fe200000108af */
[----:B------:R-:W-:Y:S01]  /*a0d0*/  FMNMX.FTZ R16, R59, R133, !PT ;  /* 0x000000853b107209 */ /* 0x000fe20007810000 */
[--C-:B------:R-:W-:Y:S01]  /*a0e0*/  FFMA.FTZ R138, R17, c[0x0][0x23c], -R175.reuse ;  /* 0x00008f00118a7a23 */ /* 0x100fe200000108af */
[----:B------:R-:W-:Y:S01]  /*a0f0*/  FSEL R173, R173, RZ, P1 ;  /* 0x000000ffadad7208 */ /* 0x000fe20000800000 */
[--C-:B------:R-:W-:Y:S01]  /*a100*/  FFMA.FTZ R153, R4, c[0x0][0x23c], -R175.reuse ;  /* 0x00008f0004997a23 */ /* 0x100fe200000108af */
[----:B------:R-:W-:Y:S01]  /*a110*/  FMNMX.FTZ R16, R62, R16, !PT ;  /* 0x000000103e107209 */ /* 0x000fe20007810000 */
[----:B------:R-:W-:Y:S01]  /*a120*/  MUFU.EX2 R137, R137 ;  /* 0x0000008900897308 */ /* 0x000fe20000000800 */
[----:B------:R-:W-:Y:S01]  /*a130*/  FFMA.FTZ R154, R5, c[0x0][0x23c], -R175 ;  /* 0x00008f00059a7a23 */ /* 0x000fe200000108af */
[----:B------:R-:W-:Y:S01]  /*a140*/  FSETP.NEU.FTZ.AND P1, PT, R134, -INF , PT ;  /* 0xff8000008600780b */ /* 0x000fe20003f3d000 */
[--C-:B------:R-:W-:Y:S01]  /*a150*/  FFMA.FTZ R139, R18, c[0x0][0x23c], -R173.reuse ;  /* 0x00008f00128b7a23 */ /* 0x100fe200000108ad */
[----:B------:R-:W-:Y:S01]  /*a160*/  FMNMX.FTZ R17, R63, R16, !PT ;  /* 0x000000103f117209 */ /* 0x000fe20007810000 */
[--C-:B------:R-:W-:Y:S01]  /*a170*/  FFMA.FTZ R152, R19, c[0x0][0x23c], -R173.reuse ;  /* 0x00008f0013987a23 */ /* 0x100fe200000108ad */
[----:B------:R-:W-:Y:S01]  /*a180*/  LOP3.LUT R18, R221, UR15, R230, 0x96, !PT ;  /* 0x0000000fdd127c12 */ /* 0x000fe2000f8e96e6 */
[--C-:B------:R-:W-:Y:S01]  /*a190*/  FFMA.FTZ R155, R6, c[0x0][0x23c], -R173.reuse ;  /* 0x00008f00069b7a23 */ /* 0x100fe200000108ad */
[----:B------:R-:W-:Y:S01]  /*a1a0*/  FSEL R168, R168, RZ, P1 ;  /* 0x000000ffa8a87208 */ /* 0x000fe20000800000 */
[----:B------:R-:W3:Y:S01]  /*a1b0*/  SHFL.BFLY PT, R16, R17, 0x2, 0x1f ;  /* 0x0c401f0011107f89 */ /* 0x000ee200000e0000 */
[----:B------:R-:W-:Y:S01]  /*a1c0*/  MUFU.EX2 R138, R138 ;  /* 0x0000008a008a7308 */ /* 0x000fe20000000800 */
[----:B------:R-:W-:Y:S01]  /*a1d0*/  IMAD.WIDE.U32 R18, R18, -0x326172a9, RZ ;  /* 0xcd9e8d5712127825 */ /* 0x000fe200078e00ff */
[----:B------:R-:W-:Y:S03]  /*a1e0*/  IADD3 R230, R230, 0x1, RZ ;  /* 0x00000001e6e67810 */ /* 0x000fe60007ffe0ff */
[----:B------:R-:W-:Y:S01]  /*a1f0*/  FFMA.FTZ R156, R7, c[0x0][0x23c], -R173 ;  /* 0x00008f00079c7a23 */ /* 0x000fe200000108ad */
[----:B------:R-:W-:Y:S01]  /*a200*/  LOP3.LUT R234, R229, UR20, R18, 0x96, !PT ;  /* 0x00000014e5ea7c12 */ /* 0x000fe2000f8e9612 */
[----:B------:R-:W-:Y:S01]  /*a210*/  FFMA.FTZ R157, R12, c[0x0][0x23c], -R168 ;  /* 0x00008f000c9d7a23 */ /* 0x000fe200000108a8 */
[----:B------:R-:W-:Y:S01]  /*a220*/  LOP3.LUT R6, R19, UR22, R218, 0x96, !PT ;  /* 0x0000001613067c12 */ /* 0x000fe2000f8e96da */
[----:B------:R-:W-:Y:S01]  /*a230*/  FFMA.FTZ R158, R13, c[0x0][0x23c], -R168 ;  /* 0x00008f000d9e7a23 */ /* 0x000fe200000108a8 */
[----:B------:R-:W-:Y:S01]  /*a240*/  MUFU.EX2 R153, R153 ;  /* 0x0000009900997308 */ /* 0x000fe20000000800 */
[----:B------:R-:W-:Y:S01]  /*a250*/  LOP3.LUT R5, R19, UR22, R214, 0x96, !PT ;  /* 0x0000001613057c12 */ /* 0x000fe2000f8e96d6 */
[----:B------:R-:W-:Y:S01]  /*a260*/  IMAD.WIDE.U32 R234, R234, -0x2daee0ad, RZ ;  /* 0xd2511f53eaea7825 */ /* 0x000fe200078e00ff */
[----:B------:R-:W-:Y:S02]  /*a270*/  LOP3.LUT R224, R227, UR20, R18, 0x96, !PT ;  /* 0x00000014e3e07c12 */ /* 0x000fe4000f8e9612 */
[----:B------:R-:W-:Y:S01]  /*a280*/  LOP3.LUT R230, R221, UR15, R230, 0x96, !PT ;  /* 0x0000000fdde67c12 */ /* 0x000fe2000f8e96e6 */
[----:B------:R-:W-:Y:S04]  /*a290*/  IMAD.WIDE.U32 R232, R6, -0x2daee0ad, RZ ;  /* 0xd2511f5306e87825 */ /* 0x000fe800078e00ff */
[----:B------:R-:W-:Y:S01]  /*a2a0*/  MUFU.EX2 R154, R154 ;  /* 0x0000009a009a7308 */ /* 0x000fe20000000800 */
[----:B------:R-:W-:Y:S01]  /*a2b0*/  IMAD.WIDE.U32 R170, R5, -0x2daee0ad, RZ ;  /* 0xd2511f5305aa7825 */ /* 0x000fe200078e00ff */
[----:B------:R-:W-:Y:S02]  /*a2c0*/  LOP3.LUT R6, R233, UR19, R216, 0x96, !PT ;  /* 0x00000013e9067c12 */ /* 0x000fe4000f8e96d8 */
[----:B---3--:R-:W-:Y:S01]  /*a2d0*/  FMNMX.FTZ R4, R17, R16, !PT ;  /* 0x0000001011047209 */ /* 0x008fe20007810000 */
[----:B------:R-:W-:Y:S01]  /*a2e0*/  IMAD.WIDE.U32 R224, R224, -0x2daee0ad, RZ ;  /* 0xd2511f53e0e07825 */ /* 0x000fe200078e00ff */
[----:B------:R-:W-:Y:S02]  /*a2f0*/  LOP3.LUT R232, R235, UR17, R232, 0x96, !PT ;  /* 0x00000011ebe87c12 */ /* 0x000fe4000f8e96e8 */
[----:B------:R-:W-:Y:S01]  /*a300*/  LOP3.LUT R5, R171, UR19, R212, 0x96, !PT ;  /* 0x00000013ab057c12 */ /* 0x000fe2000f8e96d4 */
[----:B------:R-:W3:Y:S01]  /*a310*/  SHFL.BFLY PT, R133, R4, 0x1, 0x1f ;  /* 0x0c201f0004857f89 */ /* 0x000ee200000e0000 */
[----:B------:R-:W-:Y:S01]  /*a320*/  MUFU.EX2 R155, R155 ;  /* 0x0000009b009b7308 */ /* 0x000fe20000000800 */
[----:B------:R-:W-:Y:S01]  /*a330*/  LOP3.LUT R170, R225, UR17, R170, 0x96, !PT ;  /* 0x00000011e1aa7c12 */ /* 0x000fe2000f8e96aa */
[----:B------:R-:W-:Y:S04]  /*a340*/  IMAD.WIDE.U32 R232, R232, -0x326172a9, RZ ;  /* 0xcd9e8d57e8e87825 */ /* 0x000fe800078e00ff */
[----:B------:R-:W-:Y:S04]  /*a350*/  IMAD.WIDE.U32 R6, R6, -0x326172a9, RZ ;  /* 0xcd9e8d5706067825 */ /* 0x000fe800078e00ff */
[----:B------:R-:W-:Y:S01]  /*a360*/  MUFU.EX2 R156, R156 ;  /* 0x0000009c009c7308 */ /* 0x000fe20000000800 */
[----:B------:R-:W-:Y:S01]  /*a370*/  IMAD.WIDE.U32 R170, R170, -0x326172a9, RZ ;  /* 0xcd9e8d57aaaa7825 */ /* 0x000fe200078e00ff */
[----:B------:R-:W-:Y:S03]  /*a380*/  LOP3.LUT R178, R233, UR16, R6, 0x96, !PT ;  /* 0x00000010e9b27c12 */ /* 0x000fe6000f8e9606 */
[----:B------:R-:W-:Y:S01]  /*a390*/  IMAD.WIDE.U32 R176, R5, -0x326172a9, RZ ;  /* 0xcd9e8d5705b07825 */ /* 0x000fe200078e00ff */
[----:B------:R-:W-:Y:S03]  /*a3a0*/  LOP3.LUT R5, R7, UR18, R228, 0x96, !PT ;  /* 0x0000001207057c12 */ /* 0x000fe6000f8e96e4 */
[----:B------:R-:W-:Y:S01]  /*a3b0*/  IMAD.WIDE.U32 R178, R178, -0x2daee0ad, RZ ;  /* 0xd2511f53b2b27825 */ /* 0x000fe200078e00ff */
[----:B------:R-:W-:Y:S01]  /*a3c0*/  MUFU.EX2 R157, R157 ;  /* 0x0000009d009d7308 */ /* 0x000fe20000000800 */
[----:B------:R-:W-:Y:S02]  /*a3d0*/  LOP3.LUT R176, R171, UR16, R176, 0x96, !PT ;  /* 0x00000010abb07c12 */ /* 0x000fe4000f8e96b0 */
[----:B---3--:R-:W-:Y:S01]  /*a3e0*/  FMNMX.FTZ R133, R4, R133, !PT ;  /* 0x0000008504857209 */ /* 0x008fe20007810000 */
[----:B------:R-:W-:Y:S01]  /*a3f0*/  IMAD.WIDE.U32 R6, R5, -0x2daee0ad, RZ ;  /* 0xd2511f5305067825 */ /* 0x000fe200078e00ff */
[----:B------:R-:W-:Y:S02]  /*a400*/  LOP3.LUT R4, R177, UR18, R226, 0x96, !PT ;  /* 0x00000012b1047c12 */ /* 0x000fe4000f8e96e2 */
[C---:B------:R-:W-:Y:S01]  /*a410*/  FSETP.NEU.FTZ.AND P1, PT, R133.reuse, -INF , PT ;  /* 0xff8000008500780b */ /* 0x040fe20003f3d000 */
[----:B------:R-:W-:Y:S01]  /*a420*/  FMUL.FTZ R167, R133, c[0x0][0x23c] ;  /* 0x00008f0085a77a20 */ /* 0x000fe20000410000 */
[----:B------:R-:W-:Y:S01]  /*a430*/  LOP3.LUT R5, R179, UR4, R6, 0x96, !PT ;  /* 0x00000004b3057c12 */ /* 0x000fe2000f8e9606 */
[----:B------:R-:W-:Y:S01]  /*a440*/  MUFU.EX2 R158, R158 ;  /* 0x0000009e009e7308 */ /* 0x000fe20000000800 */
[----:B------:R-:W-:Y:S01]  /*a450*/  IMAD.WIDE.U32 R176, R176, -0x2daee0ad, RZ ;  /* 0xd2511f53b0b07825 */ /* 0x000fe200078e00ff */
[----:B------:R-:W-:Y:S02]  /*a460*/  LOP3.LUT R234, R7, UR9, R234, 0x96, !PT ;  /* 0x0000000907ea7c12 */ /* 0x000fe4000f8e96ea */
[----:B------:R-:W-:Y:S01]  /*a470*/  FSEL R167, R167, RZ, P1 ;  /* 0x000000ffa7a77208 */ /* 0x000fe20000800000 */
[----:B------:R-:W-:Y:S04]  /*a480*/  IMAD.WIDE.U32 R12, R4, -0x2daee0ad, RZ ;  /* 0xd2511f53040c7825 */ /* 0x000fe800078e00ff */
[----:B------:R-:W-:Y:S01]  /*a490*/  IMAD.WIDE.U32 R6, R5, -0x326172a9, RZ ;  /* 0xcd9e8d5705067825 */ /* 0x000fe200078e00ff */
[----:B------:R-:W-:Y:S01]  /*a4a0*/  MUFU.EX2 R139, R139 ;  /* 0x0000008b008b7308 */ /* 0x000fe20000000800 */
[----:B------:R-:W-:Y:S02]  /*a4b0*/  LOP3.LUT R4, R177, UR4, R12, 0x96, !PT ;  /* 0x00000004b1047c12 */ /* 0x000fe4000f8e960c */
[----:B------:R-:W-:Y:S01]  /*a4c0*/  IMAD.WIDE.U32 R234, R234, -0x326172a9, RZ ;  /* 0xcd9e8d57eaea7825 */ /* 0x000fe200078e00ff */
[----:B------:R-:W-:Y:S02]  /*a4d0*/  SHF.R.U32.HI R5, RZ, 0x10, R6 ;  /* 0x00000010ff057819 */ /* 0x000fe40000011606 */
[----:B------:R-:W-:Y:S01]  /*a4e0*/  LOP3.LUT R224, R13, UR9, R224, 0x96, !PT ;  /* 0x000000090de07c12 */ /* 0x000fe2000f8e96e0 */
[--C-:B------:R-:W-:Y:S01]  /*a4f0*/  FFMA.FTZ R159, R14, c[0x0][0x23c], -R167.reuse ;  /* 0x00008f000e9f7a23 */ /* 0x100fe200000108a7 */
[----:B------:R-:W-:Y:S01]  /*a500*/  LOP3.LUT R12, R6, 0xffff, RZ, 0xc0, !PT ;  /* 0x0000ffff060c7812 */ /* 0x000fe200078ec0ff */
[--C-:B------:R-:W-:Y:S01]  /*a510*/  FFMA.FTZ R160, R15, c[0x0][0x23c], -R167.reuse ;  /* 0x00008f000fa07a23 */ /* 0x100fe200000108a7 */
[----:B------:R-:W3:Y:S01]  /*a520*/  MUFU.EX2 R152, R152 ;  /* 0x0000009800987308 */ /* 0x000ee20000000800 */
[----:B------:R-:W-:Y:S01]  /*a530*/  IMAD.WIDE.U32 R14, R4, -0x326172a9, RZ ;  /* 0xcd9e8d57040e7825 */ /* 0x000fe200078e00ff */
[----:B------:R-:W-:Y:S02]  /*a540*/  LOP3.LUT R4, R7, UR24, R234, 0x96, !PT ;  /* 0x0000001807047c12 */ /* 0x000fe4000f8e96ea */
[----:B------:R-:W-:Y:S01]  /*a550*/  LOP3.LUT R142, R6, 0xff, RZ, 0xc0, !PT ;  /* 0x000000ff068e7812 */ /* 0x000fe200078ec0ff */
[----:B------:R-:W-:Y:S01]  /*a560*/  FFMA.FTZ R161, R8, c[0x0][0x23c], -R168 ;  /* 0x00008f0008a17a23 */ /* 0x000fe200000108a8 */
[----:B------:R-:W-:Y:S01]  /*a570*/  SHF.R.U32.HI R143, RZ, 0x18, R6 ;  /* 0x00000018ff8f7819 */ /* 0x000fe20000011606 */
[----:B------:R-:W-:Y:S01]  /*a580*/  FFMA.FTZ R162, R9, c[0x0][0x23c], -R168 ;  /* 0x00008f0009a27a23 */ /* 0x000fe200000108a8 */
[----:B------:R-:W-:Y:S01]  /*a590*/  LOP3.LUT R6, R14, 0xffff, RZ, 0xc0, !PT ;  /* 0x0000ffff0e067812 */ /* 0x000fe200078ec0ff */
[--C-:B------:R-:W-:Y:S01]  /*a5a0*/  FFMA.FTZ R163, R10, c[0x0][0x23c], -R167.reuse ;  /* 0x00008f000aa37a23 */ /* 0x100fe200000108a7 */
[----:B------:R-:W-:Y:S01]  /*a5b0*/  MUFU.EX2 R159, R159 ;  /* 0x0000009f009f7308 */ /* 0x000fe20000000800 */
[----:B------:R-:W-:Y:S01]  /*a5c0*/  FFMA.FTZ R164, R11, c[0x0][0x23c], -R167 ;  /* 0x00008f000ba47a23 */ /* 0x000fe200000108a7 */
[----:B------:R-:W-:Y:S01]  /*a5d0*/  LOP3.LUT R8, R5, 0xff, RZ, 0xc0, !PT ;  /* 0x000000ff05087812 */ /* 0x000fe200078ec0ff */
[----:B------:R-:W-:Y:S01]  /*a5e0*/  FFMA.FTZ R233, R65, c[0x0][0x23c], -R175 ;  /* 0x00008f0041e97a23 */ /* 0x000fe200000108af */
[----:B------:R-:W-:Y:S01]  /*a5f0*/  SHF.R.U32.HI R12, RZ, 0x8, R12 ;  /* 0x00000008ff0c7819 */ /* 0x000fe2000001160c */
[----:B------:R-:W-:Y:S01]  /*a600*/  FFMA.FTZ R234, R66, c[0x0][0x23c], -R173 ;  /* 0x00008f0042ea7a23 */ /* 0x000fe200000108ad */
[----:B------:R-:W-:Y:S01]  /*a610*/  PRMT R143, R8, 0x5410, R143 ;  /* 0x00005410088f7816 */ /* 0x000fe2000000008f */
[----:B------:R-:W-:Y:S01]  /*a620*/  FFMA.FTZ R34, R34, c[0x0][0x23c], -R173 ;  /* 0x00008f0022227a23 */ /* 0x000fe200000108ad */
[----:B------:R-:W-:Y:S01]  /*a630*/  SHF.R.U32.HI R8, RZ, 0x8, R6 ;  /* 0x00000008ff087819 */ /* 0x000fe20000011606 */
[--C-:B------:R-:W-:Y:S01]  /*a640*/  FFMA.FTZ R165, R32, c[0x0][0x23c], -R175.reuse ;  /* 0x00008f0020a57a23 */ /* 0x100fe200000108af */
[----:B------:R-:W-:Y:S01]  /*a650*/  MUFU.EX2 R160, R160 ;  /* 0x000000a000a07308 */ /* 0x000fe20000000800 */
[----:B------:R-:W-:Y:S01]  /*a660*/  FFMA.FTZ R166, R33, c[0x0][0x23c], -R175 ;  /* 0x00008f0021a67a23 */ /* 0x000fe200000108af */
[--C-:B------:R-:W-:Y:S01]  /*a670*/  HSET2.LE.AND R143, R143, R203.reuse, PT ;  /* 0x000000cb8f8f7233 */ /* 0x100fe20003803000 */
[----:B------:R-:W-:Y:S01]  /*a680*/  FFMA.FTZ R169, R22, c[0x0][0x23c], -R173 ;  /* 0x00008f0016a97a23 */ /* 0x000fe200000108ad */
[----:B------:R-:W-:Y:S01]  /*a690*/  SHF.R.U32.HI R7, RZ, 0x10, R14 ;  /* 0x00000010ff077819 */ /* 0x000fe2000001160e */
[----:B-1----:R-:W-:Y:S01]  /*a6a0*/  FMUL.FTZ R22, R3, R110 ;  /* 0x0000006e03167220 */ /* 0x002fe20000410000 */
[----:B------:R-:W-:Y:S01]  /*a6b0*/  LOP3.LUT R150, R14, 0xff, RZ, 0xc0, !PT ;  /* 0x000000ff0e967812 */ /* 0x000fe200078ec0ff */
[C---:B--2---:R-:W-:Y:S01]  /*a6c0*/  FMUL.FTZ R92, R2.reuse, R92 ;  /* 0x0000005c025c7220 */ /* 0x044fe20000410000 */
[----:B------:R-:W-:Y:S01]  /*a6d0*/  LOP3.LUT R7, R7, 0xff, RZ, 0xc0, !PT ;  /* 0x000000ff07077812 */ /* 0x000fe200078ec0ff */
[----:B------:R-:W-:Y:S01]  /*a6e0*/  FMUL.FTZ R93, R2, R93 ;  /* 0x0000005d025d7220 */ /* 0x000fe20000410000 */
[----:B------:R-:W-:Y:S01]  /*a6f0*/  MUFU.EX2 R161, R161 ;  /* 0x000000a100a17308 */ /* 0x000fe20000000800 */
[----:B------:R-:W-:Y:S01]  /*a700*/  IMAD.WIDE.U32 R230, R230, -0x326172a9, RZ ;  /* 0xcd9e8d57e6e67825 */ /* 0x000fe200078e00ff */
[----:B------:R-:W-:Y:S02]  /*a710*/  PRMT R142, R142, 0x5410, R12 ;  /* 0x000054108e8e7816 */ /* 0x000fe4000000000c */
[----:B------:R-:W-:Y:S01]  /*a720*/  SHF.R.U32.HI R151, RZ, 0x18, R14 ;  /* 0x00000018ff977819 */ /* 0x000fe2000001160e */
[----:B------:R-:W-:Y:S01]  /*a730*/  FFMA.FTZ R236, R52, c[0x0][0x23c], -R175 ;  /* 0x00008f0034ec7a23 */ /* 0x000fe200000108af */
[----:B------:R-:W-:Y:S01]  /*a740*/  PRMT R150, R150, 0x5410, R8 ;  /* 0x0000541096967816 */ /* 0x000fe20000000008 */
[----:B------:R-:W-:Y:S01]  /*a750*/  FFMA.FTZ R237, R54, c[0x0][0x23c], -R173 ;  /* 0x00008f0036ed7a23 */ /* 0x000fe200000108ad */
[--C-:B------:R-:W-:Y:S01]  /*a760*/  HSET2.LE.AND R142, R142, R203.reuse, PT ;  /* 0x000000cb8e8e7233 */ /* 0x100fe20003803000 */
[----:B------:R-:W-:Y:S01]  /*a770*/  PRMT R151, R7, 0x5410, R151 ;  /* 0x0000541007977816 */ /* 0x000fe20000000097 */
[----:B------:R-:W-:Y:S01]  /*a780*/  MUFU.EX2 R162, R162 ;  /* 0x000000a200a27308 */ /* 0x000fe20000000800 */
[----:B---3--:R-:W-:Y:S01]  /*a790*/  F2FP.PACK_AB R7, R152, R139 ;  /* 0x0000008b9807723e */ /* 0x008fe200000000ff */
[--C-:B------:R-:W-:Y:S01]  /*a7a0*/  HSET2.LE.AND R150, R150, R203.reuse, PT ;  /* 0x000000cb96967233 */ /* 0x100fe20003803000 */
[----:B------:R-:W-:Y:S01]  /*a7b0*/  FMUL.FTZ R8, R2, R124 ;  /* 0x0000007c02087220 */ /* 0x000fe20000410000 */
[--C-:B------:R-:W-:Y:S01]  /*a7c0*/  HSET2.LE.AND R151, R151, R203.reuse, PT ;  /* 0x000000cb97977233 */ /* 0x100fe20003803000 */
[----:B------:R-:W-:Y:S01]  /*a7d0*/  LOP3.LUT R143, R143, R7, RZ, 0xc0, !PT ;  /* 0x000000078f8f7212 */ /* 0x000fe200078ec0ff */
[----:B------:R-:W-:Y:S01]  /*a7e0*/  FMUL.FTZ R7, R3, R131 ;  /* 0x0000008303077220 */ /* 0x000fe20000410000 */
[----:B------:R-:W-:Y:S01]  /*a7f0*/  LOP3.LUT R6, R4, 0xffff, RZ, 0xc0, !PT ;  /* 0x0000ffff04067812 */ /* 0x000fe200078ec0ff */
[----:B------:R-:W-:Y:S01]  /*a800*/  FMUL.FTZ R9, R2, R125 ;  /* 0x0000007d02097220 */ /* 0x000fe20000410000 */
[----:B------:R-:W-:Y:S01]  /*a810*/  SHF.R.U32.HI R141, RZ, 0x10, R4 ;  /* 0x00000010ff8d7819 */ /* 0x000fe20000011604 */
[----:B------:R-:W-:Y:S01]  /*a820*/  MUFU.EX2 R163, R163 ;  /* 0x000000a300a37308 */ /* 0x000fe20000000800 */
[----:B------:R-:W-:Y:S01]  /*a830*/  IMAD.WIDE.U32 R224, R224, -0x326172a9, RZ ;  /* 0xcd9e8d57e0e07825 */ /* 0x000fe200078e00ff */
[----:B------:R-:W-:Y:S02]  /*a840*/  LOP3.LUT R140, R4, 0xff, RZ, 0xc0, !PT ;  /* 0x000000ff048c7812 */ /* 0x000fe400078ec0ff */
[----:B------:R-:W-:Y:S01]  /*a850*/  SHF.R.U32.HI R6, RZ, 0x8, R6 ;  /* 0x00000008ff067819 */ /* 0x000fe20000011606 */
[----:B------:R-:W-:Y:S01]  /*a860*/  FADD.FTZ R0, -R133, R0 ;  /* 0x0000000085007221 */ /* 0x000fe20000010100 */
[----:B------:R-:W-:Y:S01]  /*a870*/  LOP3.LUT R5, R15, UR24, R224, 0x96, !PT ;  /* 0x000000180f057c12 */ /* 0x000fe2000f8e96e0 */
[----:B------:R-:W-:Y:S01]  /*a880*/  FMUL.FTZ R12, R2, R120 ;  /* 0x00000078020c7220 */ /* 0x000fe20000410000 */
[----:B------:R-:W-:Y:S01]  /*a890*/  SHF.R.U32.HI R4, RZ, 0x18, R4 ;  /* 0x00000018ff047819 */ /* 0x000fe20000011604 */
[----:B------:R-:W-:Y:S01]  /*a8a0*/  FMUL.FTZ R0, R0, c[0x0][0x23c] ;  /* 0x00008f0000007a20 */ /* 0x000fe20000410000 */
[----:B------:R-:W-:Y:S01]  /*a8b0*/  MUFU.EX2 R164, R164 ;  /* 0x000000a400a47308 */ /* 0x000fe20000000800 */
[----:B------:R-:W-:Y:S01]  /*a8c0*/  PRMT R140, R140, 0x5410, R6 ;  /* 0x000054108c8c7816 */ /* 0x000fe20000000006 */
[----:B------:R-:W-:Y:S01]  /*a8d0*/  FMUL.FTZ R13, R2, R121 ;  /* 0x00000079020d7220 */ /* 0x000fe20000410000 */
[----:B------:R-:W-:Y:S01]  /*a8e0*/  LOP3.LUT R141, R141, 0xff, RZ, 0xc0, !PT ;  /* 0x000000ff8d8d7812 */ /* 0x000fe200078ec0ff */
[----:B------:R-:W-:Y:S01]  /*a8f0*/  FMUL.FTZ R18, R3, R118 ;  /* 0x0000007603127220 */ /* 0x000fe20000410000 */
[----:B------:R-:W-:Y:S01]  /*a900*/  LOP3.LUT R6, R5, 0xffff, RZ, 0xc0, !PT ;  /* 0x0000ffff05067812 */ /* 0x000fe200078ec0ff */
[--C-:B------:R-:W-:Y:S01]  /*a910*/  HSET2.LE.AND R140, R140, R203.reuse, PT ;  /* 0x000000cb8c8c7233 */ /* 0x100fe20003803000 */
[----:B------:R-:W-:Y:S01]  /*a920*/  SHF.R.U32.HI R149, RZ, 0x10, R5 ;  /* 0x00000010ff957819 */ /* 0x000fe20000011605 */
[----:B------:R-:W-:Y:S01]  /*a930*/  FMUL.FTZ R19, R3, R119 ;  /* 0x0000007703137220 */ /* 0x000fe20000410000 */
[----:B------:R-:W-:Y:S01]  /*a940*/  PRMT R141, R141, 0x5410, R4 ;  /* 0x000054108d8d7816 */ /* 0x000fe20000000004 */
[----:B------:R-:W1:Y:S01]  /*a950*/  MUFU.EX2 R132, R132 ;  /* 0x0000008400847308 */ /* 0x000e620000000800 */
[----:B------:R-:W-:Y:S01]  /*a960*/  SHF.R.U32.HI R6, RZ, 0x8, R6 ;  /* 0x00000008ff067819 */ /* 0x000fe20000011606 */
[----:B------:R-:W-:Y:S01]  /*a970*/  FFMA.FTZ R20, R20, c[0x0][0x23c], -R175 ;  /* 0x00008f0014147a23 */ /* 0x000fe200000108af */
[----:B------:R-:W-:Y:S01]  /*a980*/  LOP3.LUT R148, R5, 0xff, RZ, 0xc0, !PT ;  /* 0x000000ff05947812 */ /* 0x000fe200078ec0ff */
[--C-:B------:R-:W-:Y:S01]  /*a990*/  HSET2.LE.AND R141, R141, R203.reuse, PT ;  /* 0x000000cb8d8d7233 */ /* 0x100fe20003803000 */
[----:B------:R-:W-:Y:S01]  /*a9a0*/  SHF.R.U32.HI R5, RZ, 0x18, R5 ;  /* 0x00000018ff057819 */ /* 0x000fe20000011605 */
[C---:B------:R-:W-:Y:S01]  /*a9b0*/  FMUL.FTZ R68, R2.reuse, R68 ;  /* 0x0000004402447220 */ /* 0x040fe20000410000 */
[----:B------:R-:W-:Y:S01]  /*a9c0*/  LOP3.LUT R149, R149, 0xff, RZ, 0xc0, !PT ;  /* 0x000000ff95957812 */ /* 0x000fe200078ec0ff */
[----:B------:R-:W-:Y:S01]  /*a9d0*/  FMUL.FTZ R69, R2, R69 ;  /* 0x0000004502457220 */ /* 0x000fe20000410000 */
[----:B------:R-:W-:Y:S01]  /*a9e0*/  F2FP.PACK_AB R4, R138, R137 ;  /* 0x000000898a04723e */ /* 0x000fe200000000ff */
[----:B------:R-:W2:Y:S01]  /*a9f0*/  MUFU.EX2 R0, R0 ;  /* 0x0000000000007308 */ /* 0x000ea20000000800 */
[----:B------:R-:W-:Y:S01]  /*aa00*/  PRMT R148, R148, 0x5410, R6 ;  /* 0x0000541094947816 */ /* 0x000fe20000000006 */
[C---:B------:R-:W-:Y:S01]  /*aa10*/  FMUL.FTZ R72, R2.reuse, R72 ;  /* 0x0000004802487220 */ /* 0x040fe20000410000 */
[----:B------:R-:W-:Y:S01]  /*aa20*/  PRMT R149, R149, 0x5410, R5 ;  /* 0x0000541095957816 */ /* 0x000fe20000000005 */
[----:B------:R-:W-:Y:S01]  /*aa30*/  FMUL.FTZ R73, R2, R73 ;  /* 0x0000004902497220 */ /* 0x000fe20000410000 */
[----:B------:R-:W-:Y:S01]  /*aa40*/  LOP3.LUT R142, R142, R4, RZ, 0xc0, !PT ;  /* 0x000000048e8e7212 */ /* 0x000fe200078ec0ff */
[--C-:B------:R-:W-:Y:S01]  /*aa50*/  HSET2.LE.AND R148, R148, R203.reuse, PT ;  /* 0x000000cb94947233 */ /* 0x100fe20003803000 */
[----:B------:R-:W-:Y:S01]  /*aa60*/  F2FP.PACK_AB R6, R154, R153 ;  /* 0x000000999a06723e */ /* 0x000fe200000000ff */
[--C-:B------:R-:W-:Y:S01]  /*aa70*/  HSET2.LE.AND R149, R149, R203.reuse, PT ;  /* 0x000000cb95957233 */ /* 0x100fe20003803000 */
[----:B------:R-:W-:Y:S01]  /*aa80*/  F2FP.PACK_AB R5, R156, R155 ;  /* 0x0000009b9c05723e */ /* 0x000fe200000000ff */
[C---:B------:R-:W-:Y:S01]  /*aa90*/  FMUL.FTZ R78, R3.reuse, R78 ;  /* 0x0000004e034e7220 */ /* 0x040fe20000410000 */
[----:B------:R-:W-:Y:S01]  /*aaa0*/  F2FP.PACK_AB R4, R158, R157 ;  /* 0x0000009d9e04723e */ /* 0x000fe200000000ff */
[----:B------:R-:W-:Y:S01]  /*aab0*/  FMUL.FTZ R79, R3, R79 ;  /* 0x0000004f034f7220 */ /* 0x000fe20000410000 */
[----:B------:R-:W-:Y:S01]  /*aac0*/  LOP3.LUT R140, R140, R6, RZ, 0xc0, !PT ;  /* 0x000000068c8c7212 */ /* 0x000fe200078ec0ff */
[C---:B-1----:R-:W-:Y:S01]  /*aad0*/  FMUL.FTZ R16, R132.reuse, R116 ;  /* 0x0000007484107220 */ /* 0x042fe20000410000 */
[----:B------:R-:W-:Y:S01]  /*aae0*/  LOP3.LUT R141, R141, R5, RZ, 0xc0, !PT ;  /* 0x000000058d8d7212 */ /* 0x000fe200078ec0ff */
[----:B------:R-:W-:Y:S01]  /*aaf0*/  FMUL.FTZ R17, R132, R117 ;  /* 0x0000007584117220 */ /* 0x000fe20000410000 */
[----:B------:R-:W-:Y:S01]  /*ab00*/  LOP3.LUT R150, R150, R4, RZ, 0xc0, !PT ;  /* 0x0000000496967212 */ /* 0x000fe200078ec0ff */
[----:B------:R-:W-:Y:S01]  /*ab10*/  FMUL.FTZ R32, R132, R112 ;  /* 0x0000007084207220 */ /* 0x000fe20000410000 */
[----:B------:R-:W-:Y:S01]  /*ab20*/  F2FP.PACK_AB R6, R160, R159 ;  /* 0x0000009fa006723e */ /* 0x000fe200000000ff */
[----:B------:R-:W-:Y:S01]  /*ab30*/  FMUL.FTZ R33, R132, R113 ;  /* 0x0000007184217220 */ /* 0x000fe20000410000 */
[----:B------:R-:W-:Y:S01]  /*ab40*/  F2FP.PACK_AB R5, R162, R161 ;  /* 0x000000a1a205723e */ /* 0x000fe200000000ff */
[----:B------:R-:W-:Y:S01]  /*ab50*/  FMUL.FTZ R76, R132, R76 ;  /* 0x0000004c844c7220 */ /* 0x000fe20000410000 */
[----:B------:R-:W-:Y:S01]  /*ab60*/  F2FP.PACK_AB R4, R164, R163 ;  /* 0x000000a3a404723e */ /* 0x000fe200000000ff */
[----:B--2---:R-:W-:Y:S01]  /*ab70*/  FMUL.FTZ R10, R0, R126 ;  /* 0x0000007e000a7220 */ /* 0x004fe20000410000 */
[----:B------:R-:W-:Y:S01]  /*ab80*/  LOP3.LUT R151, R151, R6, RZ, 0xc0, !PT ;  /* 0x0000000697977212 */ /* 0x000fe200078ec0ff */
[----:B------:R-:W-:Y:S01]  /*ab90*/  FMUL.FTZ R6, R3, R130 ;  /* 0x0000008203067220 */ /* 0x000fe20000410000 */
[----:B------:R-:W-:Y:S01]  /*aba0*/  LOP3.LUT R148, R148, R5, RZ, 0xc0, !PT ;  /* 0x0000000594947212 */ /* 0x000fe200078ec0ff */
[C---:B------:R-:W-:Y:S01]  /*abb0*/  FMUL.FTZ R5, R132.reuse, R129 ;  /* 0x0000008184057220 */ /* 0x040fe20000410000 */
[----:B------:R-:W-:Y:S01]  /*abc0*/  LOP3.LUT R149, R149, R4, RZ, 0xc0, !PT ;  /* 0x0000000495957212 */ /* 0x000fe200078ec0ff */
[----:B------:R-:W-:Y:S01]  /*abd0*/  FMUL.FTZ R4, R132, R128 ;  /* 0x0000008084047220 */ /* 0x000fe20000410000 */
[----:B------:R-:W-:Y:S01]  /*abe0*/  LOP3.LUT R116, R235, UR7, R232, 0x96, !PT ;  /* 0x00000007eb747c12 */ /* 0x000fe2000f8e96e8 */
[----:B------:R-:W1:Y:S01]  /*abf0*/  LDSM.16.MT88.4 R128, [R186+0x6000] ;  /* 0x00600000ba80783b */ /* 0x000e620000004200 */
[--C-:B------:R-:W-:Y:S01]  /*ac00*/  FFMA.FTZ R235, R67, c[0x0][0x23c], -R173.reuse ;  /* 0x00008f0043eb7a23 */ /* 0x100fe200000108ad */
[----:B------:R-:W-:Y:S01]  /*ac10*/  LOP3.LUT R120, R225, UR7, R170, 0x96, !PT ;  /* 0x00000007e1787c12 */ /* 0x000fe2000f8e96aa */
[--C-:B------:R-:W-:Y:S01]  /*ac20*/  FFMA.FTZ R170, R23, c[0x0][0x23c], -R173.reuse ;  /* 0x00008f0017aa7a23 */ /* 0x100fe200000108ad */
[----:B------:R-:W-:Y:S01]  /*ac30*/  MUFU.EX2 R165, R165 ;  /* 0x000000a500a57308 */ /* 0x000fe20000000800 */
[-C--:B------:R-:W-:Y:S01]  /*ac40*/  HMMA.16816.F32 R4, R140, R144.reuse, R4 ;  /* 0x000000908c04723c */ /* 0x080fe20000001804 */
[C---:B------:R-:W-:Y:S02]  /*ac50*/  FMUL.FTZ R11, R0.reuse, R127 ;  /* 0x0000007f000b7220 */ /* 0x040fe40000410000 */
[----:B------:R-:W-:Y:S02]  /*ac60*/  FMUL.FTZ R23, R3, R111 ;  /* 0x0000006f03177220 */ /* 0x000fe40000410000 */
[C---:B------:R-:W-:Y:S02]  /*ac70*/  FMUL.FTZ R94, R0.reuse, R94 ;  /* 0x0000005e005e7220 */ /* 0x040fe40000410000 */
[C---:B------:R-:W-:Y:S01]  /*ac80*/  FMUL.FTZ R95, R0.reuse, R95 ;  /* 0x0000005f005f7220 */ /* 0x040fe20000410000 */
[C---:B------:R-:W-:Y:S01]  /*ac90*/  HMMA.16816.F32 R8, R148.reuse, R144, R8 ;  /* 0x000000909408723c */ /* 0x040fe20000001808 */
[----:B------:R2:W-:Y:S03]  /*aca0*/  MUFU.EX2 R144, R34 ;  /* 0x0000002200907308 */ /* 0x0005e60000000800 */
[C---:B------:R-:W-:Y:S02]  /*acb0*/  FMUL.FTZ R14, R0.reuse, R122 ;  /* 0x0000007a000e7220 */ /* 0x040fe40000410000 */
[----:B------:R-:W-:Y:S02]  /*acc0*/  FMUL.FTZ R15, R0, R123 ;  /* 0x0000007b000f7220 */ /* 0x000fe40000410000 */
[----:B------:R-:W-:Y:S03]  /*acd0*/  FFMA.FTZ R145, R35, c[0x0][0x23c], -R173 ;  /* 0x00008f0023917a23 */ /* 0x000fe600000108ad */
[----:B------:R-:W3:Y:S01]  /*ace0*/  MUFU.EX2 R166, R166 ;  /* 0x000000a600a67308 */ /* 0x000ee20000000800 */
[C---:B------:R-:W-:Y:S01]  /*acf0*/  FMUL.FTZ R35, R3.reuse, R115 ;  /* 0x0000007303237220 */ /* 0x040fe20000410000 */
[-C--:B------:R-:W-:Y:S01]  /*ad00*/  HMMA.16816.F32 R12, R148, R146.reuse, R12 ;  /* 0x00000092940c723c */ /* 0x080fe2000000180c */
[--C-:B------:R-:W-:Y:S02]  /*ad10*/  FFMA.FTZ R232, R64, c[0x0][0x23c], -R175.reuse ;  /* 0x00008f0040e87a23 */ /* 0x100fe400000108af */
[C---:B------:R-:W-:Y:S02]  /*ad20*/  FMUL.FTZ R70, R0.reuse, R70 ;  /* 0x0000004600467220 */ /* 0x040fe40000410000 */
[C---:B------:R-:W-:Y:S02]  /*ad30*/  FMUL.FTZ R71, R0.reuse, R71 ;  /* 0x0000004700477220 */ /* 0x040fe40000410000 */
[C---:B------:R-:W-:Y:S01]  /*ad40*/  FMUL.FTZ R74, R0.reuse, R74 ;  /* 0x0000004a004a7220 */ /* 0x040fe20000410000 */
[C---:B------:R-:W-:Y:S01]  /*ad50*/  HMMA.16816.F32 R16, R140.reuse, R146, R16 ;  /* 0x000000928c10723c */ /* 0x040fe20000001810 */
[----:B------:R4:W-:Y:S03]  /*ad60*/  MUFU.EX2 R146, R20 ;  /* 0x0000001400927308 */ /* 0x0009e60000000800 */
[----:B--2---:R-:W-:Y:S02]  /*ad70*/  FMUL.FTZ R34, R3, R114 ;  /* 0x0000007203227220 */ /* 0x004fe40000410000 */
[----:B------:R-:W2:Y:S01]  /*ad80*/  LDSM.16.MT88.4 R112, [R185+0x6000] ;  /* 0x00600000b970783b */ /* 0x000ea20000004200 */
[----:B------:R-:W-:Y:S02]  /*ad90*/  FMUL.FTZ R75, R0, R75 ;  /* 0x0000004b004b7220 */ /* 0x000fe40000410000 */
[----:B------:R-:W-:Y:S02]  /*ada0*/  FFMA.FTZ R147, R21, c[0x0][0x23c], -R175 ;  /* 0x00008f0015937a23 */ /* 0x000fe400000108af */
[-C--:B-1----:R-:W-:Y:S01]  /*adb0*/  HMMA.16816.F32 R32, R140, R128.reuse, R32 ;  /* 0x000000808c20723c */ /* 0x082fe20000001820 */
[----:B------:R-:W-:Y:S01]  /*adc0*/  FMUL.FTZ R21, R132, R109 ;  /* 0x0000006d84157220 */ /* 0x000fe20000410000 */
[----:B------:R-:W1:Y:S01]  /*add0*/  MUFU.EX2 R145, R145 ;  /* 0x0000009100917308 */ /* 0x000e620000000800 */
[C---:B------:R-:W-:Y:S02]  /*ade0*/  FMUL.FTZ R80, R2.reuse, R80 ;  /* 0x0000005002507220 */ /* 0x040fe40000410000 */
[----:B------:R-:W-:Y:S02]  /*adf0*/  FMUL.FTZ R81, R2, R81 ;  /* 0x0000005102517220 */ /* 0x000fe40000410000 */
[C---:B------:R-:W-:Y:S01]  /*ae00*/  FMUL.FTZ R82, R0.reuse, R82 ;  /* 0x0000005200527220 */ /* 0x040fe20000410000 */
[C---:B------:R-:W-:Y:S01]  /*ae10*/  HMMA.16816.F32 R68, R148.reuse, R128, R68 ;  /* 0x000000809444723c */ /* 0x040fe20000001844 */
[----:B------:R-:W-:Y:S03]  /*ae20*/  FMUL.FTZ R83, R0, R83 ;  /* 0x0000005300537220 */ /* 0x000fe60000410000 */
[----:B------:R-:W-:Y:S01]  /*ae30*/  IMAD.WIDE.U32 R120, R120, -0x2daee0ad, RZ ;  /* 0xd2511f5378787825 */ /* 0x000fe200078e00ff */
[----:B------:R-:W-:Y:S03]  /*ae40*/  MUFU.EX2 R147, R147 ;  /* 0x0000009300937308 */ /* 0x000fe60000000800 */
[-C--:B------:R-:W-:Y:S01]  /*ae50*/  HMMA.16816.F32 R72, R148, R130.reuse, R72 ;  /* 0x000000829448723c */ /* 0x080fe20000001848 */
[----:B----4-:R-:W-:Y:S03]  /*ae60*/  FMUL.FTZ R20, R132, R108 ;  /* 0x0000006c84147220 */ /* 0x010fe60000410000 */
[----:B------:R-:W-:Y:S01]  /*ae70*/  LOP3.LUT R118, R121, UR23, R176, 0x96, !PT ;  /* 0x0000001779767c12 */ /* 0x000fe2000f8e96b0 */
[----:B------:R-:W-:Y:S01]  /*ae80*/  FFMA.FTZ R172, R25, c[0x0][0x23c], -R168 ;  /* 0x00008f0019ac7a23 */ /* 0x000fe200000108a8 */
[----:B------:R-:W-:Y:S01]  /*ae90*/  SHF.R.U32.HI R119, RZ, 0x10, R120 ;  /* 0x00000010ff777819 */ /* 0x000fe20000011678 */
[----:B------:R-:W-:Y:S01]  /*aea0*/  FMUL.FTZ R25, R2, R105 ;  /* 0x0000006902197220 */ /* 0x000fe20000410000 */
[C---:B------:R-:W-:Y:S01]  /*aeb0*/  HMMA.16816.F32 R20, R140.reuse, R130, R20 ;  /* 0x000000828c14723c */ /* 0x040fe20000001814 */
[----:B------:R-:W-:Y:S01]  /*aec0*/  FMUL.FTZ R77, R132, R77 ;  /* 0x0000004d844d7220 */ /* 0x000fe20000410000 */
[----:B------:R-:W-:Y:S02]  /*aed0*/  MUFU.EX2 R169, R169 ;  /* 0x000000a900a97308 */ /* 0x000fe40000000800 */
[--C-:B------:R-:W-:Y:S02]  /*aee0*/  FFMA.FTZ R174, R26, c[0x0][0x23c], -R167.reuse ;  /* 0x00008f001aae7a23 */ /* 0x100fe400000108a7 */
[----:B------:R-:W-:Y:S02]  /*aef0*/  FMUL.FTZ R26, R0, R106 ;  /* 0x0000006a001a7220 */ /* 0x000fe40000410000 */
[----:B------:R-:W-:Y:S01]  /*af00*/  IMAD.WIDE.U32 R116, R116, -0x2daee0ad, RZ ;  /* 0xd2511f5374747825 */ /* 0x000fe200078e00ff */
[-C--:B--2---:R-:W-:Y:S03]  /*af10*/  HMMA.16816.F32 R76, R140, R112.reuse, R76 ;  /* 0x000000708c4c723c */ /* 0x084fe6000000184c */
[----:B------:R-:W-:Y:S01]  /*af20*/  FFMA.FTZ R177, R28, c[0x0][0x23c], -R168 ;  /* 0x00008f001cb17a23 */ /* 0x000fe200000108a8 */
[----:B------:R-:W-:Y:S01]  /*af30*/  LOP3.LUT R108, R116, 0xffff, RZ, 0xc0, !PT ;  /* 0x0000ffff746c7812 */ /* 0x000fe200078ec0ff */
[----:B------:R-:W-:Y:S01]  /*af40*/  FMUL.FTZ R28, R132, R100 ;  /* 0x00000064841c7220 */ /* 0x000fe20000410000 */
[----:B------:R-:W-:Y:S01]  /*af50*/  SHF.R.U32.HI R109, RZ, 0x10, R116 ;  /* 0x00000010ff6d7819 */ /* 0x000fe20000011674 */
[----:B------:R-:W-:Y:S01]  /*af60*/  MUFU.EX2 R172, R172 ;  /* 0x000000ac00ac7308 */ /* 0x000fe20000000800 */
[----:B------:R-:W-:Y:S01]  /*af70*/  SHF.R.U32.HI R108, RZ, 0x8, R108 ;  /* 0x00000008ff6c7819 */ /* 0x000fe2000001166c */
[----:B------:R-:W-:Y:S01]  /*af80*/  FMUL.FTZ R88, R2, R88 ;  /* 0x0000005802587220 */ /* 0x000fe20000410000 */
[C---:B------:R-:W-:Y:S02]  /*af90*/  HMMA.16816.F32 R80, R148.reuse, R112, R80 ;  /* 0x000000709450723c */ /* 0x040fe40000001850 */
[----:B------:R-:W-:Y:S01]  /*afa0*/  FFMA.FTZ R171, R24, c[0x0][0x23c], -R168 ;  /* 0x00008f0018ab7a23 */ /* 0x000fe200000108a8 */
[----:B------:R-:W-:Y:S01]  /*afb0*/  LOP3.LUT R24, R120, 0xffff, RZ, 0xc0, !PT ;  /* 0x0000ffff78187812 */ /* 0x000fe200078ec0ff */
[--C-:B------:R-:W-:Y:S01]  /*afc0*/  FFMA.FTZ R176, R27, c[0x0][0x23c], -R167.reuse ;  /* 0x00008f001bb07a23 */ /* 0x100fe200000108a7 */
[----:B------:R-:W-:Y:S01]  /*afd0*/  LOP3.LUT R109, R109, 0xff, RZ, 0xc0, !PT ;  /* 0x000000ff6d6d7812 */ /* 0x000fe200078ec0ff */
[----:B------:R-:W-:Y:S01]  /*afe0*/  FMUL.FTZ R27, R0, R107 ;  /* 0x0000006b001b7220 */ /* 0x000fe20000410000 */
[----:B------:R-:W-:Y:S01]  /*aff0*/  SHF.R.U32.HI R113, RZ, 0x8, R24 ;  /* 0x00000008ff717819 */ /* 0x000fe20000011618 */
[----:B------:R-:W-:Y:S01]  /*b000*/  FMUL.FTZ R24, R2, R104 ;  /* 0x0000006802187220 */ /* 0x000fe20000410000 */
[----:B------:R-:W2:Y:S03]  /*b010*/  MUFU.EX2 R171, R171 ;  /* 0x000000ab00ab7308 */ /* 0x000ea60000000800 */
[----:B------:R-:W-:Y:S01]  /*b020*/  LOP3.LUT R104, R118, 0xff, RZ, 0xc0, !PT ;  /* 0x000000ff76687812 */ /* 0x000fe200078ec0ff */
[----:B------:R-:W-:Y:S01]  /*b030*/  FMUL.FTZ R89, R2, R89 ;  /* 0x0000005902597220 */ /* 0x000fe20000410000 */
[----:B------:R-:W-:Y:S01]  /*b040*/  LOP3.LUT R178, R117, UR23, R178, 0x96, !PT ;  /* 0x0000001775b27c12 */ /* 0x000fe2000f8e96b2 */
[----:B------:R-:W-:Y:S01]  /*b050*/  FMUL.FTZ R90, R0, R90 ;  /* 0x0000005a005a7220 */ /* 0x000fe20000410000 */
[-C--:B------:R-:W-:Y:S01]  /*b060*/  HMMA.16816.F32 R24, R148, R114.reuse, R24 ;  /* 0x000000729418723c */ /* 0x080fe20000001818 */
[----:B------:R-:W-:Y:S01]  /*b070*/  FMUL.FTZ R84, R132, R84 ;  /* 0x0000005484547220 */ /* 0x000fe20000410000 */
[----:B------:R-:W-:Y:S01]  /*b080*/  LOP3.LUT R117, R116, 0xff, RZ, 0xc0, !PT ;  /* 0x000000ff74757812 */ /* 0x000fe200078ec0ff */
[----:B------:R-:W-:Y:S01]  /*b090*/  FMUL.FTZ R85, R132, R85 ;  /* 0x0000005584557220 */ /* 0x000fe20000410000 */
[----:B------:R-:W-:Y:S01]  /*b0a0*/  SHF.R.U32.HI R116, RZ, 0x18, R116 ;  /* 0x00000018ff747819 */ /* 0x000fe20000011674 */
[C---:B------:R-:W-:Y:S01]  /*b0b0*/  FMUL.FTZ R86, R3.reuse, R86 ;  /* 0x0000005603567220 */ /* 0x040fe20000410000 */
[----:B------:R-:W-:Y:S01]  /*b0c0*/  LOP3.LUT R121, R120, 0xff, RZ, 0xc0, !PT ;  /* 0x000000ff78797812 */ /* 0x000fe200078ec0ff */
[----:B------:R-:W-:Y:S01]  /*b0d0*/  FMUL.FTZ R87, R3, R87 ;  /* 0x0000005703577220 */ /* 0x000fe20000410000 */
[----:B------:R-:W-:Y:S01]  /*b0e0*/  PRMT R117, R117, 0x5410, R108 ;  /* 0x0000541075757816 */ /* 0x000fe2000000006c */
[----:B------:R-:W-:Y:S03]  /*b0f0*/  MUFU.EX2 R174, R174 ;  /* 0x000000ae00ae7308 */ /* 0x000fe60000000800 */
[----:B------:R-:W-:Y:S01]  /*b100*/  PRMT R116, R109, 0x5410, R116 ;  /* 0x000054106d747816 */ /* 0x000fe20000000074 */
[----:B------:R-:W-:Y:S01]  /*b110*/  FMUL.FTZ R91, R0, R91 ;  /* 0x0000005b005b7220 */ /* 0x000fe20000410000 */
[C---:B------:R-:W-:Y:S01]  /*b120*/  HMMA.16816.F32 R84, R140.reuse, R114, R84 ;  /* 0x000000728c54723c */ /* 0x040fe20000001854 */
[----:B------:R-:W-:Y:S01]  /*b130*/  SHF.R.U32.HI R120, RZ, 0x18, R120 ;  /* 0x00000018ff787819 */ /* 0x000fe20000011678 */
[----:B------:R-:W-:Y:S01]  /*b140*/  FFMA.FTZ R29, R29, c[0x0][0x23c], -R168 ;  /* 0x00008f001d1d7a23 */ /* 0x000fe200000108a8 */
[----:B------:R-:W-:Y:S01]  /*b150*/  LOP3.LUT R112, R119, 0xff, RZ, 0xc0, !PT ;  /* 0x000000ff77707812 */ /* 0x000fe200078ec0ff */
[----:B------:R-:W4:Y:S01]  /*b160*/  LDSM.16.MT88.4 R108, [R184+0x6000] ;  /* 0x00600000b86c783b */ /* 0x000f220000004200 */
[----:B------:R-:W-:Y:S01]  /*b170*/  LOP3.LUT R106, R178, 0xff, RZ, 0xc0, !PT ;  /* 0x000000ffb26a7812 */ /* 0x000fe200078ec0ff */
[--C-:B------:R-:W-:Y:S01]  /*b180*/  FFMA.FTZ R179, R30, c[0x0][0x23c], -R167.reuse ;  /* 0x00008f001eb37a23 */ /* 0x100fe200000108a7 */
[----:B------:R-:W-:Y:S01]  /*b190*/  SHF.R.U32.HI R105, RZ, 0x18, R178 ;  /* 0x00000018ff697819 */ /* 0x000fe200000116b2 */
[----:B------:R-:W-:Y:S01]  /*b1a0*/  FMUL.FTZ R30, R3, R102 ;  /* 0x00000066031e7220 */ /* 0x000fe20000410000 */
[----:B------:R-:W-:Y:S01]  /*b1b0*/  PRMT R112, R112, 0x5410, R120 ;  /* 0x0000541070707816 */ /* 0x000fe20000000078 */
[----:B------:R-:W5:Y:S02]  /*b1c0*/  MUFU.EX2 R176, R176 ;  /* 0x000000b000b07308 */ /* 0x000f640000000800 */
[----:B------:R-:W-:Y:S01]  /*b1d0*/  SHF.R.U32.HI R120, RZ, 0x10, R178 ;  /* 0x00000010ff787819 */ /* 0x000fe200000116b2 */
[----:B------:R-:W-:Y:S01]  /*b1e0*/  FFMA.FTZ R211, R31, c[0x0][0x23c], -R167 ;  /* 0x00008f001fd37a23 */ /* 0x000fe200000108a7 */
[----:B------:R-:W-:Y:S01]  /*b1f0*/  LOP3.LUT R114, R178, 0xffff, RZ, 0xc0, !PT ;  /* 0x0000ffffb2727812 */ /* 0x000fe200078ec0ff */
[----:B------:R-:W-:Y:S01]  /*b200*/  FMUL.FTZ R31, R3, R103 ;  /* 0x00000067031f7220 */ /* 0x000fe20000410000 */
[--C-:B------:R-:W-:Y:S01]  /*b210*/  SHF.R.U32.HI R107, RZ, 0x10, R118.reuse ;  /* 0x00000010ff6b7819 */ /* 0x100fe20000011676 */
[--C-:B------:R-:W-:Y:S01]  /*b220*/  HSET2.LE.AND R102, R117, R203.reuse, PT ;  /* 0x000000cb75667233 */ /* 0x100fe20003803000 */
[----:B------:R-:W-:Y:S01]  /*b230*/  LOP3.LUT R119, R118, 0xffff, RZ, 0xc0, !PT ;  /* 0x0000ffff76777812 */ /* 0x000fe200078ec0ff */
[--C-:B------:R-:W-:Y:S01]  /*b240*/  HSET2.LE.AND R103, R116, R203.reuse, PT ;  /* 0x000000cb74677233 */ /* 0x100fe20003803000 */
[----:B------:R4:W-:Y:S01]  /*b250*/  MUFU.EX2 R178, R29 ;  /* 0x0000001d00b27308 */ /* 0x0009e20000000800 */
[----:B------:R-:W-:Y:S01]  /*b260*/  LOP3.LUT R107, R107, 0xff, RZ, 0xc0, !PT ;  /* 0x000000ff6b6b7812 */ /* 0x000fe200078ec0ff */
[--C-:B------:R-:W-:Y:S01]  /*b270*/  FFMA.FTZ R224, R48, c[0x0][0x23c], -R175.reuse ;  /* 0x00008f0030e07a23 */ /* 0x100fe200000108af */
[----:B------:R-:W-:Y:S01]  /*b280*/  SHF.R.U32.HI R115, RZ, 0x18, R118 ;  /* 0x00000018ff737819 */ /* 0x000fe20000011676 */
[----:B------:R-:W-:Y:S01]  /*b290*/  FFMA.FTZ R225, R49, c[0x0][0x23c], -R175 ;  /* 0x00008f0031e17a23 */ /* 0x000fe200000108af */
[----:B------:R-:W-:Y:S01]  /*b2a0*/  SHF.R.U32.HI R114, RZ, 0x8, R114 ;  /* 0x00000008ff727819 */ /* 0x000fe20000011672 */
[----:B------:R-:W-:Y:S01]  /*b2b0*/  FFMA.FTZ R116, R50, c[0x0][0x23c], -R173 ;  /* 0x00008f0032747a23 */ /* 0x000fe200000108ad */
[----:B------:R-:W-:Y:S01]  /*b2c0*/  SHF.R.U32.HI R118, RZ, 0x8, R119 ;  /* 0x00000008ff767819 */ /* 0x000fe20000011677 */
[----:B------:R-:W-:Y:S01]  /*b2d0*/  FMUL.FTZ R50, R3, R98 ;  /* 0x0000006203327220 */ /* 0x000fe20000410000 */
[----:B------:R-:W-:Y:S01]  /*b2e0*/  PRMT R100, R106, 0x5410, R114 ;  /* 0x000054106a647816 */ /* 0x000fe20000000072 */
[----:B------:R-:W5:Y:S01]  /*b2f0*/  MUFU.EX2 R170, R170 ;  /* 0x000000aa00aa7308 */ /* 0x000f620000000800 */
[----:B------:R-:W-:Y:S01]  /*b300*/  PRMT R118, R104, 0x5410, R118 ;  /* 0x0000541068767816 */ /* 0x000fe20000000076 */
[----:B------:R-:W-:Y:S01]  /*b310*/  FFMA.FTZ R114, R51, c[0x0][0x23c], -R173 ;  /* 0x00008f0033727a23 */ /* 0x000fe200000108ad */
[----:B------:R-:W-:Y:S01]  /*b320*/  PRMT R115, R107, 0x5410, R115 ;  /* 0x000054106b737816 */ /* 0x000fe20000000073 */
[----:B------:R-:W-:Y:S01]  /*b330*/  FMUL.FTZ R51, R3, R99 ;  /* 0x0000006303337220 */ /* 0x000fe20000410000 */
[----:B---3--:R-:W-:Y:S01]  /*b340*/  F2FP.PACK_AB R49, R166, R165 ;  /* 0x000000a5a631723e */ /* 0x008fe200000000ff */
[--C-:B------:R-:W-:Y:S01]  /*b350*/  HSET2.LE.AND R100, R100, R203.reuse, PT ;  /* 0x000000cb64647233 */ /* 0x100fe20003803000 */
[----:B-1----:R-:W-:Y:S01]  /*b360*/  F2FP.PACK_AB R48, R145, R144 ;  /* 0x000000909130723e */ /* 0x002fe200000000ff */
[--C-:B------:R-:W-:Y:S01]  /*b370*/  FFMA.FTZ R62, R62, c[0x0][0x23c], -R167.reuse ;  /* 0x00008f003e3e7a23 */ /* 0x100fe200000108a7 */
[----:B------:R-:W-:Y:S01]  /*b380*/  LOP3.LUT R102, R102, R49, RZ, 0xc0, !PT ;  /* 0x0000003166667212 */ /* 0x000fe200078ec0ff */
[----:B------:R-:W1:Y:S01]  /*b390*/  MUFU.EX2 R177, R177 ;  /* 0x000000b100b17308 */ /* 0x000e620000000800 */
[----:B------:R-:W-:Y:S01]  /*b3a0*/  LOP3.LUT R103, R103, R48, RZ, 0xc0, !PT ;  /* 0x0000003067677212 */ /* 0x000fe200078ec0ff */
[----:B------:R-:W-:Y:S01]  /*b3b0*/  FMUL.FTZ R48, R132, R96 ;  /* 0x0000006084307220 */ /* 0x000fe20000410000 */
[----:B--2---:R-:W-:Y:S01]  /*b3c0*/  F2FP.PACK_AB R96, R172, R171 ;  /* 0x000000abac60723e */ /* 0x004fe200000000ff */
[----:B----4-:R-:W-:Y:S01]  /*b3d0*/  FMUL.FTZ R29, R132, R101 ;  /* 0x00000065841d7220 */ /* 0x010fe20000410000 */
[----:B------:R-:W-:Y:S01]  /*b3e0*/  LOP3.LUT R101, R120, 0xff, RZ, 0xc0, !PT ;  /* 0x000000ff78657812 */ /* 0x000fe200078ec0ff */
[----:B------:R-:W-:Y:S01]  /*b3f0*/  FMUL.FTZ R49, R132, R97 ;  /* 0x0000006184317220 */ /* 0x000fe20000410000 */
[----:B-----5:R-:W-:Y:S01]  /*b400*/  F2FP.PACK_AB R97, R176, R174 ;  /* 0x000000aeb061723e */ /* 0x020fe200000000ff */
[----:B------:R-:W-:Y:S01]  /*b410*/  FFMA.FTZ R58, R58, c[0x0][0x23c], -R167 ;  /* 0x00008f003a3a7a23 */ /* 0x000fe200000108a7 */
[----:B------:R-:W-:Y:S01]  /*b420*/  PRMT R101, R101, 0x5410, R105 ;  /* 0x0000541065657816 */ /* 0x000fe20000000069 */
[----:B------:R-:W-:Y:S01]  /*b430*/  MUFU.EX2 R179, R179 ;  /* 0x000000b300b37308 */ /* 0x000fe20000000800 */
[-C--:B------:R-:W-:Y:S01]  /*b440*/  HMMA.16816.F32 R28, R140, R108.reuse, R28 ;  /* 0x0000006c8c1c723c */ /* 0x080fe2000000181c */
[----:B------:R-:W2:Y:S01]  /*b450*/  LDSM.16.MT88.4 R104, [R187+0x6800] ;  /* 0x00680000bb68783b */ /* 0x000ea20000004200 */
[----:B------:R-:W-:Y:S01]  /*b460*/  PRMT R113, R121, 0x5410, R113 ;  /* 0x0000541079717816 */ /* 0x000fe20000000071 */
[--C-:B------:R-:W-:Y:S01]  /*b470*/  HSET2.LE.AND R101, R101, R203.reuse, PT ;  /* 0x000000cb65657233 */ /* 0x100fe20003803000 */
[----:B------:R-:W-:Y:S01]  /*b480*/  F2FP.PACK_AB R99, R147, R146 ;  /* 0x000000929363723e */ /* 0x000fe200000000ff */
[----:B------:R-:W-:Y:S01]  /*b490*/  FFMA.FTZ R59, R59, c[0x0][0x23c], -R167 ;  /* 0x00008f003b3b7a23 */ /* 0x000fe200000108a7 */
[----:B------:R-:W-:Y:S01]  /*b4a0*/  F2FP.PACK_AB R98, R170, R169 ;  /* 0x000000a9aa62723e */ /* 0x000fe200000000ff */
[--C-:B------:R-:W-:Y:S01]  /*b4b0*/  FFMA.FTZ R56, R56, c[0x0][0x23c], -R168.reuse ;  /* 0x00008f0038387a23 */ /* 0x100fe200000108a8 */
[C---:B------:R-:W-:Y:S01]  /*b4c0*/  HMMA.16816.F32 R88, R148.reuse, R108, R88 ;  /* 0x0000006c9458723c */ /* 0x040fe20000001858 */
[----:B------:R-:W3:Y:S03]  /*b4d0*/  MUFU.EX2 R211, R211 ;  /* 0x000000d300d37308 */ /* 0x000ee60000000800 */
[----:B------:R-:W-:Y:S01]  /*b4e0*/  LOP3.LUT R100, R100, R99, RZ, 0xc0, !PT ;  /* 0x0000006364647212 */ /* 0x000fe200078ec0ff */
[--C-:B------:R-:W-:Y:S01]  /*b4f0*/  HSET2.LE.AND R99, R112, R203.reuse, PT ;  /* 0x000000cb70637233 */ /* 0x100fe20003803000 */
[----:B------:R-:W-:Y:S01]  /*b500*/  LOP3.LUT R101, R101, R98, RZ, 0xc0, !PT ;  /* 0x0000006265657212 */ /* 0x000fe200078ec0ff */
[--C-:B------:R-:W-:Y:S01]  /*b510*/  HSET2.LE.AND R109, R118, R203.reuse, PT ;  /* 0x000000cb766d7233 */ /* 0x100fe20003803000 */
[-C--:B------:R-:W-:Y:S01]  /*b520*/  HMMA.16816.F32 R92, R148, R110.reuse, R92 ;  /* 0x0000006e945c723c */ /* 0x080fe2000000185c */
[--C-:B------:R-:W-:Y:S02]  /*b530*/  HSET2.LE.AND R108, R115, R203.reuse, PT ;  /* 0x000000cb736c7233 */ /* 0x100fe40003803000 */
[----:B------:R4:W-:Y:S01]  /*b540*/  MUFU.EX2 R148, R116 ;  /* 0x0000007400947308 */ /* 0x0009e20000000800 */
[----:B------:R-:W-:Y:S01]  /*b550*/  LOP3.LUT R96, R109, R96, RZ, 0xc0, !PT ;  /* 0x000000606d607212 */ /* 0x000fe200078ec0ff */
[--C-:B------:R-:W-:Y:S01]  /*b560*/  HSET2.LE.AND R98, R113, R203.reuse, PT ;  /* 0x000000cb71627233 */ /* 0x100fe20003803000 */
[----:B------:R-:W-:Y:S01]  /*b570*/  LOP3.LUT R97, R108, R97, RZ, 0xc0, !PT ;  /* 0x000000616c617212 */ /* 0x000fe200078ec0ff */
[----:B------:R-:W-:Y:S01]  /*b580*/  FFMA.FTZ R149, R39, c[0x0][0x23c], -R173 ;  /* 0x00008f0027957a23 */ /* 0x000fe200000108ad */
[----:B------:R-:W-:Y:S01]  /*b590*/  HMMA.16816.F32 R48, R140, R110, R48 ;  /* 0x0000006e8c30723c */ /* 0x000fe20000001830 */
[----:B------:R-:W5:Y:S03]  /*b5a0*/  LDSM.16.MT88.4 R108, [R186+0x6800] ;  /* 0x00680000ba6c783b */ /* 0x000f660000004200 */
[----:B-1----:R-:W-:Y:S01]  /*b5b0*/  F2FP.PACK_AB R113, R178, R177 ;  /* 0x000000b1b271723e */ /* 0x002fe200000000ff */
[----:B------:R-:W-:Y:S01]  /*b5c0*/  FFMA.FTZ R151, R41, c[0x0][0x23c], -R168 ;  /* 0x00008f0029977a23 */ /* 0x000fe200000108a8 */
[----:B------:R1:W-:Y:S01]  /*b5d0*/  MUFU.EX2 R140, R114 ;  /* 0x00000072008c7308 */ /* 0x0003e20000000800 */
[--C-:B------:R-:W-:Y:S01]  /*b5e0*/  FFMA.FTZ R141, R36, c[0x0][0x23c], -R175.reuse ;  /* 0x00008f00248d7a23 */ /* 0x100fe200000108af */
[----:B------:R-:W-:Y:S01]  /*b5f0*/  LOP3.LUT R98, R98, R113, RZ, 0xc0, !PT ;  /* 0x0000007162627212 */ /* 0x000fe200078ec0ff */
[--C-:B------:R-:W-:Y:S03]  /*b600*/  FFMA.FTZ R142, R37, c[0x0][0x23c], -R175.reuse ;  /* 0x00008f00258e7a23 */ /* 0x100fe600000108af */
[----:B---3--:R-:W-:Y:S01]  /*b610*/  F2FP.PACK_AB R112, R211, R179 ;  /* 0x000000b3d370723e */ /* 0x008fe200000000ff */
[----:B------:R-:W-:Y:S01]  /*b620*/  FFMA.FTZ R175, R53, c[0x0][0x23c], -R175 ;  /* 0x00008f0035af7a23 */ /* 0x000fe200000108af */
[----:B------:R-:W-:Y:S01]  /*b630*/  LOP3.LUT R36, R229, UR20, R230, 0x96, !PT ;  /* 0x00000014e5247c12 */ /* 0x000fe2000f8e96e6 */
[----:B------:R-:W-:Y:S01]  /*b640*/  FFMA.FTZ R143, R38, c[0x0][0x23c], -R173 ;  /* 0x00008f00268f7a23 */ /* 0x000fe200000108ad */
[----:B------:R-:W-:Y:S01]  /*b650*/  LOP3.LUT R99, R99, R112, RZ, 0xc0, !PT ;  /* 0x0000007063637212 */ /* 0x000fe200078ec0ff */
[-C--:B--2---:R-:W-:Y:S01]  /*b660*/  HMMA.16816.F32 R4, R100, R104.reuse, R4 ;  /* 0x000000686404723c */ /* 0x084fe20000001804 */
[C---:B------:R-:W-:Y:S01]  /*b670*/  LOP3.LUT R112, R231.reuse, UR22, R214, 0x96, !PT ;  /* 0x00000016e7707c12 */ /* 0x040fe2000f8e96d6 */
[----:B------:R-:W-:Y:S01]  /*b680*/  IMAD.WIDE.U32 R36, R36, -0x2daee0ad, RZ ;  /* 0xd2511f5324247825 */ /* 0x000fe200078e00ff */
[----:B----4-:R-:W-:Y:S01]  /*b690*/  LOP3.LUT R116, R231, UR22, R218, 0x96, !PT ;  /* 0x00000016e7747c12 */ /* 0x010fe2000f8e96da */
[----:B------:R-:W-:Y:S01]  /*b6a0*/  MUFU.EX2 R141, R141 ;  /* 0x0000008d008d7308 */ /* 0x000fe20000000800 */
[----:B------:R-:W-:Y:S01]  /*b6b0*/  LOP3.LUT R38, R227, UR20, R230, 0x96, !PT ;  /* 0x00000014e3267c12 */ /* 0x000fe2000f8e96e6 */
[--C-:B------:R-:W-:Y:S02]  /*b6c0*/  FFMA.FTZ R231, R46, c[0x0][0x23c], -R167.reuse ;  /* 0x00008f002ee77a23 */ /* 0x100fe400000108a7 */
[C---:B------:R-:W-:Y:S01]  /*b6d0*/  HMMA.16816.F32 R8, R96.reuse, R104, R8 ;  /* 0x000000686008723c */ /* 0x040fe20000001808 */
[--C-:B------:R-:W-:Y:S03]  /*b6e0*/  FFMA.FTZ R230, R47, c[0x0][0x23c], -R167.reuse ;  /* 0x00008f002fe67a23 */ /* 0x100fe600000108a7 */
[----:B------:R-:W-:Y:S02]  /*b6f0*/  IMAD.WIDE.U32 R38, R38, -0x2daee0ad, RZ ;  /* 0xd2511f5326267825 */ /* 0x000fe400078e00ff */
[----:B------:R-:W2:Y:S02]  /*b700*/  MUFU.EX2 R142, R142 ;  /* 0x0000008e008e7308 */ /* 0x000ea40000000800 */
[-C--:B------:R-:W-:Y:S01]  /*b710*/  HMMA.16816.F32 R12, R96, R106.reuse, R12 ;  /* 0x0000006a600c723c */ /* 0x080fe2000000180c */
[----:B------:R-:W-:Y:S04]  /*b720*/  IMAD.WIDE.U32 R116, R116, -0x2daee0ad, RZ ;  /* 0xd2511f5374747825 */ /* 0x000fe800078e00ff */
[----:B------:R-:W-:Y:S01]  /*b730*/  IMAD.WIDE.U32 R118, R112, -0x2daee0ad, RZ ;  /* 0xd2511f5370767825 */ /* 0x000fe200078e00ff */
[----:B------:R-:W-:Y:S02]  /*b740*/  LOP3.LUT R113, R117, UR19, R216, 0x96, !PT ;  /* 0x0000001375717c12 */ /* 0x000fe4000f8e96d8 */
[C---:B------:R-:W-:Y:S01]  /*b750*/  HMMA.16816.F32 R16, R100.reuse, R106, R16 ;  /* 0x0000006a6410723c */ /* 0x040fe20000001810 */
[----:B------:R-:W3:Y:S01]  /*b760*/  LDSM.16.MT88.4 R104, [R185+0x6800] ;  /* 0x00680000b968783b */ /* 0x000ee20000004200 */
[----:B------:R-:W-:Y:S02]  /*b770*/  MUFU.EX2 R231, R231 ;  /* 0x000000e700e77308 */ /* 0x000fe40000000800 */
[----:B------:R-:W-:Y:S01]  /*b780*/  LOP3.LUT R112, R39, UR17, R118, 0x96, !PT ;  /* 0x0000001127707c12 */ /* 0x000fe2000f8e9676 */
[----:B-1----:R-:W-:Y:S01]  /*b790*/  IMAD.WIDE.U32 R114, R113, -0x326172a9, RZ ;  /* 0xcd9e8d5771727825 */ /* 0x002fe200078e00ff */
[----:B------:R-:W-:Y:S02]  /*b7a0*/  LOP3.LUT R116, R37, UR17, R116, 0x96, !PT ;  /* 0x0000001125747c12 */ /* 0x000fe4000f8e9674 */
[-C--:B-----5:R-:W-:Y:S01]  /*b7b0*/  HMMA.16816.F32 R32, R100, R108.reuse, R32 ;  /* 0x0000006c6420723c */ /* 0x0a0fe20000001820 */
[----:B------:R-:W-:Y:S03]  /*b7c0*/  LOP3.LUT R37, R119, UR19, R212, 0x96, !PT ;  /* 0x0000001377257c12 */ /* 0x000fe6000f8e96d4 */
[----:B------:R-:W-:Y:S01]  /*b7d0*/  IMAD.WIDE.U32 R116, R116, -0x326172a9, RZ ;  /* 0xcd9e8d5774747825 */ /* 0x000fe200078e00ff */
[----:B------:R-:W-:Y:S01]  /*b7e0*/  MUFU.EX2 R230, R230 ;  /* 0x000000e600e67308 */ /* 0x000fe20000000800 */
[----:B--2---:R-:W-:Y:S02]  /*b7f0*/  F2FP.PACK_AB R64, R142, R141 ;  /* 0x0000008d8e40723e */ /* 0x004fe400000000ff */
        /* <DEDUP_REMOVED lines=13> */
[----:B------:R-:W1:Y:S03]  /*b8d0*/  MUFU.EX2 R225, R225 ;  /* 0x000000e100e17308 */ /* 0x000e660000000800 */
[----:B------:R-:W-:Y:S01]  /*b8e0*/  FFMA.FTZ R150, R40, c[0x0][0x23c], -R168 ;  /* 0x00008f0028967a23 */ /* 0x000fe200000108a8 */
[----:B------:R-:W-:Y:S01]  /*b8f0*/  LOP3.LUT R40, R229, UR9, R36, 0x96, !PT ;  /* 0x00000009e5287c12 */ /* 0x000fe2000f8e9624 */
[----:B------:R-:W-:Y:S01]  /*b900*/  IMAD.WIDE.U32 R108, R108, -0x2daee0ad, RZ ;  /* 0xd2511f536c6c7825 */ /* 0x000fe200078e00ff */
[----:B------:R-:W-:Y:S01]  /*b910*/  LOP3.LUT R36, R115, UR4, R228, 0x96, !PT ;  /* 0x0000000473247c12 */ /* 0x000fe2000f8e96e4 */
[-C--:B---3--:R-:W-:Y:S03]  /*b920*/  HMMA.16816.F32 R76, R100, R104.reuse, R76 ;  /* 0x00000068644c723c */ /* 0x088fe6000000184c */
[----:B------:R-:W-:Y:S01]  /*b930*/  LOP3.LUT R41, R119, UR9, R38, 0x96, !PT ;  /* 0x0000000977297c12 */ /* 0x000fe2000f8e9626 */
[----:B------:R-:W-:Y:S01]  /*b940*/  IMAD.WIDE.U32 R120, R36, -0x326172a9, RZ ;  /* 0xcd9e8d5724787825 */ /* 0x000fe200078e00ff */
[----:B------:R-:W-:Y:S01]  /*b950*/  MUFU.EX2 R150, R150 ;  /* 0x0000009600967308 */ /* 0x000fe20000000800 */
[----:B------:R-:W2:Y:S02]  /*b960*/  LDSM.16.MT88.4 R36, [R184+0x6800] ;  /* 0x00680000b824783b */ /* 0x000ea40000004200 */
[C---:B------:R-:W-:Y:S01]  /*b970*/  HMMA.16816.F32 R80, R96.reuse, R104, R80 ;  /* 0x000000686050723c */ /* 0x040fe20000001850 */
[--C-:B------:R-:W-:Y:S03]  /*b980*/  FFMA.FTZ R226, R42, c[0x0][0x23c], -R167.reuse ;  /* 0x00008f002ae27a23 */ /* 0x100fe600000108a7 */
[----:B------:R-:W-:Y:S01]  /*b990*/  LOP3.LUT R42, R109, UR4, R118, 0x96, !PT ;  /* 0x000000046d2a7c12 */ /* 0x000fe2000f8e9676 */
[----:B------:R-:W-:Y:S01]  /*b9a0*/  IMAD.WIDE.U32 R110, R40, -0x326172a9, RZ ;  /* 0xcd9e8d57286e7825 */ /* 0x000fe200078e00ff */
[----:B------:R-:W-:Y:S01]  /*b9b0*/  LOP3.LUT R115, R120, 0xffff, RZ, 0xc0, !PT ;  /* 0x0000ffff78737812 */ /* 0x000fe200078ec0ff */
[----:B------:R-:W-:Y:S01]  /*b9c0*/  MUFU.EX2 R226, R226 ;  /* 0x000000e200e27308 */ /* 0x000fe20000000800 */
[-C--:B------:R-:W-:Y:S01]  /*b9d0*/  HMMA.16816.F32 R24, R96, R106.reuse, R24 ;  /* 0x0000006a6018723c */ /* 0x080fe20000001818 */
[----:B------:R-:W-:Y:S03]  /*b9e0*/  IMAD.WIDE.U32 R118, R42, -0x326172a9, RZ ;  /* 0xcd9e8d572a767825 */ /* 0x000fe600078e00ff */
[----:B------:R-:W-:Y:S01]  /*b9f0*/  LOP3.LUT R40, R121, UR24, R110, 0x96, !PT ;  /* 0x0000001879287c12 */ /* 0x000fe2000f8e966e */
[----:B------:R-:W-:Y:S01]  /*ba00*/  IMAD.WIDE.U32 R104, R41, -0x326172a9, RZ ;  /* 0xcd9e8d5729687825 */ /* 0x000fe200078e00ff */
[----:B------:R-:W-:Y:S02]  /*ba10*/  SHF.R.U32.HI R117, RZ, 0x10, R118 ;  /* 0x00000010ff757819 */ /* 0x000fe40000011676 */
[C---:B------:R-:W-:Y:S01]  /*ba20*/  HMMA.16816.F32 R84, R100.reuse, R106, R84 ;  /* 0x0000006a6454723c */ /* 0x040fe20000001854 */
[----:B------:R-:W-:Y:S01]  /*ba30*/  LOP3.LUT R110, R118, 0xffff, RZ, 0xc0, !PT ;  /* 0x0000ffff766e7812 */ /* 0x000fe200078ec0ff */
[----:B------:R-:W3:Y:S02]  /*ba40*/  MUFU.EX2 R151, R151 ;  /* 0x0000009700977308 */ /* 0x000ee40000000800 */
[----:B------:R-:W-:Y:S01]  /*ba50*/  LOP3.LUT R41, R119, UR24, R104, 0x96, !PT ;  /* 0x0000001877297c12 */ /* 0x000fe2000f8e9668 */
[----:B------:R-:W-:Y:S01]  /*ba60*/  FFMA.FTZ R228, R44, c[0x0][0x23c], -R168 ;  /* 0x00008f002ce47a23 */ /* 0x000fe200000108a8 */
[----:B------:R-:W-:Y:S01]  /*ba70*/  SHF.R.U32.HI R44, RZ, 0x18, R118 ;  /* 0x00000018ff2c7819 */ /* 0x000fe20000011676 */
[----:B------:R-:W-:Y:S01]  /*ba80*/  FFMA.FTZ R229, R45, c[0x0][0x23c], -R168 ;  /* 0x00008f002de57a23 */ /* 0x000fe200000108a8 */
[----:B------:R-:W-:Y:S01]  /*ba90*/  LOP3.LUT R104, R117, 0xff, RZ, 0xc0, !PT ;  /* 0x000000ff75687812 */ /* 0x000fe200078ec0ff */
[----:B------:R-:W-:Y:S03]  /*baa0*/  FFMA.FTZ R227, R43, c[0x0][0x23c], -R167 ;  /* 0x00008f002be37a23 */ /* 0x000fe600000108a7 */
[----:B------:R-:W-:Y:S01]  /*bab0*/  SHF.R.U32.HI R113, RZ, 0x10, R120 ;  /* 0x00000010ff717819 */ /* 0x000fe20000011678 */
[----:B------:R-:W-:Y:S01]  /*bac0*/  MUFU.EX2 R228, R228 ;  /* 0x000000e400e47308 */ /* 0x000fe20000000800 */
[----:B------:R-:W-:Y:S01]  /*bad0*/  LOP3.LUT R109, R118, 0xff, RZ, 0xc0, !PT ;  /* 0x000000ff766d7812 */ /* 0x000fe200078ec0ff */
[----:B------:R-:W-:Y:S01]  /*bae0*/  FFMA.FTZ R173, R55, c[0x0][0x23c], -R173 ;  /* 0x00008f0037ad7a23 */ /* 0x000fe200000108ad */
[----:B------:R-:W-:Y:S01]  /*baf0*/  LOP3.LUT R45, R40, 0xffff, RZ, 0xc0, !PT ;  /* 0x0000ffff282d7812 */ /* 0x000fe200078ec0ff */
[----:B------:R-:W-:Y:S01]  /*bb00*/  FFMA.FTZ R167, R63, c[0x0][0x23c], -R167 ;  /* 0x00008f003fa77a23 */ /* 0x000fe200000108a7 */
[----:B------:R-:W-:Y:S01]  /*bb10*/  SHF.R.U32.HI R110, RZ, 0x8, R110 ;  /* 0x00000008ff6e7819 */ /* 0x000fe2000001166e */
[----:B------:R-:W-:Y:S01]  /*bb20*/  FFMA.FTZ R57, R57, c[0x0][0x23c], -R168 ;  /* 0x00008f0039397a23 */ /* 0x000fe200000108a8 */
[----:B------:R-:W-:Y:S01]  /*bb30*/  PRMT R104, R104, 0x5410, R44 ;  /* 0x0000541068687816 */ /* 0x000fe2000000002c */
[----:B------:R-:W-:Y:S01]  /*bb40*/  FFMA.FTZ R60, R60, c[0x0][0x23c], -R168 ;  /* 0x00008f003c3c7a23 */ /* 0x000fe200000108a8 */
[-C--:B--2---:R-:W-:Y:S01]  /*bb50*/  HMMA.16816.F32 R28, R100, R36.reuse, R28 ;  /* 0x00000024641c723c */ /* 0x084fe2000000181c */
[----:B------:R-:W-:Y:S01]  /*bb60*/  SHF.R.U32.HI R44, RZ, 0x10, R40 ;  /* 0x00000010ff2c7819 */ /* 0x000fe20000011628 */
[----:B------:R-:W-:Y:S01]  /*bb70*/  MUFU.EX2 R143, R143 ;  /* 0x0000008f008f7308 */ /* 0x000fe20000000800 */
[----:B------:R-:W-:Y:S01]  /*bb80*/  SHF.R.U32.HI R115, RZ, 0x8, R115 ;  /* 0x00000008ff737819 */ /* 0x000fe20000011673 */
[----:B------:R-:W-:Y:S01]  /*bb90*/  FFMA.FTZ R168, R61, c[0x0][0x23c], -R168 ;  /* 0x00008f003da87a23 */ /* 0x000fe200000108a8 */
[----:B------:R-:W-:Y:S01]  /*bba0*/  LOP3.LUT R113, R113, 0xff, RZ, 0xc0, !PT ;  /* 0x000000ff71717812 */ /* 0x000fe200078ec0ff */
[----:B------:R-:W-:Y:S01]  /*bbb0*/  FFMA.FTZ R153, R132, R210, R153 ;  /* 0x000000d284997223 */ /* 0x000fe20000010099 */
[----:B------:R-:W-:Y:S01]  /*bbc0*/  LOP3.LUT R42, R120, 0xff, RZ, 0xc0, !PT ;  /* 0x000000ff782a7812 */ /* 0x000fe200078ec0ff */
[C---:B------:R-:W-:Y:S01]  /*bbd0*/  HMMA.16816.F32 R88, R96.reuse, R36, R88 ;  /* 0x000000246058723c */ /* 0x040fe20000001858 */
[----:B------:R-:W-:Y:S03]  /*bbe0*/  SHF.R.U32.HI R43, RZ, 0x18, R120 ;  /* 0x00000018ff2b7819 */ /* 0x000fe60000011678 */
[----:B------:R-:W-:Y:S01]  /*bbf0*/  PRMT R109, R109, 0x5410, R110 ;  /* 0x000054106d6d7816 */ /* 0x000fe2000000006e */
[----:B------:R-:W2:Y:S01]  /*bc00*/  MUFU.EX2 R149, R149 ;  /* 0x0000009500957308 */ /* 0x000ea20000000800 */
[----:B------:R-:W-:Y:S01]  /*bc10*/  LOP3.LUT R117, R40, 0xff, RZ, 0xc0, !PT ;  /* 0x000000ff28757812 */ /* 0x000fe200078ec0ff */
[----:B------:R-:W-:Y:S01]  /*bc20*/  FFMA.FTZ R155, R3, R209, R155 ;  /* 0x000000d1039b7223 */ /* 0x000fe2000001009b */
[-C--:B------:R-:W-:Y:S01]  /*bc30*/  HMMA.16816.F32 R92, R96, R38.reuse, R92 ;  /* 0x00000026605c723c */ /* 0x080fe2000000185c */
[----:B------:R-:W-:Y:S03]  /*bc40*/  SHF.R.U32.HI R106, RZ, 0x10, R41 ;  /* 0x00000010ff6a7819 */ /* 0x000fe60000011629 */
[----:B------:R-:W-:Y:S01]  /*bc50*/  LOP3.LUT R107, R41, 0xff, RZ, 0xc0, !PT ;  /* 0x000000ff296b7812 */ /* 0x000fe200078ec0ff */
[----:B------:R-:W-:Y:S01]  /*bc60*/  FFMA.FTZ R161, R2, R208, R161 ;  /* 0x000000d002a17223 */ /* 0x000fe200000100a1 */
[----:B------:R-:W-:Y:S01]  /*bc70*/  SHF.R.U32.HI R110, RZ, 0x18, R41 ;  /* 0x00000018ff6e7819 */ /* 0x000fe20000011629 */
[----:B------:R-:W4:Y:S01]  /*bc80*/  MUFU.EX2 R227, R227 ;  /* 0x000000e300e37308 */ /* 0x000f220000000800 */
[----:B------:R-:W-:Y:S01]  /*bc90*/  HMMA.16816.F32 R48, R100, R38, R48 ;  /* 0x000000266430723c */ /* 0x000fe20000001830 */
[----:B------:R-:W-:Y:S03]  /*bca0*/  PRMT R42, R42, 0x5410, R115 ;  /* 0x000054102a2a7816 */ /* 0x000fe60000000073 */
[----:B------:R-:W-:Y:S01]  /*bcb0*/  SHF.R.U32.HI R115, RZ, 0x18, R40 ;  /* 0x00000018ff737819 */ /* 0x000fe20000011628 */
[----:B------:R-:W-:Y:S01]  /*bcc0*/  FFMA.FTZ R163, R0, R207, R163 ;  /* 0x000000cf00a37223 */ /* 0x000fe200000100a3 */
[----:B------:R-:W-:Y:S01]  /*bcd0*/  SHF.R.U32.HI R40, RZ, 0x8, R45 ;  /* 0x00000008ff287819 */ /* 0x000fe2000001162d */
[--C-:B------:R-:W-:Y:S01]  /*bce0*/  HSET2.LE.AND R42, R42, R203.reuse, PT ;  /* 0x000000cb2a2a7233 */ /* 0x100fe20003803000 */
[----:B------:R-:W-:Y:S01]  /*bcf0*/  PRMT R43, R113, 0x5410, R43 ;  /* 0x00005410712b7816 */ /* 0x000fe2000000002b */
[----:B------:R-:W5:Y:S03]  /*bd00*/  MUFU.EX2 R229, R229 ;  /* 0x000000e500e57308 */ /* 0x000f660000000800 */
[----:B------:R-:W-:Y:S01]  /*bd10*/  LOP3.LUT R113, R41, 0xffff, RZ, 0xc0, !PT ;  /* 0x0000ffff29717812 */ /* 0x000fe200078ec0ff */
[--C-:B------:R-:W-:Y:S01]  /*bd20*/  HSET2.LE.AND R43, R43, R203.reuse, PT ;  /* 0x000000cb2b2b7233 */ /* 0x100fe20003803000 */
[----:B------:R-:W-:Y:S01]  /*bd30*/  LOP3.LUT R41, R44, 0xff, RZ, 0xc0, !PT ;  /* 0x000000ff2c297812 */ /* 0x000fe200078ec0ff */
[--C-:B------:R-:W-:Y:S01]  /*bd40*/  HSET2.LE.AND R38, R109, R203.reuse, PT ;  /* 0x000000cb6d267233 */ /* 0x100fe20003803000 */
[----:B------:R-:W5:Y:S01]  /*bd50*/  LDSM.16.MT88.4 R44, [R187+0x7000] ;  /* 0x00700000bb2c783b */ /* 0x000f620000004200 */
[----:B------:R-:W-:Y:S01]  /*bd60*/  SHF.R.U32.HI R113, RZ, 0x8, R113 ;  /* 0x00000008ff717819 */ /* 0x000fe20000011671 */
[--C-:B------:R-:W-:Y:S01]  /*bd70*/  HSET2.LE.AND R39, R104, R203.reuse, PT ;  /* 0x000000cb68277233 */ /* 0x100fe20003803000 */
[----:B------:R-:W-:Y:S01]  /*bd80*/  PRMT R40, R117, 0x5410, R40 ;  /* 0x0000541075287816 */ /* 0x000fe20000000028 */
[----:B------:R-:W-:Y:S01]  /*bd90*/  MUFU.EX2 R232, R232 ;  /* 0x000000e800e87308 */ /* 0x000fe20000000800 */
[----:B------:R-:W-:Y:S01]  /*bda0*/  PRMT R107, R107, 0x5410, R113 ;  /* 0x000054106b6b7816 */ /* 0x000fe20000000071 */
[----:B------:R-:W-:Y:S01]  /*bdb0*/  FADD.FTZ R153, R154, R153 ;  /* 0x000000999a997221 */ /* 0x000fe20000010000 */
[----:B------:R-:W-:Y:S01]  /*bdc0*/  LOP3.LUT R106, R106, 0xff, RZ, 0xc0, !PT ;  /* 0x000000ff6a6a7812 */ /* 0x000fe200078ec0ff */
[--C-:B------:R-:W-:Y:S01]  /*bdd0*/  HSET2.LE.AND R40, R40, R203.reuse, PT ;  /* 0x000000cb28287233 */ /* 0x100fe20003803000 */
[----:B------:R-:W-:Y:S01]  /*bde0*/  F2FP.PACK_AB R36, R140, R148 ;  /* 0x000000948c24723e */ /* 0x000fe200000000ff */
[----:B------:R-:W-:Y:S01]  /*bdf0*/  FADD.FTZ R155, R156, R155 ;  /* 0x0000009b9c9b7221 */ /* 0x000fe20000010000 */
[----:B------:R-:W-:Y:S01]  /*be00*/  PRMT R41, R41, 0x5410, R115 ;  /* 0x0000541029297816 */ /* 0x000fe20000000073 */
[----:B------:R-:W-:Y:S01]  /*be10*/  FADD.FTZ R161, R162, R161 ;  /* 0x000000a1a2a17221 */ /* 0x000fe20000010000 */
[----:B-1----:R-:W-:Y:S01]  /*be20*/  F2FP.PACK_AB R37, R225, R224 ;  /* 0x000000e0e125723e */ /* 0x002fe200000000ff */
[----:B------:R-:W1:Y:S01]  /*be30*/  MUFU.EX2 R233, R233 ;  /* 0x000000e900e97308 */ /* 0x000e620000000800 */
[----:B------:R-:W-:Y:S01]  /*be40*/  PRMT R106, R106, 0x5410, R110 ;  /* 0x000054106a6a7816 */ /* 0x000fe2000000006e */
[--C-:B------:R-:W-:Y:S01]  /*be50*/  HSET2.LE.AND R41, R41, R203.reuse, PT ;  /* 0x000000cb29297233 */ /* 0x100fe20003803000 */
[----:B------:R-:W-:Y:S01]  /*be60*/  LOP3.LUT R43, R43, R36, RZ, 0xc0, !PT ;  /* 0x000000242b2b7212 */ /* 0x000fe200078ec0ff */
[--C-:B------:R-:W-:Y:S01]  /*be70*/  HSET2.LE.AND R36, R107, R203.reuse, PT ;  /* 0x000000cb6b247233 */ /* 0x100fe20003803000 */
[----:B------:R-:W-:Y:S01]  /*be80*/  LOP3.LUT R42, R42, R37, RZ, 0xc0, !PT ;  /* 0x000000252a2a7212 */ /* 0x000fe200078ec0ff */
[----:B------:R-:W-:Y:S01]  /*be90*/  FADD.FTZ R163, R164, R163 ;  /* 0x000000a3a4a37221 */ /* 0x000fe20000010000 */
[----:B---3--:R-:W-:Y:S01]  /*bea0*/  F2FP.PACK_AB R37, R151, R150 ;  /* 0x000000969725723e */ /* 0x008fe200000000ff */
[----:B------:R-:W-:Y:S01]  /*beb0*/  FADD.FTZ R153, R137, R153 ;  /* 0x0000009989997221 */ /* 0x000fe20000010000 */
[----:B--2---:R-:W-:Y:S01]  /*bec0*/  F2FP.PACK_AB R96, R149, R143 ;  /* 0x0000008f9560723e */ /* 0x004fe200000000ff */
[----:B------:R-:W-:Y:S01]  /*bed0*/  MUFU.EX2 R234, R234 ;  /* 0x000000ea00ea7308 */ /* 0x000fe20000000800 */
[----:B------:R-:W-:Y:S01]  /*bee0*/  LOP3.LUT R40, R40, R64, RZ, 0xc0, !PT ;  /* 0x0000004028287212 */ /* 0x000fe200078ec0ff */
[----:B------:R-:W-:Y:S01]  /*bef0*/  FADD.FTZ R155, R139, R155 ;  /* 0x0000009b8b9b7221 */ /* 0x000fe20000010000 */
[----:B------:R-:W2:Y:S01]  /*bf00*/  LDSM.16.MT88.4 R64, [R186+0x7000] ;  /* 0x00700000ba40783b */ /* 0x000ea20000004200 */
[----:B------:R-:W-:Y:S01]  /*bf10*/  LOP3.LUT R36, R36, R37, RZ, 0xc0, !PT ;  /* 0x0000002524247212 */ /* 0x000fe200078ec0ff */
[--C-:B------:R-:W-:Y:S01]  /*bf20*/  HSET2.LE.AND R37, R106, R203.reuse, PT ;  /* 0x000000cb6a257233 */ /* 0x100fe20003803000 */
[----:B------:R-:W-:Y:S01]  /*bf30*/  LOP3.LUT R41, R41, R96, RZ, 0xc0, !PT ;  /* 0x0000006029297212 */ /* 0x000fe200078ec0ff */
[----:B------:R-:W-:Y:S01]  /*bf40*/  FADD.FTZ R161, R157, R161 ;  /* 0x000000a19da17221 */ /* 0x000fe20000010000 */
[----:B----4-:R-:W-:Y:S01]  /*bf50*/  F2FP.PACK_AB R96, R227, R226 ;  /* 0x000000e2e360723e */ /* 0x010fe200000000ff */
[----:B------:R-:W-:Y:S01]  /*bf60*/  FADD.FTZ R163, R159, R163 ;  /* 0x000000a39fa37221 */ /* 0x000fe20000010000 */
[----:B-----5:R-:W-:Y:S01]  /*bf70*/  F2FP.PACK_AB R97, R229, R228 ;  /* 0x000000e4e561723e */ /* 0x020fe200000000ff */
[----:B------:R-:W-:Y:S01]  /*bf80*/  MUFU.EX2 R235, R235 ;  /* 0x000000eb00eb7308 */ /* 0x000fe20000000800 */
[----:B------:R-:W-:Y:S01]  /*bf90*/  LOP3.LUT R37, R37, R96, RZ, 0xc0, !PT ;  /* 0x0000006025257212 */ /* 0x000fe200078ec0ff */
[----:B------:R-:W-:Y:S01]  /*bfa0*/  FADD.FTZ R153, R138, R153 ;  /* 0x000000998a997221 */ /* 0x000fe20000010000 */
[----:B------:R-:W-:Y:S01]  /*bfb0*/  F2FP.PACK_AB R96, R230, R231 ;  /* 0x000000e7e660723e */ /* 0x000fe200000000ff */
[----:B------:R-:W-:Y:S01]  /*bfc0*/  FADD.FTZ R155, R152, R155 ;  /* 0x0000009b989b7221 */ /* 0x000fe20000010000 */
[-C--:B------:R-:W-:Y:S01]  /*bfd0*/  HMMA.16816.F32 R4, R40, R44.reuse, R4 ;  /* 0x0000002c2804723c */ /* 0x080fe20000001804 */
[----:B------:R-:W-:Y:S01]  /*bfe0*/  LOP3.LUT R38, R38, R97, RZ, 0xc0, !PT ;  /* 0x0000006126267212 */ /* 0x000fe200078ec0ff */
[----:B------:R-:W-:Y:S01]  /*bff0*/  FADD.FTZ R161, R158, R161 ;  /* 0x000000a19ea17221 */ /* 0x000fe20000010000 */
[----:B------:R-:W-:Y:S01]  /*c000*/  LOP3.LUT R39, R39, R96, RZ, 0xc0, !PT ;  /* 0x0000006027277212 */ /* 0x000fe200078ec0ff */
[----:B------:R-:W-:Y:S01]  /*c010*/  FADD.FTZ R163, R160, R163 ;  /* 0x000000a3a0a37221 */ /* 0x000fe20000010000 */
[----:B------:R-:W3:Y:S01]  /*c020*/  LDSM.16.MT88.4 R96, [R185+0x7000] ;  /* 0x00700000b960783b */ /* 0x000ee20000004200 */
[----:B------:R-:W-:Y:S01]  /*c030*/  LOP3.LUT R110, R111, UR7, R116, 0x96, !PT ;  /* 0x000000076f6e7c12 */ /* 0x000fe2000f8e9674 */
[----:B------:R-:W-:Y:S01]  /*c040*/  MUFU.EX2 R236, R236 ;  /* 0x000000ec00ec7308 */ /* 0x000fe20000000800 */
[----:B------:R-:W-:Y:S01]  /*c050*/  LOP3.LUT R100, R105, UR7, R112, 0x96, !PT ;  /* 0x0000000769647c12 */ /* 0x000fe2000f8e9670 */
[----:B------:R-:W-:Y:S01]  /*c060*/  FADD.FTZ R153, R146, R153 ;  /* 0x0000009992997221 */ /* 0x000fe20000010000 */
[C---:B------:R-:W-:Y:S02]  /*c070*/  HMMA.16816.F32 R8, R36.reuse, R44, R8 ;  /* 0x0000002c2408723c */ /* 0x040fe40000001808 */
[----:B------:R-:W-:Y:S01]  /*c080*/  IMAD.WIDE.U32 R110, R110, -0x2daee0ad, RZ ;  /* 0xd2511f536e6e7825 */ /* 0x000fe200078e00ff */
[----:B------:R-:W-:Y:S03]  /*c090*/  LDSM.16.MT88.4 R116, [R187+0x7800] ;  /* 0x00780000bb74783b */ /* 0x000fe60000004200 */
[----:B------:R-:W-:Y:S01]  /*c0a0*/  IMAD.WIDE.U32 R100, R100, -0x2daee0ad, RZ ;  /* 0xd2511f5364647825 */ /* 0x000fe200078e00ff */
[C---:B------:R-:W-:Y:S01]  /*c0b0*/  LOP3.LUT R54, R110.reuse, 0xffff, RZ, 0xc0, !PT ;  /* 0x0000ffff6e367812 */ /* 0x040fe200078ec0ff */
[-C--:B------:R-:W-:Y:S01]  /*c0c0*/  HMMA.16816.F32 R12, R36, R46.reuse, R12 ;  /* 0x0000002e240c723c */ /* 0x080fe2000000180c */
[----:B------:R-:W-:Y:S01]  /*c0d0*/  LOP3.LUT R114, R111, UR23, R114, 0x96, !PT ;  /* 0x000000176f727c12 */ /* 0x000fe2000f8e9672 */
[----:B------:R-:W4:Y:S02]  /*c0e0*/  MUFU.EX2 R175, R175 ;  /* 0x000000af00af7308 */ /* 0x000f240000000800 */
[----:B------:R-:W-:Y:S01]  /*c0f0*/  LOP3.LUT R52, R101, UR23, R108, 0x96, !PT ;  /* 0x0000001765347c12 */ /* 0x000fe2000f8e966c */
[----:B------:R-:W-:Y:S01]  /*c100*/  FADD.FTZ R155, R169, R155 ;  /* 0x0000009ba99b7221 */ /* 0x000fe20000010000 */
[----:B------:R-:W-:Y:S01]  /*c110*/  LOP3.LUT R53, R110, 0xff, RZ, 0xc0, !PT ;  /* 0x000000ff6e357812 */ /* 0x000fe200078ec0ff */
[----:B------:R-:W-:Y:S01]  /*c120*/  FADD.FTZ R161, R171, R161 ;  /* 0x000000a1aba17221 */ /* 0x000fe20000010000 */
[C---:B------:R-:W-:Y:S01]  /*c130*/  HMMA.16816.F32 R16, R40.reuse, R46, R16 ;  /* 0x0000002e2810723c */ /* 0x040fe20000001810 */
[----:B------:R-:W5:Y:S03]  /*c140*/  LDSM.16.MT88.4 R44, [R184+0x7000] ;  /* 0x00700000b82c783b */ /* 0x000f660000004200 */
[----:B------:R-:W-:Y:S01]  /*c150*/  LOP3.LUT R63, R52, 0xff, RZ, 0xc0, !PT ;  /* 0x000000ff343f7812 */ /* 0x000fe200078ec0ff */
[----:B------:R-:W-:Y:S01]  /*c160*/  MUFU.EX2 R237, R237 ;  /* 0x000000ed00ed7308 */ /* 0x000fe20000000800 */
[----:B------:R-:W-:Y:S01]  /*c170*/  LOP3.LUT R55, R100, 0xffff, RZ, 0xc0, !PT ;  /* 0x0000ffff64377812 */ /* 0x000fe200078ec0ff */
[----:B------:R-:W-:Y:S01]  /*c180*/  FADD.FTZ R163, R174, R163 ;  /* 0x000000a3aea37221 */ /* 0x000fe20000010000 */
[-C--:B--2---:R-:W-:Y:S01]  /*c190*/  HMMA.16816.F32 R32, R40, R64.reuse, R32 ;  /* 0x000000402820723c */ /* 0x084fe20000001820 */
[----:B------:R-:W-:Y:S03]  /*c1a0*/  FADD.FTZ R153, R147, R153 ;  /* 0x0000009993997221 */ /* 0x000fe60000010000 */
[----:B------:R-:W-:Y:S01]  /*c1b0*/  SHF.R.U32.HI R55, RZ, 0x8, R55 ;  /* 0x00000008ff377819 */ /* 0x000fe20000011637 */
[----:B------:R-:W-:Y:S02]  /*c1c0*/  FADD.FTZ R155, R170, R155 ;  /* 0x0000009baa9b7221 */ /* 0x000fe40000010000 */
[----:B------:R-:W2:Y:S01]  /*c1d0*/  MUFU.EX2 R173, R173 ;  /* 0x000000ad00ad7308 */ /* 0x000ea20000000800 */
[C---:B------:R-:W-:Y:S01]  /*c1e0*/  HMMA.16816.F32 R68, R36.reuse, R64, R68 ;  /* 0x000000402444723c */ /* 0x040fe20000001844 */
[----:B------:R-:W-:Y:S03]  /*c1f0*/  FADD.FTZ R161, R172, R161 ;  /* 0x000000a1aca17221 */ /* 0x000fe60000010000 */
[----:B------:R-:W-:Y:S02]  /*c200*/  FADD.FTZ R163, R176, R163 ;  /* 0x000000a3b0a37221 */ /* 0x000fe40000010000 */
[----:B------:R-:W-:Y:S01]  /*c210*/  FADD.FTZ R153, R165, R153 ;  /* 0x00000099a5997221 */ /* 0x000fe20000010000 */
[--C-:B------:R-:W-:Y:S01]  /*c220*/  SHF.R.U32.HI R64, RZ, 0x10, R110.reuse ;  /* 0x00000010ff407819 */ /* 0x100fe2000001166e */
[-C--:B------:R-:W-:Y:S01]  /*c230*/  HMMA.16816.F32 R72, R36, R66.reuse, R72 ;  /* 0x000000422448723c */ /* 0x080fe20000001848 */
[----:B------:R-:W-:Y:S01]  /*c240*/  SHF.R.U32.HI R65, RZ, 0x18, R110 ;  /* 0x00000018ff417819 */ /* 0x000fe2000001166e */
[----:B------:R-:W-:Y:S01]  /*c250*/  MUFU.EX2 R56, R56 ;  /* 0x0000003800387308 */ /* 0x000fe20000000800 */
[----:B------:R-:W1:Y:S01]  /*c260*/  LDSM.16.MT88.4 R108, [R186+0x7800] ;  /* 0x00780000ba6c783b */ /* 0x000e620000004200 */
[----:B------:R-:W-:Y:S02]  /*c270*/  FADD.FTZ R155, R144, R155 ;  /* 0x0000009b909b7221 */ /* 0x000fe40000010000 */
[----:B------:R-:W-:Y:S02]  /*c280*/  FADD.FTZ R161, R177, R161 ;  /* 0x000000a1b1a17221 */ /* 0x000fe40000010000 */
[C---:B------:R-:W-:Y:S01]  /*c290*/  HMMA.16816.F32 R20, R40.reuse, R66, R20 ;  /* 0x000000422814723c */ /* 0x040fe20000001814 */
[----:B------:R-:W-:Y:S03]  /*c2a0*/  FADD.FTZ R163, R179, R163 ;  /* 0x000000a3b3a37221 */ /* 0x000fe60000010000 */
[----:B------:R-:W1:Y:S01]  /*c2b0*/  MUFU.EX2 R57, R57 ;  /* 0x0000003900397308 */ /* 0x000e620000000800 */
[----:B------:R-:W-:Y:S02]  /*c2c0*/  FADD.FTZ R153, R166, R153 ;  /* 0x00000099a6997221 */ /* 0x000fe40000010000 */
[----:B------:R-:W-:Y:S01]  /*c2d0*/  LOP3.LUT R67, R64, 0xff, RZ, 0xc0, !PT ;  /* 0x000000ff40437812 */ /* 0x000fe200078ec0ff */
[-C--:B---3--:R-:W-:Y:S01]  /*c2e0*/  HMMA.16816.F32 R76, R40, R96.reuse, R76 ;  /* 0x00000060284c723c */ /* 0x088fe2000000184c */
[----:B------:R-:W-:Y:S03]  /*c2f0*/  LOP3.LUT R64, R100, 0xff, RZ, 0xc0, !PT ;  /* 0x000000ff64407812 */ /* 0x000fe600078ec0ff */
[----:B------:R-:W-:Y:S01]  /*c300*/  PRMT R65, R67, 0x5410, R65 ;  /* 0x0000541043417816 */ /* 0x000fe20000000041 */
[----:B------:R-:W-:Y:S01]  /*c310*/  FADD.FTZ R155, R145, R155 ;  /* 0x0000009b919b7221 */ /* 0x000fe20000010000 */
[----:B------:R-:W-:Y:S01]  /*c320*/  PRMT R64, R64, 0x5410, R55 ;  /* 0x0000541040407816 */ /* 0x000fe20000000037 */
[----:B------:R-:W-:Y:S01]  /*c330*/  MUFU.EX2 R58, R58 ;  /* 0x0000003a003a7308 */ /* 0x000fe20000000800 */
[C---:B------:R-:W-:Y:S01]  /*c340*/  HMMA.16816.F32 R80, R36.reuse, R96, R80 ;  /* 0x000000602450723c */ /* 0x040fe20000001850 */
[----:B------:R-:W-:Y:S03]  /*c350*/  SHF.R.U32.HI R66, RZ, 0x10, R100 ;  /* 0x00000010ff427819 */ /* 0x000fe60000011664 */
[----:B------:R-:W-:Y:S01]  /*c360*/  FADD.FTZ R161, R178, R161 ;  /* 0x000000a1b2a17221 */ /* 0x000fe20000010000 */
[----:B------:R-:W-:Y:S01]  /*c370*/  LOP3.LUT R61, R66, 0xff, RZ, 0xc0, !PT ;  /* 0x000000ff423d7812 */ /* 0x000fe200078ec0ff */
[----:B------:R-:W-:Y:S01]  /*c380*/  FADD.FTZ R163, R211, R163 ;  /* 0x000000a3d3a37221 */ /* 0x000fe20000010000 */
[----:B------:R-:W-:Y:S01]  /*c390*/  SHF.R.U32.HI R96, RZ, 0x8, R54 ;  /* 0x00000008ff607819 */ /* 0x000fe20000011636 */
[-C--:B------:R-:W-:Y:S01]  /*c3a0*/  HMMA.16816.F32 R24, R36, R98.reuse, R24 ;  /* 0x000000622418723c */ /* 0x080fe20000001818 */
[----:B------:R-:W-:Y:S01]  /*c3b0*/  SHF.R.U32.HI R54, RZ, 0x18, R100 ;  /* 0x00000018ff367819 */ /* 0x000fe20000011664 */
[----:B------:R-:W3:Y:S02]  /*c3c0*/  MUFU.EX2 R59, R59 ;  /* 0x0000003b003b7308 */ /* 0x000ee40000000800 */
[----:B------:R-:W-:Y:S01]  /*c3d0*/  PRMT R53, R53, 0x5410, R96 ;  /* 0x0000541035357816 */ /* 0x000fe20000000060 */
[----:B------:R-:W-:Y:S01]  /*c3e0*/  FADD.FTZ R153, R141, R153 ;  /* 0x000000998d997221 */ /* 0x000fe20000010000 */
[----:B------:R-:W-:Y:S01]  /*c3f0*/  PRMT R61, R61, 0x5410, R54 ;  /* 0x000054103d3d7816 */ /* 0x000fe20000000036 */
[----:B------:R-:W-:Y:S01]  /*c400*/  FADD.FTZ R155, R143, R155 ;  /* 0x0000009b8f9b7221 */ /* 0x000fe20000010000 */
[C---:B------:R-:W-:Y:S01]  /*c410*/  HMMA.16816.F32 R84, R40.reuse, R98, R84 ;  /* 0x000000622854723c */ /* 0x040fe20000001854 */
[----:B------:R-:W-:Y:S03]  /*c420*/  LOP3.LUT R54, R52, 0xffff, RZ, 0xc0, !PT ;  /* 0x0000ffff34367812 */ /* 0x000fe600078ec0ff */
[----:B------:R-:W-:Y:S01]  /*c430*/  LOP3.LUT R96, R114, 0xff, RZ, 0xc0, !PT ;  /* 0x000000ff72607812 */ /* 0x000fe200078ec0ff */
[----:B------:R-:W-:Y:S01]  /*c440*/  MUFU.EX2 R60, R60 ;  /* 0x0000003c003c7308 */ /* 0x000fe20000000800 */
[----:B------:R-:W-:Y:S01]  /*c450*/  SHF.R.U32.HI R54, RZ, 0x8, R54 ;  /* 0x00000008ff367819 */ /* 0x000fe20000011636 */
[--C-:B------:R-:W-:Y:S01]  /*c460*/  HSET2.LE.AND R98, R53, R203.reuse, PT ;  /* 0x000000cb35627233 */ /* 0x100fe20003803000 */
[-C--:B-----5:R-:W-:Y:S01]  /*c470*/  HMMA.16816.F32 R28, R40, R44.reuse, R28 ;  /* 0x0000002c281c723c */ /* 0x0a0fe2000000181c */
[--C-:B------:R-:W-:Y:S03]  /*c480*/  HSET2.LE.AND R99, R65, R203.reuse, PT ;  /* 0x000000cb41637233 */ /* 0x100fe60003803000 */
[----:B------:R-:W-:Y:S01]  /*c490*/  PRMT R63, R63, 0x5410, R54 ;  /* 0x000054103f3f7816 */ /* 0x000fe20000000036 */
[----:B------:R-:W-:Y:S01]  /*c4a0*/  FADD.FTZ R161, R150, R161 ;  /* 0x000000a196a17221 */ /* 0x000fe20000010000 */
[----:B------:R-:W-:Y:S01]  /*c4b0*/  LOP3.LUT R66, R114, 0xffff, RZ, 0xc0, !PT ;  /* 0x0000ffff72427812 */ /* 0x000fe200078ec0ff */
[----:B------:R-:W5:Y:S01]  /*c4c0*/  MUFU.EX2 R168, R168 ;  /* 0x000000a800a87308 */ /* 0x000f620000000800 */
[C---:B------:R-:W-:Y:S01]  /*c4d0*/  HMMA.16816.F32 R88, R36.reuse, R44, R88 ;  /* 0x0000002c2458723c */ /* 0x040fe20000001858 */
[--C-:B------:R-:W-:Y:S03]  /*c4e0*/  SHF.R.U32.HI R97, RZ, 0x10, R114.reuse ;  /* 0x00000010ff617819 */ /* 0x100fe60000011672 */
[----:B------:R-:W-:Y:S01]  /*c4f0*/  SHF.R.U32.HI R114, RZ, 0x18, R114 ;  /* 0x00000018ff727819 */ /* 0x000fe20000011672 */
[----:B------:R-:W-:Y:S01]  /*c500*/  FADD.FTZ R163, R226, R163 ;  /* 0x000000a3e2a37221 */ /* 0x000fe20000010000 */
[----:B------:R-:W-:Y:S01]  /*c510*/  SHF.R.U32.HI R66, RZ, 0x8, R66 ;  /* 0x00000008ff427819 */ /* 0x000fe20000011642 */
[----:B------:R-:W-:Y:S01]  /*c520*/  FADD.FTZ R153, R142, R153 ;  /* 0x000000998e997221 */ /* 0x000fe20000010000 */
[-C--:B------:R-:W-:Y:S01]  /*c530*/  HMMA.16816.F32 R92, R36, R46.reuse, R92 ;  /* 0x0000002e245c723c */ /* 0x080fe2000000185c */
[----:B------:R3:W-:Y:S03]  /*c540*/  MUFU.EX2 R45, R62 ;  /* 0x0000003e002d7308 */ /* 0x0007e60000000800 */
[----:B------:R-:W-:Y:S01]  /*c550*/  LOP3.LUT R97, R97, 0xff, RZ, 0xc0, !PT ;  /* 0x000000ff61617812 */ /* 0x000fe200078ec0ff */
[----:B------:R-:W-:Y:S01]  /*c560*/  FADD.FTZ R155, R149, R155 ;  /* 0x0000009b959b7221 */ /* 0x000fe20000010000 */
[----:B------:R-:W-:Y:S01]  /*c570*/  PRMT R96, R96, 0x5410, R66 ;  /* 0x0000541060607816 */ /* 0x000fe20000000042 */
[--C-:B------:R-:W-:Y:S01]  /*c580*/  HSET2.LE.AND R36, R63, R203.reuse, PT ;  /* 0x000000cb3f247233 */ /* 0x100fe20003803000 */
[----:B------:R-:W-:Y:S01]  /*c590*/  HMMA.16816.F32 R48, R40, R46, R48 ;  /* 0x0000002e2830723c */ /* 0x000fe20000001830 */
[----:B------:R-:W-:Y:S02]  /*c5a0*/  PRMT R97, R97, 0x5410, R114 ;  /* 0x0000541061617816 */ /* 0x000fe40000000072 */
[----:B------:R-:W5:Y:S01]  /*c5b0*/  MUFU.EX2 R167, R167 ;  /* 0x000000a700a77308 */ /* 0x000f620000000800 */
[----:B-1----:R-:W-:Y:S01]  /*c5c0*/  F2FP.PACK_AB R44, R233, R232 ;  /* 0x000000e8e92c723e */ /* 0x002fe200000000ff */
[--C-:B------:R-:W-:Y:S01]  /*c5d0*/  HSET2.LE.AND R96, R96, R203.reuse, PT ;  /* 0x000000cb60607233 */ /* 0x100fe20003803000 */
[----:B----4-:R-:W-:Y:S01]  /*c5e0*/  F2FP.PACK_AB R39, R175, R236 ;  /* 0x000000ecaf27723e */ /* 0x010fe200000000ff */
[--C-:B------:R-:W-:Y:S01]  /*c5f0*/  HSET2.LE.AND R97, R97, R203.reuse, PT ;  /* 0x000000cb61617233 */ /* 0x100fe20003803000 */
[----:B------:R-:W-:Y:S01]  /*c600*/  LOP3.LUT R98, R98, R44, RZ, 0xc0, !PT ;  /* 0x0000002c62627212 */ /* 0x000fe200078ec0ff */
[----:B------:R-:W-:Y:S03]  /*c610*/  FADD.FTZ R161, R151, R161 ;  /* 0x000000a197a17221 */ /* 0x000fe60000010000 */
[----:B------:R-:W-:Y:S01]  /*c620*/  F2FP.PACK_AB R44, R235, R234 ;  /* 0x000000eaeb2c723e */ /* 0x000fe200000000ff */
[----:B------:R-:W-:Y:S01]  /*c630*/  FADD.FTZ R163, R227, R163 ;  /* 0x000000a3e3a37221 */ /* 0x000fe20000010000 */
[----:B--2---:R-:W-:Y:S01]  /*c640*/  F2FP.PACK_AB R38, R173, R237 ;  /* 0x000000edad26723e */ /* 0x004fe200000000ff */
[----:B------:R-:W-:Y:S01]  /*c650*/  FADD.FTZ R153, R224, R153 ;  /* 0x00000099e0997221 */ /* 0x000fe20000010000 */
[----:B------:R-:W-:Y:S01]  /*c660*/  F2FP.PACK_AB R37, R57, R56 ;  /* 0x000000383925723e */ /* 0x000fe200000000ff */
[----:B------:R-:W-:Y:S01]  /*c670*/  FADD.FTZ R155, R148, R155 ;  /* 0x0000009b949b7221 */ /* 0x000fe20000010000 */
[--C-:B---3--:R-:W-:Y:S01]  /*c680*/  SHF.R.U32.HI R62, RZ, 0x10, R52.reuse ;  /* 0x00000010ff3e7819 */ /* 0x108fe20000011634 */
[----:B------:R-:W-:Y:S01]  /*c690*/  FADD.FTZ R161, R228, R161 ;  /* 0x000000a1e4a17221 */ /* 0x000fe20000010000 */
[----:B------:R-:W-:Y:S01]  /*c6a0*/  SHF.R.U32.HI R52, RZ, 0x18, R52 ;  /* 0x00000018ff347819 */ /* 0x000fe20000011634 */
[----:B------:R-:W-:Y:S01]  /*c6b0*/  FADD.FTZ R163, R231, R163 ;  /* 0x000000a3e7a37221 */ /* 0x000fe20000010000 */
[----:B------:R-:W-:Y:S01]  /*c6c0*/  LOP3.LUT R62, R62, 0xff, RZ, 0xc0, !PT ;  /* 0x000000ff3e3e7812 */ /* 0x000fe200078ec0ff */
[----:B------:R-:W-:Y:S01]  /*c6d0*/  FADD.FTZ R153, R225, R153 ;  /* 0x00000099e1997221 */ /* 0x000fe20000010000 */
[----:B------:R-:W-:Y:S01]  /*c6e0*/  LOP3.LUT R99, R99, R44, RZ, 0xc0, !PT ;  /* 0x0000002c63637212 */ /* 0x000fe200078ec0ff */
[----:B------:R-:W-:Y:S01]  /*c6f0*/  FADD.FTZ R155, R140, R155 ;  /* 0x0000009b8c9b7221 */ /* 0x000fe20000010000 */
[----:B------:R-:W-:Y:S01]  /*c700*/  PRMT R62, R62, 0x5410, R52 ;  /* 0x000054103e3e7816 */ /* 0x000fe20000000034 */
[----:B------:R-:W-:Y:S01]  /*c710*/  FADD.FTZ R161, R229, R161 ;  /* 0x000000a1e5a17221 */ /* 0x000fe20000010000 */
[----:B------:R-:W-:Y:S01]  /*c720*/  LOP3.LUT R96, R96, R39, RZ, 0xc0, !PT ;  /* 0x0000002760607212 */ /* 0x000fe200078ec0ff */
[--C-:B------:R-:W-:Y:S01]  /*c730*/  HSET2.LE.AND R39, R61, R203.reuse, PT ;  /* 0x000000cb3d277233 */ /* 0x100fe20003803000 */
[----:B------:R-:W-:Y:S01]  /*c740*/  LOP3.LUT R97, R97, R38, RZ, 0xc0, !PT ;  /* 0x0000002661617212 */ /* 0x000fe200078ec0ff */
[--C-:B------:R-:W-:Y:S01]  /*c750*/  HSET2.LE.AND R38, R64, R203.reuse, PT ;  /* 0x000000cb40267233 */ /* 0x100fe20003803000 */
[----:B------:R-:W-:Y:S01]  /*c760*/  LOP3.LUT R36, R36, R37, RZ, 0xc0, !PT ;  /* 0x0000002524247212 */ /* 0x000fe200078ec0ff */
[----:B------:R-:W-:Y:S01]  /*c770*/  HSET2.LE.AND R37, R62, R203, PT ;  /* 0x000000cb3e257233 */ /* 0x000fe20003803000 */
[----:B------:R-:W-:Y:S01]  /*c780*/  F2FP.PACK_AB R42, R59, R58 ;  /* 0x0000003a3b2a723e */ /* 0x000fe200000000ff */
[----:B------:R-:W1:Y:S01]  /*c790*/  LDSM.16.MT88.4 R52, [R185+0x7800] ;  /* 0x00780000b934783b */ /* 0x000e620000004200 */
[----:B-----5:R-:W-:Y:S01]  /*c7a0*/  F2FP.PACK_AB R41, R168, R60 ;  /* 0x0000003ca829723e */ /* 0x020fe200000000ff */
[-C--:B------:R-:W-:Y:S01]  /*c7b0*/  HMMA.16816.F32 R128, R96, R116.reuse, R4 ;  /* 0x000000746080723c */ /* 0x080fe20000001804 */
[----:B------:R-:W-:Y:S01]  /*c7c0*/  F2FP.PACK_AB R40, R167, R45 ;  /* 0x0000002da728723e */ /* 0x000fe200000000ff */
[----:B------:R-:W-:Y:S01]  /*c7d0*/  FADD.FTZ R163, R230, R163 ;  /* 0x000000a3e6a37221 */ /* 0x000fe20000010000 */
[----:B------:R-:W-:Y:S01]  /*c7e0*/  LOP3.LUT R37, R37, R42, RZ, 0xc0, !PT ;  /* 0x0000002a25257212 */ /* 0x000fe200078ec0ff */
[----:B------:R-:W-:Y:S01]  /*c7f0*/  FADD.FTZ R153, R236, R153 ;  /* 0x00000099ec997221 */ /* 0x000fe20000010000 */
[----:B------:R-:W-:Y:S01]  /*c800*/  LOP3.LUT R38, R38, R41, RZ, 0xc0, !PT ;  /* 0x0000002926267212 */ /* 0x000fe200078ec0ff */
[----:B------:R-:W2:Y:S01]  /*c810*/  LDSM.16.MT88.4 R4, [R184+0x7800] ;  /* 0x00780000b804783b */ /* 0x000ea20000004200 */
        /* <DEDUP_REMOVED lines=13> */
[----:B------:R-:W-:Y:S03]  /*c8f0*/  FADD.FTZ R161, R60, R161 ;  /* 0x000000a13ca17221 */ /* 0x000fe60000010000 */
[----:B------:R-:W-:Y:S02]  /*c900*/  FADD.FTZ R163, R45, R163 ;  /* 0x000000a32da37221 */ /* 0x000fe40000010000 */
[----:B------:R-:W-:Y:S02]  /*c910*/  FADD.FTZ R210, R233, R153 ;  /* 0x00000099e9d27221 */ /* 0x000fe40000010000 */
[-C--:B------:R-:W-:Y:S01]  /*c920*/  HMMA.16816.F32 R112, R96, R108.reuse, R32 ;  /* 0x0000006c6070723c */ /* 0x080fe20000001820 */
[----:B------:R-:W-:Y:S03]  /*c930*/  FADD.FTZ R209, R235, R155 ;  /* 0x0000009bebd17221 */ /* 0x000fe60000010000 */
[----:B------:R-:W-:Y:S02]  /*c940*/  FADD.FTZ R208, R168, R161 ;  /* 0x000000a1a8d07221 */ /* 0x000fe40000010000 */
[----:B------:R-:W-:Y:S02]  /*c950*/  FADD.FTZ R207, R167, R163 ;  /* 0x000000a3a7cf7221 */ /* 0x000fe40000010000 */
[C---:B------:R-:W-:Y:S01]  /*c960*/  HMMA.16816.F32 R68, R36.reuse, R108, R68 ;  /* 0x0000006c2444723c */ /* 0x040fe20000001844 */
[----:B------:R-:W-:Y:S03]  /*c970*/  IMAD.MOV.U32 R0, RZ, RZ, R133 ;  /* 0x000000ffff007224 */ /* 0x000fe600078e0085 */
[----:B------:R-:W-:Y:S02]  /*c980*/  IMAD.MOV.U32 R3, RZ, RZ, R135 ;  /* 0x000000ffff037224 */ /* 0x000fe400078e0087 */
[----:B------:R-:W-:Y:S02]  /*c990*/  IMAD.MOV.U32 R132, RZ, RZ, R136 ;  /* 0x000000ffff847224 */ /* 0x000fe400078e0088 */
[-C--:B------:R-:W-:Y:S01]  /*c9a0*/  HMMA.16816.F32 R72, R36, R110.reuse, R72 ;  /* 0x0000006e2448723c */ /* 0x080fe20000001848 */
[----:B------:R-:W-:Y:S07]  /*c9b0*/  IMAD.MOV.U32 R2, RZ, RZ, R134 ;  /* 0x000000ffff027224 */ /* 0x000fee00078e0086 */
        /* <DEDUP_REMOVED lines=10> */
.L_x_592:
[----:B------:R-:W1:Y:S01]  /*ca60*/  SHFL.BFLY PT, R3, R210, 0x2, 0x1f ;  /* 0x0c401f00d2037f89 */ /* 0x000e6200000e0000 */
[----:B------:R-:W-:Y:S01]  /*ca70*/  ULDC.U8 UR4, c[0x0][0x329] ;  /* 0x0000ca4000047ab9 */ /* 0x000fe20000000000 */
[----:B------:R-:W-:Y:S01]  /*ca80*/  MOV R10, 0xfffffff0 ;  /* 0xfffffff0000a7802 */ /* 0x000fe20000000f00 */
[----:B------:R-:W-:Y:S01]  /*ca90*/  ULDC.U8 UR5, c[0x0][0x328] ;  /* 0x0000ca0000057ab9 */ /* 0x000fe20000000000 */
[----:B------:R-:W2:Y:S01]  /*caa0*/  SHFL.BFLY PT, R4, R209, 0x2, 0x1f ;  /* 0x0c401f00d1047f89 */ /* 0x000ea200000e0000 */
[----:B------:R-:W-:Y:S01]  /*cab0*/  ISETP.NE.AND P0, PT, RZ, UR4, PT ;  /* 0x00000004ff007c0c */ /* 0x000fe2000bf05270 */
[----:B------:R-:W-:Y:S01]  /*cac0*/  CS2R R48, SRZ ;  /* 0x0000000000307805 */ /* 0x000fe2000001ff00 */
[----:B------:R-:W-:Y:S01]  /*cad0*/  ISETP.NE.AND P3, PT, RZ, UR5, PT ;  /* 0x00000005ff007c0c */ /* 0x000fe2000bf65270 */
[----:B------:R-:W3:Y:S01]  /*cae0*/  SHFL.BFLY PT, R2, R208, 0x2, 0x1f ;  /* 0x0c401f00d0027f89 */ /* 0x000ee200000e0000 */
[----:B------:R-:W-:Y:S01]  /*caf0*/  MOV R14, 0x3f800000 ;  /* 0x3f800000000e7802 */ /* 0x000fe20000000f00 */
[----:B------:R-:W-:Y:S01]  /*cb00*/  BSSY B0, `(.L_x_596) ;  /* 0x000011a000007945 */ /* 0x000fe20003800000 */
[----:B------:R-:W-:Y:S01]  /*cb10*/  MOV R15, 0x3f800000 ;  /* 0x3f800000000f7802 */ /* 0x000fe20000000f00 */
[----:B------:R-:W4:Y:S01]  /*cb20*/  S2R R0, SR_TID.X ;  /* 0x0000000000007919 */ /* 0x000f220000002100 */
[----:B------:R-:W-:-:S02]  /*cb30*/  MOV R12, 0x3f800000 ;  /* 0x3f800000000c7802 */ /* 0x000fc40000000f00 */
[----:B------:R-:W-:Y:S01]  /*cb40*/  MOV R13, 0x3f800000 ;  /* 0x3f800000000d7802 */ /* 0x000fe20000000f00 */
[----:B------:R-:W5:Y:S02]  /*cb50*/  SHFL.BFLY PT, R5, R207, 0x2, 0x1f ;  /* 0x0c401f00cf057f89 */ /* 0x000f6400000e0000 */
[----:B------:R-:W-:-:S05]  /*cb60*/  @P0 MOV R9, c[0x0][0x210] ;  /* 0x0000840000090a02 */ /* 0x000fca0000000f00 */
[----:B------:R-:W-:Y:S02]  /*cb70*/  @P0 IMAD R9, R9, c[0x0][0x214], RZ ;  /* 0x0000850009090a24 */ /* 0x000fe400078e02ff */
[----:B-1----:R-:W-:Y:S02]  /*cb80*/  FADD.FTZ R210, R3, R210 ;  /* 0x000000d203d27221 */ /* 0x002fe40000010000 */
[----:B--2---:R-:W-:-:S03]  /*cb90*/  FADD.FTZ R209, R4, R209 ;  /* 0x000000d104d17221 */ /* 0x004fc60000010000 */
[----:B------:R-:W1:Y:S01]  /*cba0*/  SHFL.BFLY PT, R3, R210, 0x1, 0x1f ;  /* 0x0c201f00d2037f89 */ /* 0x000e6200000e0000 */
[----:B---3--:R-:W-:-:S03]  /*cbb0*/  FADD.FTZ R208, R2, R208 ;  /* 0x000000d002d07221 */ /* 0x008fc60000010000 */
[----:B------:R-:W2:Y:S01]  /*cbc0*/  SHFL.BFLY PT, R8, R209, 0x1, 0x1f ;  /* 0x0c201f00d1087f89 */ /* 0x000ea200000e0000 */
[----:B----4-:R-:W-:-:S03]  /*cbd0*/  SHF.R.S32.HI R2, RZ, 0x1f, R0 ;  /* 0x0000001fff027819 */ /* 0x010fc60000011400 */
[----:B------:R-:W3:Y:S01]  /*cbe0*/  SHFL.BFLY PT, R7, R208, 0x1, 0x1f ;  /* 0x0c201f00d0077f89 */ /* 0x000ee200000e0000 */
[CC--:B------:R-:W-:Y:S01]  /*cbf0*/  LEA.HI R4, R2.reuse, R0.reuse, RZ, 0x2 ;  /* 0x0000000002047211 */ /* 0x0c0fe200078f10ff */
[----:B-----5:R-:W-:Y:S01]  /*cc00*/  FADD.FTZ R207, R5, R207 ;  /* 0x000000cf05cf7221 */ /* 0x020fe20000010000 */
[----:B------:R-:W-:Y:S02]  /*cc10*/  LEA.HI R2, R2, R0, RZ, 0x5 ;  /* 0x0000000002027211 */ /* 0x000fe400078f28ff */
[--C-:B------:R-:W-:Y:S02]  /*cc20*/  SHF.R.S32.HI R11, RZ, 0x2, R4.reuse ;  /* 0x00000002ff0b7819 */ /* 0x100fe40000011404 */
[----:B------:R-:W-:Y:S01]  /*cc30*/  SHF.R.S32.HI R5, RZ, 0x1f, R4 ;  /* 0x0000001fff057819 */ /* 0x000fe20000011404 */
[----:B------:R-:W4:Y:S01]  /*cc40*/  SHFL.BFLY PT, R6, R207, 0x1, 0x1f ;  /* 0x0c201f00cf067f89 */ /* 0x000f2200000e0000 */
[----:B------:R-:W-:Y:S02]  /*cc50*/  LOP3.LUT R4, R4, 0x3ffffffc, RZ, 0xc0, !PT ;  /* 0x3ffffffc04047812 */ /* 0x000fe400078ec0ff */
[----:B------:R-:W-:-:S02]  /*cc60*/  LEA.HI R5, R5, R11, RZ, 0x3 ;  /* 0x0000000b05057211 */ /* 0x000fc400078f18ff */
[----:B------:R-:W-:Y:S02]  /*cc70*/  SHF.R.S32.HI R16, RZ, 0x5, R2 ;  /* 0x00000005ff107819 */ /* 0x000fe40000011402 */
[----:B------:R-:W-:Y:S01]  /*cc80*/  LOP3.LUT R5, R5, 0xfffffff8, RZ, 0xc0, !PT ;  /* 0xfffffff805057812 */ /* 0x000fe200078ec0ff */
[----:B-1----:R-:W-:Y:S01]  /*cc90*/  FADD.FTZ R3, R210, R3 ;  /* 0x00000003d2037221 */ /* 0x002fe20000010000 */
[----:B------:R-:W-:Y:S02]  /*cca0*/  IADD3 R4, -R4, R0, RZ ;  /* 0x0000000004047210 */ /* 0x000fe40007ffe1ff */
[----:B------:R-:W-:Y:S01]  /*ccb0*/  IADD3 R11, R11, -R5, RZ ;  /* 0x800000050b0b7210 */ /* 0x000fe20007ffe0ff */
[----:B--2---:R-:W-:Y:S01]  /*ccc0*/  FADD.FTZ R8, R209, R8 ;  /* 0x00000008d1087221 */ /* 0x004fe20000010000 */
[----:B------:R-:W-:Y:S02]  /*ccd0*/  FSETP.NE.FTZ.AND P6, PT, R3, RZ, PT ;  /* 0x000000ff0300720b */ /* 0x000fe40003fd5000 */
[----:B------:R-:W-:Y:S01]  /*cce0*/  LOP3.LUT R5, R11, 0x1, RZ, 0xc0, !PT ;  /* 0x000000010b057812 */ /* 0x000fe200078ec0ff */
[----:B---3--:R-:W-:Y:S01]  /*ccf0*/  FADD.FTZ R7, R208, R7 ;  /* 0x00000007d0077221 */ /* 0x008fe20000010000 */
[----:B------:R-:W-:-:S02]  /*cd00*/  FSETP.NE.FTZ.AND P5, PT, R8, RZ, PT ;  /* 0x000000ff0800720b */ /* 0x000fc40003fb5000 */
[----:B------:R-:W-:Y:S02]  /*cd10*/  ISETP.NE.U32.AND P1, PT, R5, 0x1, PT ;  /* 0x000000010500780c */ /* 0x000fe40003f25070 */
[----:B------:R-:W-:Y:S02]  /*cd20*/  @!P0 MOV R5, c[0x0][0x214] ;  /* 0x0000850000058a02 */ /* 0x000fe40000000f00 */
[----:B------:R-:W-:Y:S01]  /*cd30*/  FSETP.NE.FTZ.AND P4, PT, R7, RZ, PT ;  /* 0x000000ff0700720b */ /* 0x000fe20003f95000 */
[----:B----4-:R-:W-:Y:S01]  /*cd40*/  FADD.FTZ R6, R207, R6 ;  /* 0x00000006cf067221 */ /* 0x010fe20000010000 */
[----:B------:R-:W-:Y:S01]  /*cd50*/  @!P0 SEL R9, R5, c[0x0][0x234], !P3 ;  /* 0x00008d0005098a07 */ /* 0x000fe20005800000 */
[----:B------:R-:W-:Y:S01]  /*cd60*/  IMAD.MOV.U32 R5, RZ, RZ, 0x20 ;  /* 0x00000020ff057424 */ /* 0x000fe200078e00ff */
[----:B------:R-:W-:Y:S01]  /*cd70*/  SEL R10, R10, 0x10, !P1 ;  /* 0x000000100a0a7807 */ /* 0x000fe20004800000 */
[----:B------:R-:W1:Y:S01]  /*cd80*/  @P6 MUFU.RCP R14, R3 ;  /* 0x00000003000e6308 */ /* 0x000e620000001000 */
[----:B------:R-:W-:-:S02]  /*cd90*/  R2P PR, R11, 0x6 ;  /* 0x000000060b007804 */ /* 0x000fc40000000000 */
[----:B------:R-:W-:Y:S02]  /*cda0*/  SHF.L.U32 R11, R11, 0x6, RZ ;  /* 0x000000060b0b7819 */ /* 0x000fe400000006ff */
[----:B------:R-:W-:Y:S02]  /*cdb0*/  LEA R4, R16, R4, 0x9 ;  /* 0x0000000410047211 */ /* 0x000fe400078e48ff */
[----:B------:R-:W-:Y:S01]  /*cdc0*/  SEL R5, R5, 0xffffffe0, !P1 ;  /* 0xffffffe005057807 */ /* 0x000fe20004800000 */
[----:B------:R-:W2:Y:S01]  /*cdd0*/  @P5 MUFU.RCP R15, R8 ;  /* 0x00000008000f5308 */ /* 0x000ea20000001000 */
[----:B------:R-:W-:Y:S02]  /*cde0*/  FSETP.NE.FTZ.AND P1, PT, R6, RZ, PT ;  /* 0x000000ff0600720b */ /* 0x000fe40003f35000 */
[----:B------:R-:W-:Y:S02]  /*cdf0*/  LOP3.LUT R11, R11, 0x1c0, RZ, 0xc0, !PT ;  /* 0x000001c00b0b7812 */ /* 0x000fe400078ec0ff */
[----:B------:R-:W-:-:S02]  /*ce00*/  ISETP.NE.OR P3, PT, RZ, UR4, !P3 ;  /* 0x00000004ff007c0c */ /* 0x000fc4000df65670 */
[----:B------:R-:W-:Y:S01]  /*ce10*/  LEA.HI R11, R11, R11, RZ, 0x1d ;  /* 0x0000000b0b0b7211 */ /* 0x000fe200078fe8ff */
[----:B------:R-:W3:Y:S01]  /*ce20*/  @P4 MUFU.RCP R12, R7 ;  /* 0x00000007000c4308 */ /* 0x000ee20000001000 */
[----:B-1----:R-:W-:Y:S01]  /*ce30*/  FMUL.FTZ R14, R14, c[0x0][0x2dc] ;  /* 0x0000b7000e0e7a20 */ /* 0x002fe20000410000 */
[----:B------:R-:W-:Y:S02]  /*ce40*/  LOP3.LUT R2, R2, 0xffffffe0, RZ, 0xc0, !PT ;  /* 0xffffffe002027812 */ /* 0x000fe400078ec0ff */
[----:B------:R-:W-:Y:S02]  /*ce50*/  IMAD.U32 R4, R4, 0x2, R11 ;  /* 0x0000000204047824 */ /* 0x000fe400078e000b */
[----:B------:R-:W-:Y:S01]  /*ce60*/  FMUL.FTZ R128, R14, R128 ;  /* 0x000000800e807220 */ /* 0x000fe20000410000 */
[----:B------:R-:W-:Y:S01]  /*ce70*/  IADD3 R2, -R2, R0, RZ ;  /* 0x0000000002027210 */ /* 0x000fe20007ffe1ff */
[----:B------:R-:W1:Y:S01]  /*ce80*/  @P1 MUFU.RCP R13, R6 ;  /* 0x00000006000d1308 */ /* 0x000e620000001000 */
[----:B--2---:R-:W-:Y:S01]  /*ce90*/  FMUL.FTZ R15, R15, c[0x0][0x2dc] ;  /* 0x0000b7000f0f7a20 */ /* 0x004fe20000410000 */
[----:B------:R-:W-:Y:S01]  /*cea0*/  SHF.L.U32 R4, R4, 0x1, RZ ;  /* 0x0000000104047819 */ /* 0x000fe200000006ff */
[----:B------:R-:W-:Y:S01]  /*ceb0*/  FMUL.FTZ R129, R14, R129 ;  /* 0x000000810e817220 */ /* 0x000fe20000410000 */
[----:B------:R-:W-:Y:S01]  /*cec0*/  @P0 MOV R0, c[0x0][0x210] ;  /* 0x0000840000000a02 */ /* 0x000fe20000000f00 */
[C---:B------:R-:W-:Y:S01]  /*ced0*/  FMUL.FTZ R130, R15.reuse, R130 ;  /* 0x000000820f827220 */ /* 0x040fe20000410000 */
[----:B------:R-:W-:Y:S01]  /*cee0*/  IADD3 R11, R4, R10, RZ ;  /* 0x0000000a040b7210 */ /* 0x000fe20007ffe0ff */
[----:B------:R-:W-:Y:S01]  /*cef0*/  FMUL.FTZ R131, R15, R131 ;  /* 0x000000830f837220 */ /* 0x000fe20000410000 */
[----:B------:R-:W-:Y:S01]  /*cf00*/  F2FP.PACK_AB R128, R129, R128 ;  /* 0x000000808180723e */ /* 0x000fe200000000ff */
[----:B---3--:R-:W-:Y:S01]  /*cf10*/  FMUL.FTZ R12, R12, c[0x0][0x2dc] ;  /* 0x0000b7000c0c7a20 */ /* 0x008fe20000410000 */
[----:B------:R-:W-:Y:S01]  /*cf20*/  IADD3 R17, R4, 0x40, RZ ;  /* 0x0000004004117810 */ /* 0x000fe20007ffe0ff */
[C---:B------:R-:W-:Y:S01]  /*cf30*/  FMUL.FTZ R116, R14.reuse, R116 ;  /* 0x000000740e747220 */ /* 0x040fe20000410000 */
[----:B------:R-:W-:Y:S01]  /*cf40*/  F2FP.PACK_AB R130, R131, R130 ;  /* 0x000000828382723e */ /* 0x000fe200000000ff */
[----:B------:R-:W-:Y:S01]  /*cf50*/  FMUL.FTZ R117, R14, R117 ;  /* 0x000000750e757220 */ /* 0x000fe20000410000 */
[----:B------:R-:W-:Y:S01]  /*cf60*/  STS [R4], R128 ;  /* 0x0000008004007388 */ /* 0x000fe20000000800 */
[----:B------:R-:W-:Y:S01]  /*cf70*/  FMUL.FTZ R118, R15, R118 ;  /* 0x000000760f767220 */ /* 0x000fe20000410000 */
[----:B------:R-:W-:Y:S01]  /*cf80*/  @P2 IADD3 R17, R4, -0x40, RZ ;  /* 0xffffffc004112810 */ /* 0x000fe20007ffe0ff */
[----:B-1----:R-:W-:Y:S01]  /*cf90*/  FMUL.FTZ R13, R13, c[0x0][0x2dc] ;  /* 0x0000b7000d0d7a20 */ /* 0x002fe20000410000 */
[----:B------:R-:W-:Y:S01]  /*cfa0*/  F2FP.PACK_AB R116, R117, R116 ;  /* 0x000000747574723e */ /* 0x000fe200000000ff */
[----:B------:R-:W-:Y:S01]  /*cfb0*/  FMUL.FTZ R119, R15, R119 ;  /* 0x000000770f777220 */ /* 0x000fe20000410000 */
[----:B------:R-:W-:Y:S01]  /*cfc0*/  STS [R4+0x400], R130 ;  /* 0x0004008204007388 */ /* 0x000fe20000000800 */
[----:B------:R-:W-:Y:S01]  /*cfd0*/  FMUL.FTZ R124, R12, R124 ;  /* 0x0000007c0c7c7220 */ /* 0x000fe20000410000 */
[----:B------:R-:W-:Y:S01]  /*cfe0*/  IADD3 R18, R4, R5, RZ ;  /* 0x0000000504127210 */ /* 0x000fe20007ffe0ff */
[C---:B------:R-:W-:Y:S01]  /*cff0*/  FMUL.FTZ R125, R12.reuse, R125 ;  /* 0x0000007d0c7d7220 */ /* 0x040fe20000410000 */
        /* <DEDUP_REMOVED lines=9> */
[C---:B------:R-:W-:Y:S01]  /*d090*/  FMUL.FTZ R122, R13.reuse, R122 ;  /* 0x0000007a0d7a7220 */ /* 0x040fe20000410000 */
[----:B------:R-:W-:Y:S01]  /*d0a0*/  STS [R4+0x2000], R124 ;  /* 0x0020007c04007388 */ /* 0x000fe20000000800 */
[----:B------:R-:W-:Y:S01]  /*d0b0*/  FMUL.FTZ R123, R13, R123 ;  /* 0x0000007b0d7b7220 */ /* 0x000fe20000410000 */
[----:B------:R-:W-:Y:S01]  /*d0c0*/  F2FP.PACK_AB R120, R121, R120 ;  /* 0x000000787978723e */ /* 0x000fe200000000ff */
[C---:B------:R-:W-:Y:S01]  /*d0d0*/  FMUL.FTZ R112, R14.reuse, R112 ;  /* 0x000000700e707220 */ /* 0x040fe20000410000 */
[----:B------:R1:W-:Y:S01]  /*d0e0*/  STS [R4+0x2400], R126 ;  /* 0x0024007e04007388 */ /* 0x0003e20000000800 */
[C---:B------:R-:W-:Y:S01]  /*d0f0*/  FMUL.FTZ R113, R14.reuse, R113 ;  /* 0x000000710e717220 */ /* 0x040fe20000410000 */
[----:B------:R-:W-:Y:S01]  /*d100*/  F2FP.PACK_AB R122, R123, R122 ;  /* 0x0000007a7b7a723e */ /* 0x000fe200000000ff */
[C---:B------:R-:W-:Y:S01]  /*d110*/  FMUL.FTZ R114, R15.reuse, R114 ;  /* 0x000000720f727220 */ /* 0x040fe20000410000 */
[----:B------:R-:W-:Y:S01]  /*d120*/  STS [R11+0x2000], R120 ;  /* 0x002000780b007388 */ /* 0x000fe20000000800 */
[----:B------:R-:W-:Y:S01]  /*d130*/  FMUL.FTZ R115, R15, R115 ;  /* 0x000000730f737220 */ /* 0x000fe20000410000 */
[----:B------:R-:W-:Y:S01]  /*d140*/  F2FP.PACK_AB R112, R113, R112 ;  /* 0x000000707170723e */ /* 0x000fe200000000ff */
[C---:B------:R-:W-:Y:S01]  /*d150*/  FMUL.FTZ R108, R14.reuse, R108 ;  /* 0x0000006c0e6c7220 */ /* 0x040fe20000410000 */
[----:B------:R2:W-:Y:S01]  /*d160*/  STS [R11+0x2400], R122 ;  /* 0x0024007a0b007388 */ /* 0x0005e20000000800 */
        /* <DEDUP_REMOVED lines=8> */
[C---:B------:R-:W-:Y:S01]  /*d1f0*/  FMUL.FTZ R69, R12.reuse, R69 ;  /* 0x000000450c457220 */ /* 0x040fe20000410000 */
[----:B------:R-:W-:Y:S01]  /*d200*/  F2FP.PACK_AB R110, R111, R110 ;  /* 0x0000006e6f6e723e */ /* 0x000fe200000000ff */
[C---:B------:R-:W-:Y:S01]  /*d210*/  FMUL.FTZ R70, R13.reuse, R70 ;  /* 0x000000460d467220 */ /* 0x040fe20000410000 */
[----:B------:R-:W3:Y:S01]  /*d220*/  @P6 MUFU.LG2 R3, R3 ;  /* 0x0000000300036308 */ /* 0x000ee20000000c00 */
[----:B------:R-:W-:Y:S01]  /*d230*/  FMUL.FTZ R71, R13, R71 ;  /* 0x000000470d477220 */ /* 0x000fe20000410000 */
[----:B------:R-:W-:Y:S01]  /*d240*/  F2FP.PACK_AB R68, R69, R68 ;  /* 0x000000444544723e */ /* 0x000fe200000000ff */
[C---:B------:R-:W-:Y:S01]  /*d250*/  FMUL.FTZ R72, R12.reuse, R72 ;  /* 0x000000480c487220 */ /* 0x040fe20000410000 */
[----:B------:R-:W-:Y:S01]  /*d260*/  @!P0 MOV R0, 0x1 ;  /* 0x0000000100008802 */ /* 0x000fe20000000f00 */
[----:B------:R-:W-:Y:S01]  /*d270*/  FMUL.FTZ R73, R12, R73 ;  /* 0x000000490c497220 */ /* 0x000fe20000410000 */
[----:B-1----:R-:W-:Y:S01]  /*d280*/  IADD3 R4, R11, R5, RZ ;  /* 0x000000050b047210 */ /* 0x002fe20007ffe0ff */
[----:B------:R-:W-:Y:S01]  /*d290*/  FMUL.FTZ R74, R13, R74 ;  /* 0x0000004a0d4a7220 */ /* 0x000fe20000410000 */
[----:B------:R-:W-:Y:S01]  /*d2a0*/  F2FP.PACK_AB R70, R71, R70 ;  /* 0x000000464746723e */ /* 0x000fe200000000ff */
[----:B------:R-:W-:Y:S01]  /*d2b0*/  FMUL.FTZ R75, R13, R75 ;  /* 0x0000004b0d4b7220 */ /* 0x000fe20000410000 */
[----:B------:R-:W-:Y:S01]  /*d2c0*/  F2FP.PACK_AB R72, R73, R72 ;  /* 0x000000484948723e */ /* 0x000fe200000000ff */
[C---:B------:R-:W-:Y:S01]  /*d2d0*/  FMUL.FTZ R76, R14.reuse, R76 ;  /* 0x0000004c0e4c7220 */ /* 0x040fe20000410000 */
[----:B------:R-:W-:Y:S01]  /*d2e0*/  STS [R4], R108 ;  /* 0x0000006c04007388 */ /* 0x000fe20000000800 */
[----:B------:R-:W-:Y:S01]  /*d2f0*/  FMUL.FTZ R77, R14, R77 ;  /* 0x0000004d0e4d7220 */ /* 0x000fe20000410000 */
[----:B--2---:R-:W-:Y:S01]  /*d300*/  IADD3 R11, R5, 0x400, R17 ;  /* 0x00000400050b7810 */ /* 0x004fe20007ffe011 */
[----:B------:R-:W-:Y:S01]  /*d310*/  FMUL.FTZ R78, R15, R78 ;  /* 0x0000004e0f4e7220 */ /* 0x000fe20000410000 */
[----:B------:R-:W-:Y:S01]  /*d320*/  F2FP.PACK_AB R74, R75, R74 ;  /* 0x0000004a4b4a723e */ /* 0x000fe200000000ff */
[----:B------:R-:W-:Y:S01]  /*d330*/  FMUL.FTZ R79, R15, R79 ;  /* 0x0000004f0f4f7220 */ /* 0x000fe20000410000 */
[----:B------:R-:W-:Y:S01]  /*d340*/  IADD3 R11, R10, R11, RZ ;  /* 0x0000000b0a0b7210 */ /* 0x000fe20007ffe0ff */
[C---:B------:R-:W-:Y:S01]  /*d350*/  FMUL.FTZ R84, R14.reuse, R84 ;  /* 0x000000540e547220 */ /* 0x040fe20000410000 */
[----:B------:R-:W-:Y:S01]  /*d360*/  F2FP.PACK_AB R76, R77, R76 ;  /* 0x0000004c4d4c723e */ /* 0x000fe200000000ff */
        /* <DEDUP_REMOVED lines=8> */
[C---:B------:R-:W-:Y:S01]  /*d3f0*/  FMUL.FTZ R81, R12.reuse, R81 ;  /* 0x000000510c517220 */ /* 0x040fe20000410000 */
[----:B------:R-:W-:Y:S01]  /*d400*/  F2FP.PACK_AB R86, R87, R86 ;  /* 0x000000565756723e */ /* 0x000fe200000000ff */
[C---:B------:R-:W-:Y:S01]  /*d410*/  FMUL.FTZ R82, R13.reuse, R82 ;  /* 0x000000520d527220 */ /* 0x040fe20000410000 */
[----:B------:R1:W-:Y:S01]  /*d420*/  STS [R18+0x2400], R70 ;  /* 0x0024004612007388 */ /* 0x0003e20000000800 */
        /* <DEDUP_REMOVED lines=11> */
[----:B------:R-:W-:Y:S01]  /*d4e0*/  STS [R17], R76 ;  /* 0x0000004c11007388 */ /* 0x000fe20000000800 */
[C---:B------:R-:W-:Y:S01]  /*d4f0*/  FMUL.FTZ R101, R14.reuse, R101 ;  /* 0x000000650e657220 */ /* 0x040fe20000410000 */
[----:B------:R-:W-:Y:S01]  /*d500*/  F2FP.PACK_AB R106, R107, R106 ;  /* 0x0000006a6b6a723e */ /* 0x000fe200000000ff */
[C---:B------:R-:W-:Y:S01]  /*d510*/  FMUL.FTZ R96, R14.reuse, R96 ;  /* 0x000000600e607220 */ /* 0x040fe20000410000 */
[----:B------:R-:W-:Y:S01]  /*d520*/  STS [R17+0x400], R78 ;  /* 0x0004004e11007388 */ /* 0x000fe20000000800 */
[----:B------:R-:W-:Y:S01]  /*d530*/  FMUL.FTZ R102, R15, R102 ;  /* 0x000000660f667220 */ /* 0x000fe20000410000 */
[----:B------:R-:W-:Y:S01]  /*d540*/  F2FP.PACK_AB R100, R101, R100 ;  /* 0x000000646564723e */ /* 0x000fe200000000ff */
[----:B------:R-:W-:Y:S01]  /*d550*/  FMUL.FTZ R103, R15, R103 ;  /* 0x000000670f677220 */ /* 0x000fe20000410000 */
[----:B------:R-:W2:Y:S01]  /*d560*/  @P1 MUFU.LG2 R6, R6 ;  /* 0x0000000600061308 */ /* 0x000ea20000000c00 */
[----:B------:R-:W-:-:S02]  /*d570*/  FMUL.FTZ R14, R14, R97 ;  /* 0x000000610e0e7220 */ /* 0x000fc40000410000 */
[----:B------:R-:W-:Y:S01]  /*d580*/  FMUL.FTZ R98, R15, R98 ;  /* 0x000000620f627220 */ /* 0x000fe20000410000 */
[----:B------:R-:W-:Y:S01]  /*d590*/  F2FP.PACK_AB R102, R103, R102 ;  /* 0x000000666766723e */ /* 0x000fe200000000ff */
[----:B------:R-:W-:Y:S01]  /*d5a0*/  IMAD.IADD R10, R10, 0x1, R17 ;  /* 0x000000010a0a7824 */ /* 0x000fe200078e0211 */
[----:B-1----:R-:W-:Y:S01]  /*d5b0*/  IADD3 R18, R5, R17, RZ ;  /* 0x0000001105127210 */ /* 0x002fe20007ffe0ff */
[----:B------:R-:W-:Y:S01]  /*d5c0*/  FMUL.FTZ R15, R15, R99 ;  /* 0x000000630f0f7220 */ /* 0x000fe20000410000 */
[----:B------:R-:W-:Y:S01]  /*d5d0*/  F2FP.PACK_AB R14, R14, R96 ;  /* 0x000000600e0e723e */ /* 0x000fe200000000ff */
[C---:B------:R-:W-:Y:S01]  /*d5e0*/  FMUL.FTZ R88, R12.reuse, R88 ;  /* 0x000000580c587220 */ /* 0x040fe20000410000 */
        /* <DEDUP_REMOVED lines=10> */
[----:B------:R-:W1:Y:S01]  /*d690*/  @P5 MUFU.LG2 R8, R8 ;  /* 0x0000000800085308 */ /* 0x000e620000000c00 */
[----:B------:R-:W-:Y:S01]  /*d6a0*/  FMUL.FTZ R94, R13, R94 ;  /* 0x0000005e0d5e7220 */ /* 0x000fe20000410000 */
[----:B------:R-:W-:Y:S01]  /*d6b0*/  F2FP.PACK_AB R90, R91, R90 ;  /* 0x0000005a5b5a723e */ /* 0x000fe200000000ff */
[----:B------:R-:W-:Y:S01]  /*d6c0*/  FMUL.FTZ R13, R13, R95 ;  /* 0x0000005f0d0d7220 */ /* 0x000fe20000410000 */
[----:B------:R-:W-:Y:S01]  /*d6d0*/  STS [R17+0x2000], R80 ;  /* 0x0020005011007388 */ /* 0x000fe20000000800 */
[----:B------:R-:W-:Y:S01]  /*d6e0*/  F2FP.PACK_AB R12, R12, R92 ;  /* 0x0000005c0c0c723e */ /* 0x000fe200000000ff */
[----:B---3--:R-:W-:-:S02]  /*d6f0*/  @P6 FMUL.FTZ R3, R3, 0.69314718246459960938 ;  /* 0x3f31721803036820 */ /* 0x008fc40000410000 */
[----:B------:R3:W-:Y:S01]  /*d700*/  STS [R17+0x2400], R82 ;  /* 0x0024005211007388 */ /* 0x0007e20000000800 */
[----:B------:R-:W-:Y:S01]  /*d710*/  F2FP.PACK_AB R13, R13, R94 ;  /* 0x0000005e0d0d723e */ /* 0x000fe200000000ff */
[----:B--2---:R-:W-:Y:S02]  /*d720*/  @P1 FMUL.FTZ R19, R6, 0.69314718246459960938 ;  /* 0x3f31721806131820 */ /* 0x004fe40000410000 */
[----:B------:R-:W-:Y:S04]  /*d730*/  STS [R10+0x2000], R104 ;  /* 0x002000680a007388 */ /* 0x000fe80000000800 */
[----:B------:R2:W-:Y:S01]  /*d740*/  STS [R10+0x2400], R106 ;  /* 0x0024006a0a007388 */ /* 0x0005e20000000800 */
[----:B-1----:R-:W-:-:S03]  /*d750*/  @P5 FMUL.FTZ R8, R8, 0.69314718246459960938 ;  /* 0x3f31721808085820 */ /* 0x002fc60000410000 */
[----:B------:R-:W-:Y:S04]  /*d760*/  STS [R18], R100 ;  /* 0x0000006412007388 */ /* 0x000fe80000000800 */
[----:B------:R-:W-:Y:S04]  /*d770*/  STS [R18+0x400], R102 ;  /* 0x0004006612007388 */ /* 0x000fe80000000800 */
[----:B------:R-:W-:Y:S04]  /*d780*/  STS [R5], R14 ;  /* 0x0000000e05007388 */ /* 0x000fe80000000800 */
[----:B------:R-:W-:Y:S01]  /*d790*/  STS [R11], R15 ;  /* 0x0000000f0b007388 */ /* 0x000fe20000000800 */
[----:B---3--:R-:W1:Y:S03]  /*d7a0*/  @P4 MUFU.LG2 R17, R7 ;  /* 0x0000000700114308 */ /* 0x008e660000000c00 */
[----:B------:R-:W-:Y:S04]  /*d7b0*/  STS [R18+0x2000], R88 ;  /* 0x0020005812007388 */ /* 0x000fe80000000800 */
[----:B------:R3:W-:Y:S04]  /*d7c0*/  STS [R18+0x2400], R90 ;  /* 0x0024005a12007388 */ /* 0x0007e80000000800 */
[----:B------:R4:W-:Y:S04]  /*d7d0*/  STS [R5+0x2000], R12 ;  /* 0x0020000c05007388 */ /* 0x0009e80000000800 */
[----:B------:R5:W-:Y:S01]  /*d7e0*/  STS [R11+0x2000], R13 ;  /* 0x0020000d0b007388 */ /* 0x000be20000000800 */
[----:B-1----:R-:W-:-:S03]  /*d7f0*/  @P4 FMUL.FTZ R17, R17, 0.69314718246459960938 ;  /* 0x3f31721811114820 */ /* 0x002fc60000410000 */
[----:B------:R-:W-:Y:S06]  /*d800*/  BAR.SYNC.DEFER_BLOCKING 0x0 ;  /* 0x0000000000007b1d */ /* 0x000fec0000010000 */
[----:B------:R-:W1:Y:S04]  /*d810*/  S2R R4, SR_CTAID.Y ;  /* 0x0000000000047919 */ /* 0x000e680000002600 */
[----:B--2---:R-:W2:Y:S01]  /*d820*/  S2R R10, SR_CTAID.Z ;  /* 0x00000000000a7919 */ /* 0x004ea20000002700 */
[----:B---3--:R-:W-:-:S02]  /*d830*/  IMAD.MOV.U32 R18, RZ, RZ, 0x7f800000 ;  /* 0x7f800000ff127424 */ /* 0x008fc400078e00ff */
[----:B------:R-:W-:Y:S01]  /*d840*/  @P6 FFMA.FTZ R18, R136, c[0x0][0x238], R3 ;  /* 0x00008e0088126a23 */ /* 0x000fe20000010003 */
[----:B------:R-:W-:Y:S01]  /*d850*/  MOV R3, 0x7f800000 ;  /* 0x7f80000000037802 */ /* 0x000fe20000000f00 */
[----:B----4-:R-:W3:Y:S01]  /*d860*/  S2R R5, SR_CTAID.X ;  /* 0x0000000000057919 */ /* 0x010ee20000002500 */
[----:B------:R-:W-:Y:S01]  /*d870*/  @P4 FFMA.FTZ R3, R134, c[0x0][0x238], R17 ;  /* 0x00008e0086034a23 */ /* 0x000fe20000010011 */
[----:B-----5:R-:W-:Y:S01]  /*d880*/  @P0 MOV R11, 0x1 ;  /* 0x00000001000b0802 */ /* 0x020fe20000000f00 */
[----:B------:R-:W-:Y:S01]  /*d890*/  @!P0 IMAD R11, R9, c[0x0][0x1c0], RZ ;  /* 0x00007000090b8a24 */ /* 0x000fe200078e02ff */
[----:B------:R-:W-:Y:S01]  /*d8a0*/  LOP3.LUT P0, RZ, R2, 0x3, RZ, 0xc0, !PT ;  /* 0x0000000302ff7812 */ /* 0x000fe2000780c0ff */
[----:B------:R4:W4:Y:S04]  /*d8b0*/  LDS.128 R40, [R195] ;  /* 0x00000000c3287984 */ /* 0x0009280000000c00 */
[----:B------:R4:W4:Y:S01]  /*d8c0*/  LDS.128 R36, [R195+0x800] ;  /* 0x00080000c3247984 */ /* 0x0009220000000c00 */
[----:B-1----:R-:W-:-:S03]  /*d8d0*/  IMAD R11, R4, R11, RZ ;  /* 0x0000000b040b7224 */ /* 0x002fc600078e02ff */
[----:B------:R1:W1:Y:S01]  /*d8e0*/  LDS.128 R32, [R195+0x1000] ;  /* 0x00100000c3207984 */ /* 0x0002620000000c00 */
[----:B------:R-:W-:Y:S01]  /*d8f0*/  @!P3 IMAD R7, R4, c[0x0][0x214], RZ ;  /* 0x000085000407ba24 */ /* 0x000fe200078e02ff */
[----:B------:R-:W-:Y:S02]  /*d900*/  SEL R11, R11, RZ, P3 ;  /* 0x000000ff0b0b7207 */ /* 0x000fe40001800000 */
[----:B------:R1:W1:Y:S02]  /*d910*/  LDS.128 R28, [R195+0x1800] ;  /* 0x00180000c31c7984 */ /* 0x0002640000000c00 */
[----:B------:R-:W-:Y:S02]  /*d920*/  @!P3 MOV R48, R7 ;  /* 0x000000070030b202 */ /* 0x000fe40000000f00 */
[----:B------:R1:W1:Y:S01]  /*d930*/  LDS.128 R24, [R195+0x2000] ;  /* 0x00200000c3187984 */ /* 0x0002620000000c00 */
[----:B---3--:R-:W-:Y:S01]  /*d940*/  IMAD R2, R5, R0, RZ ;  /* 0x0000000005027224 */ /* 0x008fe200078e02ff */
[----:B------:R-:W-:Y:S01]  /*d950*/  @!P3 SHF.R.S32.HI R49, RZ, 0x1f, R7 ;  /* 0x0000001fff31b819 */ /* 0x000fe20000011407 */
[----:B--2---:R-:W-:Y:S01]  /*d960*/  IMAD R11, R10, R9, R11 ;  /* 0x000000090a0b7224 */ /* 0x004fe200078e020b */
[----:B------:R2:W3:Y:S01]  /*d970*/  LDS.128 R20, [R195+0x2800] ;  /* 0x00280000c3147984 */ /* 0x0004e20000000c00 */
[----:B------:R-:W-:Y:S01]  /*d980*/  MOV R9, 0x7f800000 ;  /* 0x7f80000000097802 */ /* 0x000fe20000000f00 */
[----:B------:R-:W-:Y:S01]  /*d990*/  @P5 FFMA.FTZ R9, R135, c[0x0][0x238], R8 ;  /* 0x00008e0087095a23 */ /* 0x000fe20000010008 */
[----:B------:R-:W-:Y:S01]  /*d9a0*/  SHF.L.U32 R2, R2, 0x7, RZ ;  /* 0x0000000702027819 */ /* 0x000fe200000006ff */
[----:B------:R2:W1:Y:S01]  /*d9b0*/  LDS.128 R12, [R195+0x3000] ;  /* 0x00300000c30c7984 */ /* 0x0004620000000c00 */
[----:B------:R-:W-:Y:S01]  /*d9c0*/  MOV R7, 0x7f800000 ;  /* 0x7f80000000077802 */ /* 0x000fe20000000f00 */
[----:B------:R-:W-:Y:S01]  /*d9d0*/  @P1 FFMA.FTZ R7, R133, c[0x0][0x238], R19 ;  /* 0x00008e0085071a23 */ /* 0x000fe20000010013 */
[----:B------:R-:W-:Y:S01]  /*d9e0*/  IADD3 R6, P3, P2, R2, R48, R11 ;  /* 0x0000003002067210 */ /* 0x000fe20007a7e00b */
[----:B------:R2:W1:Y:S01]  /*d9f0*/  LDS.128 R44, [R195+0x3800] ;  /* 0x00380000c32c7984 */ /* 0x0004620000000c00 */
[----:B------:R-:W-:-:S02]  /*da00*/  SHF.R.S32.HI R2, RZ, 0x1f, R2 ;  /* 0x0000001fff027819 */ /* 0x000fc40000011402 */
[----:B------:R-:W-:-:S04]  /*da10*/  SHF.R.S32.HI R11, RZ, 0x1f, R11 ;  /* 0x0000001fff0b7819 */ /* 0x000fc8000001140b */
[----:B------:R-:W-:Y:S01]  /*da20*/  IADD3.X R2, R2, R49, R11, P3, P2 ;  /* 0x0000003102027210 */ /* 0x000fe20001fe440b */
[----:B------:R-:W-:Y:S05]  /*da30*/  @P0 BRA `(.L_x_597) ;  /* 0x0000026000000947 */ /* 0x000fea0003800000 */
[----:B------:R-:W-:Y:S01]  /*da40*/  SHF.R.S32.HI R11, RZ, 0x1f, R16 ;  /* 0x0000001fff0b7819 */ /* 0x000fe20000011410 */
[----:B------:R-:W-:-:S03]  /*da50*/  IMAD.MOV.U32 R8, RZ, RZ, c[0x0][0x214] ;  /* 0x00008500ff087624 */ /* 0x000fc600078e00ff */
[----:B------:R-:W-:Y:S01]  /*da60*/  LEA.HI R11, R11, R16, RZ, 0x2 ;  /* 0x000000100b0b7211 */ /* 0x000fe200078f10ff */
[----:B------:R-:W-:-:S03]  /*da70*/  IMAD R5, R5, -0x80, R8 ;  /* 0xffffff8005057824 */ /* 0x000fc600078e0208 */
        /* <DEDUP_REMOVED lines=12> */
[----:B------:R-:W-:Y:S01]  /*db40*/  @!P5 IMAD R16, R16, R0, RZ ;  /* 0x000000001010d224 */ /* 0x000fe200078e02ff */
[----:B------:R-:W-:Y:S01]  /*db50*/  @!P6 LEA.HI.X.SX32 R5, R5, R2, 0x1, P0 ;  /* 0x000000020505e211 */ /* 0x000fe200000f0eff */
[-C--:B------:R-:W-:Y:S01]  /*db60*/  @!P4 IMAD R11, R11, R0.reuse, RZ ;  /* 0x000000000b0bc224 */ /* 0x080fe200078e02ff */
[----:B------:R-:W-:Y:S01]  /*db70*/  @!P6 LEA R48, P0, R8, c[0x0][0x200], 0x2 ;  /* 0x000080000830ea11 */ /* 0x000fe200078010ff */
[----:B------:R-:W-:Y:S01]  /*db80*/  @!P3 IMAD R17, R17, R0, RZ ;  /* 0x000000001111b224 */ /* 0x000fe200078e02ff */
[-C--:B------:R-:W-:Y:S02]  /*db90*/  @!P5 IADD3 R0, P2, R16, R6.reuse, RZ ;  /* 0x000000061000d210 */ /* 0x080fe40007f5e0ff */
[----:B------:R-:W-:Y:S02]  /*dba0*/  @!P6 LEA.HI.X R49, R8, c[0x0][0x204], R5, 0x2, P0 ;  /* 0x000081000831ea11 */ /* 0x000fe400000f1405 */
[----:B------:R-:W-:Y:S02]  /*dbb0*/  @!P4 IADD3 R5, P1, R11, R6, RZ ;  /* 0x000000060b05c210 */ /* 0x000fe40007f3e0ff */
[----:B------:R-:W-:Y:S01]  /*dbc0*/  @!P5 LEA.HI.X.SX32 R16, R16, R2, 0x1, P2 ;  /* 0x000000021010d211 */ /* 0x000fe200010f0eff */
[----:B------:R2:W-:Y:S01]  /*dbd0*/  @!P6 STG.E [R48.64], R18 ;  /* 0x000000123000e986 */ /* 0x0005e2000c10190c */
[----:B------:R-:W-:-:S02]  /*dbe0*/  @!P3 IADD3 R6, P0, R17, R6, RZ ;  /* 0x000000061106b210 */ /* 0x000fc40007f1e0ff */
[C---:B------:R-:W-:Y:S02]  /*dbf0*/  @!P5 LEA R50, P2, R0.reuse, c[0x0][0x200], 0x2 ;  /* 0x000080000032da11 */ /* 0x040fe400078410ff */
[-C--:B------:R-:W-:Y:S02]  /*dc00*/  @!P4 LEA.HI.X.SX32 R11, R11, R2.reuse, 0x1, P1 ;  /* 0x000000020b0bc211 */ /* 0x080fe400008f0eff */
[----:B------:R-:W-:Y:S02]  /*dc10*/  @!P3 LEA.HI.X.SX32 R2, R17, R2, 0x1, P0 ;  /* 0x000000021102b211 */ /* 0x000fe400000f0eff */
[----:B------:R-:W-:Y:S02]  /*dc20*/  @!P5 LEA.HI.X R51, R0, c[0x0][0x204], R16, 0x2, P2 ;  /* 0x000081000033da11 */ /* 0x000fe400010f1410 */
[C---:B------:R-:W-:Y:S02]  /*dc30*/  @!P4 LEA R52, P1, R5.reuse, c[0x0][0x200], 0x2 ;  /* 0x000080000534ca11 */ /* 0x040fe400078210ff */
[----:B------:R-:W-:Y:S01]  /*dc40*/  @!P3 LEA R16, P0, R6, c[0x0][0x200], 0x2 ;  /* 0x000080000610ba11 */ /* 0x000fe200078010ff */
[----:B------:R2:W-:Y:S01]  /*dc50*/  @!P5 STG.E [R50.64], R9 ;  /* 0x000000093200d986 */ /* 0x0005e2000c10190c */
[----:B------:R-:W-:-:S02]  /*dc60*/  @!P4 LEA.HI.X R53, R5, c[0x0][0x204], R11, 0x2, P1 ;  /* 0x000081000535ca11 */ /* 0x000fc400008f140b */
[----:B------:R-:W-:-:S03]  /*dc70*/  @!P3 LEA.HI.X R17, R6, c[0x0][0x204], R2, 0x2, P0 ;  /* 0x000081000611ba11 */ /* 0x000fc600000f1402 */
[----:B------:R2:W-:Y:S04]  /*dc80*/  @!P4 STG.E [R52.64], R3 ;  /* 0x000000033400c986 */ /* 0x0005e8000c10190c */
[----:B------:R2:W-:Y:S02]  /*dc90*/  @!P3 STG.E [R16.64], R7 ;  /* 0x000000071000b986 */ /* 0x0005e4000c10190c */
.L_x_597:
[----:B------:R-:W-:Y:S05]  /*dca0*/  BSYNC B0 ;  /* 0x0000000000007941 */ /* 0x000fea0003800000 */
.L_x_596:
[----:B------:R-:W-:Y:S01]  /*dcb0*/  SHF.R.S32.HI R2, RZ, 0x1f, R4 ;  /* 0x0000001fff027819 */ /* 0x000fe20000011404 */
[--C-:B------:R-:W-:Y:S01]  /*dcc0*/  IMAD.MOV.U32 R6, RZ, RZ, R200.reuse ;  /* 0x000000ffff067224 */ /* 0x100fe200078e00c8 */
[----:B--2---:R-:W-:Y:S01]  /*dcd0*/  SHF.R.S32.HI R7, RZ, 0x1f, R200 ;  /* 0x0000001fff077819 */ /* 0x004fe200000114c8 */
[----:B------:R-:W-:Y:S01]  /*dce0*/  ULDC.64 UR4, c[0x0][0x1e8] ;  /* 0x00007a0000047ab9 */ /* 0x000fe20000000a00 */
[----:B------:R-:W-:Y:S01]  /*dcf0*/  SHF.R.S32.HI R0, RZ, 0x1f, R10 ;  /* 0x0000001fff007819 */ /* 0x000fe2000001140a */
[----:B------:R-:W-:Y:S01]  /*dd00*/  IMAD R2, R2, c[0x0][0x1e0], RZ ;  /* 0x0000780002027a24 */ /* 0x000fe200078e02ff */
[----:B------:R-:W-:Y:S01]  /*dd10*/  USHF.L.U32 UR7, UR4, 0x5, URZ ;  /* 0x0000000504077899 */ /* 0x000fe2000800063f */
[----:B------:R-:W-:Y:S01]  /*dd20*/  IMAD.WIDE.U32 R6, R4, c[0x0][0x1e0], R6 ;  /* 0x0000780004067a25 */ /* 0x000fe200078e0006 */
[----:B------:R-:W-:-:S02]  /*dd30*/  UMOV UR6, 0x5 ;  /* 0x0000000500067882 */ /* 0x000fc40000000000 */
[----:B------:R-:W-:Y:S01]  /*dd40*/  USHF.L.U64.HI UR5, UR4, UR6, UR5 ;  /* 0x0000000604057299 */ /* 0x000fe20008010205 */
[----:B------:R-:W-:Y:S02]  /*dd50*/  IMAD R2, R4, c[0x0][0x1e4], R2 ;  /* 0x0000790004027a24 */ /* 0x000fe400078e0202 */
[----:B------:R-:W-:Y:S02]  /*dd60*/  IMAD R0, R0, c[0x0][0x1f0], RZ ;  /* 0x00007c0000007a24 */ /* 0x000fe400078e02ff */
[----:B------:R-:W-:Y:S02]  /*dd70*/  IMAD.IADD R3, R7, 0x1, R2 ;  /* 0x0000000107037824 */ /* 0x000fe400078e0202 */
[----:B------:R-:W-:Y:S02]  /*dd80*/  IMAD.MOV.U32 R2, RZ, RZ, R6 ;  /* 0x000000ffff027224 */ /* 0x000fe400078e0006 */
[C---:B------:R-:W-:Y:S02]  /*dd90*/  IMAD R0, R10.reuse, c[0x0][0x1f4], R0 ;  /* 0x00007d000a007a24 */ /* 0x040fe400078e0200 */
[----:B------:R-:W-:-:S04]  /*dda0*/  IMAD.WIDE.U32 R10, R10, c[0x0][0x1f0], R2 ;  /* 0x00007c000a0a7a25 */ /* 0x000fc800078e0002 */
[----:B------:R-:W-:Y:S02]  /*ddb0*/  IMAD R2, R205, c[0x0][0x1e8], RZ ;  /* 0x00007a00cd027a24 */ /* 0x000fe400078e02ff */
[----:B------:R-:W-:Y:S02]  /*ddc0*/  IMAD.IADD R11, R11, 0x1, R0 ;  /* 0x000000010b0b7824 */ /* 0x000fe400078e0200 */
[C---:B------:R-:W-:Y:S02]  /*ddd0*/  IMAD R2, R204.reuse, c[0x0][0x1ec], R2 ;  /* 0x00007b00cc027a24 */ /* 0x040fe400078e0202 */
[----:B------:R-:W-:-:S04]  /*dde0*/  IMAD.WIDE.U32 R10, R204, c[0x0][0x1e8], R10 ;  /* 0x00007a00cc0a7a25 */ /* 0x000fc800078e000a */
[----:B------:R-:W-:Y:S01]  /*ddf0*/  IMAD.IADD R2, R11, 0x1, R2 ;  /* 0x000000010b027824 */ /* 0x000fe200078e0202 */
[----:B------:R-:W-:-:S04]  /*de00*/  LEA R4, P0, R10, c[0x0][0x1d0], 0x1 ;  /* 0x000074000a047a11 */ /* 0x000fc800078008ff */
[----:B------:R-:W-:Y:S02]  /*de10*/  LEA.HI.X R5, R10, c[0x0][0x1d4], R2, 0x1, P0 ;  /* 0x000075000a057a11 */ /* 0x000fe400000f0c02 */
[----:B------:R-:W-:-:S03]  /*de20*/  IADD3 R16, P0, R4, UR7, RZ ;  /* 0x0000000704107c10 */ /* 0x000fc6000ff1e0ff */
[----:B----4-:R2:W-:Y:S01]  /*de30*/  STG.E.128 [R4.64], R40 ;  /* 0x0000002804007986 */ /* 0x0105e2000c101d0c */
[----:B------:R-:W-:Y:S02]  /*de40*/  IADD3.X R17, R5, UR5, RZ, P0, !PT ;  /* 0x0000000505117c10 */ /* 0x000fe400087fe4ff */
[----:B------:R-:W-:-:S03]  /*de50*/  IADD3 R10, P0, R16, UR7, RZ ;  /* 0x00000007100a7c10 */ /* 0x000fc6000ff1e0ff */
[----:B------:R-:W-:Y:S01]  /*de60*/  STG.E.128 [R16.64], R36 ;  /* 0x0000002410007986 */ /* 0x000fe2000c101d0c */
[----:B------:R-:W-:Y:S02]  /*de70*/  IADD3.X R11, R17, UR5, RZ, P0, !PT ;  /* 0x00000005110b7c10 */ /* 0x000fe400087fe4ff */
[----:B------:R-:W-:-:S03]  /*de80*/  IADD3 R8, P0, R10, UR7, RZ ;  /* 0x000000070a087c10 */ /* 0x000fc6000ff1e0ff */
[----:B-1----:R1:W-:Y:S01]  /*de90*/  STG.E.128 [R10.64], R32 ;  /* 0x000000200a007986 */ /* 0x0023e2000c101d0c */
[----:B------:R-:W-:Y:S02]  /*dea0*/  IADD3.X R9, R11, UR5, RZ, P0, !PT ;  /* 0x000000050b097c10 */ /* 0x000fe400087fe4ff */
[----:B------:R-:W-:-:S03]  /*deb0*/  IADD3 R6, P0, R8, UR7, RZ ;  /* 0x0000000708067c10 */ /* 0x000fc6000ff1e0ff */
[----:B------:R-:W-:Y:S01]  /*dec0*/  STG.E.128 [R8.64], R28 ;  /* 0x0000001c08007986 */ /* 0x000fe2000c101d0c */
[----:B------:R-:W-:Y:S02]  /*ded0*/  IADD3.X R7, R9, UR5, RZ, P0, !PT ;  /* 0x0000000509077c10 */ /* 0x000fe400087fe4ff */
[----:B------:R-:W-:-:S03]  /*dee0*/  IADD3 R2, P0, R6, UR7, RZ ;  /* 0x0000000706027c10 */ /* 0x000fc6000ff1e0ff */
[----:B------:R-:W-:Y:S01]  /*def0*/  STG.E.128 [R6.64], R24 ;  /* 0x0000001806007986 */ /* 0x000fe2000c101d0c */
[----:B------:R-:W-:-:S05]  /*df00*/  IADD3.X R3, R7, UR5, RZ, P0, !PT ;  /* 0x0000000507037c10 */ /* 0x000fca00087fe4ff */
[----:B---3--:R-:W-:Y:S01]  /*df10*/  STG.E.128 [R2.64], R20 ;  /* 0x0000001402007986 */ /* 0x008fe2000c101d0c */
[----:B--2---:R-:W-:-:S04]  /*df20*/  IADD3 R4, P0, R2, UR7, RZ ;  /* 0x0000000702047c10 */ /* 0x004fc8000ff1e0ff */
[----:B------:R-:W-:-:S05]  /*df30*/  IADD3.X R5, R3, UR5, RZ, P0, !PT ;  /* 0x0000000503057c10 */ /* 0x000fca00087fe4ff */
[----:B------:R-:W-:Y:S01]  /*df40*/  STG.E.128 [R4.64], R12 ;  /* 0x0000000c04007986 */ /* 0x000fe2000c101d0c */
[----:B-1----:R-:W-:-:S04]  /*df50*/  IADD3 R10, P0, R4, UR7, RZ ;  /* 0x00000007040a7c10 */ /* 0x002fc8000ff1e0ff */
[----:B------:R-:W-:-:S05]  /*df60*/  IADD3.X R11, R5, UR5, RZ, P0, !PT ;  /* 0x00000005050b7c10 */ /* 0x000fca00087fe4ff */
[----:B------:R-:W-:Y:S01]  /*df70*/  STG.E.128 [R10.64], R44 ;  /* 0x0000002c0a007986 */ /* 0x000fe2000c101d0c */
[----:B------:R-:W-:Y:S05]  /*df80*/  EXIT ;  /* 0x000000000000794d */ /* 0x000fea0003800000 */
.L_x_587:
[----:B------:R-:W-:Y:S01]  /*df90*/  LEA.HI R2, R18, R119, RZ, 0x3 ;  /* 0x0000007712027211 */ /* 0x000fe200078f18ff */
[----:B------:R-:W1:Y:S01]  /*dfa0*/  LDC.U8 R0, c[0x0][0x329] ;  /* 0x0000ca40ff007b82 */ /* 0x000e620000000000 */
[----:B------:R-:W-:Y:S01]  /*dfb0*/  SHF.R.S32.HI R3, RZ, 0x1f, R10 ;  /* 0x0000001fff037819 */ /* 0x000fe2000001140a */
[----:B------:R-:W-:Y:S01]  /*dfc0*/  ULDC.64 UR4, c[0x0][0x1e8] ;  /* 0x00007a0000047ab9 */ /* 0x000fe20000000a00 */
[----:B------:R-:W-:Y:S01]  /*dfd0*/  LOP3.LUT R6, R2, 0x1ffffff8, RZ, 0xc0, !PT ;  /* 0x1ffffff802067812 */ /* 0x000fe200078ec0ff */
[----:B------:R-:W-:Y:S01]  /*dfe0*/  USHF.L.U32 UR6, UR4, 0x5, URZ ;  /* 0x0000000504067899 */ /* 0x000fe2000800063f */
[----:B------:R-:W-:Y:S01]  /*dff0*/  SHF.R.S32.HI R2, RZ, 0x3, R2 ;  /* 0x00000003ff027819 */ /* 0x000fe20000011402 */
[----:B------:R-:W-:Y:S01]  /*e000*/  IMAD R3, R3, c[0x0][0x1e0], RZ ;  /* 0x0000780003037a24 */ /* 0x000fe200078e02ff */
[----:B------:R-:W-:Y:S01]  /*e010*/  SHF.R.S32.HI R5, RZ, 0x1f, R14 ;  /* 0x0000001fff057819 */ /* 0x000fe2000001140e */
[----:B------:R-:W-:Y:S01]  /*e020*/  IMAD.IADD R6, R119, 0x1, -R6 ;  /* 0x0000000177067824 */ /* 0x000fe200078e0a06 */
[----:B------:R-:W2:Y:S01]  /*e030*/  LDC.U8 R4, c[0x0][0x328] ;  /* 0x0000ca00ff047b82 */ /* 0x000ea20000000000 */
[----:B------:R-:W-:Y:S01]  /*e040*/  IMAD R3, R10, c[0x0][0x1e4], R3 ;  /* 0x000079000a037a24 */ /* 0x000fe200078e0203 */
[----:B------:R-:W-:Y:S01]  /*e050*/  UMOV UR7, 0x5 ;  /* 0x0000000500077882 */ /* 0x000fe20000000000 */
[----:B------:R-:W-:Y:S01]  /*e060*/  IMAD.SHL.U32 R6, R6, 0x8, RZ ;  /* 0x0000000806067824 */ /* 0x000fe200078e00ff */
[----:B------:R-:W-:Y:S01]  /*e070*/  USHF.L.U64.HI UR5, UR4, UR7, UR5 ;  /* 0x0000000704057299 */ /* 0x000fe20008010205 */
[----:B------:R-:W-:Y:S01]  /*e080*/  IMAD R5, R5, c[0x0][0x1f0], RZ ;  /* 0x00007c0005057a24 */ /* 0x000fe200078e02ff */
[----:B------:R-:W-:-:S02]  /*e090*/  LOP3.LUT P6, RZ, R119, 0x7, RZ, 0xc0, !PT ;  /* 0x0000000777ff7812 */ /* 0x000fc400078cc0ff */
[----:B------:R-:W-:Y:S01]  /*e0a0*/  SHF.R.S32.HI R7, RZ, 0x1f, R6 ;  /* 0x0000001fff077819 */ /* 0x000fe20000011406 */
[----:B------:R-:W-:Y:S01]  /*e0b0*/  IMAD R5, R14, c[0x0][0x1f4], R5 ;  /* 0x00007d000e057a24 */ /* 0x000fe200078e0205 */
[----:B------:R-:W-:-:S03]  /*e0c0*/  IADD3 R11, R2, 0x20, RZ ;  /* 0x00000020020b7810 */ /* 0x000fc60007ffe0ff */
[----:B------:R-:W-:Y:S01]  /*e0d0*/  IMAD.WIDE.U32 R6, R10, c[0x0][0x1e0], R6 ;  /* 0x000078000a067a25 */ /* 0x000fe200078e0006 */
[----:B-1----:R-:W-:-:S03]  /*e0e0*/  ISETP.NE.AND P0, PT, R0, RZ, PT ;  /* 0x000000ff0000720c */ /* 0x002fc60003f05270 */
[----:B------:R-:W-:Y:S01]  /*e0f0*/  IMAD.IADD R7, R3, 0x1, R7 ;  /* 0x0000000103077824 */ /* 0x000fe200078e0207 */
[----:B------:R-:W-:-:S03]  /*e100*/  SHF.R.S32.HI R3, RZ, 0x1f, R2 ;  /* 0x0000001fff037819 */ /* 0x000fc60000011402 */
[----:B------:R-:W-:-:S04]  /*e110*/  IMAD.WIDE.U32 R6, R14, c[0x0][0x1f0], R6 ;  /* 0x00007c000e067a25 */ /* 0x000fc800078e0006 */
[----:B------:R-:W-:-:S04]  /*e120*/  IMAD.WIDE R8, R117, 0x80, R2 ;  /* 0x0000008075087825 */ /* 0x000fc800078e0202 */
[----:B------:R-:W-:Y:S02]  /*e130*/  IMAD R3, R9, c[0x0][0x1e8], RZ ;  /* 0x00007a0009037a24 */ /* 0x000fe400078e02ff */
[----:B------:R-:W-:Y:S02]  /*e140*/  IMAD.IADD R7, R5, 0x1, R7 ;  /* 0x0000000105077824 */ /* 0x000fe400078e0207 */
[C---:B------:R-:W-:Y:S02]  /*e150*/  IMAD R3, R8.reuse, c[0x0][0x1ec], R3 ;  /* 0x00007b0008037a24 */ /* 0x040fe400078e0203 */
[----:B------:R-:W-:-:S04]  /*e160*/  IMAD.WIDE.U32 R8, R8, c[0x0][0x1e8], R6 ;  /* 0x00007a0008087a25 */ /* 0x000fc800078e0006 */
[----:B------:R-:W-:Y:S01]  /*e170*/  IMAD.IADD R3, R3, 0x1, R9 ;  /* 0x0000000103037824 */ /* 0x000fe200078e0209 */
[----:B------:R-:W-:Y:S01]  /*e180*/  LEA R6, P1, R8, c[0x0][0x1d0], 0x1 ;  /* 0x0000740008067a11 */ /* 0x000fe200078208ff */
[----:B------:R-:W-:-:S03]  /*e190*/  @P0 IMAD.MOV.U32 R5, RZ, RZ, c[0x0][0x210] ;  /* 0x00008400ff050624 */ /* 0x000fc600078e00ff */
[----:B------:R-:W-:Y:S01]  /*e1a0*/  LEA.HI.X R7, R8, c[0x0][0x1d4], R3, 0x1, P1 ;  /* 0x0000750008077a11 */ /* 0x000fe200008f0c03 */
[----:B------:R-:W-:Y:S01]  /*e1b0*/  @!P0 IMAD.MOV.U32 R3, RZ, RZ, c[0x0][0x214] ;  /* 0x00008500ff038624 */ /* 0x000fe200078e00ff */
[----:B--2---:R-:W-:Y:S01]  /*e1c0*/  @!P0 ISETP.NE.AND P1, PT, R4, RZ, PT ;  /* 0x000000ff0400820c */ /* 0x004fe20003f25270 */
[----:B------:R-:W-:Y:S01]  /*e1d0*/  @P0 IMAD R5, R5, c[0x0][0x214], RZ ;  /* 0x0000850005050a24 */ /* 0x000fe200078e02ff */
[----:B------:R-:W-:Y:S01]  /*e1e0*/  IADD3 R8, P2, R6, UR6, RZ ;  /* 0x0000000606087c10 */ /* 0x000fe2000ff5e0ff */
[----:B------:R1:W-:Y:S01]  /*e1f0*/  STG.E.128 [R6.64], RZ ;  /* 0x000000ff06007986 */ /* 0x0003e2000c101d0c */
[----:B------:R-:W-:Y:S01]  /*e200*/  @!P0 SEL R5, R3, c[0x0][0x234], !P1 ;  /* 0x00008d0003058a07 */ /* 0x000fe20004800000 */
[----:B------:R-:W-:Y:S01]  /*e210*/  @P0 IMAD.MOV.U32 R3, RZ, RZ, 0x1 ;  /* 0x00000001ff030424 */ /* 0x000fe200078e00ff */
[----:B------:R-:W-:Y:S02]  /*e220*/  IADD3.X R9, R7, UR5, RZ, P2, !PT ;  /* 0x0000000507097c10 */ /* 0x000fe400097fe4ff */
[----:B------:R-:W-:Y:S01]  /*e230*/  IADD3 R12, P2, R8, UR6, RZ ;  /* 0x00000006080c7c10 */ /* 0x000fe2000ff5e0ff */
[----:B------:R-:W-:Y:S01]  /*e240*/  @!P0 IMAD R3, R5, c[0x0][0x1c0], RZ ;  /* 0x0000700005038a24 */ /* 0x000fe200078e02ff */
[----:B------:R-:W-:Y:S01]  /*e250*/  ISETP.NE.AND P1, PT, R4, RZ, PT ;  /* 0x000000ff0400720c */ /* 0x000fe20003f25270 */
[----:B------:R2:W-:Y:S01]  /*e260*/  STG.E.128 [R8.64], RZ ;  /* 0x000000ff08007986 */ /* 0x0005e2000c101d0c */
[----:B------:R-:W-:Y:S01]  /*e270*/  IADD3.X R13, R9, UR5, RZ, P2, !PT ;  /* 0x00000005090d7c10 */ /* 0x000fe200097fe4ff */
[----:B------:R-:W-:Y:S01]  /*e280*/  IMAD R3, R10, R3, RZ ;  /* 0x000000030a037224 */ /* 0x000fe200078e02ff */
[----:B------:R-:W-:Y:S01]  /*e290*/  ISETP.EQ.AND P1, PT, R0, RZ, P1 ;  /* 0x000000ff0000720c */ /* 0x000fe20000f22270 */
[----:B------:R-:W-:Y:S01]  /*e2a0*/  IMAD R10, R10, c[0x0][0x214], RZ ;  /* 0x000085000a0a7a24 */ /* 0x000fe200078e02ff */
[----:B------:R-:W-:Y:S01]  /*e2b0*/  IADD3 R0, -R124, c[0x0][0x214], RZ ;  /* 0x000085007c007a10 */ /* 0x000fe20007ffe1ff */
[----:B------:R3:W-:Y:S01]  /*e2c0*/  STG.E.128 [R12.64], RZ ;  /* 0x000000ff0c007986 */ /* 0x0007e2000c101d0c */
[----:B------:R-:W-:-:S02]  /*e2d0*/  SEL R3, R3, RZ, !P1 ;  /* 0x000000ff03037207 */ /* 0x000fc40004800000 */
[----:B------:R-:W-:Y:S02]  /*e2e0*/  SHF.R.S32.HI R4, RZ, 0x1f, R10 ;  /* 0x0000001fff047819 */ /* 0x000fe4000001140a */
[----:B------:R-:W-:Y:S01]  /*e2f0*/  ISETP.GE.OR P5, PT, R11, R0, P6 ;  /* 0x000000000b00720c */ /* 0x000fe200037a6670 */
[----:B------:R-:W-:Y:S01]  /*e300*/  IMAD R14, R14, R5, R3 ;  /* 0x000000050e0e7224 */ /* 0x000fe200078e0203 */
[----:B------:R-:W-:Y:S01]  /*e310*/  SEL R5, R10, RZ, P1 ;  /* 0x000000ff0a057207 */ /* 0x000fe20000800000 */
[----:B------:R-:W-:Y:S01]  /*e320*/  @P0 IMAD.MOV.U32 R3, RZ, RZ, c[0x0][0x210] ;  /* 0x00008400ff030624 */ /* 0x000fe200078e00ff */
[----:B------:R-:W-:Y:S01]  /*e330*/  SEL R4, R4, RZ, P1 ;  /* 0x000000ff04047207 */ /* 0x000fe20000800000 */
[----:B------:R-:W-:Y:S01]  /*e340*/  @!P0 IMAD.MOV.U32 R3, RZ, RZ, 0x1 ;  /* 0x00000001ff038424 */ /* 0x000fe200078e00ff */
[----:B-1----:R-:W-:Y:S02]  /*e350*/  IADD3 R6, P2, R12, UR6, RZ ;  /* 0x000000060c067c10 */ /* 0x002fe4000ff5e0ff */
[----:B------:R-:W-:-:S02]  /*e360*/  IADD3 R10, R2, 0x30, RZ ;  /* 0x00000030020a7810 */ /* 0x000fc40007ffe0ff */
[----:B------:R-:W-:Y:S02]  /*e370*/  IADD3.X R7, R13, UR5, RZ, P2, !PT ;  /* 0x000000050d077c10 */ /* 0x000fe400097fe4ff */
[-C--:B------:R-:W-:Y:S01]  /*e380*/  ISETP.GE.OR P4, PT, R10, R0.reuse, P6 ;  /* 0x000000000a00720c */ /* 0x080fe20003786670 */
[----:B------:R-:W-:Y:S01]  /*e390*/  @!P5 IMAD R11, R11, R3, RZ ;  /* 0x000000030b0bd224 */ /* 0x000fe200078e02ff */
[----:B--2---:R-:W-:Y:S01]  /*e3a0*/  IADD3 R8, P2, R6, UR6, RZ ;  /* 0x0000000606087c10 */ /* 0x004fe2000ff5e0ff */
[----:B------:R1:W-:Y:S03]  /*e3b0*/  STG.E.128 [R6.64], RZ ;  /* 0x000000ff06007986 */ /* 0x0003e6000c101d0c */
[----:B------:R-:W-:Y:S02]  /*e3c0*/  IADD3.X R9, R7, UR5, RZ, P2, !PT ;  /* 0x0000000507097c10 */ /* 0x000fe400097fe4ff */
[----:B------:R-:W-:-:S02]  /*e3d0*/  ISETP.GE.OR P2, PT, R2, R0, P6 ;  /* 0x000000000200720c */ /* 0x000fc40003746670 */
[----:B---3--:R-:W-:Y:S01]  /*e3e0*/  IADD3 R12, P0, R8, UR6, RZ ;  /* 0x00000006080c7c10 */ /* 0x008fe2000ff1e0ff */
[----:B------:R2:W-:Y:S02]  /*e3f0*/  STG.E.128 [R8.64], RZ ;  /* 0x000000ff08007986 */ /* 0x0005e4000c101d0c */
[----:B------:R-:W-:Y:S01]  /*e400*/  @!P4 IMAD R10, R10, R3, RZ ;  /* 0x000000030a0ac224 */ /* 0x000fe200078e02ff */
[----:B------:R-:W-:Y:S02]  /*e410*/  IADD3.X R13, R9, UR5, RZ, P0, !PT ;  /* 0x00000005090d7c10 */ /* 0x000fe400087fe4ff */
[----:B------:R-:W-:-:S03]  /*e420*/  IADD3 R16, P3, R12, UR6, RZ ;  /* 0x000000060c107c10 */ /* 0x000fc6000ff7e0ff */
[----:B------:R3:W-:Y:S01]  /*e430*/  STG.E.128 [R12.64], RZ ;  /* 0x000000ff0c007986 */ /* 0x0007e2000c101d0c */
[----:B------:R-:W-:-:S05]  /*e440*/  IADD3.X R17, R13, UR5, RZ, P3, !PT ;  /* 0x000000050d117c10 */ /* 0x000fca0009ffe4ff */
[----:B------:R-:W-:Y:S01]  /*e450*/  STG.E.128 [R16.64], RZ ;  /* 0x000000ff10007986 */ /* 0x000fe2000c101d0c */
[-C--:B-1----:R-:W-:Y:S02]  /*e460*/  IMAD R7, R124, R3.reuse, RZ ;  /* 0x000000037c077224 */ /* 0x082fe400078e02ff */
[----:B------:R-:W-:-:S03]  /*e470*/  @!P2 IMAD R6, R2, R3, RZ ;  /* 0x000000030206a224 */ /* 0x000fc600078e02ff */
[--C-:B------:R-:W-:Y:S02]  /*e480*/  IADD3 R5, P1, P0, R7, R5, R14.reuse ;  /* 0x0000000507057210 */ /* 0x100fe4000783e00e */
[----:B------:R-:W-:Y:S02]  /*e490*/  SHF.R.S32.HI R7, RZ, 0x1f, R7 ;  /* 0x0000001fff077819 */ /* 0x000fe40000011407 */
[----:B------:R-:W-:Y:S02]  /*e4a0*/  SHF.R.S32.HI R14, RZ, 0x1f, R14 ;  /* 0x0000001fff0e7819 */ /* 0x000fe4000001140e */
[----:B--2---:R-:W-:Y:S02]  /*e4b0*/  IADD3 R8, R2, 0x10, RZ ;  /* 0x0000001002087810 */ /* 0x004fe40007ffe0ff */
[----:B------:R-:W-:Y:S02]  /*e4c0*/  IADD3.X R4, R7, R4, R14, P1, P0 ;  /* 0x0000000407047210 */ /* 0x000fe40000fe040e */
[----:B------:R-:W-:-:S02]  /*e4d0*/  ISETP.GE.OR P1, PT, R8, R0, P6 ;  /* 0x000000000800720c */ /* 0x000fc40003726670 */
[----:B------:R-:W-:Y:S02]  /*e4e0*/  @!P2 IADD3 R7, P0, R6, R5, RZ ;  /* 0x000000050607a210 */ /* 0x000fe40007f1e0ff */
[----:B------:R-:W-:Y:S02]  /*e4f0*/  IADD3 R14, P3, R16, UR6, RZ ;  /* 0x00000006100e7c10 */ /* 0x000fe4000ff7e0ff */
[----:B------:R-:W-:Y:S02]  /*e500*/  @!P2 LEA.HI.X.SX32 R6, R6, R4, 0x1, P0 ;  /* 0x000000040606a211 */ /* 0x000fe400000f0eff */
[----:B---3--:R-:W-:Y:S02]  /*e510*/  @!P2 LEA R12, P0, R7, c[0x0][0x200], 0x2 ;  /* 0x00008000070caa11 */ /* 0x008fe400078010ff */
[----:B------:R-:W-:Y:S02]  /*e520*/  IADD3.X R15, R17, UR5, RZ, P3, !PT ;  /* 0x00000005110f7c10 */ /* 0x000fe40009ffe4ff */
[----:B------:R-:W-:Y:S01]  /*e530*/  @!P2 LEA.HI.X R13, R7, c[0x0][0x204], R6, 0x2, P0 ;  /* 0x00008100070daa11 */ /* 0x000fe200000f1406 */
[----:B------:R-:W-:Y:S01]  /*e540*/  @!P1 IMAD R6, R8, R3, RZ ;  /* 0x0000000308069224 */ /* 0x000fe200078e02ff */
[----:B------:R-:W-:Y:S01]  /*e550*/  IADD3 R9, R2, 0x40, RZ ;  /* 0x0000004002097810 */ /* 0x000fe20007ffe0ff */
[----:B------:R-:W-:Y:S01]  /*e560*/  @!P2 IMAD.MOV.U32 R8, RZ, RZ, 0x7f800000 ;  /* 0x7f800000ff08a424 */ /* 0x000fe200078e00ff */
[----:B------:R-:W-:Y:S02]  /*e570*/  STG.E.128 [R14.64], RZ ;  /* 0x000000ff0e007986 */ /* 0x000fe4000c101d0c */
[----:B------:R-:W-:-:S02]  /*e580*/  @!P1 IADD3 R7, P0, R6, R5, RZ ;  /* 0x0000000506079210 */ /* 0x000fc40007f1e0ff */
[----:B------:R1:W-:Y:S01]  /*e590*/  @!P2 STG.E [R12.64], R8 ;  /* 0x000000080c00a986 */ /* 0x0003e2000c10190c */
[----:B------:R-:W-:Y:S02]  /*e5a0*/  ISETP.GE.OR P3, PT, R9, R0, P6 ;  /* 0x000000000900720c */ /* 0x000fe40003766670 */
[----:B------:R-:W-:-:S11]  /*e5b0*/  @!P1 LEA.HI.X.SX32 R6, R6, R4, 0x1, P0 ;  /* 0x0000000406069211 */ /* 0x000fd600000f0eff */
[----:B------:R-:W-:Y:S01]  /*e5c0*/  @!P3 IMAD R9, R9, R3, RZ ;  /* 0x000000030909b224 */ /* 0x000fe200078e02ff */
[----:B-1----:R-:W-:Y:S02]  /*e5d0*/  @!P1 LEA R12, P2, R7, c[0x0][0x200], 0x2 ;  /* 0x00008000070c9a11 */ /* 0x002fe400078410ff */
[----:B------:R-:W-:Y:S02]  /*e5e0*/  @!P5 IADD3 R8, P0, R11, R5, RZ ;  /* 0x000000050b08d210 */ /* 0x000fe40007f1e0ff */
[----:B------:R-:W-:Y:S02]  /*e5f0*/  @!P1 LEA.HI.X R13, R7, c[0x0][0x204], R6, 0x2, P2 ;  /* 0x00008100070d9a11 */ /* 0x000fe400010f1406 */
[----:B------:R-:W-:Y:S02]  /*e600*/  @!P5 LEA.HI.X.SX32 R7, R11, R4, 0x1, P0 ;  /* 0x000000040b07d211 */ /* 0x000fe400000f0eff */
[----:B------:R-:W-:Y:S02]  /*e610*/  @!P5 LEA R16, P2, R8, c[0x0][0x200], 0x2 ;  /* 0x000080000810da11 */ /* 0x000fe400078410ff */
[----:B------:R-:W-:-:S02]  /*e620*/  IADD3 R6, R2, 0x50, RZ ;  /* 0x0000005002067810 */ /* 0x000fc40007ffe0ff */
[----:B------:R-:W-:Y:S02]  /*e630*/  @!P4 IADD3 R11, P0, R10, R5, RZ ;  /* 0x000000050a0bc210 */ /* 0x000fe40007f1e0ff */
[----:B------:R-:W-:Y:S01]  /*e640*/  @!P5 LEA.HI.X R17, R8, c[0x0][0x204], R7, 0x2, P2 ;  /* 0x000081000811da11 */ /* 0x000fe200010f1407 */
[----:B------:R-:W-:Y:S01]  /*e650*/  @!P1 IMAD.MOV.U32 R7, RZ, RZ, 0x7f800000 ;  /* 0x7f800000ff079424 */ /* 0x000fe200078e00ff */
[----:B------:R-:W-:Y:S02]  /*e660*/  ISETP.GE.OR P2, PT, R6, R0, P6 ;  /* 0x000000000600720c */ /* 0x000fe40003746670 */
[----:B------:R-:W-:Y:S02]  /*e670*/  @!P4 LEA.HI.X.SX32 R10, R10, R4, 0x1, P0 ;  /* 0x000000040a0ac211 */ /* 0x000fe400000f0eff */
[----:B------:R-:W-:Y:S01]  /*e680*/  @!P4 LEA R14, P0, R11, c[0x0][0x200], 0x2 ;  /* 0x000080000b0eca11 */ /* 0x000fe200078010ff */
[----:B------:R1:W-:Y:S01]  /*e690*/  @!P1 STG.E [R12.64], R7 ;  /* 0x000000070c009986 */ /* 0x0003e2000c10190c */
[----:B------:R-:W-:-:S02]  /*e6a0*/  IADD3 R8, R2, 0x60, RZ ;  /* 0x0000006002087810 */ /* 0x000fc40007ffe0ff */
[----:B------:R-:W-:Y:S02]  /*e6b0*/  @!P4 LEA.HI.X R15, R11, c[0x0][0x204], R10, 0x2, P0 ;  /* 0x000081000b0fca11 */ /* 0x000fe400000f140a */
[----:B------:R-:W-:Y:S02]  /*e6c0*/  ISETP.GE.OR P1, PT, R8, R0, P6 ;  /* 0x000000000800720c */ /* 0x000fe40003726670 */
[----:B------:R-:W-:Y:S01]  /*e6d0*/  IADD3 R2, R2, 0x70, RZ ;  /* 0x0000007002027810 */ /* 0x000fe20007ffe0ff */
[----:B------:R-:W-:-:S03]  /*e6e0*/  @!P2 IMAD R6, R6, R3, RZ ;  /* 0x000000030606a224 */ /* 0x000fc600078e02ff */
[----:B------:R-:W-:-:S07]  /*e6f0*/  ISETP.GE.OR P6, PT, R2, R0, P6 ;  /* 0x000000000200720c */ /* 0x000fce00037c6670 */
[----:B------:R-:W-:Y:S01]  /*e700*/  @!P1 IMAD R8, R8, R3, RZ ;  /* 0x0000000308089224 */ /* 0x000fe200078e02ff */
[----:B-1----:R-:W-:-:S04]  /*e710*/  @!P3 IADD3 R7, P0, R9, R5, RZ ;  /* 0x000000050907b210 */ /* 0x002fc80007f1e0ff */
[----:B------:R-:W-:Y:S02]  /*e720*/  @!P3 LEA.HI.X.SX32 R9, R9, R4, 0x1, P0 ;  /* 0x000000040909b211 */ /* 0x000fe400000f0eff */
[----:B------:R-:W-:-:S04]  /*e730*/  @!P3 LEA R12, P0, R7, c[0x0][0x200], 0x2 ;  /* 0x00008000070cba11 */ /* 0x000fc800078010ff */
[----:B------:R-:W-:Y:S02]  /*e740*/  @!P3 LEA.HI.X R13, R7, c[0x0][0x204], R9, 0x2, P0 ;  /* 0x00008100070dba11 */ /* 0x000fe400000f1409 */
[----:B------:R-:W-:-:S04]  /*e750*/  @!P2 IADD3 R7, P0, R6, R5, RZ ;  /* 0x000000050607a210 */ /* 0x000fc80007f1e0ff */
[----:B------:R-:W-:Y:S02]  /*e760*/  @!P2 LEA.HI.X.SX32 R6, R6, R4, 0x1, P0 ;  /* 0x000000040606a211 */ /* 0x000fe400000f0eff */
[----:B------:R-:W-:-:S04]  /*e770*/  @!P2 LEA R10, P0, R7, c[0x0][0x200], 0x2 ;  /* 0x00008000070aaa11 */ /* 0x000fc800078010ff */
[----:B------:R-:W-:Y:S01]  /*e780*/  @!P2 LEA.HI.X R11, R7, c[0x0][0x204], R6, 0x2, P0 ;  /* 0x00008100070baa11 */ /* 0x000fe200000f1406 */
[----:B------:R-:W-:Y:S01]  /*e790*/  @!P5 IMAD.MOV.U32 R7, RZ, RZ, 0x7f800000 ;  /* 0x7f800000ff07d424 */ /* 0x000fe200078e00ff */
[----:B------:R-:W-:-:S04]  /*e7a0*/  @!P1 IADD3 R6, P0, R8, R5, RZ ;  /* 0x0000000508069210 */ /* 0x000fc80007f1e0ff */
[----:B------:R-:W-:Y:S01]  /*e7b0*/  @!P1 LEA.HI.X.SX32 R8, R8, R4, 0x1, P0 ;  /* 0x0000000408089211 */ /* 0x000fe200000f0eff */
[----:B------:R1:W-:Y:S01]  /*e7c0*/  @!P5 STG.E [R16.64], R7 ;  /* 0x000000071000d986 */ /* 0x0003e2000c10190c */
[----:B------:R-:W-:-:S04]  /*e7d0*/  @!P1 LEA R18, P0, R6, c[0x0][0x200], 0x2 ;  /* 0x0000800006129a11 */ /* 0x000fc800078010ff */
[----:B------:R-:W-:Y:S01]  /*e7e0*/  @!P1 LEA.HI.X R19, R6, c[0x0][0x204], R8, 0x2, P0 ;  /* 0x0000810006139a11 */ /* 0x000fe200000f1408 */
[----:B------:R-:W-:Y:S02]  /*e7f0*/  @!P4 IMAD.MOV.U32 R6, RZ, RZ, 0x7f800000 ;  /* 0x7f800000ff06c424 */ /* 0x000fe400078e00ff */
[----:B------:R-:W-:-:S03]  /*e800*/  @!P2 IMAD.MOV.U32 R8, RZ, RZ, 0x7f800000 ;  /* 0x7f800000ff08a424 */ /* 0x000fc600078e00ff */
[----:B------:R2:W-:Y:S01]  /*e810*/  @!P4 STG.E [R14.64], R6 ;  /* 0x000000060e00c986 */ /* 0x0005e2000c10190c */
[----:B-1----:R-:W-:-:S05]  /*e820*/  @!P3 IMAD.MOV.U32 R7, RZ, RZ, 0x7f800000 ;  /* 0x7f800000ff07b424 */ /* 0x002fca00078e00ff */
[----:B------:R1:W-:Y:S04]  /*e830*/  @!P3 STG.E [R12.64], R7 ;  /* 0x000000070c00b986 */ /* 0x0003e8000c10190c */
[----:B------:R1:W-:Y:S01]  /*e840*/  @!P2 STG.E [R10.64], R8 ;  /* 0x000000080a00a986 */ /* 0x0003e2000c10190c */
[----:B--2---:R-:W-:-:S05]  /*e850*/  @!P1 IMAD.MOV.U32 R6, RZ, RZ, 0x7f800000 ;  /* 0x7f800000ff069424 */ /* 0x004fca00078e00ff */
[----:B------:R1:W-:Y:S01]  /*e860*/  @!P1 STG.E [R18.64], R6 ;  /* 0x0000000612009986 */ /* 0x0003e2000c10190c */
[----:B------:R-:W-:Y:S05]  /*e870*/  @P6 EXIT ;  /* 0x000000000000694d */ /* 0x000fea0003800000 */
[----:B------:R-:W-:Y:S02]  /*e880*/  IMAD R2, R2, R3, RZ ;  /* 0x0000000302027224 */ /* 0x000fe400078e02ff */
[----:B------:R-:W-:-:S03]  /*e890*/  IMAD.MOV.U32 R0, RZ, RZ, 0x7f800000 ;  /* 0x7f800000ff007424 */ /* 0x000fc600078e00ff */
[----:B------:R-:W-:-:S04]  /*e8a0*/  IADD3 R5, P0, R2, R5, RZ ;  /* 0x0000000502057210 */ /* 0x000fc80007f1e0ff */
[----:B------:R-:W-:Y:S02]  /*e8b0*/  LEA.HI.X.SX32 R2, R2, R4, 0x1, P0 ;  /* 0x0000000402027211 */ /* 0x000fe400000f0eff */
[----:B------:R-:W-:-:S04]  /*e8c0*/  LEA R4, P0, R5, c[0x0][0x200], 0x2 ;  /* 0x0000800005047a11 */ /* 0x000fc800078010ff */
[----:B------:R-:W-:-:S05]  /*e8d0*/  LEA.HI.X R5, R5, c[0x0][0x204], R2, 0x2, P0 ;  /* 0x0000810005057a11 */ /* 0x000fca00000f1402 */
[----:B------:R-:W-:Y:S01]  /*e8e0*/  STG.E [R4.64], R0 ;  /* 0x0000000004007986 */ /* 0x000fe2000c10190c */
[----:B------:R-:W-:Y:S05]  /*e8f0*/  EXIT ;  /* 0x000000000000794d */ /* 0x000fea0003800000 */
.L_x_598:
        /* <DEDUP_REMOVED lines=16> */
.L_x_1139:


//--------------------- .text._ZN5flash16flash_fwd_kernelI23Flash_fwd_kernel_traitsILi64ELi128ELi64ELi4ELb0ELb0EN7cutlass6half_tE19Flash_kernel_traitsILi64ELi128ELi64ELi4ES3_EELb0ELb1ELb0ELb0ELb1ELb1ELb1ELb0EEEvNS_16Flash_fwd_paramsE --------------------------
	.section	.text._ZN5flash16flash_fwd_kernelI23Flash_fwd_kernel_traitsILi64ELi128ELi64ELi4ELb0ELb0EN7cutlass6half_tE19Flash_kernel_traitsILi64ELi128ELi64ELi4ES3_EELb0ELb1ELb0ELb0ELb1ELb1ELb1ELb0EEEvNS_16Flash_fwd_paramsE,"ax",@progbits
	.sectioninfo	@"SHI_REGISTERS=255"
	.align	128
        .global         _ZN5flash16flash_fwd_kernelI23Flash_fwd_kernel_traitsILi64ELi128ELi64ELi4ELb0ELb0EN7cutlass6half_tE19Flash_kernel_traitsILi64ELi128ELi64ELi4ES3_EELb0ELb1ELb0ELb0ELb1ELb1ELb1ELb0EEEvNS_16Flash_fwd_paramsE
        .type           _ZN5flash16flash_fwd_kernelI23Flash_fwd_kernel_traitsILi64ELi128ELi64ELi4ELb0ELb0EN7cutlass6half_tE19Flash_kernel_traitsILi64ELi128ELi64ELi4ES3_EELb0ELb1ELb0ELb0ELb1ELb1ELb1ELb0EEEvNS_16Flash_fwd_paramsE,@function
        .size           _ZN5flash16flash_fwd_kernelI23Flash_fwd_kernel_traitsILi64ELi128ELi64ELi4ELb0ELb0EN7cutlass6half_tE19Flash_kernel_traitsILi64ELi128ELi64ELi4ES3_EELb0ELb1ELb0ELb0ELb1ELb1ELb1ELb0EEEvNS_16Flash_fwd_paramsE,(.L_x_1140 - _ZN5flash16flash_fwd_kernelI23Flash_fwd_kernel_traitsILi64ELi128ELi64ELi4ELb0ELb0EN7cutlass6half_tE19Flash_kernel_traitsILi64ELi128ELi64ELi4ES3_EELb0ELb1ELb0ELb0ELb1ELb1ELb1ELb0EEEvNS_16Flash_fwd_paramsE)
        .other          _ZN5flash16flash_fwd_kernelI23Flash_fwd_kernel_traitsILi64ELi128ELi64ELi4ELb0ELb0EN7cutlass6half_tE19Flash_kernel_traitsILi64ELi128ELi64ELi4ES3_EELb0ELb1ELb0ELb0ELb1ELb1ELb1ELb0EEEvNS_16Flash_fwd_paramsE,@"STO_CUDA_ENTRY STV_DEFAULT"
_ZN5flash16flash_fwd_kernelI23Flash_fwd_kernel_traitsILi64ELi128ELi64ELi4ELb0ELb0EN7cutlass6half_tE19Flash_kernel_traitsILi64ELi128ELi64ELi4ES3_EELb0ELb1ELb0ELb0ELb1ELb1ELb1ELb0EEEvNS_16Flash_fwd_paramsE:
.text._ZN5flash16flash_fwd_kernelI23Flash_fwd_kernel_traitsILi64ELi128ELi64ELi4ELb0ELb0EN7cutlass6half_tE19Flash_kernel_traitsILi64ELi128ELi64ELi4ES3_EELb0ELb1ELb0ELb0ELb1ELb1ELb1ELb0EEEvNS_16Flash_fwd_paramsE:
[----:B------:R-:W-:Y:S02]  /*0000*/  MOV R1, c[0x0][0x28] ;  /* 0x00000a0000017a02 */ /* 0x000fe40000000f00 */
[----:B------:R-:W1:Y:S01]  /*0010*/  S2R R11, SR_CTAID.Y ;  /* 0x00000000000b7919 */ /* 0x000e620000002600 */
[----:B------:R-:W-:Y:S01]  /*0020*/  ISETP.NE.U32.AND P0, PT, RZ, c[0x0][0x250], PT ;  /* 0x00009400ff007a0c */ /* 0x000fe20003f05070 */
[----:B------:R-:W-:Y:S01]  /*0030*/  IMAD.MOV.U32 R13, RZ, RZ, RZ ;  /* 0x000000ffff0d7224 */ /* 0x000fe200078e00ff */
[----:B------:R-:W-:Y:S01]  /*0040*/  ISETP.NE.U32.AND P2, PT, RZ, c[0x0][0x258], PT ;  /* 0x00009600ff007a0c */ /* 0x000fe20003f45070 */
[----:B------:R-:W-:Y:S01]  /*0050*/  ULDC.64 UR16, c[0x0][0x118] ;  /* 0x0000460000107ab9 */ /* 0x000fe20000000a00 */
[----:B------:R-:W-:Y:S02]  /*0060*/  ISETP.NE.AND.EX P0, PT, RZ, c[0x0][0x254], PT, P0 ;  /* 0x00009500ff007a0c */ /* 0x000fe40003f05300 */
[----:B------:R-:W-:-:S11]  /*0070*/  ISETP.NE.AND.EX P2, PT, RZ, c[0x0][0x25c], PT, P2 ;  /* 0x00009700ff007a0c */ /* 0x000fd60003f45320 */
[----:B------:R-:W-:Y:S02]  /*0080*/  @P0 IMAD.MOV.U32 R2, RZ, RZ, 0x4 ;  /* 0x00000004ff020424 */ /* 0x000fe400078e00ff */
[----:B------:R-:W-:Y:S02]  /*0090*/  @P2 IMAD.MOV.U32 R0, RZ, RZ, 0x4 ;  /* 0x00000004ff002424 */ /* 0x000fe400078e00ff */
[----:B-1----:R-:W-:-:S04]  /*00a0*/  @P0 IMAD.WIDE R2, R11, R2, c[0x0][0x250] ;  /* 0x000094000b020625 */ /* 0x002fc800078e0202 */
[----:B------:R-:W-:Y:S01]  /*00b0*/  @P2 IMAD.WIDE R4, R11, R0, c[0x0][0x258] ;  /* 0x000096000b042625 */ /* 0x000fe200078e0200 */
[----:B------:R-:W2:Y:S04]  /*00c0*/  @P0 LDG.E R13, [R2.64] ;  /* 0x00000010020d0981 */ /* 0x000ea8000c1e1900 */
[----:B------:R-:W2:Y:S01]  /*00d0*/  @P2 LDG.E R84, [R4.64] ;  /* 0x0000001004542981 */ /* 0x000ea2000c1e1900 */
[----:B------:R-:W-:-:S03]  /*00e0*/  @!P2 ISETP.NE.U32.AND P1, PT, RZ, c[0x0][0x268], PT ;  /* 0x00009a00ff00aa0c */ /* 0x000fc60003f25070 */
[----:B------:R-:W1:Y:S01]  /*00f0*/  S2R R208, SR_CTAID.X ;  /* 0x0000000000d07919 */ /* 0x000e620000002500 */
[----:B------:R-:W-:-:S04]  /*0100*/  @!P2 ISETP.NE.AND.EX P1, PT, RZ, c[0x0][0x26c], PT, P1 ;  /* 0x00009b00ff00aa0c */ /* 0x000fc80003f25310 */
[----:B------:R-:W-:Y:S01]  /*0110*/  @!P2 SEL R0, RZ, c[0x0][0x21c], !P1 ;  /* 0x00008700ff00aa07 */ /* 0x000fe20004800000 */
[----:B-1----:R-:W-:-:S05]  /*0120*/  IMAD.SHL.U32 R87, R208, 0x80, RZ ;  /* 0x00000080d0577824 */ /* 0x002fca00078e00ff */
[----:B------:R-:W-:Y:S01]  /*0130*/  ISETP.GE.AND P0, PT, R87, c[0x0][0x214], PT ;  /* 0x0000850057007a0c */ /* 0x000fe20003f06270 */
[--C-:B--2---:R-:W-:Y:S01]  /*0140*/  @P2 IMAD.IADD R84, R84, 0x1, -R13.reuse ;  /* 0x0000000154542824 */ /* 0x104fe200078e0a0d */
[----:B------:R-:W-:-:S11]  /*0150*/  @!P2 IADD3 R84, R0, c[0x0][0x218], -R13 ;  /* 0x000086000054aa10 */ /* 0x000fd60007ffe80d */
[----:B------:R-:W-:Y:S05]  /*0160*/  @P0 EXIT ;  /* 0x000000000000094d */ /* 0x000fea0003800000 */
[----:B------:R-:W-:Y:S01]  /*0170*/  IADD3 R3, R87, 0xbf, RZ ;  /* 0x000000bf57037810 */ /* 0x000fe20007ffe0ff */
[----:B------:R-:W1:Y:S01]  /*0180*/  S2R R15, SR_CTAID.Z ;  /* 0x00000000000f7919 */ /* 0x000e620000002700 */
[C---:B------:R-:W-:Y:S02]  /*0190*/  IADD3 R5, R84.reuse, 0x3f, RZ ;  /* 0x0000003f54057810 */ /* 0x040fe40007ffe0ff */
[----:B------:R-:W-:Y:S01]  /*01a0*/  IADD3 R3, R84, -c[0x0][0x214], R3 ;  /* 0x8000850054037a10 */ /* 0x000fe20007ffe003 */
[----:B------:R-:W2:Y:S01]  /*01b0*/  S2R R80, SR_TID.X ;  /* 0x0000000000507919 */ /* 0x000ea20000002100 */
[----:B------:R-:W-:Y:S02]  /*01c0*/  SHF.R.S32.HI R0, RZ, 0x1f, R5 ;  /* 0x0000001fff007819 */ /* 0x000fe40000011405 */
[----:B------:R-:W-:Y:S02]  /*01d0*/  IADD3 R3, R3, c[0x0][0x2e8], RZ ;  /* 0x0000ba0003037a10 */ /* 0x000fe40007ffe0ff */
[----:B------:R-:W-:-:S02]  /*01e0*/  LEA.HI R0, R0, R5, RZ, 0x6 ;  /* 0x0000000500007211 */ /* 0x000fc400078f30ff */
[----:B------:R-:W-:Y:S02]  /*01f0*/  SHF.R.S32.HI R2, RZ, 0x1f, R3 ;  /* 0x0000001fff027819 */ /* 0x000fe40000011403 */
[----:B------:R-:W-:Y:S02]  /*0200*/  SHF.R.S32.HI R0, RZ, 0x6, R0 ;  /* 0x00000006ff007819 */ /* 0x000fe40000011400 */
[----:B------:R-:W-:-:S04]  /*0210*/  LEA.HI R2, R2, R3, RZ, 0x6 ;  /* 0x0000000302027211 */ /* 0x000fc800078f30ff */
[----:B------:R-:W-:-:S04]  /*0220*/  SHF.R.S32.HI R3, RZ, 0x6, R2 ;  /* 0x00000006ff037819 */ /* 0x000fc80000011402 */
[----:B------:R-:W-:-:S04]  /*0230*/  IMNMX R3, R0, R3, PT ;  /* 0x0000000300037217 */ /* 0x000fc80003800200 */
[----:B------:R-:W-:-:S13]  /*0240*/  ISETP.GE.AND P0, PT, R3, 0x1, PT ;  /* 0x000000010300780c */ /* 0x000fda0003f06270 */
[----:B------:R-:W-:Y:S05]  /*0250*/  @!P0 BRA `(.L_x_599) ;  /* 0x0000bc0000008947 */ /* 0x000fea0003800000 */
[----:B-12---:R-:W-:Y:S01]  /*0260*/  IABS R9, c[0x0][0x1c8] ;  /* 0x0000720000097a13 */ /* 0x006fe20000000000 */
[----:B------:R-:W-:Y:S01]  /*0270*/  UMOV UR13, 0x6 ;  /* 0x00000006000d7882 */ /* 0x000fe20000000000 */
[----:B------:R-:W-:Y:S01]  /*0280*/  SHF.R.S32.HI R85, RZ, 0x1f, R80 ;  /* 0x0000001fff557819 */ /* 0x000fe20000011450 */
[----:B------:R-:W-:Y:S01]  /*0290*/  ULDC.64 UR6, c[0x0][0x198] ;  /* 0x0000660000067ab9 */ /* 0x000fe20000000a00 */
[----:B------:R-:W1:Y:S01]  /*02a0*/  I2F.RP R22, R9 ;  /* 0x0000000900167306 */ /* 0x000e620000209400 */
[----:B------:R-:W-:Y:S01]  /*02b0*/  ULDC.64 UR4, c[0x0][0x1a0] ;  /* 0x0000680000047ab9 */ /* 0x000fe20000000a00 */
[----:B------:R-:W-:Y:S01]  /*02c0*/  IADD3 R81, R3, -0x1, RZ ;  /* 0xffffffff03517810 */ /* 0x000fe20007ffe0ff */
[----:B------:R-:W-:Y:S01]  /*02d0*/  USHF.L.U64.HI UR11, UR6, UR13, UR7 ;  /* 0x0000000d060b7299 */ /* 0x000fe20008010207 */
[CC--:B------:R-:W-:Y:S01]  /*02e0*/  LEA.HI R7, R85.reuse, R80.reuse, RZ, 0x3 ;  /* 0x0000005055077211 */ /* 0x0c0fe200078f18ff */
[----:B------:R-:W-:Y:S01]  /*02f0*/  USHF.L.U64.HI UR13, UR4, UR13, UR5 ;  /* 0x0000000d040d7299 */ /* 0x000fe20008010205 */
[----:B------:R-:W-:Y:S01]  /*0300*/  SHF.R.S32.HI R5, RZ, 0x1f, R81 ;  /* 0x0000001fff057819 */ /* 0x000fe20000011451 */
[----:B------:R-:W-:Y:S01]  /*0310*/  USHF.L.U32 UR12, UR6, 0x6, URZ ;  /* 0x00000006060c7899 */ /* 0x000fe2000800063f */
[----:B------:R-:W-:Y:S01]  /*0320*/  LEA.HI R27, R85, R80, RZ, 0x4 ;  /* 0x00000050551b7211 */ /* 0x000fe200078f20ff */
[----:B------:R-:W-:Y:S01]  /*0330*/  USHF.L.U32 UR14, UR4, 0x6, URZ ;  /* 0x00000006040e7899 */ /* 0x000fe2000800063f */
[C---:B------:R-:W-:Y:S01]  /*0340*/  IMAD R8, R81.reuse, UR11, RZ ;  /* 0x0000000b51087c24 */ /* 0x040fe2000f8e02ff */
[----:B------:R-:W-:Y:S01]  /*0350*/  SHF.R.S32.HI R18, RZ, 0x3, R7 ;  /* 0x00000003ff127819 */ /* 0x000fe20000011407 */
[----:B------:R-:W-:Y:S01]  /*0360*/  IMAD R4, R81, UR13, RZ ;  /* 0x0000000d51047c24 */ /* 0x000fe2000f8e02ff */
[----:B------:R-:W-:Y:S01]  /*0370*/  LOP3.LUT R25, R7, 0xfffffff8, RZ, 0xc0, !PT ;  /* 0xfffffff807197812 */ /* 0x000fe200078ec0ff */
[C---:B------:R-:W-:Y:S01]  /*0380*/  IMAD R8, R5.reuse, UR12, R8 ;  /* 0x0000000c05087c24 */ /* 0x040fe2000f8e0208 */
[----:B------:R-:W-:Y:S01]  /*0390*/  SHF.R.S32.HI R19, RZ, 0x1f, R18 ;  /* 0x0000001fff137819 */ /* 0x000fe20000011412 */
[----:B-1----:R-:W1:Y:S01]  /*03a0*/  MUFU.RCP R22, R22 ;  /* 0x0000001600167308 */ /* 0x002e620000001000 */
[----:B------:R-:W-:Y:S01]  /*03b0*/  IMAD R4, R5, UR14, R4 ;  /* 0x0000000e05047c24 */ /* 0x000fe2000f8e0204 */
[----:B------:R-:W-:Y:S01]  /*03c0*/  SHF.R.S32.HI R5, RZ, 0x4, R27 ;  /* 0x00000004ff057819 */ /* 0x000fe2000001141b */
[C---:B------:R-:W-:Y:S01]  /*03d0*/  IMAD.SHL.U32 R17, R18.reuse, 0x40, RZ ;  /* 0x0000004012117824 */ /* 0x040fe200078e00ff */
[----:B------:R-:W-:Y:S01]  /*03e0*/  IADD3 R21, P0, R18, R13, RZ ;  /* 0x0000000d12157210 */ /* 0x000fe20007f1e0ff */
[----:B------:R-:W-:Y:S01]  /*03f0*/  IMAD.WIDE R208, R208, 0x80, R18 ;  /* 0x00000080d0d07825 */ /* 0x000fe200078e0212 */
[----:B------:R-:W-:Y:S01]  /*0400*/  LEA.HI R2, R27, R5, RZ, 0x1 ;  /* 0x000000051b027211 */ /* 0x000fe200078f08ff */
[----:B------:R-:W-:Y:S01]  /*0410*/  UMOV UR10, 0x5 ;  /* 0x00000005000a7882 */ /* 0x000fe20000000000 */
[----:B------:R-:W-:Y:S01]  /*0420*/  LEA.HI.X.SX32 R12, R13, R19, 0x1, P0 ;  /* 0x000000130d0c7211 */ /* 0x000fe200000f0eff */
[----:B------:R-:W-:Y:S01]  /*0430*/  IMAD.IADD R6, R80, 0x1, -R25 ;  /* 0x0000000150067824 */ /* 0x000fe200078e0a19 */
[----:B------:R-:W-:Y:S01]  /*0440*/  IABS R19, R15 ;  /* 0x0000000f00137213 */ /* 0x000fe20000000000 */
[----:B------:R-:W-:Y:S01]  /*0450*/  ULDC.64 UR8, c[0x0][0x190] ;  /* 0x0000640000087ab9 */ /* 0x000fe20000000a00 */
[----:B------:R-:W-:Y:S01]  /*0460*/  LOP3.LUT R2, R2, 0xfffffffe, RZ, 0xc0, !PT ;  /* 0xfffffffe02027812 */ /* 0x000fe200078ec0ff */
[C---:B------:R-:W-:Y:S01]  /*0470*/  IMAD R14, R12.reuse, c[0x0][0x198], RZ ;  /* 0x000066000c0e7a24 */ /* 0x040fe200078e02ff */
[----:B------:R-:W-:Y:S01]  /*0480*/  LOP3.LUT R0, R15, c[0x0][0x1c8], RZ, 0x3c, !PT ;  /* 0x000072000f007a12 */ /* 0x000fe200078e3cff */
[----:B------:R-:W-:Y:S01]  /*0490*/  IMAD R12, R12, c[0x0][0x1a0], RZ ;  /* 0x000068000c0c7a24 */ /* 0x000fe200078e02ff */
[----:B-1----:R-:W-:Y:S01]  /*04a0*/  IADD3 R22, R22, 0xffffffe, RZ ;  /* 0x0ffffffe16167810 */ /* 0x002fe20007ffe0ff */
[----:B------:R-:W-:Y:S01]  /*04b0*/  IMAD.IADD R2, R5, 0x1, -R2 ;  /* 0x0000000105027824 */ /* 0x000fe200078e0a02 */
[----:B------:R-:W-:Y:S01]  /*04c0*/  LOP3.LUT R17, R17, 0x1c0, RZ, 0xc0, !PT ;  /* 0x000001c011117812 */ /* 0x000fe200078ec0ff */
[C---:B------:R-:W-:Y:S01]  /*04d0*/  IMAD R5, R21.reuse, c[0x0][0x1a4], R12 ;  /* 0x0000690015057a24 */ /* 0x040fe200078e020c */
[----:B------:R-:W1:Y:S01]  /*04e0*/  F2I.FTZ.U32.TRUNC.NTZ R23, R22 ;  /* 0x0000001600177305 */ /* 0x000e62000021f000 */
[----:B------:R-:W-:Y:S01]  /*04f0*/  SHF.L.U32 R204, R6, 0x3, RZ ;  /* 0x0000000306cc7819 */ /* 0x000fe200000006ff */
[----:B------:R-:W-:Y:S01]  /*0500*/  IMAD R14, R21, c[0x0][0x19c], R14 ;  /* 0x00006700150e7a24 */ /* 0x000fe200078e020e */
[----:B------:R-:W-:Y:S01]  /*0510*/  ISETP.GE.AND P1, PT, R0, RZ, PT ;  /* 0x000000ff0000720c */ /* 0x000fe20003f26270 */
[----:B------:R-:W-:Y:S01]  /*0520*/  USHF.L.U64.HI UR9, UR8, UR10, UR9 ;  /* 0x0000000a08097299 */ /* 0x000fe20008010209 */
[--C-:B------:R-:W-:Y:S01]  /*0530*/  LOP3.LUT R0, R17, 0x38, R204.reuse, 0xf8, !PT ;  /* 0x0000003811007812 */ /* 0x100fe200078ef8cc */
[----:B------:R-:W-:Y:S01]  /*0540*/  USHF.L.U32 UR8, UR8, 0x5, URZ ;  /* 0x0000000508087899 */ /* 0x000fe2000800063f */
[----:B------:R-:W-:Y:S01]  /*0550*/  SHF.R.U32.HI R17, RZ, 0x3, R17 ;  /* 0x00000003ff117819 */ /* 0x000fe20000011611 */
[----:B------:R-:W-:Y:S01]  /*0560*/  USHF.L.U64.HI UR5, UR4, UR10, UR5 ;  /* 0x0000000a04057299 */ /* 0x000fe20008010205 */
[----:B------:R-:W-:Y:S01]  /*0570*/  SHF.R.S32.HI R10, RZ, 0x1f, R11 ;  /* 0x0000001fff0a7819 */ /* 0x000fe2000001140b */
[----:B------:R-:W-:Y:S01]  /*0580*/  USHF.L.U32 UR4, UR4, 0x5, URZ ;  /* 0x0000000504047899 */ /* 0x000fe2000800063f */
[----:B------:R-:W-:Y:S01]  /*0590*/  LOP3.LUT R17, R0, R17, RZ, 0x3c, !PT ;  /* 0x0000001100117212 */ /* 0x000fe200078e3cff */
[----:B------:R-:W-:Y:S01]  /*05a0*/  IMAD.SHL.U32 R156, R80, 0x2, RZ ;  /* 0x00000002509c7824 */ /* 0x000fe200078e00ff */
[----:B------:R-:W-:Y:S01]  /*05b0*/  SHF.R.S32.HI R205, RZ, 0x1f, R204 ;  /* 0x0000001fffcd7819 */ /* 0x000fe200000114cc */
[----:B------:R-:W-:Y:S01]  /*05c0*/  IMAD R0, R10, c[0x0][0x178], RZ ;  /* 0x00005e000a007a24 */ /* 0x000fe200078e02ff */
[----:B------:R-:W-:Y:S01]  /*05d0*/  LOP3.LUT R27, R27, 0xfffffff0, RZ, 0xc0, !PT ;  /* 0xfffffff01b1b7812 */ /* 0x000fe200078ec0ff */
[----:B-1----:R-:W-:Y:S01]  /*05e0*/  IMAD.MOV R16, RZ, RZ, -R23 ;  /* 0x000000ffff107224 */ /* 0x002fe200078e0a17 */
[----:B------:R-:W-:Y:S01]  /*05f0*/  MOV R22, RZ ;  /* 0x000000ff00167202 */ /* 0x000fe20000000f00 */
[C---:B------:R-:W-:Y:S01]  /*0600*/  IMAD R0, R11.reuse, c[0x0][0x17c], R0 ;  /* 0x00005f000b007a24 */ /* 0x040fe200078e0200 */
[----:B------:R-:W-:Y:S01]  /*0610*/  SHF.R.S32.HI R18, RZ, 0x1f, R15 ;  /* 0x0000001fff127819 */ /* 0x000fe2000001140f */
[----:B------:R-:W-:Y:S01]  /*0620*/  IMAD R16, R16, R9, RZ ;  /* 0x0000000910107224 */ /* 0x000fe200078e02ff */
[----:B------:R-:W-:Y:S01]  /*0630*/  ISETP.NE.AND P2, PT, RZ, c[0x0][0x1c8], PT ;  /* 0x00007200ff007a0c */ /* 0x000fe20003f45270 */
[----:B------:R-:W-:Y:S01]  /*0640*/  IMAD.WIDE.U32 R24, R11, c[0x0][0x178], R204 ;  /* 0x00005e000b187a25 */ /* 0x000fe200078e00cc */
[----:B------:R-:W-:-:S03]  /*0650*/  LOP3.LUT R156, R156, 0x6, RZ, 0xc0, !PT ;  /* 0x000000069c9c7812 */ /* 0x000fc600078ec0ff */
[----:B------:R-:W-:-:S04]  /*0660*/  IMAD.HI.U32 R16, R23, R16, R22 ;  /* 0x0000001017107227 */ /* 0x000fc800078e0016 */
[----:B------:R-:W-:Y:S02]  /*0670*/  IMAD R18, R18, c[0x0][0x1a8], RZ ;  /* 0x00006a0012127a24 */ /* 0x000fe400078e02ff */
[----:B------:R-:W-:-:S04]  /*0680*/  IMAD.HI.U32 R13, R16, R19, RZ ;  /* 0x00000013100d7227 */ /* 0x000fc800078e00ff */
[----:B------:R-:W-:Y:S02]  /*0690*/  IMAD.MOV R12, RZ, RZ, -R13 ;  /* 0x000000ffff0c7224 */ /* 0x000fe400078e0a0d */
[----:B------:R-:W-:Y:S01]  /*06a0*/  IMAD.IADD R16, R80, 0x1, -R27 ;  /* 0x0000000150107824 */ /* 0x000fe200078e0a1b */
[----:B------:R-:W-:Y:S01]  /*06b0*/  IADD3 R27, R25, R0, RZ ;  /* 0x00000000191b7210 */ /* 0x000fe20007ffe0ff */
[----:B------:R-:W-:Y:S01]  /*06c0*/  IMAD R12, R9, R12, R19 ;  /* 0x0000000c090c7224 */ /* 0x000fe200078e0213 */
[----:B------:R-:W-:Y:S01]  /*06d0*/  LEA.HI R19, R85, R80, RZ, 0x6 ;  /* 0x0000005055137211 */ /* 0x000fe200078f30ff */
[----:B------:R-:W-:Y:S01]  /*06e0*/  IMAD.MOV.U32 R26, RZ, RZ, R24 ;  /* 0x000000ffff1a7224 */ /* 0x000fe200078e0018 */
[----:B------:R-:W-:Y:S01]  /*06f0*/  SHF.R.S32.HI R25, RZ, 0x1f, R16 ;  /* 0x0000001fff197819 */ /* 0x000fe20000011410 */
[----:B------:R-:W-:Y:S01]  /*0700*/  IMAD R18, R15, c[0x0][0x1ac], R18 ;  /* 0x00006b000f127a24 */ /* 0x000fe200078e0212 */
[----:B------:R-:W-:Y:S01]  /*0710*/  ISETP.GT.U32.AND P0, PT, R9, R12, PT ;  /* 0x0000000c0900720c */ /* 0x000fe20003f04070 */
[----:B------:R-:W-:Y:S01]  /*0720*/  IMAD.WIDE.U32 R26, R15, c[0x0][0x1a8], R26 ;  /* 0x00006a000f1a7a25 */ /* 0x000fe200078e001a */
[----:B------:R-:W-:-:S02]  /*0730*/  LEA.HI R0, R25, R16, RZ, 0x3 ;  /* 0x0000001019007211 */ /* 0x000fc400078f18ff */
[----:B------:R-:W-:Y:S01]  /*0740*/  LEA.HI R85, R85, R80, RZ, 0x5 ;  /* 0x0000005055557211 */ /* 0x000fe200078f28ff */
[----:B------:R-:W-:Y:S01]  /*0750*/  IMAD.IADD R27, R27, 0x1, R18 ;  /* 0x000000011b1b7824 */ /* 0x000fe200078e0212 */
[C---:B------:R-:W-:Y:S01]  /*0760*/  LOP3.LUT R15, R0.reuse, 0xfffffff8, RZ, 0xc0, !PT ;  /* 0xfffffff8000f7812 */ /* 0x040fe200078ec0ff */
[----:B------:R-:W-:Y:S01]  /*0770*/  IMAD.WIDE.U32 R22, R21, c[0x0][0x198], R204 ;  /* 0x0000660015167a25 */ /* 0x000fe200078e00cc */
[----:B------:R-:W-:Y:S02]  /*0780*/  SHF.L.U32 R83, R0, 0x6, RZ ;  /* 0x0000000600537819 */ /* 0x000fe400000006ff */
[----:B------:R-:W-:Y:S01]  /*0790*/  SHF.R.S32.HI R86, RZ, 0x5, R85 ;  /* 0x00000005ff567819 */ /* 0x000fe20000011455 */
[----:B------:R-:W-:Y:S01]  /*07a0*/  IMAD.WIDE.U32 R26, R208, c[0x0][0x190], R26 ;  /* 0x00006400d01a7a25 */ /* 0x000fe200078e001a */
[----:B------:R-:W-:Y:S02]  /*07b0*/  IADD3 R23, R23, R14, RZ ;  /* 0x0000000e17177210 */ /* 0x000fe40007ffe0ff */
[----:B------:R-:W-:Y:S01]  /*07c0*/  @!P0 IADD3 R13, R13, 0x1, RZ ;  /* 0x000000010d0d8810 */ /* 0x000fe20007ffe0ff */
[----:B------:R-:W-:Y:S01]  /*07d0*/  @!P0 IMAD.IADD R12, R12, 0x1, -R9 ;  /* 0x000000010c0c8824 */ /* 0x000fe200078e0a09 */
[----:B------:R-:W-:Y:S01]  /*07e0*/  LEA R14, P0, R26, c[0x0][0x160], 0x1 ;  /* 0x000058001a0e7a11 */ /* 0x000fe200078008ff */
[----:B------:R-:W-:Y:S01]  /*07f0*/  IMAD.WIDE.U32 R20, R21, c[0x0][0x1a0], R204 ;  /* 0x0000680015147a25 */ /* 0x000fe200078e00cc */
[----:B------:R-:W-:-:S02]  /*0800*/  LOP3.LUT R83, R83, 0xfffffe00, RZ, 0xc0, !PT ;  /* 0xfffffe0053537812 */ /* 0x000fc400078ec0ff */
[----:B------:R-:W-:Y:S01]  /*0810*/  ISETP.GE.U32.AND P3, PT, R12, R9, PT ;  /* 0x000000090c00720c */ /* 0x000fe20003f66070 */
[----:B------:R-:W-:Y:S01]  /*0820*/  IMAD R9, R209, c[0x0][0x190], RZ ;  /* 0x00006400d1097a24 */ /* 0x000fe200078e02ff */
[----:B------:R-:W-:Y:S01]  /*0830*/  MOV R0, 0x20 ;  /* 0x0000002000007802 */ /* 0x000fe20000000f00 */
[----:B------:R-:W-:Y:S01]  /*0840*/  IMAD.IADD R21, R21, 0x1, R5 ;  /* 0x0000000115157824 */ /* 0x000fe200078e0205 */
[----:B------:R-:W-:Y:S01]  /*0850*/  IADD3 R5, R16, -R15, RZ ;  /* 0x8000000f10057210 */ /* 0x000fe20007ffe0ff */
[----:B------:R-:W-:Y:S01]  /*0860*/  IMAD R9, R208, c[0x0][0x194], R9 ;  /* 0x00006500d0097a24 */ /* 0x000fe200078e0209 */
[----:B------:R-:W-:Y:S01]  /*0870*/  LEA R87, R86, R87, 0x4 ;  /* 0x0000005756577211 */ /* 0x000fe200078e20ff */
[C---:B------:R-:W-:Y:S01]  /*0880*/  IMAD R12, R10.reuse, c[0x0][0x180], RZ ;  /* 0x000060000a0c7a24 */ /* 0x040fe200078e02ff */
[----:B------:R-:W-:Y:S01]  /*0890*/  SHF.L.U32 R82, R5, 0x6, RZ ;  /* 0x0000000605527819 */ /* 0x000fe200000006ff */
[----:B------:R-:W-:Y:S02]  /*08a0*/  IMAD.IADD R9, R27, 0x1, R9 ;  /* 0x000000011b097824 */ /* 0x000fe400078e0209 */
[----:B------:R-:W-:Y:S01]  /*08b0*/  IMAD R10, R10, c[0x0][0x188], RZ ;  /* 0x000062000a0a7a24 */ /* 0x000fe200078e02ff */
[----:B------:R-:W-:Y:S01]  /*08c0*/  LOP3.LUT R82, R82, 0x1c0, RZ, 0xc0, !PT ;  /* 0x000001c052527812 */ /* 0x000fe200078ec0ff */
[----:B------:R-:W-:Y:S01]  /*08d0*/  IMAD.SHL.U32 R24, R19, 0x8, RZ ;  /* 0x0000000813187824 */ /* 0x000fe200078e00ff */
[----:B------:R-:W-:Y:S01]  /*08e0*/  @P3 IADD3 R13, R13, 0x1, RZ ;  /* 0x000000010d0d3810 */ /* 0x000fe20007ffe0ff */
[C---:B------:R-:W-:Y:S01]  /*08f0*/  IMAD R10, R11.reuse, c[0x0][0x18c], R10 ;  /* 0x000063000b0a7a24 */ /* 0x040fe200078e020a */
[----:B------:R-:W-:Y:S01]  /*0900*/  LEA.HI.X R15, R26, c[0x0][0x164], R9, 0x1, P0 ;  /* 0x000059001a0f7a11 */ /* 0x000fe200000f0c09 */
[----:B------:R-:W-:Y:S01]  /*0910*/  IMAD.WIDE.U32 R200, R11, c[0x0][0x180], R22 ;  /* 0x000060000bc87a25 */ /* 0x000fe200078e0016 */
[----:B------:R-:W-:-:S02]  /*0920*/  IADD3 R26, P0, R14, UR8, RZ ;  /* 0x000000080e1a7c10 */ /* 0x000fc4000ff1e0ff */
[----:B------:R-:W-:Y:S01]  /*0930*/  LOP3.LUT R17, R17, 0x7ffffe00, R24, 0xf8, !PT ;  /* 0x7ffffe0011117812 */ /* 0x000fe200078ef818 */
[----:B------:R-:W-:Y:S01]  /*0940*/  IMAD.WIDE.U32 R152, R11, c[0x0][0x188], R20 ;  /* 0x000062000b987a25 */ /* 0x000fe200078e0014 */
[----:B------:R-:W-:Y:S02]  /*0950*/  IADD3.X R27, R15, UR9, RZ, P0, !PT ;  /* 0x000000090f1b7c10 */ /* 0x000fe400087fe4ff */
[----:B------:R-:W-:Y:S01]  /*0960*/  IADD3 R22, P0, R26, UR8, RZ ;  /* 0x000000081a167c10 */ /* 0x000fe2000ff1e0ff */
[----:B------:R-:W-:Y:S01]  /*0970*/  @!P1 IMAD.MOV R13, RZ, RZ, -R13 ;  /* 0x000000ffff0d9224 */ /* 0x000fe200078e0a0d */
[----:B------:R-:W-:Y:S01]  /*0980*/  @!P2 LOP3.LUT R13, RZ, c[0x0][0x1c8], RZ, 0x33, !PT ;  /* 0x00007200ff0daa12 */ /* 0x000fe200078e33ff */
[----:B------:R-:W-:Y:S01]  /*0990*/  IMAD R12, R11, c[0x0][0x184], R12 ;  /* 0x000061000b0c7a24 */ /* 0x000fe200078e020c */
[----:B------:R-:W-:Y:S01]  /*09a0*/  IADD3.X R23, R27, UR9, RZ, P0, !PT ;  /* 0x000000091b177c10 */ /* 0x000fe200087fe4ff */
[----:B------:R-:W-:Y:S01]  /*09b0*/  IMAD.IADD R153, R153, 0x1, R10 ;  /* 0x0000000199997824 */ /* 0x000fe200078e020a */
[----:B------:R-:W-:Y:S01]  /*09c0*/  SHF.R.S32.HI R10, RZ, 0x1f, R13 ;  /* 0x0000001fff0a7819 */ /* 0x000fe2000001140d */
[----:B------:R-:W-:Y:S01]  /*09d0*/  IMAD.SHL.U32 R9, R2, 0x8, RZ ;  /* 0x0000000802097824 */ /* 0x000fe200078e00ff */
[----:B------:R-:W-:Y:S01]  /*09e0*/  IADD3 R24, P0, R22, UR8, RZ ;  /* 0x0000000816187c10 */ /* 0x000fe2000ff1e0ff */
[----:B------:R-:W-:Y:S01]  /*09f0*/  IMAD.WIDE.U32 R152, R13, c[0x0][0x1b8], R152 ;  /* 0x00006e000d987a25 */ /* 0x000fe200078e0098 */
[----:B------:R-:W-:-:S02]  /*0a00*/  IADD3 R201, R201, R12, RZ ;  /* 0x0000000cc9c97210 */ /* 0x000fc40007ffe0ff */
[----:B------:R-:W-:Y:S01]  /*0a10*/  IADD3.X R25, R23, UR9, RZ, P0, !PT ;  /* 0x0000000917197c10 */ /* 0x000fe200087fe4ff */
[----:B------:R-:W-:Y:S01]  /*0a20*/  IMAD R12, R10, c[0x0][0x1b0], RZ ;  /* 0x00006c000a0c7a24 */ /* 0x000fe200078e02ff */
[----:B------:R-:W-:Y:S01]  /*0a30*/  IADD3 R20, P0, R24, UR8, RZ ;  /* 0x0000000818147c10 */ /* 0x000fe2000ff1e0ff */
[----:B------:R-:W-:Y:S01]  /*0a40*/  IMAD.WIDE.U32 R200, R13, c[0x0][0x1b0], R200 ;  /* 0x00006c000dc87a25 */ /* 0x000fe200078e00c8 */
[----:B------:R-:W-:Y:S02]  /*0a50*/  SHF.L.U32 R199, R17, 0x1, RZ ;  /* 0x0000000111c77819 */ /* 0x000fe400000006ff */
[----:B------:R-:W-:Y:S01]  /*0a60*/  IADD3.X R21, R25, UR9, RZ, P0, !PT ;  /* 0x0000000919157c10 */ /* 0x000fe200087fe4ff */
[----:B------:R-:W-:Y:S01]  /*0a70*/  IMAD R203, R13, c[0x0][0x1b4], R12 ;  /* 0x00006d000dcb7a24 */ /* 0x000fe200078e020c */
[----:B------:R-:W-:Y:S01]  /*0a80*/  IADD3 R18, P0, R20, UR8, RZ ;  /* 0x0000000814127c10 */ /* 0x000fe2000ff1e0ff */
[----:B------:R1:W-:Y:S01]  /*0a90*/  LDGSTS.E.BYPASS.LTC128B.128 [R199], [R14.64] ;  /* 0x000000000ec77fae */ /* 0x0003e2000b901d50 */
[----:B------:R-:W-:Y:S01]  /*0aa0*/  MOV R202, R200 ;  /* 0x000000c800ca7202 */ /* 0x000fe20000000f00 */
[----:B------:R-:W-:Y:S01]  /*0ab0*/  IMAD.IADD R203, R201, 0x1, R203 ;  /* 0x00000001c9cb7824 */ /* 0x000fe200078e02cb */
[----:B------:R-:W-:Y:S01]  /*0ac0*/  IADD3.X R19, R21, UR9, RZ, P0, !PT ;  /* 0x0000000915137c10 */ /* 0x000fe200087fe4ff */
[----:B------:R2:W-:Y:S01]  /*0ad0*/  LDGSTS.E.BYPASS.LTC128B.128 [R199+0x800], [R26.64] ;  /* 0x008000001ac77fae */ /* 0x0005e2000b901d50 */
[----:B------:R-:W-:Y:S01]  /*0ae0*/  IADD3 R16, P0, R18, UR8, RZ ;  /* 0x0000000812107c10 */ /* 0x000fe2000ff1e0ff */
[----:B------:R-:W-:Y:S01]  /*0af0*/  IMAD R10, R10, c[0x0][0x1b8], RZ ;  /* 0x00006e000a0a7a24 */ /* 0x000fe200078e02ff */
[----:B------:R-:W-:Y:S01]  /*0b00*/  MOV R154, R152 ;  /* 0x00000098009a7202 */ /* 0x000fe20000000f00 */
[----:B------:R3:W-:Y:S01]  /*0b10*/  LDGSTS.E.BYPASS.LTC128B.128 [R199+0x1000], [R22.64] ;  /* 0x0100000016c77fae */ /* 0x0007e2000b901d50 */
[----:B------:R-:W-:Y:S01]  /*0b20*/  IADD3.X R17, R19, UR9, RZ, P0, !PT ;  /* 0x0000000913117c10 */ /* 0x000fe200087fe4ff */
[----:B------:R-:W-:Y:S01]  /*0b30*/  IMAD R13, R13, c[0x0][0x1bc], R10 ;  /* 0x00006f000d0d7a24 */ /* 0x000fe200078e020a */
[----:B------:R-:W-:Y:S01]  /*0b40*/  SHF.L.U32 R10, R6, 0x6, RZ ;  /* 0x00000006060a7819 */ /* 0x000fe200000006ff */
[----:B------:R4:W-:Y:S01]  /*0b50*/  LDGSTS.E.BYPASS.LTC128B.128 [R199+0x1800], [R24.64] ;  /* 0x0180000018c77fae */ /* 0x0009e2000b901d50 */
[----:B------:R-:W-:Y:S01]  /*0b60*/  LOP3.LUT R9, R82, 0x8, R9, 0xf8, !PT ;  /* 0x0000000852097812 */ /* 0x000fe200078ef809 */
[----:B------:R-:W-:Y:S01]  /*0b70*/  IMAD.IADD R155, R153, 0x1, R13 ;  /* 0x00000001999b7824 */ /* 0x000fe200078e020d */
[----:B------:R-:W-:Y:S01]  /*0b80*/  LOP3.LUT R10, R10, 0x1c0, RZ, 0xc0, !PT ;  /* 0x000001c00a0a7812 */ /* 0x000fe200078ec0ff */
[----:B------:R5:W-:Y:S01]  /*0b90*/  LDGSTS.E.BYPASS.LTC128B.128 [R199+0x2000], [R20.64] ;  /* 0x0200000014c77fae */ /* 0x000be2000b901d50 */
[----:B------:R-:W-:-:S03]  /*0ba0*/  SHF.R.U32.HI R82, RZ, 0x3, R82 ;  /* 0x00000003ff527819 */ /* 0x000fc60000011652 */
[----:B------:R2:W-:Y:S01]  /*0bb0*/  LDGSTS.E.BYPASS.LTC128B.128 [R199+0x2800], [R18.64] ;  /* 0x0280000012c77fae */ /* 0x0005e2000b901d50 */
[----:B------:R-:W-:-:S03]  /*0bc0*/  LOP3.LUT R82, R9, R82, RZ, 0x3c, !PT ;  /* 0x0000005209527212 */ /* 0x000fc600078e3cff */
[----:B------:R2:W-:Y:S01]  /*0bd0*/  LDGSTS.E.BYPASS.LTC128B.128 [R199+0x3000], [R16.64] ;  /* 0x0300000010c77fae */ /* 0x0005e2000b901d50 */
[----:B------:R-:W-:Y:S01]  /*0be0*/  LOP3.LUT R191, R82, R83, RZ, 0xfc, !PT ;  /* 0x0000005352bf7212 */ /* 0x000fe200078efcff */
[----:B-1----:R-:W-:-:S04]  /*0bf0*/  IMAD.WIDE.U32 R14, R81, UR12, R202 ;  /* 0x0000000c510e7c25 */ /* 0x002fc8000f8e00ca */
[----:B------:R-:W-:Y:S01]  /*0c00*/  IMAD.IADD R8, R15, 0x1, R8 ;  /* 0x000000010f087824 */ /* 0x000fe200078e0208 */
[----:B---3--:R-:W-:Y:S02]  /*0c10*/  LEA R22, P0, R14, c[0x0][0x168], 0x1 ;  /* 0x00005a000e167a11 */ /* 0x008fe400078008ff */
[----:B----4-:R-:W-:Y:S01]  /*0c20*/  IADD3 R24, P1, R16, UR8, RZ ;  /* 0x0000000810187c10 */ /* 0x010fe2000ff3e0ff */
[----:B------:R-:W-:Y:S01]  /*0c30*/  USHF.L.U32 UR8, UR6, 0x5, URZ ;  /* 0x0000000506087899 */ /* 0x000fe2000800063f */
[----:B------:R-:W-:Y:S01]  /*0c40*/  LEA.HI.X R23, R14, c[0x0][0x16c], R8, 0x1, P0 ;  /* 0x00005b000e177a11 */ /* 0x000fe200000f0c08 */
[----:B------:R-:W-:Y:S01]  /*0c50*/  USHF.L.U64.HI UR6, UR6, UR10, UR7 ;  /* 0x0000000a06067299 */ /* 0x000fe20008010207 */
[----:B------:R-:W-:Y:S01]  /*0c60*/  IADD3.X R25, R17, UR9, RZ, P1, !PT ;  /* 0x0000000911197c10 */ /* 0x000fe20008ffe4ff */
[----:B------:R-:W-:Y:S01]  /*0c70*/  IMAD.WIDE.U32 R14, R81, UR14, R154 ;  /* 0x0000000e510e7c25 */ /* 0x000fe2000f8e009a */
[----:B------:R-:W-:Y:S02]  /*0c80*/  LOP3.LUT R8, R10, 0x8, R7, 0xf8, !PT ;  /* 0x000000080a087812 */ /* 0x000fe400078ef807 */
[----:B-----5:R-:W-:Y:S01]  /*0c90*/  IADD3 R20, P0, R22, UR8, RZ ;  /* 0x0000000816147c10 */ /* 0x020fe2000ff1e0ff */
[----:B------:R1:W-:Y:S01]  /*0ca0*/  LDGSTS.E.BYPASS.LTC128B.128 [R199+0x3800], [R24.64] ;  /* 0x0380000018c77fae */ /* 0x0003e2000b901d50 */
[----:B------:R-:W-:Y:S01]  /*0cb0*/  IMAD.IADD R4, R15, 0x1, R4 ;  /* 0x000000010f047824 */ /* 0x000fe200078e0204 */
[----:B------:R-:W-:-:S02]  /*0cc0*/  SHF.R.U32.HI R7, RZ, 0x3, R10 ;  /* 0x00000003ff077819 */ /* 0x000fc4000001160a */
[----:B------:R-:W-:Y:S01]  /*0cd0*/  IADD3.X R21, R23, UR6, RZ, P0, !PT ;  /* 0x0000000617157c10 */ /* 0x000fe200087fe4ff */
[----:B------:R3:W-:Y:S01]  /*0ce0*/  LDGSTS.E.BYPASS.LTC128B.128 [R199+0x4000], [R22.64] ;  /* 0x0400000016c77fae */ /* 0x0007e2000b901d50 */
[----:B--2---:R-:W-:Y:S02]  /*0cf0*/  IADD3 R18, P0, R20, UR8, RZ ;  /* 0x0000000814127c10 */ /* 0x004fe4000ff1e0ff */
[----:B------:R-:W-:Y:S01]  /*0d00*/  LOP3.LUT R7, R8, R7, RZ, 0x3c, !PT ;  /* 0x0000000708077212 */ /* 0x000fe200078e3cff */
[----:B------:R3:W-:Y:S01]  /*0d10*/  LDGSTS.E.BYPASS.LTC128B.128 [R199+0x4800], [R20.64] ;  /* 0x0480000014c77fae */ /* 0x0007e2000b901d50 */
[----:B------:R-:W-:Y:S02]  /*0d20*/  IADD3.X R19, R21, UR6, RZ, P0, !PT ;  /* 0x0000000615137c10 */ /* 0x000fe400087fe4ff */
[----:B------:R-:W-:Y:S01]  /*0d30*/  IADD3 R16, P0, R18, UR8, RZ ;  /* 0x0000000812107c10 */ /* 0x000fe2000ff1e0ff */
[----:B------:R-:W-:Y:S01]  /*0d40*/  IMAD R2, R2, 0x200, R7 ;  /* 0x0000020002027824 */ /* 0x000fe200078e0207 */
[----:B------:R-:W-:Y:S01]  /*0d50*/  LEA R7, R86, R83, 0xa ;  /* 0x0000005356077211 */ /* 0x000fe200078e50ff */
[----:B------:R2:W-:Y:S01]  /*0d60*/  LDGSTS.E.BYPASS.LTC128B.128 [R199+0x5000], [R18.64] ;  /* 0x0500000012c77fae */ /* 0x0005e2000b901d50 */
[----:B------:R-:W-:-:S02]  /*0d70*/  IADD3.X R17, R19, UR6, RZ, P0, !PT ;  /* 0x0000000613117c10 */ /* 0x000fc400087fe4ff */
[----:B------:R-:W-:Y:S01]  /*0d80*/  LEA R12, P0, R14, c[0x0][0x170], 0x1 ;  /* 0x00005c000e0c7a11 */ /* 0x000fe200078008ff */
[----:B------:R-:W-:Y:S01]  /*0d90*/  IMAD.IADD R198, R7, 0x1, R82 ;  /* 0x0000000107c67824 */ /* 0x000fe200078e0252 */
[----:B------:R-:W-:Y:S01]  /*0da0*/  SHF.L.U32 R102, R2, 0x1, RZ ;  /* 0x0000000102667819 */ /* 0x000fe200000006ff */
[----:B------:R4:W-:Y:S01]  /*0db0*/  LDGSTS.E.BYPASS.LTC128B.128 [R199+0x5800], [R16.64] ;  /* 0x0580000010c77fae */ /* 0x0009e2000b901d50 */
[----:B------:R-:W-:Y:S01]  /*0dc0*/  LEA.HI.X R13, R14, c[0x0][0x174], R4, 0x1, P0 ;  /* 0x00005d000e0d7a11 */ /* 0x000fe200000f0c04 */
[----:B------:R-:W-:Y:S01]  /*0dd0*/  IMAD.SHL.U32 R198, R198, 0x2, RZ ;  /* 0x00000002c6c67824 */ /* 0x000fe200078e00ff */
[----:B------:R-:W-:Y:S01]  /*0de0*/  LOP3.LUT P1, RZ, R5, 0x2, RZ, 0xc0, !PT ;  /* 0x0000000205ff7812 */ /* 0x000fe2000782c0ff */
[----:B------:R-:W0:Y:S01]  /*0df0*/  LDGDEPBAR ;  /* 0x00000000000079af */ /* 0x000e220000000000 */
[----:B------:R-:W-:Y:S01]  /*0e00*/  LEA R197, R2, 0x4000, 0x1 ;  /* 0x0000400002c57811 */ /* 0x000fe200078e08ff */
[----:B------:R-:W-:-:S03]  /*0e10*/  IMAD.MOV.U32 R2, RZ, RZ, 0x40 ;  /* 0x00000040ff027424 */ /* 0x000fc600078e00ff */
[----:B------:R-:W-:Y:S02]  /*0e20*/  IADD3 R193, R197, 0x40, RZ ;  /* 0x00000040c5c17810 */ /* 0x000fe40007ffe0ff */
[----:B----4-:R-:W-:Y:S01]  /*0e30*/  IADD3 R16, P0, R12, UR4, RZ ;  /* 0x000000040c107c10 */ /* 0x010fe2000ff1e0ff */
[----:B------:R-:W-:-:S04]  /*0e40*/  DEPBAR.LE SB0, 0x0 ;  /* 0x000080000000791a */ /* 0x000fc80000000000 */
[----:B------:R-:W-:Y:S01]  /*0e50*/  BAR.SYNC.DEFER_BLOCKING 0x0 ;  /* 0x0000000000007b1d */ /* 0x000fe20000010000 */
[----:B------:R-:W-:Y:S02]  /*0e60*/  IADD3.X R17, R13, UR5, RZ, P0, !PT ;  /* 0x000000050d117c10 */ /* 0x000fe400087fe4ff */
[----:B------:R-:W-:-:S04]  /*0e70*/  IADD3 R14, P0, R16, UR4, RZ ;  /* 0x00000004100e7c10 */ /* 0x000fc8000ff1e0ff */
[----:B------:R-:W-:Y:S02]  /*0e80*/  IADD3.X R15, R17, UR5, RZ, P0, !PT ;  /* 0x00000005110f7c10 */ /* 0x000fe400087fe4ff */
[----:B--2---:R-:W-:-:S04]  /*0e90*/  IADD3 R18, P0, R14, UR4, RZ ;  /* 0x000000040e127c10 */ /* 0x004fc8000ff1e0ff */
[----:B------:R-:W-:Y:S02]  /*0ea0*/  IADD3.X R19, R15, UR5, RZ, P0, !PT ;  /* 0x000000050f137c10 */ /* 0x000fe400087fe4ff */
[----:B------:R-:W-:-:S04]  /*0eb0*/  LOP3.LUT P0, RZ, R6, 0x2, RZ, 0xc0, !PT ;  /* 0x0000000206ff7812 */ /* 0x000fc8000780c0ff */
[C---:B------:R-:W-:Y:S02]  /*0ec0*/  SEL R4, R0.reuse, 0xffffffe0, !P0 ;  /* 0xffffffe000047807 */ /* 0x040fe40004000000 */
[----:B------:R-:W-:Y:S02]  /*0ed0*/  SEL R0, R0, 0xffffffe0, !P1 ;  /* 0xffffffe000007807 */ /* 0x000fe40004800000 */
[----:B------:R-:W-:Y:S01]  /*0ee0*/  IADD3 R195, R197, R4, RZ ;  /* 0x00000004c5c37210 */ /* 0x000fe20007ffe0ff */
[----:B------:R-:W-:Y:S01]  /*0ef0*/  @!PT LDS RZ, [RZ] ;  /* 0x00000000fffff984 */ /* 0x000fe20000000800 */
[----:B------:R-:W-:Y:S01]  /*0f00*/  @!PT LDS RZ, [RZ] ;  /* 0x00000000fffff984 */ /* 0x000fe20000000800 */
[----:B------:R-:W-:Y:S01]  /*0f10*/  @!PT LDS RZ, [RZ] ;  /* 0x00000000fffff984 */ /* 0x000fe20000000800 */
[----:B------:R2:W-:Y:S01]  /*0f20*/  LDGSTS.E.BYPASS.LTC128B.128 [R199+0x6000], [R12.64] ;  /* 0x060000000cc77fae */ /* 0x0005e2000b901d50 */
[----:B------:R-:W-:Y:S01]  /*0f30*/  LOP3.LUT P0, RZ, R6, 0x4, RZ, 0xc0, !PT ;  /* 0x0000000406ff7812 */ /* 0x000fe2000780c0ff */
[----:B------:R-:W-:Y:S01]  /*0f40*/  IMAD.IADD R196, R198, 0x1, R0 ;  /* 0x00000001c6c47824 */ /* 0x000fe200078e0200 */
[----:B------:R-:W-:Y:S01]  /*0f50*/  LOP3.LUT P1, RZ, R5, 0x4, RZ, 0xc0, !PT ;  /* 0x0000000405ff7812 */ /* 0x000fe2000782c0ff */
[----:B------:R4:W-:Y:S03]  /*0f60*/  LDGSTS.E.BYPASS.LTC128B.128 [R199+0x6800], [R16.64] ;  /* 0x0680000010c77fae */ /* 0x0009e6000b901d50 */
[----:B------:R-:W-:Y:S01]  /*0f70*/  SEL R2, R2, 0xffffffc0, !P1 ;  /* 0xffffffc002027807 */ /* 0x000fe20004800000 */
[----:B------:R2:W-:Y:S03]  /*0f80*/  LDGSTS.E.BYPASS.LTC128B.128 [R199+0x7000], [R14.64] ;  /* 0x070000000ec77fae */ /* 0x0005e6000b901d50 */
[----:B------:R-:W-:Y:S01]  /*0f90*/  IADD3 R194, R198, R2, RZ ;  /* 0x00000002c6c27210 */ /* 0x000fe20007ffe0ff */
[----:B------:R4:W-:Y:S02]  /*0fa0*/  LDGSTS.E.BYPASS.LTC128B.128 [R199+0x7800], [R18.64] ;  /* 0x0780000012c77fae */ /* 0x0009e4000b901d50 */
[----:B------:R-:W-:-:S02]  /*0fb0*/  @P0 IADD3 R193, R197, -0x40, RZ ;  /* 0xffffffc0c5c10810 */ /* 0x000fc40007ffe0ff */
[----:B------:R-:W-:Y:S01]  /*0fc0*/  LDSM.16.M88.4 R44, [R102+0x4000] ;  /* 0x00400000662c783b */ /* 0x000fe20000000200 */
[----:B------:R-:W-:Y:S02]  /*0fd0*/  IADD3 R192, R0, R194, RZ ;  /* 0x000000c200c07210 */ /* 0x000fe40007ffe0ff */
[----:B------:R-:W-:Y:S01]  /*0fe0*/  IMAD.IADD R184, R4, 0x1, R193 ;  /* 0x0000000104b87824 */ /* 0x000fe200078e02c1 */
[----:B------:R-:W5:Y:S01]  /*0ff0*/  LDSM.16.M88.4 R28, [R198+0x2000] ;  /* 0x00200000c61c783b */ /* 0x000f620000000200 */
[----:B------:R-:W-:Y:S02]  /*1000*/  ISETP.NE.AND P0, PT, R3, 0x1, PT ;  /* 0x000000010300780c */ /* 0x000fe40003f05270 */
[C---:B------:R-:W-:Y:S01]  /*1010*/  IADD3 R187, R193.reuse, 0x800, RZ ;  /* 0x00000800c1bb7810 */ /* 0x040fe20007ffe0ff */
[----:B------:R-:W5:Y:S01]  /*1020*/  LDSM.16.M88.4 R8, [R198] ;  /* 0x00000000c608783b */ /* 0x000f620000000200 */
[C---:B------:R-:W-:Y:S02]  /*1030*/  IADD3 R186, R193.reuse, 0x1000, RZ ;  /* 0x00001000c1ba7810 */ /* 0x040fe40007ffe0ff */
[----:B------:R-:W-:Y:S01]  /*1040*/  IADD3 R185, R193, 0x1800, RZ ;  /* 0x00001800c1b97810 */ /* 0x000fe20007ffe0ff */
[----:B------:R-:W-:Y:S04]  /*1050*/  LDSM.16.M88.4 R48, [R195] ;  /* 0x00000000c330783b */ /* 0x000fe80000000200 */
[----:B---3--:R-:W3:Y:S04]  /*1060*/  LDSM.16.M88.4 R20, [R196+0x2000] ;  /* 0x00200000c414783b */ /* 0x008ee80000000200 */
[----:B-1----:R-:W1:Y:S04]  /*1070*/  LDSM.16.M88.4 R24, [R196] ;  /* 0x00000000c418783b */ /* 0x002e680000000200 */
[----:B------:R-:W-:Y:S04]  /*1080*/  LDSM.16.M88.4 R76, [R193] ;  /* 0x00000000c14c783b */ /* 0x000fe80000000200 */
[----:B--2---:R-:W2:Y:S04]  /*1090*/  LDSM.16.M88.4 R12, [R194+0x2000] ;  /* 0x00200000c20c783b */ /* 0x004ea80000000200 */
[----:B----4-:R-:W4:Y:S04]  /*10a0*/  LDSM.16.M88.4 R16, [R194] ;  /* 0x00000000c210783b */ /* 0x010f280000000200 */
[----:B------:R-:W-:Y:S04]  /*10b0*/  LDSM.16.M88.4 R72, [R184] ;  /* 0x00000000b848783b */ /* 0x000fe80000000200 */
[----:B------:R-:W1:Y:S01]  /*10c0*/  LDSM.16.M88.4 R36, [R192+0x2000] ;  /* 0x00200000c024783b */ /* 0x000e620000000200 */
[-C--:B-----5:R-:W-:Y:S03]  /*10d0*/  HMMA.16816.F32 R32, R28, R44.reuse, RZ ;  /* 0x0000002c1c20723c */ /* 0x0a0fe600000018ff */
[----:B------:R-:W5:Y:S04]  /*10e0*/  LDSM.16.M88.4 R68, [R102+0x4800] ;  /* 0x004800006644783b */ /* 0x000f680000000200 */
[----:B------:R-:W2:Y:S01]  /*10f0*/  LDSM.16.M88.4 R40, [R192] ;  /* 0x00000000c028783b */ /* 0x000ea20000000200 */
[----:B------:R-:W-:Y:S03]  /*1100*/  HMMA.16816.F32 R64, R8, R44, RZ ;  /* 0x0000002c0840723c */ /* 0x000fe600000018ff */
[----:B------:R-:W2:Y:S04]  /*1110*/  LDSM.16.M88.4 R60, [R195+0x800] ;  /* 0x00080000c33c783b */ /* 0x000ea80000000200 */
[----:B------:R-:W0:Y:S09]  /*1120*/  LDGDEPBAR ;  /* 0x00000000000079af */ /* 0x000e320000000000 */
[----:B---3--:R-:W-:Y:S08]  /*1130*/  HMMA.16816.F32 R4, R20, R48, R32 ;  /* 0x000000301404723c */ /* 0x008ff00000001820 */
[----:B------:R-:W-:Y:S08]  /*1140*/  HMMA.16816.F32 R32, R8, R46, RZ ;  /* 0x0000002e0820723c */ /* 0x000ff000000018ff */
[----:B-1----:R-:W-:Y:S08]  /*1150*/  HMMA.16816.F32 R64, R24, R48, R64 ;  /* 0x000000301840723c */ /* 0x002ff00000001840 */
[----:B------:R-:W-:Y:S08]  /*1160*/  HMMA.16816.F32 R44, R28, R46, RZ ;  /* 0x0000002e1c2c723c */ /* 0x000ff000000018ff */
[----:B--2---:R-:W-:Y:S08]  /*1170*/  HMMA.16816.F32 R4, R12, R76, R4 ;  /* 0x0000004c0c04723c */ /* 0x004ff00000001804 */
[----:B------:R-:W-:Y:S08]  /*1180*/  HMMA.16816.F32 R32, R24, R50, R32 ;  /* 0x000000321820723c */ /* 0x000ff00000001820 */
[----:B----4-:R-:W-:Y:S08]  /*1190*/  HMMA.16816.F32 R64, R16, R76, R64 ;  /* 0x0000004c1040723c */ /* 0x010ff00000001840 */
[----:B------:R-:W-:Y:S01]  /*11a0*/  HMMA.16816.F32 R44, R20, R50, R44 ;  /* 0x00000032142c723c */ /* 0x000fe2000000182c */
[----:B------:R-:W1:Y:S07]  /*11b0*/  LDSM.16.M88.4 R48, [R193+0x800] ;  /* 0x00080000c130783b */ /* 0x000e6e0000000200 */
[----:B------:R-:W-:Y:S08]  /*11c0*/  HMMA.16816.F32 R4, R36, R72, R4 ;  /* 0x000000482404723c */ /* 0x000ff00000001804 */
[----:B------:R-:W-:Y:S08]  /*11d0*/  HMMA.16816.F32 R32, R16, R78, R32 ;  /* 0x0000004e1020723c */ /* 0x000ff00000001820 */
[----:B-----5:R-:W-:Y:S08]  /*11e0*/  HMMA.16816.F32 R52, R28, R68, RZ ;  /* 0x000000441c34723c */ /* 0x020ff000000018ff */
[----:B------:R-:W-:Y:S01]  /*11f0*/  HMMA.16816.F32 R64, R40, R72, R64 ;  /* 0x000000482840723c */ /* 0x000fe20000001840 */
[----:B------:R-:W-:-:S02]  /*1200*/  FMUL.FTZ R4, R4, c[0x0][0x2ec] ;  /* 0x0000bb0004047a20 */ /* 0x000fc40000410000 */
[----:B------:R-:W-:Y:S02]  /*1210*/  FMUL.FTZ R93, R5, c[0x0][0x2ec] ;  /* 0x0000bb00055d7a20 */ /* 0x000fe40000410000 */
[----:B------:R2:W3:Y:S01]  /*1220*/  MUFU.TANH R92, R4 ;  /* 0x00000004005c7308 */ /* 0x0004e20000002400 */
[----:B------:R-:W-:Y:S02]  /*1230*/  FMUL.FTZ R94, R6, c[0x0][0x2ec] ;  /* 0x0000bb00065e7a20 */ /* 0x000fe40000410000 */
[----:B------:R-:W-:Y:S01]  /*1240*/  HMMA.16816.F32 R56, R8, R68, RZ ;  /* 0x000000440838723c */ /* 0x000fe200000018ff */
[----:B------:R-:W-:-:S04]  /*1250*/  FMUL.FTZ R95, R7, c[0x0][0x2ec] ;  /* 0x0000bb00075f7a20 */ /* 0x000fc80000410000 */
[----:B------:R-:W4:Y:S03]  /*1260*/  MUFU.TANH R93, R93 ;  /* 0x0000005d005d7308 */ /* 0x000f260000002400 */
[----:B------:R-:W-:Y:S01]  /*1270*/  HMMA.16816.F32 R44, R12, R78, R44 ;  /* 0x0000004e0c2c723c */ /* 0x000fe2000000182c */
[----:B------:R-:W-:Y:S04]  /*1280*/  LDSM.16.M88.4 R76, [R193+0x1000] ;  /* 0x00100000c14c783b */ /* 0x000fe80000000200 */
[----:B--2---:R-:W2:Y:S01]  /*1290*/  LDSM.16.M88.4 R4, [R102+0x5000] ;  /* 0x005000006604783b */ /* 0x004ea20000000200 */
[----:B------:R-:W1:Y:S02]  /*12a0*/  MUFU.TANH R94, R94 ;  /* 0x0000005e005e7308 */ /* 0x000e640000002400 */
[----:B------:R-:W-:Y:S01]  /*12b0*/  HMMA.16816.F32 R32, R40, R74, R32 ;  /* 0x0000004a2820723c */ /* 0x000fe20000001820 */
[----:B------:R-:W-:-:S02]  /*12c0*/  FMUL.FTZ R64, R64, c[0x0][0x2ec] ;  /* 0x0000bb0040407a20 */ /* 0x000fc40000410000 */
[----:B------:R-:W-:Y:S02]  /*12d0*/  FMUL.FTZ R65, R65, c[0x0][0x2ec] ;  /* 0x0000bb0041417a20 */ /* 0x000fe40000410000 */
[----:B------:R-:W-:Y:S01]  /*12e0*/  FMUL.FTZ R89, R66, c[0x0][0x2ec] ;  /* 0x0000bb0042597a20 */ /* 0x000fe20000410000 */
[----:B------:R-:W1:Y:S01]  /*12f0*/  MUFU.TANH R88, R64 ;  /* 0x0000004000587308 */ /* 0x000e620000002400 */
[----:B------:R-:W-:Y:S01]  /*1300*/  FMUL.FTZ R91, R67, c[0x0][0x2ec] ;  /* 0x0000bb00435b7a20 */ /* 0x000fe20000410000 */
[-C--:B------:R-:W-:Y:S06]  /*1310*/  HMMA.16816.F32 R52, R20, R60.reuse, R52 ;  /* 0x0000003c1434723c */ /* 0x080fec0000001834 */
[----:B------:R5:W1:Y:S02]  /*1320*/  MUFU.TANH R90, R65 ;  /* 0x00000041005a7308 */ /* 0x000a640000002400 */
[----:B------:R-:W-:Y:S06]  /*1330*/  HMMA.16816.F32 R56, R24, R60, R56 ;  /* 0x0000003c1838723c */ /* 0x000fec0000001838 */
[----:B------:R-:W1:Y:S02]  /*1340*/  MUFU.TANH R89, R89 ;  /* 0x0000005900597308 */ /* 0x000e640000002400 */
[----:B------:R-:W-:Y:S01]  /*1350*/  HMMA.16816.F32 R44, R36, R74, R44 ;  /* 0x0000004a242c723c */ /* 0x000fe2000000182c */
[----:B------:R-:W-:-:S02]  /*1360*/  FMUL.FTZ R32, R32, c[0x0][0x2ec] ;  /* 0x0000bb0020207a20 */ /* 0x000fc40000410000 */
[----:B------:R-:W-:Y:S02]  /*1370*/  FMUL.FTZ R98, R33, c[0x0][0x2ec] ;  /* 0x0000bb0021627a20 */ /* 0x000fe40000410000 */
[----:B------:R-:W-:Y:S01]  /*1380*/  FMUL.FTZ R96, R34, c[0x0][0x2ec] ;  /* 0x0000bb0022607a20 */ /* 0x000fe20000410000 */
[----:B-----5:R-:W5:Y:S01]  /*1390*/  LDSM.16.M88.4 R64, [R184+0x800] ;  /* 0x00080000b840783b */ /* 0x020f620000000200 */
[----:B------:R1:W1:Y:S01]  /*13a0*/  MUFU.TANH R97, R32 ;  /* 0x0000002000617308 */ /* 0x0002620000002400 */
[----:B------:R-:W-:Y:S01]  /*13b0*/  HMMA.16816.F32 R72, R8, R70, RZ ;  /* 0x000000460848723c */ /* 0x000fe200000018ff */
[----:B------:R-:W-:-:S06]  /*13c0*/  FMUL.FTZ R99, R35, c[0x0][0x2ec] ;  /* 0x0000bb0023637a20 */ /* 0x000fcc0000410000 */
[----:B------:R-:W2:Y:S01]  /*13d0*/  MUFU.TANH R91, R91 ;  /* 0x0000005b005b7308 */ /* 0x000ea20000002400 */
[----:B------:R-:W-:Y:S01]  /*13e0*/  HMMA.16816.F32 R68, R28, R70, RZ ;  /* 0x000000461c44723c */ /* 0x000fe200000018ff */
[----:B-1----:R-:W1:Y:S07]  /*13f0*/  LDSM.16.M88.4 R32, [R195+0x1000] ;  /* 0x00100000c320783b */ /* 0x002e6e0000000200 */
[----:B------:R-:W-:Y:S01]  /*1400*/  HMMA.16816.F32 R52, R12, R48, R52 ;  /* 0x000000300c34723c */ /* 0x000fe20000001834 */
[----:B------:R-:W-:Y:S01]  /*1410*/  FMUL.FTZ R44, R44, c[0x0][0x2ec] ;  /* 0x0000bb002c2c7a20 */ /* 0x000fe20000410000 */
[----:B------:R-:W1:Y:S01]  /*1420*/  MUFU.TANH R95, R95 ;  /* 0x0000005f005f7308 */ /* 0x000e620000002400 */
[----:B------:R-:W-:-:S02]  /*1430*/  FMUL.FTZ R101, R45, c[0x0][0x2ec] ;  /* 0x0000bb002d657a20 */ /* 0x000fc40000410000 */
[----:B------:R-:W-:Y:S02]  /*1440*/  FMUL.FTZ R103, R46, c[0x0][0x2ec] ;  /* 0x0000bb002e677a20 */ /* 0x000fe40000410000 */
[----:B------:R-:W-:Y:S01]  /*1450*/  FMUL.FTZ R105, R47, c[0x0][0x2ec] ;  /* 0x0000bb002f697a20 */ /* 0x000fe20000410000 */
[----:B------:R-:W-:Y:S02]  /*1460*/  HMMA.16816.F32 R56, R16, R48, R56 ;  /* 0x000000301038723c */ /* 0x000fe40000001838 */
[----:B------:R1:W1:Y:S06]  /*1470*/  MUFU.TANH R100, R44 ;  /* 0x0000002c00647308 */ /* 0x00026c0000002400 */
[-C--:B------:R-:W-:Y:S02]  /*1480*/  HMMA.16816.F32 R68, R20, R62.reuse, R68 ;  /* 0x0000003e1444723c */ /* 0x080fe40000001844 */
[----:B------:R-:W1:Y:S06]  /*1490*/  MUFU.TANH R98, R98 ;  /* 0x0000006200627308 */ /* 0x000e6c0000002400 */
[----:B------:R-:W-:Y:S02]  /*14a0*/  HMMA.16816.F32 R72, R24, R62, R72 ;  /* 0x0000003e1848723c */ /* 0x000fe40000001848 */
[----:B------:R-:W3:Y:S06]  /*14b0*/  MUFU.TANH R96, R96 ;  /* 0x0000006000607308 */ /* 0x000eec0000002400 */
[-C--:B--2---:R-:W-:Y:S02]  /*14c0*/  HMMA.16816.F32 R60, R8, R4.reuse, RZ ;  /* 0x00000004083c723c */ /* 0x084fe400000018ff */
[----:B------:R-:W2:Y:S06]  /*14d0*/  MUFU.TANH R99, R99 ;  /* 0x0000006300637308 */ /* 0x000eac0000002400 */
[----:B-1----:R-:W-:Y:S02]  /*14e0*/  HMMA.16816.F32 R44, R28, R4, RZ ;  /* 0x000000041c2c723c */ /* 0x002fe400000018ff */
[----:B------:R-:W1:Y:S06]  /*14f0*/  MUFU.TANH R101, R101 ;  /* 0x0000006500657308 */ /* 0x000e6c0000002400 */
[-C--:B-----5:R-:W-:Y:S02]  /*1500*/  HMMA.16816.F32 R52, R36, R64.reuse, R52 ;  /* 0x000000402434723c */ /* 0x0a0fe40000001834 */
[----:B------:R-:W1:Y:S06]  /*1510*/  MUFU.TANH R103, R103 ;  /* 0x0000006700677308 */ /* 0x000e6c0000002400 */
[----:B------:R-:W-:Y:S02]  /*1520*/  HMMA.16816.F32 R56, R40, R64, R56 ;  /* 0x000000402838723c */ /* 0x000fe40000001838 */
[----:B------:R-:W1:Y:S06]  /*1530*/  MUFU.TANH R105, R105 ;  /* 0x0000006900697308 */ /* 0x000e6c0000002400 */
[----:B------:R-:W-:Y:S08]  /*1540*/  HMMA.16816.F32 R68, R12, R50, R68 ;  /* 0x000000320c44723c */ /* 0x000ff00000001844 */
[----:B------:R-:W-:Y:S01]  /*1550*/  HMMA.16816.F32 R60, R24, R32, R60 ;  /* 0x00000020183c723c */ /* 0x000fe2000000183c */
[----:B------:R-:W-:-:S02]  /*1560*/  FMUL.FTZ R52, R52, c[0x0][0x2ec] ;  /* 0x0000bb0034347a20 */ /* 0x000fc40000410000 */
[----:B------:R-:W-:Y:S02]  /*1570*/  FMUL.FTZ R110, R53, c[0x0][0x2ec] ;  /* 0x0000bb00356e7a20 */ /* 0x000fe40000410000 */
[----:B------:R5:W1:Y:S01]  /*1580*/  MUFU.TANH R109, R52 ;  /* 0x00000034006d7308 */ /* 0x000a620000002400 */
[----:B------:R-:W-:Y:S02]  /*1590*/  FMUL.FTZ R111, R54, c[0x0][0x2ec] ;  /* 0x0000bb00366f7a20 */ /* 0x000fe40000410000 */
[----:B------:R-:W-:Y:S01]  /*15a0*/  HMMA.16816.F32 R44, R20, R32, R44 ;  /* 0x00000020142c723c */ /* 0x000fe2000000182c */
[----:B------:R-:W-:Y:S02]  /*15b0*/  FMUL.FTZ R112, R55, c[0x0][0x2ec] ;  /* 0x0000bb0037707a20 */ /* 0x000fe40000410000 */
[----:B------:R-:W-:Y:S02]  /*15c0*/  FMUL.FTZ R56, R56, c[0x0][0x2ec] ;  /* 0x0000bb0038387a20 */ /* 0x000fe40000410000 */
[----:B------:R-:W-:Y:S01]  /*15d0*/  FMUL.FTZ R57, R57, c[0x0][0x2ec] ;  /* 0x0000bb0039397a20 */ /* 0x000fe20000410000 */
[----:B------:R-:W1:Y:S01]  /*15e0*/  MUFU.TANH R110, R110 ;  /* 0x0000006e006e7308 */ /* 0x000e620000002400 */
[----:B------:R-:W-:Y:S01]  /*15f0*/  FMUL.FTZ R58, R58, c[0x0][0x2ec] ;  /* 0x0000bb003a3a7a20 */ /* 0x000fe20000410000 */
[----:B------:R-:W-:Y:S01]  /*1600*/  HMMA.16816.F32 R72, R16, R50, R72 ;  /* 0x000000321048723c */ /* 0x000fe20000001848 */
[----:B------:R-:W1:Y:S01]  /*1610*/  LDSM.16.M88.4 R48, [R184+0x1000] ;  /* 0x00100000b830783b */ /* 0x000e620000000200 */
[----:B------:R-:W-:-:S03]  /*1620*/  FMUL.FTZ R59, R59, c[0x0][0x2ec] ;  /* 0x0000bb003b3b7a20 */ /* 0x000fc60000410000 */
[----:B-----5:R5:W2:Y:S01]  /*1630*/  LDSM.16.M88.4 R52, [R102+0x5800] ;  /* 0x005800006634783b */ /* 0x020aa20000000200 */
[----:B------:R-:W1:Y:S02]  /*1640*/  MUFU.TANH R107, R56 ;  /* 0x00000038006b7308 */ /* 0x000e640000002400 */
[----:B------:R-:W-:Y:S06]  /*1650*/  HMMA.16816.F32 R68, R36, R66, R68 ;  /* 0x000000422444723c */ /* 0x000fec0000001844 */
[----:B------:R-:W1:Y:S02]  /*1660*/  MUFU.TANH R108, R57 ;  /* 0x00000039006c7308 */ /* 0x000e640000002400 */
[-C--:B------:R-:W-:Y:S06]  /*1670*/  HMMA.16816.F32 R60, R16, R76.reuse, R60 ;  /* 0x0000004c103c723c */ /* 0x080fec000000183c */
[----:B------:R-:W1:Y:S02]  /*1680*/  MUFU.TANH R104, R58 ;  /* 0x0000003a00687308 */ /* 0x000e640000002400 */
[----:B------:R-:W-:Y:S06]  /*1690*/  HMMA.16816.F32 R44, R12, R76, R44 ;  /* 0x0000004c0c2c723c */ /* 0x000fec000000182c */
[----:B------:R2:W2:Y:S02]  /*16a0*/  MUFU.TANH R106, R59 ;  /* 0x0000003b006a7308 */ /* 0x0004a40000002400 */
[----:B------:R-:W-:Y:S01]  /*16b0*/  HMMA.16816.F32 R72, R40, R66, R72 ;  /* 0x000000422848723c */ /* 0x000fe20000001848 */
[----:B------:R-:W3:Y:S01]  /*16c0*/  LDSM.16.M88.4 R64, [R195+0x1800] ;  /* 0x00180000c340783b */ /* 0x000ee20000000200 */
[----:B------:R-:W-:-:S02]  /*16d0*/  FMUL.FTZ R68, R68, c[0x0][0x2ec] ;  /* 0x0000bb0044447a20 */ /* 0x000fc40000410000 */
[----:B------:R-:W-:Y:S02]  /*16e0*/  FMUL.FTZ R115, R69, c[0x0][0x2ec] ;  /* 0x0000bb0045737a20 */ /* 0x000fe40000410000 */
[----:B-----5:R5:W3:Y:S02]  /*16f0*/  MUFU.TANH R102, R68 ;  /* 0x0000004400667308 */ /* 0x020ae40000002400 */
[----:B-1----:R-:W-:Y:S06]  /*1700*/  HMMA.16816.F32 R60, R40, R48, R60 ;  /* 0x00000030283c723c */ /* 0x002fec000000183c */
[----:B------:R-:W1:Y:S02]  /*1710*/  MUFU.TANH R111, R111 ;  /* 0x0000006f006f7308 */ /* 0x000e640000002400 */
[-C--:B--2---:R-:W-:Y:S06]  /*1720*/  HMMA.16816.F32 R56, R8, R6.reuse, RZ ;  /* 0x000000060838723c */ /* 0x084fec00000018ff */
[----:B------:R-:W2:Y:S02]  /*1730*/  MUFU.TANH R112, R112 ;  /* 0x0000007000707308 */ /* 0x000ea40000002400 */
[----:B------:R-:W-:Y:S01]  /*1740*/  FMUL.FTZ R72, R72, c[0x0][0x2ec] ;  /* 0x0000bb0048487a20 */ /* 0x000fe20000410000 */
[----:B------:R-:W-:Y:S01]  /*1750*/  HMMA.16816.F32 R4, R28, R6, RZ ;  /* 0x000000061c04723c */ /* 0x000fe200000018ff */
[----:B------:R-:W-:-:S02]  /*1760*/  FMUL.FTZ R73, R73, c[0x0][0x2ec] ;  /* 0x0000bb0049497a20 */ /* 0x000fc40000410000 */
[----:B------:R-:W-:Y:S02]  /*1770*/  FMUL.FTZ R74, R74, c[0x0][0x2ec] ;  /* 0x0000bb004a4a7a20 */ /* 0x000fe40000410000 */
[----:B------:R-:W-:Y:S01]  /*1780*/  FMUL.FTZ R75, R75, c[0x0][0x2ec] ;  /* 0x0000bb004b4b7a20 */ /* 0x000fe20000410000 */
[----:B------:R-:W1:Y:S02]  /*1790*/  MUFU.TANH R113, R72 ;  /* 0x0000004800717308 */ /* 0x000e640000002400 */
[----:B------:R-:W-:Y:S01]  /*17a0*/  HMMA.16816.F32 R44, R36, R48, R44 ;  /* 0x00000030242c723c */ /* 0x000fe2000000182c */
[----:B------:R-:W-:Y:S02]  /*17b0*/  FMUL.FTZ R60, R60, c[0x0][0x2ec] ;  /* 0x0000bb003c3c7a20 */ /* 0x000fe40000410000 */
[----:B------:R-:W-:Y:S02]  /*17c0*/  FMUL.FTZ R61, R61, c[0x0][0x2ec] ;  /* 0x0000bb003d3d7a20 */ /* 0x000fe40000410000 */
[----:B------:R-:W-:Y:S01]  /*17d0*/  FMUL.FTZ R180, R62, c[0x0][0x2ec] ;  /* 0x0000bb003eb47a20 */ /* 0x000fe20000410000 */
[----:B------:R-:W1:Y:S01]  /*17e0*/  MUFU.TANH R114, R73 ;  /* 0x0000004900727308 */ /* 0x000e620000002400 */
[----:B------:R-:W-:Y:S01]  /*17f0*/  FMUL.FTZ R48, R70, c[0x0][0x2ec] ;  /* 0x0000bb0046307a20 */ /* 0x000fe20000410000 */
[----:B------:R-:W-:Y:S01]  /*1800*/  HMMA.16816.F32 R56, R24, R34, R56 ;  /* 0x000000221838723c */ /* 0x000fe20000001838 */
[----:B------:R-:W-:-:S02]  /*1810*/  FMUL.FTZ R49, R71, c[0x0][0x2ec] ;  /* 0x0000bb0047317a20 */ /* 0x000fc40000410000 */
[----:B------:R-:W-:-:S03]  /*1820*/  FMUL.FTZ R172, R63, c[0x0][0x2ec] ;  /* 0x0000bb003fac7a20 */ /* 0x000fc60000410000 */
[----:B------:R-:W1:Y:S02]  /*1830*/  MUFU.TANH R76, R74 ;  /* 0x0000004a004c7308 */ /* 0x000e640000002400 */
[----:B------:R-:W-:Y:S06]  /*1840*/  HMMA.16816.F32 R4, R20, R34, R4 ;  /* 0x000000221404723c */ /* 0x000fec0000001804 */
[----:B------:R1:W1:Y:S02]  /*1850*/  MUFU.TANH R77, R75 ;  /* 0x0000004b004d7308 */ /* 0x0002640000002400 */
[----:B------:R-:W-:Y:S01]  /*1860*/  HMMA.16816.F32 R32, R8, R52, RZ ;  /* 0x000000340820723c */ /* 0x000fe200000018ff */
[----:B------:R-:W-:-:S02]  /*1870*/  FMUL.FTZ R142, R44, c[0x0][0x2ec] ;  /* 0x0000bb002c8e7a20 */ /* 0x000fc40000410000 */
[----:B------:R-:W-:-:S03]  /*1880*/  FMUL.FTZ R44, R46, c[0x0][0x2ec] ;  /* 0x0000bb002e2c7a20 */ /* 0x000fc60000410000 */
[----:B------:R-:W2:Y:S02]  /*1890*/  MUFU.TANH R116, R60 ;  /* 0x0000003c00747308 */ /* 0x000ea40000002400 */
[----:B-----5:R-:W-:Y:S01]  /*18a0*/  HMMA.16816.F32 R68, R28, R52, RZ ;  /* 0x000000341c44723c */ /* 0x020fe200000018ff */
[----:B-1----:R-:W1:Y:S05]  /*18b0*/  LDSM.16.M88.4 R72, [R193+0x1800] ;  /* 0x00180000c148783b */ /* 0x002e6a0000000200 */
[----:B------:R5:W1:Y:S02]  /*18c0*/  MUFU.TANH R220, R61 ;  /* 0x0000003d00dc7308 */ /* 0x000a640000002400 */
[-C--:B------:R-:W-:Y:S06]  /*18d0*/  HMMA.16816.F32 R8, R8, R54.reuse, RZ ;  /* 0x000000360808723c */ /* 0x080fec00000018ff */
[----:B------:R-:W1:Y:S02]  /*18e0*/  MUFU.TANH R115, R115 ;  /* 0x0000007300737308 */ /* 0x000e640000002400 */
[----:B------:R-:W-:Y:S01]  /*18f0*/  HMMA.16816.F32 R28, R28, R54, RZ ;  /* 0x000000361c1c723c */ /* 0x000fe200000018ff */
[----:B-----5:R-:W5:Y:S07]  /*1900*/  LDSM.16.M88.4 R60, [R184+0x1800] ;  /* 0x00180000b83c783b */ /* 0x020f6e0000000200 */
[----:B------:R-:W-:Y:S01]  /*1910*/  HMMA.16816.F32 R4, R12, R78, R4 ;  /* 0x0000004e0c04723c */ /* 0x000fe20000001804 */
[----:B------:R-:W1:Y:S01]  /*1920*/  MUFU.TANH R48, R48 ;  /* 0x0000003000307308 */ /* 0x000e620000002400 */
[----:B------:R-:W-:-:S06]  /*1930*/  DEPBAR.LE SB0, 0x0 ;  /* 0x000080000000791a */ /* 0x000fcc0000000000 */
[-C--:B---3--:R-:W-:Y:S01]  /*1940*/  HMMA.16816.F32 R32, R24, R64.reuse, R32 ;  /* 0x000000401820723c */ /* 0x088fe20000001820 */
[----:B------:R-:W3:Y:S07]  /*1950*/  MUFU.TANH R49, R49 ;  /* 0x0000003100317308 */ /* 0x000eee0000002400 */
[----:B------:R-:W-:Y:S01]  /*1960*/  HMMA.16816.F32 R68, R20, R64, R68 ;  /* 0x000000401444723c */ /* 0x000fe20000001844 */
[----:B------:R-:W1:Y:S06]  /*1970*/  MUFU.TANH R180, R180 ;  /* 0x000000b400b47308 */ /* 0x000e6c0000002400 */
[----:B------:R-:W-:Y:S01]  /*1980*/  FMUL.FTZ R64, R45, c[0x0][0x2ec] ;  /* 0x0000bb002d407a20 */ /* 0x000fe20000410000 */
[-C--:B------:R-:W-:Y:S01]  /*1990*/  HMMA.16816.F32 R8, R24, R66.reuse, R8 ;  /* 0x000000421808723c */ /* 0x080fe20000001808 */
[----:B------:R-:W-:Y:S01]  /*19a0*/  FMUL.FTZ R45, R47, c[0x0][0x2ec] ;  /* 0x0000bb002f2d7a20 */ /* 0x000fe20000410000 */
[----:B------:R-:W1:Y:S06]  /*19b0*/  MUFU.TANH R172, R172 ;  /* 0x000000ac00ac7308 */ /* 0x000e6c0000002400 */
[----:B------:R-:W-:Y:S02]  /*19c0*/  HMMA.16816.F32 R28, R20, R66, R28 ;  /* 0x00000042141c723c */ /* 0x000fe4000000181c */
[----:B------:R-:W1:Y:S06]  /*19d0*/  MUFU.TANH R142, R142 ;  /* 0x0000008e008e7308 */ /* 0x000e6c0000002400 */
[----:B------:R-:W-:Y:S02]  /*19e0*/  HMMA.16816.F32 R56, R16, R78, R56 ;  /* 0x0000004e1038723c */ /* 0x000fe40000001838 */
[----:B------:R-:W2:Y:S06]  /*19f0*/  MUFU.TANH R64, R64 ;  /* 0x0000004000407308 */ /* 0x000eac0000002400 */
[----:B------:R-:W-:Y:S02]  /*1a00*/  HMMA.16816.F32 R4, R36, R50, R4 ;  /* 0x000000322404723c */ /* 0x000fe40000001804 */
[----:B------:R-:W2:Y:S06]  /*1a10*/  MUFU.TANH R44, R44 ;  /* 0x0000002c002c7308 */ /* 0x000eac0000002400 */
[-C--:B-1----:R-:W-:Y:S02]  /*1a20*/  HMMA.16816.F32 R32, R16, R72.reuse, R32 ;  /* 0x000000481020723c */ /* 0x082fe40000001820 */
[----:B------:R-:W1:Y:S06]  /*1a30*/  MUFU.TANH R45, R45 ;  /* 0x0000002d002d7308 */ /* 0x000e6c0000002400 */
[----:B------:R-:W-:Y:S08]  /*1a40*/  HMMA.16816.F32 R68, R12, R72, R68 ;  /* 0x000000480c44723c */ /* 0x000ff00000001844 */
[----:B------:R-:W-:Y:S01]  /*1a50*/  HMMA.16816.F32 R8, R16, R74, R8 ;  /* 0x0000004a1008723c */ /* 0x000fe20000001808 */
[----:B------:R-:W-:-:S02]  /*1a60*/  FMUL.FTZ R25, R4, c[0x0][0x2ec] ;  /* 0x0000bb0004197a20 */ /* 0x000fc40000410000 */
[----:B------:R-:W-:Y:S01]  /*1a70*/  FMUL.FTZ R4, R5, c[0x0][0x2ec] ;  /* 0x0000bb0005047a20 */ /* 0x000fe20000410000 */
[----:B------:R-:W-:Y:S01]  /*1a80*/  LOP3.LUT R5, R85, 0xffffffe0, RZ, 0xc0, !PT ;  /* 0xffffffe055057812 */ /* 0x000fe200078ec0ff */
[----:B------:R-:W-:Y:S02]  /*1a90*/  FMUL.FTZ R6, R6, c[0x0][0x2ec] ;  /* 0x0000bb0006067a20 */ /* 0x000fe40000410000 */
[----:B------:R-:W1:Y:S01]  /*1aa0*/  MUFU.TANH R25, R25 ;  /* 0x0000001900197308 */ /* 0x000e620000002400 */
[----:B------:R-:W-:Y:S01]  /*1ab0*/  HMMA.16816.F32 R28, R12, R74, R28 ;  /* 0x0000004a0c1c723c */ /* 0x000fe2000000181c */
[----:B------:R-:W-:Y:S02]  /*1ac0*/  IMAD.IADD R5, R80, 0x1, -R5 ;  /* 0x0000000150057824 */ /* 0x000fe400078e0a05 */
[----:B------:R-:W-:-:S04]  /*1ad0*/  FMUL.FTZ R7, R7, c[0x0][0x2ec] ;  /* 0x0000bb0007077a20 */ /* 0x000fc80000410000 */
[----:B------:R1:W1:Y:S01]  /*1ae0*/  MUFU.TANH R216, R6 ;  /* 0x0000000600d87308 */ /* 0x0002620000002400 */
[C---:B------:R-:W-:Y:S07]  /*1af0*/  HMMA.16816.F32 R56, R40.reuse, R50, R56 ;  /* 0x000000322838723c */ /* 0x040fee0000001838 */
[----:B------:R-:W2:Y:S01]  /*1b00*/  MUFU.TANH R4, R4 ;  /* 0x0000000400047308 */ /* 0x000ea20000002400 */
[----:B-----5:R-:W-:Y:S01]  /*1b10*/  HMMA.16816.F32 R32, R40, R60, R32 ;  /* 0x0000003c2820723c */ /* 0x020fe20000001820 */
[----:B-1----:R-:W-:-:S07]  /*1b20*/  SHF.R.S32.HI R6, RZ, 0x1f, R5 ;  /* 0x0000001fff067819 */ /* 0x002fce0000011405 */
[----:B------:R-:W-:Y:S01]  /*1b30*/  HMMA.16816.F32 R68, R36, R60, R68 ;  /* 0x0000003c2444723c */ /* 0x000fe20000001844 */
[----:B------:R1:W1:Y:S01]  /*1b40*/  MUFU.TANH R158, R7 ;  /* 0x00000007009e7308 */ /* 0x0002620000002400 */
[----:B------:R-:W-:-:S04]  /*1b50*/  LEA.HI R6, R6, R5, RZ, 0x2 ;  /* 0x0000000506067211 */ /* 0x000fc800078f10ff */
[----:B------:R-:W-:Y:S02]  /*1b60*/  SHF.R.S32.HI R206, RZ, 0x2, R6 ;  /* 0x00000002ffce7819 */ /* 0x000fe40000011406 */
[-C--:B------:R-:W-:Y:S01]  /*1b70*/  HMMA.16816.F32 R8, R40, R62.reuse, R8 ;  /* 0x0000003e2808723c */ /* 0x080fe20000001808 */
[----:B------:R-:W-:Y:S01]  /*1b80*/  FMUL.FTZ R46, R56, c[0x0][0x2ec] ;  /* 0x0000bb00382e7a20 */ /* 0x000fe20000410000 */
[----:B------:R-:W-:Y:S01]  /*1b90*/  IADD3 R5, R87, 0x1, R206 ;  /* 0x0000000157057810 */ /* 0x000fe20007ffe0ce */
[----:B------:R-:W-:Y:S02]  /*1ba0*/  FMUL.FTZ R57, R57, c[0x0][0x2ec] ;  /* 0x0000bb0039397a20 */ /* 0x000fe40000410000 */
[----:B------:R-:W-:Y:S01]  /*1bb0*/  FMUL.FTZ R58, R58, c[0x0][0x2ec] ;  /* 0x0000bb003a3a7a20 */ /* 0x000fe20000410000 */
[----:B------:R-:W-:Y:S02]  /*1bc0*/  IADD3 R5, R84, -c[0x0][0x214], R5 ;  /* 0x8000850054057a10 */ /* 0x000fe40007ffe005 */
[----:B------:R-:W-:Y:S01]  /*1bd0*/  HMMA.16816.F32 R28, R36, R62, R28 ;  /* 0x0000003e241c723c */ /* 0x000fe2000000181c */
[----:B------:R-:W-:Y:S01]  /*1be0*/  FMUL.FTZ R59, R59, c[0x0][0x2ec] ;  /* 0x0000bb003b3b7a20 */ /* 0x000fe20000410000 */
[----:B------:R-:W2:Y:S01]  /*1bf0*/  MUFU.TANH R46, R46 ;  /* 0x0000002e002e7308 */ /* 0x000ea20000002400 */
[----:B------:R-:W-:Y:S01]  /*1c00*/  FMUL.FTZ R32, R32, c[0x0][0x2ec] ;  /* 0x0000bb0020207a20 */ /* 0x000fe20000410000 */
[----:B------:R-:W-:Y:S01]  /*1c10*/  IADD3 R5, R5, c[0x0][0x2e8], RZ ;  /* 0x0000ba0005057a10 */ /* 0x000fe20007ffe0ff */
[----:B------:R-:W-:-:S02]  /*1c20*/  FMUL.FTZ R33, R33, c[0x0][0x2ec] ;  /* 0x0000bb0021217a20 */ /* 0x000fc40000410000 */
[----:B------:R-:W-:Y:S01]  /*1c30*/  FMUL.FTZ R34, R34, c[0x0][0x2ec] ;  /* 0x0000bb0022227a20 */ /* 0x000fe20000410000 */
[----:B-1----:R-:W-:Y:S01]  /*1c40*/  IADD3 R7, R5, 0x8, RZ ;  /* 0x0000000805077810 */ /* 0x002fe20007ffe0ff */
[----:B------:R-:W-:Y:S01]  /*1c50*/  FMUL.FTZ R35, R35, c[0x0][0x2ec] ;  /* 0x0000bb0023237a20 */ /* 0x000fe20000410000 */
[----:B------:R-:W1:Y:S01]  /*1c60*/  MUFU.TANH R214, R57 ;  /* 0x0000003900d67308 */ /* 0x000e620000002400 */
[----:B------:R-:W-:Y:S01]  /*1c70*/  FMUL.FTZ R68, R68, c[0x0][0x2ec] ;  /* 0x0000bb0044447a20 */ /* 0x000fe20000410000 */
[----:B------:R-:W-:Y:S01]  /*1c80*/  IADD3 R137, R5, 0x40, RZ ;  /* 0x0000004005897810 */ /* 0x000fe20007ffe0ff */
[----:B------:R-:W-:Y:S01]  /*1c90*/  FMUL.FTZ R69, R69, c[0x0][0x2ec] ;  /* 0x0000bb0045457a20 */ /* 0x000fe20000410000 */
[CC--:B------:R-:W-:Y:S01]  /*1ca0*/  IMNMX R139, R5.reuse, R84.reuse, PT ;  /* 0x00000054058b7217 */ /* 0x0c0fe20003800200 */
[----:B------:R-:W-:Y:S01]  /*1cb0*/  FMUL.FTZ R70, R70, c[0x0][0x2ec] ;  /* 0x0000bb0046467a20 */ /* 0x000fe20000410000 */
[----:B------:R-:W-:Y:S01]  /*1cc0*/  IADD3 R5, R5, 0x48, RZ ;  /* 0x0000004805057810 */ /* 0x000fe20007ffe0ff */
[----:B------:R-:W-:Y:S01]  /*1cd0*/  FMUL.FTZ R71, R71, c[0x0][0x2ec] ;  /* 0x0000bb0047477a20 */ /* 0x000fe20000410000 */
[----:B------:R-:W1:Y:S01]  /*1ce0*/  MUFU.TANH R178, R58 ;  /* 0x0000003a00b27308 */ /* 0x000e620000002400 */
[----:B------:R-:W-:Y:S01]  /*1cf0*/  FMUL.FTZ R8, R8, c[0x0][0x2ec] ;  /* 0x0000bb0008087a20 */ /* 0x000fe20000410000 */
[-C--:B------:R-:W-:Y:S01]  /*1d00*/  IMNMX R138, R7, R84.reuse, PT ;  /* 0x00000054078a7217 */ /* 0x080fe20003800200 */
[----:B------:R-:W-:Y:S01]  /*1d10*/  FMUL.FTZ R9, R9, c[0x0][0x2ec] ;  /* 0x0000bb0009097a20 */ /* 0x000fe20000410000 */
[-C--:B------:R-:W-:Y:S01]  /*1d20*/  IMNMX R137, R137, R84.reuse, PT ;  /* 0x0000005489897217 */ /* 0x080fe20003800200 */
[----:B------:R-:W-:Y:S01]  /*1d30*/  FMUL.FTZ R10, R10, c[0x0][0x2ec] ;  /* 0x0000bb000a0a7a20 */ /* 0x000fe20000410000 */
[----:B------:R-:W-:Y:S01]  /*1d40*/  IMNMX R132, R5, R84, PT ;  /* 0x0000005405847217 */ /* 0x000fe20003800200 */
[----:B------:R-:W-:Y:S01]  /*1d50*/  FMUL.FTZ R11, R11, c[0x0][0x2ec] ;  /* 0x0000bb000b0b7a20 */ /* 0x000fe20000410000 */
[----:B------:R-:W1:Y:S01]  /*1d60*/  MUFU.TANH R176, R59 ;  /* 0x0000003b00b07308 */ /* 0x000e620000002400 */
[----:B------:R-:W-:-:S02]  /*1d70*/  FMUL.FTZ R28, R28, c[0x0][0x2ec] ;  /* 0x0000bb001c1c7a20 */ /* 0x000fc40000410000 */
[----:B------:R-:W-:Y:S02]  /*1d80*/  FMUL.FTZ R30, R30, c[0x0][0x2ec] ;  /* 0x0000bb001e1e7a20 */ /* 0x000fe40000410000 */
[----:B------:R-:W-:Y:S02]  /*1d90*/  FMUL.FTZ R31, R31, c[0x0][0x2ec] ;  /* 0x0000bb001f1f7a20 */ /* 0x000fe40000410000 */
[----:B------:R-:W-:Y:S01]  /*1da0*/  FMUL.FTZ R29, R29, c[0x0][0x2ec] ;  /* 0x0000bb001d1d7a20 */ /* 0x000fe20000410000 */
[----:B------:R-:W1:Y:S08]  /*1db0*/  MUFU.TANH R212, R32 ;  /* 0x0000002000d47308 */ /* 0x000e700000002400 */
        /* <DEDUP_REMOVED lines=14> */
[----:B------:R5:W1:Y:S02]  /*1ea0*/  MUFU.TANH R164, R29 ;  /* 0x0000001d00a47308 */ /* 0x000a640000002400 */
[----:B-----5:R-:W-:Y:S01]  /*1eb0*/  MOV R29, R81 ;  /* 0x00000051001d7202 */ /* 0x020fe20000000f00 */
[----:B------:R-:W-:Y:S06]  /*1ec0*/  BAR.SYNC.DEFER_BLOCKING 0x0 ;  /* 0x0000000000007b1d */ /* 0x000fec0000010000 */
[----:B------:R-:W-:Y:S05]  /*1ed0*/  @!P0 BRA `(.L_x_600) ;  /* 0x0000016000008947 */ /* 0x000fea0003800000 */
[----:B-1234-:R-:W-:-:S04]  /*1ee0*/  IADD3 R7, R3, -0x2, RZ ;  /* 0xfffffffe03077810 */ /* 0x01efc80007ffe0ff */
        /* <DEDUP_REMOVED lines=21> */
.L_x_600:
[----:B-1234-:R-:W-:Y:S02]  /*2040*/  IMAD R11, R29, 0x40, R156 ;  /* 0x000000401d0b7824 */ /* 0x01efe400078e029c */
[----:B------:R-:W-:-:S03]  /*2050*/  IMAD.SHL.U32 R191, R191, 0x2, RZ ;  /* 0x00000002bfbf7824 */ /* 0x000fc600078e00ff */
[C---:B------:R-:W-:Y:S01]  /*2060*/  IADD3 R6, R11.reuse, 0x1, RZ ;  /* 0x000000010b067810 */ /* 0x040fe20007ffe0ff */
[--C-:B------:R-:W-:Y:S01]  /*2070*/  IMAD.IADD R189, R2, 0x1, R191.reuse ;  /* 0x0000000102bd7824 */ /* 0x100fe200078e02bf */
[----:B------:R-:W-:Y:S01]  /*2080*/  IADD3 R5, R11, 0x8, RZ ;  /* 0x000000080b057810 */ /* 0x000fe20007ffe0ff */
[----:B------:R-:W-:Y:S01]  /*2090*/  IMAD.IADD R190, R0, 0x1, R191 ;  /* 0x0000000100be7824 */ /* 0x000fe200078e02bf */
[----:B------:R-:W-:Y:S01]  /*20a0*/  ISETP.GE.AND P3, PT, R6, R139, PT ;  /* 0x0000008b0600720c */ /* 0x000fe20003f66270 */
[----:B------:R-:W-:Y:S01]  /*20b0*/  IMAD.IADD R188, R0, 0x1, R189 ;  /* 0x0000000100bc7824 */ /* 0x000fe200078e02bd */
[C---:B------:R-:W-:Y:S01]  /*20c0*/  ISETP.GE.AND P1, PT, R6.reuse, R138, PT ;  /* 0x0000008a0600720c */ /* 0x040fe20003f26270 */
[----:B------:R-:W-:Y:S01]  /*20d0*/  LDSM.16.MT88.4 R84, [R189+0x6000] ;  /* 0x00600000bd54783b */ /* 0x000fe20000004200 */
        /* <DEDUP_REMOVED lines=8> */
[----:B------:R-:W-:Y:S02]  /*2160*/  FSEL R52, R95, -INF , !P6 ;  /* 0xff8000005f347808 */ /* 0x000fe40007000000 */
[----:B------:R-:W-:Y:S02]  /*2170*/  FSEL R90, R90, -INF , !P3 ;  /* 0xff8000005a5a7808 */ /* 0x000fe40005800000 */
[C---:B------:R-:W-:Y:S02]  /*2180*/  ISETP.GE.AND P1, PT, R6.reuse, R139, PT ;  /* 0x0000008b0600720c */ /* 0x040fe40003f26270 */
[CC--:B------:R-:W-:Y:S02]  /*2190*/  ISETP.GE.AND P4, PT, R6.reuse, R138.reuse, PT ;  /* 0x0000008a0600720c */ /* 0x0c0fe40003f86270 */
[----:B------:R-:W-:Y:S02]  /*21a0*/  ISETP.GE.AND P6, PT, R6, R137, PT ;  /* 0x000000890600720c */ /* 0x000fe40003fc6270 */
[----:B------:R-:W-:-:S02]  /*21b0*/  ISETP.GE.AND P5, PT, R5, R138, PT ;  /* 0x0000008a0500720c */ /* 0x000fc40003fa6270 */
[C---:B------:R-:W-:Y:S02]  /*21c0*/  ISETP.GE.AND P2, PT, R5.reuse, R137, PT ;  /* 0x000000890500720c */ /* 0x040fe40003f46270 */
[----:B------:R-:W-:Y:S02]  /*21d0*/  ISETP.GE.AND P3, PT, R5, R132, PT ;  /* 0x000000840500720c */ /* 0x000fe40003f66270 */
[----:B------:R-:W-:Y:S02]  /*21e0*/  FSEL R6, R105, -INF , !P0 ;  /* 0xff80000069067808 */ /* 0x000fe40004000000 */
[C---:B------:R-:W-:Y:S02]  /*21f0*/  IADD3 R5, R11.reuse, 0x10, RZ ;  /* 0x000000100b057810 */ /* 0x040fe40007ffe0ff */
[----:B------:R-:W-:Y:S02]  /*2200*/  ISETP.GE.AND P0, PT, R11, R139, PT ;  /* 0x0000008b0b00720c */ /* 0x000fe40003f06270 */
[----:B------:R-:W-:-:S02]  /*2210*/  FSEL R100, R100, -INF , !P2 ;  /* 0xff80000064647808 */ /* 0x000fc40005000000 */
[----:B------:R-:W-:Y:S02]  /*2220*/  FSEL R30, R103, -INF , !P3 ;  /* 0xff800000671e7808 */ /* 0x000fe40005800000 */
[----:B------:R-:W-:Y:S02]  /*2230*/  FSEL R98, R98, -INF , !P1 ;  /* 0xff80000062627808 */ /* 0x000fe40004800000 */
[----:B------:R-:W-:Y:S02]  /*2240*/  FSEL R38, R101, -INF , !P6 ;  /* 0xff80000065267808 */ /* 0x000fe40007000000 */
[C---:B------:R-:W-:Y:S02]  /*2250*/  ISETP.GE.AND P2, PT, R5.reuse, R139, PT ;  /* 0x0000008b0500720c */ /* 0x040fe40003f46270 */
[C---:B------:R-:W-:Y:S02]  /*2260*/  ISETP.GE.AND P3, PT, R5.reuse, R138, PT ;  /* 0x0000008a0500720c */ /* 0x040fe40003f66270 */
[----:B------:R-:W-:-:S02]  /*2270*/  ISETP.GE.AND P1, PT, R5, R137, PT ;  /* 0x000000890500720c */ /* 0x000fc40003f26270 */
[----:B------:R-:W-:Y:S02]  /*2280*/  ISETP.GE.AND P6, PT, R5, R132, PT ;  /* 0x000000840500720c */ /* 0x000fe40003fc6270 */
[----:B------:R-:W-:Y:S02]  /*2290*/  FSEL R88, R88, -INF , !P0 ;  /* 0xff80000058587808 */ /* 0x000fe40004000000 */
[C---:B------:R-:W-:Y:S02]  /*22a0*/  IADD3 R15, R11.reuse, 0x11, RZ ;  /* 0x000000110b0f7810 */ /* 0x040fe40007ffe0ff */
[----:B------:R-:W-:Y:S02]  /*22b0*/  IADD3 R5, R11, 0x21, RZ ;  /* 0x000000210b057810 */ /* 0x000fe40007ffe0ff */
[----:B------:R-:W-:Y:S02]  /*22c0*/  FSEL R50, R107, -INF , !P2 ;  /* 0xff8000006b327808 */ /* 0x000fe40005000000 */
[----:B------:R-:W-:-:S02]  /*22d0*/  FMNMX.FTZ R31, R88, R90, !PT ;  /* 0x0000005a581f7209 */ /* 0x000fc40007810000 */
[----:B------:R-:W-:Y:S02]  /*22e0*/  ISETP.GE.AND P2, PT, R15, R139, PT ;  /* 0x0000008b0f00720c */ /* 0x000fe40003f46270 */
[----:B------:R-:W-:Y:S02]  /*22f0*/  ISETP.GE.AND P0, PT, R5, R132, PT ;  /* 0x000000840500720c */ /* 0x000fe40003f06270 */
[C---:B------:R-:W-:Y:S02]  /*2300*/  IADD3 R13, R11.reuse, 0x18, RZ ;  /* 0x000000180b0d7810 */ /* 0x040fe40007ffe0ff */
[----:B------:R-:W-:Y:S02]  /*2310*/  IADD3 R27, R11, 0x28, RZ ;  /* 0x000000280b1b7810 */ /* 0x000fe40007ffe0ff */
[----:B------:R-:W-:Y:S02]  /*2320*/  FSEL R34, R109, -INF , !P1 ;  /* 0xff8000006d227808 */ /* 0x000fe40004800000 */
[----:B------:R-:W-:-:S02]  /*2330*/  FMNMX.FTZ R31, R40, R31, !PT ;  /* 0x0000001f281f7209 */ /* 0x000fc40007810000 */
[----:B------:R-:W-:Y:S02]  /*2340*/  ISETP.GE.AND P1, PT, R15, R137, PT ;  /* 0x000000890f00720c */ /* 0x000fe40003f26270 */
[----:B------:R-:W-:Y:S02]  /*2350*/  FSEL R108, R108, -INF , !P2 ;  /* 0xff8000006c6c7808 */ /* 0x000fe40005000000 */
[----:B------:R-:W-:Y:S02]  /*2360*/  FSEL R12, R45, -INF , !P0 ;  /* 0xff8000002d0c7808 */ /* 0x000fe40004000000 */
[-C--:B------:R-:W-:Y:S02]  /*2370*/  ISETP.GE.AND P2, PT, R13, R139.reuse, PT ;  /* 0x0000008b0d00720c */ /* 0x080fe40003f46270 */
[----:B------:R-:W-:Y:S02]  /*2380*/  ISETP.GE.AND P0, PT, R27, R139, PT ;  /* 0x0000008b1b00720c */ /* 0x000fe40003f06270 */
[----:B------:R-:W-:-:S02]  /*2390*/  IADD3 R9, R11, 0x19, RZ ;  /* 0x000000190b097810 */ /* 0x000fc40007ffe0ff */
[----:B------:R-:W-:Y:S02]  /*23a0*/  FMNMX.FTZ R31, R98, R31, !PT ;  /* 0x0000001f621f7209 */ /* 0x000fe40007810000 */
[----:B------:R-:W-:Y:S02]  /*23b0*/  FSEL R32, R110, -INF , !P1 ;  /* 0xff8000006e207808 */ /* 0x000fe40004800000 */
[----:B------:R-:W-:Y:S02]  /*23c0*/  ISETP.GE.AND P1, PT, R13, R137, PT ;  /* 0x000000890d00720c */ /* 0x000fe40003f26270 */
[----:B------:R-:W-:Y:S02]  /*23d0*/  FSEL R54, R113, -INF , !P2 ;  /* 0xff80000071367808 */ /* 0x000fe40005000000 */
[----:B------:R-:W-:Y:S02]  /*23e0*/  FSEL R62, R46, -INF , !P0 ;  /* 0xff8000002e3e7808 */ /* 0x000fe40004000000 */
[----:B------:R-:W-:-:S02]  /*23f0*/  ISETP.GE.AND P2, PT, R9, R139, PT ;  /* 0x0000008b0900720c */ /* 0x000fc40003f46270 */
[----:B------:R-:W-:Y:S02]  /*2400*/  ISETP.GE.AND P0, PT, R27, R137, PT ;  /* 0x000000891b00720c */ /* 0x000fe40003f06270 */
[----:B------:R-:W-:Y:S02]  /*2410*/  IADD3 R7, R11, 0x20, RZ ;  /* 0x000000200b077810 */ /* 0x000fe40007ffe0ff */
[----:B------:R-:W-:Y:S02]  /*2420*/  FMNMX.FTZ R31, R50, R31, !PT ;  /* 0x0000001f321f7209 */ /* 0x000fe40007810000 */
[----:B------:R-:W-:Y:S02]  /*2430*/  FSEL R26, R102, -INF , !P1 ;  /* 0xff800000661a7808 */ /* 0x000fe40004800000 */
[----:B------:R-:W-:Y:S02]  /*2440*/  ISETP.GE.AND P1, PT, R9, R137, PT ;  /* 0x000000890900720c */ /* 0x000fe40003f26270 */
[----:B------:R-:W-:-:S02]  /*2450*/  FSEL R224, R114, -INF , !P2 ;  /* 0xff80000072e07808 */ /* 0x000fc40005000000 */
[----:B------:R-:W-:Y:S02]  /*2460*/  FSEL R18, R25, -INF , !P0 ;  /* 0xff80000019127808 */ /* 0x000fe40004000000 */
[----:B------:R-:W-:Y:S02]  /*2470*/  ISETP.GE.AND P2, PT, R7, R139, PT ;  /* 0x0000008b0700720c */ /* 0x000fe40003f46270 */
[----:B------:R-:W-:Y:S02]  /*2480*/  FMNMX.FTZ R25, R108, R31, !PT ;  /* 0x0000001f6c197209 */ /* 0x000fe40007810000 */
[----:B------:R-:W-:Y:S02]  /*2490*/  FSEL R24, R115, -INF , !P1 ;  /* 0xff80000073187808 */ /* 0x000fe40004800000 */
[----:B------:R-:W-:Y:S02]  /*24a0*/  ISETP.GE.AND P1, PT, R7, R137, PT ;  /* 0x000000890700720c */ /* 0x000fe40003f26270 */
[----:B------:R-:W-:-:S02]  /*24b0*/  FSEL R56, R116, -INF , !P2 ;  /* 0xff80000074387808 */ /* 0x000fc40005000000 */
[----:B------:R-:W-:Y:S01]  /*24c0*/  FMNMX.FTZ R25, R54, R25, !PT ;  /* 0x0000001936197209 */ /* 0x000fe20007810000 */
[----:B------:R-:W-:Y:S01]  /*24d0*/  LDSM.16.MT88.4 R116, [R191+0x6000] ;  /* 0x00600000bf74783b */ /* 0x000fe20000004200 */
[----:B------:R-:W-:Y:S02]  /*24e0*/  ISETP.GE.AND P2, PT, R5, R139, PT ;  /* 0x0000008b0500720c */ /* 0x000fe40003f46270 */
[----:B------:R-:W-:Y:S02]  /*24f0*/  FSEL R10, R111, -INF , !P6 ;  /* 0xff8000006f0a7808 */ /* 0x000fe40007000000 */
[----:B------:R-:W-:Y:S02]  /*2500*/  ISETP.GE.AND P6, PT, R15, R132, PT ;  /* 0x000000840f00720c */ /* 0x000fe40003fc6270 */
[----:B------:R-:W-:Y:S02]  /*2510*/  FSEL R142, R142, -INF , !P1 ;  /* 0xff8000008e8e7808 */ /* 0x000fe40004800000 */
[----:B------:R-:W-:-:S02]  /*2520*/  FMNMX.FTZ R25, R224, R25, !PT ;  /* 0x00000019e0197209 */ /* 0x000fc40007810000 */
[-C--:B------:R-:W-:Y:S02]  /*2530*/  ISETP.GE.AND P1, PT, R5, R137.reuse, PT ;  /* 0x000000890500720c */ /* 0x080fe40003f26270 */
[----:B------:R-:W-:Y:S02]  /*2540*/  FSEL R220, R220, -INF , !P2 ;  /* 0xff800000dcdc7808 */ /* 0x000fe40005000000 */
[C---:B------:R-:W-:Y:S02]  /*2550*/  ISETP.GE.AND P2, PT, R11.reuse, R137, PT ;  /* 0x000000890b00720c */ /* 0x040fe40003f46270 */
[----:B------:R-:W-:Y:S02]  /*2560*/  FSEL R8, R112, -INF , !P6 ;  /* 0xff80000070087808 */ /* 0x000fe40007000000 */
[----:B------:R-:W-:Y:S02]  /*2570*/  IADD3 R23, R11, 0x29, RZ ;  /* 0x000000290b177810 */ /* 0x000fe40007ffe0ff */
[----:B------:R-:W-:-:S02]  /*2580*/  ISETP.GE.AND P6, PT, R13, R132, PT ;  /* 0x000000840d00720c */ /* 0x000fc40003fc6270 */
[----:B------:R-:W-:Y:S02]  /*2590*/  FMNMX.FTZ R25, R56, R25, !PT ;  /* 0x0000001938197209 */ /* 0x000fe40007810000 */
[----:B------:R-:W-:Y:S02]  /*25a0*/  FSEL R64, R64, -INF , !P1 ;  /* 0xff80000040407808 */ /* 0x000fe40004800000 */
[----:B------:R-:W-:Y:S02]  /*25b0*/  ISETP.GE.AND P1, PT, R11, R132, PT ;  /* 0x000000840b00720c */ /* 0x000fe40003f26270 */
[----:B------:R-:W-:Y:S02]  /*25c0*/  FSEL R92, R92, -INF , !P2 ;  /* 0xff8000005c5c7808 */ /* 0x000fe40005000000 */
[----:B------:R-:W-:Y:S02]  /*25d0*/  ISETP.GE.AND P2, PT, R23, R139, PT ;  /* 0x0000008b1700720c */ /* 0x000fe40003f46270 */
[----:B------:R-:W-:-:S02]  /*25e0*/  FSEL R22, R48, -INF , !P6 ;  /* 0xff80000030167808 */ /* 0x000fc40007000000 */
[----:B------:R-:W-:Y:S02]  /*25f0*/  IADD3 R19, R11, 0x30, RZ ;  /* 0x000000300b137810 */ /* 0x000fe40007ffe0ff */
[----:B------:R-:W-:Y:S02]  /*2600*/  FMNMX.FTZ R25, R220, R25, !PT ;  /* 0x00000019dc197209 */ /* 0x000fe40007810000 */
[----:B------:R-:W-:Y:S02]  /*2610*/  ISETP.GE.AND P6, PT, R9, R132, PT ;  /* 0x000000840900720c */ /* 0x000fe40003fc6270 */
[----:B------:R-:W-:Y:S02]  /*2620*/  FSEL R94, R94, -INF , !P1 ;  /* 0xff8000005e5e7808 */ /* 0x000fe40004800000 */
[----:B------:R-:W-:Y:S02]  /*2630*/  ISETP.GE.AND P0, PT, R23, R137, PT ;  /* 0x000000891700720c */ /* 0x000fe40003f06270 */
[----:B------:R-:W-:-:S02]  /*2640*/  FSEL R214, R214, -INF , !P2 ;  /* 0xff800000d6d67808 */ /* 0x000fc40005000000 */
[----:B------:R-:W-:Y:S02]  /*2650*/  IADD3 R21, R11, 0x31, RZ ;  /* 0x000000310b157810 */ /* 0x000fe40007ffe0ff */
[----:B------:R-:W-:Y:S02]  /*2660*/  ISETP.GE.AND P2, PT, R19, R139, PT ;  /* 0x0000008b1300720c */ /* 0x000fe40003f46270 */
[----:B------:R-:W-:Y:S02]  /*2670*/  FMNMX.FTZ R25, R62, R25, !PT ;  /* 0x000000193e197209 */ /* 0x000fe40007810000 */
[----:B------:R-:W-:Y:S02]  /*2680*/  FSEL R20, R49, -INF , !P6 ;  /* 0xff80000031147808 */ /* 0x000fe40007000000 */
[----:B------:R-:W-:Y:S02]  /*2690*/  ISETP.GE.AND P6, PT, R7, R132, PT ;  /* 0x000000840700720c */ /* 0x000fe40003fc6270 */
[----:B------:R-:W-:-:S02]  /*26a0*/  FMNMX.FTZ R31, R94, R52, !PT ;  /* 0x000000345e1f7209 */ /* 0x000fc40007810000 */
[----:B------:R-:W-:Y:S02]  /*26b0*/  IADD3 R17, R11, 0x38, RZ ;  /* 0x000000380b117810 */ /* 0x000fe40007ffe0ff */
[----:B------:R-:W-:Y:S02]  /*26c0*/  FSEL R16, R4, -INF , !P0 ;  /* 0xff80000004107808 */ /* 0x000fe40004000000 */
[----:B------:R-:W-:Y:S02]  /*26d0*/  ISETP.GE.AND P0, PT, R21, R139, PT ;  /* 0x0000008b1500720c */ /* 0x000fe40003f06270 */
[----:B------:R-:W-:Y:S02]  /*26e0*/  FSEL R212, R212, -INF , !P2 ;  /* 0xff800000d4d47808 */ /* 0x000fe40005000000 */
[----:B------:R-:W-:Y:S02]  /*26f0*/  FMNMX.FTZ R25, R214, R25, !PT ;  /* 0x00000019d6197209 */ /* 0x000fe40007810000 */
[----:B------:R-:W-:-:S02]  /*2700*/  FMNMX.FTZ R33, R92, R28, !PT ;  /* 0x0000001c5c217209 */ /* 0x000fc40007810000 */
[----:B------:R-:W-:Y:S02]  /*2710*/  FSEL R14, R44, -INF , !P6 ;  /* 0xff8000002c0e7808 */ /* 0x000fe40007000000 */
[----:B------:R-:W-:Y:S02]  /*2720*/  FMNMX.FTZ R31, R30, R31, !PT ;  /* 0x0000001f1e1f7209 */ /* 0x000fe40007810000 */
[----:B------:R-:W-:Y:S02]  /*2730*/  ISETP.GE.AND P6, PT, R11, R138, PT ;  /* 0x0000008a0b00720c */ /* 0x000fe40003fc6270 */
[----:B------:R-:W-:Y:S02]  /*2740*/  ISETP.GE.AND P1, PT, R17, R139, PT ;  /* 0x0000008b1100720c */ /* 0x000fe40003f26270 */
[----:B------:R-:W-:Y:S02]  /*2750*/  IADD3 R11, R11, 0x39, RZ ;  /* 0x000000390b0b7810 */ /* 0x000fe40007ffe0ff */
[----:B------:R-:W-:-:S02]  /*2760*/  FSEL R210, R210, -INF , !P0 ;  /* 0xff800000d2d27808 */ /* 0x000fc40004000000 */
[----:B------:R-:W-:Y:S02]  /*2770*/  FMNMX.FTZ R25, R212, R25, !PT ;  /* 0x00000019d4197209 */ /* 0x000fe40007810000 */
[----:B------:R-:W-:Y:S02]  /*2780*/  FMNMX.FTZ R33, R100, R33, !PT ;  /* 0x0000002164217209 */ /* 0x000fe40007810000 */
[----:B------:R-:W-:Y:S02]  /*2790*/  FMNMX.FTZ R31, R6, R31, !PT ;  /* 0x0000001f061f7209 */ /* 0x000fe40007810000 */
[----:B------:R-:W-:Y:S02]  /*27a0*/  FSEL R182, R182, -INF , !P1 ;  /* 0xff800000b6b67808 */ /* 0x000fe40004800000 */
[----:B------:R-:W-:Y:S02]  /*27b0*/  ISETP.GE.AND P1, PT, R11, R139, PT ;  /* 0x0000008b0b00720c */ /* 0x000fe40003f26270 */
[----:B------:R-:W-:-:S02]  /*27c0*/  FMNMX.FTZ R25, R210, R25, !PT ;  /* 0x00000019d2197209 */ /* 0x000fc40007810000 */
[----:B------:R-:W-:Y:S02]  /*27d0*/  FMNMX.FTZ R33, R38, R33, !PT ;  /* 0x0000002126217209 */ /* 0x000fe40007810000 */
[----:B------:R-:W-:Y:S02]  /*27e0*/  FMNMX.FTZ R31, R10, R31, !PT ;  /* 0x0000001f0a1f7209 */ /* 0x000fe40007810000 */
[----:B------:R-:W-:Y:S02]  /*27f0*/  FSEL R174, R174, -INF , !P1 ;  /* 0xff800000aeae7808 */ /* 0x000fe40004800000 */
[----:B------:R-:W-:Y:S02]  /*2800*/  FMNMX.FTZ R25, R182, R25, !PT ;  /* 0x00000019b6197209 */ /* 0x000fe40007810000 */
[----:B------:R-:W-:Y:S02]  /*2810*/  FMNMX.FTZ R33, R34, R33, !PT ;  /* 0x0000002122217209 */ /* 0x000fe40007810000 */
[----:B------:R-:W-:-:S02]  /*2820*/  FMNMX.FTZ R31, R8, R31, !PT ;  /* 0x0000001f081f7209 */ /* 0x000fc40007810000 */
[----:B------:R-:W-:Y:S02]  /*2830*/  FMNMX.FTZ R136, R174, R25, !PT ;  /* 0x00000019ae887209 */ /* 0x000fe40007810000 */
[----:B------:R-:W-:Y:S02]  /*2840*/  FMNMX.FTZ R33, R32, R33, !PT ;  /* 0x0000002120217209 */ /* 0x000fe40007810000 */
[----:B------:R-:W-:Y:S01]  /*2850*/  FMNMX.FTZ R31, R22, R31, !PT ;  /* 0x0000001f161f7209 */ /* 0x000fe20007810000 */
[----:B------:R-:W1:Y:S01]  /*2860*/  SHFL.BFLY PT, R25, R136, 0x2, 0x1f ;  /* 0x0c401f0088197f89 */ /* 0x000e6200000e0000 */
[----:B------:R-:W-:Y:S02]  /*2870*/  ISETP.GE.AND P0, PT, R21, R137, PT ;  /* 0x000000891500720c */ /* 0x000fe40003f06270 */
[----:B------:R-:W-:Y:S02]  /*2880*/  FMNMX.FTZ R33, R26, R33, !PT ;  /* 0x000000211a217209 */ /* 0x000fe40007810000 */
[----:B------:R-:W-:-:S02]  /*2890*/  ISETP.GE.AND P1, PT, R17, R137, PT ;  /* 0x000000891100720c */ /* 0x000fc40003f26270 */
[----:B------:R-:W-:Y:S02]  /*28a0*/  FMNMX.FTZ R31, R20, R31, !PT ;  /* 0x0000001f141f7209 */ /* 0x000fe40007810000 */
[----:B------:R-:W-:Y:S02]  /*28b0*/  FSEL R168, R168, -INF , !P0 ;  /* 0xff800000a8a87808 */ /* 0x000fe40004000000 */
[----:B------:R-:W-:Y:S02]  /*28c0*/  FMNMX.FTZ R33, R24, R33, !PT ;  /* 0x0000002118217209 */ /* 0x000fe40007810000 */
[----:B------:R-:W-:Y:S02]  /*28d0*/  ISETP.GE.AND P0, PT, R11, R137, PT ;  /* 0x000000890b00720c */ /* 0x000fe40003f06270 */
[----:B------:R-:W-:Y:S02]  /*28e0*/  FSEL R166, R166, -INF , !P1 ;  /* 0xff800000a6a67808 */ /* 0x000fe40004800000 */
[----:B------:R-:W-:-:S02]  /*28f0*/  ISETP.GE.AND P1, PT, R27, R132, PT ;  /* 0x000000841b00720c */ /* 0x000fc40003f26270 */
[----:B------:R-:W-:Y:S02]  /*2900*/  FMNMX.FTZ R31, R14, R31, !PT ;  /* 0x0000001f0e1f7209 */ /* 0x000fe40007810000 */
[----:B------:R-:W-:Y:S02]  /*2910*/  FMNMX.FTZ R33, R142, R33, !PT ;  /* 0x000000218e217209 */ /* 0x000fe40007810000 */
[----:B------:R-:W-:Y:S02]  /*2920*/  FSEL R164, R164, -INF , !P0 ;  /* 0xff800000a4a47808 */ /* 0x000fe40004000000 */
[----:B------:R-:W-:Y:S02]  /*2930*/  ISETP.GE.AND P0, PT, R23, R132, PT ;  /* 0x000000841700720c */ /* 0x000fe40003f06270 */
[----:B------:R-:W-:Y:S02]  /*2940*/  FSEL R216, R216, -INF , !P1 ;  /* 0xff800000d8d87808 */ /* 0x000fe40004800000 */
[----:B------:R-:W-:-:S02]  /*2950*/  FMNMX.FTZ R31, R12, R31, !PT ;  /* 0x0000001f0c1f7209 */ /* 0x000fc40007810000 */
[-C--:B------:R-:W-:Y:S02]  /*2960*/  ISETP.GE.AND P1, PT, R19, R132.reuse, PT ;  /* 0x000000841300720c */ /* 0x080fe40003f26270 */
[----:B------:R-:W-:Y:S02]  /*2970*/  FMNMX.FTZ R33, R64, R33, !PT ;  /* 0x0000002140217209 */ /* 0x000fe40007810000 */
[----:B------:R-:W-:Y:S02]  /*2980*/  FSEL R158, R158, -INF , !P0 ;  /* 0xff8000009e9e7808 */ /* 0x000fe40004000000 */
[----:B------:R-:W-:Y:S02]  /*2990*/  FMNMX.FTZ R31, R216, R31, !PT ;  /* 0x0000001fd81f7209 */ /* 0x000fe40007810000 */
[----:B------:R-:W-:Y:S02]  /*29a0*/  ISETP.GE.AND P0, PT, R21, R132, PT ;  /* 0x000000841500720c */ /* 0x000fe40003f06270 */
[----:B------:R-:W-:-:S02]  /*29b0*/  FSEL R162, R162, -INF , !P1 ;  /* 0xff800000a2a27808 */ /* 0x000fc40004800000 */
[----:B------:R-:W-:Y:S02]  /*29c0*/  ISETP.GE.AND P2, PT, R19, R137, PT ;  /* 0x000000891300720c */ /* 0x000fe40003f46270 */
[----:B------:R-:W-:Y:S02]  /*29d0*/  FMNMX.FTZ R33, R18, R33, !PT ;  /* 0x0000002112217209 */ /* 0x000fe40007810000 */
[----:B------:R-:W-:Y:S02]  /*29e0*/  ISETP.GE.AND P1, PT, R13, R138, PT ;  /* 0x0000008a0d00720c */ /* 0x000fe40003f26270 */
[----:B------:R-:W-:Y:S02]  /*29f0*/  FMNMX.FTZ R13, R158, R31, !PT ;  /* 0x0000001f9e0d7209 */ /* 0x000fe40007810000 */
[----:B------:R-:W-:Y:S02]  /*2a00*/  FSEL R160, R160, -INF , !P0 ;  /* 0xff800000a0a07808 */ /* 0x000fe40004000000 */
[----:B------:R-:W-:-:S02]  /*2a10*/  FSEL R170, R170, -INF , !P2 ;  /* 0xff800000aaaa7808 */ /* 0x000fc40005000000 */
[----:B------:R-:W-:Y:S02]  /*2a20*/  FMNMX.FTZ R33, R16, R33, !PT ;  /* 0x0000002110217209 */ /* 0x000fe40007810000 */
[----:B------:R-:W-:Y:S02]  /*2a30*/  ISETP.GE.AND P0, PT, R17, R132, PT ;  /* 0x000000841100720c */ /* 0x000fe40003f06270 */
[----:B------:R-:W-:Y:S02]  /*2a40*/  FMNMX.FTZ R13, R162, R13, !PT ;  /* 0x0000000da20d7209 */ /* 0x000fe40007810000 */
[----:B------:R-:W-:Y:S02]  /*2a50*/  FSEL R89, R89, -INF , !P6 ;  /* 0xff80000059597808 */ /* 0x000fe40007000000 */
[----:B------:R-:W-:Y:S02]  /*2a60*/  FMNMX.FTZ R33, R170, R33, !PT ;  /* 0x00000021aa217209 */ /* 0x000fe40007810000 */
[----:B-1----:R-:W-:-:S02]  /*2a70*/  FMNMX.FTZ R136, R136, R25, !PT ;  /* 0x0000001988887209 */ /* 0x002fc40007810000 */
[----:B------:R-:W-:Y:S02]  /*2a80*/  FSEL R150, R150, -INF , !P0 ;  /* 0xff80000096967808 */ /* 0x000fe40004000000 */
[----:B------:R-:W-:Y:S02]  /*2a90*/  ISETP.GE.AND P0, PT, R11, R132, PT ;  /* 0x000000840b00720c */ /* 0x000fe40003f06270 */
[----:B------:R-:W-:Y:S02]  /*2aa0*/  FMNMX.FTZ R25, R160, R13, !PT ;  /* 0x0000000da0197209 */ /* 0x000fe40007810000 */
[----:B------:R-:W-:Y:S01]  /*2ab0*/  FSEL R96, R96, -INF , !P5 ;  /* 0xff80000060607808 */ /* 0x000fe20006800000 */
[----:B------:R-:W1:Y:S01]  /*2ac0*/  SHFL.BFLY PT, R13, R136, 0x1, 0x1f ;  /* 0x0c201f00880d7f89 */ /* 0x000e6200000e0000 */
[----:B------:R-:W-:Y:S02]  /*2ad0*/  FMNMX.FTZ R31, R89, R36, !PT ;  /* 0x00000024591f7209 */ /* 0x000fe40007810000 */
[----:B------:R-:W-:-:S02]  /*2ae0*/  FMNMX.FTZ R33, R168, R33, !PT ;  /* 0x00000021a8217209 */ /* 0x000fc40007810000 */
[----:B------:R-:W-:Y:S02]  /*2af0*/  FSEL R148, R148, -INF , !P0 ;  /* 0xff80000094947808 */ /* 0x000fe40004000000 */
[----:B------:R-:W-:Y:S02]  /*2b00*/  FMNMX.FTZ R25, R150, R25, !PT ;  /* 0x0000001996197209 */ /* 0x000fe40007810000 */
[----:B------:R-:W-:Y:S02]  /*2b10*/  FSEL R44, R99, -INF , !P4 ;  /* 0xff800000632c7808 */ /* 0x000fe40006000000 */
[----:B------:R-:W-:Y:S02]  /*2b20*/  FMNMX.FTZ R31, R96, R31, !PT ;  /* 0x0000001f601f7209 */ /* 0x000fe40007810000 */
[----:B------:R-:W-:Y:S02]  /*2b30*/  FMNMX.FTZ R33, R166, R33, !PT ;  /* 0x00000021a6217209 */ /* 0x000fe40007810000 */
[----:B------:R-:W-:-:S02]  /*2b40*/  ISETP.GE.AND P4, PT, R9, R138, PT ;  /* 0x0000008a0900720c */ /* 0x000fc40003f86270 */
[----:B------:R-:W-:Y:S02]  /*2b50*/  FMNMX.FTZ R9, R148, R25, !PT ;  /* 0x0000001994097209 */ /* 0x000fe40007810000 */
[----:B------:R-:W-:Y:S02]  /*2b60*/  ISETP.GE.AND P2, PT, R15, R138, PT ;  /* 0x0000008a0f00720c */ /* 0x000fe40003f46270 */
[----:B------:R-:W-:Y:S02]  /*2b70*/  FSEL R222, R104, -INF , !P3 ;  /* 0xff80000068de7808 */ /* 0x000fe40005800000 */
[----:B------:R-:W-:Y:S02]  /*2b80*/  FMNMX.FTZ R25, R44, R31, !PT ;  /* 0x0000001f2c197209 */ /* 0x000fe40007810000 */
[----:B------:R-:W-:Y:S02]  /*2b90*/  FMNMX.FTZ R4, R164, R33, !PT ;  /* 0x00000021a4047209 */ /* 0x000fe40007810000 */
[----:B------:R-:W-:-:S02]  /*2ba0*/  FSEL R58, R106, -INF , !P2 ;  /* 0xff8000006a3a7808 */ /* 0x000fc40005000000 */
[----:B------:R-:W-:Y:S01]  /*2bb0*/  FMNMX.FTZ R25, R222, R25, !PT ;  /* 0x00000019de197209 */ /* 0x000fe20007810000 */
[----:B------:R-:W2:Y:S01]  /*2bc0*/  SHFL.BFLY PT, R15, R4, 0x2, 0x1f ;  /* 0x0c401f00040f7f89 */ /* 0x000ea200000e0000 */
[----:B------:R-:W-:Y:S02]  /*2bd0*/  FSEL R60, R76, -INF , !P1 ;  /* 0xff8000004c3c7808 */ /* 0x000fe40004800000 */
[----:B------:R-:W-:Y:S02]  /*2be0*/  FMNMX.FTZ R25, R58, R25, !PT ;  /* 0x000000193a197209 */ /* 0x000fe40007810000 */
[----:B------:R-:W-:Y:S02]  /*2bf0*/  ISETP.GE.AND P2, PT, R7, R138, PT ;  /* 0x0000008a0700720c */ /* 0x000fe40003f46270 */
[----:B------:R-:W-:Y:S02]  /*2c00*/  FSEL R218, R77, -INF , !P4 ;  /* 0xff8000004dda7808 */ /* 0x000fe40006000000 */
[----:B------:R-:W-:-:S02]  /*2c10*/  FMNMX.FTZ R25, R60, R25, !PT ;  /* 0x000000193c197209 */ /* 0x000fc40007810000 */
[-C--:B------:R-:W-:Y:S02]  /*2c20*/  ISETP.GE.AND P0, PT, R5, R138.reuse, PT ;  /* 0x0000008a0500720c */ /* 0x080fe40003f06270 */
        /* <DEDUP_REMOVED lines=11> */
[----:B-1----:R-:W-:Y:S02]  /*2ce0*/  FMNMX.FTZ R136, R136, R13, !PT ;  /* 0x0000000d88887209 */ /* 0x002fe40007810000 */
[----:B--2---:R-:W-:Y:S02]  /*2cf0*/  FMNMX.FTZ R15, R4, R15, !PT ;  /* 0x0000000f040f7209 */ /* 0x004fe40007810000 */
[----:B------:R-:W1:Y:S01]  /*2d00*/  SHFL.BFLY PT, R4, R9, 0x2, 0x1f ;  /* 0x0c401f0009047f89 */ /* 0x000e6200000e0000 */
[----:B------:R-:W-:Y:S01]  /*2d10*/  ISETP.GE.AND P2, PT, R21, R138, PT ;  /* 0x0000008a1500720c */ /* 0x000fe20003f46270 */
[----:B------:R-:W-:Y:S01]  /*2d20*/  FMUL.FTZ R163, R136, c[0x0][0x23c] ;  /* 0x00008f0088a37a20 */ /* 0x000fe20000410000 */
[----:B------:R-:W-:Y:S01]  /*2d30*/  FSEL R146, R146, -INF , !P3 ;  /* 0xff80000092927808 */ /* 0x000fe20005800000 */
[----:B------:R-:W2:Y:S01]  /*2d40*/  SHFL.BFLY PT, R134, R15, 0x1, 0x1f ;  /* 0x0c201f000f867f89 */ /* 0x000ea200000e0000 */
[----:B------:R-:W-:Y:S02]  /*2d50*/  FMNMX.FTZ R5, R176, R5, !PT ;  /* 0x00000005b0057209 */ /* 0x000fe40007810000 */
[----:B------:R-:W-:-:S02]  /*2d60*/  FSETP.NEU.FTZ.AND P0, PT, R136, -INF , PT ;  /* 0xff8000008800780b */ /* 0x000fc40003f1d000 */
[-C--:B------:R-:W-:Y:S02]  /*2d70*/  ISETP.GE.AND P1, PT, R17, R138.reuse, PT ;  /* 0x0000008a1100720c */ /* 0x080fe40003f26270 */
[----:B------:R-:W-:Y:S02]  /*2d80*/  FSEL R144, R144, -INF , !P2 ;  /* 0xff80000090907808 */ /* 0x000fe40005000000 */
[----:B------:R-:W-:Y:S02]  /*2d90*/  FMNMX.FTZ R135, R146, R5, !PT ;  /* 0x0000000592877209 */ /* 0x000fe40007810000 */
[----:B------:R-:W-:Y:S02]  /*2da0*/  FSEL R163, R163, RZ, P0 ;  /* 0x000000ffa3a37208 */ /* 0x000fe40000000000 */
[----:B------:R-:W-:Y:S02]  /*2db0*/  ISETP.GE.AND P0, PT, R11, R138, PT ;  /* 0x0000008a0b00720c */ /* 0x000fe40003f06270 */
[----:B------:R-:W-:Y:S01]  /*2dc0*/  FSEL R140, R140, -INF , !P1 ;  /* 0xff8000008c8c7808 */ /* 0x000fe20004800000 */
[--C-:B------:R-:W-:Y:S01]  /*2dd0*/  FFMA.FTZ R42, R40, c[0x0][0x23c], -R163.reuse ;  /* 0x00008f00282a7a23 */ /* 0x100fe200000108a3 */
[----:B------:R-:W-:Y:S01]  /*2de0*/  FMNMX.FTZ R135, R144, R135, !PT ;  /* 0x0000008790877209 */ /* 0x000fe20007810000 */
[--C-:B------:R-:W-:Y:S01]  /*2df0*/  FFMA.FTZ R37, R50, c[0x0][0x23c], -R163.reuse ;  /* 0x00008f0032257a23 */ /* 0x100fe200000108a3 */
[----:B------:R-:W-:Y:S01]  /*2e00*/  FSEL R66, R66, -INF , !P0 ;  /* 0xff80000042427808 */ /* 0x000fe20004000000 */
[--C-:B------:R-:W-:Y:S01]  /*2e10*/  FFMA.FTZ R53, R88, c[0x0][0x23c], -R163.reuse ;  /* 0x00008f0058357a23 */ /* 0x100fe200000108a3 */
[----:B------:R-:W-:Y:S01]  /*2e20*/  FMNMX.FTZ R135, R140, R135, !PT ;  /* 0x000000878c877209 */ /* 0x000fe20007810000 */
[--C-:B------:R-:W-:Y:S01]  /*2e30*/  FFMA.FTZ R46, R90, c[0x0][0x23c], -R163.reuse ;  /* 0x00008f005a2e7a23 */ /* 0x100fe200000108a3 */
[----:B-1----:R-:W-:Y:S01]  /*2e40*/  FMNMX.FTZ R4, R9, R4, !PT ;  /* 0x0000000409047209 */ /* 0x002fe20007810000 */
[--C-:B------:R-:W-:Y:S01]  /*2e50*/  FFMA.FTZ R51, R98, c[0x0][0x23c], -R163.reuse ;  /* 0x00008f0062337a23 */ /* 0x100fe200000108a3 */
[----:B------:R-:W-:Y:S01]  /*2e60*/  FMNMX.FTZ R135, R66, R135, !PT ;  /* 0x0000008742877209 */ /* 0x000fe20007810000 */
[----:B------:R-:W-:Y:S01]  /*2e70*/  MUFU.EX2 R53, R53 ;  /* 0x0000003500357308 */ /* 0x000fe20000000800 */
[----:B--2---:R-:W-:Y:S01]  /*2e80*/  FMNMX.FTZ R134, R15, R134, !PT ;  /* 0x000000860f867209 */ /* 0x004fe20007810000 */
[----:B------:R-:W1:Y:S01]  /*2e90*/  SHFL.BFLY PT, R133, R4, 0x1, 0x1f ;  /* 0x0c201f0004857f89 */ /* 0x000e6200000e0000 */
[----:B------:R-:W-:-:S02]  /*2ea0*/  FFMA.FTZ R2, R108, c[0x0][0x23c], -R163 ;  /* 0x00008f006c027a23 */ /* 0x000fc400000108a3 */
[C---:B------:R-:W-:Y:S01]  /*2eb0*/  FSETP.NEU.FTZ.AND P1, PT, R134.reuse, -INF , PT ;  /* 0xff8000008600780b */ /* 0x040fe20003f3d000 */
[----:B------:R-:W2:Y:S01]  /*2ec0*/  SHFL.BFLY PT, R48, R135, 0x2, 0x1f ;  /* 0x0c401f0087307f89 */ /* 0x000ea200000e0000 */
[----:B------:R-:W-:Y:S01]  /*2ed0*/  FMUL.FTZ R151, R134, c[0x0][0x23c] ;  /* 0x00008f0086977a20 */ /* 0x000fe20000410000 */
[----:B------:R-:W3:Y:S01]  /*2ee0*/  MUFU.EX2 R46, R46 ;  /* 0x0000002e002e7308 */ /* 0x000ee20000000800 */
[--C-:B------:R-:W-:Y:S02]  /*2ef0*/  FFMA.FTZ R54, R54, c[0x0][0x23c], -R163.reuse ;  /* 0x00008f0036367a23 */ /* 0x100fe400000108a3 */
[--C-:B------:R-:W-:Y:S01]  /*2f00*/  FFMA.FTZ R61, R224, c[0x0][0x23c], -R163.reuse ;  /* 0x00008f00e03d7a23 */ /* 0x100fe200000108a3 */
[----:B------:R-:W-:Y:S01]  /*2f10*/  FSEL R151, R151, RZ, P1 ;  /* 0x000000ff97977208 */ /* 0x000fe20000800000 */
[--C-:B------:R-:W-:Y:S02]  /*2f20*/  FFMA.FTZ R56, R56, c[0x0][0x23c], -R163.reuse ;  /* 0x00008f0038387a23 */ /* 0x100fe400000108a3 */
[----:B------:R-:W-:Y:S01]  /*2f30*/  FFMA.FTZ R63, R220, c[0x0][0x23c], -R163 ;  /* 0x00008f00dc3f7a23 */ /* 0x000fe200000108a3 */
[----:B------:R-:W-:Y:S01]  /*2f40*/  MUFU.EX2 R42, R42 ;  /* 0x0000002a002a7308 */ /* 0x000fe20000000800 */
[----:B------:R-:W-:-:S02]  /*2f50*/  FFMA.FTZ R39, R100, c[0x0][0x23c], -R151 ;  /* 0x00008f0064277a23 */ /* 0x000fc40000010897 */
[----:B------:R-:W-:Y:S01]  /*2f60*/  LDSM.16.MT88.4 R100, [R190+0x6000] ;  /* 0x00600000be64783b */ /* 0x000fe20000004200 */
[--C-:B------:R-:W-:Y:S02]  /*2f70*/  FFMA.FTZ R40, R28, c[0x0][0x23c], -R151.reuse ;  /* 0x00008f001c287a23 */ /* 0x100fe40000010897 */
[--C-:B------:R-:W-:Y:S02]  /*2f80*/  FFMA.FTZ R28, R38, c[0x0][0x23c], -R151.reuse ;  /* 0x00008f00261c7a23 */ /* 0x100fe40000010897 */
[--C-:B------:R-:W-:Y:S01]  /*2f90*/  FFMA.FTZ R41, R92, c[0x0][0x23c], -R151.reuse ;  /* 0x00008f005c297a23 */ /* 0x100fe20000010897 */
[----:B------:R-:W-:Y:S01]  /*2fa0*/  MUFU.EX2 R39, R39 ;  /* 0x0000002700277308 */ /* 0x000fe20000000800 */
[----:B-1----:R-:W-:Y:S01]  /*2fb0*/  FMNMX.FTZ R133, R4, R133, !PT ;  /* 0x0000008504857209 */ /* 0x002fe20007810000 */
[--C-:B------:R-:W-:Y:S01]  /*2fc0*/  FFMA.FTZ R31, R34, c[0x0][0x23c], -R151.reuse ;  /* 0x00008f00221f7a23 */ /* 0x100fe20000010897 */
[----:B---3--:R-:W-:Y:S01]  /*2fd0*/  F2FP.PACK_AB R68, R46, R53 ;  /* 0x000000352e44723e */ /* 0x008fe200000000ff */
[--C-:B------:R-:W-:Y:S01]  /*2fe0*/  FFMA.FTZ R0, R32, c[0x0][0x23c], -R151.reuse ;  /* 0x00008f0020007a23 */ /* 0x100fe20000010897 */
[----:B--2---:R-:W-:Y:S01]  /*2ff0*/  FMNMX.FTZ R135, R135, R48, !PT ;  /* 0x0000003087877209 */ /* 0x004fe20007810000 */
[C---:B------:R-:W-:Y:S01]  /*3000*/  FMUL.FTZ R147, R133.reuse, c[0x0][0x23c] ;  /* 0x00008f0085937a20 */ /* 0x040fe20000410000 */
[----:B------:R-:W-:Y:S01]  /*3010*/  FSETP.NEU.FTZ.AND P0, PT, R133, -INF , PT ;  /* 0xff8000008500780b */ /* 0x000fe20003f1d000 */
[----:B------:R-:W-:Y:S01]  /*3020*/  MUFU.EX2 R41, R41 ;  /* 0x0000002900297308 */ /* 0x000fe20000000800 */
[--C-:B------:R-:W-:Y:S01]  /*3030*/  FFMA.FTZ R47, R24, c[0x0][0x23c], -R151.reuse ;  /* 0x00008f00182f7a23 */ /* 0x100fe20000010897 */
[----:B------:R-:W1:Y:S01]  /*3040*/  SHFL.BFLY PT, R48, R135, 0x1, 0x1f ;  /* 0x0c201f0087307f89 */ /* 0x000e6200000e0000 */
[----:B------:R-:W-:Y:S01]  /*3050*/  FSEL R147, R147, RZ, P0 ;  /* 0x000000ff93937208 */ /* 0x000fe20000000000 */
[----:B------:R-:W-:-:S02]  /*3060*/  FFMA.FTZ R141, R142, c[0x0][0x23c], -R151 ;  /* 0x00008f008e8d7a23 */ /* 0x000fc40000010897 */
[----:B------:R-:W-:Y:S01]  /*3070*/  LDSM.16.MT88.4 R32, [R189+0x6800] ;  /* 0x00680000bd20783b */ /* 0x000fe20000004200 */
[----:B------:R-:W-:Y:S01]  /*3080*/  FFMA.FTZ R142, R18, c[0x0][0x23c], -R151 ;  /* 0x00008f00128e7a23 */ /* 0x000fe20000010897 */
[----:B------:R-:W2:Y:S01]  /*3090*/  MUFU.EX2 R40, R40 ;  /* 0x0000002800287308 */ /* 0x000ea20000000800 */
[--C-:B------:R-:W-:Y:S02]  /*30a0*/  FFMA.FTZ R45, R30, c[0x0][0x23c], -R147.reuse ;  /* 0x00008f001e2d7a23 */ /* 0x100fe40000010893 */
[--C-:B------:R-:W-:Y:S02]  /*30b0*/  FFMA.FTZ R30, R6, c[0x0][0x23c], -R147.reuse ;  /* 0x00008f00061e7a23 */ /* 0x100fe40000010893 */
[----:B------:R-:W3:Y:S01]  /*30c0*/  LDSM.16.MT88.4 R4, [R188+0x6000] ;  /* 0x00600000bc04783b */ /* 0x000ee20000004200 */
[--C-:B------:R-:W-:Y:S02]  /*30d0*/  FFMA.FTZ R38, R94, c[0x0][0x23c], -R147.reuse ;  /* 0x00008f005e267a23 */ /* 0x100fe40000010893 */
[--C-:B------:R-:W-:Y:S01]  /*30e0*/  FFMA.FTZ R43, R52, c[0x0][0x23c], -R147.reuse ;  /* 0x00008f00342b7a23 */ /* 0x100fe20000010893 */
[----:B------:R-:W4:Y:S01]  /*30f0*/  MUFU.EX2 R28, R28 ;  /* 0x0000001c001c7308 */ /* 0x000f220000000800 */
[----:B------:R-:W-:-:S02]  /*3100*/  FFMA.FTZ R57, R10, c[0x0][0x23c], -R147 ;  /* 0x00008f000a397a23 */ /* 0x000fc40000010893 */
[--C-:B------:R-:W-:Y:S02]  /*3110*/  FFMA.FTZ R52, R22, c[0x0][0x23c], -R147.reuse ;  /* 0x00008f0016347a23 */ /* 0x100fe40000010893 */
[--C-:B------:R-:W-:Y:S02]  /*3120*/  FFMA.FTZ R59, R20, c[0x0][0x23c], -R147.reuse ;  /* 0x00008f00143b7a23 */ /* 0x100fe40000010893 */
[----:B------:R-:W-:Y:S01]  /*3130*/  LDSM.16.MT88.4 R20, [R188+0x6800] ;  /* 0x00680000bc14783b */ /* 0x000fe20000004200 */
[----:B------:R-:W-:Y:S01]  /*3140*/  MUFU.EX2 R38, R38 ;  /* 0x0000002600267308 */ /* 0x000fe20000000800 */
[----:B-1----:R-:W-:Y:S01]  /*3150*/  FMNMX.FTZ R135, R135, R48, !PT ;  /* 0x0000003087877209 */ /* 0x002fe20007810000 */
[----:B------:R-:W-:Y:S01]  /*3160*/  FFMA.FTZ R48, R8, c[0x0][0x23c], -R147 ;  /* 0x00008f0008307a23 */ /* 0x000fe20000010893 */
[----:B--2---:R-:W-:Y:S01]  /*3170*/  F2FP.PACK_AB R72, R40, R41 ;  /* 0x000000292848723e */ /* 0x004fe200000000ff */
[----:B------:R-:W1:Y:S01]  /*3180*/  LDSM.16.MT88.4 R8, [R191+0x6800] ;  /* 0x00680000bf08783b */ /* 0x000e620000004200 */
[C---:B------:R-:W-:Y:S01]  /*3190*/  FSETP.NEU.FTZ.AND P0, PT, R135.reuse, -INF , PT ;  /* 0xff8000008700780b */ /* 0x040fe20003f1d000 */
[----:B------:R-:W-:-:S02]  /*31a0*/  FMUL.FTZ R143, R135, c[0x0][0x23c] ;  /* 0x00008f00878f7a20 */ /* 0x000fc40000410000 */
[----:B------:R-:W2:Y:S01]  /*31b0*/  MUFU.EX2 R43, R43 ;  /* 0x0000002b002b7308 */ /* 0x000ea20000000800 */
[----:B----4-:R-:W-:Y:S01]  /*31c0*/  F2FP.PACK_AB R74, R28, R39 ;  /* 0x000000271c4a723e */ /* 0x010fe200000000ff */
[--C-:B------:R-:W-:Y:S01]  /*31d0*/  FFMA.FTZ R145, R16, c[0x0][0x23c], -R151.reuse ;  /* 0x00008f0010917a23 */ /* 0x100fe20000010897 */
[----:B------:R-:W-:Y:S01]  /*31e0*/  FSEL R143, R143, RZ, P0 ;  /* 0x000000ff8f8f7208 */ /* 0x000fe20000000000 */
[----:B------:R-:W-:Y:S01]  /*31f0*/  LDSM.16.MT88.4 R16, [R191+0x7000] ;  /* 0x00700000bf10783b */ /* 0x000fe20000004200 */
[----:B------:R-:W-:Y:S01]  /*3200*/  FFMA.FTZ R64, R64, c[0x0][0x23c], -R151 ;  /* 0x00008f0040407a23 */ /* 0x000fe20000010897 */
[----:B------:R-:W-:Y:S01]  /*3210*/  ISETP.GE.AND P0, PT, R3, 0x2, PT ;  /* 0x000000020300780c */ /* 0x000fe20003f06270 */
[----:B------:R-:W-:Y:S01]  /*3220*/  FFMA.FTZ R149, R216, c[0x0][0x23c], -R147 ;  /* 0x00008f00d8957a23 */ /* 0x000fe20000010893 */
[----:B------:R-:W-:Y:S01]  /*3230*/  MUFU.EX2 R45, R45 ;  /* 0x0000002d002d7308 */ /* 0x000fe20000000800 */
[--C-:B------:R-:W-:Y:S02]  /*3240*/  FFMA.FTZ R50, R36, c[0x0][0x23c], -R143.reuse ;  /* 0x00008f0024327a23 */ /* 0x100fe4000001088f */
[----:B------:R-:W-:-:S02]  /*3250*/  FFMA.FTZ R55, R89, c[0x0][0x23c], -R143 ;  /* 0x00008f0059377a23 */ /* 0x000fc4000001088f */
[--C-:B------:R-:W-:Y:S02]  /*3260*/  FFMA.FTZ R49, R96, c[0x0][0x23c], -R143.reuse ;  /* 0x00008f0060317a23 */ /* 0x100fe4000001088f */
[----:B------:R-:W-:Y:S01]  /*3270*/  FFMA.FTZ R36, R44, c[0x0][0x23c], -R143 ;  /* 0x00008f002c247a23 */ /* 0x000fe2000001088f */
[----:B------:R-:W4:Y:S01]  /*3280*/  MUFU.EX2 R30, R30 ;  /* 0x0000001e001e7308 */ /* 0x000f220000000800 */
[----:B------:R-:W-:Y:S01]  /*3290*/  FFMA.FTZ R44, R26, c[0x0][0x23c], -R151 ;  /* 0x00008f001a2c7a23 */ /* 0x000fe20000010897 */
[----:B--2---:R-:W-:Y:S01]  /*32a0*/  F2FP.PACK_AB R73, R43, R38 ;  /* 0x000000262b49723e */ /* 0x004fe200000000ff */
[----:B------:R-:W2:Y:S01]  /*32b0*/  LDSM.16.MT88.4 R24, [R190+0x6800] ;  /* 0x00680000be18783b */ /* 0x000ea20000004200 */
[--C-:B------:R-:W-:Y:S02]  /*32c0*/  FFMA.FTZ R65, R222, c[0x0][0x23c], -R143.reuse ;  /* 0x00008f00de417a23 */ /* 0x100fe4000001088f */
[--C-:B------:R-:W-:Y:S02]  /*32d0*/  FFMA.FTZ R58, R58, c[0x0][0x23c], -R143.reuse ;  /* 0x00008f003a3a7a23 */ /* 0x100fe4000001088f */
[----:B------:R-:W5:Y:S01]  /*32e0*/  MUFU.EX2 R51, R51 ;  /* 0x0000003300337308 */ /* 0x000f620000000800 */
[----:B------:R-:W-:-:S02]  /*32f0*/  FFMA.FTZ R60, R60, c[0x0][0x23c], -R143 ;  /* 0x00008f003c3c7a23 */ /* 0x000fc4000001088f */
[----:B------:R-:W-:Y:S02]  /*3300*/  FFMA.FTZ R67, R218, c[0x0][0x23c], -R143 ;  /* 0x00008f00da437a23 */ /* 0x000fe4000001088f */
[----:B------:R-:W-:Y:S02]  /*3310*/  FFMA.FTZ R158, R158, c[0x0][0x23c], -R147 ;  /* 0x00008f009e9e7a23 */ /* 0x000fe40000010893 */
[----:B------:R-:W-:Y:S01]  /*3320*/  FFMA.FTZ R62, R62, c[0x0][0x23c], -R163 ;  /* 0x00008f003e3e7a23 */ /* 0x000fe200000108a3 */
[----:B------:R-:W-:Y:S01]  /*3330*/  MUFU.EX2 R55, R55 ;  /* 0x0000003700377308 */ /* 0x000fe20000000800 */
[----:B----4-:R-:W-:Y:S01]  /*3340*/  F2FP.PACK_AB R75, R30, R45 ;  /* 0x0000002d1e4b723e */ /* 0x010fe200000000ff */
[--C-:B------:R-:W-:Y:S02]  /*3350*/  FFMA.FTZ R161, R180, c[0x0][0x23c], -R143.reuse ;  /* 0x00008f00b4a17a23 */ /* 0x100fe4000001088f */
[--C-:B------:R-:W-:Y:S02]  /*3360*/  FFMA.FTZ R172, R172, c[0x0][0x23c], -R143.reuse ;  /* 0x00008f00acac7a23 */ /* 0x100fe4000001088f */
[----:B------:R-:W-:-:S02]  /*3370*/  FFMA.FTZ R165, R178, c[0x0][0x23c], -R143 ;  /* 0x00008f00b2a57a23 */ /* 0x000fc4000001088f */
[----:B------:R-:W4:Y:S01]  /*3380*/  MUFU.EX2 R50, R50 ;  /* 0x0000003200327308 */ /* 0x000f220000000800 */
[C---:B------:R-:W-:Y:S01]  /*3390*/  HMMA.16816.F32 R124, R72.reuse, R116, RZ ;  /* 0x00000074487c723c */ /* 0x040fe200000018ff */
[----:B-----5:R-:W-:Y:S01]  /*33a0*/  F2FP.PACK_AB R70, R51, R42 ;  /* 0x0000002a3346723e */ /* 0x020fe200000000ff */
[----:B------:R-:W-:Y:S02]  /*33b0*/  FFMA.FTZ R176, R176, c[0x0][0x23c], -R143 ;  /* 0x00008f00b0b07a23 */ /* 0x000fe4000001088f */
[----:B------:R-:W-:Y:S02]  /*33c0*/  FADD.FTZ R53, R53, R46 ;  /* 0x0000002e35357221 */ /* 0x000fe40000010000 */
[----:B------:R-:W-:Y:S01]  /*33d0*/  FADD.FTZ R40, R41, R40 ;  /* 0x0000002829287221 */ /* 0x000fe20000010000 */
[----:B------:R-:W-:Y:S01]  /*33e0*/  MUFU.EX2 R49, R49 ;  /* 0x0000003100317308 */ /* 0x000fe20000000800 */
[----:B------:R-:W-:Y:S01]  /*33f0*/  HMMA.16816.F32 R108, R72, R100, RZ ;  /* 0x00000064486c723c */ /* 0x000fe200000018ff */
[----:B------:R-:W-:-:S02]  /*3400*/  FADD.FTZ R38, R38, R43 ;  /* 0x0000002b26267221 */ /* 0x000fc40000010000 */
[----:B------:R-:W-:Y:S02]  /*3410*/  FADD.FTZ R42, R42, R53 ;  /* 0x000000352a2a7221 */ /* 0x000fe40000010000 */
[----:B------:R-:W-:Y:S02]  /*3420*/  FADD.FTZ R39, R39, R40 ;  /* 0x0000002827277221 */ /* 0x000fe40000010000 */
[----:B------:R-:W5:Y:S01]  /*3430*/  MUFU.EX2 R36, R36 ;  /* 0x0000002400247308 */ /* 0x000f620000000800 */
[C---:B------:R-:W-:Y:S01]  /*3440*/  HMMA.16816.F32 R92, R72.reuse, R84, RZ ;  /* 0x00000054485c723c */ /* 0x040fe200000018ff */
[----:B----4-:R-:W-:Y:S01]  /*3450*/  F2FP.PACK_AB R69, R50, R55 ;  /* 0x000000373245723e */ /* 0x010fe200000000ff */
[----:B------:R-:W-:Y:S02]  /*3460*/  FADD.FTZ R50, R55, R50 ;  /* 0x0000003237327221 */ /* 0x000fe40000010000 */
[----:B------:R-:W-:Y:S02]  /*3470*/  FADD.FTZ R45, R45, R38 ;  /* 0x000000262d2d7221 */ /* 0x000fe40000010000 */
[----:B------:R-:W-:Y:S01]  /*3480*/  FADD.FTZ R42, R51, R42 ;  /* 0x0000002a332a7221 */ /* 0x000fe20000010000 */
[----:B------:R-:W-:Y:S01]  /*3490*/  MUFU.EX2 R31, R31 ;  /* 0x0000001f001f7308 */ /* 0x000fe20000000800 */
[----:B---3--:R-:W-:Y:S01]  /*34a0*/  HMMA.16816.F32 R76, R72, R4, RZ ;  /* 0x00000004484c723c */ /* 0x008fe200000018ff */
[----:B------:R-:W-:-:S02]  /*34b0*/  FADD.FTZ R28, R28, R39 ;  /* 0x000000271c1c7221 */ /* 0x000fc40000010000 */
[----:B------:R-:W-:Y:S02]  /*34c0*/  FADD.FTZ R30, R30, R45 ;  /* 0x0000002d1e1e7221 */ /* 0x000fe40000010000 */
[--C-:B------:R-:W-:Y:S02]  /*34d0*/  FFMA.FTZ R157, R210, c[0x0][0x23c], -R163.reuse ;  /* 0x00008f00d29d7a23 */ /* 0x100fe400000108a3 */
[----:B------:R-:W3:Y:S01]  /*34e0*/  MUFU.EX2 R0, R0 ;  /* 0x0000000000007308 */ /* 0x000ee20000000800 */
[C---:B------:R-:W-:Y:S01]  /*34f0*/  HMMA.16816.F32 R120, R72.reuse, R118, RZ ;  /* 0x000000764878723c */ /* 0x040fe200000018ff */
[----:B-----5:R-:W-:Y:S01]  /*3500*/  F2FP.PACK_AB R71, R36, R49 ;  /* 0x000000312447723e */ /* 0x020fe200000000ff */
[----:B------:R-:W-:Y:S02]  /*3510*/  FADD.FTZ R49, R49, R50 ;  /* 0x0000003231317221 */ /* 0x000fe40000010000 */
[----:B------:R-:W-:Y:S02]  /*3520*/  FFMA.FTZ R159, R182, c[0x0][0x23c], -R163 ;  /* 0x00008f00b69f7a23 */ /* 0x000fe400000108a3 */
[----:B------:R-:W-:Y:S01]  /*3530*/  FADD.FTZ R36, R36, R49 ;  /* 0x0000003124247221 */ /* 0x000fe20000010000 */
[----:B------:R-:W-:Y:S01]  /*3540*/  MUFU.EX2 R44, R44 ;  /* 0x0000002c002c7308 */ /* 0x000fe20000000800 */
[----:B------:R-:W-:Y:S01]  /*3550*/  HMMA.16816.F32 R104, R72, R102, RZ ;  /* 0x000000664868723c */ /* 0x000fe200000018ff */
[----:B------:R-:W-:-:S02]  /*3560*/  FFMA.FTZ R174, R174, c[0x0][0x23c], -R163 ;  /* 0x00008f00aeae7a23 */ /* 0x000fc400000108a3 */
[--C-:B------:R-:W-:Y:S02]  /*3570*/  FFMA.FTZ R168, R168, c[0x0][0x23c], -R151.reuse ;  /* 0x00008f00a8a87a23 */ /* 0x100fe40000010897 */
[--C-:B------:R-:W-:Y:S02]  /*3580*/  FFMA.FTZ R166, R166, c[0x0][0x23c], -R151.reuse ;  /* 0x00008f00a6a67a23 */ /* 0x100fe40000010897 */
[----:B------:R-:W-:Y:S01]  /*3590*/  MUFU.EX2 R47, R47 ;  /* 0x0000002f002f7308 */ /* 0x000fe20000000800 */
[----:B------:R-:W-:Y:S01]  /*35a0*/  HMMA.16816.F32 R88, R72, R86, RZ ;  /* 0x000000564858723c */ /* 0x000fe200000018ff */
[----:B------:R-:W-:Y:S02]  /*35b0*/  FFMA.FTZ R213, R164, c[0x0][0x23c], -R151 ;  /* 0x00008f00a4d57a23 */ /* 0x000fe40000010897 */
[--C-:B------:R-:W-:Y:S02]  /*35c0*/  FFMA.FTZ R160, R160, c[0x0][0x23c], -R147.reuse ;  /* 0x00008f00a0a07a23 */ /* 0x100fe40000010893 */
[----:B------:R-:W-:-:S02]  /*35d0*/  FFMA.FTZ R150, R150, c[0x0][0x23c], -R147 ;  /* 0x00008f0096967a23 */ /* 0x000fc40000010893 */
[----:B------:R-:W-:Y:S01]  /*35e0*/  MUFU.EX2 R57, R57 ;  /* 0x0000003900397308 */ /* 0x000fe20000000800 */
[----:B------:R-:W-:Y:S01]  /*35f0*/  HMMA.16816.F32 R72, R72, R6, RZ ;  /* 0x000000064848723c */ /* 0x000fe200000018ff */
[----:B------:R-:W-:-:S06]  /*3600*/  FFMA.FTZ R211, R148, c[0x0][0x23c], -R147 ;  /* 0x00008f0094d37a23 */ /* 0x000fcc0000010893 */
[----:B------:R-:W4:Y:S01]  /*3610*/  MUFU.EX2 R48, R48 ;  /* 0x0000003000307308 */ /* 0x000f220000000800 */
[C---:B------:R-:W-:Y:S07]  /*3620*/  HMMA.16816.F32 R128, R68.reuse, R116, RZ ;  /* 0x000000744480723c */ /* 0x040fee00000018ff */
[----:B------:R-:W-:Y:S01]  /*3630*/  MUFU.EX2 R52, R52 ;  /* 0x0000003400347308 */ /* 0x000fe20000000800 */
[C---:B------:R-:W-:Y:S07]  /*3640*/  HMMA.16816.F32 R112, R68.reuse, R100, RZ ;  /* 0x000000644470723c */ /* 0x040fee00000018ff */
[----:B------:R-:W5:Y:S01]  /*3650*/  MUFU.EX2 R59, R59 ;  /* 0x0000003b003b7308 */ /* 0x000f620000000800 */
[C---:B------:R-:W-:Y:S07]  /*3660*/  HMMA.16816.F32 R96, R68.reuse, R84, RZ ;  /* 0x000000544460723c */ /* 0x040fee00000018ff */
[----:B------:R-:W-:Y:S01]  /*3670*/  MUFU.EX2 R37, R37 ;  /* 0x0000002500257308 */ /* 0x000fe20000000800 */
[C---:B------:R-:W-:Y:S07]  /*3680*/  HMMA.16816.F32 R116, R68.reuse, R118, RZ ;  /* 0x000000764474723c */ /* 0x040fee00000018ff */
[----:B------:R-:W1:Y:S01]  /*3690*/  MUFU.EX2 R2, R2 ;  /* 0x0000000200027308 */ /* 0x000e620000000800 */
[C---:B------:R-:W-:Y:S07]  /*36a0*/  HMMA.16816.F32 R100, R68.reuse, R102, RZ ;  /* 0x000000664464723c */ /* 0x040fee00000018ff */
[----:B------:R-:W-:Y:S01]  /*36b0*/  MUFU.EX2 R54, R54 ;  /* 0x0000003600367308 */ /* 0x000fe20000000800 */
[C---:B------:R-:W-:Y:S07]  /*36c0*/  HMMA.16816.F32 R84, R68.reuse, R86, RZ ;  /* 0x000000564454723c */ /* 0x040fee00000018ff */
[----:B------:R-:W-:Y:S01]  /*36d0*/  MUFU.EX2 R61, R61 ;  /* 0x0000003d003d7308 */ /* 0x000fe20000000800 */
[C---:B------:R-:W-:Y:S07]  /*36e0*/  HMMA.16816.F32 R80, R68.reuse, R4, RZ ;  /* 0x000000044450723c */ /* 0x040fee00000018ff */
[----:B------:R-:W-:Y:S01]  /*36f0*/  MUFU.EX2 R65, R65 ;  /* 0x0000004100417308 */ /* 0x000fe20000000800 */
[----:B------:R-:W-:Y:S01]  /*3700*/  HMMA.16816.F32 R68, R68, R6, RZ ;  /* 0x000000064444723c */ /* 0x000fe200000018ff */
[----:B---3--:R-:W-:Y:S01]  /*3710*/  F2FP.PACK_AB R4, R0, R31 ;  /* 0x0000001f0004723e */ /* 0x008fe200000000ff */
[----:B------:R-:W-:Y:S01]  /*3720*/  FADD.FTZ R31, R31, R28 ;  /* 0x0000001c1f1f7221 */ /* 0x000fe20000010000 */
[----:B----4-:R-:W-:Y:S01]  /*3730*/  F2FP.PACK_AB R5, R48, R57 ;  /* 0x000000393005723e */ /* 0x010fe200000000ff */
[----:B------:R-:W-:-:S02]  /*3740*/  FADD.FTZ R57, R57, R30 ;  /* 0x0000001e39397221 */ /* 0x000fc40000010000 */
[----:B------:R-:W-:Y:S01]  /*3750*/  FADD.FTZ R31, R0, R31 ;  /* 0x0000001f001f7221 */ /* 0x000fe20000010000 */
[----:B------:R-:W3:Y:S01]  /*3760*/  MUFU.EX2 R58, R58 ;  /* 0x0000003a003a7308 */ /* 0x000ee20000000800 */
[----:B------:R-:W-:Y:S01]  /*3770*/  F2FP.PACK_AB R6, R47, R44 ;  /* 0x0000002c2f06723e */ /* 0x000fe200000000ff */
[----:B------:R-:W-:Y:S01]  /*3780*/  FADD.FTZ R57, R48, R57 ;  /* 0x0000003930397221 */ /* 0x000fe20000010000 */
[----:B-----5:R-:W-:Y:S01]  /*3790*/  F2FP.PACK_AB R7, R59, R52 ;  /* 0x000000343b07723e */ /* 0x020fe200000000ff */
[----:B------:R-:W-:Y:S02]  /*37a0*/  FADD.FTZ R44, R44, R31 ;  /* 0x0000001f2c2c7221 */ /* 0x000fe40000010000 */
[----:B------:R-:W-:Y:S02]  /*37b0*/  FADD.FTZ R52, R52, R57 ;  /* 0x0000003934347221 */ /* 0x000fe40000010000 */
[----:B------:R-:W-:Y:S01]  /*37c0*/  MUFU.EX2 R60, R60 ;  /* 0x0000003c003c7308 */ /* 0x000fe20000000800 */
[----:B------:R-:W-:Y:S01]  /*37d0*/  FADD.FTZ R44, R47, R44 ;  /* 0x0000002c2f2c7221 */ /* 0x000fe20000010000 */
[----:B-1----:R-:W-:Y:S01]  /*37e0*/  HMMA.16816.F32 R124, R4, R8, R124 ;  /* 0x00000008047c723c */ /* 0x002fe2000000187c */
[----:B------:R-:W-:-:S05]  /*37f0*/  FADD.FTZ R59, R59, R52 ;  /* 0x000000343b3b7221 */ /* 0x000fca0000010000 */
[----:B------:R-:W1:Y:S02]  /*3800*/  MUFU.EX2 R67, R67 ;  /* 0x0000004300437308 */ /* 0x000e640000000800 */
[C---:B--2---:R-:W-:Y:S06]  /*3810*/  HMMA.16816.F32 R108, R4.reuse, R24, R108 ;  /* 0x00000018046c723c */ /* 0x044fec000000186c */
[----:B------:R-:W-:Y:S02]  /*3820*/  MUFU.EX2 R141, R141 ;  /* 0x0000008d008d7308 */ /* 0x000fe40000000800 */
[C---:B------:R-:W-:Y:S06]  /*3830*/  HMMA.16816.F32 R92, R4.reuse, R32, R92 ;  /* 0x00000020045c723c */ /* 0x040fec000000185c */
[----:B------:R-:W2:Y:S02]  /*3840*/  MUFU.EX2 R64, R64 ;  /* 0x0000004000407308 */ /* 0x000ea40000000800 */
[C---:B------:R-:W-:Y:S06]  /*3850*/  HMMA.16816.F32 R76, R4.reuse, R20, R76 ;  /* 0x00000014044c723c */ /* 0x040fec000000184c */
[----:B------:R-:W-:Y:S02]  /*3860*/  MUFU.EX2 R142, R142 ;  /* 0x0000008e008e7308 */ /* 0x000fe40000000800 */
[C---:B------:R-:W-:Y:S06]  /*3870*/  HMMA.16816.F32 R120, R4.reuse, R10, R120 ;  /* 0x0000000a0478723c */ /* 0x040fec0000001878 */
[----:B------:R-:W4:Y:S02]  /*3880*/  MUFU.EX2 R145, R145 ;  /* 0x0000009100917308 */ /* 0x000f240000000800 */
[C---:B------:R-:W-:Y:S06]  /*3890*/  HMMA.16816.F32 R104, R4.reuse, R26, R104 ;  /* 0x0000001a0468723c */ /* 0x040fec0000001868 */
[----:B------:R-:W-:Y:S02]  /*38a0*/  MUFU.EX2 R149, R149 ;  /* 0x0000009500957308 */ /* 0x000fe40000000800 */
[C---:B------:R-:W-:Y:S06]  /*38b0*/  HMMA.16816.F32 R88, R4.reuse, R34, R88 ;  /* 0x000000220458723c */ /* 0x040fec0000001858 */
[----:B------:R-:W-:Y:S02]  /*38c0*/  MUFU.EX2 R158, R158 ;  /* 0x0000009e009e7308 */ /* 0x000fe40000000800 */
[----:B------:R-:W-:Y:S06]  /*38d0*/  HMMA.16816.F32 R72, R4, R22, R72 ;  /* 0x000000160448723c */ /* 0x000fec0000001848 */
[----:B------:R-:W-:Y:S01]  /*38e0*/  MUFU.EX2 R56, R56 ;  /* 0x0000003800387308 */ /* 0x000fe20000000800 */
[----:B------:R-:W-:Y:S01]  /*38f0*/  F2FP.PACK_AB R4, R2, R37 ;  /* 0x000000250204723e */ /* 0x000fe200000000ff */
[----:B------:R-:W-:Y:S01]  /*3900*/  FADD.FTZ R37, R37, R42 ;  /* 0x0000002a25257221 */ /* 0x000fe20000010000 */
[----:B---3--:R-:W-:Y:S01]  /*3910*/  F2FP.PACK_AB R5, R58, R65 ;  /* 0x000000413a05723e */ /* 0x008fe200000000ff */
[----:B------:R-:W-:Y:S01]  /*3920*/  FADD.FTZ R65, R65, R36 ;  /* 0x0000002441417221 */ /* 0x000fe20000010000 */
[----:B------:R-:W-:Y:S01]  /*3930*/  F2FP.PACK_AB R6, R61, R54 ;  /* 0x000000363d06723e */ /* 0x000fe200000000ff */
[----:B------:R-:W-:Y:S01]  /*3940*/  FADD.FTZ R37, R2, R37 ;  /* 0x0000002502257221 */ /* 0x000fe20000010000 */
[----:B-1----:R-:W-:Y:S01]  /*3950*/  F2FP.PACK_AB R7, R67, R60 ;  /* 0x0000003c4307723e */ /* 0x002fe200000000ff */
[----:B------:R-:W-:Y:S01]  /*3960*/  MUFU.EX2 R63, R63 ;  /* 0x0000003f003f7308 */ /* 0x000fe20000000800 */
[----:B------:R-:W-:-:S02]  /*3970*/  FADD.FTZ R65, R58, R65 ;  /* 0x000000413a417221 */ /* 0x000fc40000010000 */
[----:B------:R-:W-:Y:S02]  /*3980*/  FADD.FTZ R54, R54, R37 ;  /* 0x0000002536367221 */ /* 0x000fe40000010000 */
[----:B------:R-:W-:Y:S01]  /*3990*/  FADD.FTZ R60, R60, R65 ;  /* 0x000000413c3c7221 */ /* 0x000fe20000010000 */
[----:B------:R-:W-:Y:S01]  /*39a0*/  HMMA.16816.F32 R96, R4, R32, R96 ;  /* 0x000000200460723c */ /* 0x000fe20000001860 */
[----:B------:R-:W-:Y:S01]  /*39b0*/  FADD.FTZ R61, R61, R54 ;  /* 0x000000363d3d7221 */ /* 0x000fe20000010000 */
[----:B------:R-:W-:Y:S01]  /*39c0*/  MUFU.EX2 R62, R62 ;  /* 0x0000003e003e7308 */ /* 0x000fe20000000800 */
[----:B------:R-:W-:-:S04]  /*39d0*/  FADD.FTZ R60, R67, R60 ;  /* 0x0000003c433c7221 */ /* 0x000fc80000010000 */
[--C-:B------:R-:W-:Y:S01]  /*39e0*/  FFMA.FTZ R32, R14, c[0x0][0x23c], -R147.reuse ;  /* 0x00008f000e207a23 */ /* 0x100fe20000010893 */
[C---:B------:R-:W-:Y:S01]  /*39f0*/  HMMA.16816.F32 R128, R4.reuse, R8, R128 ;  /* 0x000000080480723c */ /* 0x040fe20000001880 */
[----:B------:R-:W-:Y:S01]  /*3a00*/  FFMA.FTZ R33, R12, c[0x0][0x23c], -R147 ;  /* 0x00008f000c217a23 */ /* 0x000fe20000010893 */
[----:B------:R-:W-:Y:S01]  /*3a10*/  MUFU.EX2 R161, R161 ;  /* 0x000000a100a17308 */ /* 0x000fe20000000800 */
[----:B------:R-:W1:Y:S05]  /*3a20*/  LDSM.16.MT88.4 R12, [R190+0x7000] ;  /* 0x00700000be0c783b */ /* 0x000e6a0000004200 */
[C---:B------:R-:W-:Y:S02]  /*3a30*/  HMMA.16816.F32 R112, R4.reuse, R24, R112 ;  /* 0x000000180470723c */ /* 0x040fe40000001870 */
[----:B------:R-:W-:Y:S06]  /*3a40*/  MUFU.EX2 R32, R32 ;  /* 0x0000002000207308 */ /* 0x000fec0000000800 */
[C---:B------:R-:W-:Y:S01]  /*3a50*/  HMMA.16816.F32 R116, R4.reuse, R10, R116 ;  /* 0x0000000a0474723c */ /* 0x040fe20000001874 */
[----:B------:R-:W3:Y:S01]  /*3a60*/  LDSM.16.MT88.4 R8, [R189+0x7000] ;  /* 0x00700000bd08783b */ /* 0x000ee20000004200 */
[----:B------:R-:W5:Y:S06]  /*3a70*/  MUFU.EX2 R33, R33 ;  /* 0x0000002100217308 */ /* 0x000f6c0000000800 */
[C---:B------:R-:W-:Y:S01]  /*3a80*/  HMMA.16816.F32 R100, R4.reuse, R26, R100 ;  /* 0x0000001a0464723c */ /* 0x040fe20000001864 */
[----:B------:R-:W1:Y:S01]  /*3a90*/  LDSM.16.MT88.4 R24, [R188+0x7000] ;  /* 0x00700000bc18783b */ /* 0x000e620000004200 */
[----:B------:R-:W1:Y:S06]  /*3aa0*/  MUFU.EX2 R172, R172 ;  /* 0x000000ac00ac7308 */ /* 0x000e6c0000000800 */
[C---:B------:R-:W-:Y:S02]  /*3ab0*/  HMMA.16816.F32 R84, R4.reuse, R34, R84 ;  /* 0x000000220454723c */ /* 0x040fe40000001854 */
[----:B------:R-:W-:Y:S05]  /*3ac0*/  MUFU.EX2 R165, R165 ;  /* 0x000000a500a57308 */ /* 0x000fea0000000800 */
[--C-:B------:R-:W-:Y:S01]  /*3ad0*/  FFMA.FTZ R35, R214, c[0x0][0x23c], -R163.reuse ;  /* 0x00008f00d6237a23 */ /* 0x100fe200000108a3 */
[----:B------:R-:W-:Y:S01]  /*3ae0*/  HMMA.16816.F32 R80, R4, R20, R80 ;  /* 0x000000140450723c */ /* 0x000fe20000001850 */
[----:B------:R-:W-:Y:S01]  /*3af0*/  FFMA.FTZ R34, R212, c[0x0][0x23c], -R163 ;  /* 0x00008f00d4227a23 */ /* 0x000fe200000108a3 */
[----:B------:R-:W-:Y:S01]  /*3b00*/  MUFU.EX2 R176, R176 ;  /* 0x000000b000b07308 */ /* 0x000fe20000000800 */
[----:B------:R-:W-:-:S02]  /*3b10*/  FFMA.FTZ R163, R170, c[0x0][0x23c], -R151 ;  /* 0x00008f00aaa37a23 */ /* 0x000fc40000010897 */
[----:B------:R-:W-:-:S03]  /*3b20*/  FFMA.FTZ R151, R162, c[0x0][0x23c], -R147 ;  /* 0x00008f00a2977a23 */ /* 0x000fc60000010893 */
[----:B------:R-:W-:Y:S01]  /*3b30*/  HMMA.16816.F32 R68, R4, R22, R68 ;  /* 0x000000160444723c */ /* 0x000fe20000001844 */
[----:B------:R-:W3:Y:S01]  /*3b40*/  LDSM.16.MT88.4 R20, [R191+0x7800] ;  /* 0x00780000bf14783b */ /* 0x000ee20000004200 */
[----:B------:R-:W1:Y:S05]  /*3b50*/  MUFU.EX2 R35, R35 ;  /* 0x0000002300237308 */ /* 0x000e6a0000000800 */
[----:B--2---:R-:W-:Y:S01]  /*3b60*/  F2FP.PACK_AB R4, R64, R141 ;  /* 0x0000008d4004723e */ /* 0x004fe200000000ff */
[----:B------:R-:W-:Y:S01]  /*3b70*/  FADD.FTZ R141, R141, R44 ;  /* 0x0000002c8d8d7221 */ /* 0x000fe20000010000 */
[----:B----4-:R-:W-:Y:S01]  /*3b80*/  F2FP.PACK_AB R6, R145, R142 ;  /* 0x0000008e9106723e */ /* 0x010fe200000000ff */
[----:B------:R-:W-:Y:S01]  /*3b90*/  MUFU.EX2 R163, R163 ;  /* 0x000000a300a37308 */ /* 0x000fe20000000800 */
[----:B-----5:R-:W-:Y:S01]  /*3ba0*/  F2FP.PACK_AB R5, R33, R32 ;  /* 0x000000202105723e */ /* 0x020fe200000000ff */
[----:B------:R-:W-:Y:S01]  /*3bb0*/  FADD.FTZ R32, R32, R59 ;  /* 0x0000003b20207221 */ /* 0x000fe20000010000 */
[----:B------:R-:W-:Y:S01]  /*3bc0*/  F2FP.PACK_AB R7, R158, R149 ;  /* 0x000000959e07723e */ /* 0x000fe200000000ff */
[----:B------:R-:W-:-:S02]  /*3bd0*/  FADD.FTZ R141, R64, R141 ;  /* 0x0000008d408d7221 */ /* 0x000fc40000010000 */
[----:B------:R-:W-:Y:S02]  /*3be0*/  FADD.FTZ R32, R33, R32 ;  /* 0x0000002021207221 */ /* 0x000fe40000010000 */
[----:B------:R-:W2:Y:S01]  /*3bf0*/  MUFU.EX2 R168, R168 ;  /* 0x000000a800a87308 */ /* 0x000ea20000000800 */
[----:B------:R-:W-:Y:S01]  /*3c00*/  FADD.FTZ R142, R142, R141 ;  /* 0x0000008d8e8e7221 */ /* 0x000fe20000010000 */
[C---:B------:R-:W-:Y:S01]  /*3c10*/  HMMA.16816.F32 R124, R4.reuse, R16, R124 ;  /* 0x00000010047c723c */ /* 0x040fe2000000187c */
[----:B------:R-:W-:Y:S02]  /*3c20*/  FADD.FTZ R149, R149, R32 ;  /* 0x0000002095957221 */ /* 0x000fe40000010000 */
[----:B------:R-:W-:Y:S02]  /*3c30*/  FADD.FTZ R142, R145, R142 ;  /* 0x0000008e918e7221 */ /* 0x000fe40000010000 */
[----:B------:R-:W-:Y:S01]  /*3c40*/  FADD.FTZ R158, R158, R149 ;  /* 0x000000959e9e7221 */ /* 0x000fe20000010000 */
[----:B------:R-:W-:Y:S02]  /*3c50*/  MUFU.EX2 R166, R166 ;  /* 0x000000a600a67308 */ /* 0x000fe40000000800 */
[C---:B-1----:R-:W-:Y:S06]  /*3c60*/  HMMA.16816.F32 R108, R4.reuse, R12, R108 ;  /* 0x0000000c046c723c */ /* 0x042fec000000186c */
[----:B------:R-:W1:Y:S02]  /*3c70*/  MUFU.EX2 R213, R213 ;  /* 0x000000d500d57308 */ /* 0x000e640000000800 */
[C---:B---3--:R-:W-:Y:S06]  /*3c80*/  HMMA.16816.F32 R92, R4.reuse, R8, R92 ;  /* 0x00000008045c723c */ /* 0x048fec000000185c */
[----:B------:R-:W-:Y:S02]  /*3c90*/  MUFU.EX2 R151, R151 ;  /* 0x0000009700977308 */ /* 0x000fe40000000800 */
[C---:B------:R-:W-:Y:S06]  /*3ca0*/  HMMA.16816.F32 R76, R4.reuse, R24, R76 ;  /* 0x00000018044c723c */ /* 0x040fec000000184c */
[----:B------:R-:W3:Y:S02]  /*3cb0*/  MUFU.EX2 R160, R160 ;  /* 0x000000a000a07308 */ /* 0x000ee40000000800 */
[C---:B------:R-:W-:Y:S06]  /*3cc0*/  HMMA.16816.F32 R120, R4.reuse, R18, R120 ;  /* 0x000000120478723c */ /* 0x040fec0000001878 */
[----:B------:R-:W-:Y:S02]  /*3cd0*/  MUFU.EX2 R150, R150 ;  /* 0x0000009600967308 */ /* 0x000fe40000000800 */
[C---:B------:R-:W-:Y:S06]  /*3ce0*/  HMMA.16816.F32 R104, R4.reuse, R14, R104 ;  /* 0x0000000e0468723c */ /* 0x040fec0000001868 */
[----:B------:R-:W4:Y:S02]  /*3cf0*/  MUFU.EX2 R211, R211 ;  /* 0x000000d300d37308 */ /* 0x000f240000000800 */
[C---:B------:R-:W-:Y:S06]  /*3d00*/  HMMA.16816.F32 R88, R4.reuse, R10, R88 ;  /* 0x0000000a0458723c */ /* 0x040fec0000001858 */
[----:B------:R-:W-:Y:S02]  /*3d10*/  MUFU.EX2 R34, R34 ;  /* 0x0000002200227308 */ /* 0x000fe40000000800 */
[----:B------:R-:W-:Y:S06]  /*3d20*/  HMMA.16816.F32 R72, R4, R26, R72 ;  /* 0x0000001a0448723c */ /* 0x000fec0000001848 */
[----:B------:R-:W5:Y:S01]  /*3d30*/  MUFU.EX2 R157, R157 ;  /* 0x0000009d009d7308 */ /* 0x000f620000000800 */
[----:B------:R-:W-:Y:S01]  /*3d40*/  F2FP.PACK_AB R4, R63, R56 ;  /* 0x000000383f04723e */ /* 0x000fe200000000ff */
[----:B------:R-:W-:Y:S01]  /*3d50*/  FADD.FTZ R56, R56, R61 ;  /* 0x0000003d38387221 */ /* 0x000fe20000010000 */
[----:B------:R-:W-:Y:S01]  /*3d60*/  F2FP.PACK_AB R5, R172, R161 ;  /* 0x000000a1ac05723e */ /* 0x000fe200000000ff */
[----:B------:R-:W-:Y:S01]  /*3d70*/  FADD.FTZ R161, R161, R60 ;  /* 0x0000003ca1a17221 */ /* 0x000fe20000010000 */
[----:B------:R-:W-:Y:S01]  /*3d80*/  F2FP.PACK_AB R6, R35, R62 ;  /* 0x0000003e2306723e */ /* 0x000fe200000000ff */
[----:B------:R-:W-:Y:S01]  /*3d90*/  FADD.FTZ R63, R63, R56 ;  /* 0x000000383f3f7221 */ /* 0x000fe20000010000 */
[----:B------:R-:W-:Y:S01]  /*3da0*/  F2FP.PACK_AB R7, R176, R165 ;  /* 0x000000a5b007723e */ /* 0x000fe200000000ff */
[----:B------:R-:W-:Y:S01]  /*3db0*/  MUFU.EX2 R159, R159 ;  /* 0x0000009f009f7308 */ /* 0x000fe20000000800 */
[----:B------:R-:W-:-:S02]  /*3dc0*/  FADD.FTZ R172, R172, R161 ;  /* 0x000000a1acac7221 */ /* 0x000fc40000010000 */
[----:B------:R-:W-:Y:S02]  /*3dd0*/  FADD.FTZ R62, R62, R63 ;  /* 0x0000003f3e3e7221 */ /* 0x000fe40000010000 */
[----:B------:R-:W-:Y:S01]  /*3de0*/  FADD.FTZ R165, R165, R172 ;  /* 0x000000aca5a57221 */ /* 0x000fe20000010000 */
[----:B------:R-:W-:Y:S01]  /*3df0*/  HMMA.16816.F32 R128, R4, R16, R128 ;  /* 0x000000100480723c */ /* 0x000fe20000001880 */
[----:B------:R-:W-:Y:S01]  /*3e00*/  FADD.FTZ R35, R35, R62 ;  /* 0x0000003e23237221 */ /* 0x000fe20000010000 */
[----:B------:R-:W-:Y:S01]  /*3e10*/  MUFU.EX2 R174, R174 ;  /* 0x000000ae00ae7308 */ /* 0x000fe20000000800 */
[----:B------:R-:W-:-:S05]  /*3e20*/  FADD.FTZ R165, R176, R165 ;  /* 0x000000a5b0a57221 */ /* 0x000fca0000010000 */
[C---:B------:R-:W-:Y:S01]  /*3e30*/  HMMA.16816.F32 R116, R4.reuse, R18, R116 ;  /* 0x000000120474723c */ /* 0x040fe20000001874 */
[----:B------:R-:W1:Y:S07]  /*3e40*/  LDSM.16.MT88.4 R16, [R190+0x7800] ;  /* 0x00780000be10783b */ /* 0x000e6e0000004200 */
[C---:B------:R-:W-:Y:S08]  /*3e50*/  HMMA.16816.F32 R112, R4.reuse, R12, R112 ;  /* 0x0000000c0470723c */ /* 0x040ff00000001870 */
[C---:B------:R-:W-:Y:S01]  /*3e60*/  HMMA.16816.F32 R100, R4.reuse, R14, R100 ;  /* 0x0000000e0464723c */ /* 0x040fe20000001864 */
[----:B------:R-:W1:Y:S07]  /*3e70*/  LDSM.16.MT88.4 R12, [R189+0x7800] ;  /* 0x00780000bd0c783b */ /* 0x000e6e0000004200 */
[C---:B------:R-:W-:Y:S08]  /*3e80*/  HMMA.16816.F32 R96, R4.reuse, R8, R96 ;  /* 0x000000080460723c */ /* 0x040ff00000001860 */
[C---:B------:R-:W-:Y:S01]  /*3e90*/  HMMA.16816.F32 R84, R4.reuse, R10, R84 ;  /* 0x0000000a0454723c */ /* 0x040fe20000001854 */
[----:B------:R-:W5:Y:S07]  /*3ea0*/  LDSM.16.MT88.4 R8, [R188+0x7800] ;  /* 0x00780000bc08783b */ /* 0x000f6e0000004200 */
[C---:B------:R-:W-:Y:S07]  /*3eb0*/  HMMA.16816.F32 R80, R4.reuse, R24, R80 ;  /* 0x000000180450723c */ /* 0x040fee0000001850 */
[--C-:B------:R-:W-:Y:S01]  /*3ec0*/  FFMA.FTZ R24, R146, c[0x0][0x23c], -R143.reuse ;  /* 0x00008f0092187a23 */ /* 0x100fe2000001088f */
[----:B------:R-:W-:Y:S01]  /*3ed0*/  HMMA.16816.F32 R68, R4, R26, R68 ;  /* 0x0000001a0444723c */ /* 0x000fe20000001844 */
[----:B------:R-:W-:-:S04]  /*3ee0*/  FFMA.FTZ R25, R144, c[0x0][0x23c], -R143 ;  /* 0x00008f0090197a23 */ /* 0x000fc8000001088f */
[----:B------:R-:W-:Y:S02]  /*3ef0*/  MUFU.EX2 R24, R24 ;  /* 0x0000001800187308 */ /* 0x000fe40000000800 */
[--C-:B------:R-:W-:Y:S01]  /*3f00*/  FFMA.FTZ R26, R140, c[0x0][0x23c], -R143.reuse ;  /* 0x00008f008c1a7a23 */ /* 0x100fe2000001088f */
[----:B--2---:R-:W-:Y:S01]  /*3f10*/  F2FP.PACK_AB R4, R168, R163 ;  /* 0x000000a3a804723e */ /* 0x004fe200000000ff */
[----:B------:R-:W-:Y:S01]  /*3f20*/  FFMA.FTZ R27, R66, c[0x0][0x23c], -R143 ;  /* 0x00008f00421b7a23 */ /* 0x000fe2000001088f */
[----:B-1----:R-:W-:Y:S01]  /*3f30*/  F2FP.PACK_AB R6, R213, R166 ;  /* 0x000000a6d506723e */ /* 0x002fe200000000ff */
[----:B------:R-:W-:Y:S01]  /*3f40*/  FADD.FTZ R163, R163, R142 ;  /* 0x0000008ea3a37221 */ /* 0x000fe20000010000 */
[----:B---3--:R-:W-:Y:S01]  /*3f50*/  F2FP.PACK_AB R5, R160, R151 ;  /* 0x00000097a005723e */ /* 0x008fe200000000ff */
[----:B------:R-:W1:Y:S01]  /*3f60*/  MUFU.EX2 R25, R25 ;  /* 0x0000001900197308 */ /* 0x000e620000000800 */
[----:B----4-:R-:W-:Y:S01]  /*3f70*/  F2FP.PACK_AB R7, R211, R150 ;  /* 0x00000096d307723e */ /* 0x010fe200000000ff */
[----:B------:R-:W-:-:S02]  /*3f80*/  FADD.FTZ R151, R151, R158 ;  /* 0x0000009e97977221 */ /* 0x000fc40000010000 */
[----:B------:R-:W-:Y:S02]  /*3f90*/  FADD.FTZ R163, R168, R163 ;  /* 0x000000a3a8a37221 */ /* 0x000fe40000010000 */
[----:B------:R-:W-:Y:S02]  /*3fa0*/  FADD.FTZ R151, R160, R151 ;  /* 0x00000097a0977221 */ /* 0x000fe40000010000 */
[----:B------:R-:W-:Y:S01]  /*3fb0*/  MUFU.EX2 R26, R26 ;  /* 0x0000001a001a7308 */ /* 0x000fe20000000800 */
[----:B------:R-:W-:Y:S01]  /*3fc0*/  HMMA.16816.F32 R124, R4, R20, R124 ;  /* 0x00000014047c723c */ /* 0x000fe2000000187c */
[----:B------:R-:W-:Y:S02]  /*3fd0*/  FADD.FTZ R166, R166, R163 ;  /* 0x000000a3a6a67221 */ /* 0x000fe40000010000 */
[----:B------:R-:W-:Y:S02]  /*3fe0*/  FADD.FTZ R150, R150, R151 ;  /* 0x0000009796967221 */ /* 0x000fe40000010000 */
[----:B------:R-:W-:-:S02]  /*3ff0*/  FADD.FTZ R213, R213, R166 ;  /* 0x000000a6d5d57221 */ /* 0x000fc40000010000 */
[----:B------:R-:W2:Y:S01]  /*4000*/  MUFU.EX2 R27, R27 ;  /* 0x0000001b001b7308 */ /* 0x000ea20000000800 */
[----:B------:R-:W-:Y:S01]  /*4010*/  HMMA.16816.F32 R120, R4, R22, R120 ;  /* 0x000000160478723c */ /* 0x000fe20000001878 */
[----:B------:R-:W-:-:S07]  /*4020*/  FADD.FTZ R211, R211, R150 ;  /* 0x00000096d3d37221 */ /* 0x000fce0000010000 */
[C---:B------:R-:W-:Y:S08]  /*4030*/  HMMA.16816.F32 R108, R4.reuse, R16, R108 ;  /* 0x00000010046c723c */ /* 0x040ff0000000186c */
[C---:B------:R-:W-:Y:S08]  /*4040*/  HMMA.16816.F32 R104, R4.reuse, R18, R104 ;  /* 0x000000120468723c */ /* 0x040ff00000001868 */
[C---:B------:R-:W-:Y:S08]  /*4050*/  HMMA.16816.F32 R92, R4.reuse, R12, R92 ;  /* 0x0000000c045c723c */ /* 0x040ff0000000185c */
[C---:B------:R-:W-:Y:S08]  /*4060*/  HMMA.16816.F32 R88, R4.reuse, R14, R88 ;  /* 0x0000000e0458723c */ /* 0x040ff00000001858 */
[C---:B-----5:R-:W-:Y:S08]  /*4070*/  HMMA.16816.F32 R76, R4.reuse, R8, R76 ;  /* 0x00000008044c723c */ /* 0x060ff0000000184c */
[----:B------:R-:W-:Y:S07]  /*4080*/  HMMA.16816.F32 R72, R4, R10, R72 ;  /* 0x0000000a0448723c */ /* 0x000fee0000001848 */
[----:B------:R-:W-:Y:S01]  /*4090*/  F2FP.PACK_AB R4, R157, R34 ;  /* 0x000000229d04723e */ /* 0x000fe200000000ff */
[----:B------:R-:W-:Y:S01]  /*40a0*/  FADD.FTZ R34, R34, R35 ;  /* 0x0000002322227221 */ /* 0x000fe20000010000 */
[----:B-1----:R-:W-:Y:S01]  /*40b0*/  F2FP.PACK_AB R5, R25, R24 ;  /* 0x000000181905723e */ /* 0x002fe200000000ff */
[----:B------:R-:W-:Y:S01]  /*40c0*/  FADD.FTZ R24, R24, R165 ;  /* 0x000000a518187221 */ /* 0x000fe20000010000 */
[----:B------:R-:W-:Y:S01]  /*40d0*/  F2FP.PACK_AB R6, R174, R159 ;  /* 0x0000009fae06723e */ /* 0x000fe200000000ff */
[----:B------:R-:W-:Y:S01]  /*40e0*/  FADD.FTZ R34, R157, R34 ;  /* 0x000000229d227221 */ /* 0x000fe20000010000 */
[----:B--2---:R-:W-:Y:S01]  /*40f0*/  F2FP.PACK_AB R7, R27, R26 ;  /* 0x0000001a1b07723e */ /* 0x004fe200000000ff */
[----:B------:R-:W-:-:S02]  /*4100*/  FADD.FTZ R25, R25, R24 ;  /* 0x0000001819197221 */ /* 0x000fc40000010000 */
[----:B------:R-:W-:Y:S02]  /*4110*/  FADD.FTZ R159, R159, R34 ;  /* 0x000000229f9f7221 */ /* 0x000fe40000010000 */
[----:B------:R-:W-:Y:S02]  /*4120*/  FADD.FTZ R26, R26, R25 ;  /* 0x000000191a1a7221 */ /* 0x000fe40000010000 */
[----:B------:R-:W-:Y:S01]  /*4130*/  HMMA.16816.F32 R128, R4, R20, R128 ;  /* 0x000000140480723c */ /* 0x000fe20000001880 */
[----:B------:R-:W-:Y:S02]  /*4140*/  FADD.FTZ R215, R174, R159 ;  /* 0x0000009faed77221 */ /* 0x000fe40000010000 */
[----:B------:R-:W-:-:S05]  /*4150*/  FADD.FTZ R210, R27, R26 ;  /* 0x0000001a1bd27221 */ /* 0x000fca0000010000 */
        /* <DEDUP_REMOVED lines=19> */
[----:B------:R-:W-:Y:S02]  /*4290*/  LEA.HI.X R5, R6, c[0x0][0x174], R0, 0x1, P1 ;  /* 0x00005d0006057a11 */ /* 0x000fe400008f0c00 */
[----:B------:R-:W-:Y:S02]  /*42a0*/  IADD3 R16, P1, R12, UR4, RZ ;  /* 0x000000040c107c10 */ /* 0x000fe4000ff3e0ff */
[----:B------:R-:W-:Y:S02]  /*42b0*/  IADD3.X R13, R5, UR5, RZ, P0, !PT ;  /* 0x00000005050d7c10 */ /* 0x000fe400087fe4ff */
[----:B------:R-:W-:Y:S02]  /*42c0*/  IADD3 R14, P0, R16, UR4, RZ ;  /* 0x00000004100e7c10 */ /* 0x000fe4000ff1e0ff */
[----:B------:R-:W-:-:S04]  /*42d0*/  IADD3.X R17, R13, UR5, RZ, P1, !PT ;  /* 0x000000050d117c10 */ /* 0x000fc80008ffe4ff */
[----:B------:R-:W-:Y:S01]  /*42e0*/  IADD3.X R15, R17, UR5, RZ, P0, !PT ;  /* 0x00000005110f7c10 */ /* 0x000fe200087fe4ff */
        /* <DEDUP_REMOVED lines=8> */
[----:B------:R-:W4:Y:S04]  /*4370*/  LDSM.16.M88.4 R8, [R197] ;  /* 0x00000000c508783b */ /* 0x000f280000000200 */
[----:B------:R-:W1:Y:S04]  /*4380*/  LDSM.16.M88.4 R60, [R198+0x2000] ;  /* 0x00200000c63c783b */ /* 0x000e680000000200 */
[----:B------:R-:W-:Y:S04]  /*4390*/  LDSM.16.M88.4 R56, [R196] ;  /* 0x00000000c438783b */ /* 0x000fe80000000200 */
[----:B------:R-:W5:Y:S04]  /*43a0*/  LDSM.16.M88.4 R36, [R195] ;  /* 0x00000000c324783b */ /* 0x000f680000000200 */
[----:B------:R-:W2:Y:S04]  /*43b0*/  LDSM.16.M88.4 R52, [R196+0x2000] ;  /* 0x00200000c434783b */ /* 0x000ea80000000200 */
[----:B------:R-:W-:Y:S04]  /*43c0*/  LDSM.16.M88.4 R24, [R193] ;  /* 0x00000000c118783b */ /* 0x000fe80000000200 */
[----:B------:R-:W5:Y:S04]  /*43d0*/  LDSM.16.M88.4 R32, [R194] ;  /* 0x00000000c220783b */ /* 0x000f680000000200 */
[----:B------:R-:W5:Y:S04]  /*43e0*/  LDSM.16.M88.4 R28, [R194+0x2000] ;  /* 0x00200000c21c783b */ /* 0x000f680000000200 */
[----:B------:R-:W5:Y:S04]  /*43f0*/  LDSM.16.M88.4 R144, [R197+0x800] ;  /* 0x00080000c590783b */ /* 0x000f680000000200 */
[----:B------:R-:W-:Y:S01]  /*4400*/  LDSM.16.M88.4 R148, [R184] ;  /* 0x00000000b894783b */ /* 0x000fe20000000200 */
[-C--:B----4-:R-:W-:Y:S03]  /*4410*/  HMMA.16816.F32 R140, R64, R8.reuse, RZ ;  /* 0x00000008408c723c */ /* 0x090fe600000018ff */
[----:B------:R-:W4:Y:S04]  /*4420*/  LDSM.16.M88.4 R20, [R192] ;  /* 0x00000000c014783b */ /* 0x000f280000000200 */
[----:B---3--:R-:W3:Y:S01]  /*4430*/  LDSM.16.M88.4 R16, [R192+0x2000] ;  /* 0x00200000c010783b */ /* 0x008ee20000000200 */
[C---:B-1----:R-:W-:Y:S03]  /*4440*/  HMMA.16816.F32 R4, R60.reuse, R8, RZ ;  /* 0x000000083c04723c */ /* 0x042fe600000018ff */
[----:B------:R-:W1:Y:S04]  /*4450*/  LDSM.16.M88.4 R48, [R195+0x800] ;  /* 0x00080000c330783b */ /* 0x000e680000000200 */
[----:B------:R-:W0:Y:S01]  /*4460*/  LDGDEPBAR ;  /* 0x00000000000079af */ /* 0x000e220000000000 */
[----:B--2---:R-:W-:Y:S08]  /*4470*/  HMMA.16816.F32 R12, R60, R10, RZ ;  /* 0x0000000a3c0c723c */ /* 0x004ff000000018ff */
[----:B-----5:R-:W-:Y:S08]  /*4480*/  HMMA.16816.F32 R140, R56, R36, R140 ;  /* 0x00000024388c723c */ /* 0x020ff0000000188c */
[----:B------:R-:W-:Y:S08]  /*4490*/  HMMA.16816.F32 R8, R64, R10, RZ ;  /* 0x0000000a4008723c */ /* 0x000ff000000018ff */
[----:B------:R-:W-:Y:S08]  /*44a0*/  HMMA.16816.F32 R4, R52, R36, R4 ;  /* 0x000000243404723c */ /* 0x000ff00000001804 */
[----:B------:R-:W-:Y:S08]  /*44b0*/  HMMA.16816.F32 R140, R32, R24, R140 ;  /* 0x00000018208c723c */ /* 0x000ff0000000188c */
[-C--:B------:R-:W-:Y:S08]  /*44c0*/  HMMA.16816.F32 R12, R52, R38.reuse, R12 ;  /* 0x00000026340c723c */ /* 0x080ff0000000180c */
[----:B------:R-:W-:Y:S08]  /*44d0*/  HMMA.16816.F32 R8, R56, R38, R8 ;  /* 0x000000263808723c */ /* 0x000ff00000001808 */
[----:B------:R-:W-:Y:S08]  /*44e0*/  HMMA.16816.F32 R4, R28, R24, R4 ;  /* 0x000000181c04723c */ /* 0x000ff00000001804 */
[-C--:B------:R-:W-:Y:S08]  /*44f0*/  HMMA.16816.F32 R44, R64, R144.reuse, RZ ;  /* 0x00000090402c723c */ /* 0x080ff000000018ff */
[----:B------:R-:W-:Y:S08]  /*4500*/  HMMA.16816.F32 R40, R60, R144, RZ ;  /* 0x000000903c28723c */ /* 0x000ff000000018ff */
[-C--:B------:R-:W-:Y:S08]  /*4510*/  HMMA.16816.F32 R36, R64, R146.reuse, RZ ;  /* 0x000000924024723c */ /* 0x080ff000000018ff */
[----:B------:R-:W-:Y:S08]  /*4520*/  HMMA.16816.F32 R144, R60, R146, RZ ;  /* 0x000000923c90723c */ /* 0x000ff000000018ff */
[----:B----4-:R-:W-:Y:S08]  /*4530*/  HMMA.16816.F32 R140, R20, R148, R140 ;  /* 0x00000094148c723c */ /* 0x010ff0000000188c */
[-C--:B------:R-:W-:Y:S08]  /*4540*/  HMMA.16816.F32 R12, R28, R26.reuse, R12 ;  /* 0x0000001a1c0c723c */ /* 0x080ff0000000180c */
[----:B------:R-:W-:Y:S01]  /*4550*/  HMMA.16816.F32 R8, R32, R26, R8 ;  /* 0x0000001a2008723c */ /* 0x000fe20000001808 */
[----:B------:R-:W2:Y:S07]  /*4560*/  LDSM.16.M88.4 R24, [R187] ;  /* 0x00000000bb18783b */ /* 0x000eae0000000200 */
[----:B---3--:R-:W-:Y:S01]  /*4570*/  HMMA.16816.F32 R4, R16, R148, R4 ;  /* 0x000000941004723c */ /* 0x008fe20000001804 */
[----:B------:R-:W-:-:S02]  /*4580*/  FMUL.FTZ R0, R140, c[0x0][0x2ec] ;  /* 0x0000bb008c007a20 */ /* 0x000fc40000410000 */
[----:B------:R-:W-:Y:S02]  /*4590*/  FMUL.FTZ R2, R141, c[0x0][0x2ec] ;  /* 0x0000bb008d027a20 */ /* 0x000fe40000410000 */
[----:B------:R-:W-:Y:S02]  /*45a0*/  FMUL.FTZ R158, R142, c[0x0][0x2ec] ;  /* 0x0000bb008e9e7a20 */ /* 0x000fe40000410000 */
[----:B------:R-:W-:Y:S01]  /*45b0*/  FMUL.FTZ R159, R143, c[0x0][0x2ec] ;  /* 0x0000bb008f9f7a20 */ /* 0x000fe20000410000 */
[-C--:B-1----:R-:W-:Y:S01]  /*45c0*/  HMMA.16816.F32 R44, R56, R48.reuse, R44 ;  /* 0x00000030382c723c */ /* 0x082fe2000000182c */
[----:B------:R-:W1:Y:S01]  /*45d0*/  LDSM.16.M88.4 R140, [R184+0x800] ;  /* 0x00080000b88c783b */ /* 0x000e620000000200 */
[----:B------:R-:W3:Y:S06]  /*45e0*/  MUFU.TANH R2, R2 ;  /* 0x0000000200027308 */ /* 0x000eec0000002400 */
[----:B------:R-:W-:Y:S02]  /*45f0*/  HMMA.16816.F32 R40, R52, R48, R40 ;  /* 0x000000303428723c */ /* 0x000fe40000001828 */
[----:B------:R-:W-:Y:S06]  /*4600*/  MUFU.TANH R158, R158 ;  /* 0x0000009e009e7308 */ /* 0x000fec0000002400 */
[----:B------:R-:W-:Y:S01]  /*4610*/  HMMA.16816.F32 R36, R56, R50, R36 ;  /* 0x000000323824723c */ /* 0x000fe20000001824 */
[----:B------:R-:W-:Y:S01]  /*4620*/  FMUL.FTZ R4, R4, c[0x0][0x2ec] ;  /* 0x0000bb0004047a20 */ /* 0x000fe20000410000 */
[----:B------:R-:W-:Y:S01]  /*4630*/  MUFU.TANH R159, R159 ;  /* 0x0000009f009f7308 */ /* 0x000fe20000002400 */
[----:B------:R-:W-:-:S02]  /*4640*/  FMUL.FTZ R5, R5, c[0x0][0x2ec] ;  /* 0x0000bb0005057a20 */ /* 0x000fc40000410000 */
[----:B------:R-:W-:Y:S02]  /*4650*/  FMUL.FTZ R6, R6, c[0x0][0x2ec] ;  /* 0x0000bb0006067a20 */ /* 0x000fe40000410000 */
[----:B------:R-:W-:Y:S01]  /*4660*/  FMUL.FTZ R169, R7, c[0x0][0x2ec] ;  /* 0x0000bb0007a97a20 */ /* 0x000fe20000410000 */
[----:B------:R-:W-:Y:S01]  /*4670*/  HMMA.16816.F32 R144, R52, R50, R144 ;  /* 0x000000323490723c */ /* 0x000fe20000001890 */
[----:B------:R-:W4:Y:S01]  /*4680*/  LDSM.16.M88.4 R48, [R197+0x1000] ;  /* 0x00100000c530783b */ /* 0x000f220000000200 */
[----:B------:R-:W-:Y:S06]  /*4690*/  MUFU.TANH R160, R4 ;  /* 0x0000000400a07308 */ /* 0x000fec0000002400 */
[-C--:B------:R-:W-:Y:S02]  /*46a0*/  HMMA.16816.F32 R8, R20, R150.reuse, R8 ;  /* 0x000000961408723c */ /* 0x080fe40000001808 */
[----:B------:R-:W-:Y:S06]  /*46b0*/  MUFU.TANH R161, R5 ;  /* 0x0000000500a17308 */ /* 0x000fec0000002400 */
[----:B------:R-:W-:Y:S01]  /*46c0*/  HMMA.16816.F32 R12, R16, R150, R12 ;  /* 0x00000096100c723c */ /* 0x000fe2000000180c */
[----:B------:R-:W-:Y:S01]  /*46d0*/  LDSM.16.M88.4 R148, [R197+0x1800] ;  /* 0x00180000c594783b */ /* 0x000fe20000000200 */
[----:B------:R5:W-:Y:S06]  /*46e0*/  MUFU.TANH R162, R6 ;  /* 0x0000000600a27308 */ /* 0x000bec0000002400 */
[C---:B--2---:R-:W-:Y:S02]  /*46f0*/  HMMA.16816.F32 R44, R32.reuse, R24, R44 ;  /* 0x00000018202c723c */ /* 0x044fe4000000182c */
[----:B------:R-:W-:Y:S06]  /*4700*/  MUFU.TANH R0, R0 ;  /* 0x0000000000007308 */ /* 0x000fec0000002400 */
[----:B------:R-:W-:Y:S01]  /*4710*/  FMUL.FTZ R8, R8, c[0x0][0x2ec] ;  /* 0x0000bb0008087a20 */ /* 0x000fe20000410000 */
[----:B------:R-:W-:Y:S01]  /*4720*/  HMMA.16816.F32 R36, R32, R26, R36 ;  /* 0x0000001a2024723c */ /* 0x000fe20000001824 */
[----:B-----5:R-:W2:Y:S01]  /*4730*/  LDSM.16.M88.4 R4, [R195+0x1000] ;  /* 0x00100000c304783b */ /* 0x020ea20000000200 */
[----:B------:R-:W-:Y:S01]  /*4740*/  FMUL.FTZ R9, R9, c[0x0][0x2ec] ;  /* 0x0000bb0009097a20 */ /* 0x000fe20000410000 */
[----:B------:R-:W-:Y:S01]  /*4750*/  MUFU.TANH R163, R8 ;  /* 0x0000000800a37308 */ /* 0x000fe20000002400 */
[----:B------:R-:W-:-:S02]  /*4760*/  FMUL.FTZ R10, R10, c[0x0][0x2ec] ;  /* 0x0000bb000a0a7a20 */ /* 0x000fc40000410000 */
[----:B------:R-:W-:Y:S02]  /*4770*/  FMUL.FTZ R11, R11, c[0x0][0x2ec] ;  /* 0x0000bb000b0b7a20 */ /* 0x000fe40000410000 */
[----:B------:R-:W-:Y:S01]  /*4780*/  FMUL.FTZ R12, R12, c[0x0][0x2ec] ;  /* 0x0000bb000c0c7a20 */ /* 0x000fe20000410000 */
[----:B------:R-:W-:Y:S01]  /*4790*/  HMMA.16816.F32 R40, R28, R24, R40 ;  /* 0x000000181c28723c */ /* 0x000fe20000001828 */
[----:B------:R-:W-:Y:S01]  /*47a0*/  FMUL.FTZ R13, R13, c[0x0][0x2ec] ;  /* 0x0000bb000d0d7a20 */ /* 0x000fe20000410000 */
[----:B------:R-:W5:Y:S01]  /*47b0*/  MUFU.TANH R164, R9 ;  /* 0x0000000900a47308 */ /* 0x000f620000002400 */
[----:B------:R-:W-:Y:S02]  /*47c0*/  FMUL.FTZ R170, R14, c[0x0][0x2ec] ;  /* 0x0000bb000eaa7a20 */ /* 0x000fe40000410000 */
[----:B------:R-:W-:-:S03]  /*47d0*/  FMUL.FTZ R171, R15, c[0x0][0x2ec] ;  /* 0x0000bb000fab7a20 */ /* 0x000fc60000410000 */
[----:B-1----:R-:W-:Y:S02]  /*47e0*/  HMMA.16816.F32 R44, R20, R140, R44 ;  /* 0x0000008c142c723c */ /* 0x002fe4000000182c */
[----:B------:R-:W-:Y:S06]  /*47f0*/  MUFU.TANH R165, R10 ;  /* 0x0000000a00a57308 */ /* 0x000fec0000002400 */
[----:B------:R-:W-:Y:S02]  /*4800*/  HMMA.16816.F32 R144, R28, R26, R144 ;  /* 0x0000001a1c90723c */ /* 0x000fe40000001890 */
[----:B------:R1:W1:Y:S06]  /*4810*/  MUFU.TANH R166, R11 ;  /* 0x0000000b00a67308 */ /* 0x00026c0000002400 */
[----:B----4-:R-:W-:Y:S02]  /*4820*/  HMMA.16816.F32 R24, R64, R50, RZ ;  /* 0x000000324018723c */ /* 0x010fe400000018ff */
[----:B------:R-:W4:Y:S06]  /*4830*/  MUFU.TANH R167, R12 ;  /* 0x0000000c00a77308 */ /* 0x000f2c0000002400 */
[----:B------:R-:W-:Y:S01]  /*4840*/  HMMA.16816.F32 R36, R20, R142, R36 ;  /* 0x0000008e1424723c */ /* 0x000fe20000001824 */
[----:B------:R-:W-:Y:S01]  /*4850*/  FMUL.FTZ R44, R44, c[0x0][0x2ec] ;  /* 0x0000bb002c2c7a20 */ /* 0x000fe20000410000 */
[----:B------:R2:W2:Y:S01]  /*4860*/  MUFU.TANH R168, R13 ;  /* 0x0000000d00a87308 */ /* 0x0004a20000002400 */
[----:B------:R-:W-:-:S02]  /*4870*/  FMUL.FTZ R45, R45, c[0x0][0x2ec] ;  /* 0x0000bb002d2d7a20 */ /* 0x000fc40000410000 */
[----:B------:R-:W-:Y:S02]  /*4880*/  FMUL.FTZ R175, R46, c[0x0][0x2ec] ;  /* 0x0000bb002eaf7a20 */ /* 0x000fe40000410000 */
[----:B------:R-:W-:Y:S01]  /*4890*/  FMUL.FTZ R177, R47, c[0x0][0x2ec] ;  /* 0x0000bb002fb17a20 */ /* 0x000fe20000410000 */
[----:B-1----:R-:W-:Y:S02]  /*48a0*/  HMMA.16816.F32 R8, R64, R48, RZ ;  /* 0x000000304008723c */ /* 0x002fe400000018ff */
[----:B------:R-:W-:Y:S06]  /*48b0*/  MUFU.TANH R176, R44 ;  /* 0x0000002c00b07308 */ /* 0x000fec0000002400 */
[C---:B------:R-:W-:Y:S01]  /*48c0*/  HMMA.16816.F32 R40, R16.reuse, R140, R40 ;  /* 0x0000008c1028723c */ /* 0x040fe20000001828 */
[----:B--2---:R-:W1:Y:S01]  /*48d0*/  LDSM.16.M88.4 R12, [R186] ;  /* 0x00000000ba0c783b */ /* 0x004e620000000200 */
[----:B------:R2:W-:Y:S06]  /*48e0*/  MUFU.TANH R174, R45 ;  /* 0x0000002d00ae7308 */ /* 0x0005ec0000002400 */
[----:B------:R-:W-:Y:S01]  /*48f0*/  HMMA.16816.F32 R144, R16, R142, R144 ;  /* 0x0000008e1090723c */ /* 0x000fe20000001890 */
[----:B------:R-:W-:-:S02]  /*4900*/  FMUL.FTZ R36, R36, c[0x0][0x2ec] ;  /* 0x0000bb0024247a20 */ /* 0x000fc40000410000 */
[----:B------:R-:W-:Y:S01]  /*4910*/  FMUL.FTZ R37, R37, c[0x0][0x2ec] ;  /* 0x0000bb0025257a20 */ /* 0x000fe20000410000 */
[----:B------:R-:W1:Y:S01]  /*4920*/  MUFU.TANH R169, R169 ;  /* 0x000000a900a97308 */ /* 0x000e620000002400 */
[----:B------:R-:W-:Y:S02]  /*4930*/  FMUL.FTZ R38, R38, c[0x0][0x2ec] ;  /* 0x0000bb0026267a20 */ /* 0x000fe40000410000 */
[----:B------:R-:W-:Y:S01]  /*4940*/  FMUL.FTZ R39, R39, c[0x0][0x2ec] ;  /* 0x0000bb0027277a20 */ /* 0x000fe20000410000 */
[----:B------:R-:W-:Y:S01]  /*4950*/  HMMA.16816.F32 R8, R56, R4, R8 ;  /* 0x000000043808723c */ /* 0x000fe20000001808 */
[----:B--2---:R-:W2:Y:S03]  /*4960*/  LDSM.16.M88.4 R44, [R184+0x1000] ;  /* 0x00100000b82c783b */ /* 0x004ea60000000200 */
[----:B------:R-:W-:Y:S04]  /*4970*/  MUFU.TANH R173, R36 ;  /* 0x0000002400ad7308 */ /* 0x000fe80000002400 */
[----:B------:R-:W-:Y:S01]  /*4980*/  HMMA.16816.F32 R140, R60, R48, RZ ;  /* 0x000000303c8c723c */ /* 0x000fe200000018ff */
[----:B------:R-:W-:-:S02]  /*4990*/  FMUL.FTZ R40, R40, c[0x0][0x2ec] ;  /* 0x0000bb0028287a20 */ /* 0x000fc40000410000 */
[----:B------:R-:W-:Y:S01]  /*49a0*/  FMUL.FTZ R41, R41, c[0x0][0x2ec] ;  /* 0x0000bb0029297a20 */ /* 0x000fe20000410000 */
[----:B------:R-:W-:Y:S01]  /*49b0*/  MUFU.TANH R172, R37 ;  /* 0x0000002500ac7308 */ /* 0x000fe20000002400 */
[----:B------:R-:W-:Y:S02]  /*49c0*/  FMUL.FTZ R42, R42, c[0x0][0x2ec] ;  /* 0x0000bb002a2a7a20 */ /* 0x000fe40000410000 */
[----:B------:R-:W-:Y:S01]  /*49d0*/  FMUL.FTZ R183, R43, c[0x0][0x2ec] ;  /* 0x0000bb002bb77a20 */ /* 0x000fe20000410000 */
[----:B------:R-:W-:Y:S01]  /*49e0*/  HMMA.16816.F32 R48, R60, R50, RZ ;  /* 0x000000323c30723c */ /* 0x000fe200000018ff */
[----:B------:R-:W-:Y:S02]  /*49f0*/  FMUL.FTZ R146, R146, c[0x0][0x2ec] ;  /* 0x0000bb0092927a20 */ /* 0x000fe40000410000 */
[----:B------:R-:W-:Y:S01]  /*4a00*/  FMUL.FTZ R144, R144, c[0x0][0x2ec] ;  /* 0x0000bb0090907a20 */ /* 0x000fe20000410000 */
[----:B------:R-:W-:Y:S01]  /*4a10*/  MUFU.TANH R178, R38 ;  /* 0x0000002600b27308 */ /* 0x000fe20000002400 */
[----:B------:R-:W-:-:S02]  /*4a20*/  FMUL.FTZ R145, R145, c[0x0][0x2ec] ;  /* 0x0000bb0091917a20 */ /* 0x000fc40000410000 */
[----:B------:R-:W-:Y:S01]  /*4a30*/  FMUL.FTZ R147, R147, c[0x0][0x2ec] ;  /* 0x0000bb0093937a20 */ /* 0x000fe20000410000 */
[----:B------:R-:W-:Y:S04]  /*4a40*/  HMMA.16816.F32 R24, R56, R6, R24 ;  /* 0x000000063818723c */ /* 0x000fe80000001818 */
[----:B------:R2:W-:Y:S04]  /*4a50*/  MUFU.TANH R179, R39 ;  /* 0x0000002700b37308 */ /* 0x0005e80000002400 */
[----:B-1----:R-:W-:Y:S04]  /*4a60*/  HMMA.16816.F32 R8, R32, R12, R8 ;  /* 0x0000000c2008723c */ /* 0x002fe80000001808 */
[----:B------:R-:W-:Y:S04]  /*4a70*/  MUFU.TANH R180, R40 ;  /* 0x0000002800b47308 */ /* 0x000fe80000002400 */
[C---:B------:R-:W-:Y:S01]  /*4a80*/  HMMA.16816.F32 R140, R52.reuse, R4, R140 ;  /* 0x00000004348c723c */ /* 0x040fe2000000188c */
[----:B--2---:R-:W1:Y:S03]  /*4a90*/  LDSM.16.M88.4 R36, [R195+0x1800] ;  /* 0x00180000c324783b */ /* 0x004e660000000200 */
[----:B------:R-:W-:Y:S04]  /*4aa0*/  MUFU.TANH R181, R41 ;  /* 0x0000002900b57308 */ /* 0x000fe80000002400 */
[----:B------:R-:W-:Y:S04]  /*4ab0*/  HMMA.16816.F32 R48, R52, R6, R48 ;  /* 0x000000063430723c */ /* 0x000fe80000001830 */
[----:B------:R2:W-:Y:S04]  /*4ac0*/  MUFU.TANH R207, R42 ;  /* 0x0000002a00cf7308 */ /* 0x0005e80000002400 */
[----:B------:R-:W-:Y:S04]  /*4ad0*/  HMMA.16816.F32 R24, R32, R14, R24 ;  /* 0x0000000e2018723c */ /* 0x000fe80000001818 */
[----:B------:R-:W1:Y:S04]  /*4ae0*/  MUFU.TANH R170, R170 ;  /* 0x000000aa00aa7308 */ /* 0x000e680000002400 */
[----:B------:R-:W-:Y:S04]  /*4af0*/  HMMA.16816.F32 R8, R20, R44, R8 ;  /* 0x0000002c1408723c */ /* 0x000fe80000001808 */
[----:B------:R-:W1:Y:S04]  /*4b00*/  MUFU.TANH R171, R171 ;  /* 0x000000ab00ab7308 */ /* 0x000e680000002400 */
[C---:B--2---:R-:W-:Y:S04]  /*4b10*/  HMMA.16816.F32 R40, R64.reuse, R148, RZ ;  /* 0x000000944028723c */ /* 0x044fe800000018ff */
[----:B------:R-:W2:Y:S04]  /*4b20*/  MUFU.TANH R177, R177 ;  /* 0x000000b100b17308 */ /* 0x000ea80000002400 */
[----:B------:R-:W-:Y:S04]  /*4b30*/  HMMA.16816.F32 R64, R64, R150, RZ ;  /* 0x000000964040723c */ /* 0x000fe800000018ff */
[----:B------:R-:W1:Y:S04]  /*4b40*/  MUFU.TANH R183, R183 ;  /* 0x000000b700b77308 */ /* 0x000e680000002400 */
[----:B------:R-:W-:Y:S01]  /*4b50*/  HMMA.16816.F32 R140, R28, R12, R140 ;  /* 0x0000000c1c8c723c */ /* 0x000fe2000000188c */
[----:B------:R-:W-:-:S02]  /*4b60*/  FMUL.FTZ R8, R8, c[0x0][0x2ec] ;  /* 0x0000bb0008087a20 */ /* 0x000fc40000410000 */
[----:B------:R-:W-:Y:S01]  /*4b70*/  FMUL.FTZ R9, R9, c[0x0][0x2ec] ;  /* 0x0000bb0009097a20 */ /* 0x000fe20000410000 */
[----:B------:R-:W1:Y:S04]  /*4b80*/  MUFU.TANH R175, R175 ;  /* 0x000000af00af7308 */ /* 0x000e680000002400 */
[----:B------:R-:W-:Y:S01]  /*4b90*/  HMMA.16816.F32 R48, R28, R14, R48 ;  /* 0x0000000e1c30723c */ /* 0x000fe20000001830 */
[----:B------:R-:W2:Y:S03]  /*4ba0*/  LDSM.16.M88.4 R12, [R185] ;  /* 0x00000000b90c783b */ /* 0x000ea60000000200 */
[----:B------:R-:W-:Y:S04]  /*4bb0*/  MUFU.TANH R182, R144 ;  /* 0x0000009000b67308 */ /* 0x000fe80000002400 */
[C---:B------:R-:W-:Y:S04]  /*4bc0*/  HMMA.16816.F32 R4, R60.reuse, R148, RZ ;  /* 0x000000943c04723c */ /* 0x040fe800000018ff */
[----:B------:R-:W-:Y:S04]  /*4bd0*/  MUFU.TANH R148, R8 ;  /* 0x0000000800947308 */ /* 0x000fe80000002400 */
[----:B------:R-:W-:Y:S04]  /*4be0*/  HMMA.16816.F32 R60, R60, R150, RZ ;  /* 0x000000963c3c723c */ /* 0x000fe800000018ff */
[----:B------:R2:W-:Y:S03]  /*4bf0*/  MUFU.TANH R149, R9 ;  /* 0x0000000900957308 */ /* 0x0005e60000002400 */
[----:B------:R-:W-:Y:S01]  /*4c00*/  FMUL.FTZ R151, R10, c[0x0][0x2ec] ;  /* 0x0000bb000a977a20 */ /* 0x000fe20000410000 */
[----:B------:R-:W-:Y:S04]  /*4c10*/  HMMA.16816.F32 R24, R20, R46, R24 ;  /* 0x0000002e1418723c */ /* 0x000fe80000001818 */
[----:B------:R-:W2:Y:S04]  /*4c20*/  MUFU.TANH R146, R146 ;  /* 0x0000009200927308 */ /* 0x000ea80000002400 */
[C---:B-1----:R-:W-:Y:S04]  /*4c30*/  HMMA.16816.F32 R40, R56.reuse, R36, R40 ;  /* 0x000000243828723c */ /* 0x042fe80000001828 */
[----:B------:R-:W1:Y:S04]  /*4c40*/  MUFU.TANH R145, R145 ;  /* 0x0000009100917308 */ /* 0x000e680000002400 */
[----:B------:R-:W-:Y:S04]  /*4c50*/  HMMA.16816.F32 R64, R56, R38, R64 ;  /* 0x000000263840723c */ /* 0x000fe80000001840 */
[----:B------:R-:W1:Y:S04]  /*4c60*/  MUFU.TANH R147, R147 ;  /* 0x0000009300937308 */ /* 0x000e680000002400 */
[----:B------:R-:W-:Y:S01]  /*4c70*/  HMMA.16816.F32 R140, R16, R44, R140 ;  /* 0x0000002c108c723c */ /* 0x000fe2000000188c */
[----:B------:R-:W-:-:S02]  /*4c80*/  FMUL.FTZ R25, R25, c[0x0][0x2ec] ;  /* 0x0000bb0019197a20 */ /* 0x000fc40000410000 */
[----:B------:R-:W-:Y:S02]  /*4c90*/  FMUL.FTZ R26, R26, c[0x0][0x2ec] ;  /* 0x0000bb001a1a7a20 */ /* 0x000fe40000410000 */
[----:B------:R1:W1:Y:S01]  /*4ca0*/  MUFU.TANH R44, R25 ;  /* 0x00000019002c7308 */ /* 0x0002620000002400 */
[----:B------:R-:W-:Y:S02]  /*4cb0*/  FMUL.FTZ R27, R27, c[0x0][0x2ec] ;  /* 0x0000bb001b1b7a20 */ /* 0x000fe40000410000 */
[----:B------:R-:W-:Y:S01]  /*4cc0*/  FMUL.FTZ R45, R11, c[0x0][0x2ec] ;  /* 0x0000bb000b2d7a20 */ /* 0x000fe20000410000 */
[----:B------:R-:W-:Y:S01]  /*4cd0*/  HMMA.16816.F32 R4, R52, R36, R4 ;  /* 0x000000243404723c */ /* 0x000fe20000001804 */
[----:B--2---:R-:W2:Y:S01]  /*4ce0*/  LDSM.16.M88.4 R8, [R184+0x1800] ;  /* 0x00180000b808783b */ /* 0x004ea20000000200 */
[----:B------:R-:W-:Y:S01]  /*4cf0*/  FMUL.FTZ R24, R24, c[0x0][0x2ec] ;  /* 0x0000bb0018187a20 */ /* 0x000fe20000410000 */
[----:B------:R-:W-:-:S04]  /*4d00*/  DEPBAR.LE SB0, 0x0 ;  /* 0x000080000000791a */ /* 0x000fc80000000000 */
[----:B------:R3:W-:Y:S01]  /*4d10*/  MUFU.TANH R36, R26 ;  /* 0x0000001a00247308 */ /* 0x0007e20000002400 */
[----:B------:R-:W-:Y:S07]  /*4d20*/  HMMA.16816.F32 R60, R52, R38, R60 ;  /* 0x00000026343c723c */ /* 0x000fee000000183c */
[----:B------:R-:W-:Y:S01]  /*4d30*/  IMAD R38, R157, 0x40, R156 ;  /* 0x000000409d267824 */ /* 0x000fe200078e029c */
[----:B------:R-:W-:Y:S01]  /*4d40*/  HMMA.16816.F32 R40, R32, R12, R40 ;  /* 0x0000000c2028723c */ /* 0x000fe20000001828 */
[----:B------:R2:W-:Y:S01]  /*4d50*/  MUFU.TANH R37, R27 ;  /* 0x0000001b00257308 */ /* 0x0005e20000002400 */
[----:B------:R-:W-:-:S02]  /*4d60*/  FMUL.FTZ R56, R141, c[0x0][0x2ec] ;  /* 0x0000bb008d387a20 */ /* 0x000fc40000410000 */
[C---:B-1----:R-:W-:Y:S02]  /*4d70*/  IADD3 R25, R38.reuse, 0x1, RZ ;  /* 0x0000000126197810 */ /* 0x042fe40007ffe0ff */
[CC--:B------:R-:W-:Y:S02]  /*4d80*/  ISETP.GE.AND P3, PT, R38.reuse, R139.reuse, PT ;  /* 0x0000008b2600720c */ /* 0x0c0fe40003f66270 */
[----:B------:R-:W-:Y:S01]  /*4d90*/  HMMA.16816.F32 R64, R32, R14, R64 ;  /* 0x0000000e2040723c */ /* 0x000fe20000001840 */
[C---:B------:R-:W-:Y:S01]  /*4da0*/  ISETP.GE.AND P1, PT, R25.reuse, R139, PT ;  /* 0x0000008b1900720c */ /* 0x040fe20003f26270 */
[----:B------:R-:W1:Y:S01]  /*4db0*/  MUFU.TANH R45, R45 ;  /* 0x0000002d002d7308 */ /* 0x000e620000002400 */
[C---:B------:R-:W-:Y:S02]  /*4dc0*/  ISETP.GE.AND P2, PT, R25.reuse, R138, PT ;  /* 0x0000008a1900720c */ /* 0x040fe40003f46270 */
[C---:B------:R-:W-:Y:S02]  /*4dd0*/  ISETP.GE.AND P6, PT, R25.reuse, R137, PT ;  /* 0x000000891900720c */ /* 0x040fe40003fc6270 */
[----:B------:R-:W-:Y:S01]  /*4de0*/  ISETP.GE.AND P4, PT, R25, R132, PT ;  /* 0x000000841900720c */ /* 0x000fe20003f86270 */
[----:B------:R-:W-:Y:S01]  /*4df0*/  HMMA.16816.F32 R48, R16, R46, R48 ;  /* 0x0000002e1030723c */ /* 0x000fe20000001830 */
[----:B------:R-:W-:Y:S01]  /*4e00*/  IADD3 R25, R38, 0x9, RZ ;  /* 0x0000000926197810 */ /* 0x000fe20007ffe0ff */
[----:B------:R-:W-:Y:S01]  /*4e10*/  FMUL.FTZ R34, R142, c[0x0][0x2ec] ;  /* 0x0000bb008e227a20 */ /* 0x000fe20000410000 */
[----:B---3--:R-:W-:Y:S01]  /*4e20*/  IADD3 R26, R38, 0x8, RZ ;  /* 0x00000008261a7810 */ /* 0x008fe20007ffe0ff */
[----:B------:R-:W3:Y:S01]  /*4e30*/  MUFU.TANH R24, R24 ;  /* 0x0000001800187308 */ /* 0x000ee20000002400 */
[----:B------:R-:W-:-:S02]  /*4e40*/  ISETP.GE.AND P0, PT, R25, R139, PT ;  /* 0x0000008b1900720c */ /* 0x000fc40003f06270 */
[----:B------:R-:W-:Y:S01]  /*4e50*/  FSEL R54, R2, -INF , !P1 ;  /* 0xff80000002367808 */ /* 0x000fe20004800000 */
[----:B------:R-:W-:Y:S01]  /*4e60*/  HMMA.16816.F32 R4, R28, R12, R4 ;  /* 0x0000000c1c04723c */ /* 0x000fe20000001804 */
[----:B-----5:R-:W-:Y:S01]  /*4e70*/  FSEL R52, R164, -INF , !P0 ;  /* 0xff800000a4347808 */ /* 0x020fe20004000000 */
[----:B------:R-:W-:Y:S01]  /*4e80*/  FMUL.FTZ R46, R140, c[0x0][0x2ec] ;  /* 0x0000bb008c2e7a20 */ /* 0x000fe20000410000 */
[-C--:B------:R-:W-:Y:S01]  /*4e90*/  ISETP.GE.AND P0, PT, R38, R138.reuse, PT ;  /* 0x0000008a2600720c */ /* 0x080fe20003f06270 */
[----:B------:R-:W-:Y:S01]  /*4ea0*/  MUFU.TANH R56, R56 ;  /* 0x0000003800387308 */ /* 0x000fe20000002400 */
[----:B------:R-:W-:Y:S02]  /*4eb0*/  FSEL R47, R159, -INF , !P2 ;  /* 0xff8000009f2f7808 */ /* 0x000fe40005000000 */
[----:B------:R-:W-:Y:S01]  /*4ec0*/  FSEL R39, R158, -INF , !P0 ;  /* 0xff8000009e277808 */ /* 0x000fe20004000000 */
[----:B--2---:R-:W-:Y:S01]  /*4ed0*/  HMMA.16816.F32 R40, R20, R8, R40 ;  /* 0x000000081428723c */ /* 0x004fe20000001828 */
[----:B------:R-:W-:-:S02]  /*4ee0*/  ISETP.GE.AND P0, PT, R25, R138, PT ;  /* 0x0000008a1900720c */ /* 0x000fc40003f06270 */
[-C--:B------:R-:W-:Y:S01]  /*4ef0*/  ISETP.GE.AND P1, PT, R26, R137.reuse, PT ;  /* 0x000000891a00720c */ /* 0x080fe20003f26270 */
[----:B------:R-:W2:Y:S01]  /*4f00*/  MUFU.TANH R46, R46 ;  /* 0x0000002e002e7308 */ /* 0x000ea20000002400 */
[----:B------:R-:W-:Y:S02]  /*4f10*/  FSEL R53, R166, -INF , !P0 ;  /* 0xff800000a6357808 */ /* 0x000fe40004000000 */
[-C--:B------:R-:W-:Y:S01]  /*4f20*/  ISETP.GE.AND P0, PT, R38, R137.reuse, PT ;  /* 0x000000892600720c */ /* 0x080fe20003f06270 */
[----:B------:R-:W-:Y:S01]  /*4f30*/  HMMA.16816.F32 R60, R28, R14, R60 ;  /* 0x0000000e1c3c723c */ /* 0x000fe2000000183c */
[----:B------:R-:W-:Y:S01]  /*4f40*/  FMUL.FTZ R27, R49, c[0x0][0x2ec] ;  /* 0x0000bb00311b7a20 */ /* 0x000fe20000410000 */
[----:B------:R-:W-:Y:S01]  /*4f50*/  ISETP.GE.AND P2, PT, R25, R137, PT ;  /* 0x000000891900720c */ /* 0x000fe20003f46270 */
[----:B------:R-:W-:Y:S01]  /*4f60*/  FMUL.FTZ R32, R48, c[0x0][0x2ec] ;  /* 0x0000bb0030207a20 */ /* 0x000fe20000410000 */
[----:B------:R-:W-:Y:S01]  /*4f70*/  FSEL R35, R160, -INF , !P0 ;  /* 0xff800000a0237808 */ /* 0x000fe20004000000 */
[----:B------:R5:W-:Y:S01]  /*4f80*/  MUFU.TANH R2, R27 ;  /* 0x0000001b00027308 */ /* 0x000be20000002400 */
[----:B------:R-:W-:Y:S01]  /*4f90*/  ISETP.GE.AND P0, PT, R38, R132, PT ;  /* 0x000000842600720c */ /* 0x000fe20003f06270 */
[----:B------:R-:W-:Y:S01]  /*4fa0*/  FMUL.FTZ R49, R143, c[0x0][0x2ec] ;  /* 0x0000bb008f317a20 */ /* 0x000fe20000410000 */
[----:B------:R-:W-:Y:S01]  /*4fb0*/  HMMA.16816.F32 R64, R20, R10, R64 ;  /* 0x0000000a1440723c */ /* 0x000fe20000001840 */
[----:B------:R-:W-:Y:S01]  /*4fc0*/  FSEL R0, R0, -INF , !P3 ;  /* 0xff80000000007808 */ /* 0x000fe20005800000 */
[----:B------:R-:W-:Y:S01]  /*4fd0*/  FMUL.FTZ R50, R50, c[0x0][0x2ec] ;  /* 0x0000bb0032327a20 */ /* 0x000fe20000410000 */
[CC--:B------:R-:W-:Y:S01]  /*4fe0*/  ISETP.GE.AND P5, PT, R26.reuse, R139.reuse, PT ;  /* 0x0000008b1a00720c */ /* 0x0c0fe20003fa6270 */
[----:B------:R-:W-:Y:S01]  /*4ff0*/  FMUL.FTZ R51, R51, c[0x0][0x2ec] ;  /* 0x0000bb0033337a20 */ /* 0x000fe20000410000 */
[-C--:B------:R-:W-:Y:S01]  /*5000*/  ISETP.GE.AND P3, PT, R26, R138.reuse, PT ;  /* 0x0000008a1a00720c */ /* 0x080fe20003f66270 */
[----:B------:R-:W1:Y:S01]  /*5010*/  MUFU.TANH R34, R34 ;  /* 0x0000002200227308 */ /* 0x000e620000002400 */
[----:B------:R-:W-:Y:S01]  /*5020*/  IADD3 R22, R38, 0x10, RZ ;  /* 0x0000001026167810 */ /* 0x000fe20007ffe0ff */
[C---:B------:R-:W-:Y:S01]  /*5030*/  HMMA.16816.F32 R4, R16.reuse, R8, R4 ;  /* 0x000000081004723c */ /* 0x040fe20000001804 */
[----:B------:R-:W-:Y:S01]  /*5040*/  FSEL R33, R161, -INF , !P6 ;  /* 0xff800000a1217808 */ /* 0x000fe20007000000 */
[----:B------:R-:W-:Y:S01]  /*5050*/  FMUL.FTZ R160, R40, c[0x0][0x2ec] ;  /* 0x0000bb0028a07a20 */ /* 0x000fe20000410000 */
[----:B----4-:R-:W-:Y:S01]  /*5060*/  FSEL R23, R167, -INF , !P1 ;  /* 0xff800000a7177808 */ /* 0x010fe20004800000 */
[----:B------:R-:W-:Y:S01]  /*5070*/  FMUL.FTZ R13, R41, c[0x0][0x2ec] ;  /* 0x0000bb00290d7a20 */ /* 0x000fe20000410000 */
[----:B-----5:R-:W-:Y:S01]  /*5080*/  IADD3 R27, R38, 0x11, RZ ;  /* 0x00000011261b7810 */ /* 0x020fe20007ffe0ff */
[----:B------:R-:W4:Y:S01]  /*5090*/  MUFU.TANH R49, R49 ;  /* 0x0000003100317308 */ /* 0x000f220000002400 */
[----:B------:R-:W-:Y:S01]  /*50a0*/  FSEL R21, R168, -INF , !P2 ;  /* 0xff800000a8157808 */ /* 0x000fe20005000000 */
[----:B------:R-:W-:Y:S01]  /*50b0*/  HMMA.16816.F32 R60, R16, R10, R60 ;  /* 0x0000000a103c723c */ /* 0x000fe2000000183c */
[----:B------:R-:W-:Y:S01]  /*50c0*/  FSEL R20, R162, -INF , !P0 ;  /* 0xff800000a2147808 */ /* 0x000fe20004000000 */
[----:B------:R-:W-:Y:S01]  /*50d0*/  FMUL.FTZ R8, R43, c[0x0][0x2ec] ;  /* 0x0000bb002b087a20 */ /* 0x000fe20000410000 */
[----:B------:R-:W-:Y:S01]  /*50e0*/  ISETP.GE.AND P6, PT, R22, R139, PT ;  /* 0x0000008b1600720c */ /* 0x000fe20003fc6270 */
[----:B------:R-:W-:Y:S01]  /*50f0*/  FMUL.FTZ R42, R42, c[0x0][0x2ec] ;  /* 0x0000bb002a2a7a20 */ /* 0x000fe20000410000 */
[C---:B------:R-:W-:Y:S01]  /*5100*/  ISETP.GE.AND P1, PT, R22.reuse, R138, PT ;  /* 0x0000008a1600720c */ /* 0x040fe20003f26270 */
[----:B------:R-:W5:Y:S01]  /*5110*/  MUFU.TANH R50, R50 ;  /* 0x0000003200327308 */ /* 0x000f620000002400 */
[C---:B------:R-:W-:Y:S01]  /*5120*/  ISETP.GE.AND P2, PT, R22.reuse, R137, PT ;  /* 0x000000891600720c */ /* 0x040fe20003f46270 */
[----:B------:R-:W-:Y:S01]  /*5130*/  FMUL.FTZ R15, R65, c[0x0][0x2ec] ;  /* 0x0000bb00410f7a20 */ /* 0x000fe20000410000 */
[-C--:B------:R-:W-:Y:S01]  /*5140*/  ISETP.GE.AND P0, PT, R22, R132.reuse, PT ;  /* 0x000000841600720c */ /* 0x080fe20003f06270 */
[----:B------:R-:W-:Y:S01]  /*5150*/  FMUL.FTZ R28, R67, c[0x0][0x2ec] ;  /* 0x0000bb00431c7a20 */ /* 0x000fe20000410000 */
[----:B------:R-:W-:Y:S01]  /*5160*/  FSEL R48, R163, -INF , !P5 ;  /* 0xff800000a3307808 */ /* 0x000fe20006800000 */
[----:B------:R-:W-:Y:S01]  /*5170*/  FMUL.FTZ R64, R64, c[0x0][0x2ec] ;  /* 0x0000bb0040407a20 */ /* 0x000fe20000410000 */
[----:B------:R-:W-:Y:S01]  /*5180*/  FSEL R55, R165, -INF , !P3 ;  /* 0xff800000a5377808 */ /* 0x000fe20005800000 */
[----:B------:R-:W1:Y:S01]  /*5190*/  MUFU.TANH R164, R51 ;  /* 0x0000003300a47308 */ /* 0x000e620000002400 */
[----:B------:R-:W-:Y:S01]  /*51a0*/  FSEL R22, R169, -INF , !P4 ;  /* 0xff800000a9167808 */ /* 0x000fe20006000000 */
[----:B------:R-:W-:Y:S01]  /*51b0*/  FMUL.FTZ R67, R5, c[0x0][0x2ec] ;  /* 0x0000bb0005437a20 */ /* 0x000fe20000410000 */
[-C--:B------:R-:W-:Y:S01]  /*51c0*/  ISETP.GE.AND P5, PT, R26, R132.reuse, PT ;  /* 0x000000841a00720c */ /* 0x080fe20003fa6270 */
[----:B------:R-:W-:Y:S01]  /*51d0*/  FMUL.FTZ R5, R6, c[0x0][0x2ec] ;  /* 0x0000bb0006057a20 */ /* 0x000fe20000410000 */
[----:B------:R-:W-:Y:S01]  /*51e0*/  ISETP.GE.AND P3, PT, R25, R132, PT ;  /* 0x000000841900720c */ /* 0x000fe20003f66270 */
[----:B------:R-:W-:Y:S01]  /*51f0*/  FMUL.FTZ R6, R7, c[0x0][0x2ec] ;  /* 0x0000bb0007067a20 */ /* 0x000fe20000410000 */
[-C--:B------:R-:W-:Y:S01]  /*5200*/  ISETP.GE.AND P4, PT, R27, R139.reuse, PT ;  /* 0x0000008b1b00720c */ /* 0x080fe20003f86270 */
[----:B------:R-:W1:Y:S01]  /*5210*/  MUFU.TANH R160, R160 ;  /* 0x000000a000a07308 */ /* 0x000e620000002400 */
[----:B------:R-:W-:Y:S01]  /*5220*/  IADD3 R25, R38, 0x18, RZ ;  /* 0x0000001826197810 */ /* 0x000fe20007ffe0ff */
[----:B------:R-:W-:Y:S01]  /*5230*/  FMUL.FTZ R4, R4, c[0x0][0x2ec] ;  /* 0x0000bb0004047a20 */ /* 0x000fe20000410000 */
[----:B------:R-:W-:Y:S01]  /*5240*/  IADD3 R26, R38, 0x19, RZ ;  /* 0x00000019261a7810 */ /* 0x000fe20007ffe0ff */
[----:B------:R-:W-:Y:S01]  /*5250*/  FMUL.FTZ R59, R61, c[0x0][0x2ec] ;  /* 0x0000bb003d3b7a20 */ /* 0x000fe20000410000 */
[----:B------:R-:W-:Y:S01]  /*5260*/  FSEL R176, R176, -INF , !P6 ;  /* 0xff800000b0b07808 */ /* 0x000fe20007000000 */
[----:B------:R-:W-:Y:S01]  /*5270*/  FMUL.FTZ R58, R62, c[0x0][0x2ec] ;  /* 0x0000bb003e3a7a20 */ /* 0x000fe20000410000 */
[----:B------:R-:W-:Y:S01]  /*5280*/  FSEL R144, R174, -INF , !P4 ;  /* 0xff800000ae907808 */ /* 0x000fe20006000000 */
[----:B------:R-:W1:Y:S01]  /*5290*/  MUFU.TANH R15, R15 ;  /* 0x0000000f000f7308 */ /* 0x000e620000002400 */
[----:B------:R-:W-:-:S02]  /*52a0*/  ISETP.GE.AND P6, PT, R25, R139, PT ;  /* 0x0000008b1900720c */ /* 0x000fc40003fc6270 */
[----:B------:R-:W-:Y:S02]  /*52b0*/  ISETP.GE.AND P4, PT, R26, R139, PT ;  /* 0x0000008b1a00720c */ /* 0x000fe40003f86270 */
[----:B------:R-:W-:Y:S02]  /*52c0*/  FSEL R12, R170, -INF , !P5 ;  /* 0xff800000aa0c7808 */ /* 0x000fe40006800000 */
[----:B------:R-:W-:Y:S01]  /*52d0*/  ISETP.GE.AND P5, PT, R27, R138, PT ;  /* 0x0000008a1b00720c */ /* 0x000fe20003fa6270 */
[----:B------:R-:W1:Y:S01]  /*52e0*/  MUFU.TANH R151, R151 ;  /* 0x0000009700977308 */ /* 0x000e620000002400 */
[----:B------:R-:W-:Y:S02]  /*52f0*/  FSEL R150, R173, -INF , !P6 ;  /* 0xff800000ad967808 */ /* 0x000fe40007000000 */
[----:B------:R-:W-:Y:S02]  /*5300*/  FSEL R158, R172, -INF , !P4 ;  /* 0xff800000ac9e7808 */ /* 0x000fe40006000000 */
[----:B------:R-:W-:-:S02]  /*5310*/  ISETP.GE.AND P6, PT, R27, R132, PT ;  /* 0x000000841b00720c */ /* 0x000fc40003fc6270 */
[-C--:B------:R-:W-:Y:S01]  /*5320*/  ISETP.GE.AND P4, PT, R25, R138.reuse, PT ;  /* 0x0000008a1900720c */ /* 0x080fe20003f86270 */
[----:B------:R-:W1:Y:S01]  /*5330*/  MUFU.TANH R67, R67 ;  /* 0x0000004300437308 */ /* 0x000e620000002400 */
[----:B------:R-:W-:Y:S02]  /*5340*/  IADD3 R31, R38, 0x21, RZ ;  /* 0x00000021261f7810 */ /* 0x000fe40007ffe0ff */
[----:B------:R-:W-:Y:S02]  /*5350*/  FSEL R40, R171, -INF , !P3 ;  /* 0xff800000ab287808 */ /* 0x000fe40005800000 */
[----:B------:R-:W-:Y:S02]  /*5360*/  FSEL R163, R177, -INF , !P5 ;  /* 0xff800000b1a37808 */ /* 0x000fe40006800000 */
[----:B------:R-:W-:Y:S01]  /*5370*/  ISETP.GE.AND P3, PT, R27, R137, PT ;  /* 0x000000891b00720c */ /* 0x000fe20003f66270 */
[----:B------:R-:W1:Y:S01]  /*5380*/  MUFU.TANH R32, R32 ;  /* 0x0000002000207308 */ /* 0x000e620000002400 */
[----:B------:R-:W-:-:S02]  /*5390*/  ISETP.GE.AND P5, PT, R26, R138, PT ;  /* 0x0000008a1a00720c */ /* 0x000fc40003fa6270 */
[----:B------:R-:W-:Y:S02]  /*53a0*/  FSEL R27, R178, -INF , !P4 ;  /* 0xff800000b21b7808 */ /* 0x000fe40006000000 */
[----:B------:R-:W-:Y:S02]  /*53b0*/  FSEL R142, R183, -INF , !P6 ;  /* 0xff800000b78e7808 */ /* 0x000fe40007000000 */
[----:B------:R-:W-:Y:S01]  /*53c0*/  FSEL R161, R175, -INF , !P1 ;  /* 0xff800000afa17808 */ /* 0x000fe20004800000 */
[----:B------:R-:W1:Y:S01]  /*53d0*/  MUFU.TANH R13, R13 ;  /* 0x0000000d000d7308 */ /* 0x000e620000002400 */
[----:B------:R-:W-:Y:S02]  /*53e0*/  ISETP.GE.AND P4, PT, R25, R132, PT ;  /* 0x000000841900720c */ /* 0x000fe40003f86270 */
[----:B------:R-:W-:Y:S02]  /*53f0*/  ISETP.GE.AND P6, PT, R31, R139, PT ;  /* 0x0000008b1f00720c */ /* 0x000fe40003fc6270 */
[----:B------:R-:W-:-:S02]  /*5400*/  ISETP.GE.AND P1, PT, R25, R137, PT ;  /* 0x000000891900720c */ /* 0x000fc40003f26270 */
[C---:B------:R-:W-:Y:S01]  /*5410*/  IADD3 R9, R38.reuse, 0x20, RZ ;  /* 0x0000002026097810 */ /* 0x040fe20007ffe0ff */
[----:B------:R-:W1:Y:S01]  /*5420*/  MUFU.TANH R8, R8 ;  /* 0x0000000800087308 */ /* 0x000e620000002400 */
[----:B------:R-:W-:Y:S02]  /*5430*/  IADD3 R29, R38, 0x29, RZ ;  /* 0x00000029261d7810 */ /* 0x000fe40007ffe0ff */
[----:B------:R-:W-:Y:S02]  /*5440*/  FSEL R25, R179, -INF , !P5 ;  /* 0xff800000b3197808 */ /* 0x000fe40006800000 */
[----:B------:R-:W-:Y:S02]  /*5450*/  FSEL R65, R180, -INF , !P2 ;  /* 0xff800000b4417808 */ /* 0x000fe40005000000 */
[C---:B------:R-:W-:Y:S01]  /*5460*/  ISETP.GE.AND P5, PT, R26.reuse, R137, PT ;  /* 0x000000891a00720c */ /* 0x040fe20003fa6270 */
[----:B------:R-:W-:Y:S01]  /*5470*/  MUFU.TANH R14, R64 ;  /* 0x00000040000e7308 */ /* 0x000fe20000002400 */
[----:B------:R-:W-:-:S02]  /*5480*/  ISETP.GE.AND P2, PT, R26, R132, PT ;  /* 0x000000841a00720c */ /* 0x000fc40003f46270 */
[----:B------:R-:W-:Y:S02]  /*5490*/  FSEL R165, R181, -INF , !P3 ;  /* 0xff800000b5a57808 */ /* 0x000fe40005800000 */
[----:B------:R-:W-:Y:S02]  /*54a0*/  FSEL R140, R146, -INF , !P4 ;  /* 0xff800000928c7808 */ /* 0x000fe40006000000 */
[----:B------:R-:W-:Y:S01]  /*54b0*/  FSEL R26, R149, -INF , !P6 ;  /* 0xff800000951a7808 */ /* 0x000fe20007000000 */
[----:B------:R-:W-:Y:S01]  /*54c0*/  MUFU.TANH R51, R42 ;  /* 0x0000002a00337308 */ /* 0x000fe20000002400 */
[-C--:B------:R-:W-:Y:S02]  /*54d0*/  ISETP.GE.AND P3, PT, R9, R139.reuse, PT ;  /* 0x0000008b0900720c */ /* 0x080fe40003f66270 */
[----:B------:R-:W-:Y:S02]  /*54e0*/  ISETP.GE.AND P4, PT, R31, R138, PT ;  /* 0x0000008a1f00720c */ /* 0x000fe40003f86270 */
[----:B------:R-:W-:-:S02]  /*54f0*/  ISETP.GE.AND P6, PT, R29, R139, PT ;  /* 0x0000008b1d00720c */ /* 0x000fc40003fc6270 */
[----:B------:R-:W-:Y:S01]  /*5500*/  IADD3 R30, R38, 0x28, RZ ;  /* 0x00000028261e7810 */ /* 0x000fe20007ffe0ff */
[----:B------:R-:W-:Y:S01]  /*5510*/  MUFU.TANH R28, R28 ;  /* 0x0000001c001c7308 */ /* 0x000fe20000002400 */
[----:B------:R-:W-:Y:S02]  /*5520*/  FSEL R145, R145, -INF , !P5 ;  /* 0xff80000091917808 */ /* 0x000fe40006800000 */
[----:B------:R-:W-:Y:S02]  /*5530*/  FSEL R166, R147, -INF , !P2 ;  /* 0xff80000093a67808 */ /* 0x000fe40005000000 */
[----:B------:R-:W-:Y:S02]  /*5540*/  FSEL R162, R148, -INF , !P3 ;  /* 0xff80000094a27808 */ /* 0x000fe40005800000 */
[----:B------:R-:W-:Y:S01]  /*5550*/  FSEL R156, R44, -INF , !P6 ;  /* 0xff8000002c9c7808 */ /* 0x000fe20007000000 */
[----:B------:R-:W-:Y:S01]  /*5560*/  MUFU.TANH R4, R4 ;  /* 0x0000000400047308 */ /* 0x000fe20000002400 */
[----:B-1----:R-:W-:-:S02]  /*5570*/  FSEL R149, R45, -INF , !P4 ;  /* 0xff8000002d957808 */ /* 0x002fc40006000000 */
[-C--:B------:R-:W-:Y:S02]  /*5580*/  ISETP.GE.AND P5, PT, R9, R137.reuse, PT ;  /* 0x000000890900720c */ /* 0x080fe40003fa6270 */
[----:B------:R-:W-:Y:S02]  /*5590*/  ISETP.GE.AND P2, PT, R31, R137, PT ;  /* 0x000000891f00720c */ /* 0x000fe40003f46270 */
[C---:B------:R-:W-:Y:S01]  /*55a0*/  ISETP.GE.AND P3, PT, R30.reuse, R139, PT ;  /* 0x0000008b1e00720c */ /* 0x040fe20003f66270 */
[----:B------:R-:W-:Y:S01]  /*55b0*/  MUFU.TANH R5, R5 ;  /* 0x0000000500057308 */ /* 0x000fe20000002400 */
[-C--:B------:R-:W-:Y:S02]  /*55c0*/  ISETP.GE.AND P6, PT, R30, R138.reuse, PT ;  /* 0x0000008a1e00720c */ /* 0x080fe40003fc6270 */
[----:B------:R-:W-:Y:S02]  /*55d0*/  ISETP.GE.AND P4, PT, R29, R138, PT ;  /* 0x0000008a1d00720c */ /* 0x000fe40003f86270 */
[----:B------:R-:W-:-:S02]  /*55e0*/  FSEL R159, R182, -INF , !P1 ;  /* 0xff800000b69f7808 */ /* 0x000fc40004800000 */
[----:B------:R-:W-:Y:S01]  /*55f0*/  FSEL R174, R207, -INF , !P0 ;  /* 0xff800000cfae7808 */ /* 0x000fe20004000000 */
[----:B------:R-:W-:Y:S01]  /*5600*/  MUFU.TANH R6, R6 ;  /* 0x0000000600067308 */ /* 0x000fe20000002400 */
[----:B------:R-:W-:Y:S02]  /*5610*/  IADD3 R11, R38, 0x30, RZ ;  /* 0x00000030260b7810 */ /* 0x000fe40007ffe0ff */
[C---:B------:R-:W-:Y:S02]  /*5620*/  ISETP.GE.AND P1, PT, R9.reuse, R138, PT ;  /* 0x0000008a0900720c */ /* 0x040fe40003f26270 */
[----:B------:R-:W-:Y:S01]  /*5630*/  ISETP.GE.AND P0, PT, R9, R132, PT ;  /* 0x000000840900720c */ /* 0x000fe20003f06270 */
[----:B------:R-:W-:Y:S01]  /*5640*/  FMUL.FTZ R9, R66, c[0x0][0x2ec] ;  /* 0x0000bb0042097a20 */ /* 0x000fe20000410000 */
[C---:B------:R-:W-:Y:S01]  /*5650*/  IADD3 R10, R38.reuse, 0x31, RZ ;  /* 0x00000031260a7810 */ /* 0x040fe20007ffe0ff */
[----:B------:R-:W-:Y:S01]  /*5660*/  MUFU.TANH R59, R59 ;  /* 0x0000003b003b7308 */ /* 0x000fe20000002400 */
[----:B------:R-:W-:-:S02]  /*5670*/  IADD3 R7, R38, 0x38, RZ ;  /* 0x0000003826077810 */ /* 0x000fc40007ffe0ff */
[----:B------:R-:W-:Y:S02]  /*5680*/  IADD3 R38, R38, 0x39, RZ ;  /* 0x0000003926267810 */ /* 0x000fe40007ffe0ff */
[----:B---3--:R-:W-:Y:S02]  /*5690*/  FSEL R24, R24, -INF , !P3 ;  /* 0xff80000018187808 */ /* 0x008fe40005800000 */
[----:B------:R-:W-:Y:S01]  /*56a0*/  FSEL R143, R36, -INF , !P6 ;  /* 0xff800000248f7808 */ /* 0x000fe20007000000 */
[----:B------:R-:W1:Y:S01]  /*56b0*/  MUFU.TANH R9, R9 ;  /* 0x0000000900097308 */ /* 0x000e620000002400 */
[----:B------:R-:W-:Y:S02]  /*56c0*/  FSEL R141, R37, -INF , !P4 ;  /* 0xff800000258d7808 */ /* 0x000fe40006000000 */
[----:B--2---:R-:W-:Y:S02]  /*56d0*/  FSEL R169, R46, -INF , !P5 ;  /* 0xff8000002ea97808 */ /* 0x004fe40006800000 */
[----:B------:R-:W-:Y:S01]  /*56e0*/  FSEL R175, R56, -INF , !P2 ;  /* 0xff80000038af7808 */ /* 0x000fe20005000000 */
[----:B------:R-:W-:Y:S01]  /*56f0*/  FMUL.FTZ R56, R63, c[0x0][0x2ec] ;  /* 0x0000bb003f387a20 */ /* 0x000fe20000410000 */
[-C--:B------:R-:W-:Y:S01]  /*5700*/  ISETP.GE.AND P3, PT, R31, R132.reuse, PT ;  /* 0x000000841f00720c */ /* 0x080fe20003f66270 */
[----:B------:R-:W-:Y:S01]  /*5710*/  MUFU.TANH R58, R58 ;  /* 0x0000003a003a7308 */ /* 0x000fe20000002400 */
[----:B------:R-:W-:-:S02]  /*5720*/  ISETP.GE.AND P6, PT, R30, R132, PT ;  /* 0x000000841e00720c */ /* 0x000fc40003fc6270 */
[C---:B------:R-:W-:Y:S02]  /*5730*/  ISETP.GE.AND P4, PT, R29.reuse, R137, PT ;  /* 0x000000891d00720c */ /* 0x040fe40003f86270 */
[----:B------:R-:W-:Y:S01]  /*5740*/  ISETP.GE.AND P5, PT, R29, R132, PT ;  /* 0x000000841d00720c */ /* 0x000fe20003fa6270 */
[----:B------:R-:W-:Y:S01]  /*5750*/  IMAD.MOV.U32 R29, RZ, RZ, R157 ;  /* 0x000000ffff1d7224 */ /* 0x000fe200078e009d */
[-C--:B------:R-:W-:Y:S01]  /*5760*/  ISETP.GE.AND P2, PT, R11, R139.reuse, PT ;  /* 0x0000008b0b00720c */ /* 0x080fe20003f46270 */
[----:B------:R-:W-:Y:S01]  /*5770*/  MUFU.TANH R56, R56 ;  /* 0x0000003800387308 */ /* 0x000fe20000002400 */
[----:B------:R-:W-:Y:S01]  /*5780*/  FSEL R172, R34, -INF , !P0 ;  /* 0xff80000022ac7808 */ /* 0x000fe20004000000 */
[----:B------:R-:W-:Y:S01]  /*5790*/  BAR.SYNC.DEFER_BLOCKING 0x0 ;  /* 0x0000000000007b1d */ /* 0x000fe20000010000 */
[----:B------:R-:W-:Y:S02]  /*57a0*/  ISETP.GE.AND P0, PT, R38, R139, PT ;  /* 0x0000008b2600720c */ /* 0x000fe40003f06270 */
[----:B------:R-:W-:Y:S01]  /*57b0*/  FSEL R167, R2, -INF , !P4 ;  /* 0xff80000002a77808 */ /* 0x000fe20006000000 */
[----:B------:R-:W-:Y:S01]  /*57c0*/  FMUL.FTZ R2, R60, c[0x0][0x2ec] ;  /* 0x0000bb003c027a20 */ /* 0x000fe20000410000 */
[----:B----4-:R-:W-:-:S02]  /*57d0*/  FSEL R170, R49, -INF , !P3 ;  /* 0xff80000031aa7808 */ /* 0x010fc40005800000 */
[----:B-----5:R-:W-:Y:S02]  /*57e0*/  FSEL R168, R50, -INF , !P6 ;  /* 0xff80000032a87808 */ /* 0x020fe40007000000 */
[----:B------:R-:W-:Y:S01]  /*57f0*/  FSEL R164, R164, -INF , !P5 ;  /* 0xff800000a4a47808 */ /* 0x000fe20006800000 */
[----:B------:R-:W2:Y:S01]  /*5800*/  MUFU.TANH R2, R2 ;  /* 0x0000000200027308 */ /* 0x000ea20000002400 */
[----:B------:R-:W-:Y:S02]  /*5810*/  FSEL R160, R160, -INF , !P2 ;  /* 0xff800000a0a07808 */ /* 0x000fe40005000000 */
[-C--:B------:R-:W-:Y:S02]  /*5820*/  ISETP.GE.AND P3, PT, R11, R138.reuse, PT ;  /* 0x0000008a0b00720c */ /* 0x080fe40003f66270 */
[-C--:B------:R-:W-:Y:S02]  /*5830*/  ISETP.GE.AND P6, PT, R10, R138.reuse, PT ;  /* 0x0000008a0a00720c */ /* 0x080fe40003fc6270 */
        /* <DEDUP_REMOVED lines=8> */
[----:B------:R-:W-:Y:S02]  /*58c0*/  ISETP.NE.AND P0, PT, R3, 0x2, PT ;  /* 0x000000020300780c */ /* 0x000fe40003f05270 */
[-C--:B------:R-:W-:Y:S02]  /*58d0*/  ISETP.GE.AND P1, PT, R10, R139.reuse, PT ;  /* 0x0000008b0a00720c */ /* 0x080fe40003f26270 */
[----:B------:R-:W-:Y:S02]  /*58e0*/  ISETP.GE.AND P4, PT, R7, R139, PT ;  /* 0x0000008b0700720c */ /* 0x000fe40003f86270 */
[----:B------:R-:W-:Y:S02]  /*58f0*/  FSEL R148, R13, -INF , !P1 ;  /* 0xff8000000d947808 */ /* 0x000fe40004800000 */
[----:B------:R-:W-:-:S02]  /*5900*/  ISETP.GE.AND P1, PT, R11, R137, PT ;  /* 0x000000890b00720c */ /* 0x000fc40003f26270 */
[----:B------:R-:W-:Y:S02]  /*5910*/  FSEL R49, R8, -INF , !P6 ;  /* 0xff80000008317808 */ /* 0x000fe40007000000 */
[----:B-1----:R-:W-:Y:S02]  /*5920*/  FSEL R45, R9, -INF , !P5 ;  /* 0xff800000092d7808 */ /* 0x002fe40006800000 */
[-C--:B------:R-:W-:Y:S02]  /*5930*/  ISETP.GE.AND P6, PT, R7, R137.reuse, PT ;  /* 0x000000890700720c */ /* 0x080fe40003fc6270 */
[----:B------:R-:W-:Y:S02]  /*5940*/  ISETP.GE.AND P5, PT, R38, R137, PT ;  /* 0x000000892600720c */ /* 0x000fe40003fa6270 */
[----:B------:R-:W-:Y:S02]  /*5950*/  FSEL R146, R14, -INF , !P4 ;  /* 0xff8000000e927808 */ /* 0x000fe40006000000 */
[----:B------:R-:W-:-:S02]  /*5960*/  FSEL R51, R51, -INF , !P3 ;  /* 0xff80000033337808 */ /* 0x000fc40005800000 */
[----:B------:R-:W-:Y:S02]  /*5970*/  FSEL R46, R28, -INF , !P2 ;  /* 0xff8000001c2e7808 */ /* 0x000fe40005000000 */
[----:B------:R-:W-:Y:S02]  /*5980*/  FSEL R137, R4, -INF , !P1 ;  /* 0xff80000004897808 */ /* 0x000fe40004800000 */
[-C--:B------:R-:W-:Y:S02]  /*5990*/  ISETP.GE.AND P4, PT, R11, R132.reuse, PT ;  /* 0x000000840b00720c */ /* 0x080fe40003f86270 */
[-C--:B------:R-:W-:Y:S02]  /*59a0*/  ISETP.GE.AND P3, PT, R10, R132.reuse, PT ;  /* 0x000000840a00720c */ /* 0x080fe40003f66270 */
[-C--:B------:R-:W-:Y:S02]  /*59b0*/  ISETP.GE.AND P2, PT, R7, R132.reuse, PT ;  /* 0x000000840700720c */ /* 0x080fe40003f46270 */
[----:B------:R-:W-:-:S02]  /*59c0*/  ISETP.GE.AND P1, PT, R38, R132, PT ;  /* 0x000000842600720c */ /* 0x000fc40003f26270 */
[----:B------:R-:W-:Y:S02]  /*59d0*/  FSEL R62, R5, -INF , !P4 ;  /* 0xff800000053e7808 */ /* 0x000fe40006000000 */
[----:B------:R-:W-:Y:S02]  /*59e0*/  FSEL R60, R6, -INF , !P3 ;  /* 0xff800000063c7808 */ /* 0x000fe40005800000 */
[----:B--2---:R-:W-:Y:S02]  /*59f0*/  FSEL R61, R2, -INF , !P6 ;  /* 0xff800000023d7808 */ /* 0x004fe40007000000 */
[----:B------:R-:W-:Y:S02]  /*5a00*/  FSEL R59, R59, -INF , !P5 ;  /* 0xff8000003b3b7808 */ /* 0x000fe40006800000 */
[----:B------:R-:W-:Y:S02]  /*5a10*/  FSEL R58, R58, -INF , !P2 ;  /* 0xff8000003a3a7808 */ /* 0x000fe40005000000 */
[----:B------:R-:W-:Y:S01]  /*5a20*/  FSEL R56, R56, -INF , !P1 ;  /* 0xff80000038387808 */ /* 0x000fe20004800000 */
[----:B------:R-:W-:Y:S05]  /*5a30*/  @!P0 BRA `(.L_x_602) ;  /* 0x0000018000008947 */ /* 0x000fea0003800000 */
[----:B------:R-:W-:-:S04]  /*5a40*/  IADD3 R5, R3, -0x3, RZ ;  /* 0xfffffffd03057810 */ /* 0x000fc80007ffe0ff */
[----:B------:R-:W-:Y:S01]  /*5a50*/  SHF.R.S32.HI R2, RZ, 0x1f, R5 ;  /* 0x0000001fff027819 */ /* 0x000fe20000011405 */
[----:B------:R-:W-:-:S04]  /*5a60*/  IMAD.WIDE.U32 R6, R5, c[0x0][0x198], RZ ;  /* 0x0000660005067a25 */ /* 0x000fc800078e00ff */
[----:B------:R-:W-:Y:S01]  /*5a70*/  IMAD R2, R2, c[0x0][0x198], RZ ;  /* 0x0000660002027a24 */ /* 0x000fe200078e02ff */
[----:B------:R-:W-:-:S03]  /*5a80*/  LEA R4, P0, R6, R200, 0x6 ;  /* 0x000000c806047211 */ /* 0x000fc600078030ff */
[----:B------:R-:W-:Y:S01]  /*5a90*/  IMAD R2, R5, c[0x0][0x19c], R2 ;  /* 0x0000670005027a24 */ /* 0x000fe200078e0202 */
[----:B------:R-:W-:-:S03]  /*5aa0*/  LEA R8, P1, R4, c[0x0][0x168], 0x1 ;  /* 0x00005a0004087a11 */ /* 0x000fc600078208ff */
[----:B------:R-:W-:-:S05]  /*5ab0*/  IMAD.IADD R5, R7, 0x1, R2 ;  /* 0x0000000107057824 */ /* 0x000fca00078e0202 */
        /* <DEDUP_REMOVED lines=16> */
.L_x_602:
[----:B-1----:R-:W-:Y:S02]  /*5bc0*/  FMNMX.FTZ R5, R136, R0, !PT ;  /* 0x0000000088057209 */ /* 0x002fe40007810000 */
        /* <DEDUP_REMOVED lines=44> */
[----:B------:R-:W-:Y:S01]  /*5e90*/  FMNMX.FTZ R2, R135, R39, !PT ;  /* 0x0000002787027209 */ /* 0x000fe20007810000 */
[----:B------:R-:W2:Y:S01]  /*5ea0*/  SHFL.BFLY PT, R5, R4, 0x2, 0x1f ;  /* 0x0c401f0004057f89 */ /* 0x000ea200000e0000 */
        /* <DEDUP_REMOVED lines=8> */
[----:B------:R-:W-:Y:S01]  /*5f30*/  FMNMX.FTZ R2, R161, R2, !PT ;  /* 0x00000002a1027209 */ /* 0x000fe20007810000 */
[----:B------:R-:W1:Y:S04]  /*5f40*/  SHFL.BFLY PT, R30, R9, 0x1, 0x1f ;  /* 0x0c201f00091e7f89 */ /* 0x000e6800000e0000 */
[----:B------:R-:W3:Y:S01]  /*5f50*/  SHFL.BFLY PT, R7, R6, 0x2, 0x1f ;  /* 0x0c401f0006077f89 */ /* 0x000ee200000e0000 */
[----:B--2---:R-:W-:-:S02]  /*5f60*/  FMNMX.FTZ R5, R4, R5, !PT ;  /* 0x0000000504057209 */ /* 0x004fc40007810000 */
[----:B------:R-:W-:-:S03]  /*5f70*/  FMNMX.FTZ R4, R163, R2, !PT ;  /* 0x00000002a3047209 */ /* 0x000fc60007810000 */
[----:B------:R-:W2:Y:S01]  /*5f80*/  SHFL.BFLY PT, R2, R5, 0x1, 0x1f ;  /* 0x0c201f0005027f89 */ /* 0x000ea200000e0000 */
[----:B------:R-:W-:-:S04]  /*5f90*/  FMNMX.FTZ R4, R27, R4, !PT ;  /* 0x000000041b047209 */ /* 0x000fc80007810000 */
[----:B------:R-:W-:-:S04]  /*5fa0*/  FMNMX.FTZ R4, R25, R4, !PT ;  /* 0x0000000419047209 */ /* 0x000fc80007810000 */
[----:B------:R-:W-:-:S04]  /*5fb0*/  FMNMX.FTZ R4, R151, R4, !PT ;  /* 0x0000000497047209 */ /* 0x000fc80007810000 */
[----:B------:R-:W-:Y:S02]  /*5fc0*/  FMNMX.FTZ R4, R149, R4, !PT ;  /* 0x0000000495047209 */ /* 0x000fe40007810000 */
[----:B-1----:R-:W-:Y:S02]  /*5fd0*/  FMNMX.FTZ R30, R9, R30, !PT ;  /* 0x0000001e091e7209 */ /* 0x002fe40007810000 */
[----:B---3--:R-:W-:Y:S02]  /*5fe0*/  FMNMX.FTZ R7, R6, R7, !PT ;  /* 0x0000000706077209 */ /* 0x008fe40007810000 */
[----:B------:R-:W-:Y:S01]  /*5ff0*/  FMNMX.FTZ R6, R143, R4, !PT ;  /* 0x000000048f067209 */ /* 0x000fe20007810000 */
[C---:B------:R-:W-:Y:S01]  /*6000*/  FMUL.FTZ R147, R30.reuse, c[0x0][0x23c] ;  /* 0x00008f001e937a20 */ /* 0x040fe20000410000 */
[----:B------:R-:W-:Y:S01]  /*6010*/  FSETP.NEU.FTZ.AND P2, PT, R30, -INF , PT ;  /* 0xff8000001e00780b */ /* 0x000fe20003f5d000 */
[----:B------:R-:W1:Y:S01]  /*6020*/  SHFL.BFLY PT, R4, R7, 0x1, 0x1f ;  /* 0x0c201f0007047f89 */ /* 0x000e6200000e0000 */
[----:B------:R-:W-:-:S02]  /*6030*/  FMNMX.FTZ R6, R141, R6, !PT ;  /* 0x000000068d067209 */ /* 0x000fc40007810000 */
[----:B------:R-:W-:Y:S02]  /*6040*/  FSEL R147, R147, RZ, P2 ;  /* 0x000000ff93937208 */ /* 0x000fe40001000000 */
[----:B------:R-:W-:Y:S02]  /*6050*/  FMNMX.FTZ R6, R51, R6, !PT ;  /* 0x0000000633067209 */ /* 0x000fe40007810000 */
[----:B--2---:R-:W-:Y:S01]  /*6060*/  FMNMX.FTZ R2, R5, R2, !PT ;  /* 0x0000000205027209 */ /* 0x004fe20007810000 */
[--C-:B------:R-:W-:Y:S01]  /*6070*/  FFMA.FTZ R42, R0, c[0x0][0x23c], -R147.reuse ;  /* 0x00008f00002a7a23 */ /* 0x100fe20000010893 */
[----:B------:R-:W-:Y:S01]  /*6080*/  FMNMX.FTZ R0, R49, R6, !PT ;  /* 0x0000000631007209 */ /* 0x000fe20007810000 */
[--C-:B------:R-:W-:Y:S01]  /*6090*/  FFMA.FTZ R52, R52, c[0x0][0x23c], -R147.reuse ;  /* 0x00008f0034347a23 */ /* 0x100fe20000010893 */
[C---:B------:R-:W-:Y:S01]  /*60a0*/  FSETP.NEU.FTZ.AND P1, PT, R2.reuse, -INF , PT ;  /* 0xff8000000200780b */ /* 0x040fe20003f3d000 */
[----:B------:R-:W-:Y:S01]  /*60b0*/  FMUL.FTZ R64, R2, c[0x0][0x23c] ;  /* 0x00008f0002407a20 */ /* 0x000fe20000410000 */
[----:B------:R-:W-:Y:S01]  /*60c0*/  FMNMX.FTZ R5, R45, R0, !PT ;  /* 0x000000002d057209 */ /* 0x000fe20007810000 */
[--C-:B------:R-:W-:Y:S01]  /*60d0*/  FFMA.FTZ R41, R54, c[0x0][0x23c], -R147.reuse ;  /* 0x00008f0036297a23 */ /* 0x100fe20000010893 */
[----:B------:R-:W-:Y:S01]  /*60e0*/  FSEL R63, R30, RZ, P2 ;  /* 0x000000ff1e3f7208 */ /* 0x000fe20001000000 */
[----:B------:R-:W-:Y:S01]  /*60f0*/  MUFU.EX2 R42, R42 ;  /* 0x0000002a002a7308 */ /* 0x000fe20000000800 */
[----:B------:R-:W-:Y:S01]  /*6100*/  FMNMX.FTZ R5, R46, R5, !PT ;  /* 0x000000052e057209 */ /* 0x000fe20007810000 */
[----:B------:R-:W-:Y:S01]  /*6110*/  FFMA.FTZ R144, R144, c[0x0][0x23c], -R147 ;  /* 0x00008f0090907a23 */ /* 0x000fe20000010893 */
[----:B------:R-:W-:Y:S01]  /*6120*/  FSEL R64, R64, RZ, P1 ;  /* 0x000000ff40407208 */ /* 0x000fe20000800000 */
[----:B------:R-:W-:Y:S01]  /*6130*/  FADD.FTZ R54, R136, -R63 ;  /* 0x8000003f88367221 */ /* 0x000fe20000010000 */
[----:B------:R-:W-:Y:S01]  /*6140*/  MOV R136, R30 ;  /* 0x0000001e00887202 */ /* 0x000fe20000000f00 */
[----:B------:R-:W2:Y:S01]  /*6150*/  SHFL.BFLY PT, R28, R5, 0x2, 0x1f ;  /* 0x0c401f00051c7f89 */ /* 0x000ea200000e0000 */
[----:B------:R-:W-:Y:S01]  /*6160*/  FFMA.FTZ R150, R150, c[0x0][0x23c], -R147 ;  /* 0x00008f0096967a23 */ /* 0x000fe20000010893 */
[----:B-1----:R-:W-:Y:S01]  /*6170*/  FMNMX.FTZ R0, R7, R4, !PT ;  /* 0x0000000407007209 */ /* 0x002fe20007810000 */
[--C-:B------:R-:W-:Y:S01]  /*6180*/  FFMA.FTZ R38, R35, c[0x0][0x23c], -R64.reuse ;  /* 0x00008f0023267a23 */ /* 0x100fe20000010840 */
[----:B------:R-:W-:Y:S01]  /*6190*/  FSEL R7, R2, RZ, P1 ;  /* 0x000000ff02077208 */ /* 0x000fe20000800000 */
[--C-:B------:R-:W-:Y:S01]  /*61a0*/  FFMA.FTZ R37, R33, c[0x0][0x23c], -R64.reuse ;  /* 0x00008f0021257a23 */ /* 0x100fe20000010840 */
[C---:B------:R-:W-:Y:S01]  /*61b0*/  FSETP.NEU.FTZ.AND P0, PT, R0.reuse, -INF , PT ;  /* 0xff8000000000780b */ /* 0x040fe20003f1d000 */
[C---:B------:R-:W-:Y:S01]  /*61c0*/  FMUL.FTZ R57, R0.reuse, c[0x0][0x23c] ;  /* 0x00008f0000397a20 */ /* 0x040fe20000410000 */
[----:B------:R-:W-:Y:S01]  /*61d0*/  MUFU.EX2 R41, R41 ;  /* 0x0000002900297308 */ /* 0x000fe20000000800 */
[--C-:B------:R-:W-:Y:S01]  /*61e0*/  FFMA.FTZ R36, R23, c[0x0][0x23c], -R64.reuse ;  /* 0x00008f0017247a23 */ /* 0x100fe20000010840 */
[----:B------:R-:W-:Y:S01]  /*61f0*/  FSEL R4, R0, RZ, P0 ;  /* 0x000000ff00047208 */ /* 0x000fe20000000000 */
[----:B------:R-:W-:Y:S01]  /*6200*/  FFMA.FTZ R35, R21, c[0x0][0x23c], -R64 ;  /* 0x00008f0015237a23 */ /* 0x000fe20000010840 */
[----:B------:R-:W-:Y:S01]  /*6210*/  FSEL R57, R57, RZ, P0 ;  /* 0x000000ff39397208 */ /* 0x000fe20000000000 */
[----:B------:R-:W-:Y:S01]  /*6220*/  FADD.FTZ R44, R134, -R7 ;  /* 0x80000007862c7221 */ /* 0x000fe20000010000 */
[----:B------:R-:W-:Y:S01]  /*6230*/  MOV R134, R2 ;  /* 0x0000000200867202 */ /* 0x000fe20000000f00 */
[----:B------:R-:W-:Y:S01]  /*6240*/  FADD.FTZ R4, R133, -R4 ;  /* 0x8000000485047221 */ /* 0x000fe20000010000 */
[----:B------:R-:W-:Y:S01]  /*6250*/  MUFU.EX2 R38, R38 ;  /* 0x0000002600267308 */ /* 0x000fe20000000800 */
[----:B------:R-:W-:Y:S01]  /*6260*/  FFMA.FTZ R31, R40, c[0x0][0x23c], -R57 ;  /* 0x00008f00281f7a23 */ /* 0x000fe20000010839 */
[----:B------:R-:W-:Y:S01]  /*6270*/  MOV R133, R0 ;  /* 0x0000000000857202 */ /* 0x000fe20000000f00 */
[----:B------:R-:W-:-:S02]  /*6280*/  FFMA.FTZ R40, R48, c[0x0][0x23c], -R147 ;  /* 0x00008f0030287a23 */ /* 0x000fc40000010893 */
[--C-:B------:R-:W-:Y:S02]  /*6290*/  FFMA.FTZ R34, R20, c[0x0][0x23c], -R57.reuse ;  /* 0x00008f0014227a23 */ /* 0x100fe40000010839 */
[--C-:B------:R-:W-:Y:S01]  /*62a0*/  FFMA.FTZ R33, R22, c[0x0][0x23c], -R57.reuse ;  /* 0x00008f0016217a23 */ /* 0x100fe20000010839 */
[----:B--2---:R-:W-:Y:S01]  /*62b0*/  FMNMX.FTZ R28, R5, R28, !PT ;  /* 0x0000001c051c7209 */ /* 0x004fe20007810000 */
[----:B------:R-:W-:Y:S01]  /*62c0*/  FFMA.FTZ R32, R12, c[0x0][0x23c], -R57 ;  /* 0x00008f000c207a23 */ /* 0x000fe20000010839 */
[----:B------:R-:W-:Y:S01]  /*62d0*/  LDSM.16.MT88.4 R20, [R191+0x6000] ;  /* 0x00600000bf14783b */ /* 0x000fe20000004200 */
[----:B------:R-:W-:Y:S01]  /*62e0*/  FMUL.FTZ R43, R4, c[0x0][0x23c] ;  /* 0x00008f00042b7a20 */ /* 0x000fe20000410000 */
[----:B------:R-:W1:Y:S01]  /*62f0*/  MUFU.EX2 R37, R37 ;  /* 0x0000002500257308 */ /* 0x000e620000000800 */
[----:B------:R-:W-:Y:S01]  /*6300*/  FMUL.FTZ R44, R44, c[0x0][0x23c] ;  /* 0x00008f002c2c7a20 */ /* 0x000fe20000410000 */
[----:B------:R-:W2:Y:S01]  /*6310*/  SHFL.BFLY PT, R5, R28, 0x1, 0x1f ;  /* 0x0c201f001c057f89 */ /* 0x000ea200000e0000 */
[----:B------:R-:W-:-:S02]  /*6320*/  FMUL.FTZ R54, R54, c[0x0][0x23c] ;  /* 0x00008f0036367a20 */ /* 0x000fc40000410000 */
[--C-:B------:R-:W-:Y:S01]  /*6330*/  FFMA.FTZ R157, R166, c[0x0][0x23c], -R57.reuse ;  /* 0x00008f00a69d7a23 */ /* 0x100fe20000010839 */
[----:B------:R-:W3:Y:S01]  /*6340*/  LDSM.16.MT88.4 R12, [R190+0x6000] ;  /* 0x00600000be0c783b */ /* 0x000ee20000004200 */
[--C-:B------:R-:W-:Y:S01]  /*6350*/  FFMA.FTZ R63, R65, c[0x0][0x23c], -R64.reuse ;  /* 0x00008f00413f7a23 */ /* 0x100fe20000010840 */
[----:B------:R-:W-:Y:S01]  /*6360*/  MUFU.EX2 R36, R36 ;  /* 0x0000002400247308 */ /* 0x000fe20000000800 */
[--C-:B------:R-:W-:Y:S02]  /*6370*/  FFMA.FTZ R132, R165, c[0x0][0x23c], -R64.reuse ;  /* 0x00008f00a5847a23 */ /* 0x100fe40000010840 */
[----:B------:R-:W-:Y:S02]  /*6380*/  FFMA.FTZ R145, R145, c[0x0][0x23c], -R64 ;  /* 0x00008f0091917a23 */ /* 0x000fe40000010840 */
[--C-:B------:R-:W-:Y:S02]  /*6390*/  FFMA.FTZ R139, R174, c[0x0][0x23c], -R57.reuse ;  /* 0x00008f00ae8b7a23 */ /* 0x100fe40000010839 */
[--C-:B------:R-:W-:Y:S01]  /*63a0*/  FFMA.FTZ R142, R142, c[0x0][0x23c], -R57.reuse ;  /* 0x00008f008e8e7a23 */ /* 0x100fe20000010839 */
[----:B------:R-:W4:Y:S01]  /*63b0*/  MUFU.EX2 R35, R35 ;  /* 0x0000002300237308 */ /* 0x000f220000000800 */
[----:B-1----:R-:W-:Y:S01]  /*63c0*/  F2FP.PACK_AB R16, R37, R38 ;  /* 0x000000262510723e */ /* 0x002fe200000000ff */
[----:B------:R-:W-:-:S02]  /*63d0*/  FFMA.FTZ R140, R140, c[0x0][0x23c], -R57 ;  /* 0x00008f008c8c7a23 */ /* 0x000fc40000010839 */
[--C-:B------:R-:W-:Y:S02]  /*63e0*/  FFMA.FTZ R176, R176, c[0x0][0x23c], -R147.reuse ;  /* 0x00008f00b0b07a23 */ /* 0x100fe40000010893 */
[--C-:B------:R-:W-:Y:S02]  /*63f0*/  FFMA.FTZ R165, R26, c[0x0][0x23c], -R147.reuse ;  /* 0x00008f001aa57a23 */ /* 0x100fe40000010893 */
[----:B------:R-:W-:Y:S01]  /*6400*/  MUFU.EX2 R34, R34 ;  /* 0x0000002200227308 */ /* 0x000fe20000000800 */
[----:B------:R-:W-:Y:S01]  /*6410*/  FFMA.FTZ R171, R24, c[0x0][0x23c], -R147 ;  /* 0x00008f0018ab7a23 */ /* 0x000fe20000010893 */
[----:B--2---:R-:W-:Y:S01]  /*6420*/  FMNMX.FTZ R28, R28, R5, !PT ;  /* 0x000000051c1c7209 */ /* 0x004fe20007810000 */
[----:B------:R-:W-:Y:S01]  /*6430*/  FFMA.FTZ R174, R175, c[0x0][0x23c], -R64 ;  /* 0x00008f00afae7a23 */ /* 0x000fe20000010840 */
[----:B------:R-:W1:Y:S01]  /*6440*/  LDSM.16.MT88.4 R4, [R189+0x6000] ;  /* 0x00600000bd04783b */ /* 0x000e620000004200 */
[----:B------:R-:W-:Y:S01]  /*6450*/  FFMA.FTZ R175, R164, c[0x0][0x23c], -R57 ;  /* 0x00008f00a4af7a23 */ /* 0x000fe20000010839 */
[C---:B------:R-:W-:Y:S01]  /*6460*/  FSETP.NEU.FTZ.AND P0, PT, R28.reuse, -INF , PT ;  /* 0xff8000001c00780b */ /* 0x040fe20003f1d000 */
[----:B------:R-:W-:Y:S01]  /*6470*/  FMUL.FTZ R8, R28, c[0x0][0x23c] ;  /* 0x00008f001c087a20 */ /* 0x000fe20000410000 */
[----:B------:R-:W2:Y:S01]  /*6480*/  MUFU.EX2 R33, R33 ;  /* 0x0000002100217308 */ /* 0x000ea20000000800 */
[----:B----4-:R-:W-:Y:S01]  /*6490*/  F2FP.PACK_AB R18, R35, R36 ;  /* 0x000000242312723e */ /* 0x010fe200000000ff */
[----:B------:R-:W-:-:S02]  /*64a0*/  FFMA.FTZ R177, R148, c[0x0][0x23c], -R147 ;  /* 0x00008f0094b17a23 */ /* 0x000fc40000010893 */
[----:B------:R-:W-:Y:S01]  /*64b0*/  FSEL R48, R8, RZ, P0 ;  /* 0x000000ff08307208 */ /* 0x000fe20000000000 */
[--C-:B------:R-:W-:Y:S01]  /*64c0*/  FFMA.FTZ R169, R169, c[0x0][0x23c], -R64.reuse ;  /* 0x00008f00a9a97a23 */ /* 0x100fe20000010840 */
[----:B------:R-:W4:Y:S01]  /*64d0*/  LDSM.16.MT88.4 R8, [R188+0x6000] ;  /* 0x00600000bc08783b */ /* 0x000f220000004200 */
[----:B------:R-:W-:Y:S01]  /*64e0*/  FFMA.FTZ R173, R173, c[0x0][0x23c], -R64 ;  /* 0x00008f00adad7a23 */ /* 0x000fe20000010840 */
[----:B------:R-:W-:Y:S01]  /*64f0*/  MUFU.EX2 R32, R32 ;  /* 0x0000002000207308 */ /* 0x000fe20000000800 */
[--C-:B------:R-:W-:Y:S02]  /*6500*/  FFMA.FTZ R66, R39, c[0x0][0x23c], -R48.reuse ;  /* 0x00008f0027427a23 */ /* 0x100fe40000010830 */
[--C-:B------:R-:W-:Y:S02]  /*6510*/  FFMA.FTZ R50, R47, c[0x0][0x23c], -R48.reuse ;  /* 0x00008f002f327a23 */ /* 0x100fe40000010830 */
[--C-:B------:R-:W-:Y:S02]  /*6520*/  FFMA.FTZ R53, R53, c[0x0][0x23c], -R48.reuse ;  /* 0x00008f0035357a23 */ /* 0x100fe40000010830 */
[--C-:B------:R-:W-:Y:S01]  /*6530*/  FFMA.FTZ R161, R161, c[0x0][0x23c], -R48.reuse ;  /* 0x00008f00a1a17a23 */ /* 0x100fe20000010830 */
[----:B------:R5:W-:Y:S01]  /*6540*/  MUFU.EX2 R47, R66 ;  /* 0x00000042002f7308 */ /* 0x000be20000000800 */
[----:B--2---:R-:W-:Y:S01]  /*6550*/  F2FP.PACK_AB R17, R33, R34 ;  /* 0x000000222111723e */ /* 0x004fe200000000ff */
[----:B------:R-:W-:-:S02]  /*6560*/  FFMA.FTZ R166, R25, c[0x0][0x23c], -R48 ;  /* 0x00008f0019a67a23 */ /* 0x000fc40000010830 */
[--C-:B------:R-:W-:Y:S02]  /*6570*/  FFMA.FTZ R170, R170, c[0x0][0x23c], -R57.reuse ;  /* 0x00008f00aaaa7a23 */ /* 0x100fe40000010839 */
[----:B------:R-:W-:Y:S02]  /*6580*/  FFMA.FTZ R168, R168, c[0x0][0x23c], -R57 ;  /* 0x00008f00a8a87a23 */ /* 0x000fe40000010839 */
[----:B------:R-:W2:Y:S01]  /*6590*/  MUFU.EX2 R31, R31 ;  /* 0x0000001f001f7308 */ /* 0x000ea20000000800 */
[--C-:B------:R-:W-:Y:S02]  /*65a0*/  FFMA.FTZ R156, R156, c[0x0][0x23c], -R147.reuse ;  /* 0x00008f009c9c7a23 */ /* 0x100fe40000010893 */
[--C-:B------:R-:W-:Y:S02]  /*65b0*/  FFMA.FTZ R148, R151, c[0x0][0x23c], -R48.reuse ;  /* 0x00008f0097947a23 */ /* 0x100fe40000010830 */
[--C-:B------:R-:W-:Y:S02]  /*65c0*/  FFMA.FTZ R149, R149, c[0x0][0x23c], -R48.reuse ;  /* 0x00008f0095957a23 */ /* 0x100fe40000010830 */
[--C-:B------:R-:W-:Y:S01]  /*65d0*/  FFMA.FTZ R143, R143, c[0x0][0x23c], -R48.reuse ;  /* 0x00008f008f8f7a23 */ /* 0x100fe20000010830 */
[----:B-----5:R-:W-:Y:S01]  /*65e0*/  FSEL R66, R28, RZ, P0 ;  /* 0x000000ff1c427208 */ /* 0x020fe20000000000 */
[----:B------:R-:W5:Y:S01]  /*65f0*/  MUFU.EX2 R44, R44 ;  /* 0x0000002c002c7308 */ /* 0x000f620000000800 */
[----:B------:R-:W-:Y:S01]  /*6600*/  FFMA.FTZ R164, R141, c[0x0][0x23c], -R48 ;  /* 0x00008f008da47a23 */ /* 0x000fe20000010830 */
[----:B------:R-:W-:Y:S01]  /*6610*/  ISETP.GE.AND P0, PT, R3, 0x3, PT ;  /* 0x000000030300780c */ /* 0x000fe20003f06270 */
[----:B------:R-:W-:-:S02]  /*6620*/  FFMA.FTZ R141, R138, c[0x0][0x23c], -R147 ;  /* 0x00008f008a8d7a23 */ /* 0x000fc40000010893 */
[----:B------:R-:W-:Y:S01]  /*6630*/  FADD.FTZ R66, R135, -R66 ;  /* 0x8000004287427221 */ /* 0x000fe20000010000 */
[----:B------:R-:W-:Y:S01]  /*6640*/  MOV R135, R28 ;  /* 0x0000001c00877202 */ /* 0x000fe20000000f00 */
[--C-:B------:R-:W-:Y:S01]  /*6650*/  FFMA.FTZ R137, R137, c[0x0][0x23c], -R64.reuse ;  /* 0x00008f0089897a23 */ /* 0x100fe20000010840 */
[----:B------:R-:W1:Y:S01]  /*6660*/  MUFU.EX2 R43, R43 ;  /* 0x0000002b002b7308 */ /* 0x000e620000000800 */
[----:B--2---:R-:W-:Y:S01]  /*6670*/  F2FP.PACK_AB R19, R31, R32 ;  /* 0x000000201f13723e */ /* 0x004fe200000000ff */
[--C-:B------:R-:W-:Y:S02]  /*6680*/  FFMA.FTZ R138, R67, c[0x0][0x23c], -R64.reuse ;  /* 0x00008f00438a7a23 */ /* 0x100fe40000010840 */
[----:B------:R-:W-:Y:S02]  /*6690*/  FFMA.FTZ R61, R61, c[0x0][0x23c], -R64 ;  /* 0x00008f003d3d7a23 */ /* 0x000fe40000010840 */
[----:B------:R-:W-:Y:S01]  /*66a0*/  FFMA.FTZ R60, R60, c[0x0][0x23c], -R57 ;  /* 0x00008f003c3c7a23 */ /* 0x000fe20000010839 */
[----:B------:R-:W-:Y:S01]  /*66b0*/  @P0 MOV R135, R28 ;  /* 0x0000001c00870202 */ /* 0x000fe20000000f00 */
[----:B------:R2:W-:Y:S01]  /*66c0*/  MUFU.EX2 R39, R52 ;  /* 0x0000003400277308 */ /* 0x0005e20000000800 */
[----:B-----5:R-:W-:Y:S01]  /*66d0*/  FMUL.FTZ R124, R124, R44 ;  /* 0x0000002c7c7c7220 */ /* 0x020fe20000410000 */
[----:B------:R-:W-:Y:S01]  /*66e0*/  @P0 MOV R136, R30 ;  /* 0x0000001e00880202 */ /* 0x000fe20000000f00 */
[----:B------:R-:W-:Y:S01]  /*66f0*/  FMUL.FTZ R125, R125, R44 ;  /* 0x0000002c7d7d7220 */ /* 0x000fe20000410000 */
[----:B------:R-:W-:Y:S01]  /*6700*/  @P0 MOV R133, R0 ;  /* 0x0000000000850202 */ /* 0x000fe20000000f00 */
[----:B------:R-:W-:Y:S01]  /*6710*/  FMUL.FTZ R120, R120, R44 ;  /* 0x0000002c78787220 */ /* 0x000fe20000410000 */
[----:B------:R-:W-:Y:S01]  /*6720*/  @P0 MOV R134, R2 ;  /* 0x0000000200860202 */ /* 0x000fe20000000f00 */
[----:B------:R-:W-:Y:S01]  /*6730*/  FMUL.FTZ R121, R121, R44 ;  /* 0x0000002c79797220 */ /* 0x000fe20000410000 */
[----:B------:R-:W-:Y:S01]  /*6740*/  MUFU.EX2 R40, R40 ;  /* 0x0000002800287308 */ /* 0x000fe20000000800 */
[-C--:B-1----:R-:W-:Y:S01]  /*6750*/  FMUL.FTZ R126, R126, R43.reuse ;  /* 0x0000002b7e7e7220 */ /* 0x082fe20000410000 */
[----:B------:R-:W-:Y:S01]  /*6760*/  @P0 IADD3 R207, R3, -0x3, RZ ;  /* 0xfffffffd03cf0810 */ /* 0x000fe20007ffe0ff */
[----:B------:R-:W-:-:S02]  /*6770*/  FMUL.FTZ R127, R127, R43 ;  /* 0x0000002b7f7f7220 */ /* 0x000fc40000410000 */
[-C--:B------:R-:W-:Y:S02]  /*6780*/  FMUL.FTZ R122, R122, R43.reuse ;  /* 0x0000002b7a7a7220 */ /* 0x080fe40000410000 */
[-C--:B------:R-:W-:Y:S01]  /*6790*/  FMUL.FTZ R123, R123, R43.reuse ;  /* 0x0000002b7b7b7220 */ /* 0x080fe20000410000 */
[----:B------:R-:W-:Y:S01]  /*67a0*/  MUFU.EX2 R50, R50 ;  /* 0x0000003200327308 */ /* 0x000fe20000000800 */
[----:B--2---:R-:W-:Y:S01]  /*67b0*/  FFMA.FTZ R52, R55, c[0x0][0x23c], -R48 ;  /* 0x00008f0037347a23 */ /* 0x004fe20000010830 */
[C---:B------:R-:W-:Y:S01]  /*67c0*/  HMMA.16816.F32 R124, R16.reuse, R20, R124 ;  /* 0x00000014107c723c */ /* 0x040fe2000000187c */
[----:B------:R-:W-:Y:S02]  /*67d0*/  FMUL.FTZ R55, R66, c[0x0][0x23c] ;  /* 0x00008f0042377a20 */ /* 0x000fe40000410000 */
[-C--:B------:R-:W-:Y:S02]  /*67e0*/  FMUL.FTZ R108, R108, R44.reuse ;  /* 0x0000002c6c6c7220 */ /* 0x080fe40000410000 */
[----:B------:R-:W-:Y:S01]  /*67f0*/  FMUL.FTZ R109, R109, R44 ;  /* 0x0000002c6d6d7220 */ /* 0x000fe20000410000 */
[----:B------:R-:W-:Y:S01]  /*6800*/  MUFU.EX2 R52, R52 ;  /* 0x0000003400347308 */ /* 0x000fe20000000800 */
[-C--:B------:R-:W-:Y:S01]  /*6810*/  FMUL.FTZ R110, R110, R43.reuse ;  /* 0x0000002b6e6e7220 */ /* 0x080fe20000410000 */
[----:B------:R-:W-:Y:S01]  /*6820*/  HMMA.16816.F32 R120, R16, R22, R120 ;  /* 0x000000161078723c */ /* 0x000fe20000001878 */
[----:B------:R-:W-:-:S02]  /*6830*/  FMUL.FTZ R111, R111, R43 ;  /* 0x0000002b6f6f7220 */ /* 0x000fc40000410000 */
[-C--:B------:R-:W-:Y:S02]  /*6840*/  FMUL.FTZ R104, R104, R44.reuse ;  /* 0x0000002c68687220 */ /* 0x080fe40000410000 */
[-C--:B------:R-:W-:Y:S01]  /*6850*/  FMUL.FTZ R105, R105, R44.reuse ;  /* 0x0000002c69697220 */ /* 0x080fe20000410000 */
[----:B------:R-:W-:Y:S01]  /*6860*/  MUFU.EX2 R53, R53 ;  /* 0x0000003500357308 */ /* 0x000fe20000000800 */
[-C--:B------:R-:W-:Y:S01]  /*6870*/  FMUL.FTZ R106, R106, R43.reuse ;  /* 0x0000002b6a6a7220 */ /* 0x080fe20000410000 */
[C---:B---3--:R-:W-:Y:S01]  /*6880*/  HMMA.16816.F32 R108, R16.reuse, R12, R108 ;  /* 0x0000000c106c723c */ /* 0x048fe2000000186c */
[-C--:B------:R-:W-:Y:S02]  /*6890*/  FMUL.FTZ R107, R107, R43.reuse ;  /* 0x0000002b6b6b7220 */ /* 0x080fe40000410000 */
[-C--:B------:R-:W-:Y:S02]  /*68a0*/  FMUL.FTZ R92, R92, R44.reuse ;  /* 0x0000002c5c5c7220 */ /* 0x080fe40000410000 */
[----:B------:R-:W-:Y:S01]  /*68b0*/  FMUL.FTZ R93, R93, R44 ;  /* 0x0000002c5d5d7220 */ /* 0x000fe20000410000 */
[----:B------:R-:W1:Y:S01]  /*68c0*/  MUFU.EX2 R54, R54 ;  /* 0x0000003600367308 */ /* 0x000e620000000800 */
[-C--:B------:R-:W-:Y:S01]  /*68d0*/  FMUL.FTZ R94, R94, R43.reuse ;  /* 0x0000002b5e5e7220 */ /* 0x080fe20000410000 */
[----:B------:R-:W-:Y:S01]  /*68e0*/  HMMA.16816.F32 R104, R16, R14, R104 ;  /* 0x0000000e1068723c */ /* 0x000fe20000001868 */
[----:B------:R-:W-:-:S02]  /*68f0*/  FMUL.FTZ R95, R95, R43 ;  /* 0x0000002b5f5f7220 */ /* 0x000fc40000410000 */
[-C--:B------:R-:W-:Y:S02]  /*6900*/  FMUL.FTZ R88, R88, R44.reuse ;  /* 0x0000002c58587220 */ /* 0x080fe40000410000 */
[-C--:B------:R-:W-:Y:S01]  /*6910*/  FMUL.FTZ R89, R89, R44.reuse ;  /* 0x0000002c59597220 */ /* 0x080fe20000410000 */
[----:B------:R-:W2:Y:S01]  /*6920*/  MUFU.EX2 R55, R55 ;  /* 0x0000003700377308 */ /* 0x000ea20000000800 */
[-C--:B------:R-:W-:Y:S01]  /*6930*/  FMUL.FTZ R90, R90, R43.reuse ;  /* 0x0000002b5a5a7220 */ /* 0x080fe20000410000 */
[C---:B------:R-:W-:Y:S01]  /*6940*/  HMMA.16816.F32 R92, R16.reuse, R4, R92 ;  /* 0x00000004105c723c */ /* 0x040fe2000000185c */
[-C--:B------:R-:W-:Y:S02]  /*6950*/  FMUL.FTZ R91, R91, R43.reuse ;  /* 0x0000002b5b5b7220 */ /* 0x080fe40000410000 */
[-C--:B------:R-:W-:Y:S02]  /*6960*/  FMUL.FTZ R76, R76, R44.reuse ;  /* 0x0000002c4c4c7220 */ /* 0x080fe40000410000 */
        /* <DEDUP_REMOVED lines=8> */
[-C--:B------:R-:W-:Y:S01]  /*69f0*/  FMUL.FTZ R74, R74, R43.reuse ;  /* 0x0000002b4a4a7220 */ /* 0x080fe20000410000 */
[C---:B----4-:R-:W-:Y:S01]  /*6a00*/  HMMA.16816.F32 R76, R16.reuse, R8, R76 ;  /* 0x00000008104c723c */ /* 0x050fe2000000184c */
[----:B------:R-:W-:Y:S02]  /*6a10*/  FMUL.FTZ R75, R75, R43 ;  /* 0x0000002b4b4b7220 */ /* 0x000fe40000410000 */
[-C--:B-1----:R-:W-:Y:S02]  /*6a20*/  FMUL.FTZ R128, R128, R54.reuse ;  /* 0x0000003680807220 */ /* 0x082fe40000410000 */
[----:B------:R-:W-:Y:S01]  /*6a30*/  FMUL.FTZ R129, R129, R54 ;  /* 0x0000003681817220 */ /* 0x000fe20000410000 */
[----:B------:R-:W-:Y:S01]  /*6a40*/  MUFU.EX2 R132, R132 ;  /* 0x0000008400847308 */ /* 0x000fe20000000800 */
[-C--:B--2---:R-:W-:Y:S01]  /*6a50*/  FMUL.FTZ R130, R130, R55.reuse ;  /* 0x0000003782827220 */ /* 0x084fe20000410000 */
[----:B------:R-:W-:Y:S01]  /*6a60*/  HMMA.16816.F32 R72, R16, R10, R72 ;  /* 0x0000000a1048723c */ /* 0x000fe20000001848 */
[----:B------:R-:W-:-:S02]  /*6a70*/  FMUL.FTZ R131, R131, R55 ;  /* 0x0000003783837220 */ /* 0x000fc40000410000 */
[-C--:B------:R-:W-:Y:S02]  /*6a80*/  FMUL.FTZ R116, R116, R54.reuse ;  /* 0x0000003674747220 */ /* 0x080fe40000410000 */
[----:B------:R-:W-:Y:S01]  /*6a90*/  FMUL.FTZ R117, R117, R54 ;  /* 0x0000003675757220 */ /* 0x000fe20000410000 */
[----:B------:R-:W-:Y:S01]  /*6aa0*/  MUFU.EX2 R145, R145 ;  /* 0x0000009100917308 */ /* 0x000fe20000000800 */
[----:B------:R-:W-:Y:S01]  /*6ab0*/  F2FP.PACK_AB R16, R41, R42 ;  /* 0x0000002a2910723e */ /* 0x000fe200000000ff */
[----:B------:R-:W-:Y:S01]  /*6ac0*/  FMUL.FTZ R118, R118, R55 ;  /* 0x0000003776767220 */ /* 0x000fe20000410000 */
[----:B------:R-:W-:Y:S01]  /*6ad0*/  F2FP.PACK_AB R17, R50, R47 ;  /* 0x0000002f3211723e */ /* 0x000fe200000000ff */
[-C--:B------:R-:W-:Y:S01]  /*6ae0*/  FMUL.FTZ R119, R119, R55.reuse ;  /* 0x0000003777777220 */ /* 0x080fe20000410000 */
[----:B------:R-:W-:Y:S01]  /*6af0*/  F2FP.PACK_AB R18, R39, R40 ;  /* 0x000000282712723e */ /* 0x000fe200000000ff */
[----:B------:R-:W-:Y:S01]  /*6b00*/  FMUL.FTZ R112, R112, R54 ;  /* 0x0000003670707220 */ /* 0x000fe20000410000 */
[----:B------:R-:W-:Y:S01]  /*6b10*/  F2FP.PACK_AB R19, R53, R52 ;  /* 0x000000343513723e */ /* 0x000fe200000000ff */
[----:B------:R-:W-:Y:S01]  /*6b20*/  FMUL.FTZ R113, R113, R54 ;  /* 0x0000003671717220 */ /* 0x000fe20000410000 */
[----:B------:R-:W-:Y:S01]  /*6b30*/  MUFU.EX2 R139, R139 ;  /* 0x0000008b008b7308 */ /* 0x000fe20000000800 */
        /* <DEDUP_REMOVED lines=11> */
[----:B------:R-:W1:Y:S01]  /*6bf0*/  LDSM.16.MT88.4 R20, [R191+0x6800] ;  /* 0x00680000bf14783b */ /* 0x000e620000004200 */
[-C--:B------:R-:W-:Y:S01]  /*6c00*/  FMUL.FTZ R98, R98, R55.reuse ;  /* 0x0000003762627220 */ /* 0x080fe20000410000 */
[----:B------:R-:W-:Y:S01]  /*6c10*/  MUFU.EX2 R140, R140 ;  /* 0x0000008c008c7308 */ /* 0x000fe20000000800 */
[----:B------:R-:W-:-:S02]  /*6c20*/  FMUL.FTZ R99, R99, R55 ;  /* 0x0000003763637220 */ /* 0x000fc40000410000 */
[-C--:B------:R-:W-:Y:S01]  /*6c30*/  FMUL.FTZ R84, R84, R54.reuse ;  /* 0x0000003654547220 */ /* 0x080fe20000410000 */
[C---:B------:R-:W-:Y:S01]  /*6c40*/  HMMA.16816.F32 R112, R16.reuse, R12, R112 ;  /* 0x0000000c1070723c */ /* 0x040fe20000001870 */
[-C--:B------:R-:W-:Y:S02]  /*6c50*/  FMUL.FTZ R85, R85, R54.reuse ;  /* 0x0000003655557220 */ /* 0x080fe40000410000 */
[-C--:B------:R-:W-:Y:S01]  /*6c60*/  FMUL.FTZ R86, R86, R55.reuse ;  /* 0x0000003756567220 */ /* 0x080fe20000410000 */
[----:B------:R-:W-:Y:S01]  /*6c70*/  MUFU.EX2 R157, R157 ;  /* 0x0000009d009d7308 */ /* 0x000fe20000000800 */
[-C--:B------:R-:W-:Y:S02]  /*6c80*/  FMUL.FTZ R87, R87, R55.reuse ;  /* 0x0000003757577220 */ /* 0x080fe40000410000 */
[-C--:B------:R-:W-:Y:S01]  /*6c90*/  FMUL.FTZ R80, R80, R54.reuse ;  /* 0x0000003650507220 */ /* 0x080fe20000410000 */
[----:B------:R-:W-:Y:S01]  /*6ca0*/  HMMA.16816.F32 R100, R16, R14, R100 ;  /* 0x0000000e1064723c */ /* 0x000fe20000001864 */
[----:B------:R-:W-:Y:S01]  /*6cb0*/  FMUL.FTZ R81, R81, R54 ;  /* 0x0000003651517220 */ /* 0x000fe20000410000 */
[----:B------:R-:W2:Y:S01]  /*6cc0*/  LDSM.16.MT88.4 R12, [R190+0x6800] ;  /* 0x00680000be0c783b */ /* 0x000ea20000004200 */
[-C--:B------:R-:W-:Y:S01]  /*6cd0*/  FMUL.FTZ R82, R82, R55.reuse ;  /* 0x0000003752527220 */ /* 0x080fe20000410000 */
[----:B------:R-:W3:Y:S01]  /*6ce0*/  MUFU.EX2 R144, R144 ;  /* 0x0000009000907308 */ /* 0x000ee20000000800 */
[----:B------:R-:W-:-:S02]  /*6cf0*/  FMUL.FTZ R83, R83, R55 ;  /* 0x0000003753537220 */ /* 0x000fc40000410000 */
[-C--:B------:R-:W-:Y:S01]  /*6d00*/  FMUL.FTZ R68, R68, R54.reuse ;  /* 0x0000003644447220 */ /* 0x080fe20000410000 */
[C---:B------:R-:W-:Y:S01]  /*6d10*/  HMMA.16816.F32 R96, R16.reuse, R4, R96 ;  /* 0x000000041060723c */ /* 0x040fe20000001860 */
[----:B------:R-:W-:Y:S02]  /*6d20*/  FMUL.FTZ R69, R69, R54 ;  /* 0x0000003645457220 */ /* 0x000fe40000410000 */
[-C--:B------:R-:W-:Y:S01]  /*6d30*/  FMUL.FTZ R70, R70, R55.reuse ;  /* 0x0000003746467220 */ /* 0x080fe20000410000 */
[----:B------:R-:W-:Y:S01]  /*6d40*/  MUFU.EX2 R150, R150 ;  /* 0x0000009600967308 */ /* 0x000fe20000000800 */
[----:B------:R-:W-:Y:S02]  /*6d50*/  FMUL.FTZ R71, R71, R55 ;  /* 0x0000003747477220 */ /* 0x000fe40000410000 */
[----:B------:R-:W-:Y:S01]  /*6d60*/  FFMA.FTZ R66, R159, c[0x0][0x23c], -R64 ;  /* 0x00008f009f427a23 */ /* 0x000fe20000010840 */
[----:B------:R-:W-:Y:S01]  /*6d70*/  HMMA.16816.F32 R84, R16, R6, R84 ;  /* 0x000000061054723c */ /* 0x000fe20000001854 */
[----:B------:R-:W4:Y:S01]  /*6d80*/  LDSM.16.MT88.4 R4, [R189+0x6800] ;  /* 0x00680000bd04783b */ /* 0x000f220000004200 */
[----:B------:R-:W-:-:S02]  /*6d90*/  FFMA.FTZ R159, R158, c[0x0][0x23c], -R147 ;  /* 0x00008f009e9f7a23 */ /* 0x000fc40000010893 */
[----:B------:R-:W-:Y:S01]  /*6da0*/  FFMA.FTZ R158, R162, c[0x0][0x23c], -R147 ;  /* 0x00008f00a29e7a23 */ /* 0x000fe20000010893 */
[----:B------:R-:W5:Y:S01]  /*6db0*/  MUFU.EX2 R66, R66 ;  /* 0x0000004200427308 */ /* 0x000f620000000800 */
[--C-:B------:R-:W-:Y:S01]  /*6dc0*/  FFMA.FTZ R162, R163, c[0x0][0x23c], -R48.reuse ;  /* 0x00008f00a3a27a23 */ /* 0x100fe20000010830 */
[----:B---3--:R-:W-:Y:S01]  /*6dd0*/  F2FP.PACK_AB R24, R144, R65 ;  /* 0x000000419018723e */ /* 0x008fe200000000ff */
[C---:B------:R-:W-:Y:S01]  /*6de0*/  HMMA.16816.F32 R80, R16.reuse, R8, R80 ;  /* 0x000000081050723c */ /* 0x040fe20000001850 */
[----:B------:R-:W-:Y:S02]  /*6df0*/  FFMA.FTZ R163, R27, c[0x0][0x23c], -R48 ;  /* 0x00008f001ba37a23 */ /* 0x000fe40000010830 */
[----:B------:R-:W-:Y:S02]  /*6e00*/  FFMA.FTZ R176, R167, c[0x0][0x23c], -R64 ;  /* 0x00008f00a7b07a23 */ /* 0x000fe40000010840 */
[----:B------:R-:W3:Y:S01]  /*6e10*/  MUFU.EX2 R159, R159 ;  /* 0x0000009f009f7308 */ /* 0x000ee20000000800 */
[----:B------:R-:W-:Y:S01]  /*6e20*/  FFMA.FTZ R167, R172, c[0x0][0x23c], -R57 ;  /* 0x00008f00aca77a23 */ /* 0x000fe20000010839 */
[----:B------:R-:W-:Y:S01]  /*6e30*/  F2FP.PACK_AB R8, R132, R63 ;  /* 0x0000003f8408723e */ /* 0x000fe200000000ff */
[----:B------:R-:W-:Y:S01]  /*6e40*/  HMMA.16816.F32 R68, R16, R10, R68 ;  /* 0x0000000a1044723c */ /* 0x000fe20000001844 */
[----:B------:R-:W4:Y:S01]  /*6e50*/  LDSM.16.MT88.4 R16, [R188+0x6800] ;  /* 0x00680000bc10783b */ /* 0x000f220000004200 */
[----:B------:R-:W-:Y:S01]  /*6e60*/  F2FP.PACK_AB R9, R142, R139 ;  /* 0x0000008b8e09723e */ /* 0x000fe200000000ff */
[----:B------:R-:W-:-:S02]  /*6e70*/  FFMA.FTZ R42, R215, R54, R42 ;  /* 0x00000036d72a7223 */ /* 0x000fc4000001002a */
[----:B------:R-:W-:Y:S01]  /*6e80*/  MUFU.EX2 R161, R161 ;  /* 0x000000a100a17308 */ /* 0x000fe20000000800 */
[----:B------:R-:W-:Y:S01]  /*6e90*/  FFMA.FTZ R47, R210, R55, R47 ;  /* 0x00000037d22f7223 */ /* 0x000fe2000001002f */
[----:B-----5:R-:W-:Y:S01]  /*6ea0*/  F2FP.PACK_AB R10, R145, R66 ;  /* 0x00000042910a723e */ /* 0x020fe200000000ff */
[----:B------:R-:W-:Y:S01]  /*6eb0*/  FFMA.FTZ R38, R213, R44, R38 ;  /* 0x0000002cd5267223 */ /* 0x000fe20000010026 */
[----:B------:R-:W-:Y:S01]  /*6ec0*/  F2FP.PACK_AB R11, R157, R140 ;  /* 0x0000008c9d0b723e */ /* 0x000fe200000000ff */
[----:B------:R-:W-:Y:S02]  /*6ed0*/  FFMA.FTZ R34, R211, R43, R34 ;  /* 0x0000002bd3227223 */ /* 0x000fe40000010022 */
[----:B------:R-:W-:Y:S01]  /*6ee0*/  FADD.FTZ R41, R41, R42 ;  /* 0x0000002a29297221 */ /* 0x000fe20000010000 */
[----:B------:R-:W5:Y:S01]  /*6ef0*/  MUFU.EX2 R162, R162 ;  /* 0x000000a200a27308 */ /* 0x000f620000000800 */
[----:B---3--:R-:W-:Y:S01]  /*6f00*/  F2FP.PACK_AB R26, R159, R150 ;  /* 0x000000969f1a723e */ /* 0x008fe200000000ff */
[----:B------:R-:W-:Y:S01]  /*6f10*/  FADD.FTZ R47, R50, R47 ;  /* 0x0000002f322f7221 */ /* 0x000fe20000010000 */
[----:B-1----:R-:W-:Y:S01]  /*6f20*/  HMMA.16816.F32 R124, R8, R20, R124 ;  /* 0x00000014087c723c */ /* 0x002fe2000000187c */
[----:B------:R-:W-:-:S02]  /*6f30*/  FADD.FTZ R37, R37, R38 ;  /* 0x0000002625257221 */ /* 0x000fc40000010000 */
[----:B------:R-:W-:Y:S02]  /*6f40*/  FADD.FTZ R33, R33, R34 ;  /* 0x0000002221217221 */ /* 0x000fe40000010000 */
[----:B------:R-:W-:Y:S01]  /*6f50*/  MUFU.EX2 R163, R163 ;  /* 0x000000a300a37308 */ /* 0x000fe20000000800 */
[----:B------:R-:W-:Y:S02]  /*6f60*/  FADD.FTZ R40, R40, R41 ;  /* 0x0000002928287221 */ /* 0x000fe40000010000 */
[C---:B------:R-:W-:Y:S01]  /*6f70*/  HMMA.16816.F32 R120, R8.reuse, R22, R120 ;  /* 0x000000160878723c */ /* 0x040fe20000001878 */
[----:B------:R-:W-:Y:S02]  /*6f80*/  FADD.FTZ R52, R52, R47 ;  /* 0x0000002f34347221 */ /* 0x000fe40000010000 */
[----:B------:R-:W-:Y:S02]  /*6f90*/  FADD.FTZ R36, R36, R37 ;  /* 0x0000002524247221 */ /* 0x000fe40000010000 */
[----:B------:R-:W1:Y:S01]  /*6fa0*/  MUFU.EX2 R166, R166 ;  /* 0x000000a600a67308 */ /* 0x000e620000000800 */
[----:B-----5:R-:W-:Y:S01]  /*6fb0*/  F2FP.PACK_AB R25, R162, R161 ;  /* 0x000000a1a219723e */ /* 0x020fe200000000ff */
[----:B------:R-:W-:Y:S01]  /*6fc0*/  FADD.FTZ R32, R32, R33 ;  /* 0x0000002120207221 */ /* 0x000fe20000010000 */
[----:B--2---:R-:W-:Y:S01]  /*6fd0*/  HMMA.16816.F32 R108, R8, R12, R108 ;  /* 0x0000000c086c723c */ /* 0x004fe2000000186c */
[----:B------:R-:W-:-:S02]  /*6fe0*/  FADD.FTZ R40, R39, R40 ;  /* 0x0000002827287221 */ /* 0x000fc40000010000 */
[----:B------:R-:W-:Y:S02]  /*6ff0*/  FADD.FTZ R52, R53, R52 ;  /* 0x0000003435347221 */ /* 0x000fe40000010000 */
[----:B------:R-:W-:Y:S01]  /*7000*/  MUFU.EX2 R158, R158 ;  /* 0x0000009e009e7308 */ /* 0x000fe20000000800 */
[----:B------:R-:W-:Y:S02]  /*7010*/  FADD.FTZ R36, R35, R36 ;  /* 0x0000002423247221 */ /* 0x000fe40000010000 */
[----:B------:R-:W-:Y:S01]  /*7020*/  HMMA.16816.F32 R104, R8, R14, R104 ;  /* 0x0000000e0868723c */ /* 0x000fe20000001868 */
[----:B------:R-:W-:Y:S02]  /*7030*/  FADD.FTZ R32, R31, R32 ;  /* 0x000000201f207221 */ /* 0x000fe40000010000 */
[----:B------:R-:W-:Y:S01]  /*7040*/  FFMA.FTZ R64, R59, c[0x0][0x23c], -R64 ;  /* 0x00008f003b407a23 */ /* 0x000fe20000010840 */
[----:B-1----:R-:W-:Y:S01]  /*7050*/  F2FP.PACK_AB R27, R166, R163 ;  /* 0x000000a3a61b723e */ /* 0x002fe200000000ff */
[----:B------:R-:W-:Y:S01]  /*7060*/  MUFU.EX2 R165, R165 ;  /* 0x000000a500a57308 */ /* 0x000fe20000000800 */
[----:B------:R-:W-:-:S02]  /*7070*/  FFMA.FTZ R59, R62, c[0x0][0x23c], -R57 ;  /* 0x00008f003e3b7a23 */ /* 0x000fc40000010839 */
[C---:B----4-:R-:W-:Y:S01]  /*7080*/  HMMA.16816.F32 R92, R8.reuse, R4, R92 ;  /* 0x00000004085c723c */ /* 0x050fe2000000185c */
[--C-:B------:R-:W-:Y:S02]  /*7090*/  FFMA.FTZ R58, R58, c[0x0][0x23c], -R57.reuse ;  /* 0x00008f003a3a7a23 */ /* 0x100fe40000010839 */
[----:B------:R-:W-:Y:S02]  /*70a0*/  FADD.FTZ R65, R65, R40 ;  /* 0x0000002841417221 */ /* 0x000fe40000010000 */
[----:B------:R-:W-:Y:S01]  /*70b0*/  FADD.FTZ R161, R161, R52 ;  /* 0x00000034a1a17221 */ /* 0x000fe20000010000 */
[----:B------:R-:W-:Y:S01]  /*70c0*/  MUFU.EX2 R171, R171 ;  /* 0x000000ab00ab7308 */ /* 0x000fe20000000800 */
[----:B------:R-:W-:Y:S01]  /*70d0*/  FADD.FTZ R63, R63, R36 ;  /* 0x000000243f3f7221 */ /* 0x000fe20000010000 */
[----:B------:R-:W-:Y:S01]  /*70e0*/  HMMA.16816.F32 R88, R8, R6, R88 ;  /* 0x000000060858723c */ /* 0x000fe20000001858 */
[----:B------:R-:W-:Y:S02]  /*70f0*/  FADD.FTZ R139, R139, R32 ;  /* 0x000000208b8b7221 */ /* 0x000fe40000010000 */
[----:B------:R-:W-:-:S02]  /*7100*/  FFMA.FTZ R57, R56, c[0x0][0x23c], -R57 ;  /* 0x00008f0038397a23 */ /* 0x000fc40000010839 */
[----:B------:R-:W-:Y:S01]  /*7110*/  FADD.FTZ R65, R144, R65 ;  /* 0x0000004190417221 */ /* 0x000fe20000010000 */
[----:B------:R-:W-:Y:S01]  /*7120*/  MUFU.EX2 R169, R169 ;  /* 0x000000a900a97308 */ /* 0x000fe20000000800 */
[----:B------:R-:W-:Y:S01]  /*7130*/  FADD.FTZ R162, R162, R161 ;  /* 0x000000a1a2a27221 */ /* 0x000fe20000010000 */
[C---:B------:R-:W-:Y:S01]  /*7140*/  HMMA.16816.F32 R76, R8.reuse, R16, R76 ;  /* 0x00000010084c723c */ /* 0x040fe2000000184c */
[----:B------:R-:W-:Y:S02]  /*7150*/  FADD.FTZ R63, R132, R63 ;  /* 0x0000003f843f7221 */ /* 0x000fe40000010000 */
[----:B------:R-:W-:Y:S02]  /*7160*/  FADD.FTZ R139, R142, R139 ;  /* 0x0000008b8e8b7221 */ /* 0x000fe40000010000 */
[----:B------:R-:W-:Y:S01]  /*7170*/  FADD.FTZ R150, R150, R65 ;  /* 0x0000004196967221 */ /* 0x000fe20000010000 */
[----:B------:R-:W1:Y:S01]  /*7180*/  MUFU.EX2 R174, R174 ;  /* 0x000000ae00ae7308 */ /* 0x000e620000000800 */
[----:B------:R-:W-:Y:S01]  /*7190*/  FADD.FTZ R163, R163, R162 ;  /* 0x000000a2a3a37221 */ /* 0x000fe20000010000 */
[----:B------:R-:W-:Y:S01]  /*71a0*/  HMMA.16816.F32 R72, R8, R18, R72 ;  /* 0x000000120848723c */ /* 0x000fe20000001848 */
[----:B------:R-:W-:Y:S01]  /*71b0*/  LDSM.16.MT88.4 R8, [R190+0x7000] ;  /* 0x00700000be08783b */ /* 0x000fe20000004200 */
[----:B------:R-:W-:-:S02]  /*71c0*/  FADD.FTZ R66, R66, R63 ;  /* 0x0000003f42427221 */ /* 0x000fc40000010000 */
[----:B------:R-:W-:Y:S02]  /*71d0*/  FADD.FTZ R140, R140, R139 ;  /* 0x0000008b8c8c7221 */ /* 0x000fe40000010000 */
[----:B------:R-:W-:Y:S01]  /*71e0*/  MUFU.EX2 R173, R173 ;  /* 0x000000ad00ad7308 */ /* 0x000fe20000000800 */
[--C-:B------:R-:W-:Y:S01]  /*71f0*/  FFMA.FTZ R160, R160, c[0x0][0x23c], -R147.reuse ;  /* 0x00008f00a0a07a23 */ /* 0x100fe20000010893 */
[C---:B------:R-:W-:Y:S01]  /*7200*/  HMMA.16816.F32 R128, R24.reuse, R20, R128 ;  /* 0x000000141880723c */ /* 0x040fe20000001880 */
[--C-:B------:R-:W-:Y:S02]  /*7210*/  FFMA.FTZ R51, R51, c[0x0][0x23c], -R48.reuse ;  /* 0x00008f0033337a23 */ /* 0x100fe40000010830 */
[----:B------:R-:W-:Y:S02]  /*7220*/  FFMA.FTZ R49, R49, c[0x0][0x23c], -R48 ;  /* 0x00008f0031317a23 */ /* 0x000fe40000010830 */
[----:B------:R-:W-:Y:S01]  /*7230*/  FFMA.FTZ R146, R146, c[0x0][0x23c], -R147 ;  /* 0x00008f0092927a23 */ /* 0x000fe20000010893 */
[----:B------:R-:W-:Y:S01]  /*7240*/  MUFU.EX2 R176, R176 ;  /* 0x000000b000b07308 */ /* 0x000fe20000000800 */
[----:B------:R-:W-:Y:S01]  /*7250*/  FADD.FTZ R159, R159, R150 ;  /* 0x000000969f9f7221 */ /* 0x000fe20000010000 */
[----:B------:R-:W-:Y:S01]  /*7260*/  HMMA.16816.F32 R116, R24, R22, R116 ;  /* 0x000000161874723c */ /* 0x000fe20000001874 */
[----:B------:R-:W-:Y:S01]  /*7270*/  LDSM.16.MT88.4 R20, [R188+0x7000] ;  /* 0x00700000bc14783b */ /* 0x000fe20000004200 */
[----:B------:R-:W-:-:S02]  /*7280*/  FADD.FTZ R163, R166, R163 ;  /* 0x000000a3a6a37221 */ /* 0x000fc40000010000 */
[----:B------:R-:W-:Y:S02]  /*7290*/  FADD.FTZ R66, R145, R66 ;  /* 0x0000004291427221 */ /* 0x000fe40000010000 */
[----:B------:R-:W-:Y:S01]  /*72a0*/  MUFU.EX2 R167, R167 ;  /* 0x000000a700a77308 */ /* 0x000fe20000000800 */
[----:B------:R-:W-:Y:S01]  /*72b0*/  FADD.FTZ R140, R157, R140 ;  /* 0x0000008c9d8c7221 */ /* 0x000fe20000010000 */
[C---:B------:R-:W-:Y:S06]  /*72c0*/  HMMA.16816.F32 R112, R24.reuse, R12, R112 ;  /* 0x0000000c1870723c */ /* 0x040fec0000001870 */
[----:B------:R-:W2:Y:S02]  /*72d0*/  MUFU.EX2 R170, R170 ;  /* 0x000000aa00aa7308 */ /* 0x000ea40000000800 */
[C---:B------:R-:W-:Y:S01]  /*72e0*/  HMMA.16816.F32 R100, R24.reuse, R14, R100 ;  /* 0x0000000e1864723c */ /* 0x040fe20000001864 */
[----:B------:R-:W3:Y:S05]  /*72f0*/  LDSM.16.MT88.4 R12, [R191+0x7000] ;  /* 0x00700000bf0c783b */ /* 0x000eea0000004200 */
[----:B------:R-:W-:Y:S02]  /*7300*/  MUFU.EX2 R168, R168 ;  /* 0x000000a800a87308 */ /* 0x000fe40000000800 */
[C---:B------:R-:W-:Y:S06]  /*7310*/  HMMA.16816.F32 R96, R24.reuse, R4, R96 ;  /* 0x000000041860723c */ /* 0x040fec0000001860 */
[----:B------:R-:W4:Y:S02]  /*7320*/  MUFU.EX2 R175, R175 ;  /* 0x000000af00af7308 */ /* 0x000f240000000800 */
[C---:B------:R-:W-:Y:S01]  /*7330*/  HMMA.16816.F32 R84, R24.reuse, R6, R84 ;  /* 0x000000061854723c */ /* 0x040fe20000001854 */
[----:B------:R-:W5:Y:S05]  /*7340*/  LDSM.16.MT88.4 R4, [R189+0x7000] ;  /* 0x00700000bd04783b */ /* 0x000f6a0000004200 */
[----:B------:R-:W3:Y:S02]  /*7350*/  MUFU.EX2 R156, R156 ;  /* 0x0000009c009c7308 */ /* 0x000ee40000000800 */
[C---:B------:R-:W-:Y:S06]  /*7360*/  HMMA.16816.F32 R80, R24.reuse, R16, R80 ;  /* 0x000000101850723c */ /* 0x040fec0000001850 */
[----:B------:R-:W-:Y:S01]  /*7370*/  MUFU.EX2 R148, R148 ;  /* 0x0000009400947308 */ /* 0x000fe20000000800 */
[----:B-1----:R-:W-:Y:S01]  /*7380*/  F2FP.PACK_AB R16, R174, R169 ;  /* 0x000000a9ae10723e */ /* 0x002fe200000000ff */
[----:B------:R-:W-:Y:S01]  /*7390*/  HMMA.16816.F32 R68, R24, R18, R68 ;  /* 0x000000121844723c */ /* 0x000fe20000001844 */
[----:B--2---:R-:W-:Y:S01]  /*73a0*/  F2FP.PACK_AB R17, R170, R167 ;  /* 0x000000a7aa11723e */ /* 0x004fe200000000ff */
[----:B------:R-:W-:-:S02]  /*73b0*/  FADD.FTZ R169, R169, R66 ;  /* 0x00000042a9a97221 */ /* 0x000fc40000010000 */
[----:B------:R-:W-:Y:S02]  /*73c0*/  FADD.FTZ R167, R167, R140 ;  /* 0x0000008ca7a77221 */ /* 0x000fe40000010000 */
[----:B------:R-:W1:Y:S01]  /*73d0*/  MUFU.EX2 R149, R149 ;  /* 0x0000009500957308 */ /* 0x000e620000000800 */
[----:B------:R-:W-:Y:S01]  /*73e0*/  F2FP.PACK_AB R18, R176, R173 ;  /* 0x000000adb012723e */ /* 0x000fe200000000ff */
[----:B------:R-:W-:Y:S01]  /*73f0*/  FADD.FTZ R174, R174, R169 ;  /* 0x000000a9aeae7221 */ /* 0x000fe20000010000 */
[----:B----4-:R-:W-:Y:S01]  /*7400*/  F2FP.PACK_AB R19, R175, R168 ;  /* 0x000000a8af13723e */ /* 0x010fe200000000ff */
[----:B------:R-:W-:Y:S01]  /*7410*/  FADD.FTZ R167, R170, R167 ;  /* 0x000000a7aaa77221 */ /* 0x000fe20000010000 */
[----:B------:R-:W-:Y:S01]  /*7420*/  F2FP.PACK_AB R24, R165, R158 ;  /* 0x0000009ea518723e */ /* 0x000fe200000000ff */
[----:B------:R-:W-:Y:S01]  /*7430*/  FADD.FTZ R158, R158, R159 ;  /* 0x0000009f9e9e7221 */ /* 0x000fe20000010000 */
[----:B---3--:R-:W-:Y:S01]  /*7440*/  F2FP.PACK_AB R26, R156, R171 ;  /* 0x000000ab9c1a723e */ /* 0x008fe200000000ff */
[----:B------:R-:W-:Y:S01]  /*7450*/  MUFU.EX2 R143, R143 ;  /* 0x0000008f008f7308 */ /* 0x000fe20000000800 */
[----:B------:R-:W-:Y:S01]  /*7460*/  FADD.FTZ R173, R173, R174 ;  /* 0x000000aeadad7221 */ /* 0x000fe20000010000 */
[----:B------:R-:W-:Y:S01]  /*7470*/  HMMA.16816.F32 R124, R16, R12, R124 ;  /* 0x0000000c107c723c */ /* 0x000fe2000000187c */
[----:B------:R-:W-:-:S02]  /*7480*/  FADD.FTZ R158, R165, R158 ;  /* 0x0000009ea59e7221 */ /* 0x000fc40000010000 */
[----:B------:R-:W-:Y:S02]  /*7490*/  FADD.FTZ R168, R168, R167 ;  /* 0x000000a7a8a87221 */ /* 0x000fe40000010000 */
[----:B------:R-:W-:Y:S01]  /*74a0*/  FADD.FTZ R171, R171, R158 ;  /* 0x0000009eabab7221 */ /* 0x000fe20000010000 */
[----:B------:R-:W2:Y:S01]  /*74b0*/  MUFU.EX2 R164, R164 ;  /* 0x000000a400a47308 */ /* 0x000ea20000000800 */
[C---:B-1----:R-:W-:Y:S01]  /*74c0*/  F2FP.PACK_AB R25, R149.reuse, R148 ;  /* 0x000000949519723e */ /* 0x042fe200000000ff */
[C---:B------:R-:W-:Y:S01]  /*74d0*/  HMMA.16816.F32 R120, R16.reuse, R14, R120 ;  /* 0x0000000e1078723c */ /* 0x040fe20000001878 */
[----:B------:R-:W-:Y:S02]  /*74e0*/  FADD.FTZ R148, R148, R163 ;  /* 0x000000a394947221 */ /* 0x000fe40000010000 */
[----:B------:R-:W-:Y:S02]  /*74f0*/  FADD.FTZ R171, R156, R171 ;  /* 0x000000ab9cab7221 */ /* 0x000fe40000010000 */
[----:B------:R-:W-:Y:S01]  /*7500*/  FADD.FTZ R148, R149, R148 ;  /* 0x0000009495947221 */ /* 0x000fe20000010000 */
[----:B------:R-:W-:Y:S01]  /*7510*/  MUFU.EX2 R137, R137 ;  /* 0x0000008900897308 */ /* 0x000fe20000000800 */
[----:B------:R-:W-:Y:S01]  /*7520*/  FADD.FTZ R176, R176, R173 ;  /* 0x000000adb0b07221 */ /* 0x000fe20000010000 */
[----:B------:R-:W-:Y:S01]  /*7530*/  HMMA.16816.F32 R108, R16, R8, R108 ;  /* 0x00000008106c723c */ /* 0x000fe2000000186c */
[----:B------:R-:W-:Y:S01]  /*7540*/  FADD.FTZ R168, R175, R168 ;  /* 0x000000a8afa87221 */ /* 0x000fe20000010000 */
[----:B--2---:R-:W-:-:S04]  /*7550*/  F2FP.PACK_AB R27, R164, R143 ;  /* 0x0000008fa41b723e */ /* 0x004fc800000000ff */
[----:B------:R-:W1:Y:S02]  /*7560*/  MUFU.EX2 R138, R138 ;  /* 0x0000008a008a7308 */ /* 0x000e640000000800 */
[----:B------:R-:W-:Y:S01]  /*7570*/  HMMA.16816.F32 R104, R16, R10, R104 ;  /* 0x0000000a1068723c */ /* 0x000fe20000001868 */
[----:B------:R-:W-:-:S04]  /*7580*/  FADD.FTZ R143, R143, R148 ;  /* 0x000000948f8f7221 */ /* 0x000fc80000010000 */
[----:B------:R-:W-:Y:S01]  /*7590*/  FADD.FTZ R164, R164, R143 ;  /* 0x0000008fa4a47221 */ /* 0x000fe20000010000 */
[----:B------:R-:W-:Y:S02]  /*75a0*/  MUFU.EX2 R61, R61 ;  /* 0x0000003d003d7308 */ /* 0x000fe40000000800 */
[C---:B-----5:R-:W-:Y:S06]  /*75b0*/  HMMA.16816.F32 R92, R16.reuse, R4, R92 ;  /* 0x00000004105c723c */ /* 0x060fec000000185c */
[----:B------:R-:W-:Y:S02]  /*75c0*/  MUFU.EX2 R64, R64 ;  /* 0x0000004000407308 */ /* 0x000fe40000000800 */
[C---:B------:R-:W-:Y:S06]  /*75d0*/  HMMA.16816.F32 R88, R16.reuse, R6, R88 ;  /* 0x000000061058723c */ /* 0x040fec0000001858 */
[----:B------:R-:W-:Y:S02]  /*75e0*/  MUFU.EX2 R59, R59 ;  /* 0x0000003b003b7308 */ /* 0x000fe40000000800 */
[C---:B------:R-:W-:Y:S06]  /*75f0*/  HMMA.16816.F32 R76, R16.reuse, R20, R76 ;  /* 0x00000014104c723c */ /* 0x040fec000000184c */
[----:B------:R-:W2:Y:S02]  /*7600*/  MUFU.EX2 R60, R60 ;  /* 0x0000003c003c7308 */ /* 0x000ea40000000800 */
[----:B------:R-:W-:Y:S01]  /*7610*/  HMMA.16816.F32 R72, R16, R22, R72 ;  /* 0x000000161048723c */ /* 0x000fe20000001848 */
[----:B------:R-:W3:Y:S05]  /*7620*/  LDSM.16.MT88.4 R16, [R191+0x7800] ;  /* 0x00780000bf10783b */ /* 0x000eea0000004200 */
[----:B------:R-:W-:Y:S02]  /*7630*/  MUFU.EX2 R58, R58 ;  /* 0x0000003a003a7308 */ /* 0x000fe40000000800 */
[C---:B------:R-:W-:Y:S06]  /*7640*/  HMMA.16816.F32 R128, R24.reuse, R12, R128 ;  /* 0x0000000c1880723c */ /* 0x040fec0000001880 */
[----:B------:R-:W4:Y:S02]  /*7650*/  MUFU.EX2 R57, R57 ;  /* 0x0000003900397308 */ /* 0x000f240000000800 */
[C---:B------:R-:W-:Y:S01]  /*7660*/  HMMA.16816.F32 R116, R24.reuse, R14, R116 ;  /* 0x0000000e1874723c */ /* 0x040fe20000001874 */
[----:B------:R-:W5:Y:S05]  /*7670*/  LDSM.16.MT88.4 R12, [R190+0x7800] ;  /* 0x00780000be0c783b */ /* 0x000f6a0000004200 */
[----:B------:R-:W-:Y:S02]  /*7680*/  MUFU.EX2 R160, R160 ;  /* 0x000000a000a07308 */ /* 0x000fe40000000800 */
[C---:B------:R-:W-:Y:S06]  /*7690*/  HMMA.16816.F32 R112, R24.reuse, R8, R112 ;  /* 0x000000081870723c */ /* 0x040fec0000001870 */
[----:B------:R-:W1:Y:S02]  /*76a0*/  MUFU.EX2 R177, R177 ;  /* 0x000000b100b17308 */ /* 0x000e640000000800 */
[C---:B------:R-:W-:Y:S01]  /*76b0*/  HMMA.16816.F32 R100, R24.reuse, R10, R100 ;  /* 0x0000000a1864723c */ /* 0x040fe20000001864 */
[----:B------:R-:W3:Y:S05]  /*76c0*/  LDSM.16.MT88.4 R8, [R189+0x7800] ;  /* 0x00780000bd08783b */ /* 0x000eea0000004200 */
[----:B------:R-:W-:Y:S02]  /*76d0*/  MUFU.EX2 R51, R51 ;  /* 0x0000003300337308 */ /* 0x000fe40000000800 */
[C---:B------:R-:W-:Y:S06]  /*76e0*/  HMMA.16816.F32 R96, R24.reuse, R4, R96 ;  /* 0x000000041860723c */ /* 0x040fec0000001860 */
[----:B------:R-:W-:Y:S02]  /*76f0*/  MUFU.EX2 R146, R146 ;  /* 0x0000009200927308 */ /* 0x000fe40000000800 */
[C---:B------:R-:W-:Y:S01]  /*7700*/  HMMA.16816.F32 R84, R24.reuse, R6, R84 ;  /* 0x000000061854723c */ /* 0x040fe20000001854 */
[----:B------:R-:W5:Y:S05]  /*7710*/  LDSM.16.MT88.4 R4, [R188+0x7800] ;  /* 0x00780000bc04783b */ /* 0x000f6a0000004200 */
[----:B------:R-:W-:Y:S02]  /*7720*/  MUFU.EX2 R141, R141 ;  /* 0x0000008d008d7308 */ /* 0x000fe40000000800 */
[C---:B------:R-:W-:Y:S07]  /*7730*/  HMMA.16816.F32 R80, R24.reuse, R20, R80 ;  /* 0x000000141850723c */ /* 0x040fee0000001850 */
[----:B-1----:R-:W-:Y:S01]  /*7740*/  F2FP.PACK_AB R20, R138, R137 ;  /* 0x000000898a14723e */ /* 0x002fe200000000ff */
[----:B------:R-:W-:Y:S01]  /*7750*/  HMMA.16816.F32 R68, R24, R22, R68 ;  /* 0x000000161844723c */ /* 0x000fe20000001844 */
[----:B------:R-:W1:Y:S01]  /*7760*/  MUFU.EX2 R24, R49 ;  /* 0x0000003100187308 */ /* 0x000e620000000800 */
[----:B--2---:R-:W-:Y:S01]  /*7770*/  F2FP.PACK_AB R21, R60, R59 ;  /* 0x0000003b3c15723e */ /* 0x004fe200000000ff */
[----:B------:R-:W-:-:S02]  /*7780*/  FADD.FTZ R137, R137, R176 ;  /* 0x000000b089897221 */ /* 0x000fc40000010000 */
[----:B------:R-:W-:Y:S02]  /*7790*/  FADD.FTZ R59, R59, R168 ;  /* 0x000000a83b3b7221 */ /* 0x000fe40000010000 */
[--C-:B------:R-:W-:Y:S01]  /*77a0*/  FFMA.FTZ R25, R45, c[0x0][0x23c], -R48.reuse ;  /* 0x00008f002d197a23 */ /* 0x100fe20000010830 */
[----:B------:R-:W-:Y:S01]  /*77b0*/  F2FP.PACK_AB R22, R64, R61 ;  /* 0x0000003d4016723e */ /* 0x000fe200000000ff */
[----:B------:R-:W-:Y:S01]  /*77c0*/  FFMA.FTZ R26, R46, c[0x0][0x23c], -R48 ;  /* 0x00008f002e1a7a23 */ /* 0x000fe20000010830 */
[----:B----4-:R-:W-:Y:S01]  /*77d0*/  F2FP.PACK_AB R23, R57, R58 ;  /* 0x0000003a3917723e */ /* 0x010fe200000000ff */
[----:B------:R-:W-:Y:S02]  /*77e0*/  FADD.FTZ R138, R138, R137 ;  /* 0x000000898a8a7221 */ /* 0x000fe40000010000 */
[----:B------:R-:W-:Y:S01]  /*77f0*/  MUFU.EX2 R25, R25 ;  /* 0x0000001900197308 */ /* 0x000fe20000000800 */
[----:B------:R-:W-:Y:S02]  /*7800*/  FADD.FTZ R59, R60, R59 ;  /* 0x0000003b3c3b7221 */ /* 0x000fe40000010000 */
[----:B------:R-:W-:Y:S01]  /*7810*/  FADD.FTZ R61, R61, R138 ;  /* 0x0000008a3d3d7221 */ /* 0x000fe20000010000 */
[----:B---3--:R-:W-:Y:S01]  /*7820*/  HMMA.16816.F32 R124, R20, R16, R124 ;  /* 0x00000010147c723c */ /* 0x008fe2000000187c */
[----:B------:R-:W-:-:S02]  /*7830*/  FADD.FTZ R58, R58, R59 ;  /* 0x0000003b3a3a7221 */ /* 0x000fc40000010000 */
[----:B------:R-:W-:Y:S01]  /*7840*/  FADD.FTZ R213, R64, R61 ;  /* 0x0000003d40d57221 */ /* 0x000fe20000010000 */
[----:B------:R-:W2:Y:S01]  /*7850*/  MUFU.EX2 R26, R26 ;  /* 0x0000001a001a7308 */ /* 0x000ea20000000800 */
[----:B------:R-:W-:-:S03]  /*7860*/  FADD.FTZ R211, R57, R58 ;  /* 0x0000003a39d37221 */ /* 0x000fc60000010000 */
[C---:B------:R-:W-:Y:S08]  /*7870*/  HMMA.16816.F32 R120, R20.reuse, R18, R120 ;  /* 0x000000121478723c */ /* 0x040ff00000001878 */
[C---:B-----5:R-:W-:Y:S08]  /*7880*/  HMMA.16816.F32 R108, R20.reuse, R12, R108 ;  /* 0x0000000c146c723c */ /* 0x060ff0000000186c */
[C---:B------:R-:W-:Y:S08]  /*7890*/  HMMA.16816.F32 R104, R20.reuse, R14, R104 ;  /* 0x0000000e1468723c */ /* 0x040ff00000001868 */
[C---:B------:R-:W-:Y:S08]  /*78a0*/  HMMA.16816.F32 R92, R20.reuse, R8, R92 ;  /* 0x00000008145c723c */ /* 0x040ff0000000185c */
[C---:B------:R-:W-:Y:S08]  /*78b0*/  HMMA.16816.F32 R88, R20.reuse, R10, R88 ;  /* 0x0000000a1458723c */ /* 0x040ff00000001858 */
[C---:B------:R-:W-:Y:S08]  /*78c0*/  HMMA.16816.F32 R76, R20.reuse, R4, R76 ;  /* 0x00000004144c723c */ /* 0x040ff0000000184c */
        /* <DEDUP_REMOVED lines=23> */
.L_x_601:
[----:B------:R-:W-:-:S07]  /*7a40*/  IADD3 R207, R29, -0x1, RZ ;  /* 0xffffffff1dcf7810 */ /* 0x000fce0007ffe0ff */
.L_x_603:
[----:B------:R-:W-:-:S13]  /*7a50*/  ISETP.GE.AND P0, PT, R207, RZ, PT ;  /* 0x000000ffcf00720c */ /* 0x000fda0003f06270 */
[----:B------:R-:W-:Y:S05]  /*7a60*/  @!P0 BRA `(.L_x_604) ;  /* 0x00002f1000008947 */ /* 0x000fea0003800000 */
[----:B------:R-:W-:Y:S01]  /*7a70*/  IMAD.MOV.U32 R2, RZ, RZ, R135 ;  /* 0x000000ffff027224 */ /* 0x000fe200078e0087 */
[----:B------:R-:W-:Y:S01]  /*7a80*/  MOV R0, R133 ;  /* 0x0000008500007202 */ /* 0x000fe20000000f00 */
[----:B------:R-:W-:Y:S01]  /*7a90*/  IMAD.MOV.U32 R3, RZ, RZ, R136 ;  /* 0x000000ffff037224 */ /* 0x000fe200078e0088 */
[----:B------:R-:W-:Y:S01]  /*7aa0*/  MOV R216, R152 ;  /* 0x0000009800d87202 */ /* 0x000fe20000000f00 */
[----:B------:R-:W-:Y:S01]  /*7ab0*/  IMAD.MOV.U32 R139, RZ, RZ, R134 ;  /* 0x000000ffff8b7224 */ /* 0x000fe200078e0086 */
[----:B------:R-:W-:Y:S01]  /*7ac0*/  MOV R217, R155 ;  /* 0x0000009b00d97202 */ /* 0x000fe20000000f00 */
[----:B------:R-:W-:Y:S05]  /*7ad0*/  BRA `(.L_x_605) ;  /* 0x0000019000007947 */ /* 0x000fea0003800000 */
.L_x_607:
[----:B------:R-:W-:Y:S04]  /*7ae0*/  IADD3 R5, R207, -0x1, RZ ;  /* 0xffffffffcf057810 */ /* 0x000fe80007ffe0ff */
[----:B------:R-:W-:Y:S01]  /*7af0*/  SHF.R.S32.HI R4, RZ, 0x1f, R5 ;  /* 0x0000001fff047819 */ /* 0x000fe20000011405 */
[C---:B------:R-:W-:Y:S04]  /*7b00*/  IMAD.WIDE.U32 R20, R5.reuse, c[0x0][0x198], RZ ;  /* 0x0000660005147a25 */ /* 0x040fe800078e00ff */
[----:B------:R-:W-:Y:S04]  /*7b10*/  IMAD R4, R4, c[0x0][0x198], RZ ;  /* 0x0000660004047a24 */ /* 0x000fe800078e02ff */
[----:B------:R-:W-:Y:S01]  /*7b20*/  IMAD R4, R5, c[0x0][0x19c], R4 ;  /* 0x0000670005047a24 */ /* 0x000fe200078e0204 */
[C---:B------:R-:W-:Y:S03]  /*7b30*/  LEA R5, P1, R20.reuse, R200, 0x6 ;  /* 0x000000c814057211 */ /* 0x040fe600078230ff */
[----:B------:R-:W-:Y:S01]  /*7b40*/  IMAD.IADD R21, R21, 0x1, R4 ;  /* 0x0000000115157824 */ /* 0x000fe200078e0204 */
[C---:B------:R-:W-:Y:S04]  /*7b50*/  LEA R22, P2, R5.reuse, c[0x0][0x168], 0x1 ;  /* 0x00005a0005167a11 */ /* 0x040fe800078408ff */
        /* <DEDUP_REMOVED lines=17> */
.L_x_605:
[----:B------:R-:W-:Y:S04]  /*7c70*/  DEPBAR.LE SB0, 0x0 ;  /* 0x000080000000791a */ /* 0x000fe80000000000 */
[----:B------:R-:W-:Y:S01]  /*7c80*/  BAR.SYNC.DEFER_BLOCKING 0x0 ;  /* 0x0000000000007b1d */ /* 0x000fe20000010000 */
[----:B------:R-:W-:Y:S01]  /*7c90*/  SHF.R.S32.HI R137, RZ, 0x1f, R207 ;  /* 0x0000001fff897819 */ /* 0x000fe200000114cf */
[C---:B------:R-:W-:Y:S02]  /*7ca0*/  IMAD R136, R207.reuse, UR13, RZ ;  /* 0x0000000dcf887c24 */ /* 0x040fe4000f8e02ff */
[----:B------:R-:W-:Y:S04]  /*7cb0*/  IMAD.WIDE.U32 R176, R207, UR14, R216 ;  /* 0x0000000ecfb07c25 */ /* 0x000fe8000f8e00d8 */
[----:B------:R-:W-:Y:S01]  /*7cc0*/  IMAD R136, R137, UR14, R136 ;  /* 0x0000000e89887c24 */ /* 0x000fe2000f8e0288 */
[----:B------:R-:W-:Y:S04]  /*7cd0*/  LEA R178, P1, R176, c[0x0][0x170], 0x1 ;  /* 0x00005c00b0b27a11 */ /* 0x000fe800078208ff */
[----:B------:R-:W-:Y:S02]  /*7ce0*/  IADD3 R180, P0, R178, UR4, RZ ;  /* 0x00000004b2b47c10 */ /* 0x000fe4000ff1e0ff */
[----:B------:R-:W-:Y:S04]  /*7cf0*/  IADD3 R136, R177, R136, RZ ;  /* 0x00000088b1887210 */ /* 0x000fe80007ffe0ff */
        /* <DEDUP_REMOVED lines=8> */
[----:B------:R-:W-:Y:S04]  /*7d80*/  IADD3.X R177, R181, UR5, RZ, P1, !PT ;  /* 0x00000005b5b17c10 */ /* 0x000fe80008ffe4ff */
[----:B------:R-:W-:Y:S01]  /*7d90*/  IADD3.X R137, R177, UR5, RZ, P0, !PT ;  /* 0x00000005b1897c10 */ /* 0x000fe200087fe4ff */
[----:B------:R2:W-:Y:S01]  /*7da0*/  LDGSTS.E.BYPASS.LTC128B.128 [R199+0x6800], [R180.64] ;  /* 0x06800000b4c77fae */ /* 0x0005e2000b901d50 */
[----:B------:R-:W-:Y:S07]  /*7db0*/  ISETP.GT.AND P0, PT, R207, RZ, PT ;  /* 0x000000ffcf00720c */ /* 0x000fee0003f04270 */
[----:B------:R1:W-:Y:S08]  /*7dc0*/  LDGSTS.E.BYPASS.LTC128B.128 [R199+0x7000], [R176.64] ;  /* 0x07000000b0c77fae */ /* 0x0003f0000b901d50 */
[----:B------:R3:W-:Y:S08]  /*7dd0*/  LDGSTS.E.BYPASS.LTC128B.128 [R199+0x7800], [R136.64] ;  /* 0x0780000088c77fae */ /* 0x0007f0000b901d50 */
[----:B------:R-:W-:Y:S08]  /*7de0*/  LDSM.16.M88.4 R132, [R198] ;  /* 0x00000000c684783b */ /* 0x000ff00000000200 */
[----:B------:R-:W0:Y:S08]  /*7df0*/  LDGDEPBAR ;  /* 0x00000000000079af */ /* 0x000e300000000000 */
[----:B------:R-:W4:Y:S08]  /*7e00*/  LDSM.16.M88.4 R140, [R197] ;  /* 0x00000000c58c783b */ /* 0x000f300000000200 */
[----:B------:R-:W5:Y:S08]  /*7e10*/  LDSM.16.M88.4 R144, [R198+0x2000] ;  /* 0x00200000c690783b */ /* 0x000f700000000200 */
[----:B------:R-:W1:Y:S08]  /*7e20*/  LDSM.16.M88.4 R148, [R197+0x800] ;  /* 0x00080000c594783b */ /* 0x000e700000000200 */
[----:B------:R-:W1:Y:S08]  /*7e30*/  LDSM.16.M88.4 R152, [R197+0x1000] ;  /* 0x00100000c598783b */ /* 0x000e700000000200 */
[----:B------:R-:W1:Y:S08]  /*7e40*/  LDSM.16.M88.4 R156, [R197+0x1800] ;  /* 0x00180000c59c783b */ /* 0x000e700000000200 */
[----:B------:R-:W-:Y:S08]  /*7e50*/  LDSM.16.M88.4 R160, [R196] ;  /* 0x00000000c4a0783b */ /* 0x000ff00000000200 */
[----:B------:R-:W3:Y:S08]  /*7e60*/  LDSM.16.M88.4 R164, [R195] ;  /* 0x00000000c3a4783b */ /* 0x000ef00000000200 */
[----:B------:R-:W3:Y:S08]  /*7e70*/  LDSM.16.M88.4 R168, [R196+0x2000] ;  /* 0x00200000c4a8783b */ /* 0x000ef00000000200 */
[----:B------:R-:W3:Y:S08]  /*7e80*/  LDSM.16.M88.4 R172, [R195+0x800] ;  /* 0x00080000c3ac783b */ /* 0x000ef00000000200 */
[----:B-1----:R-:W-:Y:S08]  /*7e90*/  LDSM.16.M88.4 R176, [R185] ;  /* 0x00000000b9b0783b */ /* 0x002ff00000000200 */
[----:B--2---:R-:W-:Y:S01]  /*7ea0*/  LDSM.16.M88.4 R180, [R184] ;  /* 0x00000000b8b4783b */ /* 0x004fe20000000200 */
[-C--:B----4-:R-:W-:Y:S08]  /*7eb0*/  HMMA.16816.F32 R4, R132, R140.reuse, RZ ;  /* 0x0000008c8404723c */ /* 0x090ff000000018ff */
[C---:B-----5:R-:W-:Y:S08]  /*7ec0*/  HMMA.16816.F32 R8, R144.reuse, R140, RZ ;  /* 0x0000008c9008723c */ /* 0x060ff000000018ff */
[-C--:B------:R-:W-:Y:S08]  /*7ed0*/  HMMA.16816.F32 R12, R144, R142.reuse, RZ ;  /* 0x0000008e900c723c */ /* 0x080ff000000018ff */
[C---:B------:R-:W-:Y:S01]  /*7ee0*/  HMMA.16816.F32 R16, R132.reuse, R142, RZ ;  /* 0x0000008e8410723c */ /* 0x040fe200000018ff */
[----:B------:R-:W-:Y:S07]  /*7ef0*/  LDSM.16.M88.4 R140, [R195+0x1800] ;  /* 0x00180000c38c783b */ /* 0x000fee0000000200 */
[-C--:B------:R-:W-:Y:S08]  /*7f00*/  HMMA.16816.F32 R20, R132, R148.reuse, RZ ;  /* 0x000000948414723c */ /* 0x080ff000000018ff */
[C---:B------:R-:W-:Y:S08]  /*7f10*/  HMMA.16816.F32 R24, R144.reuse, R148, RZ ;  /* 0x000000949018723c */ /* 0x040ff000000018ff */
[-C--:B------:R-:W-:Y:S08]  /*7f20*/  HMMA.16816.F32 R28, R144, R150.reuse, RZ ;  /* 0x00000096901c723c */ /* 0x080ff000000018ff */
[C---:B------:R-:W-:Y:S01]  /*7f30*/  HMMA.16816.F32 R32, R132.reuse, R150, RZ ;  /* 0x000000968420723c */ /* 0x040fe200000018ff */
[----:B------:R-:W-:Y:S07]  /*7f40*/  LDSM.16.M88.4 R148, [R193] ;  /* 0x00000000c194783b */ /* 0x000fee0000000200 */
[-C--:B------:R-:W-:Y:S08]  /*7f50*/  HMMA.16816.F32 R36, R132, R152.reuse, RZ ;  /* 0x000000988424723c */ /* 0x080ff000000018ff */
[C---:B------:R-:W-:Y:S08]  /*7f60*/  HMMA.16816.F32 R40, R144.reuse, R152, RZ ;  /* 0x000000989028723c */ /* 0x040ff000000018ff */
[-C--:B------:R-:W-:Y:S08]  /*7f70*/  HMMA.16816.F32 R44, R144, R154.reuse, RZ ;  /* 0x0000009a902c723c */ /* 0x080ff000000018ff */
[C---:B------:R-:W-:Y:S01]  /*7f80*/  HMMA.16816.F32 R48, R132.reuse, R154, RZ ;  /* 0x0000009a8430723c */ /* 0x040fe200000018ff */
[----:B------:R-:W-:Y:S07]  /*7f90*/  LDSM.16.M88.4 R152, [R194+0x2000] ;  /* 0x00200000c298783b */ /* 0x000fee0000000200 */
[-C--:B------:R-:W-:Y:S08]  /*7fa0*/  HMMA.16816.F32 R52, R132, R156.reuse, RZ ;  /* 0x0000009c8434723c */ /* 0x080ff000000018ff */
[C---:B------:R-:W-:Y:S08]  /*7fb0*/  HMMA.16816.F32 R56, R144.reuse, R156, RZ ;  /* 0x0000009c9038723c */ /* 0x040ff000000018ff */
[-C--:B------:R-:W-:Y:S01]  /*7fc0*/  HMMA.16816.F32 R60, R144, R158.reuse, RZ ;  /* 0x0000009e903c723c */ /* 0x080fe200000018ff */
[----:B------:R-:W-:Y:S07]  /*7fd0*/  LDSM.16.M88.4 R144, [R194] ;  /* 0x00000000c290783b */ /* 0x000fee0000000200 */
[----:B------:R-:W-:Y:S01]  /*7fe0*/  HMMA.16816.F32 R64, R132, R158, RZ ;  /* 0x0000009e8440723c */ /* 0x000fe200000018ff */
[----:B------:R-:W1:Y:S07]  /*7ff0*/  LDSM.16.M88.4 R132, [R195+0x1000] ;  /* 0x00100000c384783b */ /* 0x000e6e0000000200 */
[-C--:B---3--:R-:W-:Y:S01]  /*8000*/  HMMA.16816.F32 R4, R160, R164.reuse, R4 ;  /* 0x000000a4a004723c */ /* 0x088fe20000001804 */
[----:B------:R-:W2:Y:S07]  /*8010*/  LDSM.16.M88.4 R156, [R187] ;  /* 0x00000000bb9c783b */ /* 0x000eae0000000200 */
[C---:B------:R-:W-:Y:S08]  /*8020*/  HMMA.16816.F32 R8, R168.reuse, R164, R8 ;  /* 0x000000a4a808723c */ /* 0x040ff00000001808 */
[-C--:B------:R-:W-:Y:S08]  /*8030*/  HMMA.16816.F32 R12, R168, R166.reuse, R12 ;  /* 0x000000a6a80c723c */ /* 0x080ff0000000180c */
[C---:B------:R-:W-:Y:S01]  /*8040*/  HMMA.16816.F32 R16, R160.reuse, R166, R16 ;  /* 0x000000a6a010723c */ /* 0x040fe20000001810 */
[----:B------:R-:W3:Y:S07]  /*8050*/  LDSM.16.M88.4 R164, [R186] ;  /* 0x00000000baa4783b */ /* 0x000eee0000000200 */
        /* <DEDUP_REMOVED lines=13> */
[----:B------:R-:W-:Y:S01]  /*8130*/  HMMA.16816.F32 R64, R160, R142, R64 ;  /* 0x0000008ea040723c */ /* 0x000fe20000001840 */
[----:B------:R-:W5:Y:S07]  /*8140*/  LDSM.16.M88.4 R140, [R184+0x800] ;  /* 0x00080000b88c783b */ /* 0x000f6e0000000200 */
        /* <DEDUP_REMOVED lines=15> */
[----:B------:R-:W-:Y:S01]  /*8240*/  HMMA.16816.F32 R64, R144, R178, R64 ;  /* 0x000000b29040723c */ /* 0x000fe20000001840 */
[----:B------:R-:W2:Y:S07]  /*8250*/  LDSM.16.M88.4 R144, [R184+0x1000] ;  /* 0x00100000b890783b */ /* 0x000eae0000000200 */
[-C--:B----4-:R-:W-:Y:S08]  /*8260*/  HMMA.16816.F32 R4, R172, R180.reuse, R4 ;  /* 0x000000b4ac04723c */ /* 0x090ff00000001804 */
[C---:B-1----:R-:W-:Y:S08]  /*8270*/  HMMA.16816.F32 R8, R132.reuse, R180, R8 ;  /* 0x000000b48408723c */ /* 0x042ff00000001808 */
[-C--:B------:R-:W-:Y:S08]  /*8280*/  HMMA.16816.F32 R12, R132, R182.reuse, R12 ;  /* 0x000000b6840c723c */ /* 0x080ff0000000180c */
[C---:B------:R-:W-:Y:S04]  /*8290*/  HMMA.16816.F32 R16, R172.reuse, R182, R16 ;  /* 0x000000b6ac10723c */ /* 0x040fe80000001810 */
[----:B------:R-:W-:Y:S02]  /*82a0*/  FMUL.FTZ R138, R4, c[0x0][0x2ec] ;  /* 0x0000bb00048a7a20 */ /* 0x000fe40000410000 */
[----:B------:R-:W-:Y:S02]  /*82b0*/  FMUL.FTZ R137, R6, c[0x0][0x2ec] ;  /* 0x0000bb0006897a20 */ /* 0x000fe40000410000 */
[----:B------:R1:W3:Y:S01]  /*82c0*/  MUFU.TANH R150, R138 ;  /* 0x0000008a00967308 */ /* 0x0002e20000002400 */
[-C--:B-----5:R-:W-:Y:S03]  /*82d0*/  HMMA.16816.F32 R20, R172, R140.reuse, R20 ;  /* 0x0000008cac14723c */ /* 0x0a0fe60000001814 */
[----:B------:R-:W-:Y:S02]  /*82e0*/  FMUL.FTZ R136, R7, c[0x0][0x2ec] ;  /* 0x0000bb0007887a20 */ /* 0x000fe40000410000 */
[----:B------:R-:W-:Y:S02]  /*82f0*/  FMUL.FTZ R251, R9, c[0x0][0x2ec] ;  /* 0x0000bb0009fb7a20 */ /* 0x000fe40000410000 */
[----:B------:R-:W-:Y:S01]  /*8300*/  FMUL.FTZ R176, R12, c[0x0][0x2ec] ;  /* 0x0000bb000cb07a20 */ /* 0x000fe20000410000 */
[C---:B------:R-:W-:Y:S01]  /*8310*/  HMMA.16816.F32 R24, R132.reuse, R140, R24 ;  /* 0x0000008c8418723c */ /* 0x040fe20000001818 */
[----:B------:R4:W3:Y:S03]  /*8320*/  MUFU.TANH R149, R137 ;  /* 0x0000008900957308 */ /* 0x0008e60000002400 */
[----:B------:R-:W-:Y:S02]  /*8330*/  FMUL.FTZ R247, R11, c[0x0][0x2ec] ;  /* 0x0000bb000bf77a20 */ /* 0x000fe40000410000 */
[----:B------:R-:W-:Y:S02]  /*8340*/  FMUL.FTZ R249, R10, c[0x0][0x2ec] ;  /* 0x0000bb000af97a20 */ /* 0x000fe40000410000 */
[-C--:B------:R-:W-:Y:S03]  /*8350*/  HMMA.16816.F32 R28, R132, R142.reuse, R28 ;  /* 0x0000008e841c723c */ /* 0x080fe6000000181c */
[----:B------:R5:W3:Y:S01]  /*8360*/  MUFU.TANH R7, R136 ;  /* 0x0000008800077308 */ /* 0x000ae20000002400 */
[----:B------:R-:W-:Y:S02]  /*8370*/  FMUL.FTZ R178, R16, c[0x0][0x2ec] ;  /* 0x0000bb0010b27a20 */ /* 0x000fe40000410000 */
[----:B------:R-:W-:Y:S02]  /*8380*/  FMUL.FTZ R177, R17, c[0x0][0x2ec] ;  /* 0x0000bb0011b17a20 */ /* 0x000fe40000410000 */
[C---:B------:R-:W-:Y:S01]  /*8390*/  HMMA.16816.F32 R32, R172.reuse, R142, R32 ;  /* 0x0000008eac20723c */ /* 0x040fe20000001820 */
[----:B------:R-:W3:Y:S01]  /*83a0*/  LDSM.16.M88.4 R140, [R184+0x1800] ;  /* 0x00180000b88c783b */ /* 0x000ee20000000200 */
[----:B------:R-:W-:Y:S04]  /*83b0*/  DEPBAR.LE SB0, 0x0 ;  /* 0x000080000000791a */ /* 0x000fe80000000000 */
[----:B------:R5:W3:Y:S01]  /*83c0*/  MUFU.TANH R11, R176 ;  /* 0x000000b0000b7308 */ /* 0x000ae20000002400 */
[----:B-1----:R-:W-:Y:S01]  /*83d0*/  FMUL.FTZ R138, R13, c[0x0][0x2ec] ;  /* 0x0000bb000d8a7a20 */ /* 0x002fe20000410000 */
[-C--:B--2---:R-:W-:Y:S01]  /*83e0*/  HMMA.16816.F32 R36, R172, R144.reuse, R36 ;  /* 0x00000090ac24723c */ /* 0x084fe20000001824 */
[----:B------:R-:W-:Y:S04]  /*83f0*/  BAR.SYNC.DEFER_BLOCKING 0x0 ;  /* 0x0000000000007b1d */ /* 0x000fe80000010000 */
[----:B----4-:R-:W-:Y:S02]  /*8400*/  FMUL.FTZ R137, R14, c[0x0][0x2ec] ;  /* 0x0000bb000e897a20 */ /* 0x010fe40000410000 */
[----:B------:R-:W-:Y:S01]  /*8410*/  FMUL.FTZ R179, R20, c[0x0][0x2ec] ;  /* 0x0000bb0014b37a20 */ /* 0x000fe20000410000 */
[----:B------:R1:W2:Y:S01]  /*8420*/  MUFU.TANH R9, R138 ;  /* 0x0000008a00097308 */ /* 0x0002a20000002400 */
[C---:B------:R-:W-:Y:S04]  /*8430*/  HMMA.16816.F32 R40, R132.reuse, R144, R40 ;  /* 0x000000908428723c */ /* 0x040fe80000001828 */
[----:B-----5:R-:W-:Y:S02]  /*8440*/  FMUL.FTZ R136, R15, c[0x0][0x2ec] ;  /* 0x0000bb000f887a20 */ /* 0x020fe40000410000 */
[----:B------:R-:W-:Y:S02]  /*8450*/  FMUL.FTZ R252, R26, c[0x0][0x2ec] ;  /* 0x0000bb001afc7a20 */ /* 0x000fe40000410000 */
[-C--:B------:R-:W-:Y:S01]  /*8460*/  HMMA.16816.F32 R44, R132, R146.reuse, R44 ;  /* 0x00000092842c723c */ /* 0x080fe2000000182c */
[----:B------:R4:W2:Y:S03]  /*8470*/  MUFU.TANH R14, R137 ;  /* 0x00000089000e7308 */ /* 0x0008a60000002400 */
[----:B------:R-:W-:Y:S02]  /*8480*/  FMUL.FTZ R227, R5, c[0x0][0x2ec] ;  /* 0x0000bb0005e37a20 */ /* 0x000fe40000410000 */
[----:B------:R-:W-:Y:S02]  /*8490*/  FMUL.FTZ R176, R18, c[0x0][0x2ec] ;  /* 0x0000bb0012b07a20 */ /* 0x000fe40000410000 */
[C---:B------:R-:W-:Y:S03]  /*84a0*/  HMMA.16816.F32 R48, R172.reuse, R146, R48 ;  /* 0x00000092ac30723c */ /* 0x040fe60000001830 */
[----:B------:R5:W2:Y:S01]  /*84b0*/  MUFU.TANH R154, R178 ;  /* 0x000000b2009a7308 */ /* 0x000aa20000002400 */
[----:B------:R-:W-:Y:S02]  /*84c0*/  FMUL.FTZ R243, R8, c[0x0][0x2ec] ;  /* 0x0000bb0008f37a20 */ /* 0x000fe40000410000 */
[----:B------:R-:W-:Y:S02]  /*84d0*/  FMUL.FTZ R241, R24, c[0x0][0x2ec] ;  /* 0x0000bb0018f17a20 */ /* 0x000fe40000410000 */
[----:B-1----:R-:W-:Y:S01]  /*84e0*/  FMUL.FTZ R138, R19, c[0x0][0x2ec] ;  /* 0x0000bb00138a7a20 */ /* 0x002fe20000410000 */
[-C--:B---3--:R-:W-:Y:S03]  /*84f0*/  HMMA.16816.F32 R52, R172, R140.reuse, R52 ;  /* 0x0000008cac34723c */ /* 0x088fe60000001834 */
[----:B------:R-:W-:Y:S01]  /*8500*/  FMUL.FTZ R239, R25, c[0x0][0x2ec] ;  /* 0x0000bb0019ef7a20 */ /* 0x000fe20000410000 */
[----:B------:R1:W3:Y:S01]  /*8510*/  MUFU.TANH R19, R138 ;  /* 0x0000008a00137308 */ /* 0x0002e20000002400 */
[----:B------:R-:W-:Y:S02]  /*8520*/  FMUL.FTZ R250, R27, c[0x0][0x2ec] ;  /* 0x0000bb001bfa7a20 */ /* 0x000fe40000410000 */
[----:B------:R-:W-:Y:S01]  /*8530*/  FMUL.FTZ R237, R28, c[0x0][0x2ec] ;  /* 0x0000bb001ced7a20 */ /* 0x000fe20000410000 */
[C---:B------:R-:W-:Y:S04]  /*8540*/  HMMA.16816.F32 R56, R132.reuse, R140, R56 ;  /* 0x0000008c8438723c */ /* 0x040fe80000001838 */
[----:B----4-:R-:W-:Y:S02]  /*8550*/  FMUL.FTZ R137, R22, c[0x0][0x2ec] ;  /* 0x0000bb0016897a20 */ /* 0x010fe40000410000 */
[----:B------:R4:W2:Y:S01]  /*8560*/  MUFU.TANH R10, R136 ;  /* 0x00000088000a7308 */ /* 0x0008a20000002400 */
[----:B------:R-:W-:Y:S01]  /*8570*/  FMUL.FTZ R235, R29, c[0x0][0x2ec] ;  /* 0x0000bb001deb7a20 */ /* 0x000fe20000410000 */
[-C--:B------:R-:W-:Y:S04]  /*8580*/  HMMA.16816.F32 R60, R132, R142.reuse, R60 ;  /* 0x0000008e843c723c */ /* 0x080fe8000000183c */
[----:B-----5:R-:W-:Y:S02]  /*8590*/  FMUL.FTZ R178, R21, c[0x0][0x2ec] ;  /* 0x0000bb0015b27a20 */ /* 0x020fe40000410000 */
[----:B------:R-:W-:Y:S02]  /*85a0*/  FMUL.FTZ R248, R30, c[0x0][0x2ec] ;  /* 0x0000bb001ef87a20 */ /* 0x000fe40000410000 */
[----:B------:R-:W2:Y:S01]  /*85b0*/  MUFU.TANH R166, R177 ;  /* 0x000000b100a67308 */ /* 0x000ea20000002400 */
[----:B------:R-:W-:Y:S04]  /*85c0*/  HMMA.16816.F32 R64, R172, R142, R64 ;  /* 0x0000008eac40723c */ /* 0x000fe80000001840 */
[----:B-1----:R-:W-:Y:S02]  /*85d0*/  FMUL.FTZ R138, R32, c[0x0][0x2ec] ;  /* 0x0000bb00208a7a20 */ /* 0x002fe40000410000 */
[----:B------:R-:W-:Y:S02]  /*85e0*/  FMUL.FTZ R242, R31, c[0x0][0x2ec] ;  /* 0x0000bb001ff27a20 */ /* 0x000fe40000410000 */
[----:B------:R-:W-:Y:S01]  /*85f0*/  FMUL.FTZ R245, R35, c[0x0][0x2ec] ;  /* 0x0000bb0023f57a20 */ /* 0x000fe20000410000 */
[----:B------:R-:W1:Y:S03]  /*8600*/  MUFU.TANH R162, R176 ;  /* 0x000000b000a27308 */ /* 0x000e660000002400 */
[----:B------:R-:W-:Y:S02]  /*8610*/  FMUL.FTZ R246, R36, c[0x0][0x2ec] ;  /* 0x0000bb0024f67a20 */ /* 0x000fe40000410000 */
[----:B----4-:R-:W-:Y:S02]  /*8620*/  FMUL.FTZ R136, R23, c[0x0][0x2ec] ;  /* 0x0000bb0017887a20 */ /* 0x010fe40000410000 */
[----:B------:R-:W-:Y:S02]  /*8630*/  FMUL.FTZ R244, R37, c[0x0][0x2ec] ;  /* 0x0000bb0025f47a20 */ /* 0x000fe40000410000 */
[----:B------:R-:W-:Y:S01]  /*8640*/  FMUL.FTZ R232, R38, c[0x0][0x2ec] ;  /* 0x0000bb0026e87a20 */ /* 0x000fe20000410000 */
[----:B------:R-:W4:Y:S01]  /*8650*/  MUFU.TANH R17, R179 ;  /* 0x000000b300117308 */ /* 0x000f220000002400 */
[----:B------:R-:W-:Y:S02]  /*8660*/  FMUL.FTZ R230, R39, c[0x0][0x2ec] ;  /* 0x0000bb0027e67a20 */ /* 0x000fe40000410000 */
[----:B------:R-:W-:Y:S02]  /*8670*/  FMUL.FTZ R229, R40, c[0x0][0x2ec] ;  /* 0x0000bb0028e57a20 */ /* 0x000fe40000410000 */
[----:B------:R-:W-:Y:S02]  /*8680*/  FMUL.FTZ R231, R41, c[0x0][0x2ec] ;  /* 0x0000bb0029e77a20 */ /* 0x000fe40000410000 */
[----:B------:R-:W-:Y:S02]  /*8690*/  FMUL.FTZ R226, R42, c[0x0][0x2ec] ;  /* 0x0000bb002ae27a20 */ /* 0x000fe40000410000 */
[----:B------:R-:W-:Y:S01]  /*86a0*/  FMUL.FTZ R224, R43, c[0x0][0x2ec] ;  /* 0x0000bb002be07a20 */ /* 0x000fe20000410000 */
[----:B------:R5:W1:Y:S01]  /*86b0*/  MUFU.TANH R15, R178 ;  /* 0x000000b2000f7308 */ /* 0x000a620000002400 */
        /* <DEDUP_REMOVED lines=11> */
[----:B------:R2:W2:Y:S01]  /*8770*/  MUFU.TANH R26, R138 ;  /* 0x0000008a001a7308 */ /* 0x0004a20000002400 */
[----:B------:R-:W-:Y:S02]  /*8780*/  FMUL.FTZ R214, R54, c[0x0][0x2ec] ;  /* 0x0000bb0036d67a20 */ /* 0x000fe40000410000 */
[----:B------:R-:W-:Y:S02]  /*8790*/  FMUL.FTZ R212, R55, c[0x0][0x2ec] ;  /* 0x0000bb0037d47a20 */ /* 0x000fe40000410000 */
[----:B------:R-:W-:Y:S02]  /*87a0*/  FMUL.FTZ R181, R56, c[0x0][0x2ec] ;  /* 0x0000bb0038b57a20 */ /* 0x000fe40000410000 */
[----:B------:R-:W-:Y:S02]  /*87b0*/  FMUL.FTZ R180, R57, c[0x0][0x2ec] ;  /* 0x0000bb0039b47a20 */ /* 0x000fe40000410000 */
[----:B-----5:R-:W-:Y:S01]  /*87c0*/  FMUL.FTZ R178, R58, c[0x0][0x2ec] ;  /* 0x0000bb003ab27a20 */ /* 0x020fe20000410000 */
[----:B------:R5:W3:Y:S01]  /*87d0*/  MUFU.TANH R18, R136 ;  /* 0x0000008800127308 */ /* 0x000ae20000002400 */
[----:B------:R-:W-:Y:S02]  /*87e0*/  FMUL.FTZ R177, R59, c[0x0][0x2ec] ;  /* 0x0000bb003bb17a20 */ /* 0x000fe40000410000 */
[----:B------:R-:W-:Y:S02]  /*87f0*/  FMUL.FTZ R176, R60, c[0x0][0x2ec] ;  /* 0x0000bb003cb07a20 */ /* 0x000fe40000410000 */
[----:B-1----:R-:W-:Y:S02]  /*8800*/  FMUL.FTZ R137, R33, c[0x0][0x2ec] ;  /* 0x0000bb0021897a20 */ /* 0x002fe40000410000 */
[----:B------:R-:W-:Y:S02]  /*8810*/  FMUL.FTZ R179, R61, c[0x0][0x2ec] ;  /* 0x0000bb003db37a20 */ /* 0x000fe40000410000 */
[----:B------:R-:W-:Y:S01]  /*8820*/  FMUL.FTZ R228, R64, c[0x0][0x2ec] ;  /* 0x0000bb0040e47a20 */ /* 0x000fe20000410000 */
[----:B------:R-:W1:Y:S01]  /*8830*/  MUFU.TANH R227, R227 ;  /* 0x000000e300e37308 */ /* 0x000e620000002400 */
[----:B------:R-:W-:Y:S02]  /*8840*/  FMUL.FTZ R221, R65, c[0x0][0x2ec] ;  /* 0x0000bb0041dd7a20 */ /* 0x000fe40000410000 */
[----:B------:R-:W-:Y:S02]  /*8850*/  FMUL.FTZ R183, R66, c[0x0][0x2ec] ;  /* 0x0000bb0042b77a20 */ /* 0x000fe40000410000 */
[----:B--2---:R-:W-:Y:S02]  /*8860*/  FMUL.FTZ R138, R62, c[0x0][0x2ec] ;  /* 0x0000bb003e8a7a20 */ /* 0x004fe40000410000 */
[----:B------:R-:W-:Y:S02]  /*8870*/  FMUL.FTZ R182, R67, c[0x0][0x2ec] ;  /* 0x0000bb0043b67a20 */ /* 0x000fe40000410000 */
[----:B------:R-:W-:Y:S01]  /*8880*/  FMUL.FTZ R63, R63, c[0x0][0x2ec] ;  /* 0x0000bb003f3f7a20 */ /* 0x000fe20000410000 */
[----:B------:R-:W2:Y:S01]  /*8890*/  MUFU.TANH R243, R243 ;  /* 0x000000f300f37308 */ /* 0x000ea20000002400 */
[----:B-----5:R-:W-:Y:S09]  /*88a0*/  FMUL.FTZ R136, R34, c[0x0][0x2ec] ;  /* 0x0000bb0022887a20 */ /* 0x020ff20000410000 */
        /* <DEDUP_REMOVED lines=47> */
.L_x_606:
[----:B-1----:R-:W-:Y:S01]  /*8ba0*/  FMNMX.FTZ R4, R150, R3, !PT ;  /* 0x0000000396047209 */ /* 0x002fe20007810000 */
[----:B------:R-:W-:Y:S01]  /*8bb0*/  LDSM.16.MT88.4 R36, [R190+0x6000] ;  /* 0x00600000be24783b */ /* 0x000fe20000004200 */
[----:B------:R-:W-:Y:S02]  /*8bc0*/  FMNMX.FTZ R6, R243, R139, !PT ;  /* 0x0000008bf3067209 */ /* 0x000fe40007810000 */
[----:B------:R-:W-:Y:S02]  /*8bd0*/  FMNMX.FTZ R21, R227, R4, !PT ;  /* 0x00000004e3157209 */ /* 0x000fe40007810000 */
[----:B------:R-:W-:Y:S02]  /*8be0*/  FMNMX.FTZ R4, R149, R2, !PT ;  /* 0x0000000295047209 */ /* 0x000fe40007810000 */
        /* <DEDUP_REMOVED lines=61> */
[----:B------:R-:W-:Y:S02]  /*8fc0*/  IADD3 R207, R207, -0x1, RZ ;  /* 0xffffffffcfcf7810 */ /* 0x000fe40007ffe0ff */
[----:B------:R-:W-:Y:S03]  /*8fd0*/  FMNMX.FTZ R6, R137, R4, !PT ;  /* 0x0000000489067209 */ /* 0x000fe60007810000 */
[----:B------:R-:W-:Y:S08]  /*8fe0*/  SHFL.BFLY PT, R16, R21, 0x2, 0x1f ;  /* 0x0c401f0015107f89 */ /* 0x000ff000000e0000 */
[----:B------:R-:W-:Y:S08]  /*8ff0*/  SHFL.BFLY PT, R25, R12, 0x2, 0x1f ;  /* 0x0c401f000c197f89 */ /* 0x000ff000000e0000 */
[----:B------:R-:W1:Y:S02]  /*9000*/  SHFL.BFLY PT, R5, R6, 0x2, 0x1f ;  /* 0x0c401f0006057f89 */ /* 0x000e6400000e0000 */
[----:B-1----:R-:W-:Y:S02]  /*9010*/  FMNMX.FTZ R4, R6, R5, !PT ;  /* 0x0000000506047209 */ /* 0x002fe40007810000 */
[----:B------:R-:W-:Y:S02]  /*9020*/  FMNMX.FTZ R23, R8, R23, !PT ;  /* 0x0000001708177209 */ /* 0x000fe40007810000 */
[----:B------:R-:W-:Y:S02]  /*9030*/  FMNMX.FTZ R8, R21, R16, !PT ;  /* 0x0000001015087209 */ /* 0x000fe40007810000 */
[----:B------:R-:W1:Y:S01]  /*9040*/  SHFL.BFLY PT, R133, R4, 0x1, 0x1f ;  /* 0x0c201f0004857f89 */ /* 0x000e6200000e0000 */
[----:B------:R-:W-:Y:S07]  /*9050*/  FMNMX.FTZ R21, R12, R25, !PT ;  /* 0x000000190c157209 */ /* 0x000fee0007810000 */
[----:B------:R-:W2:Y:S08]  /*9060*/  SHFL.BFLY PT, R136, R23, 0x1, 0x1f ;  /* 0x0c201f0017887f89 */ /* 0x000eb000000e0000 */
[----:B------:R-:W3:Y:S08]  /*9070*/  SHFL.BFLY PT, R134, R21, 0x1, 0x1f ;  /* 0x0c201f0015867f89 */ /* 0x000ef000000e0000 */
[----:B------:R-:W4:Y:S01]  /*9080*/  SHFL.BFLY PT, R135, R8, 0x1, 0x1f ;  /* 0x0c201f0008877f89 */ /* 0x000f2200000e0000 */
[----:B-1----:R-:W-:Y:S05]  /*9090*/  FMNMX.FTZ R133, R4, R133, !PT ;  /* 0x0000008504857209 */ /* 0x002fea0007810000 */
[----:B------:R-:W-:Y:S01]  /*90a0*/  FADD.FTZ R4, -R133, R0 ;  /* 0x0000000085047221 */ /* 0x000fe20000010100 */
[----:B--2---:R-:W-:Y:S01]  /*90b0*/  FMNMX.FTZ R136, R23, R136, !PT ;  /* 0x0000008817887209 */ /* 0x004fe20007810000 */
[----:B------:R-:W-:Y:S02]  /*90c0*/  FMUL.FTZ R165, R133, c[0x0][0x23c] ;  /* 0x00008f0085a57a20 */ /* 0x000fe40000410000 */
[----:B------:R-:W-:Y:S01]  /*90d0*/  FMUL.FTZ R0, R4, c[0x0][0x23c] ;  /* 0x00008f0004007a20 */ /* 0x000fe20000410000 */
[C---:B------:R-:W-:Y:S01]  /*90e0*/  FSETP.NEU.FTZ.AND P1, PT, R136.reuse, -INF , PT ;  /* 0xff8000008800780b */ /* 0x040fe20003f3d000 */
[C---:B------:R-:W-:Y:S02]  /*90f0*/  FMUL.FTZ R233, R136.reuse, c[0x0][0x23c] ;  /* 0x00008f0088e97a20 */ /* 0x040fe40000410000 */
[----:B------:R-:W-:Y:S01]  /*9100*/  FADD.FTZ R5, -R136, R3 ;  /* 0x0000000388057221 */ /* 0x000fe20000010100 */
[----:B---3--:R-:W-:Y:S01]  /*9110*/  FMNMX.FTZ R134, R21, R134, !PT ;  /* 0x0000008615867209 */ /* 0x008fe20007810000 */
[----:B------:R-:W1:Y:S01]  /*9120*/  MUFU.EX2 R0, R0 ;  /* 0x0000000000007308 */ /* 0x000e620000000800 */
[----:B------:R-:W2:Y:S01]  /*9130*/  LDSM.16.MT88.4 R20, [R191+0x6000] ;  /* 0x00600000bf14783b */ /* 0x000ea20000004200 */
[----:B------:R-:W-:Y:S01]  /*9140*/  FSEL R233, R233, RZ, P1 ;  /* 0x000000ffe9e97208 */ /* 0x000fe20000800000 */
[----:B------:R-:W-:Y:S02]  /*9150*/  FMUL.FTZ R132, R5, c[0x0][0x23c] ;  /* 0x00008f0005847a20 */ /* 0x000fe40000410000 */
[----:B------:R-:W-:Y:S02]  /*9160*/  FMUL.FTZ R170, R134, c[0x0][0x23c] ;  /* 0x00008f0086aa7a20 */ /* 0x000fe40000410000 */
[--C-:B------:R-:W-:Y:S01]  /*9170*/  FFMA.FTZ R155, R17, c[0x0][0x23c], -R233.reuse ;  /* 0x00008f00119b7a23 */ /* 0x100fe200000108e9 */
[----:B----4-:R-:W-:Y:S01]  /*9180*/  FMNMX.FTZ R135, R8, R135, !PT ;  /* 0x0000008708877209 */ /* 0x010fe20007810000 */
[--C-:B------:R-:W-:Y:S01]  /*9190*/  FFMA.FTZ R160, R33, c[0x0][0x23c], -R233.reuse ;  /* 0x00008f0021a07a23 */ /* 0x100fe200000108e9 */
[----:B------:R-:W3:Y:S01]  /*91a0*/  MUFU.EX2 R132, R132 ;  /* 0x0000008400847308 */ /* 0x000ee20000000800 */
[--C-:B------:R-:W-:Y:S01]  /*91b0*/  FFMA.FTZ R158, R227, c[0x0][0x23c], -R233.reuse ;  /* 0x00008f00e39e7a23 */ /* 0x100fe200000108e9 */
[C---:B------:R-:W-:Y:S01]  /*91c0*/  FSETP.NEU.FTZ.AND P1, PT, R135.reuse, -INF , PT ;  /* 0xff8000008700780b */ /* 0x040fe20003f3d000 */
[C---:B------:R-:W-:Y:S02]  /*91d0*/  FMUL.FTZ R4, R135.reuse, c[0x0][0x23c] ;  /* 0x00008f0087047a20 */ /* 0x040fe40000410000 */
[----:B------:R-:W-:Y:S02]  /*91e0*/  FADD.FTZ R2, -R135, R2 ;  /* 0x0000000287027221 */ /* 0x000fe40000010100 */
[----:B------:R-:W-:Y:S01]  /*91f0*/  FFMA.FTZ R159, R150, c[0x0][0x23c], -R233 ;  /* 0x00008f00969f7a23 */ /* 0x000fe200000108e9 */
[----:B------:R-:W-:Y:S01]  /*9200*/  FSEL R227, R4, RZ, P1 ;  /* 0x000000ff04e37208 */ /* 0x000fe20000800000 */
[----:B------:R-:W-:Y:S01]  /*9210*/  FMUL.FTZ R3, R2, c[0x0][0x23c] ;  /* 0x00008f0002037a20 */ /* 0x000fe20000410000 */
[----:B------:R-:W-:Y:S01]  /*9220*/  MUFU.EX2 R158, R158 ;  /* 0x0000009e009e7308 */ /* 0x000fe20000000800 */
[C---:B------:R-:W-:Y:S01]  /*9230*/  FADD.FTZ R2, -R134.reuse, R139 ;  /* 0x0000008b86027221 */ /* 0x040fe20000010100 */
[----:B------:R-:W-:Y:S01]  /*9240*/  FSETP.NEU.FTZ.AND P1, PT, R134, -INF , PT ;  /* 0xff8000008600780b */ /* 0x000fe20003f3d000 */
[--C-:B------:R-:W-:Y:S02]  /*9250*/  FFMA.FTZ R147, R18, c[0x0][0x23c], -R227.reuse ;  /* 0x00008f0012937a23 */ /* 0x100fe400000108e3 */
[----:B-1----:R-:W-:Y:S01]  /*9260*/  FMUL.FTZ R58, R0, R78 ;  /* 0x0000004e003a7220 */ /* 0x002fe20000410000 */
[----:B------:R-:W-:Y:S01]  /*9270*/  FSEL R170, R170, RZ, P1 ;  /* 0x000000ffaaaa7208 */ /* 0x000fe20000800000 */
[----:B------:R-:W-:Y:S01]  /*9280*/  FMUL.FTZ R59, R0, R79 ;  /* 0x0000004f003b7220 */ /* 0x000fe20000410000 */
[----:B------:R-:W-:Y:S01]  /*9290*/  FSETP.NEU.FTZ.AND P1, PT, R133, -INF , PT ;  /* 0xff8000008500780b */ /* 0x000fe20003f3d000 */
[--C-:B------:R-:W-:Y:S01]  /*92a0*/  FFMA.FTZ R161, R34, c[0x0][0x23c], -R227.reuse ;  /* 0x00008f0022a17a23 */ /* 0x100fe200000108e3 */
[----:B------:R-:W1:Y:S01]  /*92b0*/  MUFU.EX2 R3, R3 ;  /* 0x0000000300037308 */ /* 0x000e620000000800 */
[--C-:B------:R-:W-:Y:S01]  /*92c0*/  FFMA.FTZ R152, R149, c[0x0][0x23c], -R227.reuse ;  /* 0x00008f0095987a23 */ /* 0x100fe200000108e3 */
[----:B------:R-:W-:Y:S01]  /*92d0*/  FSEL R165, R165, RZ, P1 ;  /* 0x000000ffa5a57208 */ /* 0x000fe20000800000 */
[--C-:B------:R-:W-:Y:S02]  /*92e0*/  FFMA.FTZ R149, R19, c[0x0][0x23c], -R227.reuse ;  /* 0x00008f0013957a23 */ /* 0x100fe400000108e3 */
[C---:B---3--:R-:W-:Y:S02]  /*92f0*/  FMUL.FTZ R16, R132.reuse, R116 ;  /* 0x0000007484107220 */ /* 0x048fe40000410000 */
[C---:B------:R-:W-:Y:S02]  /*9300*/  FMUL.FTZ R17, R132.reuse, R117 ;  /* 0x0000007584117220 */ /* 0x040fe40000410000 */
[C---:B------:R-:W-:Y:S01]  /*9310*/  FMUL.FTZ R32, R132.reuse, R100 ;  /* 0x0000006484207220 */ /* 0x040fe20000410000 */
[----:B------:R-:W3:Y:S01]  /*9320*/  MUFU.EX2 R159, R159 ;  /* 0x0000009f009f7308 */ /* 0x000ee20000000800 */
[C---:B------:R-:W-:Y:S02]  /*9330*/  FMUL.FTZ R33, R132.reuse, R101 ;  /* 0x0000006584217220 */ /* 0x040fe40000410000 */
[C---:B------:R-:W-:Y:S02]  /*9340*/  FMUL.FTZ R48, R132.reuse, R84 ;  /* 0x0000005484307220 */ /* 0x040fe40000410000 */
[----:B------:R-:W-:Y:S02]  /*9350*/  FMUL.FTZ R49, R132, R85 ;  /* 0x0000005584317220 */ /* 0x000fe40000410000 */
[----:B------:R-:W-:Y:S02]  /*9360*/  FMUL.FTZ R5, R2, c[0x0][0x23c] ;  /* 0x00008f0002057a20 */ /* 0x000fe40000410000 */
[----:B------:R-:W-:Y:S01]  /*9370*/  FMUL.FTZ R4, R132, R128 ;  /* 0x0000008084047220 */ /* 0x000fe20000410000 */
[----:B------:R-:W-:Y:S01]  /*9380*/  MUFU.EX2 R152, R152 ;  /* 0x0000009800987308 */ /* 0x000fe20000000800 */
[C---:B------:R-:W-:Y:S02]  /*9390*/  FMUL.FTZ R27, R0.reuse, R111 ;  /* 0x0000006f001b7220 */ /* 0x040fe40000410000 */
[----:B------:R-:W-:Y:S02]  /*93a0*/  FMUL.FTZ R30, R0, R106 ;  /* 0x0000006a001e7220 */ /* 0x000fe40000410000 */
[C---:B-1----:R-:W-:Y:S02]  /*93b0*/  FMUL.FTZ R18, R3.reuse, R118 ;  /* 0x0000007603127220 */ /* 0x042fe40000410000 */
[C---:B------:R-:W-:Y:S02]  /*93c0*/  FMUL.FTZ R19, R3.reuse, R119 ;  /* 0x0000007703137220 */ /* 0x040fe40000410000 */
[----:B------:R-:W-:Y:S01]  /*93d0*/  LDSM.16.MT88.4 R116, [R191+0x7800] ;  /* 0x00780000bf74783b */ /* 0x000fe20000004200 */
[----:B------:R-:W1:Y:S01]  /*93e0*/  MUFU.EX2 R2, R5 ;  /* 0x0000000500027308 */ /* 0x000e620000000800 */
[C---:B------:R-:W-:Y:S02]  /*93f0*/  FMUL.FTZ R34, R3.reuse, R102 ;  /* 0x0000006603227220 */ /* 0x040fe40000410000 */
[C---:B------:R-:W-:Y:S01]  /*9400*/  FMUL.FTZ R35, R3.reuse, R103 ;  /* 0x0000006703237220 */ /* 0x040fe20000410000 */
[----:B---3--:R-:W-:Y:S01]  /*9410*/  F2FP.PACK_AB R128, R158, R159 ;  /* 0x0000009f9e80723e */ /* 0x008fe200000000ff */
[C---:B------:R-:W-:Y:S02]  /*9420*/  FMUL.FTZ R50, R3.reuse, R86 ;  /* 0x0000005603327220 */ /* 0x040fe40000410000 */
[----:B------:R-:W-:Y:S01]  /*9430*/  LDSM.16.MT88.4 R100, [R190+0x7800] ;  /* 0x00780000be64783b */ /* 0x000fe20000004200 */
[C---:B------:R-:W-:Y:S02]  /*9440*/  FMUL.FTZ R51, R3.reuse, R87 ;  /* 0x0000005703337220 */ /* 0x040fe40000410000 */
[----:B------:R-:W-:Y:S01]  /*9450*/  MUFU.EX2 R149, R149 ;  /* 0x0000009500957308 */ /* 0x000fe20000000800 */
[----:B------:R-:W-:Y:S02]  /*9460*/  FMUL.FTZ R6, R3, R130 ;  /* 0x0000008203067220 */ /* 0x000fe40000410000 */
[C---:B------:R-:W-:Y:S02]  /*9470*/  FMUL.FTZ R31, R0.reuse, R107 ;  /* 0x0000006b001f7220 */ /* 0x040fe40000410000 */
[----:B------:R-:W-:Y:S01]  /*9480*/  LDSM.16.MT88.4 R84, [R189+0x6800] ;  /* 0x00680000bd54783b */ /* 0x000fe20000004200 */
[C---:B------:R-:W-:Y:S02]  /*9490*/  FMUL.FTZ R42, R0.reuse, R94 ;  /* 0x0000005e002a7220 */ /* 0x040fe40000410000 */
[----:B------:R-:W-:Y:S02]  /*94a0*/  FMUL.FTZ R43, R0, R95 ;  /* 0x0000005f002b7220 */ /* 0x000fe40000410000 */
[----:B------:R-:W-:Y:S01]  /*94b0*/  MUFU.EX2 R155, R155 ;  /* 0x0000009b009b7308 */ /* 0x000fe20000000800 */
[----:B------:R-:W-:Y:S02]  /*94c0*/  FFMA.FTZ R151, R7, c[0x0][0x23c], -R227 ;  /* 0x00008f0007977a23 */ /* 0x000fe400000108e3 */
[--C-:B------:R-:W-:Y:S02]  /*94d0*/  FFMA.FTZ R157, R154, c[0x0][0x23c], -R233.reuse ;  /* 0x00008f009a9d7a23 */ /* 0x100fe400000108e9 */
[----:B------:R-:W-:Y:S02]  /*94e0*/  FFMA.FTZ R156, R166, c[0x0][0x23c], -R233 ;  /* 0x00008f00a69c7a23 */ /* 0x000fe400000108e9 */
[----:B------:R-:W-:Y:S02]  /*94f0*/  FFMA.FTZ R150, R162, c[0x0][0x23c], -R227 ;  /* 0x00008f00a2967a23 */ /* 0x000fe400000108e3 */
[C---:B-1----:R-:W-:Y:S01]  /*9500*/  FMUL.FTZ R56, R2.reuse, R76 ;  /* 0x0000004c02387220 */ /* 0x042fe20000410000 */
[----:B------:R-:W1:Y:S01]  /*9510*/  MUFU.EX2 R151, R151 ;  /* 0x0000009700977308 */ /* 0x000e620000000800 */
[----:B------:R-:W-:Y:S02]  /*9520*/  FMUL.FTZ R57, R2, R77 ;  /* 0x0000004d02397220 */ /* 0x000fe40000410000 */
[----:B------:R-:W-:Y:S01]  /*9530*/  LDSM.16.MT88.4 R76, [R191+0x6800] ;  /* 0x00680000bf4c783b */ /* 0x000fe20000004200 */
[----:B------:R-:W-:Y:S02]  /*9540*/  FMUL.FTZ R5, R132, R129 ;  /* 0x0000008184057220 */ /* 0x000fe40000410000 */
[----:B------:R-:W-:Y:S02]  /*9550*/  FMUL.FTZ R7, R3, R131 ;  /* 0x0000008303077220 */ /* 0x000fe40000410000 */
[C---:B------:R-:W-:Y:S02]  /*9560*/  FMUL.FTZ R8, R2.reuse, R124 ;  /* 0x0000007c02087220 */ /* 0x040fe40000410000 */
[----:B------:R-:W-:Y:S01]  /*9570*/  MUFU.EX2 R157, R157 ;  /* 0x0000009d009d7308 */ /* 0x000fe20000000800 */
[C---:B------:R-:W-:Y:S02]  /*9580*/  FMUL.FTZ R12, R2.reuse, R120 ;  /* 0x00000078020c7220 */ /* 0x040fe40000410000 */
[C---:B------:R-:W-:Y:S02]  /*9590*/  FMUL.FTZ R24, R2.reuse, R108 ;  /* 0x0000006c02187220 */ /* 0x040fe40000410000 */
[C---:B------:R-:W-:Y:S02]  /*95a0*/  FMUL.FTZ R25, R2.reuse, R109 ;  /* 0x0000006d02197220 */ /* 0x040fe40000410000 */
[C---:B------:R-:W-:Y:S02]  /*95b0*/  FMUL.FTZ R28, R2.reuse, R104 ;  /* 0x00000068021c7220 */ /* 0x040fe40000410000 */
[C---:B------:R-:W-:Y:S01]  /*95c0*/  FMUL.FTZ R29, R2.reuse, R105 ;  /* 0x00000069021d7220 */ /* 0x040fe20000410000 */
[----:B------:R-:W3:Y:S01]  /*95d0*/  MUFU.EX2 R156, R156 ;  /* 0x0000009c009c7308 */ /* 0x000ee20000000800 */
[C---:B------:R-:W-:Y:S02]  /*95e0*/  FMUL.FTZ R40, R2.reuse, R92 ;  /* 0x0000005c02287220 */ /* 0x040fe40000410000 */
[C---:B------:R-:W-:Y:S01]  /*95f0*/  FMUL.FTZ R41, R2.reuse, R93 ;  /* 0x0000005d02297220 */ /* 0x040fe20000410000 */
[----:B-1----:R-:W-:Y:S01]  /*9600*/  F2FP.PACK_AB R129, R151, R152 ;  /* 0x000000989781723e */ /* 0x002fe200000000ff */
[C---:B------:R-:W-:Y:S02]  /*9610*/  FMUL.FTZ R44, R2.reuse, R88 ;  /* 0x00000058022c7220 */ /* 0x040fe40000410000 */
[----:B------:R-:W-:Y:S02]  /*9620*/  FMUL.FTZ R45, R2, R89 ;  /* 0x00000059022d7220 */ /* 0x000fe40000410000 */
[----:B------:R-:W-:Y:S01]  /*9630*/  FMUL.FTZ R46, R0, R90 ;  /* 0x0000005a002e7220 */ /* 0x000fe20000410000 */
[----:B------:R-:W1:Y:S01]  /*9640*/  MUFU.EX2 R150, R150 ;  /* 0x0000009600967308 */ /* 0x000e620000000800 */
[--C-:B------:R-:W-:Y:S02]  /*9650*/  FFMA.FTZ R144, R11, c[0x0][0x23c], -R170.reuse ;  /* 0x00008f000b907a23 */ /* 0x100fe400000108aa */
[--C-:B------:R-:W-:Y:S02]  /*9660*/  FFMA.FTZ R143, R9, c[0x0][0x23c], -R170.reuse ;  /* 0x00008f00098f7a23 */ /* 0x100fe400000108aa */
[--C-:B------:R-:W-:Y:S02]  /*9670*/  FFMA.FTZ R140, R14, c[0x0][0x23c], -R165.reuse ;  /* 0x00008f000e8c7a23 */ /* 0x100fe400000108a5 */
[--C-:B------:R-:W-:Y:S02]  /*9680*/  FFMA.FTZ R139, R10, c[0x0][0x23c], -R165.reuse ;  /* 0x00008f000a8b7a23 */ /* 0x100fe400000108a5 */
[--C-:B------:R-:W-:Y:S01]  /*9690*/  FFMA.FTZ R146, R243, c[0x0][0x23c], -R170.reuse ;  /* 0x00008f00f3927a23 */ /* 0x100fe200000108aa */
[----:B------:R-:W-:Y:S01]  /*96a0*/  MUFU.EX2 R144, R144 ;  /* 0x0000009000907308 */ /* 0x000fe20000000800 */
[--C-:B------:R-:W-:Y:S02]  /*96b0*/  FFMA.FTZ R145, R251, c[0x0][0x23c], -R170.reuse ;  /* 0x00008f00fb917a23 */ /* 0x100fe400000108aa */
[--C-:B------:R-:W-:Y:S01]  /*96c0*/  FFMA.FTZ R142, R249, c[0x0][0x23c], -R165.reuse ;  /* 0x00008f00f98e7a23 */ /* 0x100fe200000108a5 */
[----:B---3--:R-:W-:Y:S01]  /*96d0*/  F2FP.PACK_AB R130, R156, R157 ;  /* 0x0000009d9c82723e */ /* 0x008fe200000000ff */
[----:B------:R-:W-:Y:S02]  /*96e0*/  FFMA.FTZ R141, R247, c[0x0][0x23c], -R165 ;  /* 0x00008f00f78d7a23 */ /* 0x000fe400000108a5 */
[----:B------:R-:W-:Y:S02]  /*96f0*/  FMUL.FTZ R9, R2, R125 ;  /* 0x0000007d02097220 */ /* 0x000fe40000410000 */
[C---:B------:R-:W-:Y:S01]  /*9700*/  FMUL.FTZ R10, R0.reuse, R126 ;  /* 0x0000007e000a7220 */ /* 0x040fe20000410000 */
[----:B------:R-:W-:Y:S01]  /*9710*/  MUFU.EX2 R146, R146 ;  /* 0x0000009200927308 */ /* 0x000fe20000000800 */
[C---:B------:R-:W-:Y:S02]  /*9720*/  FMUL.FTZ R11, R0.reuse, R127 ;  /* 0x0000007f000b7220 */ /* 0x040fe40000410000 */
[C---:B------:R-:W-:Y:S01]  /*9730*/  FMUL.FTZ R14, R0.reuse, R122 ;  /* 0x0000007a000e7220 */ /* 0x040fe20000410000 */
[----:B-1----:R-:W-:Y:S01]  /*9740*/  F2FP.PACK_AB R131, R149, R150 ;  /* 0x000000969583723e */ /* 0x002fe200000000ff */
[----:B------:R-:W-:Y:S02]  /*9750*/  FMUL.FTZ R47, R0, R91 ;  /* 0x0000005b002f7220 */ /* 0x000fe40000410000 */
[C---:B------:R-:W-:Y:S02]  /*9760*/  FMUL.FTZ R60, R2.reuse, R72 ;  /* 0x00000048023c7220 */ /* 0x040fe40000410000 */
[----:B------:R-:W-:Y:S01]  /*9770*/  FMUL.FTZ R61, R2, R73 ;  /* 0x00000049023d7220 */ /* 0x000fe20000410000 */
[----:B------:R-:W1:Y:S01]  /*9780*/  MUFU.EX2 R145, R145 ;  /* 0x0000009100917308 */ /* 0x000e620000000800 */
[-C--:B--2---:R-:W-:Y:S05]  /*9790*/  HMMA.16816.F32 R4, R128, R20.reuse, R4 ;  /* 0x000000148004723c */ /* 0x084fea0000001804 */
[C---:B------:R-:W-:Y:S02]  /*97a0*/  FMUL.FTZ R62, R0.reuse, R74 ;  /* 0x0000004a003e7220 */ /* 0x040fe40000410000 */
[C---:B------:R-:W-:Y:S02]  /*97b0*/  FMUL.FTZ R63, R0.reuse, R75 ;  /* 0x0000004b003f7220 */ /* 0x040fe40000410000 */
[----:B------:R-:W-:Y:S03]  /*97c0*/  MUFU.EX2 R142, R142 ;  /* 0x0000008e008e7308 */ /* 0x000fe60000000800 */
[----:B------:R-:W-:Y:S02]  /*97d0*/  FFMA.FTZ R154, R15, c[0x0][0x23c], -R233 ;  /* 0x00008f000f9a7a23 */ /* 0x000fe400000108e9 */
[----:B------:R-:W-:Y:S02]  /*97e0*/  FMUL.FTZ R15, R0, R123 ;  /* 0x0000007b000f7220 */ /* 0x000fe40000410000 */
[----:B------:R-:W-:Y:S02]  /*97f0*/  FFMA.FTZ R148, R13, c[0x0][0x23c], -R227 ;  /* 0x00008f000d947a23 */ /* 0x000fe400000108e3 */
[----:B------:R-:W-:Y:S01]  /*9800*/  FMUL.FTZ R13, R2, R121 ;  /* 0x00000079020d7220 */ /* 0x000fe20000410000 */
[----:B------:R-:W2:Y:S01]  /*9810*/  MUFU.EX2 R141, R141 ;  /* 0x0000008d008d7308 */ /* 0x000ea20000000800 */
[----:B------:R-:W-:Y:S02]  /*9820*/  FFMA.FTZ R153, R26, c[0x0][0x23c], -R233 ;  /* 0x00008f001a997a23 */ /* 0x000fe400000108e9 */
[----:B------:R-:W-:Y:S01]  /*9830*/  FMUL.FTZ R26, R0, R110 ;  /* 0x0000006e001a7220 */ /* 0x000fe20000410000 */
[----:B-1----:R-:W-:Y:S01]  /*9840*/  F2FP.PACK_AB R64, R145, R146 ;  /* 0x000000929140723e */ /* 0x002fe200000000ff */
[----:B------:R-:W-:Y:S02]  /*9850*/  FFMA.FTZ R162, R245, c[0x0][0x23c], -R227 ;  /* 0x00008f00f5a27a23 */ /* 0x000fe400000108e3 */
        /* <DEDUP_REMOVED lines=8> */
[----:B------:R-:W-:Y:S01]  /*98e0*/  MUFU.EX2 R140, R140 ;  /* 0x0000008c008c7308 */ /* 0x000fe20000000800 */
[----:B------:R-:W-:Y:S02]  /*98f0*/  FFMA.FTZ R172, R242, c[0x0][0x23c], -R165 ;  /* 0x00008f00f2ac7a23 */ /* 0x000fe400000108a5 */
[--C-:B------:R-:W-:Y:S01]  /*9900*/  FFMA.FTZ R173, R246, c[0x0][0x23c], -R233.reuse ;  /* 0x00008f00f6ad7a23 */ /* 0x100fe200000108e9 */
[----:B--2---:R-:W-:Y:S01]  /*9910*/  F2FP.PACK_AB R65, R141, R142 ;  /* 0x0000008e8d41723e */ /* 0x004fe200000000ff */
[----:B------:R-:W-:Y:S02]  /*9920*/  FFMA.FTZ R174, R244, c[0x0][0x23c], -R233 ;  /* 0x00008f00f4ae7a23 */ /* 0x000fe400000108e9 */
[--C-:B------:R-:W-:Y:S02]  /*9930*/  FFMA.FTZ R175, R232, c[0x0][0x23c], -R227.reuse ;  /* 0x00008f00e8af7a23 */ /* 0x100fe400000108e3 */
[----:B------:R-:W-:Y:S01]  /*9940*/  FFMA.FTZ R230, R230, c[0x0][0x23c], -R227 ;  /* 0x00008f00e6e67a23 */ /* 0x000fe200000108e3 */
[----:B------:R-:W2:Y:S01]  /*9950*/  MUFU.EX2 R139, R139 ;  /* 0x0000008b008b7308 */ /* 0x000ea20000000800 */
[--C-:B------:R-:W-:Y:S02]  /*9960*/  FFMA.FTZ R232, R240, c[0x0][0x23c], -R233.reuse ;  /* 0x00008f00f0e87a23 */ /* 0x100fe400000108e9 */
[----:B------:R-:W-:Y:S01]  /*9970*/  FFMA.FTZ R235, R238, c[0x0][0x23c], -R233 ;  /* 0x00008f00eeeb7a23 */ /* 0x000fe200000108e9 */
[----:B-1----:R-:W-:Y:S01]  /*9980*/  F2FP.PACK_AB R66, R143, R144 ;  /* 0x000000908f42723e */ /* 0x002fe200000000ff */
[--C-:B------:R-:W-:Y:S02]  /*9990*/  FFMA.FTZ R234, R234, c[0x0][0x23c], -R227.reuse ;  /* 0x00008f00eaea7a23 */ /* 0x100fe400000108e3 */
        /* <DEDUP_REMOVED lines=10> */
[----:B------:R-:W-:Y:S01]  /*9a40*/  FFMA.FTZ R225, R220, c[0x0][0x23c], -R165 ;  /* 0x00008f00dce17a23 */ /* 0x000fe200000108a5 */
[----:B--2---:R-:W-:Y:S01]  /*9a50*/  F2FP.PACK_AB R67, R139, R140 ;  /* 0x0000008c8b43723e */ /* 0x004fe200000000ff */
[--C-:B------:R-:W-:Y:S02]  /*9a60*/  FFMA.FTZ R218, R218, c[0x0][0x23c], -R233.reuse ;  /* 0x00008f00dada7a23 */ /* 0x100fe400000108e9 */
[----:B------:R-:W-:Y:S02]  /*9a70*/  FFMA.FTZ R219, R219, c[0x0][0x23c], -R233 ;  /* 0x00008f00dbdb7a23 */ /* 0x000fe400000108e9 */
[--C-:B------:R-:W-:Y:S01]  /*9a80*/  FFMA.FTZ R214, R214, c[0x0][0x23c], -R227.reuse ;  /* 0x00008f00d6d67a23 */ /* 0x100fe200000108e3 */
[----:B------:R-:W-:Y:S01]  /*9a90*/  MUFU.EX2 R147, R147 ;  /* 0x0000009300937308 */ /* 0x000fe20000000800 */
[C---:B------:R-:W-:Y:S04]  /*9aa0*/  HMMA.16816.F32 R8, R64.reuse, R20, R8 ;  /* 0x000000144008723c */ /* 0x040fe80000001808 */
[----:B------:R-:W-:Y:S02]  /*9ab0*/  FFMA.FTZ R239, R212, c[0x0][0x23c], -R227 ;  /* 0x00008f00d4ef7a23 */ /* 0x000fe400000108e3 */
[--C-:B------:R-:W-:Y:S02]  /*9ac0*/  FFMA.FTZ R212, R228, c[0x0][0x23c], -R233.reuse ;  /* 0x00008f00e4d47a23 */ /* 0x100fe400000108e9 */
[-C--:B------:R-:W-:Y:S01]  /*9ad0*/  HMMA.16816.F32 R12, R64, R22.reuse, R12 ;  /* 0x00000016400c723c */ /* 0x080fe2000000180c */
[----:B------:R-:W-:Y:S03]  /*9ae0*/  MUFU.EX2 R153, R153 ;  /* 0x0000009900997308 */ /* 0x000fe60000000800 */
[C---:B------:R-:W-:Y:S02]  /*9af0*/  FMUL.FTZ R20, R132.reuse, R112 ;  /* 0x0000007084147220 */ /* 0x040fe40000410000 */
[----:B------:R-:W-:Y:S02]  /*9b00*/  FMUL.FTZ R21, R132, R113 ;  /* 0x0000007184157220 */ /* 0x000fe40000410000 */
[C---:B------:R-:W-:Y:S03]  /*9b10*/  HMMA.16816.F32 R16, R128.reuse, R22, R16 ;  /* 0x000000168010723c */ /* 0x040fe60000001810 */
[----:B------:R-:W-:Y:S01]  /*9b20*/  MUFU.EX2 R160, R160 ;  /* 0x000000a000a07308 */ /* 0x000fe20000000800 */
[----:B------:R-:W-:Y:S02]  /*9b30*/  FFMA.FTZ R233, R221, c[0x0][0x23c], -R233 ;  /* 0x00008f00dde97a23 */ /* 0x000fe400000108e9 */
[--C-:B------:R-:W-:Y:S02]  /*9b40*/  FFMA.FTZ R183, R183, c[0x0][0x23c], -R227.reuse ;  /* 0x00008f00b7b77a23 */ /* 0x100fe400000108e3 */
[C---:B------:R-:W-:Y:S04]  /*9b50*/  FMUL.FTZ R22, R3.reuse, R114 ;  /* 0x0000007203167220 */ /* 0x040fe80000410000 */
[----:B------:R-:W-:Y:S01]  /*9b60*/  FMUL.FTZ R23, R3, R115 ;  /* 0x0000007303177220 */ /* 0x000fe20000410000 */
[----:B------:R-:W-:Y:S01]  /*9b70*/  MUFU.EX2 R161, R161 ;  /* 0x000000a100a17308 */ /* 0x000fe20000000800 */
[----:B------:R-:W-:Y:S02]  /*9b80*/  FFMA.FTZ R227, R182, c[0x0][0x23c], -R227 ;  /* 0x00008f00b6e37a23 */ /* 0x000fe400000108e3 */
[--C-:B------:R-:W-:Y:S02]  /*9b90*/  FFMA.FTZ R181, R181, c[0x0][0x23c], -R170.reuse ;  /* 0x00008f00b5b57a23 */ /* 0x100fe400000108aa */
[--C-:B------:R-:W-:Y:S01]  /*9ba0*/  FFMA.FTZ R180, R180, c[0x0][0x23c], -R170.reuse ;  /* 0x00008f00b4b47a23 */ /* 0x100fe200000108aa */
[-C--:B------:R-:W-:Y:S03]  /*9bb0*/  HMMA.16816.F32 R20, R128, R36.reuse, R20 ;  /* 0x000000248014723c */ /* 0x080fe60000001814 */
[--C-:B------:R-:W-:Y:S01]  /*9bc0*/  FFMA.FTZ R178, R178, c[0x0][0x23c], -R165.reuse ;  /* 0x00008f00b2b27a23 */ /* 0x100fe200000108a5 */
[----:B------:R-:W-:Y:S01]  /*9bd0*/  MUFU.EX2 R162, R162 ;  /* 0x000000a200a27308 */ /* 0x000fe20000000800 */
[--C-:B------:R-:W-:Y:S02]  /*9be0*/  FFMA.FTZ R177, R177, c[0x0][0x23c], -R165.reuse ;  /* 0x00008f00b1b17a23 */ /* 0x100fe400000108a5 */
[--C-:B------:R-:W-:Y:S01]  /*9bf0*/  FFMA.FTZ R176, R176, c[0x0][0x23c], -R170.reuse ;  /* 0x00008f00b0b07a23 */ /* 0x100fe200000108aa */
[C---:B------:R-:W-:Y:S04]  /*9c00*/  HMMA.16816.F32 R24, R64.reuse, R36, R24 ;  /* 0x000000244018723c */ /* 0x040fe80000001818 */
[--C-:B------:R-:W-:Y:S02]  /*9c10*/  FFMA.FTZ R138, R138, c[0x0][0x23c], -R165.reuse ;  /* 0x00008f008a8a7a23 */ /* 0x100fe400000108a5 */
[----:B------:R-:W-:Y:S01]  /*9c20*/  MUFU.EX2 R163, R163 ;  /* 0x000000a300a37308 */ /* 0x000fe20000000800 */
[C---:B------:R-:W-:Y:S01]  /*9c30*/  FMUL.FTZ R36, R132.reuse, R96 ;  /* 0x0000006084247220 */ /* 0x040fe20000410000 */
[-C--:B------:R-:W-:Y:S04]  /*9c40*/  HMMA.16816.F32 R28, R64, R38.reuse, R28 ;  /* 0x00000026401c723c */ /* 0x080fe8000000181c */
[C---:B------:R-:W-:Y:S02]  /*9c50*/  FMUL.FTZ R37, R132.reuse, R97 ;  /* 0x0000006184257220 */ /* 0x040fe40000410000 */
[----:B------:R-:W-:Y:S02]  /*9c60*/  FFMA.FTZ R165, R137, c[0x0][0x23c], -R165 ;  /* 0x00008f0089a57a23 */ /* 0x000fe400000108a5 */
[C---:B------:R-:W-:Y:S01]  /*9c70*/  HMMA.16816.F32 R32, R128.reuse, R38, R32 ;  /* 0x000000268020723c */ /* 0x040fe20000001820 */
[----:B------:R-:W1:Y:S03]  /*9c80*/  MUFU.EX2 R164, R164 ;  /* 0x000000a400a47308 */ /* 0x000e660000000800 */
[----:B------:R-:W-:Y:S02]  /*9c90*/  FFMA.FTZ R170, R179, c[0x0][0x23c], -R170 ;  /* 0x00008f00b3aa7a23 */ /* 0x000fe400000108aa */
[----:B------:R-:W-:Y:S02]  /*9ca0*/  FFMA.FTZ R159, R132, R215, R159 ;  /* 0x000000d7849f7223 */ /* 0x000fe4000001009f */
[C---:B------:R-:W-:Y:S03]  /*9cb0*/  FMUL.FTZ R38, R3.reuse, R98 ;  /* 0x0000006203267220 */ /* 0x040fe60000410000 */
[----:B------:R-:W-:Y:S01]  /*9cc0*/  MUFU.EX2 R166, R166 ;  /* 0x000000a600a67308 */ /* 0x000fe20000000800 */
[C---:B------:R-:W-:Y:S02]  /*9cd0*/  FMUL.FTZ R39, R3.reuse, R99 ;  /* 0x0000006303277220 */ /* 0x040fe40000410000 */
[----:B------:R-:W2:Y:S01]  /*9ce0*/  LDSM.16.MT88.4 R96, [R188+0x6000] ;  /* 0x00600000bc60783b */ /* 0x000ea20000004200 */
[----:B------:R-:W-:Y:S02]  /*9cf0*/  FFMA.FTZ R152, R3, R210, R152 ;  /* 0x000000d203987223 */ /* 0x000fe40000010098 */
[----:B------:R-:W-:Y:S01]  /*9d00*/  FFMA.FTZ R146, R2, R213, R146 ;  /* 0x000000d502927223 */ /* 0x000fe20000010092 */
[----:B------:R-:W-:Y:S01]  /*9d10*/  MOV R2, R135 ;  /* 0x0000008700027202 */ /* 0x000fe20000000f00 */
[-C--:B------:R-:W-:Y:S02]  /*9d20*/  HMMA.16816.F32 R36, R128, R52.reuse, R36 ;  /* 0x000000348024723c */ /* 0x080fe40000001824 */
[----:B------:R-:W3:Y:S01]  /*9d30*/  MUFU.EX2 R167, R167 ;  /* 0x000000a700a77308 */ /* 0x000ee20000000800 */
[----:B------:R-:W-:Y:S01]  /*9d40*/  FFMA.FTZ R142, R0, R211, R142 ;  /* 0x000000d3008e7223 */ /* 0x000fe2000001008e */
[----:B------:R-:W-:Y:S01]  /*9d50*/  MOV R0, R133 ;  /* 0x0000008500007202 */ /* 0x000fe20000000f00 */
[----:B------:R-:W-:Y:S01]  /*9d60*/  FADD.FTZ R158, R158, R159 ;  /* 0x0000009f9e9e7221 */ /* 0x000fe20000010000 */
[----:B-1----:R-:W-:Y:S01]  /*9d70*/  F2FP.PACK_AB R72, R164, R163 ;  /* 0x000000a3a448723e */ /* 0x002fe200000000ff */
[----:B------:R-:W-:Y:S01]  /*9d80*/  FADD.FTZ R151, R151, R152 ;  /* 0x0000009897977221 */ /* 0x000fe20000010000 */
[C---:B------:R-:W-:Y:S04]  /*9d90*/  HMMA.16816.F32 R40, R64.reuse, R52, R40 ;  /* 0x000000344028723c */ /* 0x040fe80000001828 */
[----:B------:R-:W-:Y:S01]  /*9da0*/  MUFU.EX2 R168, R168 ;  /* 0x000000a800a87308 */ /* 0x000fe20000000800 */
[----:B------:R-:W-:Y:S02]  /*9db0*/  FADD.FTZ R145, R145, R146 ;  /* 0x0000009291917221 */ /* 0x000fe40000010000 */
[C---:B------:R-:W-:Y:S01]  /*9dc0*/  FMUL.FTZ R52, R132.reuse, R80 ;  /* 0x0000005084347220 */ /* 0x040fe20000410000 */
[-C--:B------:R-:W-:Y:S04]  /*9dd0*/  HMMA.16816.F32 R44, R64, R54.reuse, R44 ;  /* 0x00000036402c723c */ /* 0x080fe8000000182c */
[----:B------:R-:W-:Y:S02]  /*9de0*/  FMUL.FTZ R53, R132, R81 ;  /* 0x0000005184357220 */ /* 0x000fe40000410000 */
[----:B------:R-:W1:Y:S01]  /*9df0*/  MUFU.EX2 R169, R169 ;  /* 0x000000a900a97308 */ /* 0x000e620000000800 */
[----:B------:R-:W-:Y:S01]  /*9e00*/  FADD.FTZ R141, R141, R142 ;  /* 0x0000008e8d8d7221 */ /* 0x000fe20000010000 */
[C---:B------:R-:W-:Y:S04]  /*9e10*/  HMMA.16816.F32 R48, R128.reuse, R54, R48 ;  /* 0x000000368030723c */ /* 0x040fe80000001830 */
[----:B---3--:R-:W-:Y:S01]  /*9e20*/  F2FP.PACK_AB R73, R167, R166 ;  /* 0x000000a6a749723e */ /* 0x008fe200000000ff */
[----:B------:R-:W-:Y:S02]  /*9e30*/  FADD.FTZ R157, R157, R158 ;  /* 0x0000009e9d9d7221 */ /* 0x000fe40000010000 */
[C---:B------:R-:W-:Y:S01]  /*9e40*/  FMUL.FTZ R54, R3.reuse, R82 ;  /* 0x0000005203367220 */ /* 0x040fe20000410000 */
[----:B------:R-:W-:Y:S01]  /*9e50*/  MUFU.EX2 R171, R171 ;  /* 0x000000ab00ab7308 */ /* 0x000fe20000000800 */
[----:B------:R-:W-:Y:S02]  /*9e60*/  FMUL.FTZ R55, R3, R83 ;  /* 0x0000005303377220 */ /* 0x000fe40000410000 */
[----:B------:R-:W3:Y:S01]  /*9e70*/  LDSM.16.MT88.4 R80, [R190+0x6800] ;  /* 0x00680000be50783b */ /* 0x000ee20000004200 */
[----:B------:R-:W-:Y:S02]  /*9e80*/  FADD.FTZ R150, R150, R151 ;  /* 0x0000009796967221 */ /* 0x000fe40000010000 */
[----:B------:R-:W-:Y:S02]  /*9e90*/  FADD.FTZ R144, R144, R145 ;  /* 0x0000009190907221 */ /* 0x000fe40000010000 */
[-C--:B--2---:R-:W-:Y:S02]  /*9ea0*/  HMMA.16816.F32 R52, R128, R96.reuse, R52 ;  /* 0x000000608034723c */ /* 0x084fe40000001834 */
[----:B------:R-:W2:Y:S01]  /*9eb0*/  MUFU.EX2 R172, R172 ;  /* 0x000000ac00ac7308 */ /* 0x000ea20000000800 */
[----:B------:R-:W-:Y:S02]  /*9ec0*/  FADD.FTZ R140, R140, R141 ;  /* 0x0000008d8c8c7221 */ /* 0x000fe40000010000 */
[----:B------:R-:W-:Y:S01]  /*9ed0*/  FADD.FTZ R156, R156, R157 ;  /* 0x0000009d9c9c7221 */ /* 0x000fe20000010000 */
[----:B-1----:R-:W-:Y:S01]  /*9ee0*/  F2FP.PACK_AB R74, R169, R168 ;  /* 0x000000a8a94a723e */ /* 0x002fe200000000ff */
[----:B------:R-:W-:Y:S01]  /*9ef0*/  FADD.FTZ R149, R149, R150 ;  /* 0x0000009695957221 */ /* 0x000fe20000010000 */
[C---:B------:R-:W-:Y:S04]  /*9f00*/  HMMA.16816.F32 R56, R64.reuse, R96, R56 ;  /* 0x000000604038723c */ /* 0x040fe80000001838 */
[----:B------:R-:W-:Y:S01]  /*9f10*/  MUFU.EX2 R173, R173 ;  /* 0x000000ad00ad7308 */ /* 0x000fe20000000800 */
[----:B------:R-:W-:Y:S02]  /*9f20*/  FADD.FTZ R144, R143, R144 ;  /* 0x000000908f907221 */ /* 0x000fe40000010000 */
[----:B------:R-:W-:Y:S01]  /*9f30*/  FADD.FTZ R139, R139, R140 ;  /* 0x0000008c8b8b7221 */ /* 0x000fe20000010000 */
[-C--:B------:R-:W-:Y:S04]  /*9f40*/  HMMA.16816.F32 R60, R64, R98.reuse, R60 ;  /* 0x00000062403c723c */ /* 0x080fe8000000183c */
[----:B------:R-:W-:Y:S02]  /*9f50*/  FADD.FTZ R163, R163, R144 ;  /* 0x00000090a3a37221 */ /* 0x000fe40000010000 */
[----:B------:R-:W-:Y:S01]  /*9f60*/  MUFU.EX2 R174, R174 ;  /* 0x000000ae00ae7308 */ /* 0x000fe20000000800 */
[----:B------:R-:W-:Y:S01]  /*9f70*/  FMUL.FTZ R64, R132, R68 ;  /* 0x0000004484407220 */ /* 0x000fe20000410000 */
[----:B------:R-:W-:Y:S01]  /*9f80*/  F2FP.PACK_AB R68, R154, R155 ;  /* 0x0000009b9a44723e */ /* 0x000fe200000000ff */
[----:B------:R-:W-:Y:S03]  /*9f90*/  FMUL.FTZ R65, R132, R69 ;  /* 0x0000004584417220 */ /* 0x000fe60000410000 */
[----:B------:R-:W-:Y:S01]  /*9fa0*/  FMUL.FTZ R66, R3, R70 ;  /* 0x0000004603427220 */ /* 0x000fe20000410000 */
[----:B------:R-:W-:Y:S01]  /*9fb0*/  F2FP.PACK_AB R69, R147, R148 ;  /* 0x000000949345723e */ /* 0x000fe200000000ff */
[----:B------:R-:W-:Y:S01]  /*9fc0*/  FMUL.FTZ R67, R3, R71 ;  /* 0x0000004703437220 */ /* 0x000fe20000410000 */
[----:B------:R-:W-:Y:S01]  /*9fd0*/  F2FP.PACK_AB R70, R160, R153 ;  /* 0x00000099a046723e */ /* 0x000fe200000000ff */
[----:B------:R-:W-:Y:S01]  /*9fe0*/  MUFU.EX2 R175, R175 ;  /* 0x000000af00af7308 */ /* 0x000fe20000000800 */
[----:B------:R-:W-:Y:S01]  /*9ff0*/  F2FP.PACK_AB R71, R162, R161 ;  /* 0x000000a1a247723e */ /* 0x000fe200000000ff */
[----:B------:R-:W-:Y:S01]  /*a000*/  FADD.FTZ R155, R155, R156 ;  /* 0x0000009c9b9b7221 */ /* 0x000fe20000010000 */
[----:B--2---:R-:W-:Y:S01]  /*a010*/  F2FP.PACK_AB R75, R172, R171 ;  /* 0x000000abac4b723e */ /* 0x004fe200000000ff */
[----:B------:R-:W-:Y:S01]  /*a020*/  FADD.FTZ R148, R148, R149 ;  /* 0x0000009594947221 */ /* 0x000fe20000010000 */
[----:B------:R-:W-:Y:S04]  /*a030*/  HMMA.16816.F32 R64, R128, R98, R64 ;  /* 0x000000628040723c */ /* 0x000fe80000001840 */
[----:B------:R-:W-:Y:S01]  /*a040*/  MOV R3, R136 ;  /* 0x0000008800037202 */ /* 0x000fe20000000f00 */
[----:B------:R-:W-:Y:S01]  /*a050*/  MUFU.EX2 R230, R230 ;  /* 0x000000e600e67308 */ /* 0x000fe20000000800 */
[----:B------:R-:W-:Y:S01]  /*a060*/  FADD.FTZ R166, R166, R139 ;  /* 0x0000008ba6a67221 */ /* 0x000fe20000010000 */
[----:B------:R-:W-:Y:S01]  /*a070*/  MOV R139, R134 ;  /* 0x00000086008b7202 */ /* 0x000fe20000000f00 */
[-C--:B------:R-:W-:Y:S05]  /*a080*/  HMMA.16816.F32 R4, R68, R76.reuse, R4 ;  /* 0x0000004c4404723c */ /* 0x080fea0000001804 */
[----:B------:R-:W-:Y:S02]  /*a090*/  FADD.FTZ R154, R154, R155 ;  /* 0x0000009b9a9a7221 */ /* 0x000fe40000010000 */
[----:B------:R-:W-:Y:S01]  /*a0a0*/  MUFU.EX2 R232, R232 ;  /* 0x000000e800e87308 */ /* 0x000fe20000000800 */
[C---:B------:R-:W-:Y:S04]  /*a0b0*/  HMMA.16816.F32 R8, R72.reuse, R76, R8 ;  /* 0x0000004c4808723c */ /* 0x040fe80000001808 */
[----:B------:R-:W-:Y:S02]  /*a0c0*/  FADD.FTZ R148, R147, R148 ;  /* 0x0000009493947221 */ /* 0x000fe40000010000 */
[----:B------:R-:W-:Y:S02]  /*a0d0*/  FADD.FTZ R163, R164, R163 ;  /* 0x000000a3a4a37221 */ /* 0x000fe40000010000 */
[-C--:B------:R-:W-:Y:S01]  /*a0e0*/  HMMA.16816.F32 R12, R72, R78.reuse, R12 ;  /* 0x0000004e480c723c */ /* 0x080fe2000000180c */
[----:B------:R-:W-:Y:S03]  /*a0f0*/  MUFU.EX2 R235, R235 ;  /* 0x000000eb00eb7308 */ /* 0x000fe60000000800 */
[----:B------:R-:W-:Y:S02]  /*a100*/  FADD.FTZ R166, R167, R166 ;  /* 0x000000a6a7a67221 */ /* 0x000fe40000010000 */
[----:B------:R-:W-:Y:S02]  /*a110*/  FADD.FTZ R153, R153, R154 ;  /* 0x0000009a99997221 */ /* 0x000fe40000010000 */
[C---:B------:R-:W-:Y:S01]  /*a120*/  HMMA.16816.F32 R16, R68.reuse, R78, R16 ;  /* 0x0000004e4410723c */ /* 0x040fe20000001810 */
[----:B------:R-:W1:Y:S02]  /*a130*/  LDSM.16.MT88.4 R76, [R188+0x6800] ;  /* 0x00680000bc4c783b */ /* 0x000e640000004200 */
[----:B------:R-:W-:Y:S01]  /*a140*/  MUFU.EX2 R234, R234 ;  /* 0x000000ea00ea7308 */ /* 0x000fe20000000800 */
[----:B------:R-:W-:Y:S02]  /*a150*/  FADD.FTZ R161, R161, R148 ;  /* 0x00000094a1a17221 */ /* 0x000fe40000010000 */
[----:B------:R-:W-:Y:S02]  /*a160*/  FADD.FTZ R168, R168, R163 ;  /* 0x000000a3a8a87221 */ /* 0x000fe40000010000 */
[-C--:B---3--:R-:W-:Y:S04]  /*a170*/  HMMA.16816.F32 R20, R68, R80.reuse, R20 ;  /* 0x000000504414723c */ /* 0x088fe80000001814 */
        /* <DEDUP_REMOVED lines=8> */
[----:B------:R-:W-:Y:S04]  /*a200*/  FADD.FTZ R171, R172, R171 ;  /* 0x000000abacab7221 */ /* 0x000fe80000010000 */
[C---:B------:R-:W-:Y:S01]  /*a210*/  HMMA.16816.F32 R32, R68.reuse, R82, R32 ;  /* 0x000000524420723c */ /* 0x040fe20000001820 */
[----:B------:R-:W2:Y:S01]  /*a220*/  LDSM.16.MT88.4 R80, [R191+0x7000] ;  /* 0x00700000bf50783b */ /* 0x000ea20000004200 */
[----:B------:R-:W3:Y:S06]  /*a230*/  MUFU.EX2 R236, R236 ;  /* 0x000000ec00ec7308 */ /* 0x000eec0000000800 */
[-C--:B------:R-:W-:Y:S04]  /*a240*/  HMMA.16816.F32 R36, R68, R84.reuse, R36 ;  /* 0x000000544424723c */ /* 0x080fe80000001824 */
[----:B------:R-:W-:Y:S04]  /*a250*/  MUFU.EX2 R226, R226 ;  /* 0x000000e200e27308 */ /* 0x000fe80000000800 */
[C---:B------:R-:W-:Y:S06]  /*a260*/  HMMA.16816.F32 R40, R72.reuse, R84, R40 ;  /* 0x000000544828723c */ /* 0x040fec0000001828 */
[----:B------:R-:W4:Y:S02]  /*a270*/  MUFU.EX2 R231, R231 ;  /* 0x000000e700e77308 */ /* 0x000f240000000800 */
[-C--:B------:R-:W-:Y:S08]  /*a280*/  HMMA.16816.F32 R44, R72, R86.reuse, R44 ;  /* 0x00000056482c723c */ /* 0x080ff0000000182c */
[C---:B------:R-:W-:Y:S01]  /*a290*/  HMMA.16816.F32 R48, R68.reuse, R86, R48 ;  /* 0x000000564430723c */ /* 0x040fe20000001830 */
[----:B------:R-:W5:Y:S01]  /*a2a0*/  LDSM.16.MT88.4 R84, [R190+0x7000] ;  /* 0x00700000be54783b */ /* 0x000f620000004200 */
[----:B------:R-:W-:Y:S06]  /*a2b0*/  MUFU.EX2 R223, R223 ;  /* 0x000000df00df7308 */ /* 0x000fec0000000800 */
[-C--:B-1----:R-:W-:Y:S04]  /*a2c0*/  HMMA.16816.F32 R52, R68, R76.reuse, R52 ;  /* 0x0000004c4434723c */ /* 0x082fe80000001834 */
[----:B------:R-:W1:Y:S04]  /*a2d0*/  MUFU.EX2 R224, R224 ;  /* 0x000000e000e07308 */ /* 0x000e680000000800 */
[C---:B------:R-:W-:Y:S06]  /*a2e0*/  HMMA.16816.F32 R56, R72.reuse, R76, R56 ;  /* 0x0000004c4838723c */ /* 0x040fec0000001838 */
[----:B------:R-:W-:Y:S02]  /*a2f0*/  MUFU.EX2 R222, R222 ;  /* 0x000000de00de7308 */ /* 0x000fe40000000800 */
[-C--:B------:R-:W-:Y:S07]  /*a300*/  HMMA.16816.F32 R60, R72, R78.reuse, R60 ;  /* 0x0000004e483c723c */ /* 0x080fee000000183c */
[----:B---3--:R-:W-:Y:S01]  /*a310*/  F2FP.PACK_AB R72, R236, R229 ;  /* 0x000000e5ec48723e */ /* 0x008fe200000000ff */
[----:B------:R-:W-:Y:S01]  /*a320*/  HMMA.16816.F32 R64, R68, R78, R64 ;  /* 0x0000004e4440723c */ /* 0x000fe20000001840 */
[----:B------:R-:W3:Y:S01]  /*a330*/  MUFU.EX2 R225, R225 ;  /* 0x000000e100e17308 */ /* 0x000ee20000000800 */
[----:B------:R-:W5:Y:S02]  /*a340*/  LDSM.16.MT88.4 R76, [R189+0x7000] ;  /* 0x00700000bd4c783b */ /* 0x000f640000004200 */
[----:B----4-:R-:W-:Y:S01]  /*a350*/  F2FP.PACK_AB R73, R231, R226 ;  /* 0x000000e2e749723e */ /* 0x010fe200000000ff */
[----:B------:R-:W-:Y:S01]  /*a360*/  FADD.FTZ R229, R229, R168 ;  /* 0x000000a8e5e57221 */ /* 0x000fe20000010000 */
[----:B-1----:R-:W-:Y:S01]  /*a370*/  F2FP.PACK_AB R74, R224, R223 ;  /* 0x000000dfe04a723e */ /* 0x002fe200000000ff */
[----:B------:R-:W-:Y:S01]  /*a380*/  FADD.FTZ R226, R226, R171 ;  /* 0x000000abe2e27221 */ /* 0x000fe20000010000 */
[----:B------:R-:W-:Y:S01]  /*a390*/  F2FP.PACK_AB R68, R174, R173 ;  /* 0x000000adae44723e */ /* 0x000fe200000000ff */
[----:B------:R-:W-:Y:S02]  /*a3a0*/  FADD.FTZ R173, R173, R160 ;  /* 0x000000a0adad7221 */ /* 0x000fe40000010000 */
[----:B------:R-:W-:Y:S01]  /*a3b0*/  MUFU.EX2 R218, R218 ;  /* 0x000000da00da7308 */ /* 0x000fe20000000800 */
[----:B------:R-:W-:Y:S01]  /*a3c0*/  F2FP.PACK_AB R69, R230, R175 ;  /* 0x000000afe645723e */ /* 0x000fe200000000ff */
[----:B------:R-:W-:Y:S01]  /*a3d0*/  FADD.FTZ R175, R175, R162 ;  /* 0x000000a2afaf7221 */ /* 0x000fe20000010000 */
[----:B------:R-:W-:Y:S01]  /*a3e0*/  F2FP.PACK_AB R70, R235, R232 ;  /* 0x000000e8eb46723e */ /* 0x000fe200000000ff */
[----:B------:R-:W-:Y:S01]  /*a3f0*/  FADD.FTZ R173, R174, R173 ;  /* 0x000000adaead7221 */ /* 0x000fe20000010000 */
[----:B------:R-:W-:Y:S01]  /*a400*/  F2FP.PACK_AB R71, R237, R234 ;  /* 0x000000eaed47723e */ /* 0x000fe200000000ff */
[----:B------:R-:W-:Y:S02]  /*a410*/  FADD.FTZ R175, R230, R175 ;  /* 0x000000afe6af7221 */ /* 0x000fe40000010000 */
[----:B------:R-:W-:Y:S02]  /*a420*/  FADD.FTZ R236, R236, R229 ;  /* 0x000000e5ecec7221 */ /* 0x000fe40000010000 */
[----:B------:R-:W-:Y:S01]  /*a430*/  MUFU.EX2 R219, R219 ;  /* 0x000000db00db7308 */ /* 0x000fe20000000800 */
[----:B------:R-:W-:Y:S01]  /*a440*/  FADD.FTZ R231, R231, R226 ;  /* 0x000000e2e7e77221 */ /* 0x000fe20000010000 */
[-C--:B--2---:R-:W-:Y:S03]  /*a450*/  HMMA.16816.F32 R4, R68, R80.reuse, R4 ;  /* 0x000000504404723c */ /* 0x084fe60000001804 */
[----:B---3--:R-:W-:Y:S01]  /*a460*/  F2FP.PACK_AB R75, R225, R222 ;  /* 0x000000dee14b723e */ /* 0x008fe200000000ff */
[----:B------:R-:W-:Y:S02]  /*a470*/  FADD.FTZ R232, R232, R173 ;  /* 0x000000ade8e87221 */ /* 0x000fe40000010000 */
[----:B------:R-:W-:Y:S02]  /*a480*/  FADD.FTZ R234, R234, R175 ;  /* 0x000000afeaea7221 */ /* 0x000fe40000010000 */
[----:B------:R-:W-:Y:S01]  /*a490*/  MUFU.EX2 R214, R214 ;  /* 0x000000d600d67308 */ /* 0x000fe20000000800 */
[----:B------:R-:W-:Y:S01]  /*a4a0*/  FADD.FTZ R223, R223, R236 ;  /* 0x000000ecdfdf7221 */ /* 0x000fe20000010000 */
        /* <DEDUP_REMOVED lines=10> */
[----:B------:R-:W-:Y:S04]  /*a550*/  FADD.FTZ R225, R225, R222 ;  /* 0x000000dee1e17221 */ /* 0x000fe80000010000 */
[-C--:B-----5:R-:W-:Y:S05]  /*a560*/  HMMA.16816.F32 R20, R68, R84.reuse, R20 ;  /* 0x000000544414723c */ /* 0x0a0fea0000001814 */
[----:B------:R-:W-:Y:S03]  /*a570*/  MUFU.EX2 R233, R233 ;  /* 0x000000e900e97308 */ /* 0x000fe60000000800 */
[C---:B------:R-:W-:Y:S07]  /*a580*/  HMMA.16816.F32 R24, R72.reuse, R84, R24 ;  /* 0x000000544818723c */ /* 0x040fee0000001818 */
[----:B------:R-:W-:Y:S01]  /*a590*/  MUFU.EX2 R183, R183 ;  /* 0x000000b700b77308 */ /* 0x000fe20000000800 */
[-C--:B------:R-:W-:Y:S08]  /*a5a0*/  HMMA.16816.F32 R28, R72, R86.reuse, R28 ;  /* 0x00000056481c723c */ /* 0x080ff0000000181c */
[C---:B------:R-:W-:Y:S01]  /*a5b0*/  HMMA.16816.F32 R32, R68.reuse, R86, R32 ;  /* 0x000000564420723c */ /* 0x040fe20000001820 */
[----:B------:R-:W2:Y:S01]  /*a5c0*/  LDSM.16.MT88.4 R84, [R189+0x7800] ;  /* 0x00780000bd54783b */ /* 0x000ea20000004200 */
[----:B------:R-:W-:Y:S06]  /*a5d0*/  MUFU.EX2 R182, R227 ;  /* 0x000000e300b67308 */ /* 0x000fec0000000800 */
[-C--:B------:R-:W-:Y:S04]  /*a5e0*/  HMMA.16816.F32 R36, R68, R76.reuse, R36 ;  /* 0x0000004c4424723c */ /* 0x080fe80000001824 */
[----:B------:R-:W-:Y:S04]  /*a5f0*/  MUFU.EX2 R181, R181 ;  /* 0x000000b500b57308 */ /* 0x000fe80000000800 */
[C---:B------:R-:W-:Y:S06]  /*a600*/  HMMA.16816.F32 R40, R72.reuse, R76, R40 ;  /* 0x0000004c4828723c */ /* 0x040fec0000001828 */
[----:B------:R-:W3:Y:S02]  /*a610*/  MUFU.EX2 R180, R180 ;  /* 0x000000b400b47308 */ /* 0x000ee40000000800 */
[-C--:B------:R-:W-:Y:S08]  /*a620*/  HMMA.16816.F32 R44, R72, R78.reuse, R44 ;  /* 0x0000004e482c723c */ /* 0x080ff0000000182c */
[C---:B------:R-:W-:Y:S01]  /*a630*/  HMMA.16816.F32 R48, R68.reuse, R78, R48 ;  /* 0x0000004e4430723c */ /* 0x040fe20000001830 */
[----:B------:R-:W-:Y:S07]  /*a640*/  MUFU.EX2 R178, R178 ;  /* 0x000000b200b27308 */ /* 0x000fee0000000800 */
[-C--:B-1----:R-:W-:Y:S03]  /*a650*/  HMMA.16816.F32 R52, R68, R80.reuse, R52 ;  /* 0x000000504434723c */ /* 0x082fe60000001834 */
[----:B------:R-:W1:Y:S05]  /*a660*/  MUFU.EX2 R177, R177 ;  /* 0x000000b100b17308 */ /* 0x000e6a0000000800 */
[C---:B------:R-:W-:Y:S05]  /*a670*/  HMMA.16816.F32 R56, R72.reuse, R80, R56 ;  /* 0x000000504838723c */ /* 0x040fea0000001838 */
[----:B------:R-:W-:Y:S03]  /*a680*/  MUFU.EX2 R176, R176 ;  /* 0x000000b000b07308 */ /* 0x000fe60000000800 */
[-C--:B------:R-:W-:Y:S07]  /*a690*/  HMMA.16816.F32 R60, R72, R82.reuse, R60 ;  /* 0x00000052483c723c */ /* 0x080fee000000183c */
[----:B------:R-:W4:Y:S01]  /*a6a0*/  MUFU.EX2 R179, R170 ;  /* 0x000000aa00b37308 */ /* 0x000f220000000800 */
[----:B------:R-:W-:Y:S04]  /*a6b0*/  HMMA.16816.F32 R64, R68, R82, R64 ;  /* 0x000000524440723c */ /* 0x000fe80000001840 */
[----:B---3--:R-:W-:Y:S01]  /*a6c0*/  F2FP.PACK_AB R72, R180, R181 ;  /* 0x000000b5b448723e */ /* 0x008fe200000000ff */
[----:B------:R-:W-:Y:S01]  /*a6d0*/  FADD.FTZ R181, R181, R224 ;  /* 0x000000e0b5b57221 */ /* 0x000fe20000010000 */
[----:B-1----:R-:W-:Y:S01]  /*a6e0*/  F2FP.PACK_AB R73, R177, R178 ;  /* 0x000000b2b149723e */ /* 0x002fe200000000ff */
[----:B------:R-:W-:Y:S01]  /*a6f0*/  FADD.FTZ R178, R178, R225 ;  /* 0x000000e1b2b27221 */ /* 0x000fe20000010000 */
[----:B------:R-:W-:Y:S01]  /*a700*/  F2FP.PACK_AB R68, R219, R218 ;  /* 0x000000dadb44723e */ /* 0x000fe200000000ff */
[----:B------:R-:W-:Y:S03]  /*a710*/  MUFU.EX2 R138, R138 ;  /* 0x0000008a008a7308 */ /* 0x000fe60000000800 */
[----:B------:R-:W-:Y:S01]  /*a720*/  F2FP.PACK_AB R69, R239, R214 ;  /* 0x000000d6ef45723e */ /* 0x000fe200000000ff */
[----:B------:R-:W-:Y:S01]  /*a730*/  FADD.FTZ R218, R218, R235 ;  /* 0x000000ebdada7221 */ /* 0x000fe20000010000 */
[----:B------:R-:W-:Y:S01]  /*a740*/  F2FP.PACK_AB R70, R233, R212 ;  /* 0x000000d4e946723e */ /* 0x000fe200000000ff */
[----:B------:R-:W-:Y:S01]  /*a750*/  FADD.FTZ R214, R214, R237 ;  /* 0x000000edd6d67221 */ /* 0x000fe20000010000 */
[----:B------:R-:W-:Y:S01]  /*a760*/  F2FP.PACK_AB R71, R182, R183 ;  /* 0x000000b7b647723e */ /* 0x000fe200000000ff */
[----:B------:R-:W-:Y:S02]  /*a770*/  FADD.FTZ R219, R219, R218 ;  /* 0x000000dadbdb7221 */ /* 0x000fe40000010000 */
[----:B------:R-:W1:Y:S01]  /*a780*/  MUFU.EX2 R165, R165 ;  /* 0x000000a500a57308 */ /* 0x000e620000000800 */
[----:B------:R-:W-:Y:S02]  /*a790*/  FADD.FTZ R214, R239, R214 ;  /* 0x000000d6efd67221 */ /* 0x000fe40000010000 */
[----:B------:R-:W-:Y:S01]  /*a7a0*/  FADD.FTZ R181, R180, R181 ;  /* 0x000000b5b4b57221 */ /* 0x000fe20000010000 */
[-C--:B------:R-:W-:Y:S01]  /*a7b0*/  HMMA.16816.F32 R128, R68, R116.reuse, R4 ;  /* 0x000000744480723c */ /* 0x080fe20000001804 */
[----:B------:R-:W3:Y:S02]  /*a7c0*/  LDSM.16.MT88.4 R4, [R188+0x7800] ;  /* 0x00780000bc04783b */ /* 0x000ee40000004200 */
[----:B----4-:R-:W-:Y:S01]  /*a7d0*/  F2FP.PACK_AB R74, R179, R176 ;  /* 0x000000b0b34a723e */ /* 0x010fe200000000ff */
[----:B------:R-:W-:Y:S02]  /*a7e0*/  FADD.FTZ R177, R177, R178 ;  /* 0x000000b2b1b17221 */ /* 0x000fe40000010000 */
[----:B------:R-:W-:Y:S02]  /*a7f0*/  FADD.FTZ R212, R212, R219 ;  /* 0x000000dbd4d47221 */ /* 0x000fe40000010000 */
[----:B------:R-:W-:Y:S04]  /*a800*/  FADD.FTZ R183, R183, R214 ;  /* 0x000000d6b7b77221 */ /* 0x000fe80000010000 */
[----:B------:R-:W-:Y:S02]  /*a810*/  FADD.FTZ R176, R176, R181 ;  /* 0x000000b5b0b07221 */ /* 0x000fe40000010000 */
[----:B------:R-:W-:Y:S02]  /*a820*/  FADD.FTZ R215, R233, R212 ;  /* 0x000000d4e9d77221 */ /* 0x000fe40000010000 */
[----:B------:R-:W-:Y:S02]  /*a830*/  FADD.FTZ R210, R182, R183 ;  /* 0x000000b7b6d27221 */ /* 0x000fe40000010000 */
[----:B------:R-:W-:Y:S01]  /*a840*/  FADD.FTZ R213, R179, R176 ;  /* 0x000000b0b3d57221 */ /* 0x000fe20000010000 */
[C---:B-1----:R-:W-:Y:S01]  /*a850*/  F2FP.PACK_AB R75, R165.reuse, R138 ;  /* 0x0000008aa54b723e */ /* 0x042fe200000000ff */
[----:B------:R-:W-:Y:S04]  /*a860*/  FADD.FTZ R138, R138, R177 ;  /* 0x000000b18a8a7221 */ /* 0x000fe80000010000 */
[----:B------:R-:W-:Y:S02]  /*a870*/  FADD.FTZ R211, R165, R138 ;  /* 0x0000008aa5d37221 */ /* 0x000fe40000010000 */
[C---:B------:R-:W-:Y:S08]  /*a880*/  HMMA.16816.F32 R124, R72.reuse, R116, R8 ;  /* 0x00000074487c723c */ /* 0x040ff00000001808 */
[-C--:B------:R-:W-:Y:S08]  /*a890*/  HMMA.16816.F32 R120, R72, R118.reuse, R12 ;  /* 0x000000764878723c */ /* 0x080ff0000000180c */
[C---:B------:R-:W-:Y:S08]  /*a8a0*/  HMMA.16816.F32 R116, R68.reuse, R118, R16 ;  /* 0x000000764474723c */ /* 0x040ff00000001810 */
        /* <DEDUP_REMOVED lines=13> */
.L_x_604:
[----:B------:R-:W1:Y:S01]  /*a980*/  SHFL.BFLY PT, R0, R215, 0x2, 0x1f ;  /* 0x0c401f00d7007f89 */ /* 0x000e6200000e0000 */
[----:B------:R-:W-:Y:S01]  /*a990*/  ULDC.U8 UR4, c[0x0][0x329] ;  /* 0x0000ca4000047ab9 */ /* 0x000fe20000000000 */
[----:B------:R-:W-:Y:S01]  /*a9a0*/  MOV R10, 0x3f800000 ;  /* 0x3f800000000a7802 */ /* 0x000fe20000000f00 */
[----:B------:R-:W-:Y:S01]  /*a9b0*/  ULDC.U8 UR5, c[0x0][0x328] ;  /* 0x0000ca0000057ab9 */ /* 0x000fe20000000000 */
[----:B------:R-:W2:Y:S01]  /*a9c0*/  SHFL.BFLY PT, R5, R210, 0x2, 0x1f ;  /* 0x0c401f00d2057f89 */ /* 0x000ea200000e0000 */
[----:B------:R-:W-:Y:S01]  /*a9d0*/  ISETP.NE.AND P0, PT, RZ, UR4, PT ;  /* 0x00000004ff007c0c */ /* 0x000fe2000bf05270 */
[----:B------:R-:W-:Y:S01]  /*a9e0*/  IMAD.MOV.U32 R14, RZ, RZ, 0x3f800000 ;  /* 0x3f800000ff0e7424 */ /* 0x000fe200078e00ff */
[----:B------:R-:W-:Y:S01]  /*a9f0*/  ISETP.NE.AND P3, PT, RZ, UR5, PT ;  /* 0x00000005ff007c0c */ /* 0x000fe2000bf65270 */
[----:B------:R-:W3:Y:S01]  /*aa00*/  SHFL.BFLY PT, R4, R213, 0x2, 0x1f ;  /* 0x0c401f00d5047f89 */ /* 0x000ee200000e0000 */
[----:B------:R-:W-:Y:S01]  /*aa10*/  CS2R R50, SRZ ;  /* 0x0000000000327805 */ /* 0x000fe2000001ff00 */
[----:B------:R-:W-:Y:S02]  /*aa20*/  BSSY B0, `(.L_x_608) ;  /* 0x0000116000007945 */ /* 0x000fe40003800000 */
[----:B------:R-:W4:Y:S04]  /*aa30*/  SHFL.BFLY PT, R2, R211, 0x2, 0x1f ;  /* 0x0c401f00d3027f89 */ /* 0x000f2800000e0000 */
[----:B------:R-:W5:Y:S02]  /*aa40*/  S2R R44, SR_CTAID.X ;  /* 0x00000000002c7919 */ /* 0x000f640000002500 */
[----:B------:R-:W-:Y:S01]  /*aa50*/  @P0 MOV R7, c[0x0][0x210] ;  /* 0x0000840000070a02 */ /* 0x000fe20000000f00 */
[----:B------:R-:W-:Y:S01]  /*aa60*/  @P0 IMAD.MOV.U32 R45, RZ, RZ, 0x1 ;  /* 0x00000001ff2d0424 */ /* 0x000fe200078e00ff */
[----:B------:R-:W5:Y:S01]  /*aa70*/  S2R R46, SR_CTAID.Z ;  /* 0x00000000002e7919 */ /* 0x000f620000002700 */
[----:B------:R-:W-:-:S02]  /*aa80*/  @P0 MOV R47, c[0x0][0x210] ;  /* 0x00008400002f0a02 */ /* 0x000fc40000000f00 */
[----:B------:R-:W-:Y:S01]  /*aa90*/  @P0 IMAD R7, R7, c[0x0][0x214], RZ ;  /* 0x0000850007070a24 */ /* 0x000fe200078e02ff */
[----:B------:R-:W-:Y:S01]  /*aaa0*/  @!P0 MOV R47, 0x1 ;  /* 0x00000001002f8802 */ /* 0x000fe20000000f00 */
[----:B-1----:R-:W-:Y:S02]  /*aab0*/  FADD.FTZ R3, R0, R215 ;  /* 0x000000d700037221 */ /* 0x002fe40000010000 */
[----:B------:R-:W1:Y:S01]  /*aac0*/  S2R R0, SR_TID.X ;  /* 0x0000000000007919 */ /* 0x000e620000002100 */
[----:B--2---:R-:W-:-:S03]  /*aad0*/  FADD.FTZ R8, R5, R210 ;  /* 0x000000d205087221 */ /* 0x004fc60000010000 */
[----:B------:R-:W2:Y:S01]  /*aae0*/  SHFL.BFLY PT, R6, R3, 0x1, 0x1f ;  /* 0x0c201f0003067f89 */ /* 0x000ea200000e0000 */
[----:B---3--:R-:W-:-:S03]  /*aaf0*/  FADD.FTZ R15, R4, R213 ;  /* 0x000000d5040f7221 */ /* 0x008fc60000010000 */
[----:B------:R-:W3:Y:S01]  /*ab00*/  SHFL.BFLY PT, R5, R8, 0x1, 0x1f ;  /* 0x0c201f0008057f89 */ /* 0x000ee200000e0000 */
[----:B----4-:R-:W-:-:S03]  /*ab10*/  FADD.FTZ R11, R2, R211 ;  /* 0x000000d3020b7221 */ /* 0x010fc60000010000 */
[----:B------:R-:W4:Y:S04]  /*ab20*/  SHFL.BFLY PT, R4, R15, 0x1, 0x1f ;  /* 0x0c201f000f047f89 */ /* 0x000f2800000e0000 */
[----:B------:R-:W5:Y:S01]  /*ab30*/  SHFL.BFLY PT, R2, R11, 0x1, 0x1f ;  /* 0x0c201f000b027f89 */ /* 0x000f6200000e0000 */
[----:B--2---:R-:W-:Y:S01]  /*ab40*/  FADD.FTZ R6, R3, R6 ;  /* 0x0000000603067221 */ /* 0x004fe20000010000 */
[----:B-1----:R-:W-:Y:S01]  /*ab50*/  SHF.R.S32.HI R3, RZ, 0x1f, R0 ;  /* 0x0000001fff037819 */ /* 0x002fe20000011400 */
[----:B---3--:R-:W-:-:S03]  /*ab60*/  FADD.FTZ R5, R8, R5 ;  /* 0x0000000508057221 */ /* 0x008fc60000010000 */
[----:B------:R-:W-:Y:S02]  /*ab70*/  LEA.HI R9, R3, R0, RZ, 0x2 ;  /* 0x0000000003097211 */ /* 0x000fe400078f10ff */
[----:B------:R-:W-:Y:S01]  /*ab80*/  FSETP.NE.FTZ.AND P6, PT, R6, RZ, PT ;  /* 0x000000ff0600720b */ /* 0x000fe20003fd5000 */
[----:B----4-:R-:W-:Y:S01]  /*ab90*/  FADD.FTZ R4, R15, R4 ;  /* 0x000000040f047221 */ /* 0x010fe20000010000 */
[--C-:B------:R-:W-:Y:S02]  /*aba0*/  SHF.R.S32.HI R13, RZ, 0x2, R9.reuse ;  /* 0x00000002ff0d7819 */ /* 0x100fe40000011409 */
[----:B------:R-:W-:Y:S01]  /*abb0*/  SHF.R.S32.HI R12, RZ, 0x1f, R9 ;  /* 0x0000001fff0c7819 */ /* 0x000fe20000011409 */
[----:B-----5:R-:W-:Y:S01]  /*abc0*/  FADD.FTZ R2, R11, R2 ;  /* 0x000000020b027221 */ /* 0x020fe20000010000 */
[----:B------:R-:W-:Y:S02]  /*abd0*/  @!P0 MOV R8, c[0x0][0x214] ;  /* 0x0000850000088a02 */ /* 0x000fe40000000f00 */
[----:B------:R-:W-:-:S02]  /*abe0*/  LEA.HI R12, R12, R13, RZ, 0x3 ;  /* 0x0000000d0c0c7211 */ /* 0x000fc400078f18ff */
[----:B------:R-:W-:Y:S02]  /*abf0*/  @!P0 SEL R7, R8, c[0x0][0x234], !P3 ;  /* 0x00008d0008078a07 */ /* 0x000fe40005800000 */
[----:B------:R-:W-:Y:S01]  /*ac00*/  LOP3.LUT R12, R12, 0xfffffff8, RZ, 0xc0, !PT ;  /* 0xfffffff80c0c7812 */ /* 0x000fe200078ec0ff */
[----:B------:R-:W1:Y:S01]  /*ac10*/  @P6 MUFU.RCP R10, R6 ;  /* 0x00000006000a6308 */ /* 0x000e620000001000 */
[----:B------:R-:W-:Y:S01]  /*ac20*/  FSETP.NE.FTZ.AND P5, PT, R5, RZ, PT ;  /* 0x000000ff0500720b */ /* 0x000fe20003fb5000 */
[----:B------:R-:W-:Y:S01]  /*ac30*/  @!P0 IMAD R45, R7, c[0x0][0x1c0], RZ ;  /* 0x00007000072d8a24 */ /* 0x000fe200078e02ff */
[----:B------:R-:W-:Y:S01]  /*ac40*/  FSETP.NE.FTZ.AND P4, PT, R4, RZ, PT ;  /* 0x000000ff0400720b */ /* 0x000fe20003f95000 */
[----:B------:R-:W-:Y:S01]  /*ac50*/  IMAD.IADD R8, R13, 0x1, -R12 ;  /* 0x000000010d087824 */ /* 0x000fe200078e0a0c */
[----:B------:R-:W-:Y:S02]  /*ac60*/  MOV R11, 0x3f800000 ;  /* 0x3f800000000b7802 */ /* 0x000fe40000000f00 */
[----:B------:R-:W-:Y:S01]  /*ac70*/  MOV R13, 0x3f800000 ;  /* 0x3f800000000d7802 */ /* 0x000fe20000000f00 */
[----:B------:R-:W-:Y:S01]  /*ac80*/  @P6 MUFU.LG2 R6, R6 ;  /* 0x0000000600066308 */ /* 0x000fe20000000c00 */
[----:B------:R-:W-:-:S02]  /*ac90*/  LOP3.LUT R12, R8, 0x1, RZ, 0xc0, !PT ;  /* 0x00000001080c7812 */ /* 0x000fc400078ec0ff */
[----:B------:R-:W-:Y:S02]  /*aca0*/  LEA.HI R3, R3, R0, RZ, 0x5 ;  /* 0x0000000003037211 */ /* 0x000fe400078f28ff */
[----:B------:R-:W-:Y:S02]  /*acb0*/  ISETP.NE.U32.AND P1, PT, R12, 0x1, PT ;  /* 0x000000010c00780c */ /* 0x000fe40003f25070 */
[----:B------:R-:W-:Y:S01]  /*acc0*/  MOV R12, 0xfffffff0 ;  /* 0xfffffff0000c7802 */ /* 0x000fe20000000f00 */
[C---:B-1----:R-:W-:Y:S01]  /*acd0*/  FMUL.FTZ R128, R10.reuse, R128 ;  /* 0x000000800a807220 */ /* 0x042fe20000410000 */
[----:B------:R-:W1:Y:S01]  /*ace0*/  @P5 MUFU.RCP R11, R5 ;  /* 0x00000005000b5308 */ /* 0x000e620000001000 */
[----:B------:R-:W-:Y:S01]  /*acf0*/  FMUL.FTZ R129, R10, R129 ;  /* 0x000000810a817220 */ /* 0x000fe20000410000 */
[----:B------:R-:W-:Y:S01]  /*ad00*/  SEL R12, R12, 0x10, !P1 ;  /* 0x000000100c0c7807 */ /* 0x000fe20004800000 */
[----:B------:R-:W-:Y:S01]  /*ad10*/  FMUL.FTZ R116, R10, R116 ;  /* 0x000000740a747220 */ /* 0x000fe20000410000 */
[----:B------:R-:W-:Y:S01]  /*ad20*/  R2P PR, R8, 0x6 ;  /* 0x0000000608007804 */ /* 0x000fe20000000000 */
[C---:B------:R-:W-:Y:S01]  /*ad30*/  FMUL.FTZ R117, R10.reuse, R117 ;  /* 0x000000750a757220 */ /* 0x040fe20000410000 */
[----:B------:R-:W-:Y:S01]  /*ad40*/  LOP3.LUT R9, R9, 0x3ffffffc, RZ, 0xc0, !PT ;  /* 0x3ffffffc09097812 */ /* 0x000fe200078ec0ff */
[----:B------:R-:W-:Y:S01]  /*ad50*/  FMUL.FTZ R112, R10, R112 ;  /* 0x000000700a707220 */ /* 0x000fe20000410000 */
[----:B------:R-:W-:Y:S01]  /*ad60*/  SHF.L.U32 R8, R8, 0x6, RZ ;  /* 0x0000000608087819 */ /* 0x000fe200000006ff */
[C---:B------:R-:W-:Y:S01]  /*ad70*/  FMUL.FTZ R113, R10.reuse, R113 ;  /* 0x000000710a717220 */ /* 0x040fe20000410000 */
[----:B------:R-:W2:Y:S01]  /*ad80*/  @P4 MUFU.RCP R13, R4 ;  /* 0x00000004000d4308 */ /* 0x000ea20000001000 */
[C---:B------:R-:W-:Y:S01]  /*ad90*/  FMUL.FTZ R100, R10.reuse, R100 ;  /* 0x000000640a647220 */ /* 0x040fe20000410000 */
[----:B------:R-:W-:Y:S01]  /*ada0*/  SHF.R.S32.HI R15, RZ, 0x5, R3 ;  /* 0x00000005ff0f7819 */ /* 0x000fe20000011403 */
[C---:B------:R-:W-:Y:S01]  /*adb0*/  FMUL.FTZ R101, R10.reuse, R101 ;  /* 0x000000650a657220 */ /* 0x040fe20000410000 */
[----:B------:R-:W-:Y:S01]  /*adc0*/  IADD3 R16, -R9, R0, RZ ;  /* 0x0000000009107210 */ /* 0x000fe20007ffe1ff */
[----:B------:R-:W-:Y:S01]  /*add0*/  FMUL.FTZ R96, R10, R96 ;  /* 0x000000600a607220 */ /* 0x000fe20000410000 */
[----:B------:R-:W-:Y:S01]  /*ade0*/  LOP3.LUT R8, R8, 0x1c0, RZ, 0xc0, !PT ;  /* 0x000001c008087812 */ /* 0x000fe200078ec0ff */
[C---:B------:R-:W-:Y:S01]  /*adf0*/  FMUL.FTZ R97, R10.reuse, R97 ;  /* 0x000000610a617220 */ /* 0x040fe20000410000 */
[----:B------:R-:W-:Y:S01]  /*ae00*/  LEA R16, R15, R16, 0x9 ;  /* 0x000000100f107211 */ /* 0x000fe200078e48ff */
        /* <DEDUP_REMOVED lines=9> */
[----:B------:R-:W-:Y:S01]  /*aea0*/  F2FP.PACK_AB R100, R101, R100 ;  /* 0x000000646564723e */ /* 0x000fe200000000ff */
[----:B------:R-:W-:Y:S01]  /*aeb0*/  FMUL.FTZ R69, R10, R69 ;  /* 0x000000450a457220 */ /* 0x000fe20000410000 */
[----:B------:R-:W-:Y:S01]  /*aec0*/  MOV R10, 0x20 ;  /* 0x00000020000a7802 */ /* 0x000fe20000000f00 */
[----:B------:R-:W-:Y:S01]  /*aed0*/  IMAD.U32 R9, R16, 0x2, R9 ;  /* 0x0000000210097824 */ /* 0x000fe200078e0009 */
[----:B------:R-:W-:Y:S01]  /*aee0*/  F2FP.PACK_AB R96, R97, R96 ;  /* 0x000000606160723e */ /* 0x000fe200000000ff */
[C---:B-1----:R-:W-:Y:S01]  /*aef0*/  FMUL.FTZ R130, R11.reuse, R130 ;  /* 0x000000820b827220 */ /* 0x042fe20000410000 */
[----:B------:R-:W-:Y:S01]  /*af00*/  SEL R10, R10, 0xffffffe0, !P1 ;  /* 0xffffffe00a0a7807 */ /* 0x000fe20004800000 */
[C---:B------:R-:W-:Y:S01]  /*af10*/  FMUL.FTZ R131, R11.reuse, R131 ;  /* 0x000000830b837220 */ /* 0x040fe20000410000 */
[----:B------:R-:W-:Y:S01]  /*af20*/  FSETP.NE.FTZ.AND P1, PT, R2, RZ, PT ;  /* 0x000000ff0200720b */ /* 0x000fe20003f35000 */
[----:B------:R-:W-:Y:S01]  /*af30*/  FMUL.FTZ R118, R11, R118 ;  /* 0x000000760b767220 */ /* 0x000fe20000410000 */
[----:B------:R-:W-:Y:S01]  /*af40*/  SHF.L.U32 R9, R9, 0x1, RZ ;  /* 0x0000000109097819 */ /* 0x000fe200000006ff */
[----:B------:R-:W-:Y:S01]  /*af50*/  FMUL.FTZ R119, R11, R119 ;  /* 0x000000770b777220 */ /* 0x000fe20000410000 */
[----:B------:R-:W-:Y:S01]  /*af60*/  F2FP.PACK_AB R130, R131, R130 ;  /* 0x000000828382723e */ /* 0x000fe200000000ff */
[----:B------:R-:W-:Y:S01]  /*af70*/  FMUL.FTZ R114, R11, R114 ;  /* 0x000000720b727220 */ /* 0x000fe20000410000 */
[----:B------:R-:W-:Y:S01]  /*af80*/  IADD3 R17, R9, 0x40, RZ ;  /* 0x0000004009117810 */ /* 0x000fe20007ffe0ff */
[----:B------:R-:W-:Y:S01]  /*af90*/  FMUL.FTZ R115, R11, R115 ;  /* 0x000000730b737220 */ /* 0x000fe20000410000 */
[----:B------:R-:W-:Y:S01]  /*afa0*/  F2FP.PACK_AB R118, R119, R118 ;  /* 0x000000767776723e */ /* 0x000fe200000000ff */
[----:B------:R-:W-:Y:S01]  /*afb0*/  FMUL.FTZ R102, R11, R102 ;  /* 0x000000660b667220 */ /* 0x000fe20000410000 */
[----:B------:R-:W-:Y:S01]  /*afc0*/  IADD3 R19, R9, R10, RZ ;  /* 0x0000000a09137210 */ /* 0x000fe20007ffe0ff */
[----:B------:R-:W-:Y:S01]  /*afd0*/  FMUL.FTZ R103, R11, R103 ;  /* 0x000000670b677220 */ /* 0x000fe20000410000 */
[----:B------:R-:W-:Y:S01]  /*afe0*/  F2FP.PACK_AB R114, R115, R114 ;  /* 0x000000727372723e */ /* 0x000fe200000000ff */
[----:B------:R-:W1:Y:S01]  /*aff0*/  @P1 MUFU.RCP R14, R2 ;  /* 0x00000002000e1308 */ /* 0x000e620000001000 */
[C---:B------:R-:W-:Y:S01]  /*b000*/  FMUL.FTZ R98, R11.reuse, R98 ;  /* 0x000000620b627220 */ /* 0x040fe20000410000 */
[----:B------:R-:W-:Y:S01]  /*b010*/  STS [R9], R128 ;  /* 0x0000008009007388 */ /* 0x000fe20000000800 */
[----:B------:R-:W-:Y:S01]  /*b020*/  FMUL.FTZ R99, R11, R99 ;  /* 0x000000630b637220 */ /* 0x000fe20000410000 */
[----:B------:R-:W-:Y:S01]  /*b030*/  F2FP.PACK_AB R102, R103, R102 ;  /* 0x000000666766723e */ /* 0x000fe200000000ff */
[C---:B------:R-:W-:Y:S01]  /*b040*/  FMUL.FTZ R86, R11.reuse, R86 ;  /* 0x000000560b567220 */ /* 0x040fe20000410000 */
[----:B------:R-:W-:Y:S01]  /*b050*/  STS [R9+0x400], R130 ;  /* 0x0004008209007388 */ /* 0x000fe20000000800 */
[----:B------:R-:W-:Y:S01]  /*b060*/  FMUL.FTZ R87, R11, R87 ;  /* 0x000000570b577220 */ /* 0x000fe20000410000 */
[----:B------:R-:W-:Y:S01]  /*b070*/  @P2 IADD3 R17, R9, -0x40, RZ ;  /* 0xffffffc009112810 */ /* 0x000fe20007ffe0ff */
[----:B------:R-:W-:Y:S01]  /*b080*/  FMUL.FTZ R82, R11, R82 ;  /* 0x000000520b527220 */ /* 0x000fe20000410000 */
[----:B------:R-:W-:Y:S01]  /*b090*/  F2FP.PACK_AB R98, R99, R98 ;  /* 0x000000626362723e */ /* 0x000fe200000000ff */
[----:B------:R-:W-:Y:S01]  /*b0a0*/  FMUL.FTZ R83, R11, R83 ;  /* 0x000000530b537220 */ /* 0x000fe20000410000 */
[----:B------:R-:W-:Y:S01]  /*b0b0*/  F2FP.PACK_AB R84, R85, R84 ;  /* 0x000000545554723e */ /* 0x000fe200000000ff */
[----:B------:R-:W-:Y:S01]  /*b0c0*/  FMUL.FTZ R70, R11, R70 ;  /* 0x000000460b467220 */ /* 0x000fe20000410000 */
[----:B------:R-:W-:Y:S01]  /*b0d0*/  F2FP.PACK_AB R86, R87, R86 ;  /* 0x000000565756723e */ /* 0x000fe200000000ff */
[----:B------:R-:W-:Y:S01]  /*b0e0*/  FMUL.FTZ R11, R11, R71 ;  /* 0x000000470b0b7220 */ /* 0x000fe20000410000 */
[----:B------:R-:W-:Y:S01]  /*b0f0*/  IADD3 R23, R10, 0x400, R17 ;  /* 0x000004000a177810 */ /* 0x000fe20007ffe011 */
[----:B--2---:R-:W-:Y:S01]  /*b100*/  FMUL.FTZ R124, R13, R124 ;  /* 0x0000007c0d7c7220 */ /* 0x004fe20000410000 */
[----:B------:R-:W-:Y:S01]  /*b110*/  F2FP.PACK_AB R80, R81, R80 ;  /* 0x000000505150723e */ /* 0x000fe200000000ff */
[----:B------:R-:W-:Y:S01]  /*b120*/  FMUL.FTZ R125, R13, R125 ;  /* 0x0000007d0d7d7220 */ /* 0x000fe20000410000 */
[----:B------:R-:W-:Y:S01]  /*b130*/  F2FP.PACK_AB R70, R11, R70 ;  /* 0x000000460b46723e */ /* 0x000fe200000000ff */
[C---:B-1----:R-:W-:Y:S01]  /*b140*/  FMUL.FTZ R127, R14.reuse, R127 ;  /* 0x0000007f0e7f7220 */ /* 0x042fe20000410000 */
[----:B------:R-:W-:Y:S01]  /*b150*/  IADD3 R11, R9, R12, RZ ;  /* 0x0000000c090b7210 */ /* 0x000fe20007ffe0ff */
[C---:B------:R-:W-:Y:S01]  /*b160*/  FMUL.FTZ R126, R14.reuse, R126 ;  /* 0x0000007e0e7e7220 */ /* 0x040fe20000410000 */
[----:B------:R-:W-:Y:S01]  /*b170*/  F2FP.PACK_AB R124, R125, R124 ;  /* 0x0000007c7d7c723e */ /* 0x000fe200000000ff */
[----:B------:R-:W-:Y:S01]  /*b180*/  FMUL.FTZ R120, R13, R120 ;  /* 0x000000780d787220 */ /* 0x000fe20000410000 */
[----:B------:R-:W-:Y:S01]  /*b190*/  F2FP.PACK_AB R82, R83, R82 ;  /* 0x000000525352723e */ /* 0x000fe200000000ff */
        /* <DEDUP_REMOVED lines=27> */
[----:B------:R-:W-:Y:S01]  /*b350*/  STS [R19], R112 ;  /* 0x0000007013007388 */ /* 0x000fe20000000800 */
[C---:B------:R-:W-:Y:S01]  /*b360*/  FMUL.FTZ R94, R14.reuse, R94 ;  /* 0x0000005e0e5e7220 */ /* 0x040fe20000410000 */
[----:B------:R-:W-:Y:S01]  /*b370*/  F2FP.PACK_AB R92, R93, R92 ;  /* 0x0000005c5d5c723e */ /* 0x000fe200000000ff */
[----:B------:R-:W-:Y:S01]  /*b380*/  IMAD.IADD R21, R11, 0x1, R10 ;  /* 0x000000010b157824 */ /* 0x000fe200078e020a */
[----:B------:R-:W-:Y:S01]  /*b390*/  STS [R19+0x400], R114 ;  /* 0x0004007213007388 */ /* 0x000fe20000000800 */
[----:B------:R-:W-:Y:S01]  /*b3a0*/  FMUL.FTZ R88, R13, R88 ;  /* 0x000000580d587220 */ /* 0x000fe20000410000 */
[----:B------:R-:W-:Y:S01]  /*b3b0*/  F2FP.PACK_AB R94, R95, R94 ;  /* 0x0000005e5f5e723e */ /* 0x000fe200000000ff */
[----:B------:R-:W-:Y:S01]  /*b3c0*/  FMUL.FTZ R89, R13, R89 ;  /* 0x000000590d597220 */ /* 0x000fe20000410000 */
[----:B------:R-:W-:Y:S01]  /*b3d0*/  STS [R21], R100 ;  /* 0x0000006415007388 */ /* 0x000fe20000000800 */
[C---:B------:R-:W-:Y:S01]  /*b3e0*/  FMUL.FTZ R91, R14.reuse, R91 ;  /* 0x0000005b0e5b7220 */ /* 0x040fe20000410000 */
[----:B------:R-:W-:Y:S01]  /*b3f0*/  F2FP.PACK_AB R68, R69, R68 ;  /* 0x000000444544723e */ /* 0x000fe200000000ff */
[----:B------:R-:W-:Y:S01]  /*b400*/  FMUL.FTZ R90, R14, R90 ;  /* 0x0000005a0e5a7220 */ /* 0x000fe20000410000 */
[----:B------:R-:W-:Y:S01]  /*b410*/  STS [R21+0x400], R102 ;  /* 0x0004006615007388 */ /* 0x000fe20000000800 */
[----:B-1----:R-:W-:Y:S01]  /*b420*/  IADD3 R9, R12, R17, RZ ;  /* 0x000000110c097210 */ /* 0x002fe20007ffe0ff */
[----:B------:R-:W-:Y:S01]  /*b430*/  FMUL.FTZ R76, R13, R76 ;  /* 0x0000004c0d4c7220 */ /* 0x000fe20000410000 */
[----:B------:R-:W-:Y:S01]  /*b440*/  F2FP.PACK_AB R88, R89, R88 ;  /* 0x000000585958723e */ /* 0x000fe200000000ff */
[----:B------:R-:W-:Y:S01]  /*b450*/  FMUL.FTZ R77, R13, R77 ;  /* 0x0000004d0d4d7220 */ /* 0x000fe20000410000 */
[----:B------:R-:W-:Y:S01]  /*b460*/  F2FP.PACK_AB R90, R91, R90 ;  /* 0x0000005a5b5a723e */ /* 0x000fe200000000ff */
[C---:B------:R-:W-:Y:S01]  /*b470*/  FMUL.FTZ R72, R13.reuse, R72 ;  /* 0x000000480d487220 */ /* 0x040fe20000410000 */
[----:B------:R-:W-:Y:S01]  /*b480*/  STS [R19+0x2000], R108 ;  /* 0x0020006c13007388 */ /* 0x000fe20000000800 */
[----:B------:R-:W-:Y:S01]  /*b490*/  FMUL.FTZ R79, R14, R79 ;  /* 0x0000004f0e4f7220 */ /* 0x000fe20000410000 */
[----:B--2---:R-:W-:Y:S01]  /*b4a0*/  IADD3 R11, R10, R17, RZ ;  /* 0x000000110a0b7210 */ /* 0x004fe20007ffe0ff */
[----:B------:R-:W-:Y:S01]  /*b4b0*/  FMUL.FTZ R78, R14, R78 ;  /* 0x0000004e0e4e7220 */ /* 0x000fe20000410000 */
[----:B------:R-:W-:Y:S01]  /*b4c0*/  STS [R19+0x2400], R110 ;  /* 0x0024006e13007388 */ /* 0x000fe20000000800 */
[----:B------:R-:W-:Y:S01]  /*b4d0*/  FMUL.FTZ R13, R13, R73 ;  /* 0x000000490d0d7220 */ /* 0x000fe20000410000 */
[----:B------:R-:W-:Y:S01]  /*b4e0*/  IADD3 R10, R10, R9, RZ ;  /* 0x000000090a0a7210 */ /* 0x000fe20007ffe0ff */
[C---:B------:R-:W-:Y:S01]  /*b4f0*/  FMUL.FTZ R75, R14.reuse, R75 ;  /* 0x0000004b0e4b7220 */ /* 0x040fe20000410000 */
[----:B------:R-:W-:Y:S01]  /*b500*/  STS [R21+0x2000], R104 ;  /* 0x0020006815007388 */ /* 0x000fe20000000800 */
[----:B------:R-:W-:Y:S01]  /*b510*/  FMUL.FTZ R14, R14, R74 ;  /* 0x0000004a0e0e7220 */ /* 0x000fe20000410000 */
[----:B------:R-:W-:Y:S01]  /*b520*/  IADD3 R23, R12, R23, RZ ;  /* 0x000000170c177210 */ /* 0x000fe20007ffe0ff */
[----:B------:R-:W-:Y:S01]  /*b530*/  @P4 MUFU.LG2 R4, R4 ;  /* 0x0000000400044308 */ /* 0x000fe20000000c00 */
[----:B------:R-:W-:Y:S01]  /*b540*/  STS [R21+0x2400], R106 ;  /* 0x0024006a15007388 */ /* 0x000fe20000000800 */
[----:B------:R-:W-:Y:S01]  /*b550*/  F2FP.PACK_AB R76, R77, R76 ;  /* 0x0000004c4d4c723e */ /* 0x000fe200000000ff */
[----:B------:R-:W-:Y:S01]  /*b560*/  @P6 FMUL.FTZ R49, R6, 0.69314718246459960938 ;  /* 0x3f31721806316820 */ /* 0x000fe20000410000 */
[----:B------:R-:W-:Y:S01]  /*b570*/  F2FP.PACK_AB R78, R79, R78 ;  /* 0x0000004e4f4e723e */ /* 0x000fe200000000ff */
[----:B------:R-:W-:Y:S01]  /*b580*/  STS [R17], R96 ;  /* 0x0000006011007388 */ /* 0x000fe20000000800 */
[----:B------:R-:W-:-:S02]  /*b590*/  F2FP.PACK_AB R13, R13, R72 ;  /* 0x000000480d0d723e */ /* 0x000fc400000000ff */
[----:B------:R-:W-:Y:S01]  /*b5a0*/  F2FP.PACK_AB R14, R75, R14 ;  /* 0x0000000e4b0e723e */ /* 0x000fe200000000ff */
[----:B------:R-:W-:Y:S01]  /*b5b0*/  STS [R17+0x400], R98 ;  /* 0x0004006211007388 */ /* 0x000fe20000000800 */
[----:B------:R-:W-:Y:S01]  /*b5c0*/  ISETP.NE.OR P3, PT, RZ, UR4, !P3 ;  /* 0x00000004ff007c0c */ /* 0x000fe2000df65670 */
[----:B------:R-:W-:Y:S01]  /*b5d0*/  @P1 MUFU.LG2 R2, R2 ;  /* 0x0000000200021308 */ /* 0x000fe20000000c00 */
[----:B------:R-:W-:Y:S01]  /*b5e0*/  LOP3.LUT R3, R3, 0xffffffe0, RZ, 0xc0, !PT ;  /* 0xffffffe003037812 */ /* 0x000fe200078ec0ff */
[----:B------:R-:W-:Y:S01]  /*b5f0*/  STS [R9], R84 ;  /* 0x0000005409007388 */ /* 0x000fe20000000800 */
[----:B------:R-:W-:Y:S02]  /*b600*/  MOV R6, 0x7f800000 ;  /* 0x7f80000000067802 */ /* 0x000fe40000000f00 */
[----:B------:R-:W-:Y:S01]  /*b610*/  IADD3 R3, -R3, R0, RZ ;  /* 0x0000000003037210 */ /* 0x000fe20007ffe1ff */
[----:B------:R-:W-:Y:S01]  /*b620*/  STS [R9+0x400], R86 ;  /* 0x0004005609007388 */ /* 0x000fe20000000800 */
[----:B------:R-:W-:Y:S01]  /*b630*/  MOV R0, 0x7f800000 ;  /* 0x7f80000000007802 */ /* 0x000fe20000000f00 */
[----:B------:R-:W1:Y:S01]  /*b640*/  @P5 MUFU.LG2 R5, R5 ;  /* 0x0000000500055308 */ /* 0x000e620000000c00 */
[----:B------:R-:W-:Y:S01]  /*b650*/  LOP3.LUT P0, RZ, R3, 0x3, RZ, 0xc0, !PT ;  /* 0x0000000303ff7812 */ /* 0x000fe2000780c0ff */
[----:B------:R-:W-:Y:S01]  /*b660*/  STS [R17+0x2000], R92 ;  /* 0x0020005c11007388 */ /* 0x000fe20000000800 */
[----:B------:R-:W-:-:S02]  /*b670*/  IMAD R3, R44, R47, RZ ;  /* 0x0000002f2c037224 */ /* 0x000fc400078e02ff */
[----:B------:R-:W-:Y:S01]  /*b680*/  @P6 FFMA.FTZ R0, R136, c[0x0][0x238], R49 ;  /* 0x00008e0088006a23 */ /* 0x000fe20000010031 */
[----:B------:R-:W-:Y:S04]  /*b690*/  STS [R17+0x2400], R94 ;  /* 0x0024005e11007388 */ /* 0x000fe80000000800 */
[----:B------:R-:W-:Y:S04]  /*b6a0*/  STS [R9+0x2000], R88 ;  /* 0x0020005809007388 */ /* 0x000fe80000000800 */
[----:B------:R-:W-:Y:S01]  /*b6b0*/  STS [R9+0x2400], R90 ;  /* 0x0024005a09007388 */ /* 0x000fe20000000800 */
[----:B-1----:R-:W-:-:S03]  /*b6c0*/  @P5 FMUL.FTZ R48, R5, 0.69314718246459960938 ;  /* 0x3f31721805305820 */ /* 0x002fc60000410000 */
[----:B------:R-:W-:Y:S04]  /*b6d0*/  STS [R11], R80 ;  /* 0x000000500b007388 */ /* 0x000fe80000000800 */
[----:B------:R-:W-:Y:S04]  /*b6e0*/  STS [R11+0x400], R82 ;  /* 0x000400520b007388 */ /* 0x000fe80000000800 */
[----:B------:R-:W-:Y:S04]  /*b6f0*/  STS [R10], R68 ;  /* 0x000000440a007388 */ /* 0x000fe80000000800 */
[----:B------:R-:W-:Y:S04]  /*b700*/  STS [R23], R70 ;  /* 0x0000004617007388 */ /* 0x000fe80000000800 */
[----:B------:R-:W-:Y:S04]  /*b710*/  STS [R11+0x2000], R76 ;  /* 0x0020004c0b007388 */ /* 0x000fe80000000800 */
[----:B------:R-:W-:Y:S04]  /*b720*/  STS [R11+0x2400], R78 ;  /* 0x0024004e0b007388 */ /* 0x000fe80000000800 */
[----:B------:R-:W-:Y:S04]  /*b730*/  STS [R10+0x2000], R13 ;  /* 0x0020000d0a007388 */ /* 0x000fe80000000800 */
[----:B------:R1:W-:Y:S04]  /*b740*/  STS [R23+0x2000], R14 ;  /* 0x0020000e17007388 */ /* 0x0003e80000000800 */
[----:B------:R-:W-:Y:S06]  /*b750*/  BAR.SYNC.DEFER_BLOCKING 0x0 ;  /* 0x0000000000007b1d */ /* 0x000fec0000010000 */
[----:B------:R-:W2:Y:S01]  /*b760*/  S2R R12, SR_CTAID.Y ;  /* 0x00000000000c7919 */ /* 0x000ea20000002600 */
[----:B-1----:R-:W-:Y:S01]  /*b770*/  SHF.L.U32 R14, R3, 0x7, RZ ;  /* 0x00000007030e7819 */ /* 0x002fe200000006ff */
[----:B------:R-:W-:-:S02]  /*b780*/  @P4 FMUL.FTZ R3, R4, 0.69314718246459960938 ;  /* 0x3f31721804034820 */ /* 0x000fc40000410000 */
[----:B------:R1:W3:Y:S01]  /*b790*/  LDS.128 R36, [R199] ;  /* 0x00000000c7247984 */ /* 0x0002e20000000c00 */
[----:B------:R-:W-:Y:S02]  /*b7a0*/  @P1 FMUL.FTZ R4, R2, 0.69314718246459960938 ;  /* 0x3f31721802041820 */ /* 0x000fe40000410000 */
[----:B------:R-:W-:Y:S01]  /*b7b0*/  @P4 FFMA.FTZ R6, R134, c[0x0][0x238], R3 ;  /* 0x00008e0086064a23 */ /* 0x000fe20000010003 */
[----:B------:R1:W4:Y:S01]  /*b7c0*/  LDS.128 R32, [R199+0x800] ;  /* 0x00080000c7207984 */ /* 0x0003220000000c00 */
[----:B--2---:R-:W-:-:S03]  /*b7d0*/  IMAD R45, R12, R45, RZ ;  /* 0x0000002d0c2d7224 */ /* 0x004fc600078e02ff */
[----:B------:R1:W2:Y:S01]  /*b7e0*/  LDS.128 R28, [R199+0x1000] ;  /* 0x00100000c71c7984 */ /* 0x0002a20000000c00 */
[----:B------:R-:W-:Y:S01]  /*b7f0*/  @!P3 IMAD R13, R12, c[0x0][0x214], RZ ;  /* 0x000085000c0dba24 */ /* 0x000fe200078e02ff */
[----:B------:R-:W-:Y:S02]  /*b800*/  SEL R45, R45, RZ, P3 ;  /* 0x000000ff2d2d7207 */ /* 0x000fe40001800000 */
[----:B------:R1:W1:Y:S01]  /*b810*/  LDS.128 R24, [R199+0x1800] ;  /* 0x00180000c7187984 */ /* 0x0002620000000c00 */
[--C-:B------:R-:W-:Y:S01]  /*b820*/  @!P3 IMAD.MOV.U32 R50, RZ, RZ, R13.reuse ;  /* 0x000000ffff32b224 */ /* 0x100fe200078e000d */
[----:B------:R-:W-:Y:S02]  /*b830*/  @!P3 SHF.R.S32.HI R51, RZ, 0x1f, R13 ;  /* 0x0000001fff33b819 */ /* 0x000fe4000001140d */
[----:B------:R1:W1:Y:S01]  /*b840*/  LDS.128 R20, [R199+0x2000] ;  /* 0x00200000c7147984 */ /* 0x0002620000000c00 */
[----:B------:R-:W-:Y:S01]  /*b850*/  IMAD R45, R46, R7, R45 ;  /* 0x000000072e2d7224 */ /* 0x000fe200078e022d */
[----:B------:R-:W-:Y:S01]  /*b860*/  MOV R13, 0x7f800000 ;  /* 0x7f800000000d7802 */ /* 0x000fe20000000f00 */
[----:B------:R-:W-:Y:S01]  /*b870*/  @P5 FFMA.FTZ R13, R135, c[0x0][0x238], R48 ;  /* 0x00008e00870d5a23 */ /* 0x000fe20000010030 */
[----:B------:R1:W1:Y:S01]  /*b880*/  LDS.128 R16, [R199+0x2800] ;  /* 0x00280000c7107984 */ /* 0x0002620000000c00 */
[----:B------:R-:W-:Y:S01]  /*b890*/  MOV R7, 0x7f800000 ;  /* 0x7f80000000077802 */ /* 0x000fe20000000f00 */
[----:B------:R-:W-:Y:S01]  /*b8a0*/  @P1 FFMA.FTZ R7, R133, c[0x0][0x238], R4 ;  /* 0x00008e0085071a23 */ /* 0x000fe20000010004 */
[----:B------:R-:W-:Y:S01]  /*b8b0*/  IADD3 R2, P3, P2, R14, R50, R45 ;  /* 0x000000320e027210 */ /* 0x000fe20007a7e02d */
[----:B------:R1:W1:Y:S01]  /*b8c0*/  LDS.128 R8, [R199+0x3000] ;  /* 0x00300000c7087984 */ /* 0x0002620000000c00 */
[----:B------:R-:W-:-:S02]  /*b8d0*/  SHF.R.S32.HI R14, RZ, 0x1f, R14 ;  /* 0x0000001fff0e7819 */ /* 0x000fc4000001140e */
[----:B------:R-:W-:Y:S01]  /*b8e0*/  SHF.R.S32.HI R45, RZ, 0x1f, R45 ;  /* 0x0000001fff2d7819 */ /* 0x000fe2000001142d */
[----:B------:R1:W1:Y:S03]  /*b8f0*/  LDS.128 R40, [R199+0x3800] ;  /* 0x00380000c7287984 */ /* 0x0002660000000c00 */
        /* <DEDUP_REMOVED lines=19> */
[----:B------:R-:W-:Y:S01]  /*ba30*/  @!P6 LEA.HI.X.SX32 R3, R3, R14, 0x1, P0 ;  /* 0x0000000e0303e211 */ /* 0x000fe200000f0eff */
[-C--:B------:R-:W-:Y:S01]  /*ba40*/  @!P4 IMAD R5, R48, R47.reuse, RZ ;  /* 0x0000002f3005c224 */ /* 0x080fe200078e02ff */
[----:B------:R-:W-:Y:S01]  /*ba50*/  @!P6 LEA R48, P0, R4, c[0x0][0x200], 0x2 ;  /* 0x000080000430ea11 */ /* 0x000fe200078010ff */
[----:B------:R-:W-:Y:S01]  /*ba60*/  @!P3 IMAD R47, R44, R47, RZ ;  /* 0x0000002f2c2fb224 */ /* 0x000fe200078e02ff */
[C---:B------:R-:W-:Y:S02]  /*ba70*/  @!P5 IADD3 R44, P2, R15.reuse, R2, RZ ;  /* 0x000000020f2cd210 */ /* 0x040fe40007f5e0ff */
[----:B------:R-:W-:Y:S02]  /*ba80*/  @!P6 LEA.HI.X R49, R4, c[0x0][0x204], R3, 0x2, P0 ;  /* 0x000081000431ea11 */ /* 0x000fe400000f1403 */
[----:B------:R-:W-:Y:S02]  /*ba90*/  @!P5 LEA.HI.X.SX32 R15, R15, R14, 0x1, P2 ;  /* 0x0000000e0f0fd211 */ /* 0x000fe400010f0eff */
[----:B------:R-:W-:Y:S01]  /*baa0*/  @!P4 IADD3 R3, P1, R5, R2, RZ ;  /* 0x000000020503c210 */ /* 0x000fe20007f3e0ff */
[----:B------:R4:W-:Y:S01]  /*bab0*/  @!P6 STG.E [R48.64], R0 ;  /* 0x000000003000e986 */ /* 0x0009e2000c101910 */
[----:B------:R-:W-:-:S02]  /*bac0*/  @!P5 LEA R50, P2, R44, c[0x0][0x200], 0x2 ;  /* 0x000080002c32da11 */ /* 0x000fc400078410ff */
[----:B------:R-:W-:Y:S02]  /*bad0*/  @!P3 IADD3 R2, P0, R47, R2, RZ ;  /* 0x000000022f02b210 */ /* 0x000fe40007f1e0ff */
[-C--:B------:R-:W-:Y:S02]  /*bae0*/  @!P4 LEA.HI.X.SX32 R4, R5, R14.reuse, 0x1, P1 ;  /* 0x0000000e0504c211 */ /* 0x080fe400008f0eff */
[----:B------:R-:W-:Y:S02]  /*baf0*/  @!P5 LEA.HI.X R51, R44, c[0x0][0x204], R15, 0x2, P2 ;  /* 0x000081002c33da11 */ /* 0x000fe400010f140f */
[----:B------:R-:W-:Y:S02]  /*bb00*/  @!P3 LEA.HI.X.SX32 R47, R47, R14, 0x1, P0 ;  /* 0x0000000e2f2fb211 */ /* 0x000fe400000f0eff */
[----:B------:R-:W-:Y:S01]  /*bb10*/  @!P4 LEA R44, P1, R3, c[0x0][0x200], 0x2 ;  /* 0x00008000032cca11 */ /* 0x000fe200078210ff */
[----:B------:R4:W-:Y:S01]  /*bb20*/  @!P5 STG.E [R50.64], R13 ;  /* 0x0000000d3200d986 */ /* 0x0009e2000c101910 */
[----:B------:R-:W-:-:S02]  /*bb30*/  @!P3 LEA R14, P0, R2, c[0x0][0x200], 0x2 ;  /* 0x00008000020eba11 */ /* 0x000fc400078010ff */
[----:B------:R-:W-:Y:S02]  /*bb40*/  @!P4 LEA.HI.X R45, R3, c[0x0][0x204], R4, 0x2, P1 ;  /* 0x00008100032dca11 */ /* 0x000fe400008f1404 */
[----:B------:R-:W-:-:S03]  /*bb50*/  @!P3 LEA.HI.X R15, R2, c[0x0][0x204], R47, 0x2, P0 ;  /* 0x00008100020fba11 */ /* 0x000fc600000f142f */
[----:B------:R4:W-:Y:S04]  /*bb60*/  @!P4 STG.E [R44.64], R6 ;  /* 0x000000062c00c986 */ /* 0x0009e8000c101910 */
[----:B------:R4:W-:Y:S02]  /*bb70*/  @!P3 STG.E [R14.64], R7 ;  /* 0x000000070e00b986 */ /* 0x0009e4000c101910 */
.L_x_609:
[----:B------:R-:W-:Y:S05]  /*bb80*/  BSYNC B0 ;  /* 0x0000000000007941 */ /* 0x000fea0003800000 */
.L_x_608:
[----:B----4-:R-:W-:Y:S01]  /*bb90*/  SHF.R.S32.HI R0, RZ, 0x1f, R12 ;  /* 0x0000001fff007819 */ /* 0x010fe2000001140c */
[----:B------:R-:W-:Y:S01]  /*bba0*/  IMAD.MOV.U32 R6, RZ, RZ, R204 ;  /* 0x000000ffff067224 */ /* 0x000fe200078e00cc */
[----:B------:R-:W-:Y:S01]  /*bbb0*/  ULDC.64 UR4, c[0x0][0x1e8] ;  /* 0x00007a0000047ab9 */ /* 0x000fe20000000a00 */
[----:B------:R-:W-:Y:S01]  /*bbc0*/  IMAD.MOV.U32 R7, RZ, RZ, R205 ;  /* 0x000000ffff077224 */ /* 0x000fe200078e00cd */
[----:B------:R-:W-:Y:S01]  /*bbd0*/  USHF.L.U32 UR7, UR4, 0x5, URZ ;  /* 0x0000000504077899 */ /* 0x000fe2000800063f */
[----:B------:R-:W-:Y:S01]  /*bbe0*/  IMAD R3, R0, c[0x0][0x1e0], RZ ;  /* 0x0000780000037a24 */ /* 0x000fe200078e02ff */
[----:B------:R-:W-:Y:S01]  /*bbf0*/  SHF.R.S32.HI R0, RZ, 0x1f, R46 ;  /* 0x0000001fff007819 */ /* 0x000fe2000001142e */
[----:B------:R-:W-:Y:S01]  /*bc00*/  IMAD.WIDE.U32 R6, R12, c[0x0][0x1e0], R6 ;  /* 0x000078000c067a25 */ /* 0x000fe200078e0006 */
[----:B------:R-:W-:-:S02]  /*bc10*/  UMOV UR6, 0x5 ;  /* 0x0000000500067882 */ /* 0x000fc40000000000 */
[----:B------:R-:W-:Y:S01]  /*bc20*/  USHF.L.U64.HI UR5, UR4, UR6, UR5 ;  /* 0x0000000604057299 */ /* 0x000fe20008010205 */
[----:B------:R-:W-:Y:S02]  /*bc30*/  IMAD R3, R12, c[0x0][0x1e4], R3 ;  /* 0x000079000c037a24 */ /* 0x000fe400078e0203 */
[----:B------:R-:W-:Y:S02]  /*bc40*/  IMAD R5, R0, c[0x0][0x1f0], RZ ;  /* 0x00007c0000057a24 */ /* 0x000fe400078e02ff */
[----:B------:R-:W-:Y:S02]  /*bc50*/  IMAD.IADD R7, R7, 0x1, R3 ;  /* 0x0000000107077824 */ /* 0x000fe400078e0203 */
        /* <DEDUP_REMOVED lines=10> */
[----:B---3--:R-:W-:Y:S01]  /*bd00*/  STG.E.128 [R2.64], R36 ;  /* 0x0000002402007986 */ /* 0x008fe2000c101d10 */
[----:B------:R-:W-:Y:S02]  /*bd10*/  IADD3.X R45, R3, UR5, RZ, P0, !PT ;  /* 0x00000005032d7c10 */ /* 0x000fe400087fe4ff */
[----:B------:R-:W-:-:S03]  /*bd20*/  IADD3 R14, P0, R44, UR7, RZ ;  /* 0x000000072c0e7c10 */ /* 0x000fc6000ff1e0ff */
[----:B------:R-:W-:Y:S01]  /*bd30*/  STG.E.128 [R44.64], R32 ;  /* 0x000000202c007986 */ /* 0x000fe2000c101d10 */
[----:B------:R-:W-:Y:S02]  /*bd40*/  IADD3.X R15, R45, UR5, RZ, P0, !PT ;  /* 0x000000052d0f7c10 */ /* 0x000fe400087fe4ff */
[----:B------:R-:W-:-:S03]  /*bd50*/  IADD3 R12, P0, R14, UR7, RZ ;  /* 0x000000070e0c7c10 */ /* 0x000fc6000ff1e0ff */
[----:B--2---:R-:W-:Y:S01]  /*bd60*/  STG.E.128 [R14.64], R28 ;  /* 0x0000001c0e007986 */ /* 0x004fe2000c101d10 */
[----:B------:R-:W-:Y:S02]  /*bd70*/  IADD3.X R13, R15, UR5, RZ, P0, !PT ;  /* 0x000000050f0d7c10 */ /* 0x000fe400087fe4ff */
[----:B------:R-:W-:-:S03]  /*bd80*/  IADD3 R6, P0, R12, UR7, RZ ;  /* 0x000000070c067c10 */ /* 0x000fc6000ff1e0ff */
[----:B-1----:R-:W-:Y:S01]  /*bd90*/  STG.E.128 [R12.64], R24 ;  /* 0x000000180c007986 */ /* 0x002fe2000c101d10 */
[----:B------:R-:W-:Y:S02]  /*bda0*/  IADD3.X R7, R13, UR5, RZ, P0, !PT ;  /* 0x000000050d077c10 */ /* 0x000fe400087fe4ff */
[----:B------:R-:W-:-:S03]  /*bdb0*/  IADD3 R4, P0, R6, UR7, RZ ;  /* 0x0000000706047c10 */ /* 0x000fc6000ff1e0ff */
[----:B------:R-:W-:Y:S01]  /*bdc0*/  STG.E.128 [R6.64], R20 ;  /* 0x0000001406007986 */ /* 0x000fe2000c101d10 */
[----:B------:R-:W-:Y:S02]  /*bdd0*/  IADD3.X R5, R7, UR5, RZ, P0, !PT ;  /* 0x0000000507057c10 */ /* 0x000fe400087fe4ff */
[----:B------:R-:W-:-:S03]  /*bde0*/  IADD3 R46, P0, R4, UR7, RZ ;  /* 0x00000007042e7c10 */ /* 0x000fc6000ff1e0ff */
[----:B------:R-:W-:Y:S01]  /*bdf0*/  STG.E.128 [R4.64], R16 ;  /* 0x0000001004007986 */ /* 0x000fe2000c101d10 */
[----:B------:R-:W-:Y:S02]  /*be00*/  IADD3.X R47, R5, UR5, RZ, P0, !PT ;  /* 0x00000005052f7c10 */ /* 0x000fe400087fe4ff */
[----:B------:R-:W-:-:S03]  /*be10*/  IADD3 R48, P0, R46, UR7, RZ ;  /* 0x000000072e307c10 */ /* 0x000fc6000ff1e0ff */
[----:B------:R-:W-:Y:S01]  /*be20*/  STG.E.128 [R46.64], R8 ;  /* 0x000000082e007986 */ /* 0x000fe2000c101d10 */
[----:B------:R-:W-:-:S05]  /*be30*/  IADD3.X R49, R47, UR5, RZ, P0, !PT ;  /* 0x000000052f317c10 */ /* 0x000fca00087fe4ff */
[----:B------:R-:W-:Y:S01]  /*be40*/  STG.E.128 [R48.64], R40 ;  /* 0x0000002830007986 */ /* 0x000fe2000c101d10 */
[----:B------:R-:W-:Y:S05]  /*be50*/  EXIT ;  /* 0x000000000000794d */ /* 0x000fea0003800000 */
.L_x_599:
        /* <DEDUP_REMOVED lines=9> */
[----:B------:R-:W-:Y:S01]  /*bef0*/  UMOV UR7, 0x5 ;  /* 0x0000000500077882 */ /* 0x000fe20000000000 */
[----:B------:R-:W-:Y:S01]  /*bf00*/  SHF.R.S32.HI R2, RZ, 0x3, R2 ;  /* 0x00000003ff027819 */ /* 0x000fe20000011402 */
[----:B------:R-:W-:Y:S01]  /*bf10*/  IMAD R6, R6, c[0x0][0x1f0], RZ ;  /* 0x00007c0006067a24 */ /* 0x000fe200078e02ff */
[----:B------:R-:W-:Y:S01]  /*bf20*/  USHF.L.U64.HI UR5, UR4, UR7, UR5 ;  /* 0x0000000704057299 */ /* 0x000fe20008010205 */
[C---:B------:R-:W-:Y:S01]  /*bf30*/  IMAD.IADD R8, R80.reuse, 0x1, -R3 ;  /* 0x0000000150087824 */ /* 0x040fe200078e0a03 */
[----:B------:R-:W-:Y:S01]  /*bf40*/  LOP3.LUT P6, RZ, R80, 0x7, RZ, 0xc0, !PT ;  /* 0x0000000750ff7812 */ /* 0x000fe200078cc0ff */
[----:B------:R-:W-:Y:S01]  /*bf50*/  IMAD R3, R11, c[0x0][0x1e4], R4 ;  /* 0x000079000b037a24 */ /* 0x000fe200078e0204 */
[----:B------:R-:W-:Y:S01]  /*bf60*/  IADD3 R10, R2, 0x20, RZ ;  /* 0x00000020020a7810 */ /* 0x000fe20007ffe0ff */
[----:B------:R-:W-:Y:S01]  /*bf70*/  IMAD.SHL.U32 R8, R8, 0x8, RZ ;  /* 0x0000000808087824 */ /* 0x000fe200078e00ff */
[----:B------:R-:W2:Y:S01]  /*bf80*/  LDC.U8 R4, c[0x0][0x328] ;  /* 0x0000ca00ff047b82 */ /* 0x000ea20000000000 */
[----:B------:R-:W-:-:S03]  /*bf90*/  IMAD R5, R15, c[0x0][0x1f4], R6 ;  /* 0x00007d000f057a24 */ /* 0x000fc600078e0206 */
[----:B------:R-:W-:Y:S02]  /*bfa0*/  SHF.R.S32.HI R9, RZ, 0x1f, R8 ;  /* 0x0000001fff097819 */ /* 0x000fe40000011408 */
[----:B-1----:R-:W-:-:S03]  /*bfb0*/  ISETP.NE.AND P0, PT, R0, RZ, PT ;  /* 0x000000ff0000720c */ /* 0x002fc60003f05270 */
[----:B------:R-:W-:-:S04]  /*bfc0*/  IMAD.WIDE.U32 R8, R11, c[0x0][0x1e0], R8 ;  /* 0x000078000b087a25 */ /* 0x000fc800078e0008 */
        /* <DEDUP_REMOVED lines=16> */
[----:B------:R-:W-:Y:S01]  /*c0d0*/  @P0 IMAD.MOV.U32 R8, RZ, RZ, 0x1 ;  /* 0x00000001ff080424 */ /* 0x000fe200078e00ff */
[----:B------:R-:W-:Y:S01]  /*c0e0*/  @!P0 SEL R6, R3, c[0x0][0x234], !P1 ;  /* 0x00008d0003068a07 */ /* 0x000fe20004800000 */
[----:B------:R-:W-:Y:S01]  /*c0f0*/  STG.E.128 [R18.64], RZ ;  /* 0x000000ff12007986 */ /* 0x000fe2000c101d10 */
[----:B------:R-:W-:Y:S02]  /*c100*/  IADD3.X R13, R19, UR5, RZ, P2, !PT ;  /* 0x00000005130d7c10 */ /* 0x000fe400097fe4ff */
[----:B------:R-:W-:Y:S01]  /*c110*/  IADD3 R16, P2, R12, UR6, RZ ;  /* 0x000000060c107c10 */ /* 0x000fe2000ff5e0ff */
[----:B------:R-:W-:Y:S01]  /*c120*/  @!P0 IMAD R8, R6, c[0x0][0x1c0], RZ ;  /* 0x0000700006088a24 */ /* 0x000fe200078e02ff */
[----:B------:R-:W-:Y:S01]  /*c130*/  ISETP.NE.AND P1, PT, R4, RZ, PT ;  /* 0x000000ff0400720c */ /* 0x000fe20003f25270 */
[----:B------:R1:W-:Y:S01]  /*c140*/  STG.E.128 [R12.64], RZ ;  /* 0x000000ff0c007986 */ /* 0x0003e2000c101d10 */
[----:B------:R-:W-:Y:S01]  /*c150*/  IADD3.X R17, R13, UR5, RZ, P2, !PT ;  /* 0x000000050d117c10 */ /* 0x000fe200097fe4ff */
[C---:B------:R-:W-:Y:S01]  /*c160*/  IMAD R8, R11.reuse, R8, RZ ;  /* 0x000000080b087224 */ /* 0x040fe200078e02ff */
[----:B------:R-:W-:Y:S01]  /*c170*/  ISETP.EQ.AND P1, PT, R0, RZ, P1 ;  /* 0x000000ff0000720c */ /* 0x000fe20000f22270 */
[----:B------:R-:W-:Y:S01]  /*c180*/  IMAD R11, R11, c[0x0][0x214], RZ ;  /* 0x000085000b0b7a24 */ /* 0x000fe200078e02ff */
[----:B------:R-:W-:Y:S01]  /*c190*/  IADD3 R4, P2, R16, UR6, RZ ;  /* 0x0000000610047c10 */ /* 0x000fe2000ff5e0ff */
[----:B------:R-:W-:Y:S01]  /*c1a0*/  @P0 IMAD.MOV.U32 R0, RZ, RZ, c[0x0][0x210] ;  /* 0x00008400ff000624 */ /* 0x000fe200078e00ff */
[----:B------:R-:W-:Y:S01]  /*c1b0*/  SEL R8, R8, RZ, !P1 ;  /* 0x000000ff08087207 */ /* 0x000fe20004800000 */
[----:B------:R-:W-:Y:S01]  /*c1c0*/  @!P0 IMAD.MOV.U32 R0, RZ, RZ, 0x1 ;  /* 0x00000001ff008424 */ /* 0x000fe200078e00ff */
[----:B------:R-:W-:Y:S01]  /*c1d0*/  IADD3.X R5, R17, UR5, RZ, P2, !PT ;  /* 0x0000000511057c10 */ /* 0x000fe200097fe4ff */
[----:B------:R2:W-:Y:S01]  /*c1e0*/  STG.E.128 [R16.64], RZ ;  /* 0x000000ff10007986 */ /* 0x0005e2000c101d10 */
[----:B------:R-:W-:Y:S01]  /*c1f0*/  IADD3 R14, P2, R4, UR6, RZ ;  /* 0x00000006040e7c10 */ /* 0x000fe2000ff5e0ff */
[----:B------:R-:W-:Y:S01]  /*c200*/  IMAD R6, R15, R6, R8 ;  /* 0x000000060f067224 */ /* 0x000fe200078e0208 */
[C---:B------:R-:W-:Y:S01]  /*c210*/  IADD3 R3, -R87.reuse, c[0x0][0x214], RZ ;  /* 0x0000850057037a10 */ /* 0x040fe20007ffe1ff */
[----:B------:R-:W-:Y:S01]  /*c220*/  IMAD R87, R87, R0, RZ ;  /* 0x0000000057577224 */ /* 0x000fe200078e02ff */
[----:B------:R-:W-:Y:S01]  /*c230*/  IADD3.X R15, R5, UR5, RZ, P2, !PT ;  /* 0x00000005050f7c10 */ /* 0x000fe200097fe4ff */
[----:B------:R3:W-:Y:S01]  /*c240*/  STG.E.128 [R4.64], RZ ;  /* 0x000000ff04007986 */ /* 0x0007e2000c101d10 */
[----:B------:R-:W-:-:S02]  /*c250*/  ISETP.GE.OR P2, PT, R2, R3, P6 ;  /* 0x000000030200720c */ /* 0x000fc40003746670 */
[----:B------:R-:W-:Y:S01]  /*c260*/  SHF.R.S32.HI R7, RZ, 0x1f, R11 ;  /* 0x0000001fff077819 */ /* 0x000fe2000001140b */
[----:B------:R4:W-:Y:S01]  /*c270*/  STG.E.128 [R14.64], RZ ;  /* 0x000000ff0e007986 */ /* 0x0009e2000c101d10 */
[----:B------:R-:W-:Y:S02]  /*c280*/  SEL R11, R11, RZ, P1 ;  /* 0x000000ff0b0b7207 */ /* 0x000fe40000800000 */
[----:B------:R-:W-:Y:S02]  /*c290*/  SHF.R.S32.HI R9, RZ, 0x1f, R6 ;  /* 0x0000001fff097819 */ /* 0x000fe40000011406 */
[----:B-1----:R-:W-:Y:S02]  /*c2a0*/  IADD3 R12, P0, R14, UR6, RZ ;  /* 0x000000060e0c7c10 */ /* 0x002fe4000ff1e0ff */
[----:B------:R-:W-:Y:S02]  /*c2b0*/  IADD3 R8, R2, 0x10, RZ ;  /* 0x0000001002087810 */ /* 0x000fe40007ffe0ff */
[----:B------:R-:W-:-:S02]  /*c2c0*/  IADD3.X R13, R15, UR5, RZ, P0, !PT ;  /* 0x000000050f0d7c10 */ /* 0x000fc400087fe4ff */
[----:B------:R-:W-:Y:S02]  /*c2d0*/  ISETP.GE.OR P5, PT, R10, R3, P6 ;  /* 0x000000030a00720c */ /* 0x000fe400037a6670 */
[----:B------:R-:W-:Y:S01]  /*c2e0*/  IADD3 R18, P3, R12, UR6, RZ ;  /* 0x000000060c127c10 */ /* 0x000fe2000ff7e0ff */
[----:B------:R1:W-:Y:S03]  /*c2f0*/  STG.E.128 [R12.64], RZ ;  /* 0x000000ff0c007986 */ /* 0x0003e6000c101d10 */
[----:B------:R-:W-:Y:S02]  /*c300*/  IADD3.X R19, R13, UR5, RZ, P3, !PT ;  /* 0x000000050d137c10 */ /* 0x000fe40009ffe4ff */
[----:B--2---:R-:W-:Y:S02]  /*c310*/  IADD3 R16, P3, R18, UR6, RZ ;  /* 0x0000000612107c10 */ /* 0x004fe4000ff7e0ff */
[----:B---3--:R-:W-:Y:S01]  /*c320*/  SEL R4, R7, RZ, P1 ;  /* 0x000000ff07047207 */ /* 0x008fe20000800000 */
[----:B------:R2:W-:Y:S01]  /*c330*/  STG.E.128 [R18.64], RZ ;  /* 0x000000ff12007986 */ /* 0x0005e2000c101d10 */
[----:B------:R-:W-:Y:S01]  /*c340*/  IADD3 R5, P1, P0, R87, R11, R6 ;  /* 0x0000000b57057210 */ /* 0x000fe2000783e006 */
[-C--:B------:R-:W-:Y:S01]  /*c350*/  @!P2 IMAD R6, R2, R0.reuse, RZ ;  /* 0x000000000206a224 */ /* 0x080fe200078e02ff */
[----:B------:R-:W-:Y:S01]  /*c360*/  SHF.R.S32.HI R7, RZ, 0x1f, R87 ;  /* 0x0000001fff077819 */ /* 0x000fe20000011457 */
[----:B------:R-:W-:Y:S01]  /*c370*/  @!P5 IMAD R10, R10, R0, RZ ;  /* 0x000000000a0ad224 */ /* 0x000fe200078e02ff */
[----:B------:R-:W-:-:S02]  /*c380*/  IADD3 R11, R2, 0x30, RZ ;  /* 0x00000030020b7810 */ /* 0x000fc40007ffe0ff */
[----:B------:R-:W-:Y:S02]  /*c390*/  IADD3.X R4, R7, R4, R9, P1, P0 ;  /* 0x0000000407047210 */ /* 0x000fe40000fe0409 */
[----:B------:R-:W-:Y:S02]  /*c3a0*/  ISETP.GE.OR P1, PT, R8, R3, P6 ;  /* 0x000000030800720c */ /* 0x000fe40003726670 */
[C---:B------:R-:W-:Y:S02]  /*c3b0*/  @!P2 IADD3 R7, P0, R6.reuse, R5, RZ ;  /* 0x000000050607a210 */ /* 0x040fe40007f1e0ff */
[----:B------:R-:W-:Y:S02]  /*c3c0*/  ISETP.GE.OR P4, PT, R11, R3, P6 ;  /* 0x000000030b00720c */ /* 0x000fe40003786670 */
[----:B------:R-:W-:Y:S02]  /*c3d0*/  @!P2 LEA.HI.X.SX32 R6, R6, R4, 0x1, P0 ;  /* 0x000000040606a211 */ /* 0x000fe400000f0eff */
[----:B----4-:R-:W-:Y:S01]  /*c3e0*/  @!P2 LEA R14, P0, R7, c[0x0][0x200], 0x2 ;  /* 0x00008000070eaa11 */ /* 0x010fe200078010ff */
[----:B-1----:R-:W-:Y:S01]  /*c3f0*/  @!P2 IMAD.MOV.U32 R12, RZ, RZ, 0x7f800000 ;  /* 0x7f800000ff0ca424 */ /* 0x002fe200078e00ff */
[----:B------:R-:W-:-:S02]  /*c400*/  IADD3.X R17, R19, UR5, RZ, P3, !PT ;  /* 0x0000000513117c10 */ /* 0x000fc40009ffe4ff */
[----:B------:R-:W-:Y:S01]  /*c410*/  @!P2 LEA.HI.X R15, R7, c[0x0][0x204], R6, 0x2, P0 ;  /* 0x00008100070faa11 */ /* 0x000fe200000f1406 */
[-C--:B------:R-:W-:Y:S01]  /*c420*/  @!P1 IMAD R6, R8, R0.reuse, RZ ;  /* 0x0000000008069224 */ /* 0x080fe200078e02ff */
[----:B------:R-:W-:Y:S01]  /*c430*/  IADD3 R9, R2, 0x40, RZ ;  /* 0x0000004002097810 */ /* 0x000fe20007ffe0ff */
[----:B------:R1:W-:Y:S01]  /*c440*/  STG.E.128 [R16.64], RZ ;  /* 0x000000ff10007986 */ /* 0x0003e2000c101d10 */
[----:B--2---:R-:W-:Y:S02]  /*c450*/  @!P1 IMAD.MOV.U32 R18, RZ, RZ, 0x7f800000 ;  /* 0x7f800000ff129424 */ /* 0x004fe400078e00ff */
[C---:B------:R-:W-:Y:S01]  /*c460*/  @!P1 IADD3 R7, P0, R6.reuse, R5, RZ ;  /* 0x0000000506079210 */ /* 0x040fe20007f1e0ff */
[----:B------:R2:W-:Y:S01]  /*c470*/  @!P2 STG.E [R14.64], R12 ;  /* 0x0000000c0e00a986 */ /* 0x0005e2000c101910 */
[----:B------:R-:W-:Y:S01]  /*c480*/  ISETP.GE.OR P3, PT, R9, R3, P6 ;  /* 0x000000030900720c */ /* 0x000fe20003766670 */
[----:B------:R-:W-:Y:S01]  /*c490*/  @!P4 IMAD R11, R11, R0, RZ ;  /* 0x000000000b0bc224 */ /* 0x000fe200078e02ff */
[----:B------:R-:W-:-:S02]  /*c4a0*/  @!P1 LEA.HI.X.SX32 R6, R6, R4, 0x1, P0 ;  /* 0x0000000406069211 */ /* 0x000fc400000f0eff */
[C---:B------:R-:W-:Y:S02]  /*c4b0*/  @!P1 LEA R20, P2, R7.reuse, c[0x0][0x200], 0x2 ;  /* 0x0000800007149a11 */ /* 0x040fe400078410ff */
[CC--:B------:R-:W-:Y:S02]  /*c4c0*/  @!P5 IADD3 R8, P0, R10.reuse, R5.reuse, RZ ;  /* 0x000000050a08d210 */ /* 0x0c0fe40007f1e0ff */
[----:B------:R-:W-:Y:S02]  /*c4d0*/  @!P1 LEA.HI.X R21, R7, c[0x0][0x204], R6, 0x2, P2 ;  /* 0x0000810007159a11 */ /* 0x000fe400010f1406 */
[----:B------:R-:W-:Y:S02]  /*c4e0*/  @!P5 LEA.HI.X.SX32 R7, R10, R4, 0x1, P0 ;  /* 0x000000040a07d211 */ /* 0x000fe400000f0eff */
[----:B------:R-:W-:Y:S01]  /*c4f0*/  IADD3 R6, R2, 0x50, RZ ;  /* 0x0000005002067810 */ /* 0x000fe20007ffe0ff */
[----:B------:R-:W-:Y:S01]  /*c500*/  @!P3 IMAD R9, R9, R0, RZ ;  /* 0x000000000909b224 */ /* 0x000fe200078e02ff */
[----:B------:R-:W-:Y:S01]  /*c510*/  @!P4 IADD3 R10, P0, R11, R5, RZ ;  /* 0x000000050b0ac210 */ /* 0x000fe20007f1e0ff */
[----:B------:R3:W-:Y:S01]  /*c520*/  @!P1 STG.E [R20.64], R18 ;  /* 0x0000001214009986 */ /* 0x0007e2000c101910 */
[----:B------:R-:W-:Y:S01]  /*c530*/  @!P3 IMAD.MOV.U32 R19, RZ, RZ, 0x7f800000 ;  /* 0x7f800000ff13b424 */ /* 0x000fe200078e00ff */
[----:B-1----:R-:W-:-:S04]  /*c540*/  @!P5 LEA R16, P2, R8, c[0x0][0x200], 0x2 ;  /* 0x000080000810da11 */ /* 0x002fc800078410ff */
[----:B------:R-:W-:Y:S02]  /*c550*/  @!P5 LEA.HI.X R17, R8, c[0x0][0x204], R7, 0x2, P2 ;  /* 0x000081000811da11 */ /* 0x000fe400010f1407 */
[----:B------:R-:W-:Y:S02]  /*c560*/  ISETP.GE.OR P2, PT, R6, R3, P6 ;  /* 0x000000030600720c */ /* 0x000fe40003746670 */
[----:B------:R-:W-:Y:S02]  /*c570*/  @!P4 LEA.HI.X.SX32 R7, R11, R4, 0x1, P0 ;  /* 0x000000040b07c211 */ /* 0x000fe400000f0eff */
[----:B--2---:R-:W-:Y:S02]  /*c580*/  @!P4 LEA R14, P0, R10, c[0x0][0x200], 0x2 ;  /* 0x000080000a0eca11 */ /* 0x004fe400078010ff */
[----:B------:R-:W-:Y:S02]  /*c590*/  IADD3 R8, R2, 0x60, RZ ;  /* 0x0000006002087810 */ /* 0x000fe40007ffe0ff */
[----:B------:R-:W-:-:S02]  /*c5a0*/  @!P4 LEA.HI.X R15, R10, c[0x0][0x204], R7, 0x2, P0 ;  /* 0x000081000a0fca11 */ /* 0x000fc400000f1407 */
[C---:B------:R-:W-:Y:S02]  /*c5b0*/  @!P3 IADD3 R7, P0, R9.reuse, R5, RZ ;  /* 0x000000050907b210 */ /* 0x040fe40007f1e0ff */
[----:B------:R-:W-:Y:S01]  /*c5c0*/  ISETP.GE.OR P1, PT, R8, R3, P6 ;  /* 0x000000030800720c */ /* 0x000fe20003726670 */
[----:B------:R-:W-:Y:S01]  /*c5d0*/  @!P2 IMAD R6, R6, R0, RZ ;  /* 0x000000000606a224 */ /* 0x000fe200078e02ff */
[----:B------:R-:W-:Y:S01]  /*c5e0*/  @!P3 LEA.HI.X.SX32 R10, R9, R4, 0x1, P0 ;  /* 0x00000004090ab211 */ /* 0x000fe200000f0eff */
[----:B------:R-:W-:Y:S01]  /*c5f0*/  @!P2 IMAD.MOV.U32 R25, RZ, RZ, 0x7f800000 ;  /* 0x7f800000ff19a424 */ /* 0x000fe200078e00ff */
[C---:B------:R-:W-:Y:S02]  /*c600*/  @!P3 LEA R12, P0, R7.reuse, c[0x0][0x200], 0x2 ;  /* 0x00008000070cba11 */ /* 0x040fe400078010ff */
[----:B------:R-:W-:Y:S02]  /*c610*/  IADD3 R2, R2, 0x70, RZ ;  /* 0x0000007002027810 */ /* 0x000fe40007ffe0ff */
[----:B------:R-:W-:-:S02]  /*c620*/  @!P3 LEA.HI.X R13, R7, c[0x0][0x204], R10, 0x2, P0 ;  /* 0x00008100070dba11 */ /* 0x000fc400000f140a */
[----:B------:R-:W-:Y:S02]  /*c630*/  @!P2 IADD3 R7, P0, R6, R5, RZ ;  /* 0x000000050607a210 */ /* 0x000fe40007f1e0ff */
[----:B------:R-:W-:Y:S01]  /*c640*/  ISETP.GE.OR P6, PT, R2, R3, P6 ;  /* 0x000000030200720c */ /* 0x000fe200037c6670 */
[----:B------:R-:W-:Y:S01]  /*c650*/  @!P1 IMAD R8, R8, R0, RZ ;  /* 0x0000000008089224 */ /* 0x000fe200078e02ff */
[----:B------:R-:W-:Y:S01]  /*c660*/  @!P2 LEA.HI.X.SX32 R6, R6, R4, 0x1, P0 ;  /* 0x000000040606a211 */ /* 0x000fe200000f0eff */
[----:B------:R-:W-:Y:S01]  /*c670*/  @!P1 IMAD.MOV.U32 R23, RZ, RZ, 0x7f800000 ;  /* 0x7f800000ff179424 */ /* 0x000fe200078e00ff */
[----:B------:R-:W-:-:S04]  /*c680*/  @!P2 LEA R10, P0, R7, c[0x0][0x200], 0x2 ;  /* 0x00008000070aaa11 */ /* 0x000fc800078010ff */
[----:B------:R-:W-:Y:S01]  /*c690*/  @!P2 LEA.HI.X R11, R7, c[0x0][0x204], R6, 0x2, P0 ;  /* 0x00008100070baa11 */ /* 0x000fe200000f1406 */
[----:B------:R-:W-:Y:S01]  /*c6a0*/  @!P5 IMAD.MOV.U32 R7, RZ, RZ, 0x7f800000 ;  /* 0x7f800000ff07d424 */ /* 0x000fe200078e00ff */
[----:B------:R-:W-:-:S04]  /*c6b0*/  @!P1 IADD3 R6, P0, R8, R5, RZ ;  /* 0x0000000508069210 */ /* 0x000fc80007f1e0ff */
[----:B------:R-:W-:Y:S01]  /*c6c0*/  @!P1 LEA.HI.X.SX32 R9, R8, R4, 0x1, P0 ;  /* 0x0000000408099211 */ /* 0x000fe200000f0eff */
[----:B------:R1:W-:Y:S01]  /*c6d0*/  @!P5 STG.E [R16.64], R7 ;  /* 0x000000071000d986 */ /* 0x0003e2000c101910 */
[----:B---3--:R-:W-:-:S04]  /*c6e0*/  @!P1 LEA R20, P0, R6, c[0x0][0x200], 0x2 ;  /* 0x0000800006149a11 */ /* 0x008fc800078010ff */
[----:B------:R-:W-:Y:S01]  /*c6f0*/  @!P1 LEA.HI.X R21, R6, c[0x0][0x204], R9, 0x2, P0 ;  /* 0x0000810006159a11 */ /* 0x000fe200000f1409 */
[----:B------:R-:W-:-:S05]  /*c700*/  @!P4 IMAD.MOV.U32 R9, RZ, RZ, 0x7f800000 ;  /* 0x7f800000ff09c424 */ /* 0x000fca00078e00ff */
[----:B------:R1:W-:Y:S04]  /*c710*/  @!P4 STG.E [R14.64], R9 ;  /* 0x000000090e00c986 */ /* 0x0003e8000c101910 */
[----:B------:R1:W-:Y:S04]  /*c720*/  @!P3 STG.E [R12.64], R19 ;  /* 0x000000130c00b986 */ /* 0x0003e8000c101910 */
[----:B------:R1:W-:Y:S04]  /*c730*/  @!P2 STG.E [R10.64], R25 ;  /* 0x000000190a00a986 */ /* 0x0003e8000c101910 */
[----:B------:R1:W-:Y:S01]  /*c740*/  @!P1 STG.E [R20.64], R23 ;  /* 0x0000001714009986 */ /* 0x0003e2000c101910 */
        /* <DEDUP_REMOVED lines=9> */
.L_x_610:
        /* <DEDUP_REMOVED lines=10> */
.L_x_1140:


//--------------------- .text._ZN5flash16flash_fwd_kernelI23Flash_fwd_kernel_traitsILi64ELi128ELi64ELi4ELb0ELb0EN7cutlass6half_tE19Flash_kernel_traitsILi64ELi128ELi64ELi4ES3_EELb1ELb1ELb0ELb0ELb0ELb1ELb0ELb0EEEvNS_16Flash_fwd_paramsE --------------------------
	.section	.text._ZN5flash16flash_fwd_kernelI23Flash_fwd_kernel_traitsILi64ELi128ELi64ELi4ELb0ELb0EN7cutlass6half_tE19Flash_kernel_traitsILi64ELi128ELi64ELi4ES3_EELb1ELb1ELb0ELb0ELb0ELb1ELb0ELb0EEEvNS_16Flash_fwd_paramsE,"ax",@progbits
	.sectioninfo	@"SHI_REGISTERS=255"
	.align	128
        .global         _ZN5flash16flash_fwd_kernelI23Flash_fwd_kernel_traitsILi64ELi128ELi64ELi4ELb0ELb0EN7cutlass6half_tE19Flash_kernel_traitsILi64ELi128ELi64ELi4ES3_EELb1ELb1ELb0ELb0ELb0ELb1ELb0ELb0EEEvNS_16Flash_fwd_paramsE
        .type           _ZN5flash16flash_fwd_kernelI23Flash_fwd_kernel_traitsILi64ELi128ELi64ELi4ELb0ELb0EN7cutlass6half_tE19Flash_kernel_traitsILi64ELi128ELi64ELi4ES3_EELb1ELb1ELb0ELb0ELb0ELb1ELb0ELb0EEEvNS_16Flash_fwd_paramsE,@function
        .size           _ZN5flash16flash_fwd_kernelI23Flash_fwd_kernel_traitsILi64ELi128ELi64ELi4ELb0ELb0EN7cutlass6half_tE19Flash_kernel_traitsILi64ELi128ELi64ELi4ES3_EELb1ELb1ELb0ELb0ELb0ELb1ELb0ELb0EEEvNS_16Flash_fwd_paramsE,(.L_x_1141 - _ZN5flash16flash_fwd_kernelI23Flash_fwd_kernel_traitsILi64ELi128ELi64ELi4ELb0ELb0EN7cutlass6half_tE19Flash_kernel_traitsILi64ELi128ELi64ELi4ES3_EELb1ELb1ELb0ELb0ELb0ELb1ELb0ELb0EEEvNS_16Flash_fwd_paramsE)
        .other          _ZN5flash16flash_fwd_kernelI23Flash_fwd_kernel_traitsILi64ELi128ELi64ELi4ELb0ELb0EN7cutlass6half_tE19Flash_kernel_traitsILi64ELi128ELi64ELi4ES3_EELb1ELb1ELb0ELb0ELb0ELb1ELb0ELb0EEEvNS_16Flash_fwd_paramsE,@"STO_CUDA_ENTRY STV_DEFAULT"
_ZN5flash16flash_fwd_kernelI23Flash_fwd_kernel_traitsILi64ELi128ELi64ELi4ELb0ELb0EN7cutlass6half_tE19Flash_kernel_traitsILi64ELi128ELi64ELi4ES3_EELb1ELb1ELb0ELb0ELb0ELb1ELb0ELb0EEEvNS_16Flash_fwd_paramsE:
.text._ZN5flash16flash_fwd_kernelI23Flash_fwd_kernel_traitsILi64ELi128ELi64ELi4ELb0ELb0EN7cutlass6half_tE19Flash_kernel_traitsILi64ELi128ELi64ELi4ES3_EELb1ELb1ELb0ELb0ELb0ELb1ELb0ELb0EEEvNS_16Flash_fwd_paramsE:
        /* <DEDUP_REMOVED lines=9> */
[----:B------:R-:W-:-:S03]  /*0090*/  IMAD.MOV.U32 R222, RZ, RZ, c[0x0][0x2f8] ;  /* 0x0000be00ffde7624 */ /* 0x000fc600078e00ff */
[----:B------:R-:W-:Y:S01]  /*00a0*/  @P1 MOV R3, R116 ;  /* 0x0000007400031202 */ /* 0x000fe20000000f00 */
[----:B------:R-:W-:-:S05]  /*00b0*/  @P1 IMAD.MOV.U32 R2, RZ, RZ, R222 ;  /* 0x000000ffff021224 */ /* 0x000fca00078e00de */
[----:B------:R1:W3:Y:S01]  /*00c0*/  @P1 LDG.E.64 R4, [R2.64] ;  /* 0x0000001602041981 */ /* 0x0002e2000c1e1b00 */
[----:B------:R-:W-:Y:S01]  /*00d0*/  ISETP.NE.U32.AND P3, PT, RZ, c[0x0][0x240], PT ;  /* 0x00009000ff007a0c */ /* 0x000fe20003f65070 */
[----:B------:R-:W-:Y:S01]  /*00e0*/  IMAD.MOV.U32 R196, RZ, RZ, -0x1 ;  /* 0xffffffffffc47424 */ /* 0x000fe200078e00ff */
[----:B------:R-:W4:Y:S01]  /*00f0*/  LDC.U8 R0, c[0x0][0x312] ;  /* 0x0000c480ff007b82 */ /* 0x000f220000000000 */
[----:B------:R-:W4:Y:S01]  /*0100*/  S2R R123, SR_CTAID.X ;  /* 0x00000000007b7919 */ /* 0x000f220000002500 */
[----:B------:R-:W-:-:S03]  /*0110*/  ISETP.NE.AND.EX P3, PT, RZ, c[0x0][0x244], PT, P3 ;  /* 0x00009100ff007a0c */ /* 0x000fc60003f65330 */
[----:B------:R-:W4:Y:S04]  /*0120*/  S2R R18, SR_CTAID.Z ;  /* 0x0000000000127919 */ /* 0x000f280000002700 */
[----:B------:R-:W4:Y:S04]  /*0130*/  S2R R126, SR_TID.X ;  /* 0x00000000007e7919 */ /* 0x000f280000002100 */
[----:B-1----:R-:W1:Y:S01]  /*0140*/  S2R R3, SR_CTAID.Y ;  /* 0x0000000000037919 */ /* 0x002e620000002600 */
[----:B----4-:R-:W-:Y:S02]  /*0150*/  ISETP.NE.AND P4, PT, R0, RZ, PT ;  /* 0x000000ff0000720c */ /* 0x010fe40003f85270 */
[----:B-1----:R-:W-:-:S04]  /*0160*/  LOP3.LUT R2, R18, R123, R3, 0xfe, !PT ;  /* 0x0000007b12027212 */ /* 0x002fc800078efe03 */
[----:B------:R-:W-:Y:S01]  /*0170*/  LOP3.LUT P2, RZ, R2, R126, RZ, 0xfc, !PT ;  /* 0x0000007e02ff7212 */ /* 0x000fe2000784fcff */
[----:B------:R-:W-:-:S12]  /*0180*/  IMAD.MOV.U32 R2, RZ, RZ, 0x4 ;  /* 0x00000004ff027424 */ /* 0x000fd800078e00ff */
[----:B------:R-:W-:Y:S02]  /*0190*/  @!P2 IMAD.MOV.U32 R8, RZ, RZ, c[0x0][0x308] ;  /* 0x0000c200ff08a624 */ /* 0x000fe400078e00ff */
[----:B------:R-:W-:Y:S01]  /*01a0*/  @!P2 IMAD.MOV.U32 R9, RZ, RZ, c[0x0][0x30c] ;  /* 0x0000c300ff09a624 */ /* 0x000fe200078e00ff */
[----:B--2---:R-:W1:Y:S08]  /*01b0*/  @P1 R2UR UR20, R6 ;  /* 0x00000000061413c2 */ /* 0x004e7000000e0000 */
[----:B------:R2:W4:Y:S01]  /*01c0*/  @P1 R2UR UR21, R7 ;  /* 0x00000000071513c2 */ /* 0x00052200000e0000 */
[----:B---3--:R-:W-:-:S05]  /*01d0*/  @P1 IADD3 R222, P0, R4, c[0x0][0x300], RZ ;  /* 0x0000c00004de1a10 */ /* 0x008fca0007f1e0ff */
[----:B------:R-:W-:Y:S01]  /*01e0*/  @P1 IMAD.X R116, RZ, RZ, R5, P0 ;  /* 0x000000ffff741224 */ /* 0x000fe200000e0605 */
[----:B------:R-:W-:Y:S02]  /*01f0*/  ISETP.NE.U32.AND P0, PT, RZ, c[0x0][0x250], PT ;  /* 0x00009400ff007a0c */ /* 0x000fe40003f05070 */
[----:B------:R-:W-:Y:S02]  /*0200*/  ISETP.EQ.U32.AND P1, PT, RZ, c[0x0][0x248], PT ;  /* 0x00009200ff007a0c */ /* 0x000fe40003f22070 */
[----:B------:R-:W-:Y:S02]  /*0210*/  ISETP.NE.AND.EX P0, PT, RZ, c[0x0][0x254], PT, P0 ;  /* 0x00009500ff007a0c */ /* 0x000fe40003f05300 */
[----:B-1----:R-:W-:Y:S02]  /*0220*/  MOV R4, UR20 ;  /* 0x0000001400047c02 */ /* 0x002fe40008000f00 */
[----:B------:R-:W-:Y:S01]  /*0230*/  ISETP.EQ.OR.EX P1, PT, RZ, c[0x0][0x24c], !P4, P1 ;  /* 0x00009300ff007a0c */ /* 0x000fe20006722710 */
[----:B--2---:R-:W-:-:S04]  /*0240*/  IMAD.WIDE R6, R3, R2, c[0x0][0x240] ;  /* 0x0000900003067625 */ /* 0x004fc800078e0202 */
[----:B----4-:R-:W-:-:S05]  /*0250*/  IMAD.U32 R5, RZ, RZ, UR21 ;  /* 0x00000015ff057e24 */ /* 0x010fca000f8e00ff */
[----:B------:R1:W-:Y:S02]  /*0260*/  @!P2 STG.E.64 [R8.64], R4 ;  /* 0x000000040800a986 */ /* 0x0003e4000c101b16 */
[----:B-1----:R-:W-:Y:S01]  /*0270*/  @!P2 IMAD.MOV.U32 R4, RZ, RZ, R222 ;  /* 0x000000ffff04a224 */ /* 0x002fe200078e00de */
[----:B------:R-:W-:-:S05]  /*0280*/  @!P2 MOV R5, R116 ;  /* 0x000000740005a202 */ /* 0x000fca0000000f00 */
[----:B------:R1:W-:Y:S04]  /*0290*/  @!P2 STG.E.64 [R8.64+0x8], R4 ;  /* 0x000008040800a986 */ /* 0x0003e8000c101b16 */
[----:B------:R2:W3:Y:S04]  /*02a0*/  @P3 LDG.E R196, [R6.64] ;  /* 0x0000001606c43981 */ /* 0x0004e8000c1e1900 */
[----:B------:R2:W3:Y:S01]  /*02b0*/  @P3 LDG.E R125, [R6.64+0x4] ;  /* 0x00000416067d3981 */ /* 0x0004e2000c1e1900 */
[----:B------:R-:W-:Y:S01]  /*02c0*/  ISETP.NE.U32.AND P2, PT, RZ, c[0x0][0x248], PT ;  /* 0x00009200ff007a0c */ /* 0x000fe20003f45070 */
[----:B------:R-:W-:-:S02]  /*02d0*/  IMAD R0, R3, c[0x0][0x1c0], R18 ;  /* 0x0000700003007a24 */ /* 0x000fc400078e0212 */
[----:B------:R-:W-:Y:S01]  /*02e0*/  IMAD.MOV.U32 R11, RZ, RZ, -0x1 ;  /* 0xffffffffff0b7424 */ /* 0x000fe200078e00ff */
[----:B------:R-:W-:Y:S01]  /*02f0*/  ISETP.NE.AND.EX P2, PT, RZ, c[0x0][0x24c], PT, P2 ;  /* 0x00009300ff007a0c */ /* 0x000fe20003f45320 */
[----:B-1----:R-:W-:Y:S02]  /*0300*/  IMAD.MOV.U32 R4, RZ, RZ, RZ ;  /* 0x000000ffff047224 */ /* 0x002fe400078e00ff */
[----:B------:R-:W-:-:S04]  /*0310*/  IMAD.WIDE R8, R3, R2, c[0x0][0x248] ;  /* 0x0000920003087625 */ /* 0x000fc800078e0202 */
[----:B--2---:R-:W-:Y:S01]  /*0320*/  @P0 IMAD.WIDE R6, R3, R2, c[0x0][0x250] ;  /* 0x0000940003060625 */ /* 0x004fe200078e0202 */
[----:B------:R1:W5:Y:S04]  /*0330*/  @!P1 LDG.E R11, [R8.64] ;  /* 0x00000016080b9981 */ /* 0x000368000c1e1900 */
[----:B------:R2:W5:Y:S01]  /*0340*/  @P0 LDG.E R4, [R6.64] ;  /* 0x0000001606040981 */ /* 0x000562000c1e1900 */
[----:B------:R-:W-:Y:S01]  /*0350*/  IMAD.SHL.U32 R0, R0, 0x20, RZ ;  /* 0x0000002000007824 */ /* 0x000fe200078e00ff */
[----:B--2---:R-:W-:-:S04]  /*0360*/  SHF.R.S32.HI R7, RZ, 0x1f, R126 ;  /* 0x0000001fff077819 */ /* 0x004fc8000001147e */
[----:B------:R-:W-:-:S04]  /*0370*/  LEA.HI R124, R7, R126, RZ, 0x5 ;  /* 0x0000007e077c7211 */ /* 0x000fc800078f28ff */
[----:B------:R-:W-:-:S04]  /*0380*/  LOP3.LUT R128, R124, 0xffffffe0, RZ, 0xc0, !PT ;  /* 0xffffffe07c807812 */ /* 0x000fc800078ec0ff */
[----:B------:R-:W-:-:S04]  /*0390*/  IADD3 R128, -R128, R126, RZ ;  /* 0x0000007e80807210 */ /* 0x000fc80007ffe1ff */
[----:B------:R-:W-:Y:S02]  /*03a0*/  IADD3 R222, P1, P0, R0, R222, R128 ;  /* 0x000000de00de7210 */ /* 0x000fe4000783e080 */
[----:B------:R-:W-:Y:S02]  /*03b0*/  SHF.R.S32.HI R0, RZ, 0x1f, R0 ;  /* 0x0000001fff007819 */ /* 0x000fe40000011400 */
[----:B------:R-:W-:-:S04]  /*03c0*/  SHF.R.S32.HI R5, RZ, 0x1f, R128 ;  /* 0x0000001fff057819 */ /* 0x000fc80000011480 */
[----:B------:R-:W-:Y:S01]  /*03d0*/  IADD3.X R116, R0, R116, R5, P1, P0 ;  /* 0x0000007400747210 */ /* 0x000fe20000fe0405 */
[----:B---3--:R-:W-:Y:S02]  /*03e0*/  @P3 IMAD.IADD R125, R125, 0x1, -R196 ;  /* 0x000000017d7d3824 */ /* 0x008fe400078e0ac4 */
[----:B------:R-:W-:Y:S01]  /*03f0*/  @!P3 IMAD.MOV.U32 R125, RZ, RZ, c[0x0][0x214] ;  /* 0x00008500ff7db624 */ /* 0x000fe200078e00ff */
[----:B------:R-:W-:Y:S05]  /*0400*/  @!P2 BRA `(.L_x_611) ;  /* 0x000000400000a947 */ /* 0x000fea0003800000 */
[----:B-1----:R-:W2:Y:S02]  /*0410*/  @P4 LDG.E R0, [R8.64+0x4] ;  /* 0x0000041608004981 */ /* 0x002ea4000c1e1900 */
[----:B--2--5:R-:W-:-:S06]  /*0420*/  @P4 IADD3 R0, R0, -R11, RZ ;  /* 0x8000000b00004210 */ /* 0x024fcc0007ffe0ff */
[----:B------:R1:W5:Y:S01]  /*0430*/  @!P4 LDG.E R0, [R8.64] ;  /* 0x000000160800c981 */ /* 0x000362000c1e1900 */
[----:B------:R-:W-:Y:S05]  /*0440*/  BRA `(.L_x_612) ;  /* 0x0000001000007947 */ /* 0x000fea0003800000 */
.L_x_611:
[----:B-1----:R-:W-:Y:S02]  /*0450*/  MOV R0, c[0x0][0x218] ;  /* 0x0000860000007a02 */ /* 0x002fe40000000f00 */
.L_x_612:
[----:B------:R-:W-:-:S04]  /*0460*/  ISETP.NE.U32.AND P2, PT, RZ, c[0x0][0x258], PT ;  /* 0x00009600ff007a0c */ /* 0x000fc80003f45070 */
[----:B------:R-:W-:-:S13]  /*0470*/  ISETP.NE.AND.EX P2, PT, RZ, c[0x0][0x25c], PT, P2 ;  /* 0x00009700ff007a0c */ /* 0x000fda0003f45320 */
[----:B-1----:R-:W-:-:S05]  /*0480*/  @P2 IMAD.WIDE R8, R3, R2, c[0x0][0x258] ;  /* 0x0000960003082625 */ /* 0x002fca00078e0202 */
[----:B------:R-:W2:Y:S01]  /*0490*/  @P2 LDG.E R122, [R8.64] ;  /* 0x00000016087a2981 */ /* 0x000ea2000c1e1900 */
        /* <DEDUP_REMOVED lines=26> */
[----:B------:R-:W-:Y:S01]  /*0640*/  @!P1 IMAD R0, R0, c[0x0][0x178], RZ ;  /* 0x00005e0000009a24 */ /* 0x000fe200078e02ff */
[----:B------:R-:W-:Y:S01]  /*0650*/  @P1 MOV R10, R8 ;  /* 0x00000008000a1202 */ /* 0x000fe20000000f00 */
[----:B------:R-:W-:-:S04]  /*0660*/  @P0 IMAD.WIDE.U32 R14, R5, c[0x0][0x198], RZ ;  /* 0x00006600050e0a25 */ /* 0x000fc800078e00ff */
[----:B------:R-:W-:Y:S01]  /*0670*/  @!P1 IMAD.WIDE.U32 R12, R3, c[0x0][0x178], RZ ;  /* 0x00005e00030c9a25 */ /* 0x000fe200078e00ff */
[----:B------:R-:W-:-:S03]  /*0680*/  @P0 MOV R6, R14 ;  /* 0x0000000e00060202 */ /* 0x000fc60000000f00 */
[----:B------:R-:W-:Y:S01]  /*0690*/  @!P1 IMAD R0, R3, c[0x0][0x17c], R0 ;  /* 0x00005f0003009a24 */ /* 0x000fe200078e0200 */
[----:B------:R-:W-:Y:S01]  /*06a0*/  @!P1 MOV R10, R12 ;  /* 0x0000000c000a9202 */ /* 0x000fe20000000f00 */
[----:B------:R-:W-:Y:S02]  /*06b0*/  @P1 IMAD R9, R196, c[0x0][0x194], R9 ;  /* 0x00006500c4091a24 */ /* 0x000fe400078e0209 */
[----:B------:R-:W-:Y:S01]  /*06c0*/  @P0 IMAD R5, R5, c[0x0][0x19c], R15 ;  /* 0x0000670005050a24 */ /* 0x000fe200078e020f */
[----:B------:R-:W-:Y:S01]  /*06d0*/  @!P1 IADD3 R9, R13, R0, RZ ;  /* 0x000000000d099210 */ /* 0x000fe20007ffe0ff */
        /* <DEDUP_REMOVED lines=11> */
[----:B------:R-:W-:Y:S02]  /*0790*/  MOV R6, R12 ;  /* 0x0000000c00067202 */ /* 0x000fe40000000f00 */
.L_x_614:
[----:B-1----:R-:W-:-:S04]  /*07a0*/  IABS R8, c[0x0][0x1c8] ;  /* 0x0000720000087a13 */ /* 0x002fc80000000000 */
        /* <DEDUP_REMOVED lines=8> */
[----:B------:R-:W-:-:S04]  /*0830*/  IMAD.HI.U32 R12, R13, R2, R12 ;  /* 0x000000020d0c7227 */ /* 0x000fc800078e000c */
[----:B------:R-:W-:-:S04]  /*0840*/  IMAD.MOV.U32 R2, RZ, RZ, R0 ;  /* 0x000000ffff027224 */ /* 0x000fc800078e0000 */
[----:B------:R-:W-:-:S04]  /*0850*/  IMAD.HI.U32 R232, R12, R2, RZ ;  /* 0x000000020ce87227 */ /* 0x000fc800078e00ff */
[----:B------:R-:W-:-:S04]  /*0860*/  IMAD.MOV R0, RZ, RZ, -R232 ;  /* 0x000000ffff007224 */ /* 0x000fc800078e0ae8 */
[----:B------:R-:W-:Y:S01]  /*0870*/  IMAD R0, R8, R0, R2 ;  /* 0x0000000008007224 */ /* 0x000fe200078e0202 */
[----:B------:R-:W-:-:S04]  /*0880*/  SHF.R.S32.HI R2, RZ, 0x1f, R18 ;  /* 0x0000001fff027819 */ /* 0x000fc80000011412 */
[----:B------:R-:W-:-:S13]  /*0890*/  ISETP.GT.U32.AND P2, PT, R8, R0, PT ;  /* 0x000000000800720c */ /* 0x000fda0003f44070 */
[-C--:B------:R-:W-:Y:S02]  /*08a0*/  @!P2 IADD3 R0, R0, -R8.reuse, RZ ;  /* 0x800000080000a210 */ /* 0x080fe40007ffe0ff */
[----:B------:R-:W-:Y:S02]  /*08b0*/  @!P2 IADD3 R232, R232, 0x1, RZ ;  /* 0x00000001e8e8a810 */ /* 0x000fe40007ffe0ff */
[----:B------:R-:W-:Y:S02]  /*08c0*/  ISETP.GE.U32.AND P3, PT, R0, R8, PT ;  /* 0x000000080000720c */ /* 0x000fe40003f66070 */
[----:B------:R-:W-:Y:S02]  /*08d0*/  LOP3.LUT R0, R18, c[0x0][0x1c8], RZ, 0x3c, !PT ;  /* 0x0000720012007a12 */ /* 0x000fe400078e3cff */
[----:B------:R-:W-:Y:S02]  /*08e0*/  ISETP.NE.AND P2, PT, RZ, c[0x0][0x1c8], PT ;  /* 0x00007200ff007a0c */ /* 0x000fe40003f45270 */
[----:B------:R-:W-:Y:S01]  /*08f0*/  ISETP.GE.AND P1, PT, R0, RZ, PT ;  /* 0x000000ff0000720c */ /* 0x000fe20003f26270 */
[----:B------:R-:W-:-:S04]  /*0900*/  @P0 IMAD.IADD R0, R4, 0x1, R11 ;  /* 0x0000000104000824 */ /* 0x000fc800078e020b */
[----:B------:R-:W-:Y:S02]  /*0910*/  @P0 IMAD.WIDE.U32 R12, R0, c[0x0][0x1a0], RZ ;  /* 0x00006800000c0a25 */ /* 0x000fe400078e00ff */
[----:B------:R-:W-:Y:S02]  /*0920*/  @P3 IADD3 R232, R232, 0x1, RZ ;  /* 0x00000001e8e83810 */ /* 0x000fe40007ffe0ff */
[----:B------:R-:W-:Y:S01]  /*0930*/  @P0 IMAD R0, R0, c[0x0][0x1a4], R13 ;  /* 0x0000690000000a24 */ /* 0x000fe200078e020d */
[----:B------:R-:W-:-:S03]  /*0940*/  @P0 MOV R8, R12 ;  /* 0x0000000c00080202 */ /* 0x000fc60000000f00 */
        /* <DEDUP_REMOVED lines=14> */
.L_x_615:
[----:B------:R-:W-:Y:S01]  /*0a30*/  LEA.HI R3, R7, R126, RZ, 0x3 ;  /* 0x0000007e07037211 */ /* 0x000fe200078f18ff */
[----:B------:R-:W-:Y:S01]  /*0a40*/  IMAD.IADD R195, R125, 0x1, -R127 ;  /* 0x000000017dc37824 */ /* 0x000fe200078e0a7f */
[----:B------:R-:W-:Y:S01]  /*0a50*/  SHF.R.S32.HI R234, RZ, 0x1f, R232 ;  /* 0x0000001fffea7819 */ /* 0x000fe200000114e8 */
[----:B------:R-:W-:Y:S01]  /*0a60*/  IMAD R2, R2, c[0x0][0x1a8], RZ ;  /* 0x00006a0002027a24 */ /* 0x000fe200078e02ff */
[----:B------:R-:W-:Y:S01]  /*0a70*/  SHF.R.S32.HI R214, RZ, 0x3, R3 ;  /* 0x00000003ffd67819 */ /* 0x000fe20000011403 */
[----:B------:R-:W-:Y:S01]  /*0a80*/  UMOV UR18, 0x6 ;  /* 0x0000000600127882 */ /* 0x000fe20000000000 */
[----:B------:R-:W-:Y:S01]  /*0a90*/  LOP3.LUT R3, R3, 0xfffffff8, RZ, 0xc0, !PT ;  /* 0xfffffff803037812 */ /* 0x000fe200078ec0ff */
[----:B------:R-:W-:Y:S01]  /*0aa0*/  IMAD R2, R18, c[0x0][0x1ac], R2 ;  /* 0x00006b0012027a24 */ /* 0x000fe200078e0202 */
[C---:B------:R-:W-:Y:S01]  /*0ab0*/  IADD3 R203, R214.reuse, 0x10, RZ ;  /* 0x00000010d6cb7810 */ /* 0x040fe20007ffe0ff */
[C---:B------:R-:W-:Y:S01]  /*0ac0*/  IMAD.SHL.U32 R204, R214.reuse, 0x40, RZ ;  /* 0x00000040d6cc7824 */ /* 0x040fe200078e00ff */
[----:B------:R-:W-:Y:S01]  /*0ad0*/  IADD3 R202, R214, 0x20, RZ ;  /* 0x00000020d6ca7810 */ /* 0x000fe20007ffe0ff */
[----:B------:R-:W-:Y:S01]  /*0ae0*/  IMAD.IADD R3, R126, 0x1, -R3 ;  /* 0x000000017e037824 */ /* 0x000fe200078e0a03 */
[-C--:B------:R-:W-:Y:S01]  /*0af0*/  ISETP.GE.AND P0, PT, R203, R195.reuse, PT ;  /* 0x000000c3cb00720c */ /* 0x080fe20003f06270 */
[----:B------:R-:W-:Y:S01]  /*0b00*/  IMAD R208, R234, c[0x0][0x1b0], RZ ;  /* 0x00006c00ead07a24 */ /* 0x000fe200078e02ff */
[--C-:B------:R-:W-:Y:S01]  /*0b10*/  SHF.R.S32.HI R215, RZ, 0x1f, R214.reuse ;  /* 0x0000001fffd77819 */ /* 0x100fe200000114d6 */
[----:B------:R-:W-:Y:S01]  /*0b20*/  IMAD.SHL.U32 R210, R3, 0x8, RZ ;  /* 0x0000000803d27824 */ /* 0x000fe200078e00ff */
[----:B------:R-:W-:Y:S01]  /*0b30*/  IADD3 R201, R214, 0x30, RZ ;  /* 0x00000030d6c97810 */ /* 0x000fe20007ffe0ff */
[----:B------:R-:W-:Y:S01]  /*0b40*/  ULDC.64 UR6, c[0x0][0x198] ;  /* 0x0000660000067ab9 */ /* 0x000fe20000000a00 */
[-C--:B------:R-:W-:Y:S01]  /*0b50*/  ISETP.GE.AND P4, PT, R202, R195.reuse, PT ;  /* 0x000000c3ca00720c */ /* 0x080fe20003f86270 */
[----:B------:R-:W-:Y:S01]  /*0b60*/  IMAD.WIDE R212, R123, 0x80, R214 ;  /* 0x000000807bd47825 */ /* 0x000fe200078e02d6 */
[----:B------:R-:W-:Y:S01]  /*0b70*/  LOP3.LUT R204, R204, 0x1c0, RZ, 0xc0, !PT ;  /* 0x000001c0cccc7812 */ /* 0x000fe200078ec0ff */
[----:B------:R-:W-:Y:S01]  /*0b80*/  USHF.L.U64.HI UR7, UR6, UR18, UR7 ;  /* 0x0000001206077299 */ /* 0x000fe20008010207 */
[----:B------:R-:W-:Y:S01]  /*0b90*/  IADD3 R10, P1, R210, R10, RZ ;  /* 0x0000000ad20a7210 */ /* 0x000fe20007f3e0ff */
[----:B------:R-:W-:Y:S01]  /*0ba0*/  IMAD R208, R232, c[0x0][0x1b4], R208 ;  /* 0x00006d00e8d07a24 */ /* 0x000fe200078e02d0 */
[--C-:B------:R-:W-:Y:S01]  /*0bb0*/  SHF.R.S32.HI R211, RZ, 0x1f, R210.reuse ;  /* 0x0000001fffd37819 */ /* 0x100fe200000114d2 */
[----:B------:R-:W-:Y:S01]  /*0bc0*/  USHF.L.U32 UR8, UR6, 0x6, URZ ;  /* 0x0000000606087899 */ /* 0x000fe2000800063f */
[-C--:B------:R-:W-:Y:S01]  /*0bd0*/  ISETP.GE.AND P3, PT, R201, R195.reuse, PT ;  /* 0x000000c3c900720c */ /* 0x080fe20003f66270 */
[----:B------:R-:W-:Y:S01]  /*0be0*/  IMAD.MOV.U32 R117, RZ, RZ, c[0x0][0x19c] ;  /* 0x00006700ff757624 */ /* 0x000fe200078e00ff */
[----:B------:R-:W-:Y:S01]  /*0bf0*/  LOP3.LUT R4, R204, 0x38, R210, 0xf8, !PT ;  /* 0x00000038cc047812 */ /* 0x000fe200078ef8d2 */
[----:B------:R-:W-:Y:S01]  /*0c00*/  IMAD.X R11, R211, 0x1, R9, P1 ;  /* 0x00000001d30b7824 */ /* 0x000fe200008e0609 */
[----:B------:R-:W-:Y:S01]  /*0c10*/  SHF.R.U32.HI R204, RZ, 0x3, R204 ;  /* 0x00000003ffcc7819 */ /* 0x000fe200000116cc */
[----:B------:R-:W-:Y:S01]  /*0c20*/  UIMAD.WIDE.U32 UR10, UR6, 0x20, URZ ;  /* 0x00000020060a78a5 */ /* 0x000fe2000f8e003f */
[----:B------:R-:W-:Y:S01]  /*0c30*/  IADD3 R200, R214, 0x40, RZ ;  /* 0x00000040d6c87810 */ /* 0x000fe20007ffe0ff */
[----:B------:R-:W-:Y:S01]  /*0c40*/  IMAD.WIDE.U32 R18, R18, c[0x0][0x1a8], R10 ;  /* 0x00006a0012127a25 */ /* 0x000fe200078e000a */
[----:B------:R-:W-:Y:S01]  /*0c50*/  @!P0 IADD3 R12, P1, R212, 0x10, RZ ;  /* 0x00000010d40c8810 */ /* 0x000fe20007f3e0ff */
[----:B------:R-:W-:Y:S01]  /*0c60*/  ULDC.64 UR4, c[0x0][0x1a0] ;  /* 0x0000680000047ab9 */ /* 0x000fe20000000a00 */
[----:B------:R-:W-:Y:S01]  /*0c70*/  LOP3.LUT R204, R4, R204, RZ, 0x3c, !PT ;  /* 0x000000cc04cc7212 */ /* 0x000fe200078e3cff */
[----:B------:R-:W-:Y:S01]  /*0c80*/  IMAD.IADD R19, R19, 0x1, R2 ;  /* 0x0000000113137824 */ /* 0x000fe200078e0202 */
[-C--:B------:R-:W-:Y:S01]  /*0c90*/  LEA.HI R4, R7, R126.reuse, RZ, 0x6 ;  /* 0x0000007e07047211 */ /* 0x080fe200078f30ff */
[--C-:B------:R-:W-:Y:S01]  /*0ca0*/  @!P0 IMAD.X R10, RZ, RZ, R213.reuse, P1 ;  /* 0x000000ffff0a8224 */ /* 0x100fe200008e06d5 */
[-C--:B------:R-:W-:Y:S01]  /*0cb0*/  ISETP.GE.AND P5, PT, R200, R195.reuse, PT ;  /* 0x000000c3c800720c */ /* 0x080fe20003fa6270 */
[----:B------:R-:W-:Y:S01]  /*0cc0*/  @!P4 IMAD.MOV.U32 R16, RZ, RZ, R18 ;  /* 0x000000ffff10c224 */ /* 0x000fe200078e0012 */
[----:B------:R-:W-:Y:S01]  /*0cd0*/  @!P4 IADD3 R26, P2, R212, 0x20, RZ ;  /* 0x00000020d41ac810 */ /* 0x000fe20007f5e0ff */
[----:B------:R-:W-:Y:S01]  /*0ce0*/  IMAD.SHL.U32 R4, R4, 0x8, RZ ;  /* 0x0000000804047824 */ /* 0x000fe200078e00ff */
[----:B------:R-:W-:Y:S01]  /*0cf0*/  ISETP.GE.AND P1, PT, R214, R195, PT ;  /* 0x000000c3d600720c */ /* 0x000fe20003f26270 */
[----:B------:R-:W-:Y:S01]  /*0d00*/  @!P0 IMAD R10, R10, c[0x0][0x190], RZ ;  /* 0x000064000a0a8a24 */ /* 0x000fe200078e02ff */
[----:B------:R-:W-:Y:S01]  /*0d10*/  @!P3 IADD3 R24, P6, R212, 0x30, RZ ;  /* 0x00000030d418b810 */ /* 0x000fe20007fde0ff */
[----:B------:R-:W-:Y:S01]  /*0d20*/  @!P4 IMAD.X R9, RZ, RZ, R213, P2 ;  /* 0x000000ffff09c224 */ /* 0x000fe200010e06d5 */
[----:B------:R-:W-:Y:S01]  /*0d30*/  LOP3.LUT R204, R204, 0xfffffe00, R4, 0xf8, !PT ;  /* 0xfffffe00cccc7812 */ /* 0x000fe200078ef804 */
[----:B------:R-:W-:Y:S01]  /*0d40*/  @!P4 IMAD.MOV.U32 R17, RZ, RZ, R19 ;  /* 0x000000ffff11c224 */ /* 0x000fe200078e0013 */
[C---:B------:R-:W-:Y:S01]  /*0d50*/  IADD3 R199, R214.reuse, 0x50, RZ ;  /* 0x00000050d6c77810 */ /* 0x040fe20007ffe0ff */
[----:B------:R-:W-:Y:S01]  /*0d60*/  @!P3 IMAD.X R4, RZ, RZ, R213, P6 ;  /* 0x000000ffff04b224 */ /* 0x000fe200030e06d5 */
[----:B------:R-:W-:Y:S01]  /*0d70*/  IADD3 R198, R214, 0x60, RZ ;  /* 0x00000060d6c67810 */ /* 0x000fe20007ffe0ff */
[----:B------:R-:W-:Y:S01]  /*0d80*/  @!P4 IMAD R9, R9, c[0x0][0x190], RZ ;  /* 0x000064000909ca24 */ /* 0x000fe200078e02ff */
[----:B------:R-:W-:Y:S01]  /*0d90*/  @!P5 IADD3 R14, P2, R212, 0x40, RZ ;  /* 0x00000040d40ed810 */ /* 0x000fe20007f5e0ff */
[----:B------:R-:W-:Y:S01]  /*0da0*/  @!P0 IMAD R10, R12, c[0x0][0x194], R10 ;  /* 0x000065000c0a8a24 */ /* 0x000fe200078e020a */
[----:B------:R-:W-:Y:S01]  /*0db0*/  IADD3 R197, R214, 0x70, RZ ;  /* 0x00000070d6c57810 */ /* 0x000fe20007ffe0ff */
[----:B------:R-:W-:Y:S01]  /*0dc0*/  @!P0 IMAD.WIDE.U32 R12, R12, c[0x0][0x190], R18 ;  /* 0x000064000c0c8a25 */ /* 0x000fe200078e0012 */
[----:B------:R-:W-:Y:S01]  /*0dd0*/  IADD3 R118, R217, -0x1, RZ ;  /* 0xffffffffd9767810 */ /* 0x000fe20007ffe0ff */
[----:B------:R-:W-:Y:S01]  /*0de0*/  USHF.L.U64.HI UR18, UR4, UR18, UR5 ;  /* 0x0000001204127299 */ /* 0x000fe20008010205 */
[----:B------:R-:W-:Y:S01]  /*0df0*/  LEA.HI R7, R7, R126, RZ, 0x4 ;  /* 0x0000007e07077211 */ /* 0x000fe200078f20ff */
[----:B------:R-:W-:Y:S01]  /*0e00*/  @!P3 IMAD R4, R4, c[0x0][0x190], RZ ;  /* 0x000064000404ba24 */ /* 0x000fe200078e02ff */
[----:B------:R-:W-:Y:S01]  /*0e10*/  USHF.L.U32 UR19, UR4, 0x6, URZ ;  /* 0x0000000604137899 */ /* 0x000fe2000800063f */
[C---:B------:R-:W-:Y:S01]  /*0e20*/  @!P4 IMAD R9, R26.reuse, c[0x0][0x194], R9 ;  /* 0x000065001a09ca24 */ /* 0x040fe200078e0209 */
[----:B------:R-:W-:Y:S01]  /*0e30*/  SHF.R.S32.HI R124, RZ, 0x5, R124 ;  /* 0x00000005ff7c7819 */ /* 0x000fe2000001147c */
[----:B------:R-:W-:Y:S01]  /*0e40*/  @!P4 IMAD.WIDE.U32 R26, R26, c[0x0][0x190], R16 ;  /* 0x000064001a1aca25 */ /* 0x000fe200078e0010 */
[----:B------:R-:W-:Y:S01]  /*0e50*/  SHF.R.S32.HI R205, RZ, 0x1f, R128 ;  /* 0x0000001fffcd7819 */ /* 0x000fe20000011480 */
[----:B------:R-:W-:-:S02]  /*0e60*/  UIADD3 UR17, UR21, 0x646e171e, URZ ;  /* 0x646e171e15117890 */ /* 0x000fc4000fffe03f */
[----:B------:R-:W-:Y:S01]  /*0e70*/  @!P1 IMAD R11, R213, c[0x0][0x190], RZ ;  /* 0x00006400d50b9a24 */ /* 0x000fe200078e02ff */
[----:B------:R-:W-:Y:S01]  /*0e80*/  LEA.HI R205, R205, R128, RZ, 0x2 ;  /* 0x00000080cdcd7211 */ /* 0x000fe200078f10ff */
[----:B------:R-:W-:Y:S02]  /*0e90*/  @!P1 IMAD.MOV.U32 R16, RZ, RZ, R18 ;  /* 0x000000ffff109224 */ /* 0x000fe400078e0012 */
[----:B------:R-:W-:Y:S01]  /*0ea0*/  @!P1 IMAD.MOV.U32 R17, RZ, RZ, R19 ;  /* 0x000000ffff119224 */ /* 0x000fe200078e0013 */
[----:B------:R-:W-:Y:S01]  /*0eb0*/  SHF.R.S32.HI R205, RZ, 0x2, R205 ;  /* 0x00000002ffcd7819 */ /* 0x000fe200000114cd */
[----:B------:R-:W-:Y:S01]  /*0ec0*/  @!P5 IMAD.X R2, RZ, RZ, R213, P2 ;  /* 0x000000ffff02d224 */ /* 0x000fe200010e06d5 */
[----:B------:R-:W-:Y:S01]  /*0ed0*/  @!P0 LEA R20, P2, R12, c[0x0][0x160], 0x1 ;  /* 0x000058000c148a11 */ /* 0x000fe200078408ff */
[----:B------:R-:W-:Y:S02]  /*0ee0*/  @!P3 IMAD R4, R24, c[0x0][0x194], R4 ;  /* 0x000065001804ba24 */ /* 0x000fe400078e0204 */
[----:B------:R-:W-:-:S02]  /*0ef0*/  @!P0 IMAD.IADD R10, R13, 0x1, R10 ;  /* 0x000000010d0a8824 */ /* 0x000fc400078e020a */
[----:B------:R-:W-:-:S03]  /*0f00*/  @!P3 IMAD.WIDE.U32 R24, R24, c[0x0][0x190], R18 ;  /* 0x000064001818ba25 */ /* 0x000fc600078e0012 */
[----:B------:R-:W-:Y:S01]  /*0f10*/  @!P0 LEA.HI.X R21, R12, c[0x0][0x164], R10, 0x1, P2 ;  /* 0x000059000c158a11 */ /* 0x000fe200010f0c0a */
[----:B------:R-:W-:Y:S01]  /*0f20*/  @!P1 IMAD R11, R212, c[0x0][0x194], R11 ;  /* 0x00006500d40b9a24 */ /* 0x000fe200078e020b */
[----:B------:R-:W-:Y:S01]  /*0f30*/  @!P3 LEA R12, P2, R24, c[0x0][0x160], 0x1 ;  /* 0x00005800180cba11 */ /* 0x000fe200078408ff */
[----:B------:R-:W-:-:S04]  /*0f40*/  @!P1 IMAD.WIDE.U32 R16, R212, c[0x0][0x190], R16 ;  /* 0x00006400d4109a25 */ /* 0x000fc800078e0010 */
[----:B------:R-:W-:Y:S01]  /*0f50*/  @!P3 IMAD.IADD R4, R25, 0x1, R4 ;  /* 0x000000011904b824 */ /* 0x000fe200078e0204 */
[----:B------:R-:W-:Y:S01]  /*0f60*/  @!P1 LEA R22, P6, R16, c[0x0][0x160], 0x1 ;  /* 0x0000580010169a11 */ /* 0x000fe200078c08ff */
[----:B------:R-:W-:Y:S02]  /*0f70*/  @!P1 IMAD.IADD R11, R17, 0x1, R11 ;  /* 0x00000001110b9824 */ /* 0x000fe400078e020b */
[----:B------:R-:W-:Y:S01]  /*0f80*/  @!P5 IMAD R2, R2, c[0x0][0x190], RZ ;  /* 0x000064000202da24 */ /* 0x000fe200078e02ff */
[----:B------:R-:W-:Y:S01]  /*0f90*/  @!P3 LEA.HI.X R13, R24, c[0x0][0x164], R4, 0x1, P2 ;  /* 0x00005900180dba11 */ /* 0x000fe200010f0c04 */
[----:B------:R-:W-:Y:S01]  /*0fa0*/  IMAD.SHL.U32 R204, R204, 0x2, RZ ;  /* 0x00000002cccc7824 */ /* 0x000fe200078e00ff */
[----:B------:R-:W-:Y:S01]  /*0fb0*/  @!P1 LEA.HI.X R23, R16, c[0x0][0x164], R11, 0x1, P6 ;  /* 0x0000590010179a11 */ /* 0x000fe200030f0c0b */
[----:B------:R-:W-:Y:S01]  /*0fc0*/  @!P5 IMAD R2, R14, c[0x0][0x194], R2 ;  /* 0x000065000e02da24 */ /* 0x000fe200078e0202 */
[-C--:B------:R-:W-:Y:S01]  /*0fd0*/  ISETP.GE.AND P2, PT, R199, R195.reuse, PT ;  /* 0x000000c3c700720c */ /* 0x080fe20003f46270 */
[----:B------:R-:W-:Y:S01]  /*0fe0*/  @!P4 IMAD.IADD R9, R27, 0x1, R9 ;  /* 0x000000011b09c824 */ /* 0x000fe200078e0209 */
[----:B------:R-:W-:Y:S01]  /*0ff0*/  @!P4 LEA R16, P6, R26, c[0x0][0x160], 0x1 ;  /* 0x000058001a10ca11 */ /* 0x000fe200078c08ff */
[----:B------:R-:W-:Y:S01]  /*1000*/  @!P5 IMAD.WIDE.U32 R14, R14, c[0x0][0x190], R18 ;  /* 0x000064000e0eda25 */ /* 0x000fe200078e0012 */
[----:B------:R-:W-:Y:S01]  /*1010*/  @!PT LDS RZ, [RZ] ;  /* 0x00000000fffff984 */ /* 0x000fe20000000800 */
[----:B------:R-:W-:Y:S01]  /*1020*/  @!PT LDS RZ, [RZ] ;  /* 0x00000000fffff984 */ /* 0x000fe20000000800 */
[----:B------:R-:W-:Y:S01]  /*1030*/  @!PT LDS RZ, [RZ] ;  /* 0x00000000fffff984 */ /* 0x000fe20000000800 */
[----:B------:R1:W-:Y:S01]  /*1040*/  @!P1 LDGSTS.E.BYPASS.LTC128B.128 [R204], [R22.64] ;  /* 0x0000000016cc9fae */ /* 0x0003e2000b901d56 */
[----:B------:R-:W-:-:S02]  /*1050*/  ISETP.GE.AND P1, PT, R198, R195, PT ;  /* 0x000000c3c600720c */ /* 0x000fc40003f26270 */
[----:B------:R-:W-:Y:S01]  /*1060*/  @!P4 LEA.HI.X R17, R26, c[0x0][0x164], R9, 0x1, P6 ;  /* 0x000059001a11ca11 */ /* 0x000fe200030f0c09 */
[----:B------:R-:W-:Y:S01]  /*1070*/  @!P5 IMAD.IADD R2, R15, 0x1, R2 ;  /* 0x000000010f02d824 */ /* 0x000fe200078e0202 */
[----:B------:R-:W-:Y:S01]  /*1080*/  @!P5 LEA R10, P6, R14, c[0x0][0x160], 0x1 ;  /* 0x000058000e0ada11 */ /* 0x000fe200078c08ff */
[----:B------:R2:W-:Y:S01]  /*1090*/  @!P0 LDGSTS.E.BYPASS.LTC128B.128 [R204+0x800], [R20.64] ;  /* 0x0080000014cc8fae */ /* 0x0005e2000b901d56 */
[----:B------:R-:W-:Y:S01]  /*10a0*/  ISETP.GE.AND P0, PT, R197, R195, PT ;  /* 0x000000c3c500720c */ /* 0x000fe20003f06270 */
[----:B------:R-:W-:Y:S01]  /*10b0*/  IMAD R234, R234, c[0x0][0x1b8], RZ ;  /* 0x00006e00eaea7a24 */ /* 0x000fe200078e02ff */
[----:B------:R-:W-:Y:S01]  /*10c0*/  @!P5 LEA.HI.X R11, R14, c[0x0][0x164], R2, 0x1, P6 ;  /* 0x000059000e0bda11 */ /* 0x000fe200030f0c02 */
[----:B------:R3:W-:Y:S01]  /*10d0*/  @!P4 LDGSTS.E.BYPASS.LTC128B.128 [R204+0x1000], [R16.64] ;  /* 0x0100000010cccfae */ /* 0x0007e2000b901d56 */
[----:B------:R-:W-:Y:S01]  /*10e0*/  @!P2 IADD3 R2, P6, R212, 0x50, RZ ;  /* 0x00000050d402a810 */ /* 0x000fe20007fde0ff */
[----:B------:R-:W-:Y:S02]  /*10f0*/  IMAD R234, R232, c[0x0][0x1bc], R234 ;  /* 0x00006f00e8ea7a24 */ /* 0x000fe400078e02ea */
[----:B------:R4:W-:Y:S01]  /*1100*/  @!P3 LDGSTS.E.BYPASS.LTC128B.128 [R204+0x1800], [R12.64] ;  /* 0x018000000cccbfae */ /* 0x0009e2000b901d56 */
[----:B------:R-:W-:-:S02]  /*1110*/  IMAD.MOV.U32 R132, RZ, RZ, c[0x0][0x1a4] ;  /* 0x00006900ff847624 */ /* 0x000fc400078e00ff */
[--C-:B------:R-:W-:Y:S01]  /*1120*/  @!P2 IMAD.X R15, RZ, RZ, R213.reuse, P6 ;  /* 0x000000ffff0fa224 */ /* 0x100fe200030e06d5 */
[----:B------:R-:W-:Y:S01]  /*1130*/  @!P1 IADD3 R14, P6, R212, 0x60, RZ ;  /* 0x00000060d40e9810 */ /* 0x000fe20007fde0ff */
[----:B------:R5:W-:Y:S01]  /*1140*/  @!P5 LDGSTS.E.BYPASS.LTC128B.128 [R204+0x2000], [R10.64] ;  /* 0x020000000accdfae */ /* 0x000be2000b901d56 */
[----:B------:R-:W-:Y:S02]  /*1150*/  IMAD.SHL.U32 R244, R126, 0x2, RZ ;  /* 0x000000027ef47824 */ /* 0x000fe400078e00ff */
[----:B------:R-:W-:Y:S02]  /*1160*/  @!P2 IMAD R15, R15, c[0x0][0x190], RZ ;  /* 0x000064000f0faa24 */ /* 0x000fe400078e02ff */
[----:B------:R-:W-:Y:S01]  /*1170*/  @!P1 IMAD.X R9, RZ, RZ, R213, P6 ;  /* 0x000000ffff099224 */ /* 0x000fe200030e06d5 */
[----:B------:R-:W-:Y:S01]  /*1180*/  @!P0 IADD3 R4, P6, R212, 0x70, RZ ;  /* 0x00000070d4048810 */ /* 0x000fe20007fde0ff */
[----:B------:R-:W-:Y:S01]  /*1190*/  @!P2 IMAD R15, R2, c[0x0][0x194], R15 ;  /* 0x00006500020faa24 */ /* 0x000fe200078e020f */
[----:B------:R-:W-:Y:S01]  /*11a0*/  LOP3.LUT R244, R244, 0x6, RZ, 0xc0, !PT ;  /* 0x00000006f4f47812 */ /* 0x000fe200078ec0ff */
[----:B------:R-:W-:-:S02]  /*11b0*/  @!P1 IMAD R9, R9, c[0x0][0x190], RZ ;  /* 0x0000640009099a24 */ /* 0x000fc400078e02ff */
[--C-:B-1----:R-:W-:Y:S02]  /*11c0*/  @!P1 IMAD.MOV.U32 R22, RZ, RZ, R18.reuse ;  /* 0x000000ffff169224 */ /* 0x102fe400078e0012 */
[--C-:B------:R-:W-:Y:S02]  /*11d0*/  @!P1 IMAD.MOV.U32 R23, RZ, RZ, R19.reuse ;  /* 0x000000ffff179224 */ /* 0x100fe400078e0013 */
[----:B--2---:R-:W-:Y:S02]  /*11e0*/  @!P2 IMAD.MOV.U32 R20, RZ, RZ, R18 ;  /* 0x000000ffff14a224 */ /* 0x004fe400078e0012 */
[----:B------:R-:W-:Y:S02]  /*11f0*/  @!P2 IMAD.MOV.U32 R21, RZ, RZ, R19 ;  /* 0x000000ffff15a224 */ /* 0x000fe400078e0013 */
[----:B------:R-:W-:Y:S02]  /*1200*/  @!P1 IMAD R9, R14, c[0x0][0x194], R9 ;  /* 0x000065000e099a24 */ /* 0x000fe400078e0209 */
[----:B------:R-:W-:Y:S01]  /*1210*/  @!P2 IMAD.WIDE.U32 R20, R2, c[0x0][0x190], R20 ;  /* 0x000064000214aa25 */ /* 0x000fe200078e0014 */
[----:B----4-:R-:W-:-:S02]  /*1220*/  SHF.R.S32.HI R13, RZ, 0x1f, R118 ;  /* 0x0000001fff0d7819 */ /* 0x010fc40000011476 */
[----:B------:R-:W-:Y:S01]  /*1230*/  SHF.R.S32.HI R12, RZ, 0x4, R7 ;  /* 0x00000004ff0c7819 */ /* 0x000fe20000011407 */
[----:B------:R-:W-:Y:S02]  /*1240*/  @!P0 IMAD.X R2, RZ, RZ, R213, P6 ;  /* 0x000000ffff028224 */ /* 0x000fe400030e06d5 */
[----:B------:R-:W-:Y:S01]  /*1250*/  @!P1 IMAD.WIDE.U32 R22, R14, c[0x0][0x190], R22 ;  /* 0x000064000e169a25 */ /* 0x000fe200078e0016 */
[----:B------:R-:W-:-:S03]  /*1260*/  @!P2 LEA R14, P6, R20, c[0x0][0x160], 0x1 ;  /* 0x00005800140eaa11 */ /* 0x000fc600078c08ff */
[----:B------:R-:W-:Y:S02]  /*1270*/  @!P2 IMAD.IADD R15, R21, 0x1, R15 ;  /* 0x00000001150fa824 */ /* 0x000fe400078e020f */
[----:B------:R-:W-:Y:S02]  /*1280*/  @!P0 IMAD R2, R2, c[0x0][0x190], RZ ;  /* 0x0000640002028a24 */ /* 0x000fe400078e02ff */
[----:B------:R-:W-:Y:S01]  /*1290*/  @!P1 IMAD.IADD R9, R23, 0x1, R9 ;  /* 0x0000000117099824 */ /* 0x000fe200078e0209 */
[----:B------:R-:W-:Y:S01]  /*12a0*/  @!P2 LEA.HI.X R15, R20, c[0x0][0x164], R15, 0x1, P6 ;  /* 0x00005900140faa11 */ /* 0x000fe200030f0c0f */
[----:B------:R-:W-:Y:S01]  /*12b0*/  @!P0 IMAD R2, R4, c[0x0][0x194], R2 ;  /* 0x0000650004028a24 */ /* 0x000fe200078e0202 */
[----:B------:R-:W-:Y:S01]  /*12c0*/  @!P1 LEA R20, P6, R22, c[0x0][0x160], 0x1 ;  /* 0x0000580016149a11 */ /* 0x000fe200078c08ff */
[----:B------:R-:W-:Y:S02]  /*12d0*/  @!P0 IMAD.WIDE.U32 R24, R4, c[0x0][0x190], R18 ;  /* 0x0000640004188a25 */ /* 0x000fe400078e0012 */
[----:B------:R1:W-:Y:S01]  /*12e0*/  @!P2 LDGSTS.E.BYPASS.LTC128B.128 [R204+0x2800], [R14.64] ;  /* 0x028000000eccafae */ /* 0x0003e2000b901d56 */
[----:B------:R-:W-:Y:S01]  /*12f0*/  @!P1 LEA.HI.X R21, R22, c[0x0][0x164], R9, 0x1, P6 ;  /* 0x0000590016159a11 */ /* 0x000fe200030f0c09 */
[----:B------:R-:W-:Y:S01]  /*1300*/  @!P0 IMAD.IADD R2, R25, 0x1, R2 ;  /* 0x0000000119028824 */ /* 0x000fe200078e0202 */
[----:B------:R-:W-:Y:S01]  /*1310*/  @!P0 LEA R18, P6, R24, c[0x0][0x160], 0x1 ;  /* 0x0000580018128a11 */ /* 0x000fe200078c08ff */
[----:B------:R-:W-:-:S02]  /*1320*/  IMAD R4, R215, c[0x0][0x198], RZ ;  /* 0x00006600d7047a24 */ /* 0x000fc400078e02ff */
[----:B------:R-:W-:Y:S01]  /*1330*/  IMAD.WIDE.U32 R22, R214, c[0x0][0x198], R210 ;  /* 0x00006600d6167a25 */ /* 0x000fe200078e00d2 */
[----:B------:R-:W-:Y:S01]  /*1340*/  @!P0 LEA.HI.X R19, R24, c[0x0][0x164], R2, 0x1, P6 ;  /* 0x0000590018138a11 */ /* 0x000fe200030f0c02 */
[----:B------:R2:W-:Y:S02]  /*1350*/  @!P1 LDGSTS.E.BYPASS.LTC128B.128 [R204+0x3000], [R20.64] ;  /* 0x0300000014cc9fae */ /* 0x0005e4000b901d56 */
[----:B------:R-:W-:Y:S01]  /*1360*/  IMAD R4, R214, c[0x0][0x19c], R4 ;  /* 0x00006700d6047a24 */ /* 0x000fe200078e0204 */
[----:B------:R-:W-:Y:S01]  /*1370*/  IADD3 R206, P6, R6, R22, RZ ;  /* 0x0000001606ce7210 */ /* 0x000fe20007fde0ff */
[----:B------:R-:W-:Y:S01]  /*1380*/  IMAD R2, R215, c[0x0][0x1a0], RZ ;  /* 0x00006800d7027a24 */ /* 0x000fe200078e02ff */
[----:B------:R4:W-:Y:S01]  /*1390*/  @!P0 LDGSTS.E.BYPASS.LTC128B.128 [R204+0x3800], [R18.64] ;  /* 0x0380000012cc8fae */ /* 0x0009e2000b901d56 */
[----:B------:R-:W-:Y:S01]  /*13a0*/  IMAD.WIDE.U32 R24, R214, c[0x0][0x1a0], R210 ;  /* 0x00006800d6187a25 */ /* 0x000fe200078e00d2 */
[----:B------:R-:W-:-:S03]  /*13b0*/  IADD3.X R207, R5, R23, R4, P6, !PT ;  /* 0x0000001705cf7210 */ /* 0x000fc600037fe404 */
[----:B------:R-:W-:Y:S01]  /*13c0*/  IMAD R5, R118, -0x40, R122 ;  /* 0xffffffc076057824 */ /* 0x000fe200078e027a */
[----:B------:R-:W-:Y:S01]  /*13d0*/  IADD3 R8, P6, R8, R24, RZ ;  /* 0x0000001808087210 */ /* 0x000fe20007fde0ff */
[----:B------:R-:W-:Y:S02]  /*13e0*/  IMAD R2, R214, c[0x0][0x1a4], R2 ;  /* 0x00006900d6027a24 */ /* 0x000fe400078e0202 */
[----:B------:R-:W-:Y:S01]  /*13f0*/  IMAD.WIDE.U32 R206, R232, c[0x0][0x1b0], R206 ;  /* 0x00006c00e8ce7a25 */ /* 0x000fe200078e00ce */
[-C--:B------:R-:W-:Y:S02]  /*1400*/  ISETP.GE.AND P4, PT, R214, R5.reuse, PT ;  /* 0x00000005d600720c */ /* 0x080fe40003f86270 */
[----:B------:R-:W-:Y:S01]  /*1410*/  ISETP.GE.AND P3, PT, R203, R5, PT ;  /* 0x00000005cb00720c */ /* 0x000fe20003f66270 */
[----:B------:R-:W-:Y:S01]  /*1420*/  IMAD.IADD R209, R207, 0x1, R208 ;  /* 0x00000001cfd17824 */ /* 0x000fe200078e02d0 */
[----:B------:R-:W-:Y:S01]  /*1430*/  IADD3.X R9, R0, R25, R2, P6, !PT ;  /* 0x0000001900097210 */ /* 0x000fe200037fe402 */
[----:B------:R-:W-:Y:S01]  /*1440*/  IMAD R2, R118, UR7, RZ ;  /* 0x0000000776027c24 */ /* 0x000fe2000f8e02ff */
[-C--:B------:R-:W-:Y:S01]  /*1450*/  ISETP.GE.AND P6, PT, R202, R5.reuse, PT ;  /* 0x00000005ca00720c */ /* 0x080fe20003fc6270 */
[----:B------:R-:W-:Y:S01]  /*1460*/  IMAD.MOV.U32 R208, RZ, RZ, R206 ;  /* 0x000000ffffd07224 */ /* 0x000fe200078e00ce */
[----:B------:R-:W-:Y:S01]  /*1470*/  ISETP.GE.AND P1, PT, R201, R5, PT ;  /* 0x00000005c900720c */ /* 0x000fe20003f26270 */
[----:B------:R-:W-:-:S02]  /*1480*/  IMAD R2, R13, UR8, R2 ;  /* 0x000000080d027c24 */ /* 0x000fc4000f8e0202 */
[----:B-----5:R-:W-:-:S04]  /*1490*/  IMAD.WIDE.U32 R10, R118, UR8, R208 ;  /* 0x00000008760a7c25 */ /* 0x020fc8000f8e00d0 */
[----:B------:R-:W-:Y:S01]  /*14a0*/  IMAD.MOV.U32 R0, RZ, RZ, c[0x0][0x198] ;  /* 0x00006600ff007624 */ /* 0x000fe200078e00ff */
[----:B---3--:R-:W-:Y:S01]  /*14b0*/  @!P4 LEA R16, P5, R10, c[0x0][0x168], 0x1 ;  /* 0x00005a000a10ca11 */ /* 0x008fe200078a08ff */
[----:B------:R-:W-:Y:S02]  /*14c0*/  IMAD.IADD R11, R11, 0x1, R2 ;  /* 0x000000010b0b7824 */ /* 0x000fe400078e0202 */
[----:B------:R-:W-:Y:S01]  /*14d0*/  IMAD.WIDE.U32 R232, R232, c[0x0][0x1b8], R8 ;  /* 0x00006e00e8e87a25 */ /* 0x000fe200078e0008 */
[----:B------:R-:W-:Y:S02]  /*14e0*/  @!P3 LEA R4, P2, R0, R10, 0x4 ;  /* 0x0000000a0004b211 */ /* 0x000fe400078420ff */
[----:B------:R-:W-:Y:S01]  /*14f0*/  @!P4 LEA.HI.X R17, R10, c[0x0][0x16c], R11, 0x1, P5 ;  /* 0x00005b000a11ca11 */ /* 0x000fe200028f0c0b */
[----:B------:R-:W-:Y:S01]  /*1500*/  IMAD.SHL.U32 R9, R3, 0x40, RZ ;  /* 0x0000004003097824 */ /* 0x000fe200078e00ff */
[----:B------:R-:W-:Y:S01]  /*1510*/  ISETP.GE.AND P5, PT, R201, R5, PT ;  /* 0x00000005c900720c */ /* 0x000fe20003fa6270 */
[----:B------:R-:W-:Y:S01]  /*1520*/  IMAD.IADD R235, R233, 0x1, R234 ;  /* 0x00000001e9eb7824 */ /* 0x000fe200078e02ea */
[----:B------:R-:W-:Y:S01]  /*1530*/  @!P3 LEA.HI.X R2, R0, R11, R117, 0x4, P2 ;  /* 0x0000000b0002b211 */ /* 0x000fe200010f2475 */
[----:B------:R3:W-:Y:S01]  /*1540*/  @!P4 LDGSTS.E.BYPASS.LTC128B.128 [R204+0x4000], [R16.64] ;  /* 0x0400000010cccfae */ /* 0x0007e2000b901d56 */
[----:B-1----:R-:W-:Y:S01]  /*1550*/  @!P3 LEA R14, P2, R4, c[0x0][0x168], 0x1 ;  /* 0x00005a00040eba11 */ /* 0x002fe200078408ff */
[----:B------:R-:W-:Y:S01]  /*1560*/  IMAD R6, R118, UR18, RZ ;  /* 0x0000001276067c24 */ /* 0x000fe2000f8e02ff */
[-C--:B------:R-:W-:Y:S01]  /*1570*/  ISETP.GE.AND P4, PT, R214, R5.reuse, PT ;  /* 0x00000005d600720c */ /* 0x080fe20003f86270 */
[----:B------:R-:W-:Y:S01]  /*1580*/  IMAD.MOV.U32 R234, RZ, RZ, R232 ;  /* 0x000000ffffea7224 */ /* 0x000fe200078e00e8 */
[----:B------:R-:W-:Y:S01]  /*1590*/  @!P3 LEA.HI.X R15, R4, c[0x0][0x16c], R2, 0x1, P2 ;  /* 0x00005b00040fba11 */ /* 0x000fe200010f0c02 */
[----:B------:R-:W-:Y:S01]  /*15a0*/  IMAD.SHL.U32 R2, R117, 0x20, RZ ;  /* 0x0000002075027824 */ /* 0x000fe200078e00ff */
[----:B------:R-:W-:Y:S01]  /*15b0*/  @!P6 IADD3 R4, P2, R10, UR10, RZ ;  /* 0x0000000a0a04ec10 */ /* 0x000fe2000ff5e0ff */
[----:B------:R-:W-:Y:S01]  /*15c0*/  IMAD R13, R13, UR19, R6 ;  /* 0x000000130d0d7c24 */ /* 0x000fe2000f8e0206 */
[----:B------:R-:W-:Y:S01]  /*15d0*/  LOP3.LUT R9, R9, 0x1c0, RZ, 0xc0, !PT ;  /* 0x000001c009097812 */ /* 0x000fe200078ec0ff */
[----:B------:R1:W-:Y:S01]  /*15e0*/  @!P3 LDGSTS.E.BYPASS.LTC128B.128 [R204+0x4800], [R14.64] ;  /* 0x048000000eccbfae */ /* 0x0003e2000b901d56 */
[----:B------:R-:W-:Y:S01]  /*15f0*/  @!P6 IADD3.X R2, R11, UR11, R2, P2, !PT ;  /* 0x0000000b0b02ec10 */ /* 0x000fe200097fe402 */
[----:B------:R-:W-:Y:S01]  /*1600*/  @!P5 IMAD.WIDE.U32 R10, R0, 0x30, R10 ;  /* 0x00000030000ad825 */ /* 0x000fe200078e000a */
[C---:B----4-:R-:W-:Y:S01]  /*1610*/  @!P6 LEA R18, P0, R4.reuse, c[0x0][0x168], 0x1 ;  /* 0x00005a000412ea11 */ /* 0x050fe200078008ff */
[----:B------:R-:W-:Y:S01]  /*1620*/  UIMAD.WIDE.U32 UR10, UR4, 0x20, URZ ;  /* 0x00000020040a78a5 */ /* 0x000fe2000f8e003f */
[-C--:B------:R-:W-:Y:S01]  /*1630*/  ISETP.GE.AND P3, PT, R203, R5.reuse, PT ;  /* 0x00000005cb00720c */ /* 0x080fe20003f66270 */
[----:B------:R-:W-:Y:S01]  /*1640*/  @!P5 IMAD R0, R117, 0x30, RZ ;  /* 0x000000307500d824 */ /* 0x000fe200078e02ff */
[----:B------:R-:W-:Y:S01]  /*1650*/  @!P6 LEA.HI.X R19, R4, c[0x0][0x16c], R2, 0x1, P0 ;  /* 0x00005b000413ea11 */ /* 0x000fe200000f0c02 */
[----:B--2---:R-:W-:Y:S01]  /*1660*/  IMAD.WIDE.U32 R20, R118, UR19, R234 ;  /* 0x0000001376147c25 */ /* 0x004fe2000f8e00ea */
[----:B------:R-:W-:-:S03]  /*1670*/  ISETP.GE.AND P2, PT, R202, R5, PT ;  /* 0x00000005ca00720c */ /* 0x000fc60003f46270 */
[----:B------:R-:W-:Y:S01]  /*1680*/  @!P5 IMAD.IADD R0, R11, 0x1, R0 ;  /* 0x000000010b00d824 */ /* 0x000fe200078e0200 */
[----:B------:R2:W-:Y:S01]  /*1690*/  @!P6 LDGSTS.E.BYPASS.LTC128B.128 [R204+0x5000], [R18.64] ;  /* 0x0500000012ccefae */ /* 0x0005e2000b901d56 */
[----:B------:R-:W-:Y:S01]  /*16a0*/  LOP3.LUT R11, R7, 0xfffffff0, RZ, 0xc0, !PT ;  /* 0xfffffff0070b7812 */ /* 0x000fe200078ec0ff */
[----:B------:R-:W-:Y:S01]  /*16b0*/  IMAD.IADD R13, R21, 0x1, R13 ;  /* 0x00000001150d7824 */ /* 0x000fe200078e020d */
[----:B------:R-:W-:Y:S01]  /*16c0*/  LEA.HI R7, R7, R12, RZ, 0x1 ;  /* 0x0000000c07077211 */ /* 0x000fe200078f08ff */
[----:B------:R-:W-:Y:S01]  /*16d0*/  IMAD.U32 R6, RZ, RZ, UR4 ;  /* 0x00000004ff067e24 */ /* 0x000fe2000f8e00ff */
[----:B---3--:R-:W-:Y:S01]  /*16e0*/  @!P5 LEA R16, P0, R10, c[0x0][0x168], 0x1 ;  /* 0x00005a000a10da11 */ /* 0x008fe200078008ff */
[----:B------:R-:W-:Y:S01]  /*16f0*/  IMAD.IADD R11, R126, 0x1, -R11 ;  /* 0x000000017e0b7824 */ /* 0x000fe200078e0a0b */
[----:B------:R-:W-:Y:S01]  /*1700*/  LOP3.LUT R7, R7, 0xfffffffe, RZ, 0xc0, !PT ;  /* 0xfffffffe07077812 */ /* 0x000fe200078ec0ff */
[----:B------:R-:W-:Y:S01]  /*1710*/  IMAD.U32 R5, RZ, RZ, UR4 ;  /* 0x00000004ff057e24 */ /* 0x000fe2000f8e00ff */
[----:B------:R-:W-:Y:S01]  /*1720*/  @!P5 LEA.HI.X R17, R10, c[0x0][0x16c], R0, 0x1, P0 ;  /* 0x00005b000a11da11 */ /* 0x000fe200000f0c00 */
[----:B------:R-:W-:Y:S01]  /*1730*/  IMAD.SHL.U32 R10, R214, 0x8, RZ ;  /* 0x00000008d60a7824 */ /* 0x000fe200078e00ff */
[----:B------:R-:W-:Y:S01]  /*1740*/  SHF.R.S32.HI R4, RZ, 0x1f, R11 ;  /* 0x0000001fff047819 */ /* 0x000fe2000001140b */
[----:B------:R-:W-:-:S02]  /*1750*/  IMAD.IADD R7, R12, 0x1, -R7 ;  /* 0x000000010c077824 */ /* 0x000fc400078e0a07 */
[----:B------:R3:W-:Y:S01]  /*1760*/  @!P5 LDGSTS.E.BYPASS.LTC128B.128 [R204+0x5800], [R16.64] ;  /* 0x0580000010ccdfae */ /* 0x0007e2000b901d56 */
[----:B------:R-:W-:Y:S01]  /*1770*/  LEA.HI R4, R4, R11, RZ, 0x3 ;  /* 0x0000000b04047211 */ /* 0x000fe200078f18ff */
[----:B------:R-:W-:Y:S01]  /*1780*/  IMAD.SHL.U32 R8, R132, 0x20, RZ ;  /* 0x0000002084087824 */ /* 0x000fe200078e00ff */
[----:B------:R-:W-:Y:S01]  /*1790*/  LOP3.LUT R10, R9, 0x8, R10, 0xf8, !PT ;  /* 0x00000008090a7812 */ /* 0x000fe200078ef80a */
[----:B------:R-:W0:Y:S01]  /*17a0*/  LDGDEPBAR ;  /* 0x00000000000079af */ /* 0x000e220000000000 */
[C---:B------:R-:W-:Y:S01]  /*17b0*/  LOP3.LUT R0, R4.reuse, 0xfffffff8, RZ, 0xc0, !PT ;  /* 0xfffffff804007812 */ /* 0x040fe200078ec0ff */
[----:B------:R-:W-:Y:S01]  /*17c0*/  IMAD.SHL.U32 R121, R4, 0x40, RZ ;  /* 0x0000004004797824 */ /* 0x000fe200078e00ff */
[----:B------:R-:W-:Y:S01]  /*17d0*/  SHF.R.U32.HI R9, RZ, 0x3, R9 ;  /* 0x00000003ff097819 */ /* 0x000fe20000011609 */
[----:B------:R-:W-:Y:S01]  /*17e0*/  @!P1 IMAD.MOV.U32 R12, RZ, RZ, R20 ;  /* 0x000000ffff0c9224 */ /* 0x000fe200078e0014 */
[----:B-1----:R-:W-:Y:S01]  /*17f0*/  @!P4 LEA R14, P0, R20, c[0x0][0x170], 0x1 ;  /* 0x00005c00140eca11 */ /* 0x002fe200078008ff */
[----:B------:R-:W-:Y:S01]  /*1800*/  IMAD.IADD R0, R11, 0x1, -R0 ;  /* 0x000000010b007824 */ /* 0x000fe200078e0a00 */
[----:B------:R-:W-:Y:S01]  /*1810*/  LOP3.LUT R9, R10, R9, RZ, 0x3c, !PT ;  /* 0x000000090a097212 */ /* 0x000fe200078e3cff */
[----:B------:R-:W-:Y:S01]  /*1820*/  IMAD.U32 R10, RZ, RZ, UR4 ;  /* 0x00000004ff0a7e24 */ /* 0x000fe2000f8e00ff */
[----:B------:R-:W-:Y:S01]  /*1830*/  @!P4 LEA.HI.X R15, R20, c[0x0][0x174], R13, 0x1, P0 ;  /* 0x00005d00140fca11 */ /* 0x000fe200000f0c0d */
[----:B------:R-:W-:Y:S01]  /*1840*/  IMAD.SHL.U32 R11, R0, 0x40, RZ ;  /* 0x00000040000b7824 */ /* 0x000fe200078e00ff */
[----:B------:R-:W-:Y:S01]  /*1850*/  @!P3 LEA R6, P0, R6, R20, 0x4 ;  /* 0x000000140606b211 */ /* 0x000fe200078020ff */
[----:B------:R-:W-:Y:S01]  /*1860*/  IMAD R193, R7, 0x200, R9 ;  /* 0x0000020007c17824 */ /* 0x000fe200078e0209 */
[----:B------:R-:W-:Y:S01]  /*1870*/  LOP3.LUT R121, R121, 0xfffffe00, RZ, 0xc0, !PT ;  /* 0xfffffe0079797812 */ /* 0x000fe200078ec0ff */
[----:B------:R-:W-:Y:S01]  /*1880*/  IMAD.SHL.U32 R7, R7, 0x8, RZ ;  /* 0x0000000807077824 */ /* 0x000fe200078e00ff */
[----:B------:R-:W-:Y:S01]  /*1890*/  LOP3.LUT R11, R11, 0x1c0, RZ, 0xc0, !PT ;  /* 0x000001c00b0b7812 */ /* 0x000fe200078ec0ff */
[----:B------:R-:W-:Y:S01]  /*18a0*/  @!P1 IMAD R9, R132, 0x30, RZ ;  /* 0x0000003084099824 */ /* 0x000fe200078e02ff */
[----:B------:R-:W-:Y:S01]  /*18b0*/  @!P3 LEA.HI.X R5, R5, R13, R132, 0x4, P0 ;  /* 0x0000000d0505b211 */ /* 0x000fe200000f2484 */
[----:B------:R-:W-:Y:S01]  /*18c0*/  IMAD R194, R124, 0x400, R121 ;  /* 0x000004007cc27824 */ /* 0x000fe200078e0279 */
[----:B------:R-:W-:Y:S01]  /*18d0*/  @!P2 IADD3 R2, P0, R20, UR10, RZ ;  /* 0x0000000a1402ac10 */ /* 0x000fe2000ff1e0ff */
[----:B------:R-:W-:Y:S01]  /*18e0*/  IMAD.SHL.U32 R193, R193, 0x2, RZ ;  /* 0x00000002c1c17824 */ /* 0x000fe200078e00ff */
[----:B------:R-:W-:Y:S01]  /*18f0*/  LOP3.LUT R7, R11, 0x8, R7, 0xf8, !PT ;  /* 0x000000080b077812 */ /* 0x000fe200078ef807 */
[----:B------:R-:W-:Y:S01]  /*1900*/  IMAD R228, R123, 0x8, R124 ;  /* 0x000000087be47824 */ /* 0x000fe200078e027c */
[----:B------:R-:W-:Y:S01]  /*1910*/  SHF.R.U32.HI R119, RZ, 0x3, R11 ;  /* 0x00000003ff777819 */ /* 0x000fe2000001160b */
[----:B------:R-:W-:-:S04]  /*1920*/  DEPBAR.LE SB0, 0x0 ;  /* 0x000080000000791a */ /* 0x000fc80000000000 */
[----:B------:R-:W-:Y:S01]  /*1930*/  BAR.SYNC.DEFER_BLOCKING 0x0 ;  /* 0x0000000000007b1d */ /* 0x000fe20000010000 */
[----:B------:R-:W-:Y:S01]  /*1940*/  @!P2 IADD3.X R8, R13, UR11, R8, P0, !PT ;  /* 0x0000000b0d08ac10 */ /* 0x000fe200087fe408 */
[----:B------:R-:W-:Y:S01]  /*1950*/  @!P1 IMAD.WIDE.U32 R12, R10, 0x30, R12 ;  /* 0x000000300a0c9825 */ /* 0x000fe200078e000c */
[----:B---3--:R-:W-:Y:S02]  /*1960*/  @!P3 LEA R16, P0, R6, c[0x0][0x170], 0x1 ;  /* 0x00005c000610ba11 */ /* 0x008fe400078008ff */
[----:B------:R-:W-:Y:S01]  /*1970*/  LOP3.LUT R119, R7, R119, RZ, 0x3c, !PT ;  /* 0x0000007707777212 */ /* 0x000fe200078e3cff */
[----:B------:R-:W-:Y:S01]  /*1980*/  @!P1 IMAD.IADD R9, R13, 0x1, R9 ;  /* 0x000000010d099824 */ /* 0x000fe200078e0209 */
[----:B------:R-:W-:Y:S01]  /*1990*/  @!P2 LEA R10, P5, R2, c[0x0][0x170], 0x1 ;  /* 0x00005c00020aaa11 */ /* 0x000fe200078a08ff */
[----:B------:R-:W-:Y:S01]  /*19a0*/  IMAD.MOV.U32 R216, RZ, RZ, R118 ;  /* 0x000000ffffd87224 */ /* 0x000fe200078e0076 */
[----:B------:R-:W-:Y:S01]  /*19b0*/  @!P3 LEA.HI.X R17, R6, c[0x0][0x174], R5, 0x1, P0 ;  /* 0x00005d000611ba11 */ /* 0x000fe200000f0c05 */
[----:B------:R-:W-:Y:S01]  /*19c0*/  IMAD.IADD R194, R119, 0x1, R194 ;  /* 0x0000000177c27824 */ /* 0x000fe200078e02c2 */
[----:B------:R-:W-:-:S02]  /*19d0*/  @!P1 LEA R6, P0, R12, c[0x0][0x170], 0x1 ;  /* 0x00005c000c069a11 */ /* 0x000fc400078008ff */
[----:B------:R-:W-:Y:S01]  /*19e0*/  @!P2 LEA.HI.X R11, R2, c[0x0][0x174], R8, 0x1, P5 ;  /* 0x00005d00020baa11 */ /* 0x000fe200028f0c08 */
[----:B------:R-:W-:Y:S01]  /*19f0*/  IMAD.SHL.U32 R194, R194, 0x2, RZ ;  /* 0x00000002c2c27824 */ /* 0x000fe200078e00ff */
[----:B------:R-:W-:Y:S01]  /*1a00*/  @!P1 LEA.HI.X R7, R12, c[0x0][0x174], R9, 0x1, P0 ;  /* 0x00005d000c079a11 */ /* 0x000fe200000f0c09 */
[----:B------:R-:W-:Y:S01]  /*1a10*/  IMAD.MOV.U32 R8, RZ, RZ, 0x20 ;  /* 0x00000020ff087424 */ /* 0x000fe200078e00ff */
[----:B------:R-:W-:Y:S01]  /*1a20*/  IADD3 R190, R193, 0x4040, RZ ;  /* 0x00004040c1be7810 */ /* 0x000fe20007ffe0ff */
        /* <DEDUP_REMOVED lines=19> */
[----:B------:R4:W-:Y:S01]  /*1b60*/  @!P1 LDGSTS.E.BYPASS.LTC128B.128 [R204+0x7800], [R6.64] ;  /* 0x0780000006cc9fae */ /* 0x0009e2000b901d56 */
[----:B------:R-:W-:Y:S01]  /*1b70*/  R2P PR, R0, 0x6 ;  /* 0x0000000600007804 */ /* 0x000fe20000000000 */
[----:B------:R-:W-:-:S02]  /*1b80*/  IMAD.MOV.U32 R0, RZ, RZ, 0x10 ;  /* 0x00000010ff007424 */ /* 0x000fc400078e00ff */
[----:B------:R-:W-:Y:S02]  /*1b90*/  LDSM.16.M88.4 R56, [R194] ;  /* 0x00000000c238783b */ /* 0x000fe40000000200 */
[----:B------:R-:W-:Y:S02]  /*1ba0*/  SEL R2, R8, 0xffffffe0, !P2 ;  /* 0xffffffe008027807 */ /* 0x000fe40005000000 */
[----:B------:R-:W-:Y:S01]  /*1bb0*/  LDSM.16.M88.4 R68, [R194+0x2000] ;  /* 0x00200000c244783b */ /* 0x000fe20000000200 */
[----:B------:R-:W-:Y:S02]  /*1bc0*/  SEL R0, R0, 0xfffffff0, !P1 ;  /* 0xfffffff000007807 */ /* 0x000fe40004800000 */
[----:B------:R-:W-:Y:S01]  /*1bd0*/  R2P PR, R3, 0x6 ;  /* 0x0000000603007804 */ /* 0x000fe20000000000 */
[----:B------:R-:W4:Y:S01]  /*1be0*/  LDSM.16.M88.4 R32, [R193+0x5800] ;  /* 0x00580000c120783b */ /* 0x000f220000000200 */
[--C-:B------:R-:W-:Y:S02]  /*1bf0*/  IMAD R191, R2, 0x2, R194.reuse ;  /* 0x0000000202bf7824 */ /* 0x100fe400078e02c2 */
[----:B------:R-:W-:Y:S01]  /*1c00*/  IMAD R192, R0, 0x2, R194 ;  /* 0x0000000200c07824 */ /* 0x000fe200078e02c2 */
[----:B------:R-:W5:Y:S01]  /*1c10*/  LDSM.16.M88.4 R92, [R193+0x4000] ;  /* 0x00400000c15c783b */ /* 0x000f620000000200 */
[----:B------:R-:W-:Y:S01]  /*1c20*/  SEL R3, R8, 0xffffffe0, !P1 ;  /* 0xffffffe008037807 */ /* 0x000fe20004800000 */
[----:B------:R-:W-:-:S02]  /*1c30*/  IMAD R189, R0, 0x2, R191 ;  /* 0x0000000200bd7824 */ /* 0x000fc400078e02bf */
[----:B------:R-:W1:Y:S02]  /*1c40*/  LDSM.16.M88.4 R84, [R193+0x4800] ;  /* 0x00480000c154783b */ /* 0x000e640000000200 */
[C---:B------:R-:W-:Y:S02]  /*1c50*/  IMAD.IADD R187, R193.reuse, 0x1, R3 ;  /* 0x00000001c1bb7824 */ /* 0x040fe400078e0203 */
[----:B------:R-:W1:Y:S04]  /*1c60*/  LDSM.16.M88.4 R76, [R193+0x5000] ;  /* 0x00500000c14c783b */ /* 0x000e680000000200 */
[----:B------:R-:W-:Y:S04]  /*1c70*/  LDSM.16.M88.4 R108, [R187+0x4000] ;  /* 0x00400000bb6c783b */ /* 0x000fe80000000200 */
[----:B------:R-:W1:Y:S04]  /*1c80*/  LDSM.16.M88.4 R112, [R192+0x2000] ;  /* 0x00200000c070783b */ /* 0x000e680000000200 */
[----:B------:R-:W1:Y:S04]  /*1c90*/  LDSM.16.M88.4 R104, [R187+0x4800] ;  /* 0x00480000bb68783b */ /* 0x000e680000000200 */
[----:B------:R-:W1:Y:S04]  /*1ca0*/  LDSM.16.M88.4 R100, [R187+0x5000] ;  /* 0x00500000bb64783b */ /* 0x000e680000000200 */
[----:B------:R-:W1:Y:S04]  /*1cb0*/  LDSM.16.M88.4 R64, [R187+0x5800] ;  /* 0x00580000bb40783b */ /* 0x000e680000000200 */
[----:B------:R-:W2:Y:S01]  /*1cc0*/  LDSM.16.M88.4 R60, [R192] ;  /* 0x00000000c03c783b */ /* 0x000ea20000000200 */
[-C--:B----4-:R-:W-:Y:S03]  /*1cd0*/  HMMA.16816.F32 R4, R68, R32.reuse, RZ ;  /* 0x000000204404723c */ /* 0x090fe600000018ff */
[----:B------:R-:W-:Y:S04]  /*1ce0*/  LDSM.16.M88.4 R48, [R191+0x2000] ;  /* 0x00200000bf30783b */ /* 0x000fe80000000200 */
[----:B------:R-:W-:Y:S01]  /*1cf0*/  LDSM.16.M88.4 R52, [R191] ;  /* 0x00000000bf34783b */ /* 0x000fe20000000200 */
[----:B------:R-:W-:Y:S03]  /*1d00*/  HMMA.16816.F32 R72, R56, R32, RZ ;  /* 0x000000203848723c */ /* 0x000fe600000018ff */
[----:B------:R-:W0:Y:S04]  /*1d10*/  LDGDEPBAR ;  /* 0x00000000000079af */ /* 0x000e280000000000 */
[----:B------:R-:W-:Y:S01]  /*1d20*/  IADD3 R32, R193, 0x4000, RZ ;  /* 0x00004000c1207810 */ /* 0x000fe20007ffe0ff */
[----:B-----5:R-:W-:Y:S03]  /*1d30*/  HMMA.16816.F32 R28, R68, R92, RZ ;  /* 0x0000005c441c723c */ /* 0x020fe600000018ff */
[----:B------:R-:W-:-:S04]  /*1d40*/  @P2 IADD3 R190, R32, -0x40, RZ ;  /* 0xffffffc020be2810 */ /* 0x000fc80007ffe0ff */
[C---:B------:R-:W-:Y:S01]  /*1d50*/  IADD3 R183, R190.reuse, 0x800, RZ ;  /* 0x00000800beb77810 */ /* 0x040fe20007ffe0ff */
[C---:B------:R-:W-:Y:S01]  /*1d60*/  HMMA.16816.F32 R24, R68.reuse, R94, RZ ;  /* 0x0000005e4418723c */ /* 0x040fe200000018ff */
[----:B------:R-:W4:Y:S01]  /*1d70*/  LDSM.16.M88.4 R44, [R190] ;  /* 0x00000000be2c783b */ /* 0x000f220000000200 */
[----:B------:R-:W-:Y:S01]  /*1d80*/  IMAD.IADD R180, R3, 0x1, R190 ;  /* 0x0000000103b47824 */ /* 0x000fe200078e02be */
[----:B------:R-:W-:Y:S01]  /*1d90*/  IADD3 R182, R190, 0x1000, RZ ;  /* 0x00001000beb67810 */ /* 0x000fe20007ffe0ff */
[----:B------:R-:W-:Y:S01]  /*1da0*/  IMAD R3, R124, 0x10, R127 ;  /* 0x000000107c037824 */ /* 0x000fe200078e027f */
[----:B------:R-:W5:Y:S01]  /*1db0*/  LDSM.16.M88.4 R40, [R190+0x800] ;  /* 0x00080000be28783b */ /* 0x000f620000000200 */
[----:B------:R-:W-:Y:S02]  /*1dc0*/  IADD3 R181, R190, 0x1800, RZ ;  /* 0x00001800beb57810 */ /* 0x000fe40007ffe0ff */
[----:B-1----:R-:W-:Y:S01]  /*1dd0*/  HMMA.16816.F32 R20, R68, R84, RZ ;  /* 0x000000544414723c */ /* 0x002fe200000018ff */
[----:B------:R-:W1:Y:S01]  /*1de0*/  LDSM.16.M88.4 R36, [R190+0x1000] ;  /* 0x00100000be24783b */ /* 0x000e620000000200 */
[----:B------:R-:W-:-:S04]  /*1df0*/  IADD3 R3, R3, 0x1, R205 ;  /* 0x0000000103037810 */ /* 0x000fc80007ffe0cd */
[----:B------:R-:W-:Y:S01]  /*1e00*/  IADD3 R237, R122, R3, -R125 ;  /* 0x000000037aed7210 */ /* 0x000fe20007ffe87d */
[----:B------:R-:W-:Y:S01]  /*1e10*/  IMAD R3, R118, 0x40, R244 ;  /* 0x0000004076037824 */ /* 0x000fe200078e02f4 */
[----:B------:R-:W-:Y:S02]  /*1e20*/  HMMA.16816.F32 R12, R68, R76, RZ ;  /* 0x0000004c440c723c */ /* 0x000fe400000018ff */
[----:B------:R-:W-:-:S04]  /*1e30*/  IADD3 R237, R237, c[0x0][0x2e8], RZ ;  /* 0x0000ba00eded7a10 */ /* 0x000fc80007ffe0ff */
[C---:B------:R-:W-:Y:S02]  /*1e40*/  IADD3 R236, R237.reuse, 0x8, RZ ;  /* 0x00000008edec7810 */ /* 0x040fe40007ffe0ff */
[C---:B--2---:R-:W-:Y:S01]  /*1e50*/  HMMA.16816.F32 R16, R68.reuse, R86, RZ ;  /* 0x000000564410723c */ /* 0x044fe200000018ff */
[C---:B------:R-:W-:Y:S02]  /*1e60*/  IADD3 R231, R237.reuse, 0x40, RZ ;  /* 0x00000040ede77810 */ /* 0x040fe40007ffe0ff */
[C---:B------:R-:W-:Y:S02]  /*1e70*/  IADD3 R229, R237.reuse, 0x48, RZ ;  /* 0x00000048ede57810 */ /* 0x040fe40007ffe0ff */
[-C--:B------:R-:W-:Y:S02]  /*1e80*/  IMNMX R237, R237, R122.reuse, PT ;  /* 0x0000007aeded7217 */ /* 0x080fe40003800200 */
[-C--:B------:R-:W-:Y:S01]  /*1e90*/  IMNMX R236, R236, R122.reuse, PT ;  /* 0x0000007aecec7217 */ /* 0x080fe20003800200 */
[----:B---3--:R-:W-:Y:S01]  /*1ea0*/  HMMA.16816.F32 R8, R68, R78, RZ ;  /* 0x0000004e4408723c */ /* 0x008fe200000018ff */
[----:B------:R-:W-:-:S02]  /*1eb0*/  IMNMX R231, R231, R122, PT ;  /* 0x0000007ae7e77217 */ /* 0x000fc40003800200 */
[----:B------:R-:W-:-:S05]  /*1ec0*/  IMNMX R229, R229, R122, PT ;  /* 0x0000007ae5e57217 */ /* 0x000fca0003800200 */
[----:B------:R-:W-:Y:S08]  /*1ed0*/  HMMA.16816.F32 R68, R68, R34, RZ ;  /* 0x000000224444723c */ /* 0x000ff000000018ff */
[C---:B------:R-:W-:Y:S08]  /*1ee0*/  HMMA.16816.F32 R96, R56.reuse, R92, RZ ;  /* 0x0000005c3860723c */ /* 0x040ff000000018ff */
[C---:B------:R-:W-:Y:S08]  /*1ef0*/  HMMA.16816.F32 R88, R56.reuse, R84, RZ ;  /* 0x000000543858723c */ /* 0x040ff000000018ff */
[C---:B------:R-:W-:Y:S08]  /*1f00*/  HMMA.16816.F32 R80, R56.reuse, R76, RZ ;  /* 0x0000004c3850723c */ /* 0x040ff000000018ff */
[C---:B------:R-:W-:Y:S08]  /*1f10*/  HMMA.16816.F32 R92, R56.reuse, R94, RZ ;  /* 0x0000005e385c723c */ /* 0x040ff000000018ff */
[C---:B------:R-:W-:Y:S08]  /*1f20*/  HMMA.16816.F32 R84, R56.reuse, R86, RZ ;  /* 0x000000563854723c */ /* 0x040ff000000018ff */
[C---:B------:R-:W-:Y:S08]  /*1f30*/  HMMA.16816.F32 R76, R56.reuse, R78, RZ ;  /* 0x0000004e384c723c */ /* 0x040ff000000018ff */
[----:B------:R-:W-:Y:S01]  /*1f40*/  HMMA.16816.F32 R56, R56, R34, RZ ;  /* 0x000000223838723c */ /* 0x000fe200000018ff */
[----:B------:R-:W2:Y:S07]  /*1f50*/  LDSM.16.M88.4 R32, [R190+0x1800] ;  /* 0x00180000be20783b */ /* 0x000eae0000000200 */
[C---:B------:R-:W-:Y:S08]  /*1f60*/  HMMA.16816.F32 R28, R112.reuse, R108, R28 ;  /* 0x0000006c701c723c */ /* 0x040ff0000000181c */
        /* <DEDUP_REMOVED lines=15> */
[----:B------:R-:W-:Y:S04]  /*2060*/  LDSM.16.M88.4 R56, [R189+0x2000] ;  /* 0x00200000bd38783b */ /* 0x000fe80000000200 */
[----:B------:R-:W3:Y:S03]  /*2070*/  LDSM.16.M88.4 R60, [R180] ;  /* 0x00000000b43c783b */ /* 0x000ee60000000200 */
[C---:B----4-:R-:W-:Y:S08]  /*2080*/  HMMA.16816.F32 R28, R48.reuse, R44, R28 ;  /* 0x0000002c301c723c */ /* 0x050ff0000000181c */
[C---:B-----5:R-:W-:Y:S08]  /*2090*/  HMMA.16816.F32 R20, R48.reuse, R40, R20 ;  /* 0x000000283014723c */ /* 0x060ff00000001814 */
[C---:B-1----:R-:W-:Y:S08]  /*20a0*/  HMMA.16816.F32 R12, R48.reuse, R36, R12 ;  /* 0x00000024300c723c */ /* 0x042ff0000000180c */
[C---:B--2---:R-:W-:Y:S08]  /*20b0*/  HMMA.16816.F32 R4, R48.reuse, R32, R4 ;  /* 0x000000203004723c */ /* 0x044ff00000001804 */
[C---:B------:R-:W-:Y:S08]  /*20c0*/  HMMA.16816.F32 R24, R48.reuse, R46, R24 ;  /* 0x0000002e3018723c */ /* 0x040ff00000001818 */
[C---:B------:R-:W-:Y:S08]  /*20d0*/  HMMA.16816.F32 R16, R48.reuse, R42, R16 ;  /* 0x0000002a3010723c */ /* 0x040ff00000001810 */
[C---:B------:R-:W-:Y:S08]  /*20e0*/  HMMA.16816.F32 R8, R48.reuse, R38, R8 ;  /* 0x000000263008723c */ /* 0x040ff00000001808 */
[----:B------:R-:W-:Y:S01]  /*20f0*/  HMMA.16816.F32 R68, R48, R34, R68 ;  /* 0x000000223044723c */ /* 0x000fe20000001844 */
[----:B------:R-:W1:Y:S07]  /*2100*/  LDSM.16.M88.4 R48, [R189] ;  /* 0x00000000bd30783b */ /* 0x000e6e0000000200 */
[C---:B------:R-:W-:Y:S08]  /*2110*/  HMMA.16816.F32 R92, R52.reuse, R46, R92 ;  /* 0x0000002e345c723c */ /* 0x040ff0000000185c */
[C---:B------:R-:W-:Y:S08]  /*2120*/  HMMA.16816.F32 R80, R52.reuse, R36, R80 ;  /* 0x000000243450723c */ /* 0x040ff00000001850 */
[----:B------:R-:W-:Y:S01]  /*2130*/  HMMA.16816.F32 R76, R52, R38, R76 ;  /* 0x00000026344c723c */ /* 0x000fe2000000184c */
[----:B------:R-:W2:Y:S07]  /*2140*/  LDSM.16.M88.4 R36, [R180+0x800] ;  /* 0x00080000b424783b */ /* 0x000eae0000000200 */
[----:B---3--:R-:W-:Y:S08]  /*2150*/  HMMA.16816.F32 R28, R56, R60, R28 ;  /* 0x0000003c381c723c */ /* 0x008ff0000000181c */
[----:B------:R-:W-:Y:S07]  /*2160*/  HMMA.16816.F32 R88, R52, R40, R88 ;  /* 0x000000283458723c */ /* 0x000fee0000001858 */
[C---:B------:R-:W-:Y:S01]  /*2170*/  IADD3 R41, R3.reuse, 0x8, RZ ;  /* 0x0000000803297810 */ /* 0x040fe20007ffe0ff */
[----:B-1----:R-:W-:Y:S01]  /*2180*/  HMMA.16816.F32 R92, R48, R62, R92 ;  /* 0x0000003e305c723c */ /* 0x002fe2000000185c */
[----:B------:R-:W-:-:S02]  /*2190*/  IADD3 R40, R3, 0x9, RZ ;  /* 0x0000000903287810 */ /* 0x000fc40007ffe0ff */
[C---:B------:R-:W-:Y:S02]  /*21a0*/  ISETP.GE.AND P3, PT, R41.reuse, R236, PT ;  /* 0x000000ec2900720c */ /* 0x040fe40003f66270 */
[C---:B------:R-:W-:Y:S02]  /*21b0*/  ISETP.GE.AND P4, PT, R41.reuse, R231, PT ;  /* 0x000000e72900720c */ /* 0x040fe40003f86270 */
[----:B------:R-:W-:Y:S01]  /*21c0*/  ISETP.GE.AND P6, PT, R41, R237, PT ;  /* 0x000000ed2900720c */ /* 0x000fe20003fc6270 */
[----:B------:R-:W-:Y:S08]  /*21d0*/  HMMA.16816.F32 R84, R52, R42, R84 ;  /* 0x0000002a3454723c */ /* 0x000ff00000001854 */
[----:B------:R-:W-:Y:S08]  /*21e0*/  HMMA.16816.F32 R24, R56, R62, R24 ;  /* 0x0000003e3818723c */ /* 0x000ff00000001818 */
[----:B------:R-:W-:Y:S01]  /*21f0*/  HMMA.16816.F32 R72, R52, R32, R72 ;  /* 0x000000203448723c */ /* 0x000fe20000001848 */
[----:B------:R-:W-:-:S02]  /*2200*/  FSEL R92, R92, -INF , !P6 ;  /* 0xff8000005c5c7808 */ /* 0x000fc40007000000 */
[----:B------:R-:W-:-:S04]  /*2210*/  ISETP.GE.AND P6, PT, R40, R236, PT ;  /* 0x000000ec2800720c */ /* 0x000fc80003fc6270 */
[----:B------:R-:W-:Y:S01]  /*2220*/  IADD3 R32, R3, 0x1, RZ ;  /* 0x0000000103207810 */ /* 0x000fe20007ffe0ff */
[----:B------:R-:W-:Y:S03]  /*2230*/  HMMA.16816.F32 R64, R52, R34, R64 ;  /* 0x000000223440723c */ /* 0x000fe60000001840 */
[C---:B------:R-:W-:Y:S02]  /*2240*/  ISETP.GE.AND P5, PT, R32.reuse, R237, PT ;  /* 0x000000ed2000720c */ /* 0x040fe40003fa6270 */
[C---:B------:R-:W-:Y:S02]  /*2250*/  ISETP.GE.AND P0, PT, R32.reuse, R236, PT ;  /* 0x000000ec2000720c */ /* 0x040fe40003f06270 */
[C---:B------:R-:W-:Y:S01]  /*2260*/  ISETP.GE.AND P2, PT, R32.reuse, R231, PT ;  /* 0x000000e72000720c */ /* 0x040fe20003f46270 */
[----:B--2---:R-:W-:Y:S01]  /*2270*/  HMMA.16816.F32 R88, R48, R36, R88 ;  /* 0x000000243058723c */ /* 0x004fe20000001858 */
[----:B------:R-:W-:-:S02]  /*2280*/  ISETP.GE.AND P1, PT, R32, R229, PT ;  /* 0x000000e52000720c */ /* 0x000fc40003f26270 */
[----:B------:R-:W1:Y:S01]  /*2290*/  LDSM.16.M88.4 R32, [R180+0x1000] ;  /* 0x00100000b420783b */ /* 0x000e620000000200 */
[----:B------:R-:W-:Y:S02]  /*22a0*/  FSEL R42, R29, -INF , !P2 ;  /* 0xff8000001d2a7808 */ /* 0x000fe40005000000 */
[----:B------:R-:W-:Y:S02]  /*22b0*/  FSEL R43, R31, -INF , !P1 ;  /* 0xff8000001f2b7808 */ /* 0x000fe40004800000 */
[----:B------:R-:W-:Y:S01]  /*22c0*/  ISETP.GE.AND P1, PT, R40, R237, PT ;  /* 0x000000ed2800720c */ /* 0x000fe20003f26270 */
        /* <DEDUP_REMOVED lines=8> */
[----:B------:R-:W-:Y:S02]  /*2350*/  ISETP.GE.AND P1, PT, R40, R229, PT ;  /* 0x000000e52800720c */ /* 0x000fe40003f26270 */
[----:B------:R-:W-:Y:S01]  /*2360*/  FSEL R45, R24, -INF , !P4 ;  /* 0xff800000182d7808 */ /* 0x000fe20006000000 */
[----:B------:R-:W-:Y:S01]  /*2370*/  HMMA.16816.F32 R16, R56, R38, R16 ;  /* 0x000000263810723c */ /* 0x000fe20000001810 */
[----:B------:R-:W-:-:S02]  /*2380*/  FSEL R44, R26, -INF , !P2 ;  /* 0xff8000001a2c7808 */ /* 0x000fc40005000000 */
[----:B------:R-:W-:Y:S02]  /*2390*/  FSEL R46, R25, -INF , !P3 ;  /* 0xff800000192e7808 */ /* 0x000fe40005800000 */
[----:B------:R-:W-:Y:S02]  /*23a0*/  IADD3 R40, R3, 0x11, RZ ;  /* 0x0000001103287810 */ /* 0x000fe40007ffe0ff */
[C---:B------:R-:W-:Y:S01]  /*23b0*/  ISETP.GE.AND P6, PT, R29.reuse, R237, PT ;  /* 0x000000ed1d00720c */ /* 0x040fe20003fc6270 */
[----:B------:R-:W-:Y:S01]  /*23c0*/  HMMA.16816.F32 R84, R48, R38, R84 ;  /* 0x000000263054723c */ /* 0x000fe20000001854 */
[C---:B------:R-:W-:Y:S02]  /*23d0*/  ISETP.GE.AND P2, PT, R29.reuse, R236, PT ;  /* 0x000000ec1d00720c */ /* 0x040fe40003f46270 */
[C---:B------:R-:W-:Y:S02]  /*23e0*/  ISETP.GE.AND P4, PT, R29.reuse, R231, PT ;  /* 0x000000e71d00720c */ /* 0x040fe40003f86270 */
[----:B------:R-:W-:-:S02]  /*23f0*/  ISETP.GE.AND P3, PT, R29, R229, PT ;  /* 0x000000e51d00720c */ /* 0x000fc40003f66270 */
[----:B------:R-:W-:Y:S01]  /*2400*/  FSEL R38, R27, -INF , !P1 ;  /* 0xff8000001b267808 */ /* 0x000fe20004800000 */
[----:B------:R-:W-:Y:S01]  /*2410*/  HMMA.16816.F32 R96, R48, R60, R96 ;  /* 0x0000003c3060723c */ /* 0x000fe20000001860 */
[----:B------:R-:W2:Y:S01]  /*2420*/  LDSM.16.M88.4 R24, [R180+0x1800] ;  /* 0x00180000b418783b */ /* 0x000ea20000000200 */
[----:B------:R-:W-:Y:S01]  /*2430*/  ISETP.GE.AND P1, PT, R40, R237, PT ;  /* 0x000000ed2800720c */ /* 0x000fe20003f26270 */
[----:B------:R-:W-:-:S04]  /*2440*/  DEPBAR.LE SB0, 0x0 ;  /* 0x000080000000791a */ /* 0x000fc80000000000 */
[----:B------:R-:W-:Y:S01]  /*2450*/  FSEL R29, R88, -INF , !P6 ;  /* 0xff800000581d7808 */ /* 0x000fe20007000000 */
[-C--:B-1----:R-:W-:Y:S01]  /*2460*/  HMMA.16816.F32 R80, R48, R32.reuse, R80 ;  /* 0x000000203050723c */ /* 0x082fe20000001850 */
[----:B------:R-:W-:Y:S02]  /*2470*/  FSEL R140, R90, -INF , !P2 ;  /* 0xff8000005a8c7808 */ /* 0x000fe40005000000 */
[----:B------:R-:W-:Y:S02]  /*2480*/  FSEL R53, R89, -INF , !P1 ;  /* 0xff80000059357808 */ /* 0x000fe40004800000 */
[C---:B------:R-:W-:Y:S02]  /*2490*/  ISETP.GE.AND P6, PT, R40.reuse, R236, PT ;  /* 0x000000ec2800720c */ /* 0x040fe40003fc6270 */
[C---:B------:R-:W-:Y:S01]  /*24a0*/  ISETP.GE.AND P2, PT, R40.reuse, R231, PT ;  /* 0x000000e72800720c */ /* 0x040fe20003f46270 */
[----:B------:R-:W-:Y:S01]  /*24b0*/  HMMA.16816.F32 R12, R56, R32, R12 ;  /* 0x00000020380c723c */ /* 0x000fe2000000180c */
[----:B------:R-:W-:-:S02]  /*24c0*/  ISETP.GE.AND P1, PT, R40, R229, PT ;  /* 0x000000e52800720c */ /* 0x000fc40003f26270 */
[C---:B------:R-:W-:Y:S02]  /*24d0*/  IADD3 R40, R3.reuse, 0x18, RZ ;  /* 0x0000001803287810 */ /* 0x040fe40007ffe0ff */
[----:B------:R-:W-:Y:S02]  /*24e0*/  IADD3 R39, R3, 0x19, RZ ;  /* 0x0000001903277810 */ /* 0x000fe40007ffe0ff */
[----:B------:R-:W-:Y:S01]  /*24f0*/  FSEL R63, R91, -INF , !P6 ;  /* 0xff8000005b3f7808 */ /* 0x000fe20007000000 */
[----:B------:R-:W-:Y:S01]  /*2500*/  HMMA.16816.F32 R8, R56, R34, R8 ;  /* 0x000000223808723c */ /* 0x000fe20000001808 */
[----:B------:R-:W-:Y:S02]  /*2510*/  FSEL R22, R22, -INF , !P3 ;  /* 0xff80000016167808 */ /* 0x000fe40005800000 */
[C---:B------:R-:W-:Y:S02]  /*2520*/  ISETP.GE.AND P6, PT, R40.reuse, R237, PT ;  /* 0x000000ed2800720c */ /* 0x040fe40003fc6270 */
[----:B------:R-:W-:-:S02]  /*2530*/  ISETP.GE.AND P3, PT, R40, R236, PT ;  /* 0x000000ec2800720c */ /* 0x000fc40003f66270 */
[----:B------:R-:W-:Y:S01]  /*2540*/  FSEL R23, R23, -INF , !P1 ;  /* 0xff80000017177808 */ /* 0x000fe20004800000 */
[----:B------:R-:W-:Y:S01]  /*2550*/  HMMA.16816.F32 R76, R48, R34, R76 ;  /* 0x00000022304c723c */ /* 0x000fe2000000184c */
[----:B------:R-:W-:Y:S02]  /*2560*/  ISETP.GE.AND P1, PT, R39, R237, PT ;  /* 0x000000ed2700720c */ /* 0x000fe40003f26270 */
[----:B------:R-:W-:Y:S02]  /*2570*/  FSEL R41, R20, -INF , !P4 ;  /* 0xff80000014297808 */ /* 0x000fe40006000000 */
[----:B------:R-:W-:Y:S02]  /*2580*/  FSEL R21, R21, -INF , !P2 ;  /* 0xff80000015157808 */ /* 0x000fe40005000000 */
[----:B------:R-:W-:Y:S02]  /*2590*/  FSEL R54, R84, -INF , !P6 ;  /* 0xff80000054367808 */ /* 0x000fe40007000000 */
[----:B------:R-:W-:Y:S01]  /*25a0*/  FSEL R165, R86, -INF , !P3 ;  /* 0xff80000056a57808 */ /* 0x000fe20005800000 */
[----:B--2---:R-:W-:Y:S01]  /*25b0*/  HMMA.16816.F32 R4, R56, R24, R4 ;  /* 0x000000183804723c */ /* 0x004fe20000001804 */
[----:B------:R-:W-:-:S02]  /*25c0*/  ISETP.GE.AND P4, PT, R40, R231, PT ;  /* 0x000000e72800720c */ /* 0x000fc40003f86270 */
[----:B------:R-:W-:Y:S02]  /*25d0*/  ISETP.GE.AND P2, PT, R40, R229, PT ;  /* 0x000000e52800720c */ /* 0x000fe40003f46270 */
[C---:B------:R-:W-:Y:S02]  /*25e0*/  ISETP.GE.AND P6, PT, R39.reuse, R236, PT ;  /* 0x000000ec2700720c */ /* 0x040fe40003fc6270 */
[----:B------:R-:W-:Y:S01]  /*25f0*/  ISETP.GE.AND P3, PT, R39, R231, PT ;  /* 0x000000e72700720c */ /* 0x000fe20003f66270 */
[----:B------:R-:W-:Y:S01]  /*2600*/  HMMA.16816.F32 R68, R56, R26, R68 ;  /* 0x0000001a3844723c */ /* 0x000fe20000001844 */
[----:B------:R-:W-:Y:S02]  /*2610*/  FSEL R168, R85, -INF , !P1 ;  /* 0xff80000055a87808 */ /* 0x000fe40004800000 */
[----:B------:R-:W-:Y:S02]  /*2620*/  IADD3 R20, R3, 0x20, RZ ;  /* 0x0000002003147810 */ /* 0x000fe40007ffe0ff */
        /* <DEDUP_REMOVED lines=8> */
[----:B------:R-:W-:Y:S01]  /*26b0*/  BAR.SYNC.DEFER_BLOCKING 0x0 ;  /* 0x0000000000007b1d */ /* 0x000fe20000010000 */
[----:B------:R-:W-:-:S02]  /*26c0*/  ISETP.GE.AND P6, PT, R20, R237, PT ;  /* 0x000000ed1400720c */ /* 0x000fc40003fc6270 */
[C---:B------:R-:W-:Y:S02]  /*26d0*/  ISETP.GE.AND P2, PT, R20.reuse, R236, PT ;  /* 0x000000ec1400720c */ /* 0x040fe40003f46270 */
[C---:B------:R-:W-:Y:S02]  /*26e0*/  ISETP.GE.AND P4, PT, R20.reuse, R231, PT ;  /* 0x000000e71400720c */ /* 0x040fe40003f86270 */
[----:B------:R-:W-:Y:S02]  /*26f0*/  ISETP.GE.AND P3, PT, R20, R229, PT ;  /* 0x000000e51400720c */ /* 0x000fe40003f66270 */
[----:B------:R-:W-:Y:S02]  /*2700*/  FSEL R20, R19, -INF , !P1 ;  /* 0xff80000013147808 */ /* 0x000fe40004800000 */
[----:B------:R-:W-:Y:S02]  /*2710*/  ISETP.GE.AND P1, PT, R32, R237, PT ;  /* 0x000000ed2000720c */ /* 0x000fe40003f26270 */
[----:B------:R-:W-:-:S02]  /*2720*/  FSEL R159, R80, -INF , !P6 ;  /* 0xff800000509f7808 */ /* 0x000fc40007000000 */
[----:B------:R-:W-:Y:S02]  /*2730*/  FSEL R148, R82, -INF , !P2 ;  /* 0xff80000052947808 */ /* 0x000fe40005000000 */
[----:B------:R-:W-:Y:S02]  /*2740*/  FSEL R156, R81, -INF , !P1 ;  /* 0xff800000519c7808 */ /* 0x000fe40004800000 */
[C---:B------:R-:W-:Y:S02]  /*2750*/  ISETP.GE.AND P6, PT, R32.reuse, R236, PT ;  /* 0x000000ec2000720c */ /* 0x040fe40003fc6270 */
[C---:B------:R-:W-:Y:S02]  /*2760*/  ISETP.GE.AND P2, PT, R32.reuse, R231, PT ;  /* 0x000000e72000720c */ /* 0x040fe40003f46270 */
[----:B------:R-:W-:Y:S02]  /*2770*/  ISETP.GE.AND P1, PT, R32, R229, PT ;  /* 0x000000e52000720c */ /* 0x000fe40003f26270 */
[----:B------:R-:W-:-:S02]  /*2780*/  IADD3 R32, R3, 0x28, RZ ;  /* 0x0000002803207810 */ /* 0x000fc40007ffe0ff */
[----:B------:R-:W-:Y:S02]  /*2790*/  FSEL R144, R12, -INF , !P4 ;  /* 0xff8000000c907808 */ /* 0x000fe40006000000 */
[----:B------:R-:W-:Y:S02]  /*27a0*/  ISETP.GE.AND P4, PT, R32, R231, PT ;  /* 0x000000e72000720c */ /* 0x000fe40003f86270 */
[C---:B------:R-:W-:Y:S02]  /*27b0*/  IADD3 R19, R3.reuse, 0x29, RZ ;  /* 0x0000002903137810 */ /* 0x040fe40007ffe0ff */
        /* <DEDUP_REMOVED lines=8> */
[----:B------:R-:W-:-:S02]  /*2840*/  FSEL R143, R13, -INF , !P2 ;  /* 0xff8000000d8f7808 */ /* 0x000fc40005000000 */
[----:B------:R-:W-:Y:S02]  /*2850*/  FSEL R160, R77, -INF , !P1 ;  /* 0xff8000004da07808 */ /* 0x000fe40004800000 */
[----:B------:R-:W-:Y:S02]  /*2860*/  FSEL R152, R4, -INF , !P4 ;  /* 0xff80000004987808 */ /* 0x000fe40006000000 */
[----:B------:R-:W-:Y:S02]  /*2870*/  ISETP.GE.AND P0, PT, R3, R231, PT ;  /* 0x000000e70300720c */ /* 0x000fe40003f06270 */
[C---:B------:R-:W-:Y:S02]  /*2880*/  ISETP.GE.AND P6, PT, R32.reuse, R237, PT ;  /* 0x000000ed2000720c */ /* 0x040fe40003fc6270 */
[C---:B------:R-:W-:Y:S02]  /*2890*/  ISETP.GE.AND P3, PT, R32.reuse, R236, PT ;  /* 0x000000ec2000720c */ /* 0x040fe40003f66270 */
[----:B------:R-:W-:-:S02]  /*28a0*/  ISETP.GE.AND P2, PT, R32, R229, PT ;  /* 0x000000e52000720c */ /* 0x000fc40003f46270 */
[----:B------:R-:W-:Y:S02]  /*28b0*/  ISETP.GE.AND P1, PT, R19, R229, PT ;  /* 0x000000e51300720c */ /* 0x000fe40003f26270 */
[C---:B------:R-:W-:Y:S02]  /*28c0*/  IADD3 R4, R3.reuse, 0x39, RZ ;  /* 0x0000003903047810 */ /* 0x040fe40007ffe0ff */
[----:B------:R-:W-:Y:S02]  /*28d0*/  IADD3 R8, R3, 0x31, RZ ;  /* 0x0000003103087810 */ /* 0x000fe40007ffe0ff */
[----:B------:R-:W-:Y:S02]  /*28e0*/  FSEL R28, R28, -INF , !P0 ;  /* 0xff8000001c1c7808 */ /* 0x000fe40004000000 */
[----:B------:R-:W-:Y:S02]  /*28f0*/  FSEL R162, R76, -INF , !P6 ;  /* 0xff8000004ca27808 */ /* 0x000fe40007000000 */
[----:B------:R-:W-:-:S02]  /*2900*/  FSEL R155, R78, -INF , !P3 ;  /* 0xff8000004e9b7808 */ /* 0x000fc40005800000 */
[----:B------:R-:W-:Y:S02]  /*2910*/  FSEL R25, R10, -INF , !P2 ;  /* 0xff8000000a197808 */ /* 0x000fe40005000000 */
[----:B------:R-:W-:Y:S02]  /*2920*/  FSEL R158, R11, -INF , !P1 ;  /* 0xff8000000b9e7808 */ /* 0x000fe40004800000 */
[----:B------:R-:W-:Y:S02]  /*2930*/  ISETP.GE.AND P0, PT, R4, R229, PT ;  /* 0x000000e50400720c */ /* 0x000fe40003f06270 */
[CC--:B------:R-:W-:Y:S02]  /*2940*/  ISETP.GE.AND P6, PT, R19.reuse, R236.reuse, PT ;  /* 0x000000ec1300720c */ /* 0x0c0fe40003fc6270 */
[----:B------:R-:W-:Y:S02]  /*2950*/  ISETP.GE.AND P3, PT, R19, R231, PT ;  /* 0x000000e71300720c */ /* 0x000fe40003f66270 */
[----:B------:R-:W-:-:S02]  /*2960*/  ISETP.GE.AND P2, PT, R12, R236, PT ;  /* 0x000000ec0c00720c */ /* 0x000fc40003f46270 */
[----:B------:R-:W-:Y:S02]  /*2970*/  ISETP.GE.AND P1, PT, R8, R237, PT ;  /* 0x000000ed0800720c */ /* 0x000fe40003f26270 */
[----:B------:R-:W-:Y:S02]  /*2980*/  FSEL R149, R71, -INF , !P0 ;  /* 0xff80000047957808 */ /* 0x000fe40004000000 */
[----:B------:R-:W-:Y:S02]  /*2990*/  FSEL R157, R79, -INF , !P6 ;  /* 0xff8000004f9d7808 */ /* 0x000fe40007000000 */
[----:B------:R-:W-:Y:S02]  /*29a0*/  FSEL R166, R9, -INF , !P3 ;  /* 0xff80000009a67808 */ /* 0x000fe40005800000 */
[----:B------:R-:W-:Y:S02]  /*29b0*/  FSEL R62, R74, -INF , !P2 ;  /* 0xff8000004a3e7808 */ /* 0x000fe40005000000 */
[----:B------:R-:W-:-:S02]  /*29c0*/  FSEL R137, R73, -INF , !P1 ;  /* 0xff80000049897808 */ /* 0x000fc40004800000 */
[----:B------:R-:W-:Y:S02]  /*29d0*/  ISETP.GE.AND P0, PT, R217, 0x2, PT ;  /* 0x00000002d900780c */ /* 0x000fe40003f06270 */
[C---:B------:R-:W-:Y:S02]  /*29e0*/  ISETP.GE.AND P6, PT, R12.reuse, R237, PT ;  /* 0x000000ed0c00720c */ /* 0x040fe40003fc6270 */
[----:B------:R-:W-:Y:S02]  /*29f0*/  ISETP.GE.AND P3, PT, R12, R229, PT ;  /* 0x000000e50c00720c */ /* 0x000fe40003f66270 */
[C---:B------:R-:W-:Y:S02]  /*2a00*/  ISETP.GE.AND P2, PT, R8.reuse, R231, PT ;  /* 0x000000e70800720c */ /* 0x040fe40003f46270 */
[----:B------:R-:W-:Y:S02]  /*2a10*/  ISETP.GE.AND P1, PT, R8, R229, PT ;  /* 0x000000e50800720c */ /* 0x000fe40003f26270 */
[----:B------:R-:W-:-:S02]  /*2a20*/  IADD3 R9, R3, 0x38, RZ ;  /* 0x0000003803097810 */ /* 0x000fc40007ffe0ff */
[----:B------:R-:W-:Y:S02]  /*2a30*/  FSEL R139, R72, -INF , !P6 ;  /* 0xff800000488b7808 */ /* 0x000fe40007000000 */
[----:B------:R-:W-:Y:S02]  /*2a40*/  FSEL R147, R6, -INF , !P3 ;  /* 0xff80000006937808 */ /* 0x000fe40005800000 */
[----:B------:R-:W-:Y:S02]  /*2a50*/  FSEL R151, R5, -INF , !P2 ;  /* 0xff80000005977808 */ /* 0x000fe40005000000 */
[----:B------:R-:W-:Y:S02]  /*2a60*/  FSEL R150, R7, -INF , !P1 ;  /* 0xff80000007967808 */ /* 0x000fe40004800000 */
[----:B------:R-:W-:Y:S02]  /*2a70*/  FSEL R97, R97, -INF , !P5 ;  /* 0xff80000061617808 */ /* 0x000fe40006800000 */
        /* <DEDUP_REMOVED lines=10> */
[C---:B------:R-:W-:Y:S02]  /*2b20*/  ISETP.GE.AND P6, PT, R9.reuse, R237, PT ;  /* 0x000000ed0900720c */ /* 0x040fe40003fc6270 */
[----:B------:R-:W-:Y:S02]  /*2b30*/  ISETP.GE.AND P4, PT, R9, R236, PT ;  /* 0x000000ec0900720c */ /* 0x000fe40003f86270 */
[----:B------:R-:W-:Y:S01]  /*2b40*/  ISETP.GE.AND P1, PT, R3, R229, PT ;  /* 0x000000e50300720c */ /* 0x000fe20003f26270 */
[----:B------:R-:W-:Y:S01]  /*2b50*/  IMAD.IADD R3, R121, 0x1, R119 ;  /* 0x0000000179037824 */ /* 0x000fe200078e0277 */
        /* <DEDUP_REMOVED lines=8> */
[----:B------:R-:W-:Y:S01]  /*2be0*/  FSEL R64, R51, -INF , !P3 ;  /* 0xff80000033407808 */ /* 0x000fe20005800000 */
[----:B------:R-:W-:Y:S05]  /*2bf0*/  @!P0 BRA `(.L_x_616) ;  /* 0x0000019000008947 */ /* 0x000fea0003800000 */
[----:B------:R-:W-:Y:S01]  /*2c00*/  IADD3 R6, R217, -0x2, RZ ;  /* 0xfffffffed9067810 */ /* 0x000fe20007ffe0ff */
[----:B------:R-:W-:-:S03]  /*2c10*/  USHF.L.U32 UR5, UR6, 0x5, URZ ;  /* 0x0000000506057899 */ /* 0x000fc6000800063f */
[----:B------:R-:W-:Y:S01]  /*2c20*/  SHF.R.S32.HI R5, RZ, 0x1f, R6 ;  /* 0x0000001fff057819 */ /* 0x000fe20000011406 */
[C---:B------:R-:W-:Y:S02]  /*2c30*/  IMAD R4, R6.reuse, UR7, RZ ;  /* 0x0000000706047c24 */ /* 0x040fe4000f8e02ff */
[----:B------:R-:W-:-:S04]  /*2c40*/  IMAD.WIDE.U32 R6, R6, UR8, R208 ;  /* 0x0000000806067c25 */ /* 0x000fc8000f8e00d0 */
[----:B------:R-:W-:Y:S01]  /*2c50*/  IMAD R5, R5, UR8, R4 ;  /* 0x0000000805057c24 */ /* 0x000fe2000f8e0204 */
[----:B------:R-:W-:Y:S01]  /*2c60*/  LEA R8, P2, R6, c[0x0][0x168], 0x1 ;  /* 0x00005a0006087a11 */ /* 0x000fe200078408ff */
[----:B------:R-:W-:Y:S02]  /*2c70*/  IMAD.U32 R4, RZ, RZ, UR6 ;  /* 0x00000006ff047e24 */ /* 0x000fe4000f8e00ff */
[----:B------:R-:W-:Y:S01]  /*2c80*/  IMAD.IADD R5, R7, 0x1, R5 ;  /* 0x0000000107057824 */ /* 0x000fe200078e0205 */
[----:B------:R-:W-:Y:S02]  /*2c90*/  IADD3 R10, P1, R8, UR5, RZ ;  /* 0x00000005080a7c10 */ /* 0x000fe4000ff3e0ff */
[----:B------:R-:W-:Y:S02]  /*2ca0*/  SHF.L.U64.HI R4, R4, 0x5, R117 ;  /* 0x0000000504047819 */ /* 0x000fe40000010275 */
[----:B------:R-:W-:Y:S02]  /*2cb0*/  LEA.HI.X R9, R6, c[0x0][0x16c], R5, 0x1, P2 ;  /* 0x00005b0006097a11 */ /* 0x000fe400010f0c05 */
[----:B------:R-:W-:-:S03]  /*2cc0*/  IADD3 R12, P2, R10, UR5, RZ ;  /* 0x000000050a0c7c10 */ /* 0x000fc6000ff5e0ff */
[----:B------:R-:W-:Y:S01]  /*2cd0*/  IMAD.X R11, R4, 0x1, R9, P1 ;  /* 0x00000001040b7824 */ /* 0x000fe200008e0609 */
[----:B------:R-:W-:Y:S01]  /*2ce0*/  IADD3 R6, P1, R12, UR5, RZ ;  /* 0x000000050c067c10 */ /* 0x000fe2000ff3e0ff */
[----:B------:R-:W-:Y:S01]  /*2cf0*/  @!PT LDS RZ, [RZ] ;  /* 0x00000000fffff984 */ /* 0x000fe20000000800 */
[----:B------:R-:W-:Y:S01]  /*2d00*/  @!PT LDS RZ, [RZ] ;  /* 0x00000000fffff984 */ /* 0x000fe20000000800 */
[----:B------:R-:W-:Y:S01]  /*2d10*/  @!PT LDS RZ, [RZ] ;  /* 0x00000000fffff984 */ /* 0x000fe20000000800 */
[----:B------:R1:W-:Y:S02]  /*2d20*/  LDGSTS.E.BYPASS.LTC128B.128 [R204+0x4000], [R8.64] ;  /* 0x0400000008cc7fae */ /* 0x0003e4000b901d56 */
[--C-:B------:R-:W-:Y:S02]  /*2d30*/  IMAD.X R13, R11, 0x1, R4.reuse, P2 ;  /* 0x000000010b0d7824 */ /* 0x100fe400010e0604 */
[----:B------:R1:W-:Y:S02]  /*2d40*/  LDGSTS.E.BYPASS.LTC128B.128 [R204+0x4800], [R10.64] ;  /* 0x048000000acc7fae */ /* 0x0003e4000b901d56 */
[----:B------:R-:W-:Y:S02]  /*2d50*/  IMAD.X R7, R13, 0x1, R4, P1 ;  /* 0x000000010d077824 */ /* 0x000fe400008e0604 */
[----:B------:R1:W-:Y:S04]  /*2d60*/  LDGSTS.E.BYPASS.LTC128B.128 [R204+0x5000], [R12.64] ;  /* 0x050000000ccc7fae */ /* 0x0003e8000b901d56 */
[----:B------:R1:W-:Y:S04]  /*2d70*/  LDGSTS.E.BYPASS.LTC128B.128 [R204+0x5800], [R6.64] ;  /* 0x0580000006cc7fae */ /* 0x0003e8000b901d56 */
[----:B------:R-:W0:Y:S02]  /*2d80*/  LDGDEPBAR ;  /* 0x00000000000079af */ /* 0x000e240000000000 */
.L_x_616:
[----:B------:R-:W-:Y:S01]  /*2d90*/  FMNMX.FTZ R4, R28, R42, !PT ;  /* 0x0000002a1c047209 */ /* 0x000fe20007810000 */
[----:B------:R-:W-:Y:S01]  /*2da0*/  IMAD.SHL.U32 R56, R216, 0x2, RZ ;  /* 0x00000002d8387824 */ /* 0x000fe200078e00ff */
[----:B-1----:R-:W-:Y:S01]  /*2db0*/  FMNMX.FTZ R11, R30, R43, !PT ;  /* 0x0000002b1e0b7209 */ /* 0x002fe20007810000 */
[----:B------:R-:W-:Y:S01]  /*2dc0*/  IMAD.WIDE.U32 R60, R222, -0x2daee0ad, RZ ;  /* 0xd2511f53de3c7825 */ /* 0x000fe200078e00ff */
[----:B------:R-:W-:Y:S01]  /*2dd0*/  FMNMX.FTZ R4, R45, R4, !PT ;  /* 0x000000042d047209 */ /* 0x000fe20007810000 */
[----:B------:R-:W-:Y:S01]  /*2de0*/  UIADD3 UR15, UR20, -0x61c88647, URZ ;  /* 0x9e3779b9140f7890 */ /* 0x000fe2000fffe03f */
[----:B------:R-:W-:Y:S01]  /*2df0*/  FMNMX.FTZ R11, R44, R11, !PT ;  /* 0x0000000b2c0b7209 */ /* 0x000fe20007810000 */
[----:B------:R-:W-:Y:S01]  /*2e00*/  IMAD.WIDE.U32 R26, R228, -0x326172a9, RZ ;  /* 0xcd9e8d57e41a7825 */ /* 0x000fe200078e00ff */
[----:B------:R-:W-:Y:S01]  /*2e10*/  FMNMX.FTZ R4, R46, R4, !PT ;  /* 0x000000042e047209 */ /* 0x000fe20007810000 */
[----:B------:R-:W-:Y:S01]  /*2e20*/  UIADD3 UR14, UR21, -0x4498517b, URZ ;  /* 0xbb67ae85150e7890 */ /* 0x000fe2000fffe03f */
        /* <DEDUP_REMOVED lines=16> */
[----:B------:R-:W-:Y:S01]  /*2f30*/  FMNMX.FTZ R11, R20, R11, !PT ;  /* 0x0000000b140b7209 */ /* 0x000fe20007810000 */
[----:B------:R-:W-:Y:S01]  /*2f40*/  IMAD.SHL.U32 R188, R3, 0x2, RZ ;  /* 0x0000000203bc7824 */ /* 0x000fe200078e00ff */
[----:B------:R-:W-:Y:S01]  /*2f50*/  FMNMX.FTZ R4, R144, R4, !PT ;  /* 0x0000000490047209 */ /* 0x000fe20007810000 */
[----:B------:R-:W-:Y:S01]  /*2f60*/  UIADD3 UR7, UR20, 0x1715609d, URZ ;  /* 0x1715609d14077890 */ /* 0x000fe2000fffe03f */
[----:B------:R-:W-:Y:S01]  /*2f70*/  FMNMX.FTZ R9, R96, R97, !PT ;  /* 0x0000006160097209 */ /* 0x000fe20007810000 */
[--C-:B------:R-:W-:Y:S01]  /*2f80*/  IMAD R185, R2, 0x2, R188.reuse ;  /* 0x0000000202b97824 */ /* 0x100fe200078e02bc */
[----:B------:R-:W-:Y:S01]  /*2f90*/  FMNMX.FTZ R4, R143, R4, !PT ;  /* 0x000000048f047209 */ /* 0x000fe20007810000 */
[----:B------:R-:W-:Y:S01]  /*2fa0*/  IMAD R186, R0, 0x2, R188 ;  /* 0x0000000200ba7824 */ /* 0x000fe200078e02bc */
[----:B------:R-:W-:Y:S01]  /*2fb0*/  FMNMX.FTZ R11, R154, R11, !PT ;  /* 0x0000000b9a0b7209 */ /* 0x000fe20007810000 */
[----:B------:R-:W-:Y:S01]  /*2fc0*/  IMAD R184, R0, 0x2, R185 ;  /* 0x0000000200b87824 */ /* 0x000fe200078e02b9 */
        /* <DEDUP_REMOVED lines=18> */
[----:B------:R-:W-:Y:S02]  /*30f0*/  IADD3 R230, R228, 0x4, RZ ;  /* 0x00000004e4e67810 */ /* 0x000fe40007ffe0ff */
[----:B------:R-:W-:Y:S02]  /*3100*/  FMNMX.FTZ R9, R53, R9, !PT ;  /* 0x0000000935097209 */ /* 0x000fe40007810000 */
[----:B------:R-:W-:Y:S01]  /*3110*/  FMNMX.FTZ R8, R140, R8, !PT ;  /* 0x000000088c087209 */ /* 0x000fe20007810000 */
[----:B------:R-:W-:Y:S01]  /*3120*/  IMAD.WIDE.U32 R170, R230, -0x326172a9, RZ ;  /* 0xcd9e8d57e6aa7825 */ /* 0x000fe200078e00ff */
[----:B------:R-:W-:Y:S02]  /*3130*/  FMNMX.FTZ R11, R147, R11, !PT ;  /* 0x0000000b930b7209 */ /* 0x000fe40007810000 */
[----:B------:R-:W-:-:S02]  /*3140*/  FMNMX.FTZ R9, R54, R9, !PT ;  /* 0x0000000936097209 */ /* 0x000fc40007810000 */
[----:B------:R-:W-:Y:S02]  /*3150*/  LOP3.LUT R223, R116, UR20, RZ, 0x3c, !PT ;  /* 0x0000001474df7c12 */ /* 0x000fe4000f8e3cff */
[----:B------:R-:W-:Y:S01]  /*3160*/  LOP3.LUT R178, R61, UR21, R56, 0x96, !PT ;  /* 0x000000153db27c12 */ /* 0x000fe2000f8e9638 */
[----:B------:R-:W-:Y:S01]  /*3170*/  LDSM.16.MT88.4 R116, [R188+0x6000] ;  /* 0x00600000bc74783b */ /* 0x000fe20000004200 */
[----:B------:R-:W-:Y:S02]  /*3180*/  FMNMX.FTZ R8, R63, R8, !PT ;  /* 0x000000083f087209 */ /* 0x000fe40007810000 */
[----:B------:R-:W-:Y:S01]  /*3190*/  FMNMX.FTZ R11, R150, R11, !PT ;  /* 0x0000000b960b7209 */ /* 0x000fe20007810000 */
[----:B------:R-:W-:Y:S01]  /*31a0*/  IMAD.WIDE.U32 R178, R178, -0x326172a9, RZ ;  /* 0xcd9e8d57b2b27825 */ /* 0x000fe200078e00ff */
[----:B------:R-:W-:Y:S02]  /*31b0*/  FMNMX.FTZ R9, R168, R9, !PT ;  /* 0x00000009a8097209 */ /* 0x000fe40007810000 */
[----:B-1----:R-:W-:-:S02]  /*31c0*/  FMNMX.FTZ R134, R4, R134, !PT ;  /* 0x0000008604867209 */ /* 0x002fc40007810000 */
[----:B------:R-:W-:Y:S02]  /*31d0*/  LOP3.LUT R238, R171, R223, RZ, 0x3c, !PT ;  /* 0x000000dfabee7212 */ /* 0x000fe400078e3cff */
[----:B------:R-:W-:Y:S01]  /*31e0*/  FMNMX.FTZ R8, R165, R8, !PT ;  /* 0x00000008a5087209 */ /* 0x000fe20007810000 */
[----:B------:R-:W1:Y:S01]  /*31f0*/  SHFL.BFLY PT, R7, R134, 0x1, 0x1f ;  /* 0x0c201f0086077f89 */ /* 0x000e6200000e0000 */
[----:B------:R-:W-:Y:S01]  /*3200*/  FMNMX.FTZ R11, R146, R11, !PT ;  /* 0x0000000b920b7209 */ /* 0x000fe20007810000 */
[----:B------:R-:W-:Y:S01]  /*3210*/  IMAD.WIDE.U32 R238, R238, -0x2daee0ad, RZ ;  /* 0xd2511f53eeee7825 */ /* 0x000fe200078e00ff */
[----:B------:R-:W-:Y:S02]  /*3220*/  FMNMX.FTZ R9, R159, R9, !PT ;  /* 0x000000099f097209 */ /* 0x000fe40007810000 */
[----:B------:R-:W-:Y:S02]  /*3230*/  FMNMX.FTZ R8, R145, R8, !PT ;  /* 0x0000000891087209 */ /* 0x000fe40007810000 */
[----:B------:R-:W-:-:S02]  /*3240*/  FMNMX.FTZ R11, R149, R11, !PT ;  /* 0x0000000b950b7209 */ /* 0x000fc40007810000 */
[----:B------:R-:W-:Y:S02]  /*3250*/  LOP3.LUT R6, R179, UR15, R26, 0x96, !PT ;  /* 0x0000000fb3067c12 */ /* 0x000fe4000f8e961a */
[----:B------:R-:W-:Y:S01]  /*3260*/  FMNMX.FTZ R9, R156, R9, !PT ;  /* 0x000000099c097209 */ /* 0x000fe20007810000 */
[----:B------:R-:W2:Y:S01]  /*3270*/  SHFL.BFLY PT, R4, R11, 0x2, 0x1f ;  /* 0x0c401f000b047f89 */ /* 0x000ea200000e0000 */
[----:B------:R-:W-:Y:S01]  /*3280*/  FMNMX.FTZ R8, R148, R8, !PT ;  /* 0x0000000894087209 */ /* 0x000fe20007810000 */
[----:B------:R-:W-:Y:S01]  /*3290*/  IMAD.WIDE.U32 R176, R6, -0x2daee0ad, RZ ;  /* 0xd2511f5306b07825 */ /* 0x000fe200078e00ff */
[----:B------:R-:W-:Y:S02]  /*32a0*/  LOP3.LUT R172, R239, UR14, R60, 0x96, !PT ;  /* 0x0000000eefac7c12 */ /* 0x000fe4000f8e963c */
[----:B------:R-:W-:Y:S02]  /*32b0*/  FMNMX.FTZ R9, R162, R9, !PT ;  /* 0x00000009a2097209 */ /* 0x000fe40007810000 */
[----:B------:R-:W-:Y:S01]  /*32c0*/  FMNMX.FTZ R6, R142, R8, !PT ;  /* 0x000000088e067209 */ /* 0x000fe20007810000 */
[----:B------:R-:W-:Y:S01]  /*32d0*/  IMAD.WIDE.U32 R172, R172, -0x326172a9, RZ ;  /* 0xcd9e8d57acac7825 */ /* 0x000fe200078e00ff */
[----:B------:R-:W-:-:S02]  /*32e0*/  LOP3.LUT R5, R179, UR15, R170, 0x96, !PT ;  /* 0x0000000fb3057c12 */ /* 0x000fc4000f8e96aa */
[----:B------:R-:W-:Y:S02]  /*32f0*/  FMNMX.FTZ R9, R160, R9, !PT ;  /* 0x00000009a0097209 */ /* 0x000fe40007810000 */
[----:B------:R-:W-:Y:S01]  /*3300*/  FMNMX.FTZ R6, R155, R6, !PT ;  /* 0x000000069b067209 */ /* 0x000fe20007810000 */
[----:B------:R-:W-:Y:S01]  /*3310*/  IMAD.WIDE.U32 R14, R5, -0x2daee0ad, RZ ;  /* 0xd2511f53050e7825 */ /* 0x000fe200078e00ff */
[----:B------:R-:W-:Y:S02]  /*3320*/  FMNMX.FTZ R9, R139, R9, !PT ;  /* 0x000000098b097209 */ /* 0x000fe40007810000 */
[----:B------:R-:W-:Y:S02]  /*3330*/  LOP3.LUT R242, R27, R223, RZ, 0x3c, !PT ;  /* 0x000000df1bf27212 */ /* 0x000fe400078e3cff */
[----:B------:R-:W-:Y:S02]  /*3340*/  LOP3.LUT R12, R173, UR13, R178, 0x96, !PT ;  /* 0x0000000dad0c7c12 */ /* 0x000fe4000f8e96b2 */
[----:B------:R-:W-:Y:S01]  /*3350*/  FMNMX.FTZ R6, R157, R6, !PT ;  /* 0x000000069d067209 */ /* 0x000fe20007810000 */
[----:B------:R-:W-:Y:S01]  /*3360*/  IMAD.WIDE.U32 R242, R242, -0x2daee0ad, RZ ;  /* 0xd2511f53f2f27825 */ /* 0x000fe200078e00ff */
[----:B------:R-:W-:-:S02]  /*3370*/  FMNMX.FTZ R9, R137, R9, !PT ;  /* 0x0000000989097209 */ /* 0x000fc40007810000 */
[----:B------:R-:W-:Y:S01]  /*3380*/  LOP3.LUT R5, R15, UR12, R238, 0x96, !PT ;  /* 0x0000000c0f057c12 */ /* 0x000fe2000f8e96ee */
[----:B------:R-:W-:Y:S01]  /*3390*/  IMAD.WIDE.U32 R12, R12, -0x2daee0ad, RZ ;  /* 0xd2511f530c0c7825 */ /* 0x000fe200078e00ff */
[----:B------:R-:W-:Y:S02]  /*33a0*/  FMNMX.FTZ R6, R62, R6, !PT ;  /* 0x000000063e067209 */ /* 0x000fe40007810000 */
[----:B-1----:R-:W-:Y:S01]  /*33b0*/  FMNMX.FTZ R134, R134, R7, !PT ;  /* 0x0000000786867209 */ /* 0x002fe20007810000 */
[----:B------:R-:W-:Y:S01]  /*33c0*/  IMAD.WIDE.U32 R32, R5, -0x326172a9, RZ ;  /* 0xcd9e8d5705207825 */ /* 0x000fe200078e00ff */
[----:B------:R-:W-:Y:S02]  /*33d0*/  FMNMX.FTZ R7, R138, R9, !PT ;  /* 0x000000098a077209 */ /* 0x000fe40007810000 */
[----:B------:R-:W-:Y:S01]  /*33e0*/  FMNMX.FTZ R6, R59, R6, !PT ;  /* 0x000000063b067209 */ /* 0x000fe20007810000 */
[----:B------:R-:W-:Y:S01]  /*33f0*/  FMUL.FTZ R164, R134, c[0x0][0x23c] ;  /* 0x00008f0086a47a20 */ /* 0x000fe20000410000 */
[----:B------:R-:W-:-:S02]  /*3400*/  LOP3.LUT R10, R13, UR10, R14, 0x96, !PT ;  /* 0x0000000a0d0a7c12 */ /* 0x000fc4000f8e960e */
[----:B------:R-:W-:Y:S02]  /*3410*/  LOP3.LUT R5, R177, UR12, R242, 0x96, !PT ;  /* 0x0000000cb1057c12 */ /* 0x000fe4000f8e96f2 */
[----:B------:R-:W-:Y:S02]  /*3420*/  FMNMX.FTZ R7, R67, R7, !PT ;  /* 0x0000000743077209 */ /* 0x000fe40007810000 */
[----:B------:R-:W-:Y:S01]  /*3430*/  FMNMX.FTZ R6, R66, R6, !PT ;  /* 0x0000000642067209 */ /* 0x000fe20007810000 */
[----:B------:R-:W-:Y:S01]  /*3440*/  IMAD.WIDE.U32 R174, R5, -0x326172a9, RZ ;  /* 0xcd9e8d5705ae7825 */ /* 0x000fe200078e00ff */
[----:B--2---:R-:W-:Y:S01]  /*3450*/  FMNMX.FTZ R4, R11, R4, !PT ;  /* 0x000000040b047209 */ /* 0x004fe20007810000 */
[----:B------:R-:W1:Y:S01]  /*3460*/  SHFL.BFLY PT, R136, R7, 0x2, 0x1f ;  /* 0x0c401f0007887f89 */ /* 0x000e6200000e0000 */
[----:B------:R-:W-:Y:S01]  /*3470*/  LOP3.LUT R8, R33, UR11, R172, 0x96, !PT ;  /* 0x0000000b21087c12 */ /* 0x000fe2000f8e96ac */
[----:B------:R-:W-:Y:S01]  /*3480*/  IMAD.WIDE.U32 R10, R10, -0x326172a9, RZ ;  /* 0xcd9e8d570a0a7825 */ /* 0x000fe200078e00ff */
[----:B------:R-:W-:Y:S01]  /*3490*/  FMNMX.FTZ R5, R64, R6, !PT ;  /* 0x0000000640057209 */ /* 0x000fe20007810000 */
[----:B------:R-:W2:Y:S01]  /*34a0*/  SHFL.BFLY PT, R133, R4, 0x1, 0x1f ;  /* 0x0c201f0004857f89 */ /* 0x000ea200000e0000 */
[----:B------:R-:W-:Y:S01]  /*34b0*/  LOP3.LUT R240, R243, UR14, R60, 0x96, !PT ;  /* 0x0000000ef3f07c12 */ /* 0x000fe2000f8e963c */
[----:B------:R-:W-:Y:S01]  /*34c0*/  IMAD.WIDE.U32 R14, R8, -0x2daee0ad, RZ ;  /* 0xd2511f53080e7825 */ /* 0x000fe200078e00ff */
[----:B------:R-:W-:Y:S01]  /*34d0*/  LOP3.LUT R8, R11, UR9, R32, 0x96, !PT ;  /* 0x000000090b087c12 */ /* 0x000fe2000f8e9620 */
[----:B------:R-:W3:Y:S01]  /*34e0*/  SHFL.BFLY PT, R135, R5, 0x2, 0x1f ;  /* 0x0c401f0005877f89 */ /* 0x000ee200000e0000 */
[----:B------:R-:W-:Y:S01]  /*34f0*/  FSETP.NEU.FTZ.AND P1, PT, R134, -INF , PT ;  /* 0xff8000008600780b */ /* 0x000fe20003f3d000 */
[----:B------:R-:W-:Y:S01]  /*3500*/  IMAD.WIDE.U32 R240, R240, -0x326172a9, RZ ;  /* 0xcd9e8d57f0f07825 */ /* 0x000fe200078e00ff */
[----:B------:R-:W-:-:S02]  /*3510*/  LOP3.LUT R12, R15, UR8, R12, 0x96, !PT ;  /* 0x000000080f0c7c12 */ /* 0x000fc4000f8e960c */
[----:B------:R-:W-:Y:S01]  /*3520*/  FSEL R164, R164, RZ, P1 ;  /* 0x000000ffa4a47208 */ /* 0x000fe20000800000 */
[----:B------:R-:W-:Y:S01]  /*3530*/  IMAD.WIDE.U32 R8, R8, -0x2daee0ad, RZ ;  /* 0xd2511f5308087825 */ /* 0x000fe200078e00ff */
[----:B------:R-:W-:-:S03]  /*3540*/  LOP3.LUT R178, R241, UR13, R178, 0x96, !PT ;  /* 0x0000000df1b27c12 */ /* 0x000fc6000f8e96b2 */
[----:B------:R-:W-:Y:S01]  /*3550*/  IMAD.WIDE.U32 R12, R12, -0x326172a9, RZ ;  /* 0xcd9e8d570c0c7825 */ /* 0x000fe200078e00ff */
[----:B------:R-:W-:Y:S02]  /*3560*/  LOP3.LUT R6, R9, UR6, R14, 0x96, !PT ;  /* 0x0000000609067c12 */ /* 0x000fe4000f8e960e */
[----:B------:R-:W-:Y:S01]  /*3570*/  LOP3.LUT R9, R175, UR11, R240, 0x96, !PT ;  /* 0x0000000baf097c12 */ /* 0x000fe2000f8e96f0 */
[--C-:B------:R-:W-:Y:S02]  /*3580*/  FFMA.FTZ R40, R28, c[0x0][0x23c], -R164.reuse ;  /* 0x00008f001c287a23 */ /* 0x100fe400000108a4 */
[----:B------:R-:W-:Y:S01]  /*3590*/  IMAD.WIDE.U32 R48, R6, -0x326172a9, RZ ;  /* 0xcd9e8d5706307825 */ /* 0x000fe200078e00ff */
[----:B-1----:R-:W-:Y:S02]  /*35a0*/  FMNMX.FTZ R136, R7, R136, !PT ;  /* 0x0000008807887209 */ /* 0x002fe40007810000 */
[----:B--2---:R-:W-:Y:S01]  /*35b0*/  FMNMX.FTZ R133, R4, R133, !PT ;  /* 0x0000008504857209 */ /* 0x004fe20007810000 */
[----:B------:R-:W-:Y:S01]  /*35c0*/  FFMA.FTZ R39, R42, c[0x0][0x23c], -R164 ;  /* 0x00008f002a277a23 */ /* 0x000fe200000108a4 */
[--C-:B------:R-:W-:Y:S01]  /*35d0*/  SHF.R.U32.HI R6, RZ, 0x10, R48.reuse ;  /* 0x00000010ff067819 */ /* 0x100fe20000011630 */
[----:B------:R-:W1:Y:S01]  /*35e0*/  SHFL.BFLY PT, R7, R136, 0x1, 0x1f ;  /* 0x0c201f0088077f89 */ /* 0x000e6200000e0000 */
[----:B------:R-:W-:Y:S01]  /*35f0*/  SHF.R.U32.HI R4, RZ, 0x18, R48 ;  /* 0x00000018ff047819 */ /* 0x000fe20000011630 */
[----:B------:R-:W-:Y:S01]  /*3600*/  IMAD.WIDE.U32 R178, R178, -0x2daee0ad, RZ ;  /* 0xd2511f53b2b27825 */ /* 0x000fe200078e00ff */
[----:B------:R-:W-:Y:S01]  /*3610*/  LOP3.LUT R6, R6, 0xff, RZ, 0xc0, !PT ;  /* 0x000000ff06067812 */ /* 0x000fe200078ec0ff */
[----:B------:R-:W-:Y:S01]  /*3620*/  MUFU.EX2 R40, R40 ;  /* 0x0000002800287308 */ /* 0x000fe20000000800 */
[----:B---3--:R-:W-:Y:S01]  /*3630*/  FMNMX.FTZ R135, R5, R135, !PT ;  /* 0x0000008705877209 */ /* 0x008fe20007810000 */
[----:B------:R-:W-:Y:S01]  /*3640*/  FMUL.FTZ R153, R133, c[0x0][0x23c] ;  /* 0x00008f0085997a20 */ /* 0x000fe20000410000 */
[----:B------:R-:W-:Y:S01]  /*3650*/  PRMT R4, R6, 0x5410, R4 ;  /* 0x0000541006047816 */ /* 0x000fe20000000004 */
[----:B------:R-:W-:Y:S01]  /*3660*/  FFMA.FTZ R34, R45, c[0x0][0x23c], -R164 ;  /* 0x00008f002d227a23 */ /* 0x000fe200000108a4 */
[----:B------:R-:W-:Y:S01]  /*3670*/  LOP3.LUT R14, R48, 0xffff, RZ, 0xc0, !PT ;  /* 0x0000ffff300e7812 */ /* 0x000fe200078ec0ff */
[----:B------:R-:W2:Y:S01]  /*3680*/  SHFL.BFLY PT, R6, R135, 0x1, 0x1f ;  /* 0x0c201f0087067f89 */ /* 0x000ea200000e0000 */
[----:B------:R-:W-:Y:S01]  /*3690*/  LOP3.LUT R12, R49, UR16, R12, 0x96, !PT ;  /* 0x00000010310c7c12 */ /* 0x000fe2000f8e960c */
[----:B------:R-:W3:Y:S01]  /*36a0*/  MUFU.EX2 R39, R39 ;  /* 0x0000002700277308 */ /* 0x000ee20000000800 */
[----:B------:R-:W-:Y:S01]  /*36b0*/  FSETP.NEU.FTZ.AND P1, PT, R133, -INF , PT ;  /* 0xff8000008500780b */ /* 0x000fe20003f3d000 */
[----:B------:R-:W-:Y:S01]  /*36c0*/  FFMA.FTZ R33, R46, c[0x0][0x23c], -R164 ;  /* 0x00008f002e217a23 */ /* 0x000fe200000108a4 */
[----:B------:R-:W-:Y:S01]  /*36d0*/  LOP3.LUT R176, R179, UR10, R176, 0x96, !PT ;  /* 0x0000000ab3b07c12 */ /* 0x000fe2000f8e96b0 */
[----:B------:R-:W-:Y:S01]  /*36e0*/  IMAD R60, R120, 0x10000, R120 ;  /* 0x00010000783c7824 */ /* 0x000fe200078e0278 */
[----:B------:R-:W-:Y:S01]  /*36f0*/  LOP3.LUT R11, R48, 0xff, RZ, 0xc0, !PT ;  /* 0x000000ff300b7812 */ /* 0x000fe200078ec0ff */
[----:B------:R-:W-:Y:S01]  /*3700*/  FFMA.FTZ R16, R16, c[0x0][0x23c], -R164 ;  /* 0x00008f0010107a23 */ /* 0x000fe200000108a4 */
[----:B------:R-:W-:Y:S01]  /*3710*/  SHF.R.U32.HI R14, RZ, 0x8, R14 ;  /* 0x00000008ff0e7819 */ /* 0x000fe2000001160e */
[----:B------:R-:W-:Y:S01]  /*3720*/  IMAD.WIDE.U32 R176, R176, -0x326172a9, RZ ;  /* 0xcd9e8d57b0b07825 */ /* 0x000fe200078e00ff */
[----:B------:R-:W-:Y:S01]  /*3730*/  LOP3.LUT R15, R12, 0xffff, RZ, 0xc0, !PT ;  /* 0x0000ffff0c0f7812 */ /* 0x000fe200078ec0ff */
[----:B------:R-:W-:Y:S01]  /*3740*/  MUFU.EX2 R34, R34 ;  /* 0x0000002200227308 */ /* 0x000fe20000000800 */
[----:B------:R-:W-:Y:S01]  /*3750*/  FSEL R153, R153, RZ, P1 ;  /* 0x000000ff99997208 */ /* 0x000fe20000800000 */
[--C-:B------:R-:W-:Y:S01]  /*3760*/  HSET2.LE.AND R4, R4, R60.reuse, PT ;  /* 0x0000003c04047233 */ /* 0x100fe20003803000 */
[----:B-1----:R-:W-:Y:S01]  /*3770*/  FMNMX.FTZ R136, R136, R7, !PT ;  /* 0x0000000788887209 */ /* 0x002fe20007810000 */
[----:B------:R-:W-:Y:S01]  /*3780*/  FFMA.FTZ R152, R152, c[0x0][0x23c], -R164 ;  /* 0x00008f0098987a23 */ /* 0x000fe200000108a4 */
[----:B------:R-:W-:Y:S01]  /*3790*/  PRMT R5, R11, 0x5410, R14 ;  /* 0x000054100b057816 */ /* 0x000fe2000000000e */
[--C-:B------:R-:W-:Y:S01]  /*37a0*/  FFMA.FTZ R32, R44, c[0x0][0x23c], -R153.reuse ;  /* 0x00008f002c207a23 */ /* 0x100fe20000010899 */
[----:B------:R-:W-:Y:S01]  /*37b0*/  LOP3.LUT R11, R12, 0xff, RZ, 0xc0, !PT ;  /* 0x000000ff0c0b7812 */ /* 0x000fe200078ec0ff */
[----:B------:R-:W-:Y:S01]  /*37c0*/  FFMA.FTZ R35, R38, c[0x0][0x23c], -R153 ;  /* 0x00008f0026237a23 */ /* 0x000fe20000010899 */
[----:B------:R-:W-:Y:S01]  /*37d0*/  SHF.R.U32.HI R15, RZ, 0x8, R15 ;  /* 0x00000008ff0f7819 */ /* 0x000fe2000001160f */
[----:B------:R-:W-:Y:S01]  /*37e0*/  FMUL.FTZ R141, R136, c[0x0][0x23c] ;  /* 0x00008f00888d7a20 */ /* 0x000fe20000410000 */
[----:B------:R-:W-:Y:S01]  /*37f0*/  SHF.R.U32.HI R14, RZ, 0x10, R12 ;  /* 0x00000010ff0e7819 */ /* 0x000fe2000001160c */
[--C-:B------:R-:W-:Y:S01]  /*3800*/  FFMA.FTZ R42, R30, c[0x0][0x23c], -R153.reuse ;  /* 0x00008f001e2a7a23 */ /* 0x100fe20000010899 */
[----:B--2---:R-:W-:Y:S01]  /*3810*/  FMNMX.FTZ R135, R135, R6, !PT ;  /* 0x0000000687877209 */ /* 0x004fe20007810000 */
[----:B------:R-:W-:Y:S01]  /*3820*/  FFMA.FTZ R43, R43, c[0x0][0x23c], -R153 ;  /* 0x00008f002b2b7a23 */ /* 0x000fe20000010899 */
[----:B------:R-:W-:Y:S01]  /*3830*/  FSETP.NEU.FTZ.AND P1, PT, R136, -INF , PT ;  /* 0xff8000008800780b */ /* 0x000fe20003f3d000 */
[----:B------:R-:W1:Y:S01]  /*3840*/  MUFU.EX2 R33, R33 ;  /* 0x0000002100217308 */ /* 0x000e620000000800 */
[----:B------:R-:W-:Y:S01]  /*3850*/  PRMT R11, R11, 0x5410, R15 ;  /* 0x000054100b0b7816 */ /* 0x000fe2000000000f */
[----:B------:R-:W-:Y:S01]  /*3860*/  FMUL.FTZ R65, R135, c[0x0][0x23c] ;  /* 0x00008f0087417a20 */ /* 0x000fe20000410000 */
[----:B------:R-:W-:Y:S01]  /*3870*/  LOP3.LUT R174, R177, UR9, R174, 0x96, !PT ;  /* 0x00000009b1ae7c12 */ /* 0x000fe2000f8e96ae */
[--C-:B------:R-:W-:Y:S01]  /*3880*/  HSET2.LE.AND R5, R5, R60.reuse, PT ;  /* 0x0000003c05057233 */ /* 0x100fe20003803000 */
[----:B------:R-:W-:Y:S01]  /*3890*/  SHF.R.U32.HI R12, RZ, 0x18, R12 ;  /* 0x00000018ff0c7819 */ /* 0x000fe2000001160c */
[----:B------:R-:W-:Y:S01]  /*38a0*/  HSET2.LE.AND R11, R11, R60, PT ;  /* 0x0000003c0b0b7233 */ /* 0x000fe20003803000 */
[----:B------:R-:W-:Y:S01]  /*38b0*/  LOP3.LUT R14, R14, 0xff, RZ, 0xc0, !PT ;  /* 0x000000ff0e0e7812 */ /* 0x000fe200078ec0ff */
[----:B------:R-:W-:Y:S01]  /*38c0*/  MUFU.EX2 R32, R32 ;  /* 0x0000002000207308 */ /* 0x000fe20000000800 */
[----:B------:R-:W-:Y:S01]  /*38d0*/  FSEL R141, R141, RZ, P1 ;  /* 0x000000ff8d8d7208 */ /* 0x000fe20000800000 */
[----:B------:R-:W-:Y:S01]  /*38e0*/  IMAD.WIDE.U32 R174, R174, -0x2daee0ad, RZ ;  /* 0xd2511f53aeae7825 */ /* 0x000fe200078e00ff */
[----:B------:R-:W-:-:S02]  /*38f0*/  FSETP.NEU.FTZ.AND P1, PT, R135, -INF , PT ;  /* 0xff8000008700780b */ /* 0x000fc40003f3d000 */
[----:B------:R-:W-:Y:S01]  /*3900*/  PRMT R3, R14, 0x5410, R12 ;  /* 0x000054100e037816 */ /* 0x000fe2000000000c */
[----:B------:R-:W-:Y:S01]  /*3910*/  IMAD.WIDE.U32 R14, R9, -0x2daee0ad, RZ ;  /* 0xd2511f53090e7825 */ /* 0x000fe200078e00ff */
[----:B---3--:R-:W-:Y:S01]  /*3920*/  F2FP.PACK_AB R0, R39, R40 ;  /* 0x000000282700723e */ /* 0x008fe200000000ff */
[----:B------:R-:W2:Y:S01]  /*3930*/  MUFU.EX2 R35, R35 ;  /* 0x0000002300237308 */ /* 0x000ea20000000800 */
[----:B------:R-:W-:Y:S01]  /*3940*/  FSEL R65, R65, RZ, P1 ;  /* 0x000000ff41417208 */ /* 0x000fe20000800000 */
[--C-:B------:R-:W-:Y:S01]  /*3950*/  FFMA.FTZ R49, R92, c[0x0][0x23c], -R141.reuse ;  /* 0x00008f005c317a23 */ /* 0x100fe2000001088d */
[----:B------:R-:W-:Y:S01]  /*3960*/  LOP3.LUT R92, R11, R0, RZ, 0xc0, !PT ;  /* 0x000000000b5c7212 */ /* 0x000fe200078ec0ff */
[----:B------:R-:W-:Y:S01]  /*3970*/  FFMA.FTZ R38, R37, c[0x0][0x23c], -R141 ;  /* 0x00008f0025267a23 */ /* 0x000fe2000001088d */
[----:B------:R-:W-:Y:S01]  /*3980*/  LOP3.LUT R0, R175, UR6, R14, 0x96, !PT ;  /* 0x00000006af007c12 */ /* 0x000fe2000f8e960e */
[--C-:B------:R-:W-:Y:S01]  /*3990*/  FFMA.FTZ R46, R36, c[0x0][0x23c], -R65.reuse ;  /* 0x00008f00242e7a23 */ /* 0x100fe20000010841 */
[----:B------:R-:W-:Y:S01]  /*39a0*/  LOP3.LUT R178, R15, UR8, R178, 0x96, !PT ;  /* 0x000000080fb27c12 */ /* 0x000fe2000f8e96b2 */
[----:B------:R-:W-:Y:S01]  /*39b0*/  MUFU.EX2 R42, R42 ;  /* 0x0000002a002a7308 */ /* 0x000fe20000000800 */
[----:B------:R-:W-:Y:S01]  /*39c0*/  FFMA.FTZ R37, R31, c[0x0][0x23c], -R65 ;  /* 0x00008f001f257a23 */ /* 0x000fe20000010841 */
[----:B-1----:R-:W-:Y:S01]  /*39d0*/  F2FP.PACK_AB R94, R33, R34 ;  /* 0x00000022215e723e */ /* 0x002fe200000000ff */
[----:B------:R-:W-:Y:S01]  /*39e0*/  IMAD.WIDE.U32 R14, R0, -0x326172a9, RZ ;  /* 0xcd9e8d57000e7825 */ /* 0x000fe200078e00ff */
[----:B------:R-:W-:Y:S01]  /*39f0*/  HSET2.LE.AND R3, R3, R60, PT ;  /* 0x0000003c03037233 */ /* 0x000fe20003803000 */
[----:B------:R-:W-:-:S02]  /*3a00*/  LOP3.LUT R9, R13, UR7, R10, 0x96, !PT ;  /* 0x000000070d097c12 */ /* 0x000fc4000f8e960a */
[----:B------:R-:W-:Y:S01]  /*3a10*/  IMAD.WIDE.U32 R178, R178, -0x326172a9, RZ ;  /* 0xcd9e8d57b2b27825 */ /* 0x000fe200078e00ff */
[----:B------:R-:W1:Y:S01]  /*3a20*/  MUFU.EX2 R43, R43 ;  /* 0x0000002b002b7308 */ /* 0x000e620000000800 */
[----:B--2---:R-:W-:Y:S02]  /*3a30*/  F2FP.PACK_AB R95, R35, R32 ;  /* 0x00000020235f723e */ /* 0x004fe400000000ff */
[--C-:B------:R-:W-:Y:S01]  /*3a40*/  FFMA.FTZ R48, R98, c[0x0][0x23c], -R65.reuse ;  /* 0x00008f0062307a23 */ /* 0x100fe20000010841 */
[----:B------:R-:W-:Y:S01]  /*3a50*/  SHF.R.U32.HI R0, RZ, 0x10, R14 ;  /* 0x00000010ff007819 */ /* 0x000fe2000001160e */
[----:B------:R-:W-:Y:S01]  /*3a60*/  FFMA.FTZ R47, R99, c[0x0][0x23c], -R65 ;  /* 0x00008f00632f7a23 */ /* 0x000fe20000010841 */
[----:B------:R-:W-:Y:S01]  /*3a70*/  LOP3.LUT R2, R15, UR16, R178, 0x96, !PT ;  /* 0x000000100f027c12 */ /* 0x000fe2000f8e96b2 */
[--C-:B------:R-:W-:Y:S01]  /*3a80*/  FFMA.FTZ R51, R96, c[0x0][0x23c], -R141.reuse ;  /* 0x00008f0060337a23 */ /* 0x100fe2000001088d */
[----:B------:R-:W-:Y:S01]  /*3a90*/  MUFU.EX2 R46, R46 ;  /* 0x0000002e002e7308 */ /* 0x000fe20000000800 */
[----:B------:R-:W-:Y:S01]  /*3aa0*/  FFMA.FTZ R50, R97, c[0x0][0x23c], -R141 ;  /* 0x00008f0061327a23 */ /* 0x000fe2000001088d */
[----:B------:R-:W-:Y:S01]  /*3ab0*/  LOP3.LUT R94, R5, R94, RZ, 0xc0, !PT ;  /* 0x0000005e055e7212 */ /* 0x000fe200078ec0ff */
[----:B------:R-:W-:Y:S01]  /*3ac0*/  FFMA.FTZ R36, R17, c[0x0][0x23c], -R164 ;  /* 0x00008f0011247a23 */ /* 0x000fe200000108a4 */
[----:B------:R-:W-:Y:S01]  /*3ad0*/  LOP3.LUT R95, R4, R95, RZ, 0xc0, !PT ;  /* 0x0000005f045f7212 */ /* 0x000fe200078ec0ff */
[--C-:B------:R-:W-:Y:S01]  /*3ae0*/  FFMA.FTZ R45, R22, c[0x0][0x23c], -R153.reuse ;  /* 0x00008f00162d7a23 */ /* 0x100fe20000010899 */
[----:B------:R-:W-:Y:S01]  /*3af0*/  LOP3.LUT R12, R14, 0xffff, RZ, 0xc0, !PT ;  /* 0x0000ffff0e0c7812 */ /* 0x000fe200078ec0ff */
[----:B------:R-:W2:Y:S01]  /*3b00*/  LDSM.16.MT88.4 R4, [R184+0x6000] ;  /* 0x00600000b804783b */ /* 0x000ea20000004200 */
[----:B------:R-:W3:Y:S01]  /*3b10*/  MUFU.EX2 R37, R37 ;  /* 0x0000002500257308 */ /* 0x000ee20000000800 */
[----:B-1----:R-:W-:Y:S01]  /*3b20*/  F2FP.PACK_AB R93, R43, R42 ;  /* 0x0000002a2b5d723e */ /* 0x002fe200000000ff */
[--C-:B------:R-:W-:Y:S01]  /*3b30*/  FFMA.FTZ R52, R23, c[0x0][0x23c], -R153.reuse ;  /* 0x00008f0017347a23 */ /* 0x100fe20000010899 */
[----:B------:R-:W-:Y:S01]  /*3b40*/  SHF.R.U32.HI R10, RZ, 0x18, R14 ;  /* 0x00000018ff0a7819 */ /* 0x000fe2000001160e */
[----:B------:R-:W-:Y:S01]  /*3b50*/  FFMA.FTZ R44, R20, c[0x0][0x23c], -R153 ;  /* 0x00008f00142c7a23 */ /* 0x000fe20000010899 */
[----:B------:R-:W-:Y:S01]  /*3b60*/  LOP3.LUT R0, R0, 0xff, RZ, 0xc0, !PT ;  /* 0x000000ff00007812 */ /* 0x000fe200078ec0ff */
[--C-:B------:R-:W-:Y:S01]  /*3b70*/  FFMA.FTZ R55, R29, c[0x0][0x23c], -R141.reuse ;  /* 0x00008f001d377a23 */ /* 0x100fe2000001088d */
[----:B------:R-:W-:Y:S01]  /*3b80*/  SHF.R.U32.HI R97, RZ, 0x10, R2 ;  /* 0x00000010ff617819 */ /* 0x000fe20000011602 */
[----:B------:R-:W-:Y:S01]  /*3b90*/  MUFU.EX2 R49, R49 ;  /* 0x0000003100317308 */ /* 0x000fe20000000800 */
[----:B------:R-:W-:Y:S01]  /*3ba0*/  LOP3.LUT R93, R3, R93, RZ, 0xc0, !PT ;  /* 0x0000005d035d7212 */ /* 0x000fe200078ec0ff */
[----:B------:R-:W-:Y:S01]  /*3bb0*/  LDSM.16.MT88.4 R28, [R184+0x6800] ;  /* 0x00680000b81c783b */ /* 0x000fe20000004200 */
[----:B------:R-:W-:Y:S01]  /*3bc0*/  LOP3.LUT R11, R14, 0xff, RZ, 0xc0, !PT ;  /* 0x000000ff0e0b7812 */ /* 0x000fe200078ec0ff */
[----:B------:R-:W-:Y:S01]  /*3bd0*/  FFMA.FTZ R54, R54, c[0x0][0x23c], -R141 ;  /* 0x00008f0036367a23 */ /* 0x000fe2000001088d */
[----:B------:R-:W-:Y:S01]  /*3be0*/  SHF.R.U32.HI R12, RZ, 0x8, R12 ;  /* 0x00000008ff0c7819 */ /* 0x000fe2000001160c */
[--C-:B------:R-:W-:Y:S01]  /*3bf0*/  FFMA.FTZ R58, R140, c[0x0][0x23c], -R65.reuse ;  /* 0x00008f008c3a7a23 */ /* 0x100fe20000010841 */
[----:B------:R-:W-:Y:S01]  /*3c00*/  LOP3.LUT R3, R2, 0xffff, RZ, 0xc0, !PT ;  /* 0x0000ffff02037812 */ /* 0x000fe200078ec0ff */
[----:B------:R-:W1:Y:S01]  /*3c10*/  MUFU.EX2 R38, R38 ;  /* 0x0000002600267308 */ /* 0x000e620000000800 */
[----:B------:R-:W-:Y:S01]  /*3c20*/  PRMT R0, R0, 0x5410, R10 ;  /* 0x0000541000007816 */ /* 0x000fe2000000000a */
[C---:B------:R-:W-:Y:S01]  /*3c30*/  HMMA.16816.F32 R124, R92.reuse, R116, RZ ;  /* 0x000000745c7c723c */ /* 0x040fe200000018ff */
[----:B------:R-:W-:Y:S01]  /*3c40*/  LOP3.LUT R96, R2, 0xff, RZ, 0xc0, !PT ;  /* 0x000000ff02607812 */ /* 0x000fe200078ec0ff */
[----:B------:R-:W-:Y:S01]  /*3c50*/  FFMA.FTZ R57, R165, c[0x0][0x23c], -R65 ;  /* 0x00008f00a5397a23 */ /* 0x000fe20000010841 */
[----:B------:R-:W-:Y:S01]  /*3c60*/  SHF.R.U32.HI R2, RZ, 0x18, R2 ;  /* 0x00000018ff027819 */ /* 0x000fe20000011602 */
[--C-:B------:R-:W-:Y:S01]  /*3c70*/  HSET2.LE.AND R99, R0, R60.reuse, PT ;  /* 0x0000003c00637233 */ /* 0x100fe20003803000 */
[----:B------:R-:W-:Y:S01]  /*3c80*/  LOP3.LUT R97, R97, 0xff, RZ, 0xc0, !PT ;  /* 0x000000ff61617812 */ /* 0x000fe200078ec0ff */
[----:B------:R-:W-:Y:S01]  /*3c90*/  MUFU.EX2 R48, R48 ;  /* 0x0000003000307308 */ /* 0x000fe20000000800 */
[----:B------:R-:W-:Y:S01]  /*3ca0*/  PRMT R98, R11, 0x5410, R12 ;  /* 0x000054100b627816 */ /* 0x000fe2000000000c */
[----:B------:R-:W-:Y:S01]  /*3cb0*/  IMAD.WIDE.U32 R12, R9, -0x2daee0ad, RZ ;  /* 0xd2511f53090c7825 */ /* 0x000fe200078e00ff */
[----:B------:R-:W-:Y:S01]  /*3cc0*/  SHF.R.U32.HI R3, RZ, 0x8, R3 ;  /* 0x00000008ff037819 */ /* 0x000fe20000011603 */
[C---:B------:R-:W-:Y:S01]  /*3cd0*/  HMMA.16816.F32 R68, R92.reuse, R108, RZ ;  /* 0x0000006c5c44723c */ /* 0x040fe200000018ff */
[----:B---3--:R-:W-:Y:S01]  /*3ce0*/  F2FP.PACK_AB R0, R37, R46 ;  /* 0x0000002e2500723e */ /* 0x008fe200000000ff */
[--C-:B------:R-:W-:Y:S01]  /*3cf0*/  HSET2.LE.AND R98, R98, R60.reuse, PT ;  /* 0x0000003c62627233 */ /* 0x100fe20003803000 */
[----:B------:R-:W-:Y:S01]  /*3d00*/  PRMT R97, R97, 0x5410, R2 ;  /* 0x0000541061617816 */ /* 0x000fe20000000002 */
[----:B------:R-:W3:Y:S01]  /*3d10*/  MUFU.EX2 R47, R47 ;  /* 0x0000002f002f7308 */ /* 0x000ee20000000800 */
[----:B------:R-:W-:Y:S01]  /*3d20*/  PRMT R96, R96, 0x5410, R3 ;  /* 0x0000541060607816 */ /* 0x000fe20000000003 */
[----:B------:R-:W-:Y:S01]  /*3d30*/  FFMA.FTZ R2, R21, c[0x0][0x23c], -R164 ;  /* 0x00008f0015027a23 */ /* 0x000fe200000108a4 */
[----:B-1----:R-:W-:Y:S01]  /*3d40*/  F2FP.PACK_AB R10, R38, R49 ;  /* 0x00000031260a723e */ /* 0x002fe200000000ff */
[--C-:B------:R-:W-:Y:S01]  /*3d50*/  HSET2.LE.AND R97, R97, R60.reuse, PT ;  /* 0x0000003c61617233 */ /* 0x100fe20003803000 */
[----:B------:R-:W-:Y:S01]  /*3d60*/  LOP3.LUT R99, R99, R0, RZ, 0xc0, !PT ;  /* 0x0000000063637212 */ /* 0x000fe200078ec0ff */
[--C-:B------:R-:W-:Y:S01]  /*3d70*/  HSET2.LE.AND R96, R96, R60.reuse, PT ;  /* 0x0000003c60607233 */ /* 0x100fe20003803000 */
[----:B------:R-:W-:Y:S01]  /*3d80*/  SHF.R.U32.HI R21, RZ, 0x10, R12 ;  /* 0x00000010ff157819 */ /* 0x000fe2000001160c */
[----:B------:R-:W-:Y:S01]  /*3d90*/  MUFU.EX2 R51, R51 ;  /* 0x0000003300337308 */ /* 0x000fe20000000800 */
[----:B------:R-:W-:Y:S01]  /*3da0*/  LOP3.LUT R98, R98, R10, RZ, 0xc0, !PT ;  /* 0x0000000a62627212 */ /* 0x000fe200078ec0ff */
[----:B------:R-:W-:Y:S01]  /*3db0*/  FFMA.FTZ R3, R41, c[0x0][0x23c], -R164 ;  /* 0x00008f0029037a23 */ /* 0x000fe200000108a4 */
[----:B------:R-:W-:Y:S01]  /*3dc0*/  SHF.R.U32.HI R9, RZ, 0x18, R12 ;  /* 0x00000018ff097819 */ /* 0x000fe2000001160c */
[----:B------:R-:W-:Y:S01]  /*3dd0*/  FFMA.FTZ R41, R18, c[0x0][0x23c], -R153 ;  /* 0x00008f0012297a23 */ /* 0x000fe20000010899 */
[----:B------:R-:W-:Y:S01]  /*3de0*/  LOP3.LUT R21, R21, 0xff, RZ, 0xc0, !PT ;  /* 0x000000ff15157812 */ /* 0x000fe200078ec0ff */
[C---:B--2---:R-:W-:Y:S01]  /*3df0*/  HMMA.16816.F32 R88, R92.reuse, R4, RZ ;  /* 0x000000045c58723c */ /* 0x044fe200000018ff */
[----:B------:R-:W-:Y:S01]  /*3e00*/  LOP3.LUT R27, R13, UR17, R8, 0x96, !PT ;  /* 0x000000110d1b7c12 */ /* 0x000fe2000f8e9608 */
[----:B------:R-:W1:Y:S01]  /*3e10*/  MUFU.EX2 R50, R50 ;  /* 0x0000003200327308 */ /* 0x000e620000000800 */
[----:B---3--:R-:W-:Y:S01]  /*3e20*/  F2FP.PACK_AB R0, R47, R48 ;  /* 0x000000302f00723e */ /* 0x008fe200000000ff */
[----:B------:R-:W-:Y:S01]  /*3e30*/  FFMA.FTZ R53, R53, c[0x0][0x23c], -R141 ;  /* 0x00008f0035357a23 */ /* 0x000fe2000001088d */
[----:B------:R-:W-:Y:S01]  /*3e40*/  PRMT R21, R21, 0x5410, R9 ;  /* 0x0000541015157816 */ /* 0x000fe20000000009 */
[----:B------:R-:W-:Y:S01]  /*3e50*/  FFMA.FTZ R63, R63, c[0x0][0x23c], -R65 ;  /* 0x00008f003f3f7a23 */ /* 0x000fe20000010841 */
[----:B------:R-:W-:Y:S01]  /*3e60*/  LOP3.LUT R97, R97, R0, RZ, 0xc0, !PT ;  /* 0x0000000061617212 */ /* 0x000fe200078ec0ff */
[C---:B------:R-:W-:Y:S01]  /*3e70*/  HMMA.16816.F32 R80, R92.reuse, R84, RZ ;  /* 0x000000545c50723c */ /* 0x040fe200000018ff */
[----:B------:R-:W-:Y:S01]  /*3e80*/  LOP3.LUT R9, R27, 0xffff, RZ, 0xc0, !PT ;  /* 0x0000ffff1b097812 */ /* 0x000fe200078ec0ff */
[----:B------:R2:W-:Y:S01]  /*3e90*/  MUFU.EX2 R0, R16 ;  /* 0x0000001000007308 */ /* 0x0005e20000000800 */
[----:B------:R-:W-:Y:S01]  /*3ea0*/  SHF.R.U32.HI R8, RZ, 0x10, R27 ;  /* 0x00000010ff087819 */ /* 0x000fe2000001161b */
[----:B------:R-:W-:Y:S01]  /*3eb0*/  FFMA.FTZ R154, R154, c[0x0][0x23c], -R153 ;  /* 0x00008f009a9a7a23 */ /* 0x000fe20000010899 */
[----:B------:R-:W-:Y:S01]  /*3ec0*/  LOP3.LUT R22, R12, 0xff, RZ, 0xc0, !PT ;  /* 0x000000ff0c167812 */ /* 0x000fe200078ec0ff */
[----:B------:R-:W-:Y:S01]  /*3ed0*/  FFMA.FTZ R155, R155, c[0x0][0x23c], -R65 ;  /* 0x00008f009b9b7a23 */ /* 0x000fe20000010841 */
[----:B------:R-:W-:Y:S01]  /*3ee0*/  LOP3.LUT R20, R27, 0xff, RZ, 0xc0, !PT ;  /* 0x000000ff1b147812 */ /* 0x000fe200078ec0ff */
[C---:B------:R-:W-:Y:S01]  /*3ef0*/  HMMA.16816.F32 R120, R92.reuse, R118, RZ ;  /* 0x000000765c78723c */ /* 0x040fe200000018ff */
[----:B------:R-:W-:Y:S01]  /*3f00*/  SHF.R.U32.HI R9, RZ, 0x8, R9 ;  /* 0x00000008ff097819 */ /* 0x000fe20000011609 */
[----:B------:R-:W3:Y:S01]  /*3f10*/  MUFU.EX2 R36, R36 ;  /* 0x0000002400247308 */ /* 0x000ee20000000800 */
[----:B-1----:R-:W-:Y:S01]  /*3f20*/  F2FP.PACK_AB R10, R50, R51 ;  /* 0x00000033320a723e */ /* 0x002fe200000000ff */
[----:B------:R-:W-:Y:S01]  /*3f30*/  FFMA.FTZ R157, R157, c[0x0][0x23c], -R65 ;  /* 0x00008f009d9d7a23 */ /* 0x000fe20000010841 */
[----:B------:R-:W-:Y:S01]  /*3f40*/  LOP3.LUT R8, R8, 0xff, RZ, 0xc0, !PT ;  /* 0x000000ff08087812 */ /* 0x000fe200078ec0ff */
[----:B------:R-:W-:Y:S01]  /*3f50*/  FFMA.FTZ R159, R159, c[0x0][0x23c], -R141 ;  /* 0x00008f009f9f7a23 */ /* 0x000fe2000001088d */
[----:B------:R-:W-:Y:S01]  /*3f60*/  LOP3.LUT R96, R96, R10, RZ, 0xc0, !PT ;  /* 0x0000000a60607212 */ /* 0x000fe200078ec0ff */
[----:B------:R-:W-:Y:S01]  /*3f70*/  HMMA.16816.F32 R72, R92, R110, RZ ;  /* 0x0000006e5c48723c */ /* 0x000fe200000018ff */
[----:B------:R-:W-:Y:S01]  /*3f80*/  LOP3.LUT R10, R12, 0xffff, RZ, 0xc0, !PT ;  /* 0x0000ffff0c0a7812 */ /* 0x000fe200078ec0ff */
[----:B------:R-:W-:Y:S01]  /*3f90*/  MUFU.EX2 R3, R3 ;  /* 0x0000000300037308 */ /* 0x000fe20000000800 */
[----:B------:R-:W-:Y:S01]  /*3fa0*/  SHF.R.U32.HI R27, RZ, 0x18, R27 ;  /* 0x00000018ff1b7819 */ /* 0x000fe2000001161b */
[----:B--2---:R-:W1:Y:S01]  /*3fb0*/  LDSM.16.MT88.4 R16, [R188+0x6800] ;  /* 0x00680000bc10783b */ /* 0x004e620000004200 */
[----:B------:R-:W-:Y:S01]  /*3fc0*/  SHF.R.U32.HI R10, RZ, 0x8, R10 ;  /* 0x00000008ff0a7819 */ /* 0x000fe2000001160a */
[----:B------:R-:W-:Y:S01]  /*3fd0*/  FFMA.FTZ R156, R156, c[0x0][0x23c], -R141 ;  /* 0x00008f009c9c7a23 */ /* 0x000fe2000001088d */
[----:B------:R-:W-:Y:S01]  /*3fe0*/  PRMT R20, R20, 0x5410, R9 ;  /* 0x0000541014147816 */ /* 0x000fe20000000009 */
[----:B------:R-:W2:Y:S01]  /*3ff0*/  LDSM.16.MT88.4 R12, [R186+0x6800] ;  /* 0x00680000ba0c783b */ /* 0x000ea20000004200 */
[----:B------:R-:W-:Y:S01]  /*4000*/  PRMT R22, R22, 0x5410, R10 ;  /* 0x0000541016167816 */ /* 0x000fe2000000000a */
[----:B------:R-:W4:Y:S01]  /*4010*/  MUFU.EX2 R2, R2 ;  /* 0x0000000200027308 */ /* 0x000f220000000800 */
[----:B------:R-:W-:Y:S01]  /*4020*/  PRMT R27, R8, 0x5410, R27 ;  /* 0x00005410081b7816 */ /* 0x000fe2000000001b */
[--C-:B------:R-:W-:Y:S01]  /*4030*/  HSET2.LE.AND R20, R20, R60.reuse, PT ;  /* 0x0000003c14147233 */ /* 0x100fe20003803000 */
[----:B------:R-:W-:Y:S01]  /*4040*/  IADD3 R177, R56, 0x1, RZ ;  /* 0x0000000138b17810 */ /* 0x000fe20007ffe0ff */
[----:B------:R-:W5:Y:S01]  /*4050*/  LDSM.16.MT88.4 R8, [R185+0x6800] ;  /* 0x00680000b908783b */ /* 0x000f620000004200 */
[----:B------:R-:W-:Y:S01]  /*4060*/  FFMA.FTZ R56, R168, c[0x0][0x23c], -R141 ;  /* 0x00008f00a8387a23 */ /* 0x000fe2000001088d */
[----:B------:R-:W-:Y:S01]  /*4070*/  LOP3.LUT R168, R179, UR7, R176, 0x96, !PT ;  /* 0x00000007b3a87c12 */ /* 0x000fe2000f8e96b0 */
[----:B------:R-:W-:Y:S01]  /*4080*/  HSET2.LE.AND R22, R22, R60, PT ;  /* 0x0000003c16167233 */ /* 0x000fe20003803000 */
[----:B------:R-:W-:Y:S01]  /*4090*/  MUFU.EX2 R45, R45 ;  /* 0x0000002d002d7308 */ /* 0x000fe20000000800 */
[----:B---3--:R-:W-:Y:S01]  /*40a0*/  F2FP.PACK_AB R23, R36, R0 ;  /* 0x000000002417723e */ /* 0x008fe200000000ff */
[----:B------:R-:W-:Y:S01]  /*40b0*/  HMMA.16816.F32 R100, R96, R4, RZ ;  /* 0x000000046064723c */ /* 0x000fe200000018ff */
[----:B------:R-:W-:Y:S01]  /*40c0*/  IMAD.WIDE.U32 R168, R168, -0x2daee0ad, RZ ;  /* 0xd2511f53a8a87825 */ /* 0x000fe200078e00ff */
[----:B------:R-:W-:-:S02]  /*40d0*/  LOP3.LUT R177, R61, UR21, R177, 0x96, !PT ;  /* 0x000000153db17c12 */ /* 0x000fc4000f8e96b1 */
[----:B------:R-:W-:Y:S01]  /*40e0*/  LOP3.LUT R22, R22, R23, RZ, 0xc0, !PT ;  /* 0x0000001716167212 */ /* 0x000fe200078ec0ff */
[--C-:B------:R-:W-:Y:S01]  /*40f0*/  HSET2.LE.AND R23, R21, R60.reuse, PT ;  /* 0x0000003c15177233 */ /* 0x100fe20003803000 */
[----:B------:R-:W3:Y:S01]  /*4100*/  MUFU.EX2 R52, R52 ;  /* 0x0000003400347308 */ /* 0x000ee20000000800 */
[----:B----4-:R-:W-:Y:S01]  /*4110*/  F2FP.PACK_AB R5, R2, R3 ;  /* 0x000000030205723e */ /* 0x010fe200000000ff */
[----:B------:R-:W-:Y:S01]  /*4120*/  HMMA.16816.F32 R104, R92, R86, RZ ;  /* 0x000000565c68723c */ /* 0x000fe200000018ff */
[----:B------:R-:W-:Y:S01]  /*4130*/  HSET2.LE.AND R21, R27, R60, PT ;  /* 0x0000003c1b157233 */ /* 0x000fe20003803000 */
[----:B------:R-:W-:Y:S01]  /*4140*/  LOP3.LUT R174, R169, UR17, R174, 0x96, !PT ;  /* 0x00000011a9ae7c12 */ /* 0x000fe2000f8e96ae */
[----:B------:R-:W-:Y:S01]  /*4150*/  IMAD.WIDE.U32 R176, R177, -0x326172a9, RZ ;  /* 0xcd9e8d57b1b07825 */ /* 0x000fe200078e00ff */
[----:B------:R-:W-:Y:S02]  /*4160*/  LOP3.LUT R20, R20, R5, RZ, 0xc0, !PT ;  /* 0x0000000514147212 */ /* 0x000fe400078ec0ff */
[----:B------:R-:W-:Y:S01]  /*4170*/  MUFU.EX2 R41, R41 ;  /* 0x0000002900297308 */ /* 0x000fe20000000800 */
[----:B------:R-:W-:Y:S01]  /*4180*/  SHF.R.U32.HI R5, RZ, 0x10, R168 ;  /* 0x00000010ff057819 */ /* 0x000fe200000116a8 */
[C---:B------:R-:W-:Y:S01]  /*4190*/  HMMA.16816.F32 R128, R96.reuse, R116, RZ ;  /* 0x000000746080723c */ /* 0x040fe200000018ff */
[--C-:B------:R-:W-:Y:S01]  /*41a0*/  FFMA.FTZ R61, R145, c[0x0][0x23c], -R65.reuse ;  /* 0x00008f00913d7a23 */ /* 0x100fe20000010841 */
[----:B------:R-:W-:Y:S01]  /*41b0*/  LOP3.LUT R170, R177, UR15, R170, 0x96, !PT ;  /* 0x0000000fb1aa7c12 */ /* 0x000fe2000f8e96aa */
[--C-:B------:R-:W-:Y:S01]  /*41c0*/  FFMA.FTZ R148, R148, c[0x0][0x23c], -R65.reuse ;  /* 0x00008f0094947a23 */ /* 0x100fe20000010841 */
[----:B------:R-:W-:Y:S01]  /*41d0*/  LOP3.LUT R5, R5, 0xff, RZ, 0xc0, !PT ;  /* 0x000000ff05057812 */ /* 0x000fe200078ec0ff */
[----:B------:R-:W-:Y:S01]  /*41e0*/  FFMA.FTZ R142, R142, c[0x0][0x23c], -R65 ;  /* 0x00008f008e8e7a23 */ /* 0x000fe20000010841 */
[----:B------:R-:W4:Y:S01]  /*41f0*/  MUFU.EX2 R44, R44 ;  /* 0x0000002c002c7308 */ /* 0x000f220000000800 */
[----:B---3--:R-:W-:Y:S01]  /*4200*/  F2FP.PACK_AB R4, R52, R45 ;  /* 0x0000002d3404723e */ /* 0x008fe200000000ff */
[----:B------:R-:W-:Y:S01]  /*4210*/  HMMA.16816.F32 R112, R96, R108, RZ ;  /* 0x0000006c6070723c */ /* 0x000fe200000018ff */
[----:B------:R-:W-:Y:S01]  /*4220*/  IMAD.WIDE.U32 R170, R170, -0x2daee0ad, RZ ;  /* 0xd2511f53aaaa7825 */ /* 0x000fe200078e00ff */
[----:B------:R-:W-:-:S02]  /*4230*/  LOP3.LUT R26, R177, UR15, R26, 0x96, !PT ;  /* 0x0000000fb11a7c12 */ /* 0x000fc4000f8e961a */
[----:B------:R-:W-:Y:S01]  /*4240*/  LOP3.LUT R21, R21, R4, RZ, 0xc0, !PT ;  /* 0x0000000415157212 */ /* 0x000fe200078ec0ff */
[--C-:B------:R-:W-:Y:S01]  /*4250*/  FFMA.FTZ R146, R146, c[0x0][0x23c], -R153.reuse ;  /* 0x00008f0092927a23 */ /* 0x100fe20000010899 */
[----:B------:R-:W-:Y:S01]  /*4260*/  MUFU.EX2 R54, R54 ;  /* 0x0000003600367308 */ /* 0x000fe20000000800 */
[----:B------:R-:W-:Y:S01]  /*4270*/  LOP3.LUT R4, R168, 0xff, RZ, 0xc0, !PT ;  /* 0x000000ffa8047812 */ /* 0x000fe200078ec0ff */
[C---:B------:R-:W-:Y:S01]  /*4280*/  HMMA.16816.F32 R76, R96.reuse, R84, RZ ;  /* 0x00000054604c723c */ /* 0x040fe200000018ff */
[--C-:B------:R-:W-:Y:S02]  /*4290*/  FFMA.FTZ R218, R149, c[0x0][0x23c], -R153.reuse ;  /* 0x00008f0095da7a23 */ /* 0x100fe40000010899 */
[--C-:B------:R-:W-:Y:S02]  /*42a0*/  FFMA.FTZ R151, R151, c[0x0][0x23c], -R164.reuse ;  /* 0x00008f0097977a23 */ /* 0x100fe400000108a4 */
[----:B------:R-:W-:Y:S01]  /*42b0*/  FFMA.FTZ R219, R163, c[0x0][0x23c], -R164 ;  /* 0x00008f00a3db7a23 */ /* 0x000fe200000108a4 */
[----:B------:R-:W3:Y:S01]  /*42c0*/  MUFU.EX2 R56, R56 ;  /* 0x0000003800387308 */ /* 0x000ee20000000800 */
[----:B----4-:R-:W-:Y:S01]  /*42d0*/  F2FP.PACK_AB R27, R44, R41 ;  /* 0x000000292c1b723e */ /* 0x010fe200000000ff */
[----:B------:R-:W-:Y:S01]  /*42e0*/  HMMA.16816.F32 R116, R96, R118, RZ ;  /* 0x000000766074723c */ /* 0x000fe200000018ff */
[----:B------:R-:W-:-:S02]  /*42f0*/  FFMA.FTZ R147, R147, c[0x0][0x23c], -R153 ;  /* 0x00008f0093937a23 */ /* 0x000fc40000010899 */
[----:B------:R-:W-:Y:S01]  /*4300*/  LOP3.LUT R23, R23, R27, RZ, 0xc0, !PT ;  /* 0x0000001b17177212 */ /* 0x000fe200078ec0ff */
[----:B------:R-:W-:Y:S01]  /*4310*/  FFMA.FTZ R150, R150, c[0x0][0x23c], -R153 ;  /* 0x00008f0096967a23 */ /* 0x000fe20000010899 */
[----:B------:R-:W-:Y:S01]  /*4320*/  LOP3.LUT R27, R174, 0xffff, RZ, 0xc0, !PT ;  /* 0x0000ffffae1b7812 */ /* 0x000fe200078ec0ff */
[----:B------:R-:W-:Y:S01]  /*4330*/  MUFU.EX2 R57, R57 ;  /* 0x0000003900397308 */ /* 0x000fe20000000800 */
[----:B------:R-:W-:Y:S01]  /*4340*/  FADD.FTZ R50, R51, R50 ;  /* 0x0000003233327221 */ /* 0x000fe20000010000 */
[C---:B------:R-:W-:Y:S01]  /*4350*/  HMMA.16816.F32 R108, R96.reuse, R110, RZ ;  /* 0x0000006e606c723c */ /* 0x040fe200000018ff */
[----:B------:R-:W-:Y:S01]  /*4360*/  SHF.R.U32.HI R140, RZ, 0x8, R27 ;  /* 0x00000008ff8c7819 */ /* 0x000fe2000001161b */
[----:B------:R-:W-:Y:S02]  /*4370*/  FADD.FTZ R47, R48, R47 ;  /* 0x0000002f302f7221 */ /* 0x000fe40000010000 */
[----:B------:R-:W-:Y:S01]  /*4380*/  FADD.FTZ R39, R40, R39 ;  /* 0x0000002728277221 */ /* 0x000fe20000010000 */
[----:B---3--:R-:W-:Y:S01]  /*4390*/  F2FP.PACK_AB R27, R56, R54 ;  /* 0x00000036381b723e */ /* 0x008fe200000000ff */
[----:B------:R-:W-:Y:S02]  /*43a0*/  MUFU.EX2 R61, R61 ;  /* 0x0000003d003d7308 */ /* 0x000fe40000000800 */
[----:B------:R-:W-:Y:S01]  /*43b0*/  HMMA.16816.F32 R84, R96, R86, RZ ;  /* 0x000000566054723c */ /* 0x000fe200000018ff */
[----:B------:R-:W-:-:S02]  /*43c0*/  FADD.FTZ R42, R42, R43 ;  /* 0x0000002b2a2a7221 */ /* 0x000fc40000010000 */
[----:B------:R-:W-:Y:S02]  /*43d0*/  FADD.FTZ R50, R49, R50 ;  /* 0x0000003231327221 */ /* 0x000fe40000010000 */
[----:B------:R-:W-:Y:S01]  /*43e0*/  FADD.FTZ R47, R46, R47 ;  /* 0x0000002f2e2f7221 */ /* 0x000fe20000010000 */
[----:B------:R-:W3:Y:S02]  /*43f0*/  MUFU.EX2 R55, R55 ;  /* 0x0000003700377308 */ /* 0x000ee40000000800 */
[-C--:B------:R-:W-:Y:S01]  /*4400*/  HMMA.16816.F32 R92, R92, R6.reuse, RZ ;  /* 0x000000065c5c723c */ /* 0x080fe200000018ff */
[----:B------:R-:W-:Y:S02]  /*4410*/  FADD.FTZ R39, R34, R39 ;  /* 0x0000002722277221 */ /* 0x000fe40000010000 */
[----:B------:R-:W-:Y:S02]  /*4420*/  FADD.FTZ R42, R32, R42 ;  /* 0x0000002a202a7221 */ /* 0x000fe40000010000 */
[----:B------:R-:W-:Y:S01]  /*4430*/  FADD.FTZ R50, R38, R50 ;  /* 0x0000003226327221 */ /* 0x000fe20000010000 */
[----:B------:R-:W-:Y:S02]  /*4440*/  MUFU.EX2 R53, R53 ;  /* 0x0000003500357308 */ /* 0x000fe40000000800 */
[----:B------:R-:W-:Y:S01]  /*4450*/  HMMA.16816.F32 R96, R96, R6, RZ ;  /* 0x000000066060723c */ /* 0x000fe200000018ff */
[----:B------:R-:W-:-:S02]  /*4460*/  FADD.FTZ R47, R37, R47 ;  /* 0x0000002f252f7221 */ /* 0x000fc40000010000 */
[----:B------:R-:W-:Y:S02]  /*4470*/  FADD.FTZ R39, R33, R39 ;  /* 0x0000002721277221 */ /* 0x000fe40000010000 */
[----:B------:R-:W-:Y:S02]  /*4480*/  FADD.FTZ R42, R35, R42 ;  /* 0x0000002a232a7221 */ /* 0x000fe40000010000 */
[----:B------:R-:W-:Y:S01]  /*4490*/  LOP3.LUT R7, R168, 0xffff, RZ, 0xc0, !PT ;  /* 0x0000ffffa8077812 */ /* 0x000fe200078ec0ff */
[----:B------:R-:W4:Y:S01]  /*44a0*/  MUFU.EX2 R58, R58 ;  /* 0x0000003a003a7308 */ /* 0x000f220000000800 */
[----:B------:R-:W-:Y:S01]  /*44b0*/  SHF.R.U32.HI R6, RZ, 0x18, R168 ;  /* 0x00000018ff067819 */ /* 0x000fe200000116a8 */
[C---:B-1----:R-:W-:Y:S01]  /*44c0*/  HMMA.16816.F32 R124, R20.reuse, R16, R124 ;  /* 0x00000010147c723c */ /* 0x042fe2000000187c */
[----:B------:R-:W-:Y:S01]  /*44d0*/  SHF.R.U32.HI R7, RZ, 0x8, R7 ;  /* 0x00000008ff077819 */ /* 0x000fe20000011607 */
[----:B---3--:R-:W-:Y:S02]  /*44e0*/  FADD.FTZ R50, R55, R50 ;  /* 0x0000003237327221 */ /* 0x008fe40000010000 */
[----:B------:R-:W-:Y:S01]  /*44f0*/  FADD.FTZ R39, R3, R39 ;  /* 0x0000002703277221 */ /* 0x000fe20000010000 */
[----:B------:R-:W-:Y:S01]  /*4500*/  PRMT R7, R4, 0x5410, R7 ;  /* 0x0000541004077816 */ /* 0x000fe20000000007 */
[----:B------:R-:W1:Y:S01]  /*4510*/  MUFU.EX2 R63, R63 ;  /* 0x0000003f003f7308 */ /* 0x000e620000000800 */
[----:B------:R-:W-:Y:S01]  /*4520*/  PRMT R4, R5, 0x5410, R6 ;  /* 0x0000541005047816 */ /* 0x000fe20000000006 */
[C---:B--2---:R-:W-:Y:S01]  /*4530*/  HMMA.16816.F32 R68, R20.reuse, R12, R68 ;  /* 0x0000000c1444723c */ /* 0x044fe20000001844 */
[--C-:B------:R-:W-:Y:S01]  /*4540*/  SHF.R.U32.HI R6, RZ, 0x10, R174.reuse ;  /* 0x00000010ff067819 */ /* 0x100fe200000116ae */
[--C-:B------:R-:W-:Y:S01]  /*4550*/  HSET2.LE.AND R7, R7, R60.reuse, PT ;  /* 0x0000003c07077233 */ /* 0x100fe20003803000 */
[----:B------:R-:W-:Y:S01]  /*4560*/  LOP3.LUT R5, R174, 0xff, RZ, 0xc0, !PT ;  /* 0x000000ffae057812 */ /* 0x000fe200078ec0ff */
[--C-:B------:R-:W-:Y:S01]  /*4570*/  HSET2.LE.AND R4, R4, R60.reuse, PT ;  /* 0x0000003c04047233 */ /* 0x100fe20003803000 */
[----:B------:R-:W-:Y:S01]  /*4580*/  SHF.R.U32.HI R174, RZ, 0x18, R174 ;  /* 0x00000018ffae7819 */ /* 0x000fe200000116ae */
[----:B------:R-:W-:Y:S01]  /*4590*/  MUFU.EX2 R154, R154 ;  /* 0x0000009a009a7308 */ /* 0x000fe20000000800 */
[----:B------:R-:W-:Y:S01]  /*45a0*/  LOP3.LUT R6, R6, 0xff, RZ, 0xc0, !PT ;  /* 0x000000ff06067812 */ /* 0x000fe200078ec0ff */
[C---:B-----5:R-:W-:Y:S01]  /*45b0*/  HMMA.16816.F32 R80, R20.reuse, R8, R80 ;  /* 0x000000081450723c */ /* 0x060fe20000001850 */
[----:B------:R-:W-:Y:S01]  /*45c0*/  PRMT R5, R5, 0x5410, R140 ;  /* 0x0000541005057816 */ /* 0x000fe2000000008c */
[----:B----4-:R-:W-:Y:S01]  /*45d0*/  FADD.FTZ R47, R58, R47 ;  /* 0x0000002f3a2f7221 */ /* 0x010fe20000010000 */
[----:B------:R-:W-:Y:S01]  /*45e0*/  PRMT R174, R6, 0x5410, R174 ;  /* 0x0000541006ae7816 */ /* 0x000fe200000000ae */
[----:B------:R-:W-:Y:S01]  /*45f0*/  FADD.FTZ R42, R45, R42 ;  /* 0x0000002a2d2a7221 */ /* 0x000fe20000010000 */
[----:B------:R-:W-:Y:S01]  /*4600*/  LOP3.LUT R6, R7, R27, RZ, 0xc0, !PT ;  /* 0x0000001b07067212 */ /* 0x000fe200078ec0ff */
[--C-:B------:R-:W-:Y:S01]  /*4610*/  HSET2.LE.AND R140, R5, R60.reuse, PT ;  /* 0x0000003c058c7233 */ /* 0x100fe20003803000 */
[----:B------:R-:W-:Y:S01]  /*4620*/  LOP3.LUT R27, R173, UR13, R176, 0x96, !PT ;  /* 0x0000000dad1b7c12 */ /* 0x000fe2000f8e96b0 */
[----:B------:R-:W-:Y:S01]  /*4630*/  HSET2.LE.AND R5, R174, R60, PT ;  /* 0x0000003cae057233 */ /* 0x000fe20003803000 */
[----:B------:R-:W-:Y:S01]  /*4640*/  HMMA.16816.F32 R88, R20, R28, R88 ;  /* 0x0000001c1458723c */ /* 0x000fe20000001858 */
[----:B------:R-:W-:Y:S01]  /*4650*/  F2FP.PACK_AB R7, R61, R57 ;  /* 0x000000393d07723e */ /* 0x000fe200000000ff */
[----:B------:R-:W-:Y:S01]  /*4660*/  MUFU.EX2 R155, R155 ;  /* 0x0000009b009b7308 */ /* 0x000fe20000000800 */
[----:B------:R-:W-:Y:S01]  /*4670*/  IMAD.WIDE.U32 R174, R27, -0x2daee0ad, RZ ;  /* 0xd2511f531bae7825 */ /* 0x000fe200078e00ff */
[----:B------:R-:W-:-:S02]  /*4680*/  F2FP.PACK_AB R165, R53, R55 ;  /* 0x0000003735a5723e */ /* 0x000fc400000000ff */
[----:B-1----:R-:W-:Y:S01]  /*4690*/  F2FP.PACK_AB R145, R63, R58 ;  /* 0x0000003a3f91723e */ /* 0x002fe200000000ff */
[----:B------:R-:W-:Y:S01]  /*46a0*/  IMAD.WIDE.U32 R26, R26, -0x2daee0ad, RZ ;  /* 0xd2511f531a1a7825 */ /* 0x000fe200078e00ff */
[C---:B------:R-:W-:Y:S01]  /*46b0*/  HMMA.16816.F32 R120, R20.reuse, R18, R120 ;  /* 0x000000121478723c */ /* 0x040fe20000001878 */
[----:B------:R-:W-:Y:S01]  /*46c0*/  LOP3.LUT R170, R175, UR10, R170, 0x96, !PT ;  /* 0x0000000aafaa7c12 */ /* 0x000fe2000f8e96aa */
[----:B------:R-:W-:Y:S01]  /*46d0*/  MUFU.EX2 R157, R157 ;  /* 0x0000009d009d7308 */ /* 0x000fe20000000800 */
[----:B------:R-:W-:Y:S01]  /*46e0*/  LOP3.LUT R7, R4, R7, RZ, 0xc0, !PT ;  /* 0x0000000704077212 */ /* 0x000fe200078ec0ff */
[----:B------:R-:W-:Y:S01]  /*46f0*/  FADD.FTZ R50, R53, R50 ;  /* 0x0000003235327221 */ /* 0x000fe20000010000 */
[----:B------:R-:W-:Y:S01]  /*4700*/  LOP3.LUT R4, R140, R165, RZ, 0xc0, !PT ;  /* 0x000000a58c047212 */ /* 0x000fe200078ec0ff */
[--C-:B------:R-:W-:Y:S01]  /*4710*/  FFMA.FTZ R140, R144, c[0x0][0x23c], -R164.reuse ;  /* 0x00008f00908c7a23 */ /* 0x100fe200000108a4 */
[----:B------:R-:W-:Y:S01]  /*4720*/  LOP3.LUT R5, R5, R145, RZ, 0xc0, !PT ;  /* 0x0000009105057212 */ /* 0x000fe200078ec0ff */
[----:B------:R-:W-:Y:S01]  /*4730*/  HMMA.16816.F32 R72, R20, R14, R72 ;  /* 0x0000000e1448723c */ /* 0x000fe20000001848 */
[----:B------:R-:W-:Y:S01]  /*4740*/  FFMA.FTZ R144, R143, c[0x0][0x23c], -R164 ;  /* 0x00008f008f907a23 */ /* 0x000fe200000108a4 */
[----:B------:R-:W-:Y:S01]  /*4750*/  LOP3.LUT R176, R241, UR13, R176, 0x96, !PT ;  /* 0x0000000df1b07c12 */ /* 0x000fe2000f8e96b0 */
[----:B------:R-:W-:Y:S01]  /*4760*/  FFMA.FTZ R145, R166, c[0x0][0x23c], -R164 ;  /* 0x00008f00a6917a23 */ /* 0x000fe200000108a4 */
[----:B------:R-:W-:Y:S01]  /*4770*/  MUFU.EX2 R140, R140 ;  /* 0x0000008c008c7308 */ /* 0x000fe20000000800 */
[----:B------:R-:W-:Y:S01]  /*4780*/  LOP3.LUT R165, R27, UR12, R242, 0x96, !PT ;  /* 0x0000000c1ba57c12 */ /* 0x000fe2000f8e96f2 */
[----:B------:R-:W-:-:S02]  /*4790*/  FFMA.FTZ R143, R167, c[0x0][0x23c], -R164 ;  /* 0x00008f00a78f7a23 */ /* 0x000fc400000108a4 */
[----:B------:R-:W-:Y:S01]  /*47a0*/  HMMA.16816.F32 R104, R20, R10, R104 ;  /* 0x0000000a1468723c */ /* 0x000fe20000001868 */
[----:B------:R-:W-:-:S03]  /*47b0*/  IMAD.WIDE.U32 R176, R176, -0x2daee0ad, RZ ;  /* 0xd2511f53b0b07825 */ /* 0x000fc600078e00ff */
[----:B------:R-:W1:Y:S01]  /*47c0*/  MUFU.EX2 R144, R144 ;  /* 0x0000009000907308 */ /* 0x000e620000000800 */
[----:B------:R-:W-:-:S03]  /*47d0*/  IMAD.WIDE.U32 R178, R165, -0x326172a9, RZ ;  /* 0xcd9e8d57a5b27825 */ /* 0x000fc600078e00ff */
[----:B------:R-:W-:Y:S01]  /*47e0*/  HMMA.16816.F32 R92, R20, R30, R92 ;  /* 0x0000001e145c723c */ /* 0x000fe2000000185c */
[----:B------:R-:W-:Y:S02]  /*47f0*/  FADD.FTZ R47, R63, R47 ;  /* 0x0000002f3f2f7221 */ /* 0x000fe40000010000 */
[----:B------:R-:W-:Y:S01]  /*4800*/  FADD.FTZ R39, R2, R39 ;  /* 0x0000002702277221 */ /* 0x000fe20000010000 */
[----:B------:R-:W-:Y:S01]  /*4810*/  MUFU.EX2 R143, R143 ;  /* 0x0000008f008f7308 */ /* 0x000fe20000000800 */
[----:B------:R-:W-:Y:S02]  /*4820*/  FADD.FTZ R42, R52, R42 ;  /* 0x0000002a342a7221 */ /* 0x000fe40000010000 */
[----:B------:R-:W-:Y:S01]  /*4830*/  LOP3.LUT R20, R171, UR12, R238, 0x96, !PT ;  /* 0x0000000cab147c12 */ /* 0x000fe2000f8e96ee */
[----:B------:R-:W-:Y:S01]  /*4840*/  IMAD.WIDE.U32 R170, R170, -0x326172a9, RZ ;  /* 0xcd9e8d57aaaa7825 */ /* 0x000fe200078e00ff */
[C---:B------:R-:W-:Y:S03]  /*4850*/  HMMA.16816.F32 R112, R4.reuse, R12, R112 ;  /* 0x0000000c0470723c */ /* 0x040fe60000001870 */
[----:B------:R-:W-:Y:S01]  /*4860*/  IMAD.WIDE.U32 R20, R20, -0x326172a9, RZ ;  /* 0xcd9e8d5714147825 */ /* 0x000fe200078e00ff */
[----:B-1----:R-:W-:Y:S01]  /*4870*/  F2FP.PACK_AB R166, R144, R140 ;  /* 0x0000008c90a6723e */ /* 0x002fe200000000ff */
[----:B------:R-:W-:Y:S02]  /*4880*/  MUFU.EX2 R145, R145 ;  /* 0x0000009100917308 */ /* 0x000fe40000000800 */
[--C-:B------:R-:W-:Y:S01]  /*4890*/  FFMA.FTZ R139, R139, c[0x0][0x23c], -R141.reuse ;  /* 0x00008f008b8b7a23 */ /* 0x100fe2000001088d */
[----:B------:R-:W-:Y:S01]  /*48a0*/  LOP3.LUT R172, R21, UR11, R172, 0x96, !PT ;  /* 0x0000000b15ac7c12 */ /* 0x000fe2000f8e96ac */
[----:B------:R-:W-:Y:S01]  /*48b0*/  HMMA.16816.F32 R76, R4, R8, R76 ;  /* 0x00000008044c723c */ /* 0x000fe2000000184c */
[----:B------:R-:W-:Y:S01]  /*48c0*/  LOP3.LUT R168, R171, UR9, R20, 0x96, !PT ;  /* 0x00000009aba87c12 */ /* 0x000fe2000f8e9614 */
[----:B------:R-:W-:-:S02]  /*48d0*/  FFMA.FTZ R137, R137, c[0x0][0x23c], -R141 ;  /* 0x00008f0089897a23 */ /* 0x000fc4000001088d */
[----:B------:R-:W-:Y:S01]  /*48e0*/  IMAD.WIDE.U32 R172, R172, -0x2daee0ad, RZ ;  /* 0xd2511f53acac7825 */ /* 0x000fe200078e00ff */
[----:B------:R-:W-:Y:S03]  /*48f0*/  MUFU.EX2 R159, R159 ;  /* 0x0000009f009f7308 */ /* 0x000fe60000000800 */
[----:B------:R-:W-:Y:S01]  /*4900*/  IMAD.WIDE.U32 R168, R168, -0x2daee0ad, RZ ;  /* 0xd2511f53a8a87825 */ /* 0x000fe200078e00ff */
[----:B------:R-:W-:Y:S01]  /*4910*/  LOP3.LUT R174, R173, UR8, R174, 0x96, !PT ;  /* 0x00000008adae7c12 */ /* 0x000fe2000f8e96ae */
[C---:B------:R-:W-:Y:S02]  /*4920*/  HMMA.16816.F32 R100, R4.reuse, R28, R100 ;  /* 0x0000001c0464723c */ /* 0x040fe40000001864 */
[----:B------:R-:W-:Y:S01]  /*4930*/  FFMA.FTZ R138, R138, c[0x0][0x23c], -R141 ;  /* 0x00008f008a8a7a23 */ /* 0x000fe2000001088d */
[----:B------:R-:W-:Y:S01]  /*4940*/  LOP3.LUT R12, R169, UR6, R172, 0x96, !PT ;  /* 0x00000006a90c7c12 */ /* 0x000fe2000f8e96ac */
[----:B------:R-:W-:Y:S01]  /*4950*/  IMAD.WIDE.U32 R174, R174, -0x326172a9, RZ ;  /* 0xcd9e8d57aeae7825 */ /* 0x000fe200078e00ff */
[----:B------:R-:W-:Y:S01]  /*4960*/  LOP3.LUT R172, R177, UR10, R26, 0x96, !PT ;  /* 0x0000000ab1ac7c12 */ /* 0x000fe2000f8e961a */
[----:B------:R-:W-:Y:S02]  /*4970*/  MUFU.EX2 R156, R156 ;  /* 0x0000009c009c7308 */ /* 0x000fe40000000800 */
[----:B------:R-:W-:Y:S01]  /*4980*/  IMAD.WIDE.U32 R20, R12, -0x326172a9, RZ ;  /* 0xcd9e8d570c147825 */ /* 0x000fe200078e00ff */
[----:B------:R-:W-:Y:S01]  /*4990*/  HMMA.16816.F32 R116, R4, R18, R116 ;  /* 0x000000120474723c */ /* 0x000fe20000001874 */
[----:B------:R-:W-:-:S02]  /*49a0*/  LOP3.LUT R170, R175, UR7, R170, 0x96, !PT ;  /* 0x00000007afaa7c12 */ /* 0x000fc4000f8e96aa */
[--C-:B------:R-:W-:Y:S01]  /*49b0*/  FFMA.FTZ R29, R158, c[0x0][0x23c], -R153.reuse ;  /* 0x00008f009e1d7a23 */ /* 0x100fe20000010899 */
[----:B------:R-:W-:Y:S01]  /*49c0*/  LOP3.LUT R9, R21, UR16, R174, 0x96, !PT ;  /* 0x0000001015097c12 */ /* 0x000fe2000f8e96ae */
[--C-:B------:R-:W-:Y:S01]  /*49d0*/  FFMA.FTZ R158, R24, c[0x0][0x23c], -R153.reuse ;  /* 0x00008f00189e7a23 */ /* 0x100fe20000010899 */
[----:B------:R-:W-:Y:S01]  /*49e0*/  LOP3.LUT R13, R20, 0xffff, RZ, 0xc0, !PT ;  /* 0x0000ffff140d7812 */ /* 0x000fe200078ec0ff */
[----:B------:R-:W-:Y:S01]  /*49f0*/  FFMA.FTZ R28, R25, c[0x0][0x23c], -R153 ;  /* 0x00008f00191c7a23 */ /* 0x000fe20000010899 */
[C---:B------:R-:W-:Y:S01]  /*4a00*/  LOP3.LUT R18, R9.reuse, 0xffff, RZ, 0xc0, !PT ;  /* 0x0000ffff09127812 */ /* 0x040fe200078ec0ff */
[----:B------:R-:W-:Y:S01]  /*4a10*/  HMMA.16816.F32 R128, R4, R16, R128 ;  /* 0x000000100480723c */ /* 0x000fe20000001880 */
[----:B------:R-:W-:Y:S01]  /*4a20*/  LOP3.LUT R26, R9, 0xff, RZ, 0xc0, !PT ;  /* 0x000000ff091a7812 */ /* 0x000fe200078ec0ff */
[----:B------:R-:W1:Y:S01]  /*4a30*/  MUFU.EX2 R158, R158 ;  /* 0x0000009e009e7308 */ /* 0x000e620000000800 */
[----:B------:R-:W-:Y:S01]  /*4a40*/  SHF.R.U32.HI R18, RZ, 0x8, R18 ;  /* 0x00000008ff127819 */ /* 0x000fe20000011612 */
[----:B------:R-:W-:Y:S01]  /*4a50*/  IMAD.WIDE.U32 R172, R172, -0x326172a9, RZ ;  /* 0xcd9e8d57acac7825 */ /* 0x000fe200078e00ff */
[----:B------:R-:W-:-:S02]  /*4a60*/  SHF.R.U32.HI R25, RZ, 0x18, R9 ;  /* 0x00000018ff197819 */ /* 0x000fc40000011609 */
[----:B------:R-:W-:Y:S01]  /*4a70*/  SHF.R.U32.HI R17, RZ, 0x8, R13 ;  /* 0x00000008ff117819 */ /* 0x000fe2000001160d */
[C---:B------:R-:W-:Y:S01]  /*4a80*/  HMMA.16816.F32 R108, R4.reuse, R14, R108 ;  /* 0x0000000e046c723c */ /* 0x040fe2000000186c */
[----:B------:R-:W-:Y:S01]  /*4a90*/  SHF.R.U32.HI R13, RZ, 0x10, R9 ;  /* 0x00000010ff0d7819 */ /* 0x000fe20000011609 */
[----:B------:R-:W-:Y:S01]  /*4aa0*/  MUFU.EX2 R28, R28 ;  /* 0x0000001c001c7308 */ /* 0x000fe20000000800 */
[----:B------:R-:W-:Y:S01]  /*4ab0*/  PRMT R26, R26, 0x5410, R18 ;  /* 0x000054101a1a7816 */ /* 0x000fe20000000012 */
[----:B------:R-:W-:Y:S01]  /*4ac0*/  IMAD.WIDE.U32 R170, R170, -0x2daee0ad, RZ ;  /* 0xd2511f53aaaa7825 */ /* 0x000fe200078e00ff */
[----:B------:R-:W-:Y:S02]  /*4ad0*/  LOP3.LUT R13, R13, 0xff, RZ, 0xc0, !PT ;  /* 0x000000ff0d0d7812 */ /* 0x000fe400078ec0ff */
[--C-:B------:R-:W-:Y:S01]  /*4ae0*/  SHF.R.U32.HI R16, RZ, 0x10, R20.reuse ;  /* 0x00000010ff107819 */ /* 0x100fe20000011614 */
[--C-:B------:R-:W-:Y:S01]  /*4af0*/  HSET2.LE.AND R24, R26, R60.reuse, PT ;  /* 0x0000003c1a187233 */ /* 0x100fe20003803000 */
[----:B------:R-:W-:Y:S01]  /*4b00*/  PRMT R25, R13, 0x5410, R25 ;  /* 0x000054100d197816 */ /* 0x000fe20000000019 */
[----:B------:R-:W2:Y:S01]  /*4b10*/  MUFU.EX2 R29, R29 ;  /* 0x0000001d001d7308 */ /* 0x000ea20000000800 */
[C---:B------:R-:W-:Y:S01]  /*4b20*/  HMMA.16816.F32 R84, R4.reuse, R10, R84 ;  /* 0x0000000a0454723c */ /* 0x040fe20000001854 */
[----:B------:R-:W-:Y:S01]  /*4b30*/  LOP3.LUT R12, R20, 0xff, RZ, 0xc0, !PT ;  /* 0x000000ff140c7812 */ /* 0x000fe200078ec0ff */
[----:B------:R-:W-:Y:S01]  /*4b40*/  FFMA.FTZ R221, R67, c[0x0][0x23c], -R141 ;  /* 0x00008f0043dd7a23 */ /* 0x000fe2000001088d */
[----:B------:R-:W-:Y:S01]  /*4b50*/  LOP3.LUT R24, R24, R166, RZ, 0xc0, !PT ;  /* 0x000000a618187212 */ /* 0x000fe200078ec0ff */
[----:B------:R-:W-:Y:S01]  /*4b60*/  HSET2.LE.AND R25, R25, R60, PT ;  /* 0x0000003c19197233 */ /* 0x000fe20003803000 */
[----:B-1----:R-:W-:Y:S01]  /*4b70*/  F2FP.PACK_AB R166, R158, R154 ;  /* 0x0000009a9ea6723e */ /* 0x002fe200000000ff */
[--C-:B------:R-:W-:Y:S01]  /*4b80*/  FFMA.FTZ R62, R62, c[0x0][0x23c], -R65.reuse ;  /* 0x00008f003e3e7a23 */ /* 0x100fe20000010841 */
[----:B------:R-:W-:Y:S01]  /*4b90*/  SHF.R.U32.HI R8, RZ, 0x18, R20 ;  /* 0x00000018ff087819 */ /* 0x000fe20000011614 */
[----:B------:R-:W-:Y:S01]  /*4ba0*/  HMMA.16816.F32 R96, R4, R30, R96 ;  /* 0x0000001e0460723c */ /* 0x000fe20000001860 */
[----:B------:R-:W-:Y:S01]  /*4bb0*/  LOP3.LUT R25, R25, R166, RZ, 0xc0, !PT ;  /* 0x000000a619197212 */ /* 0x000fe200078ec0ff */
[----:B------:R-:W1:Y:S01]  /*4bc0*/  LDSM.16.MT88.4 R20, [R188+0x7000] ;  /* 0x00700000bc14783b */ /* 0x000e620000004200 */
[----:B------:R-:W-:Y:S01]  /*4bd0*/  LOP3.LUT R166, R173, UR9, R178, 0x96, !PT ;  /* 0x00000009ada67c12 */ /* 0x000fe2000f8e96b2 */
[----:B------:R-:W-:Y:S01]  /*4be0*/  MUFU.EX2 R148, R148 ;  /* 0x0000009400947308 */ /* 0x000fe20000000800 */
[----:B------:R-:W-:Y:S01]  /*4bf0*/  LOP3.LUT R16, R16, 0xff, RZ, 0xc0, !PT ;  /* 0x000000ff10107812 */ /* 0x000fe200078ec0ff */
[----:B------:R-:W-:Y:S01]  /*4c00*/  FFMA.FTZ R66, R66, c[0x0][0x23c], -R65 ;  /* 0x00008f0042427a23 */ /* 0x000fe20000010841 */
[----:B------:R-:W-:Y:S01]  /*4c10*/  LOP3.LUT R4, R179, UR11, R240, 0x96, !PT ;  /* 0x0000000bb3047c12 */ /* 0x000fe2000f8e96f0 */
[----:B------:R-:W-:Y:S01]  /*4c20*/  IMAD.WIDE.U32 R166, R166, -0x2daee0ad, RZ ;  /* 0xd2511f53a6a67825 */ /* 0x000fe200078e00ff */
[----:B------:R-:W-:-:S02]  /*4c30*/  PRMT R9, R12, 0x5410, R17 ;  /* 0x000054100c097816 */ /* 0x000fc40000000011 */
[----:B------:R-:W-:Y:S01]  /*4c40*/  PRMT R8, R16, 0x5410, R8 ;  /* 0x0000541010087816 */ /* 0x000fe20000000008 */
[----:B------:R-:W-:Y:S01]  /*4c50*/  IMAD.WIDE.U32 R4, R4, -0x2daee0ad, RZ ;  /* 0xd2511f5304047825 */ /* 0x000fe200078e00ff */
[----:B------:R-:W3:Y:S01]  /*4c60*/  LDSM.16.MT88.4 R12, [R185+0x7000] ;  /* 0x00700000b90c783b */ /* 0x000ee20000004200 */
[--C-:B------:R-:W-:Y:S01]  /*4c70*/  HSET2.LE.AND R9, R9, R60.reuse, PT ;  /* 0x0000003c09097233 */ /* 0x100fe20003803000 */
[----:B------:R-:W-:Y:S01]  /*4c80*/  F2FP.PACK_AB R26, R145, R143 ;  /* 0x0000008f911a723e */ /* 0x000fe200000000ff */
[----:B------:R-:W-:Y:S01]  /*4c90*/  HSET2.LE.AND R8, R8, R60, PT ;  /* 0x0000003c08087233 */ /* 0x000fe20003803000 */
[----:B------:R-:W-:Y:S01]  /*4ca0*/  LOP3.LUT R4, R167, UR6, R4, 0x96, !PT ;  /* 0x00000006a7047c12 */ /* 0x000fe2000f8e9604 */
[----:B------:R-:W4:Y:S01]  /*4cb0*/  LDSM.16.MT88.4 R16, [R186+0x7000] ;  /* 0x00700000ba10783b */ /* 0x000f220000004200 */
[----:B--2---:R-:W-:Y:S01]  /*4cc0*/  F2FP.PACK_AB R27, R29, R28 ;  /* 0x0000001c1d1b723e */ /* 0x004fe200000000ff */
[--C-:B------:R-:W-:Y:S01]  /*4cd0*/  FFMA.FTZ R30, R162, c[0x0][0x23c], -R141.reuse ;  /* 0x00008f00a21e7a23 */ /* 0x100fe2000001088d */
[----:B------:R-:W-:Y:S01]  /*4ce0*/  LOP3.LUT R176, R5, UR8, R176, 0x96, !PT ;  /* 0x0000000805b07c12 */ /* 0x000fe2000f8e96b0 */
[----:B------:R-:W-:Y:S01]  /*4cf0*/  IMAD.WIDE.U32 R6, R4, -0x326172a9, RZ ;  /* 0xcd9e8d5704067825 */ /* 0x000fe200078e00ff */
[----:B------:R-:W-:Y:S01]  /*4d00*/  LOP3.LUT R26, R9, R26, RZ, 0xc0, !PT ;  /* 0x0000001a091a7212 */ /* 0x000fe200078ec0ff */
[----:B------:R-:W-:Y:S01]  /*4d10*/  MUFU.EX2 R142, R142 ;  /* 0x0000008e008e7308 */ /* 0x000fe20000000800 */
[----:B------:R-:W-:Y:S01]  /*4d20*/  LOP3.LUT R27, R8, R27, RZ, 0xc0, !PT ;  /* 0x0000001b081b7212 */ /* 0x000fe200078ec0ff */
[----:B------:R-:W-:Y:S01]  /*4d30*/  FFMA.FTZ R31, R160, c[0x0][0x23c], -R141 ;  /* 0x00008f00a01f7a23 */ /* 0x000fe2000001088d */
[----:B------:R-:W2:Y:S01]  /*4d40*/  LDSM.16.MT88.4 R8, [R184+0x7000] ;  /* 0x00700000b808783b */ /* 0x000ea20000004200 */
[----:B------:R-:W-:Y:S01]  /*4d50*/  IMAD.WIDE.U32 R176, R176, -0x326172a9, RZ ;  /* 0xcd9e8d57b0b07825 */ /* 0x000fe200078e00ff */
[----:B------:R-:W-:-:S02]  /*4d60*/  SHF.R.U32.HI R4, RZ, 0x10, R6 ;  /* 0x00000010ff047819 */ /* 0x000fc40000011606 */
[C---:B------:R-:W-:Y:S01]  /*4d70*/  LOP3.LUT R160, R6.reuse, 0xffff, RZ, 0xc0, !PT ;  /* 0x0000ffff06a07812 */ /* 0x040fe200078ec0ff */
[----:B------:R-:W-:Y:S01]  /*4d80*/  MUFU.EX2 R30, R30 ;  /* 0x0000001e001e7308 */ /* 0x000fe20000000800 */
[----:B------:R-:W-:Y:S01]  /*4d90*/  LOP3.LUT R5, R6, 0xff, RZ, 0xc0, !PT ;  /* 0x000000ff06057812 */ /* 0x000fe200078ec0ff */
[--C-:B------:R-:W-:Y:S01]  /*4da0*/  FFMA.FTZ R220, R64, c[0x0][0x23c], -R65.reuse ;  /* 0x00008f0040dc7a23 */ /* 0x100fe20000010841 */
[----:B------:R-:W-:Y:S01]  /*4db0*/  SHF.R.U32.HI R6, RZ, 0x18, R6 ;  /* 0x00000018ff067819 */ /* 0x000fe20000011606 */
[----:B------:R-:W-:Y:S01]  /*4dc0*/  FFMA.FTZ R59, R59, c[0x0][0x23c], -R65 ;  /* 0x00008f003b3b7a23 */ /* 0x000fe20000010841 */
[----:B------:R-:W-:Y:S01]  /*4dd0*/  LOP3.LUT R4, R4, 0xff, RZ, 0xc0, !PT ;  /* 0x000000ff04047812 */ /* 0x000fe200078ec0ff */
[----:B------:R-:W-:Y:S01]  /*4de0*/  FADD.FTZ R50, R54, R50 ;  /* 0x0000003236327221 */ /* 0x000fe20000010000 */
[----:B------:R-:W-:Y:S01]  /*4df0*/  LOP3.LUT R7, R7, UR16, R176, 0x96, !PT ;  /* 0x0000001007077c12 */ /* 0x000fe2000f8e96b0 */
[----:B------:R-:W5:Y:S01]  /*4e00*/  MUFU.EX2 R31, R31 ;  /* 0x0000001f001f7308 */ /* 0x000f620000000800 */
[----:B------:R-:W-:Y:S01]  /*4e10*/  SHF.R.U32.HI R160, RZ, 0x8, R160 ;  /* 0x00000008ffa07819 */ /* 0x000fe200000116a0 */
[C---:B-1----:R-:W-:Y:S01]  /*4e20*/  HMMA.16816.F32 R124, R24.reuse, R20, R124 ;  /* 0x00000014187c723c */ /* 0x042fe2000000187c */
[----:B------:R-:W-:Y:S01]  /*4e30*/  PRMT R4, R4, 0x5410, R6 ;  /* 0x0000541004047816 */ /* 0x000fe20000000006 */
[----:B------:R-:W-:Y:S01]  /*4e40*/  FADD.FTZ R47, R57, R47 ;  /* 0x0000002f392f7221 */ /* 0x000fe20000010000 */
[----:B------:R-:W-:Y:S01]  /*4e50*/  LOP3.LUT R6, R7, 0xffff, RZ, 0xc0, !PT ;  /* 0x0000ffff07067812 */ /* 0x000fe200078ec0ff */
[----:B------:R-:W-:Y:S01]  /*4e60*/  FADD.FTZ R39, R0, R39 ;  /* 0x0000002700277221 */ /* 0x000fe20000010000 */
[--C-:B------:R-:W-:Y:S01]  /*4e70*/  SHF.R.U32.HI R165, RZ, 0x10, R7.reuse ;  /* 0x00000010ffa57819 */ /* 0x100fe20000011607 */
[--C-:B------:R-:W-:Y:S01]  /*4e80*/  HSET2.LE.AND R4, R4, R60.reuse, PT ;  /* 0x0000003c04047233 */ /* 0x100fe20003803000 */
[----:B------:R-:W-:Y:S01]  /*4e90*/  PRMT R5, R5, 0x5410, R160 ;  /* 0x0000541005057816 */ /* 0x000fe200000000a0 */
[----:B------:R-:W-:Y:S01]  /*4ea0*/  MUFU.EX2 R146, R146 ;  /* 0x0000009200927308 */ /* 0x000fe20000000800 */
[----:B------:R-:W-:Y:S01]  /*4eb0*/  LOP3.LUT R160, R7, 0xff, RZ, 0xc0, !PT ;  /* 0x000000ff07a07812 */ /* 0x000fe200078ec0ff */
[C---:B------:R-:W-:Y:S01]  /*4ec0*/  HMMA.16816.F32 R120, R24.reuse, R22, R120 ;  /* 0x000000161878723c */ /* 0x040fe20000001878 */
[----:B------:R-:W-:Y:S01]  /*4ed0*/  SHF.R.U32.HI R162, RZ, 0x8, R6 ;  /* 0x00000008ffa27819 */ /* 0x000fe20000011606 */
[----:B------:R-:W-:Y:S01]  /*4ee0*/  FADD.FTZ R42, R41, R42 ;  /* 0x0000002a292a7221 */ /* 0x000fe20000010000 */
[----:B------:R-:W-:Y:S01]  /*4ef0*/  SHF.R.U32.HI R7, RZ, 0x18, R7 ;  /* 0x00000018ff077819 */ /* 0x000fe20000011607 */
[----:B------:R-:W-:Y:S01]  /*4f00*/  FADD.FTZ R50, R56, R50 ;  /* 0x0000003238327221 */ /* 0x000fe20000010000 */
[----:B------:R-:W-:Y:S01]  /*4f10*/  LOP3.LUT R6, R165, 0xff, RZ, 0xc0, !PT ;  /* 0x000000ffa5067812 */ /* 0x000fe200078ec0ff */
[--C-:B------:R-:W-:Y:S01]  /*4f20*/  HSET2.LE.AND R165, R5, R60.reuse, PT ;  /* 0x0000003c05a57233 */ /* 0x100fe20003803000 */
[----:B------:R-:W-:Y:S01]  /*4f30*/  PRMT R160, R160, 0x5410, R162 ;  /* 0x00005410a0a07816 */ /* 0x000fe200000000a2 */
[----:B------:R-:W-:Y:S01]  /*4f40*/  MUFU.EX2 R218, R218 ;  /* 0x000000da00da7308 */ /* 0x000fe20000000800 */
[----:B------:R-:W-:Y:S01]  /*4f50*/  PRMT R5, R6, 0x5410, R7 ;  /* 0x0000541006057816 */ /* 0x000fe20000000007 */
[C---:B---3--:R-:W-:Y:S01]  /*4f60*/  HMMA.16816.F32 R80, R24.reuse, R12, R80 ;  /* 0x0000000c1850723c */ /* 0x048fe20000001850 */
[----:B-----5:R-:W-:Y:S01]  /*4f70*/  F2FP.PACK_AB R167, R31, R30 ;  /* 0x0000001e1fa7723e */ /* 0x020fe200000000ff */
[--C-:B------:R-:W-:Y:S01]  /*4f80*/  HSET2.LE.AND R162, R160, R60.reuse, PT ;  /* 0x0000003ca0a27233 */ /* 0x100fe20003803000 */
[----:B------:R-:W-:Y:S01]  /*4f90*/  F2FP.PACK_AB R7, R157, R155 ;  /* 0x0000009b9d07723e */ /* 0x000fe200000000ff */
[----:B------:R-:W-:Y:S01]  /*4fa0*/  HSET2.LE.AND R5, R5, R60, PT ;  /* 0x0000003c05057233 */ /* 0x000fe20003803000 */
[----:B------:R-:W-:Y:S01]  /*4fb0*/  LOP3.LUT R6, R165, R167, RZ, 0xc0, !PT ;  /* 0x000000a7a5067212 */ /* 0x000fe200078ec0ff */
[----:B------:R-:W-:Y:S01]  /*4fc0*/  MUFU.EX2 R152, R152 ;  /* 0x0000009800987308 */ /* 0x000fe20000000800 */
[----:B------:R-:W-:Y:S01]  /*4fd0*/  F2FP.PACK_AB R165, R156, R159 ;  /* 0x0000009f9ca5723e */ /* 0x000fe200000000ff */
[C---:B----4-:R-:W-:Y:S01]  /*4fe0*/  HMMA.16816.F32 R68, R24.reuse, R16, R68 ;  /* 0x000000101844723c */ /* 0x050fe20000001844 */
[----:B------:R-:W-:Y:S01]  /*4ff0*/  F2FP.PACK_AB R160, R142, R148 ;  /* 0x000000948ea0723e */ /* 0x000fe200000000ff */
[----:B------:R-:W-:Y:S01]  /*5000*/  FADD.FTZ R47, R61, R47 ;  /* 0x0000002f3d2f7221 */ /* 0x000fe20000010000 */
[----:B------:R-:W-:Y:S01]  /*5010*/  LOP3.LUT R7, R4, R7, RZ, 0xc0, !PT ;  /* 0x0000000704077212 */ /* 0x000fe200078ec0ff */
[----:B------:R-:W-:Y:S01]  /*5020*/  FADD.FTZ R39, R36, R39 ;  /* 0x0000002724277221 */ /* 0x000fe20000010000 */
[----:B------:R-:W-:Y:S01]  /*5030*/  LOP3.LUT R4, R162, R165, RZ, 0xc0, !PT ;  /* 0x000000a5a2047212 */ /* 0x000fe200078ec0ff */
[----:B------:R-:W1:Y:S01]  /*5040*/  MUFU.EX2 R151, R151 ;  /* 0x0000009700977308 */ /* 0x000e620000000800 */
[----:B------:R-:W-:Y:S01]  /*5050*/  LOP3.LUT R5, R5, R160, RZ, 0xc0, !PT ;  /* 0x000000a005057212 */ /* 0x000fe200078ec0ff */
[----:B------:R-:W-:Y:S01]  /*5060*/  FFMA.FTZ R160, R161, c[0x0][0x23c], -R164 ;  /* 0x00008f00a1a07a23 */ /* 0x000fe200000108a4 */
[----:B------:R-:W-:Y:S01]  /*5070*/  LOP3.LUT R168, R171, UR17, R168, 0x96, !PT ;  /* 0x00000011aba87c12 */ /* 0x000fe2000f8e96a8 */
[----:B------:R-:W-:Y:S01]  /*5080*/  HMMA.16816.F32 R104, R24, R14, R104 ;  /* 0x0000000e1868723c */ /* 0x000fe20000001868 */
[----:B------:R-:W-:Y:S01]  /*5090*/  LOP3.LUT R172, R177, UR7, R172, 0x96, !PT ;  /* 0x00000007b1ac7c12 */ /* 0x000fe2000f8e96ac */
[----:B------:R-:W-:-:S02]  /*50a0*/  FADD.FTZ R42, R44, R42 ;  /* 0x0000002a2c2a7221 */ /* 0x000fc40000010000 */
[----:B------:R-:W-:Y:S01]  /*50b0*/  MUFU.EX2 R160, R160 ;  /* 0x000000a000a07308 */ /* 0x000fe20000000800 */
[----:B------:R-:W-:Y:S02]  /*50c0*/  FADD.FTZ R50, R159, R50 ;  /* 0x000000329f327221 */ /* 0x000fe40000010000 */
[----:B------:R-:W-:Y:S01]  /*50d0*/  IMAD.WIDE.U32 R172, R172, -0x2daee0ad, RZ ;  /* 0xd2511f53acac7825 */ /* 0x000fe200078e00ff */
[C---:B------:R-:W-:Y:S03]  /*50e0*/  HMMA.16816.F32 R76, R4.reuse, R12, R76 ;  /* 0x0000000c044c723c */ /* 0x040fe6000000184c */
[----:B------:R-:W-:Y:S01]  /*50f0*/  FADD.FTZ R47, R148, R47 ;  /* 0x0000002f942f7221 */ /* 0x000fe20000010000 */
[----:B------:R-:W-:Y:S01]  /*5100*/  MUFU.EX2 R219, R219 ;  /* 0x000000db00db7308 */ /* 0x000fe20000000800 */
[----:B------:R-:W-:Y:S01]  /*5110*/  LOP3.LUT R166, R173, UR17, R166, 0x96, !PT ;  /* 0x00000011ada67c12 */ /* 0x000fe2000f8e96a6 */
[----:B------:R-:W-:Y:S01]  /*5120*/  FADD.FTZ R39, R140, R39 ;  /* 0x000000278c277221 */ /* 0x000fe20000010000 */
[C---:B------:R-:W-:Y:S01]  /*5130*/  LOP3.LUT R13, R170.reuse, 0xffff, RZ, 0xc0, !PT ;  /* 0x0000ffffaa0d7812 */ /* 0x040fe200078ec0ff */
[C---:B------:R-:W-:Y:S01]  /*5140*/  HMMA.16816.F32 R112, R4.reuse, R16, R112 ;  /* 0x000000100470723c */ /* 0x040fe20000001870 */
[----:B------:R-:W-:Y:S01]  /*5150*/  LOP3.LUT R12, R170, 0xff, RZ, 0xc0, !PT ;  /* 0x000000ffaa0c7812 */ /* 0x000fe200078ec0ff */
[----:B------:R-:W-:Y:S01]  /*5160*/  FADD.FTZ R42, R154, R42 ;  /* 0x0000002a9a2a7221 */ /* 0x000fe20000010000 */
[----:B------:R-:W-:Y:S01]  /*5170*/  SHF.R.U32.HI R13, RZ, 0x8, R13 ;  /* 0x00000008ff0d7819 */ /* 0x000fe2000001160d */
[----:B------:R-:W-:Y:S01]  /*5180*/  MUFU.EX2 R147, R147 ;  /* 0x0000009300937308 */ /* 0x000fe20000000800 */
[----:B------:R-:W-:Y:S01]  /*5190*/  LOP3.LUT R65, R166, 0xffff, RZ, 0xc0, !PT ;  /* 0x0000ffffa6417812 */ /* 0x000fe200078ec0ff */
[----:B------:R-:W-:Y:S01]  /*51a0*/  FADD.FTZ R50, R156, R50 ;  /* 0x000000329c327221 */ /* 0x000fe20000010000 */
[----:B------:R-:W-:Y:S01]  /*51b0*/  SHF.R.U32.HI R16, RZ, 0x10, R170 ;  /* 0x00000010ff107819 */ /* 0x000fe200000116aa */
[----:B------:R-:W-:Y:S01]  /*51c0*/  HMMA.16816.F32 R84, R4, R14, R84 ;  /* 0x0000000e0454723c */ /* 0x000fe20000001854 */
[----:B------:R-:W-:Y:S01]  /*51d0*/  SHF.R.U32.HI R17, RZ, 0x10, R168 ;  /* 0x00000010ff117819 */ /* 0x000fe200000116a8 */
[----:B------:R-:W-:Y:S01]  /*51e0*/  FADD.FTZ R47, R142, R47 ;  /* 0x0000002f8e2f7221 */ /* 0x000fe20000010000 */
[----:B------:R-:W-:Y:S01]  /*51f0*/  LOP3.LUT R16, R16, 0xff, RZ, 0xc0, !PT ;  /* 0x000000ff10107812 */ /* 0x000fe200078ec0ff */
[----:B------:R-:W3:Y:S01]  /*5200*/  MUFU.EX2 R150, R150 ;  /* 0x0000009600967308 */ /* 0x000ee20000000800 */
[----:B------:R-:W-:Y:S01]  /*5210*/  LOP3.LUT R17, R17, 0xff, RZ, 0xc0, !PT ;  /* 0x000000ff11117812 */ /* 0x000fe200078ec0ff */
[----:B------:R-:W-:Y:S01]  /*5220*/  FADD.FTZ R39, R144, R39 ;  /* 0x0000002790277221 */ /* 0x000fe20000010000 */
[C---:B------:R-:W-:Y:S01]  /*5230*/  LOP3.LUT R15, R168.reuse, 0xffff, RZ, 0xc0, !PT ;  /* 0x0000ffffa80f7812 */ /* 0x040fe200078ec0ff */
[C---:B--2---:R-:W-:Y:S01]  /*5240*/  HMMA.16816.F32 R88, R24.reuse, R8, R88 ;  /* 0x000000081858723c */ /* 0x044fe20000001858 */
[----:B------:R-:W-:Y:S01]  /*5250*/  LOP3.LUT R14, R168, 0xff, RZ, 0xc0, !PT ;  /* 0x000000ffa80e7812 */ /* 0x000fe200078ec0ff */
[----:B------:R-:W-:Y:S01]  /*5260*/  FADD.FTZ R42, R158, R42 ;  /* 0x0000002a9e2a7221 */ /* 0x000fe20000010000 */
[----:B------:R-:W-:Y:S01]  /*5270*/  SHF.R.U32.HI R168, RZ, 0x18, R168 ;  /* 0x00000018ffa87819 */ /* 0x000fe200000116a8 */
[----:B------:R-:W2:Y:S01]  /*5280*/  MUFU.EX2 R139, R139 ;  /* 0x0000008b008b7308 */ /* 0x000ea20000000800 */
[----:B------:R-:W-:Y:S01]  /*5290*/  SHF.R.U32.HI R15, RZ, 0x8, R15 ;  /* 0x00000008ff0f7819 */ /* 0x000fe2000001160f */
[----:B------:R-:W-:Y:S01]  /*52a0*/  FADD.FTZ R50, R30, R50 ;  /* 0x000000321e327221 */ /* 0x000fe20000010000 */
[----:B------:R-:W-:Y:S01]  /*52b0*/  PRMT R12, R12, 0x5410, R13 ;  /* 0x000054100c0c7816 */ /* 0x000fe2000000000d */
[C---:B------:R-:W-:Y:S01]  /*52c0*/  HMMA.16816.F32 R72, R24.reuse, R18, R72 ;  /* 0x000000121848723c */ /* 0x040fe20000001848 */
[----:B------:R-:W-:Y:S01]  /*52d0*/  PRMT R14, R14, 0x5410, R15 ;  /* 0x000054100e0e7816 */ /* 0x000fe2000000000f */
[----:B------:R-:W-:Y:S01]  /*52e0*/  FADD.FTZ R47, R155, R47 ;  /* 0x0000002f9b2f7221 */ /* 0x000fe20000010000 */
[----:B------:R-:W-:Y:S01]  /*52f0*/  PRMT R13, R17, 0x5410, R168 ;  /* 0x00005410110d7816 */ /* 0x000fe200000000a8 */
[--C-:B------:R-:W-:Y:S01]  /*5300*/  HSET2.LE.AND R12, R12, R60.reuse, PT ;  /* 0x0000003c0c0c7233 */ /* 0x100fe20003803000 */
[----:B------:R-:W4:Y:S01]  /*5310*/  MUFU.EX2 R137, R137 ;  /* 0x0000008900897308 */ /* 0x000f220000000800 */
[--C-:B------:R-:W-:Y:S01]  /*5320*/  HSET2.LE.AND R14, R14, R60.reuse, PT ;  /* 0x0000003c0e0e7233 */ /* 0x100fe20003803000 */
[--C-:B------:R-:W-:Y:S01]  /*5330*/  SHF.R.U32.HI R67, RZ, 0x10, R166.reuse ;  /* 0x00000010ff437819 */ /* 0x100fe200000116a6 */
[----:B------:R-:W-:Y:S01]  /*5340*/  HMMA.16816.F32 R92, R24, R10, R92 ;  /* 0x0000000a185c723c */ /* 0x000fe2000000185c */
[--C-:B------:R-:W-:Y:S01]  /*5350*/  HSET2.LE.AND R13, R13, R60.reuse, PT ;  /* 0x0000003c0d0d7233 */ /* 0x100fe20003803000 */
[----:B------:R-:W-:Y:S01]  /*5360*/  LOP3.LUT R64, R166, 0xff, RZ, 0xc0, !PT ;  /* 0x000000ffa6407812 */ /* 0x000fe200078ec0ff */
[----:B------:R-:W-:Y:S01]  /*5370*/  FADD.FTZ R39, R143, R39 ;  /* 0x000000278f277221 */ /* 0x000fe20000010000 */
[----:B------:R-:W-:Y:S01]  /*5380*/  SHF.R.U32.HI R166, RZ, 0x18, R166 ;  /* 0x00000018ffa67819 */ /* 0x000fe200000116a6 */
[----:B------:R-:W-:Y:S01]  /*5390*/  MUFU.EX2 R138, R138 ;  /* 0x0000008a008a7308 */ /* 0x000fe20000000800 */
[----:B------:R-:W-:Y:S01]  /*53a0*/  SHF.R.U32.HI R65, RZ, 0x8, R65 ;  /* 0x00000008ff417819 */ /* 0x000fe20000011641 */
[----:B------:R-:W-:Y:S01]  /*53b0*/  FADD.FTZ R42, R28, R42 ;  /* 0x0000002a1c2a7221 */ /* 0x000fe20000010000 */
[----:B------:R-:W-:Y:S01]  /*53c0*/  SHF.R.U32.HI R27, RZ, 0x18, R170 ;  /* 0x00000018ff1b7819 */ /* 0x000fe200000116aa */
[C---:B------:R-:W-:Y:S01]  /*53d0*/  HMMA.16816.F32 R100, R4.reuse, R8, R100 ;  /* 0x000000080464723c */ /* 0x040fe20000001864 */
[----:B-1----:R-:W-:Y:S01]  /*53e0*/  F2FP.PACK_AB R24, R151, R152 ;  /* 0x000000989718723e */ /* 0x002fe200000000ff */
[----:B------:R-:W-:Y:S01]  /*53f0*/  FADD.FTZ R50, R31, R50 ;  /* 0x000000321f327221 */ /* 0x000fe20000010000 */
[----:B------:R-:W-:Y:S01]  /*5400*/  PRMT R27, R16, 0x5410, R27 ;  /* 0x00005410101b7816 */ /* 0x000fe2000000001b */
[----:B------:R-:W-:Y:S01]  /*5410*/  MUFU.EX2 R221, R221 ;  /* 0x000000dd00dd7308 */ /* 0x000fe20000000800 */
[----:B---3--:R-:W-:Y:S01]  /*5420*/  F2FP.PACK_AB R25, R150, R147 ;  /* 0x000000939619723e */ /* 0x008fe200000000ff */
[----:B------:R-:W-:Y:S01]  /*5430*/  FADD.FTZ R47, R157, R47 ;  /* 0x0000002f9d2f7221 */ /* 0x000fe20000010000 */
[----:B------:R-:W-:Y:S01]  /*5440*/  F2FP.PACK_AB R8, R218, R146 ;  /* 0x00000092da08723e */ /* 0x000fe200000000ff */
[----:B------:R-:W-:Y:S01]  /*5450*/  HSET2.LE.AND R27, R27, R60, PT ;  /* 0x0000003c1b1b7233 */ /* 0x000fe20003803000 */
[----:B------:R-:W-:Y:S01]  /*5460*/  F2FP.PACK_AB R26, R219, R160 ;  /* 0x000000a0db1a723e */ /* 0x000fe200000000ff */
[C---:B------:R-:W-:Y:S01]  /*5470*/  HMMA.16816.F32 R128, R4.reuse, R20, R128 ;  /* 0x000000140480723c */ /* 0x040fe20000001880 */
[----:B------:R-:W-:Y:S01]  /*5480*/  LOP3.LUT R24, R14, R24, RZ, 0xc0, !PT ;  /* 0x000000180e187212 */ /* 0x000fe200078ec0ff */
[----:B------:R-:W1:Y:S01]  /*5490*/  MUFU.EX2 R62, R62 ;  /* 0x0000003e003e7308 */ /* 0x000e620000000800 */
[----:B------:R-:W-:Y:S01]  /*54a0*/  LOP3.LUT R25, R13, R25, RZ, 0xc0, !PT ;  /* 0x000000190d197212 */ /* 0x000fe200078ec0ff */
[----:B------:R-:W-:Y:S01]  /*54b0*/  FADD.FTZ R39, R145, R39 ;  /* 0x0000002791277221 */ /* 0x000fe20000010000 */
[----:B------:R-:W-:Y:S01]  /*54c0*/  LOP3.LUT R26, R12, R26, RZ, 0xc0, !PT ;  /* 0x0000001a0c1a7212 */ /* 0x000fe200078ec0ff */
[----:B------:R-:W-:Y:S01]  /*54d0*/  FADD.FTZ R42, R29, R42 ;  /* 0x0000002a1d2a7221 */ /* 0x000fe20000010000 */
[----:B------:R-:W-:Y:S01]  /*54e0*/  LOP3.LUT R27, R27, R8, RZ, 0xc0, !PT ;  /* 0x000000081b1b7212 */ /* 0x000fe200078ec0ff */
[C---:B------:R-:W-:Y:S01]  /*54f0*/  HMMA.16816.F32 R116, R4.reuse, R22, R116 ;  /* 0x000000160474723c */ /* 0x040fe20000001874 */
[----:B------:R-:W3:Y:S01]  /*5500*/  LDSM.16.MT88.4 R20, [R188+0x7800] ;  /* 0x00780000bc14783b */ /* 0x000ee20000004200 */
[----:B------:R-:W-:Y:S01]  /*5510*/  MUFU.EX2 R66, R66 ;  /* 0x0000004200427308 */ /* 0x000fe20000000800 */
[----:B------:R-:W-:Y:S01]  /*5520*/  LOP3.LUT R67, R67, 0xff, RZ, 0xc0, !PT ;  /* 0x000000ff43437812 */ /* 0x000fe200078ec0ff */
[----:B--2---:R-:W-:Y:S01]  /*5530*/  FADD.FTZ R50, R139, R50 ;  /* 0x000000328b327221 */ /* 0x004fe20000010000 */
[----:B------:R-:W-:Y:S01]  /*5540*/  LDSM.16.MT88.4 R12, [R185+0x7800] ;  /* 0x00780000b90c783b */ /* 0x000fe20000004200 */
[----:B------:R-:W-:Y:S01]  /*5550*/  PRMT R64, R64, 0x5410, R65 ;  /* 0x0000541040407816 */ /* 0x000fe20000000041 */
[----:B------:R-:W-:Y:S01]  /*5560*/  FADD.FTZ R39, R152, R39 ;  /* 0x0000002798277221 */ /* 0x000fe20000010000 */
[----:B------:R-:W-:Y:S01]  /*5570*/  HMMA.16816.F32 R108, R4, R18, R108 ;  /* 0x00000012046c723c */ /* 0x000fe2000000186c */
[----:B------:R-:W2:Y:S01]  /*5580*/  LDSM.16.MT88.4 R16, [R186+0x7800] ;  /* 0x00780000ba10783b */ /* 0x000ea20000004200 */
[----:B------:R-:W-:Y:S01]  /*5590*/  MUFU.EX2 R220, R220 ;  /* 0x000000dc00dc7308 */ /* 0x000fe20000000800 */
[----:B----4-:R-:W-:Y:S01]  /*55a0*/  F2FP.PACK_AB R65, R137, R139 ;  /* 0x0000008b8941723e */ /* 0x010fe200000000ff */
[----:B-1----:R-:W-:-:S02]  /*55b0*/  FADD.FTZ R47, R62, R47 ;  /* 0x0000002f3e2f7221 */ /* 0x002fc40000010000 */
[----:B------:R-:W-:Y:S02]  /*55c0*/  FADD.FTZ R42, R147, R42 ;  /* 0x0000002a932a7221 */ /* 0x000fe40000010000 */
[----:B------:R-:W-:Y:S01]  /*55d0*/  HMMA.16816.F32 R96, R4, R10, R96 ;  /* 0x0000000a0460723c */ /* 0x000fe20000001860 */
[----:B------:R-:W1:Y:S01]  /*55e0*/  LDSM.16.MT88.4 R8, [R184+0x7800] ;  /* 0x00780000b808783b */ /* 0x000e620000004200 */
[----:B------:R-:W4:Y:S01]  /*55f0*/  MUFU.EX2 R59, R59 ;  /* 0x0000003b003b7308 */ /* 0x000f220000000800 */
[----:B------:R-:W-:Y:S02]  /*5600*/  FADD.FTZ R50, R137, R50 ;  /* 0x0000003289327221 */ /* 0x000fe40000010000 */
[----:B------:R-:W-:Y:S02]  /*5610*/  FADD.FTZ R39, R151, R39 ;  /* 0x0000002797277221 */ /* 0x000fe40000010000 */
[----:B------:R-:W-:Y:S01]  /*5620*/  LOP3.LUT R7, R172, 0xffff, RZ, 0xc0, !PT ;  /* 0x0000ffffac077812 */ /* 0x000fe200078ec0ff */
[----:B------:R-:W-:Y:S01]  /*5630*/  FADD.FTZ R42, R150, R42 ;  /* 0x0000002a962a7221 */ /* 0x000fe20000010000 */
        /* <DEDUP_REMOVED lines=9> */
[----:B----4-:R-:W-:Y:S01]  /*56d0*/  FADD.FTZ R47, R59, R47 ;  /* 0x0000002f3b2f7221 */ /* 0x010fe20000010000 */
[----:B------:R-:W-:Y:S01]  /*56e0*/  PRMT R4, R4, 0x5410, R7 ;  /* 0x0000541004047816 */ /* 0x000fe20000000007 */
[----:B------:R-:W-:Y:S01]  /*56f0*/  FADD.FTZ R218, R218, R42 ;  /* 0x0000002adada7221 */ /* 0x000fe20000010000 */
[----:B------:R-:W-:Y:S01]  /*5700*/  PRMT R7, R6, 0x5410, R5 ;  /* 0x0000541006077816 */ /* 0x000fe20000000005 */
[----:B------:R-:W-:Y:S01]  /*5710*/  FADD.FTZ R47, R66, R47 ;  /* 0x0000002f422f7221 */ /* 0x000fe20000010000 */
[----:B------:R-:W-:Y:S01]  /*5720*/  PRMT R5, R67, 0x5410, R166 ;  /* 0x0000541043057816 */ /* 0x000fe200000000a6 */
[--C-:B------:R-:W-:Y:S01]  /*5730*/  HSET2.LE.AND R6, R4, R60.reuse, PT ;  /* 0x0000003c04067233 */ /* 0x100fe20003803000 */
[----:B------:R-:W-:Y:S01]  /*5740*/  F2FP.PACK_AB R67, R220, R66 ;  /* 0x00000042dc43723e */ /* 0x000fe200000000ff */
[--C-:B------:R-:W-:Y:S01]  /*5750*/  HSET2.LE.AND R7, R7, R60.reuse, PT ;  /* 0x0000003c07077233 */ /* 0x100fe20003803000 */
[C---:B---3--:R-:W-:Y:S01]  /*5760*/  HMMA.16816.F32 R124, R24.reuse, R20, R124 ;  /* 0x00000014187c723c */ /* 0x048fe2000000187c */
        /* <DEDUP_REMOVED lines=30> */
[C---:B------:R-:W-:Y:S01]  /*5950*/  IMAD R0, R216.reuse, UR18, RZ ;  /* 0x00000012d8007c24 */ /* 0x040fe2000f8e02ff */
[----:B------:R-:W-:Y:S01]  /*5960*/  USHF.L.U32 UR5, UR4, 0x5, URZ ;  /* 0x0000000504057899 */ /* 0x000fe2000800063f */
[----:B------:R-:W-:Y:S01]  /*5970*/  IMAD.WIDE.U32 R4, R216, UR19, R234 ;  /* 0x00000013d8047c25 */ /* 0x000fe2000f8e00ea */
[----:B------:R-:W-:-:S03]  /*5980*/  ULDC.64 UR24, c[0x0][0x118] ;  /* 0x0000460000187ab9 */ /* 0x000fc60000000a00 */
[----:B------:R-:W-:Y:S01]  /*5990*/  IMAD R2, R2, UR19, R0 ;  /* 0x0000001302027c24 */ /* 0x000fe2000f8e0200 */
[----:B------:R-:W-:Y:S01]  /*59a0*/  BAR.SYNC.DEFER_BLOCKING 0x0 ;  /* 0x0000000000007b1d */ /* 0x000fe20000010000 */
[----:B------:R-:W-:Y:S01]  /*59b0*/  IMAD.U32 R0, RZ, RZ, UR4 ;  /* 0x00000004ff007e24 */ /* 0x000fe2000f8e00ff */
[----:B------:R-:W-:Y:S01]  /*59c0*/  LEA R6, P1, R4, c[0x0][0x170], 0x1 ;  /* 0x00005c0004067a11 */ /* 0x000fe200078208ff */
[----:B------:R-:W-:-:S03]  /*59d0*/  IMAD.IADD R2, R5, 0x1, R2 ;  /* 0x0000000105027824 */ /* 0x000fc600078e0202 */
[----:B------:R-:W-:Y:S02]  /*59e0*/  SHF.L.U64.HI R0, R0, 0x5, R132 ;  /* 0x0000000500007819 */ /* 0x000fe40000010284 */
[----:B------:R-:W-:Y:S02]  /*59f0*/  IADD3 R8, P0, R6, UR5, RZ ;  /* 0x0000000506087c10 */ /* 0x000fe4000ff1e0ff */
[----:B------:R-:W-:Y:S02]  /*5a00*/  LEA.HI.X R7, R4, c[0x0][0x174], R2, 0x1, P1 ;  /* 0x00005d0004077a11 */ /* 0x000fe400008f0c02 */
[----:B------:R-:W-:-:S03]  /*5a10*/  IADD3 R4, P1, R8, UR5, RZ ;  /* 0x0000000508047c10 */ /* 0x000fc6000ff3e0ff */
[----:B------:R-:W-:Y:S01]  /*5a20*/  IMAD.X R9, R0, 0x1, R7, P0 ;  /* 0x0000000100097824 */ /* 0x000fe200000e0607 */
[----:B------:R-:W-:-:S03]  /*5a30*/  IADD3 R2, P0, R4, UR5, RZ ;  /* 0x0000000504027c10 */ /* 0x000fc6000ff1e0ff */
[----:B------:R-:W-:-:S04]  /*5a40*/  IMAD.X R5, R9, 0x1, R0, P1 ;  /* 0x0000000109057824 */ /* 0x000fc800008e0600 */
[----:B------:R-:W-:Y:S01]  /*5a50*/  IMAD.X R3, R5, 0x1, R0, P0 ;  /* 0x0000000105037824 */ /* 0x000fe200000e0600 */
[----:B------:R-:W-:Y:S01]  /*5a60*/  @!PT LDS RZ, [RZ] ;  /* 0x00000000fffff984 */ /* 0x000fe20000000800 */
[----:B------:R-:W-:Y:S01]  /*5a70*/  @!PT LDS RZ, [RZ] ;  /* 0x00000000fffff984 */ /* 0x000fe20000000800 */
[----:B------:R-:W-:Y:S01]  /*5a80*/  @!PT LDS RZ, [RZ] ;  /* 0x00000000fffff984 */ /* 0x000fe20000000800 */
[----:B------:R1:W-:Y:S01]  /*5a90*/  LDGSTS.E.BYPASS.LTC128B.128 [R204+0x6000], [R6.64] ;  /* 0x0600000006cc7fae */ /* 0x0003e2000b901d56 */
[----:B------:R-:W-:-:S03]  /*5aa0*/  IADD3 R0, R217, -0x2, RZ ;  /* 0xfffffffed9007810 */ /* 0x000fc60007ffe0ff */
[----:B------:R2:W-:Y:S02]  /*5ab0*/  LDGSTS.E.BYPASS.LTC128B.128 [R204+0x6800], [R8.64] ;  /* 0x0680000008cc7fae */ /* 0x0005e4000b901d56 */
[----:B------:R-:W-:Y:S02]  /*5ac0*/  IMAD R0, R0, 0x40, R244 ;  /* 0x0000004000007824 */ /* 0x000fe400078e02f4 */
[----:B------:R1:W-:Y:S04]  /*5ad0*/  LDGSTS.E.BYPASS.LTC128B.128 [R204+0x7000], [R4.64] ;  /* 0x0700000004cc7fae */ /* 0x0003e8000b901d56 */
[----:B------:R3:W-:Y:S04]  /*5ae0*/  LDGSTS.E.BYPASS.LTC128B.128 [R204+0x7800], [R2.64] ;  /* 0x0780000002cc7fae */ /* 0x0007e8000b901d56 */
[----:B------:R-:W-:Y:S04]  /*5af0*/  LDSM.16.M88.4 R36, [R194+0x2000] ;  /* 0x00200000c224783b */ /* 0x000fe80000000200 */
[----:B------:R-:W-:Y:S04]  /*5b00*/  LDSM.16.M88.4 R32, [R194] ;  /* 0x00000000c220783b */ /* 0x000fe80000000200 */
[----:B------:R-:W4:Y:S04]  /*5b10*/  LDSM.16.M88.4 R64, [R193+0x4800] ;  /* 0x00480000c140783b */ /* 0x000f280000000200 */
[----:B------:R-:W5:Y:S04]  /*5b20*/  LDSM.16.M88.4 R48, [R193+0x5000] ;  /* 0x00500000c130783b */ /* 0x000f680000000200 */
[----:B------:R-:W-:Y:S04]  /*5b30*/  LDSM.16.M88.4 R160, [R193+0x5800] ;  /* 0x00580000c1a0783b */ /* 0x000fe80000000200 */
[----:B-1----:R-:W1:Y:S01]  /*5b40*/  LDSM.16.M88.4 R4, [R193+0x4000] ;  /* 0x00400000c104783b */ /* 0x002e620000000200 */
[----:B---3--:R-:W-:-:S03]  /*5b50*/  IADD3 R2, R0, 0x1, RZ ;  /* 0x0000000100027810 */ /* 0x008fc60007ffe0ff */
[----:B------:R-:W-:Y:S01]  /*5b60*/  LDSM.16.M88.4 R224, [R187+0x4000] ;  /* 0x00400000bbe0783b */ /* 0x000fe20000000200 */
[----:B------:R-:W-:Y:S02]  /*5b70*/  IADD3 R3, R0, 0x8, RZ ;  /* 0x0000000800037810 */ /* 0x000fe40007ffe0ff */
[C---:B------:R-:W-:Y:S01]  /*5b80*/  ISETP.GE.AND P4, PT, R2.reuse, R237, PT ;  /* 0x000000ed0200720c */ /* 0x040fe20003f86270 */
[----:B------:R-:W3:Y:S01]  /*5b90*/  LDSM.16.M88.4 R16, [R192] ;  /* 0x00000000c010783b */ /* 0x000ee20000000200 */
[CC--:B------:R-:W-:Y:S02]  /*5ba0*/  ISETP.GE.AND P3, PT, R2.reuse, R236.reuse, PT ;  /* 0x000000ec0200720c */ /* 0x0c0fe40003f66270 */
[C---:B------:R-:W-:Y:S01]  /*5bb0*/  ISETP.GE.AND P1, PT, R2.reuse, R231, PT ;  /* 0x000000e70200720c */ /* 0x040fe20003f26270 */
[----:B------:R-:W2:Y:S01]  /*5bc0*/  LDSM.16.M88.4 R156, [R192+0x2000] ;  /* 0x00200000c09c783b */ /* 0x000ea20000000200 */
[----:B------:R-:W-:Y:S02]  /*5bd0*/  ISETP.GE.AND P0, PT, R2, R229, PT ;  /* 0x000000e50200720c */ /* 0x000fe40003f06270 */
[C---:B------:R-:W-:Y:S01]  /*5be0*/  ISETP.GE.AND P5, PT, R3.reuse, R237, PT ;  /* 0x000000ed0300720c */ /* 0x040fe20003fa6270 */
[----:B------:R-:W3:Y:S01]  /*5bf0*/  LDSM.16.M88.4 R28, [R187+0x4800] ;  /* 0x00480000bb1c783b */ /* 0x000ee20000000200 */
[----:B------:R-:W-:-:S02]  /*5c00*/  ISETP.GE.AND P2, PT, R3, R236, PT ;  /* 0x000000ec0300720c */ /* 0x000fc40003f46270 */
[----:B------:R-:W-:Y:S01]  /*5c10*/  IADD3 R2, R0, 0x9, RZ ;  /* 0x0000000900027810 */ /* 0x000fe20007ffe0ff */
[----:B------:R-:W3:Y:S01]  /*5c20*/  LDSM.16.M88.4 R20, [R187+0x5800] ;  /* 0x00580000bb14783b */ /* 0x000ee20000000200 */
[----:B------:R-:W-:-:S03]  /*5c30*/  ISETP.GE.AND P6, PT, R3, R231, PT ;  /* 0x000000e70300720c */ /* 0x000fc60003fc6270 */
[----:B------:R-:W3:Y:S01]  /*5c40*/  LDSM.16.M88.4 R24, [R187+0x5000] ;  /* 0x00500000bb18783b */ /* 0x000ee20000000200 */
[C---:B----4-:R-:W-:Y:S03]  /*5c50*/  HMMA.16816.F32 R144, R36.reuse, R64, RZ ;  /* 0x000000402490723c */ /* 0x050fe600000018ff */
[----:B------:R-:W-:Y:S04]  /*5c60*/  LDSM.16.M88.4 R176, [R190] ;  /* 0x00000000beb0783b */ /* 0x000fe80000000200 */
[----:B------:R-:W4:Y:S01]  /*5c70*/  LDSM.16.M88.4 R172, [R191] ;  /* 0x00000000bfac783b */ /* 0x000f220000000200 */
[C---:B-----5:R-:W-:Y:S03]  /*5c80*/  HMMA.16816.F32 R56, R36.reuse, R48, RZ ;  /* 0x000000302438723c */ /* 0x060fe600000018ff */
[----:B------:R-:W5:Y:S04]  /*5c90*/  LDSM.16.M88.4 R168, [R191+0x2000] ;  /* 0x00200000bfa8783b */ /* 0x000f680000000200 */
[----:B------:R-:W3:Y:S01]  /*5ca0*/  LDSM.16.M88.4 R164, [R183] ;  /* 0x00000000b7a4783b */ /* 0x000ee20000000200 */
[C---:B-1----:R-:W-:Y:S03]  /*5cb0*/  HMMA.16816.F32 R12, R36.reuse, R4, RZ ;  /* 0x00000004240c723c */ /* 0x042fe600000018ff */
[----:B------:R-:W0:Y:S05]  /*5cc0*/  LDGDEPBAR ;  /* 0x00000000000079af */ /* 0x000e2a0000000000 */
[----:B--2---:R-:W-:Y:S08]  /*5cd0*/  HMMA.16816.F32 R8, R36, R6, RZ ;  /* 0x000000062408723c */ /* 0x004ff000000018ff */
[C---:B------:R-:W-:Y:S08]  /*5ce0*/  HMMA.16816.F32 R152, R32.reuse, R4, RZ ;  /* 0x000000042098723c */ /* 0x040ff000000018ff */
[----:B------:R-:W-:Y:S08]  /*5cf0*/  HMMA.16816.F32 R4, R32, R6, RZ ;  /* 0x000000062004723c */ /* 0x000ff000000018ff */
[C---:B------:R-:W-:Y:S08]  /*5d00*/  HMMA.16816.F32 R140, R36.reuse, R66, RZ ;  /* 0x00000042248c723c */ /* 0x040ff000000018ff */
[----:B------:R-:W-:Y:S08]  /*5d10*/  HMMA.16816.F32 R52, R36, R50, RZ ;  /* 0x000000322434723c */ /* 0x000ff000000018ff */
[C---:B------:R-:W-:Y:S08]  /*5d20*/  HMMA.16816.F32 R148, R32.reuse, R64, RZ ;  /* 0x000000402094723c */ /* 0x040ff000000018ff */
[----:B------:R-:W-:Y:S08]  /*5d30*/  HMMA.16816.F32 R60, R32, R48, RZ ;  /* 0x00000030203c723c */ /* 0x000ff000000018ff */
[----:B------:R-:W-:Y:S08]  /*5d40*/  HMMA.16816.F32 R40, R36, R160, RZ ;  /* 0x000000a02428723c */ /* 0x000ff000000018ff */
[C---:B------:R-:W-:Y:S08]  /*5d50*/  HMMA.16816.F32 R64, R32.reuse, R66, RZ ;  /* 0x000000422040723c */ /* 0x040ff000000018ff */
[C---:B------:R-:W-:Y:S08]  /*5d60*/  HMMA.16816.F32 R48, R32.reuse, R50, RZ ;  /* 0x000000322030723c */ /* 0x040ff000000018ff */
[----:B------:R-:W-:Y:S08]  /*5d70*/  HMMA.16816.F32 R44, R32, R160, RZ ;  /* 0x000000a0202c723c */ /* 0x000ff000000018ff */
[-C--:B------:R-:W-:Y:S08]  /*5d80*/  HMMA.16816.F32 R36, R36, R162.reuse, RZ ;  /* 0x000000a22424723c */ /* 0x080ff000000018ff */
[----:B------:R-:W-:Y:S01]  /*5d90*/  HMMA.16816.F32 R32, R32, R162, RZ ;  /* 0x000000a22020723c */ /* 0x000fe200000018ff */
[----:B------:R-:W-:Y:S07]  /*5da0*/  LDSM.16.M88.4 R160, [R182] ;  /* 0x00000000b6a0783b */ /* 0x000fee0000000200 */
[-C--:B---3--:R-:W-:Y:S08]  /*5db0*/  HMMA.16816.F32 R4, R16, R226.reuse, R4 ;  /* 0x000000e21004723c */ /* 0x088ff00000001804 */
[C---:B------:R-:W-:Y:S08]  /*5dc0*/  HMMA.16816.F32 R8, R156.reuse, R226, R8 ;  /* 0x000000e29c08723c */ /* 0x040ff00000001808 */
[C---:B------:R-:W-:Y:S08]  /*5dd0*/  HMMA.16816.F32 R144, R156.reuse, R28, R144 ;  /* 0x0000001c9c90723c */ /* 0x040ff00000001890 */
[C---:B------:R-:W-:Y:S08]  /*5de0*/  HMMA.16816.F32 R40, R156.reuse, R20, R40 ;  /* 0x000000149c28723c */ /* 0x040ff00000001828 */
[C---:B------:R-:W-:Y:S08]  /*5df0*/  HMMA.16816.F32 R140, R156.reuse, R30, R140 ;  /* 0x0000001e9c8c723c */ /* 0x040ff0000000188c */
[----:B------:R-:W-:Y:S08]  /*5e00*/  HMMA.16816.F32 R36, R156, R22, R36 ;  /* 0x000000169c24723c */ /* 0x000ff00000001824 */
[C---:B------:R-:W-:Y:S08]  /*5e10*/  HMMA.16816.F32 R148, R16.reuse, R28, R148 ;  /* 0x0000001c1094723c */ /* 0x040ff00000001894 */
[C---:B------:R-:W-:Y:S08]  /*5e20*/  HMMA.16816.F32 R44, R16.reuse, R20, R44 ;  /* 0x00000014102c723c */ /* 0x040ff0000000182c */
[C---:B------:R-:W-:Y:S01]  /*5e30*/  HMMA.16816.F32 R64, R16.reuse, R30, R64 ;  /* 0x0000001e1040723c */ /* 0x040fe20000001840 */
[----:B------:R-:W-:Y:S07]  /*5e40*/  LDSM.16.M88.4 R28, [R189] ;  /* 0x00000000bd1c783b */ /* 0x000fee0000000200 */
[----:B------:R-:W-:Y:S01]  /*5e50*/  HMMA.16816.F32 R32, R16, R22, R32 ;  /* 0x000000161020723c */ /* 0x000fe20000001820 */
[----:B------:R-:W1:Y:S07]  /*5e60*/  LDSM.16.M88.4 R20, [R180] ;  /* 0x00000000b414783b */ /* 0x000e6e0000000200 */
[C---:B------:R-:W-:Y:S08]  /*5e70*/  HMMA.16816.F32 R56, R156.reuse, R24, R56 ;  /* 0x000000189c38723c */ /* 0x040ff00000001838 */
[----:B------:R-:W-:Y:S08]  /*5e80*/  HMMA.16816.F32 R52, R156, R26, R52 ;  /* 0x0000001a9c34723c */ /* 0x000ff00000001834 */
[C---:B------:R-:W-:Y:S08]  /*5e90*/  HMMA.16816.F32 R60, R16.reuse, R24, R60 ;  /* 0x00000018103c723c */ /* 0x040ff0000000183c */
[----:B------:R-:W-:Y:S01]  /*5ea0*/  HMMA.16816.F32 R48, R16, R26, R48 ;  /* 0x0000001a1030723c */ /* 0x000fe20000001830 */
[----:B------:R-:W2:Y:S07]  /*5eb0*/  LDSM.16.M88.4 R24, [R189+0x2000] ;  /* 0x00200000bd18783b */ /* 0x000eae0000000200 */
[-C--:B------:R-:W-:Y:S01]  /*5ec0*/  HMMA.16816.F32 R12, R156, R224.reuse, R12 ;  /* 0x000000e09c0c723c */ /* 0x080fe2000000180c */
[----:B------:R-:W3:Y:S07]  /*5ed0*/  LDSM.16.M88.4 R156, [R181] ;  /* 0x00000000b59c783b */ /* 0x000eee0000000200 */
[----:B------:R-:W-:Y:S01]  /*5ee0*/  HMMA.16816.F32 R152, R16, R224, R152 ;  /* 0x000000e01098723c */ /* 0x000fe20000001898 */
[----:B------:R-:W2:Y:S07]  /*5ef0*/  LDSM.16.M88.4 R16, [R180+0x800] ;  /* 0x00080000b410783b */ /* 0x000eae0000000200 */
[-C--:B----4-:R-:W-:Y:S08]  /*5f00*/  HMMA.16816.F32 R4, R172, R178.reuse, R4 ;  /* 0x000000b2ac04723c */ /* 0x090ff00000001804 */
[----:B-----5:R-:W-:Y:S08]  /*5f10*/  HMMA.16816.F32 R8, R168, R178, R8 ;  /* 0x000000b2a808723c */ /* 0x020ff00000001808 */
[----:B------:R-:W-:Y:S08]  /*5f20*/  HMMA.16816.F32 R148, R172, R164, R148 ;  /* 0x000000a4ac94723c */ /* 0x000ff00000001894 */
[----:B-1----:R-:W-:Y:S08]  /*5f30*/  HMMA.16816.F32 R4, R28, R22, R4 ;  /* 0x000000161c04723c */ /* 0x002ff00000001804 */
[----:B------:R-:W-:Y:S08]  /*5f40*/  HMMA.16816.F32 R144, R168, R164, R144 ;  /* 0x000000a4a890723c */ /* 0x000ff00000001890 */
[----:B--2---:R-:W-:Y:S08]  /*5f50*/  HMMA.16816.F32 R8, R24, R22, R8 ;  /* 0x000000161808723c */ /* 0x004ff00000001808 */
[C---:B---3--:R-:W-:Y:S08]  /*5f60*/  HMMA.16816.F32 R40, R168.reuse, R156, R40 ;  /* 0x0000009ca828723c */ /* 0x048ff00000001828 */
[----:B------:R-:W-:Y:S08]  /*5f70*/  HMMA.16816.F32 R36, R168, R158, R36 ;  /* 0x0000009ea824723c */ /* 0x000ff00000001824 */
[----:B------:R-:W-:Y:S01]  /*5f80*/  HMMA.16816.F32 R44, R172, R156, R44 ;  /* 0x0000009cac2c723c */ /* 0x000fe2000000182c */
[----:B------:R-:W-:-:S02]  /*5f90*/  FSEL R8, R8, -INF , !P6 ;  /* 0xff80000008087808 */ /* 0x000fc40007000000 */
[----:B------:R-:W-:-:S04]  /*5fa0*/  ISETP.GE.AND P6, PT, R2, R237, PT ;  /* 0x000000ed0200720c */ /* 0x000fc80003fc6270 */
[----:B------:R-:W-:Y:S01]  /*5fb0*/  FSEL R224, R5, -INF , !P6 ;  /* 0xff80000005e07808 */ /* 0x000fe20007000000 */
[C---:B------:R-:W-:Y:S01]  /*5fc0*/  HMMA.16816.F32 R32, R172.reuse, R158, R32 ;  /* 0x0000009eac20723c */ /* 0x040fe20000001820 */
[----:B------:R-:W1:Y:S07]  /*5fd0*/  LDSM.16.M88.4 R156, [R180+0x1000] ;  /* 0x00100000b49c783b */ /* 0x000e6e0000000200 */
[----:B------:R-:W-:Y:S08]  /*5fe0*/  HMMA.16816.F32 R64, R172, R166, R64 ;  /* 0x000000a6ac40723c */ /* 0x000ff00000001840 */
[----:B------:R-:W-:Y:S08]  /*5ff0*/  HMMA.16816.F32 R148, R28, R16, R148 ;  /* 0x000000101c94723c */ /* 0x000ff00000001894 */
[----:B------:R-:W-:Y:S08]  /*6000*/  HMMA.16816.F32 R140, R168, R166, R140 ;  /* 0x000000a6a88c723c */ /* 0x000ff0000000188c */
[C---:B------:R-:W-:Y:S08]  /*6010*/  HMMA.16816.F32 R152, R172.reuse, R176, R152 ;  /* 0x000000b0ac98723c */ /* 0x040ff00000001898 */
[C---:B------:R-:W-:Y:S08]  /*6020*/  HMMA.16816.F32 R60, R172.reuse, R160, R60 ;  /* 0x000000a0ac3c723c */ /* 0x040ff0000000183c */
[----:B------:R-:W-:Y:S07]  /*6030*/  HMMA.16816.F32 R48, R172, R162, R48 ;  /* 0x000000a2ac30723c */ /* 0x000fee0000001830 */
[----:B------:R-:W-:Y:S01]  /*6040*/  FSEL R175, R4, -INF , !P5 ;  /* 0xff80000004af7808 */ /* 0x000fe20006800000 */
[----:B------:R-:W-:Y:S01]  /*6050*/  HMMA.16816.F32 R144, R24, R16, R144 ;  /* 0x000000101890723c */ /* 0x000fe20000001890 */
[----:B------:R-:W-:-:S02]  /*6060*/  FSEL R174, R6, -INF , !P2 ;  /* 0xff80000006ae7808 */ /* 0x000fc40005000000 */
[----:B------:R-:W-:Y:S02]  /*6070*/  ISETP.GE.AND P5, PT, R3, R229, PT ;  /* 0x000000e50300720c */ /* 0x000fe40003fa6270 */
[----:B------:R-:W-:Y:S02]  /*6080*/  ISETP.GE.AND P2, PT, R2, R231, PT ;  /* 0x000000e70200720c */ /* 0x000fe40003f46270 */
[----:B------:R-:W-:Y:S01]  /*6090*/  FSEL R10, R10, -INF , !P5 ;  /* 0xff8000000a0a7808 */ /* 0x000fe20006800000 */
[----:B------:R-:W-:Y:S01]  /*60a0*/  HMMA.16816.F32 R56, R168, R160, R56 ;  /* 0x000000a0a838723c */ /* 0x000fe20000001838 */
[----:B------:R-:W-:Y:S02]  /*60b0*/  FSEL R9, R9, -INF , !P2 ;  /* 0xff80000009097808 */ /* 0x000fe40005000000 */
[C---:B------:R-:W-:Y:S02]  /*60c0*/  ISETP.GE.AND P5, PT, R2.reuse, R229, PT ;  /* 0x000000e50200720c */ /* 0x040fe40003fa6270 */
[----:B------:R-:W-:-:S02]  /*60d0*/  ISETP.GE.AND P2, PT, R2, R236, PT ;  /* 0x000000ec0200720c */ /* 0x000fc40003f46270 */
[----:B------:R-:W-:Y:S01]  /*60e0*/  IADD3 R2, R0, 0x10, RZ ;  /* 0x0000001000027810 */ /* 0x000fe20007ffe0ff */
[-C--:B------:R-:W-:Y:S01]  /*60f0*/  HMMA.16816.F32 R64, R28, R18.reuse, R64 ;  /* 0x000000121c40723c */ /* 0x080fe20000001840 */
[----:B------:R-:W-:Y:S02]  /*6100*/  FSEL R11, R11, -INF , !P5 ;  /* 0xff8000000b0b7808 */ /* 0x000fe40006800000 */
[----:B------:R-:W-:Y:S02]  /*6110*/  ISETP.GE.AND P5, PT, R2, R237, PT ;  /* 0x000000ed0200720c */ /* 0x000fe40003fa6270 */
[----:B------:R-:W-:Y:S02]  /*6120*/  FSEL R178, R7, -INF , !P2 ;  /* 0xff80000007b27808 */ /* 0x000fe40005000000 */
[----:B------:R-:W-:Y:S01]  /*6130*/  FSEL R160, R148, -INF , !P5 ;  /* 0xff80000094a07808 */ /* 0x000fe20006800000 */
[----:B------:R-:W-:Y:S01]  /*6140*/  HMMA.16816.F32 R140, R24, R18, R140 ;  /* 0x00000012188c723c */ /* 0x000fe2000000188c */
[C---:B------:R-:W-:Y:S01]  /*6150*/  ISETP.GE.AND P2, PT, R2.reuse, R236, PT ;  /* 0x000000ec0200720c */ /* 0x040fe20003f46270 */
[----:B------:R-:W2:Y:S01]  /*6160*/  LDSM.16.M88.4 R4, [R180+0x1800] ;  /* 0x00180000b404783b */ /* 0x000ea20000000200 */
[----:B------:R-:W-:Y:S01]  /*6170*/  ISETP.GE.AND P6, PT, R2, R231, PT ;  /* 0x000000e70200720c */ /* 0x000fe20003fc6270 */
[----:B------:R-:W-:-:S04]  /*6180*/  DEPBAR.LE SB0, 0x0 ;  /* 0x000080000000791a */ /* 0x000fc80000000000 */
[----:B------:R-:W-:Y:S01]  /*6190*/  ISETP.GE.AND P5, PT, R2, R229, PT ;  /* 0x000000e50200720c */ /* 0x000fe20003fa6270 */
[----:B------:R-:W-:Y:S01]  /*61a0*/  HMMA.16816.F32 R52, R168, R162, R52 ;  /* 0x000000a2a834723c */ /* 0x000fe20000001834 */
[----:B------:R-:W-:Y:S02]  /*61b0*/  IADD3 R2, R0, 0x11, RZ ;  /* 0x0000001100027810 */ /* 0x000fe40007ffe0ff */
[----:B------:R-:W-:Y:S02]  /*61c0*/  FSEL R150, R150, -INF , !P2 ;  /* 0xff80000096967808 */ /* 0x000fe40005000000 */
[----:B------:R-:W-:Y:S02]  /*61d0*/  ISETP.GE.AND P2, PT, R2, R237, PT ;  /* 0x000000ed0200720c */ /* 0x000fe40003f46270 */
[----:B------:R-:W-:Y:S01]  /*61e0*/  IADD3 R3, R0, 0x18, RZ ;  /* 0x0000001800037810 */ /* 0x000fe20007ffe0ff */
[----:B-1----:R-:W-:Y:S01]  /*61f0*/  HMMA.16816.F32 R60, R28, R156, R60 ;  /* 0x0000009c1c3c723c */ /* 0x002fe2000000183c */
[----:B------:R-:W-:-:S02]  /*6200*/  FSEL R161, R149, -INF , !P2 ;  /* 0xff80000095a17808 */ /* 0x000fc40005000000 */
[----:B------:R-:W-:Y:S02]  /*6210*/  ISETP.GE.AND P2, PT, R2, R229, PT ;  /* 0x000000e50200720c */ /* 0x000fe40003f46270 */
[----:B------:R-:W-:Y:S02]  /*6220*/  FSEL R165, R146, -INF , !P5 ;  /* 0xff80000092a57808 */ /* 0x000fe40006800000 */
[----:B------:R-:W-:Y:S01]  /*6230*/  ISETP.GE.AND P5, PT, R2, R231, PT ;  /* 0x000000e70200720c */ /* 0x000fe20003fa6270 */
[----:B------:R-:W-:Y:S01]  /*6240*/  HMMA.16816.F32 R12, R168, R176, R12 ;  /* 0x000000b0a80c723c */ /* 0x000fe2000000180c */
[----:B------:R-:W-:Y:S02]  /*6250*/  FSEL R163, R147, -INF , !P2 ;  /* 0xff80000093a37808 */ /* 0x000fe40005000000 */
[----:B------:R-:W-:Y:S02]  /*6260*/  ISETP.GE.AND P2, PT, R3, R237, PT ;  /* 0x000000ed0300720c */ /* 0x000fe40003f46270 */
[----:B------:R-:W-:-:S02]  /*6270*/  FSEL R146, R145, -INF , !P5 ;  /* 0xff80000091927808 */ /* 0x000fc40006800000 */
[----:B------:R-:W-:Y:S01]  /*6280*/  FSEL R169, R144, -INF , !P6 ;  /* 0xff80000090a97808 */ /* 0x000fe20007000000 */
[----:B------:R-:W-:Y:S01]  /*6290*/  HMMA.16816.F32 R56, R24, R156, R56 ;  /* 0x0000009c1838723c */ /* 0x000fe20000001838 */
[-C--:B------:R-:W-:Y:S02]  /*62a0*/  ISETP.GE.AND P6, PT, R2, R236.reuse, PT ;  /* 0x000000ec0200720c */ /* 0x080fe40003fc6270 */
[C---:B------:R-:W-:Y:S02]  /*62b0*/  ISETP.GE.AND P5, PT, R3.reuse, R236, PT ;  /* 0x000000ec0300720c */ /* 0x040fe40003fa6270 */
[----:B------:R-:W-:Y:S02]  /*62c0*/  FSEL R162, R64, -INF , !P2 ;  /* 0xff80000040a27808 */ /* 0x000fe40005000000 */
[----:B------:R-:W-:Y:S01]  /*62d0*/  IADD3 R2, R0, 0x19, RZ ;  /* 0x0000001900027810 */ /* 0x000fe20007ffe0ff */
[----:B------:R-:W-:Y:S01]  /*62e0*/  HMMA.16816.F32 R48, R28, R158, R48 ;  /* 0x0000009e1c30723c */ /* 0x000fe20000001830 */
[----:B------:R-:W-:-:S02]  /*62f0*/  ISETP.GE.AND P2, PT, R3, R229, PT ;  /* 0x000000e50300720c */ /* 0x000fc40003f46270 */
[----:B------:R-:W-:Y:S02]  /*6300*/  FSEL R156, R66, -INF , !P5 ;  /* 0xff800000429c7808 */ /* 0x000fe40006800000 */
[----:B------:R-:W-:Y:S02]  /*6310*/  FSEL R151, R151, -INF , !P6 ;  /* 0xff80000097977808 */ /* 0x000fe40007000000 */
[-C--:B------:R-:W-:Y:S01]  /*6320*/  ISETP.GE.AND P5, PT, R2, R231.reuse, PT ;  /* 0x000000e70200720c */ /* 0x080fe20003fa6270 */
[----:B------:R-:W-:Y:S01]  /*6330*/  HMMA.16816.F32 R52, R24, R158, R52 ;  /* 0x0000009e1834723c */ /* 0x000fe20000001834 */
[----:B------:R-:W-:Y:S02]  /*6340*/  FSEL R166, R142, -INF , !P2 ;  /* 0xff8000008ea67808 */ /* 0x000fe40005000000 */
[----:B------:R-:W-:Y:S02]  /*6350*/  ISETP.GE.AND P6, PT, R3, R231, PT ;  /* 0x000000e70300720c */ /* 0x000fe40003fc6270 */
[----:B------:R-:W-:-:S02]  /*6360*/  ISETP.GE.AND P2, PT, R2, R229, PT ;  /* 0x000000e50200720c */ /* 0x000fc40003f46270 */
[----:B------:R-:W-:Y:S01]  /*6370*/  IADD3 R3, R0, 0x20, RZ ;  /* 0x0000002000037810 */ /* 0x000fe20007ffe0ff */
[----:B--2---:R-:W-:Y:S01]  /*6380*/  HMMA.16816.F32 R44, R28, R4, R44 ;  /* 0x000000041c2c723c */ /* 0x004fe2000000182c */
[----:B------:R-:W-:Y:S02]  /*6390*/  FSEL R147, R141, -INF , !P5 ;  /* 0xff8000008d937808 */ /* 0x000fe40006800000 */
[----:B------:R-:W-:Y:S02]  /*63a0*/  FSEL R171, R140, -INF , !P6 ;  /* 0xff8000008cab7808 */ /* 0x000fe40007000000 */
[C---:B------:R-:W-:Y:S02]  /*63b0*/  ISETP.GE.AND P5, PT, R2.reuse, R236, PT ;  /* 0x000000ec0200720c */ /* 0x040fe40003fa6270 */
[----:B------:R-:W-:Y:S01]  /*63c0*/  FSEL R167, R143, -INF , !P2 ;  /* 0xff8000008fa77808 */ /* 0x000fe20005000000 */
[----:B------:R-:W-:Y:S01]  /*63d0*/  HMMA.16816.F32 R12, R24, R20, R12 ;  /* 0x00000014180c723c */ /* 0x000fe2000000180c */
[----:B------:R-:W-:-:S02]  /*63e0*/  ISETP.GE.AND P6, PT, R2, R237, PT ;  /* 0x000000ed0200720c */ /* 0x000fc40003fc6270 */
[----:B------:R-:W-:Y:S02]  /*63f0*/  ISETP.GE.AND P2, PT, R3, R236, PT ;  /* 0x000000ec0300720c */ /* 0x000fe40003f46270 */
[----:B------:R-:W-:Y:S02]  /*6400*/  IADD3 R2, R0, 0x21, RZ ;  /* 0x0000002100027810 */ /* 0x000fe40007ffe0ff */
[----:B------:R-:W-:Y:S01]  /*6410*/  FSEL R159, R67, -INF , !P5 ;  /* 0xff800000439f7808 */ /* 0x000fe20006800000 */
[----:B------:R-:W-:Y:S01]  /*6420*/  HMMA.16816.F32 R40, R24, R4, R40 ;  /* 0x000000041828723c */ /* 0x000fe20000001828 */
[-C--:B------:R-:W-:Y:S02]  /*6430*/  ISETP.GE.AND P5, PT, R3, R237.reuse, PT ;  /* 0x000000ed0300720c */ /* 0x080fe40003fa6270 */
[----:B------:R-:W-:Y:S02]  /*6440*/  FSEL R62, R62, -INF , !P2 ;  /* 0xff8000003e3e7808 */ /* 0x000fe40005000000 */
[----:B------:R-:W-:-:S02]  /*6450*/  ISETP.GE.AND P2, PT, R2, R237, PT ;  /* 0x000000ed0200720c */ /* 0x000fc40003f46270 */
[----:B------:R-:W-:Y:S01]  /*6460*/  FSEL R60, R60, -INF , !P5 ;  /* 0xff8000003c3c7808 */ /* 0x000fe20006800000 */
[----:B------:R-:W-:Y:S01]  /*6470*/  HMMA.16816.F32 R152, R28, R20, R152 ;  /* 0x000000141c98723c */ /* 0x000fe20000001898 */
[----:B------:R-:W-:Y:S02]  /*6480*/  FSEL R164, R65, -INF , !P6 ;  /* 0xff80000041a47808 */ /* 0x000fe40007000000 */
[----:B------:R-:W-:Y:S02]  /*6490*/  ISETP.GE.AND P5, PT, R3, R229, PT ;  /* 0x000000e50300720c */ /* 0x000fe40003fa6270 */
[----:B------:R-:W-:Y:S02]  /*64a0*/  FSEL R61, R61, -INF , !P2 ;  /* 0xff8000003d3d7808 */ /* 0x000fe40005000000 */
[----:B------:R-:W-:Y:S01]  /*64b0*/  ISETP.GE.AND P6, PT, R3, R231, PT ;  /* 0x000000e70300720c */ /* 0x000fe20003fc6270 */
[----:B------:R-:W-:Y:S01]  /*64c0*/  HMMA.16816.F32 R36, R24, R6, R36 ;  /* 0x000000061824723c */ /* 0x000fe20000001824 */
[----:B------:R-:W-:-:S02]  /*64d0*/  ISETP.GE.AND P2, PT, R2, R229, PT ;  /* 0x000000e50200720c */ /* 0x000fc40003f46270 */
[----:B------:R-:W-:Y:S02]  /*64e0*/  IADD3 R3, R0, 0x28, RZ ;  /* 0x0000002800037810 */ /* 0x000fe40007ffe0ff */
[----:B------:R-:W-:Y:S02]  /*64f0*/  FSEL R140, R58, -INF , !P5 ;  /* 0xff8000003a8c7808 */ /* 0x000fe40006800000 */
[----:B------:R-:W-:Y:S01]  /*6500*/  ISETP.GE.AND P5, PT, R2, R231, PT ;  /* 0x000000e70200720c */ /* 0x000fe20003fa6270 */
[----:B------:R-:W-:Y:S01]  /*6510*/  HMMA.16816.F32 R32, R28, R6, R32 ;  /* 0x000000061c20723c */ /* 0x000fe20000001820 */
[----:B------:R-:W-:Y:S01]  /*6520*/  FSEL R144, R59, -INF , !P2 ;  /* 0xff8000003b907808 */ /* 0x000fe20005000000 */
[----:B------:R-:W-:Y:S01]  /*6530*/  BAR.SYNC.DEFER_BLOCKING 0x0 ;  /* 0x0000000000007b1d */ /* 0x000fe20000010000 */
[----:B------:R-:W-:Y:S02]  /*6540*/  ISETP.GE.AND P2, PT, R3, R237, PT ;  /* 0x000000ed0300720c */ /* 0x000fe40003f46270 */
[----:B------:R-:W-:-:S02]  /*6550*/  FSEL R145, R56, -INF , !P6 ;  /* 0xff80000038917808 */ /* 0x000fc40007000000 */
[----:B------:R-:W-:Y:S02]  /*6560*/  FSEL R149, R57, -INF , !P5 ;  /* 0xff80000039957808 */ /* 0x000fe40006800000 */
[-C--:B------:R-:W-:Y:S02]  /*6570*/  ISETP.GE.AND P6, PT, R2, R236.reuse, PT ;  /* 0x000000ec0200720c */ /* 0x080fe40003fc6270 */
[C---:B------:R-:W-:Y:S02]  /*6580*/  ISETP.GE.AND P5, PT, R3.reuse, R236, PT ;  /* 0x000000ec0300720c */ /* 0x040fe40003fa6270 */
[----:B------:R-:W-:Y:S02]  /*6590*/  FSEL R56, R48, -INF , !P2 ;  /* 0xff80000030387808 */ /* 0x000fe40005000000 */
[----:B------:R-:W-:Y:S02]  /*65a0*/  IADD3 R2, R0, 0x29, RZ ;  /* 0x0000002900027810 */ /* 0x000fe40007ffe0ff */
[----:B------:R-:W-:-:S02]  /*65b0*/  ISETP.GE.AND P2, PT, R3, R229, PT ;  /* 0x000000e50300720c */ /* 0x000fc40003f46270 */
[----:B------:R-:W-:Y:S02]  /*65c0*/  FSEL R50, R50, -INF , !P5 ;  /* 0xff80000032327808 */ /* 0x000fe40006800000 */
[----:B------:R-:W-:Y:S02]  /*65d0*/  FSEL R63, R63, -INF , !P6 ;  /* 0xff8000003f3f7808 */ /* 0x000fe40007000000 */
[-C--:B------:R-:W-:Y:S02]  /*65e0*/  ISETP.GE.AND P5, PT, R2, R231.reuse, PT ;  /* 0x000000e70200720c */ /* 0x080fe40003fa6270 */
[----:B------:R-:W-:Y:S02]  /*65f0*/  FSEL R143, R54, -INF , !P2 ;  /* 0xff800000368f7808 */ /* 0x000fe40005000000 */
[----:B------:R-:W-:Y:S02]  /*6600*/  ISETP.GE.AND P6, PT, R3, R231, PT ;  /* 0x000000e70300720c */ /* 0x000fe40003fc6270 */
[----:B------:R-:W-:-:S02]  /*6610*/  ISETP.GE.AND P2, PT, R2, R229, PT ;  /* 0x000000e50200720c */ /* 0x000fc40003f46270 */
[----:B------:R-:W-:Y:S02]  /*6620*/  IADD3 R3, R0, 0x30, RZ ;  /* 0x0000003000037810 */ /* 0x000fe40007ffe0ff */
[----:B------:R-:W-:Y:S02]  /*6630*/  FSEL R157, R53, -INF , !P5 ;  /* 0xff800000359d7808 */ /* 0x000fe40006800000 */
[----:B------:R-:W-:Y:S02]  /*6640*/  FSEL R158, R52, -INF , !P6 ;  /* 0xff800000349e7808 */ /* 0x000fe40007000000 */
[C---:B------:R-:W-:Y:S02]  /*6650*/  ISETP.GE.AND P5, PT, R2.reuse, R236, PT ;  /* 0x000000ec0200720c */ /* 0x040fe40003fa6270 */
[----:B------:R-:W-:Y:S02]  /*6660*/  FSEL R142, R55, -INF , !P2 ;  /* 0xff800000378e7808 */ /* 0x000fe40005000000 */
[----:B------:R-:W-:-:S02]  /*6670*/  ISETP.GE.AND P6, PT, R2, R237, PT ;  /* 0x000000ed0200720c */ /* 0x000fc40003fc6270 */
[----:B------:R-:W-:Y:S02]  /*6680*/  ISETP.GE.AND P2, PT, R3, R236, PT ;  /* 0x000000ec0300720c */ /* 0x000fe40003f46270 */
[----:B------:R-:W-:Y:S02]  /*6690*/  IADD3 R2, R0, 0x31, RZ ;  /* 0x0000003100027810 */ /* 0x000fe40007ffe0ff */
[----:B------:R-:W-:Y:S02]  /*66a0*/  FSEL R51, R51, -INF , !P5 ;  /* 0xff80000033337808 */ /* 0x000fe40006800000 */
[-C--:B------:R-:W-:Y:S02]  /*66b0*/  ISETP.GE.AND P5, PT, R3, R237.reuse, PT ;  /* 0x000000ed0300720c */ /* 0x080fe40003fa6270 */
[----:B------:R-:W-:Y:S02]  /*66c0*/  FSEL R46, R46, -INF , !P2 ;  /* 0xff8000002e2e7808 */ /* 0x000fe40005000000 */
[----:B------:R-:W-:-:S02]  /*66d0*/  ISETP.GE.AND P2, PT, R2, R237, PT ;  /* 0x000000ed0200720c */ /* 0x000fc40003f46270 */
[----:B------:R-:W-:Y:S02]  /*66e0*/  FSEL R44, R44, -INF , !P5 ;  /* 0xff8000002c2c7808 */ /* 0x000fe40006800000 */
[----:B------:R-:W-:Y:S02]  /*66f0*/  FSEL R15, R15, -INF , !P0 ;  /* 0xff8000000f0f7808 */ /* 0x000fe40004000000 */
[----:B------:R-:W-:Y:S02]  /*6700*/  FSEL R55, R49, -INF , !P6 ;  /* 0xff80000031377808 */ /* 0x000fe40007000000 */
[-C--:B------:R-:W-:Y:S02]  /*6710*/  ISETP.GE.AND P5, PT, R3, R229.reuse, PT ;  /* 0x000000e50300720c */ /* 0x080fe40003fa6270 */
[----:B------:R-:W-:Y:S02]  /*6720*/  FSEL R45, R45, -INF , !P2 ;  /* 0xff8000002d2d7808 */ /* 0x000fe40005000000 */
[----:B------:R-:W-:-:S02]  /*6730*/  ISETP.GE.AND P0, PT, R0, R229, PT ;  /* 0x000000e50000720c */ /* 0x000fc40003f06270 */
[----:B------:R-:W-:Y:S02]  /*6740*/  ISETP.GE.AND P6, PT, R3, R231, PT ;  /* 0x000000e70300720c */ /* 0x000fe40003fc6270 */
[----:B------:R-:W-:Y:S02]  /*6750*/  ISETP.GE.AND P2, PT, R2, R229, PT ;  /* 0x000000e50200720c */ /* 0x000fe40003f46270 */
[----:B------:R-:W-:Y:S02]  /*6760*/  FSEL R48, R42, -INF , !P5 ;  /* 0xff8000002a307808 */ /* 0x000fe40006800000 */
[----:B------:R-:W-:Y:S02]  /*6770*/  FSEL R14, R14, -INF , !P0 ;  /* 0xff8000000e0e7808 */ /* 0x000fe40004000000 */
[----:B------:R-:W-:Y:S02]  /*6780*/  FSEL R52, R40, -INF , !P6 ;  /* 0xff80000028347808 */ /* 0x000fe40007000000 */
[----:B------:R-:W-:-:S02]  /*6790*/  ISETP.GE.AND P5, PT, R2, R231, PT ;  /* 0x000000e70200720c */ /* 0x000fc40003fa6270 */
[----:B------:R-:W-:Y:S02]  /*67a0*/  FSEL R49, R43, -INF , !P2 ;  /* 0xff8000002b317808 */ /* 0x000fe40005000000 */
[----:B------:R-:W-:Y:S02]  /*67b0*/  ISETP.NE.AND P0, PT, R217, 0x2, PT ;  /* 0x00000002d900780c */ /* 0x000fe40003f05270 */
        /* <DEDUP_REMOVED lines=9> */
[----:B------:R-:W-:-:S02]  /*6850*/  IADD3 R0, R0, 0x39, RZ ;  /* 0x0000003900007810 */ /* 0x000fc40007ffe0ff */
[C---:B------:R-:W-:Y:S02]  /*6860*/  ISETP.GE.AND P3, PT, R2.reuse, R231, PT ;  /* 0x000000e70200720c */ /* 0x040fe40003f66270 */
        /* <DEDUP_REMOVED lines=21> */
[----:B------:R-:W-:Y:S02]  /*69c0*/  ULDC.64 UR4, c[0x0][0x198] ;  /* 0x0000660000047ab9 */ /* 0x000fe40000000a00 */
[----:B------:R-:W-:Y:S01]  /*69d0*/  USHF.L.U32 UR22, UR4, 0x5, URZ ;  /* 0x0000000504167899 */ /* 0x000fe2000800063f */
[----:B------:R-:W-:Y:S01]  /*69e0*/  SHF.R.S32.HI R0, RZ, 0x1f, R2 ;  /* 0x0000001fff007819 */ /* 0x000fe20000011402 */
[----:B------:R-:W-:Y:S01]  /*69f0*/  IMAD.WIDE.U32 R4, R2, c[0x0][0x198], RZ ;  /* 0x0000660002047a25 */ /* 0x000fe200078e00ff */
[----:B------:R-:W-:-:S03]  /*6a00*/  USHF.L.U64.HI UR5, UR4, 0x5, UR5 ;  /* 0x0000000504057899 */ /* 0x000fc60008010205 */
        /* <DEDUP_REMOVED lines=21> */
.L_x_618:
[----:B------:R-:W-:Y:S01]  /*6b60*/  FMNMX.FTZ R0, R134, R12, !PT ;  /* 0x0000000c86007209 */ /* 0x000fe20007810000 */
[----:B------:R-:W-:Y:S01]  /*6b70*/  IMAD.WIDE.U32 R226, R222, -0x2daee0ad, RZ ;  /* 0xd2511f53dee27825 */ /* 0x000fe200078e00ff */
[----:B-1----:R-:W-:Y:S01]  /*6b80*/  FMNMX.FTZ R5, R133, R14, !PT ;  /* 0x0000000e85057209 */ /* 0x002fe20007810000 */
[----:B------:R-:W-:Y:S01]  /*6b90*/  LDSM.16.MT88.4 R16, [R188+0x6000] ;  /* 0x00600000bc10783b */ /* 0x000fe20000004200 */
[----:B------:R-:W-:Y:S01]  /*6ba0*/  FMNMX.FTZ R0, R13, R0, !PT ;  /* 0x000000000d007209 */ /* 0x000fe20007810000 */
[----:B------:R-:W-:Y:S01]  /*6bb0*/  IMAD.SHL.U32 R179, R216, 0x2, RZ ;  /* 0x00000002d8b37824 */ /* 0x000fe200078e00ff */
[----:B------:R-:W-:Y:S01]  /*6bc0*/  FMNMX.FTZ R5, R15, R5, !PT ;  /* 0x000000050f057209 */ /* 0x000fe20007810000 */
[----:B------:R-:W-:Y:S01]  /*6bd0*/  IMAD R168, R230, -0x326172a9, RZ ;  /* 0xcd9e8d57e6a87824 */ /* 0x000fe200078e02ff */
        /* <DEDUP_REMOVED lines=29> */
[----:B------:R-:W-:Y:S01]  /*6db0*/  LOP3.LUT R64, R227, UR21, R179, 0x96, !PT ;  /* 0x00000015e3407c12 */ /* 0x000fe2000f8e96b3 */
[----:B------:R-:W1:Y:S01]  /*6dc0*/  SHFL.BFLY PT, R4, R0, 0x2, 0x1f ;  /* 0x0c401f0000047f89 */ /* 0x000e6200000e0000 */
[----:B------:R-:W-:-:S03]  /*6dd0*/  LOP3.LUT R172, R239, UR14, R226, 0x96, !PT ;  /* 0x0000000eefac7c12 */ /* 0x000fc6000f8e96e2 */
[----:B------:R-:W-:-:S04]  /*6de0*/  IMAD.WIDE.U32 R64, R64, -0x326172a9, RZ ;  /* 0xcd9e8d5740407825 */ /* 0x000fc800078e00ff */
[----:B------:R-:W-:Y:S01]  /*6df0*/  IMAD.WIDE.U32 R172, R172, -0x326172a9, RZ ;  /* 0xcd9e8d57acac7825 */ /* 0x000fe200078e00ff */
[----:B------:R-:W-:-:S04]  /*6e00*/  LOP3.LUT R2, R65, UR15, R168, 0x96, !PT ;  /* 0x0000000f41027c12 */ /* 0x000fc8000f8e96a8 */
[--C-:B------:R-:W-:Y:S01]  /*6e10*/  LOP3.LUT R26, R173, UR13, R64.reuse, 0x96, !PT ;  /* 0x0000000dad1a7c12 */ /* 0x100fe2000f8e9640 */
[----:B------:R-:W-:Y:S01]  /*6e20*/  IMAD.WIDE.U32 R152, R2, -0x2daee0ad, RZ ;  /* 0xd2511f5302987825 */ /* 0x000fe200078e00ff */
[----:B------:R-:W-:-:S03]  /*6e30*/  LOP3.LUT R64, R241, UR13, R64, 0x96, !PT ;  /* 0x0000000df1407c12 */ /* 0x000fc6000f8e9640 */
[----:B------:R-:W-:Y:S01]  /*6e40*/  IMAD.WIDE.U32 R26, R26, -0x2daee0ad, RZ ;  /* 0xd2511f531a1a7825 */ /* 0x000fe200078e00ff */
[----:B------:R-:W-:-:S04]  /*6e50*/  LOP3.LUT R2, R153, UR12, R238, 0x96, !PT ;  /* 0x0000000c99027c12 */ /* 0x000fc8000f8e96ee */
[----:B------:R-:W-:Y:S01]  /*6e60*/  LOP3.LUT R152, R27, UR10, R152, 0x96, !PT ;  /* 0x0000000a1b987c12 */ /* 0x000fe2000f8e9698 */
[----:B------:R-:W-:Y:S01]  /*6e70*/  IMAD.WIDE.U32 R24, R2, -0x326172a9, RZ ;  /* 0xcd9e8d5702187825 */ /* 0x000fe200078e00ff */
[----:B-1----:R-:W-:Y:S02]  /*6e80*/  FMNMX.FTZ R4, R0, R4, !PT ;  /* 0x0000000400047209 */ /* 0x002fe40007810000 */
[----:B------:R-:W1:Y:S01]  /*6e90*/  SHFL.BFLY PT, R0, R5, 0x2, 0x1f ;  /* 0x0c401f0005007f89 */ /* 0x000e6200000e0000 */
[----:B------:R-:W-:-:S03]  /*6ea0*/  IMAD.WIDE.U32 R152, R152, -0x326172a9, RZ ;  /* 0xcd9e8d5798987825 */ /* 0x000fc600078e00ff */
[----:B------:R-:W2:Y:S02]  /*6eb0*/  SHFL.BFLY PT, R3, R4, 0x1, 0x1f ;  /* 0x0c201f0004037f89 */ /* 0x000ea400000e0000 */
[----:B------:R-:W-:Y:S02]  /*6ec0*/  LOP3.LUT R24, R153, UR9, R24, 0x96, !PT ;  /* 0x0000000999187c12 */ /* 0x000fe4000f8e9618 */
[----:B-1----:R-:W-:Y:S02]  /*6ed0*/  FMNMX.FTZ R0, R5, R0, !PT ;  /* 0x0000000005007209 */ /* 0x002fe40007810000 */
[----:B--2---:R-:W-:-:S03]  /*6ee0*/  FMNMX.FTZ R3, R4, R3, !PT ;  /* 0x0000000304037209 */ /* 0x004fc60007810000 */
[----:B------:R-:W1:Y:S01]  /*6ef0*/  SHFL.BFLY PT, R2, R0, 0x1, 0x1f ;  /* 0x0c201f0000027f89 */ /* 0x000e6200000e0000 */
        /* <DEDUP_REMOVED lines=8> */
[----:B------:R-:W-:Y:S01]  /*6f80*/  LOP3.LUT R12, R25, UR6, R4, 0x96, !PT ;  /* 0x00000006190c7c12 */ /* 0x000fe2000f8e9604 */
[--C-:B------:R-:W-:Y:S02]  /*6f90*/  FFMA.FTZ R32, R13, c[0x0][0x23c], -R139.reuse ;  /* 0x00008f000d207a23 */ /* 0x100fe4000001088b */
[----:B------:R-:W-:Y:S02]  /*6fa0*/  IMAD.WIDE.U32 R26, R26, -0x326172a9, RZ ;  /* 0xcd9e8d571a1a7825 */ /* 0x000fe400078e00ff */
[----:B------:R-:W-:Y:S01]  /*6fb0*/  MUFU.EX2 R33, R33 ;  /* 0x0000002100217308 */ /* 0x000fe20000000800 */
[----:B-1----:R-:W-:Y:S01]  /*6fc0*/  FMNMX.FTZ R2, R0, R2, !PT ;  /* 0x0000000200027209 */ /* 0x002fe20007810000 */
[----:B------:R-:W-:Y:S01]  /*6fd0*/  IMAD.WIDE.U32 R12, R12, -0x326172a9, RZ ;  /* 0xcd9e8d570c0c7825 */ /* 0x000fe200078e00ff */
[----:B------:R-:W1:Y:S02]  /*6fe0*/  LDC.U8 R0, c[0x0][0x2d8] ;  /* 0x0000b600ff007b82 */ /* 0x000e640000000000 */
[C---:B------:R-:W-:Y:S01]  /*6ff0*/  FSETP.NEU.FTZ.AND P0, PT, R2.reuse, -INF , PT ;  /* 0xff8000000200780b */ /* 0x040fe20003f1d000 */
[----:B------:R-:W-:Y:S01]  /*7000*/  FMUL.FTZ R54, R2, c[0x0][0x23c] ;  /* 0x00008f0002367a20 */ /* 0x000fe20000410000 */
[----:B------:R-:W-:Y:S01]  /*7010*/  SHF.R.U32.HI R7, RZ, 0x10, R12 ;  /* 0x00000010ff077819 */ /* 0x000fe2000001160c */
[--C-:B------:R-:W-:Y:S01]  /*7020*/  FFMA.FTZ R31, R8, c[0x0][0x23c], -R139.reuse ;  /* 0x00008f00081f7a23 */ /* 0x100fe2000001088b */
[----:B------:R-:W-:Y:S01]  /*7030*/  LOP3.LUT R8, R12, 0xffff, RZ, 0xc0, !PT ;  /* 0x0000ffff0c087812 */ /* 0x000fe200078ec0ff */
[--C-:B------:R-:W-:Y:S01]  /*7040*/  FFMA.FTZ R30, R9, c[0x0][0x23c], -R139.reuse ;  /* 0x00008f00091e7a23 */ /* 0x100fe2000001088b */
[----:B------:R-:W-:Y:S01]  /*7050*/  FSEL R54, R54, RZ, P0 ;  /* 0x000000ff36367208 */ /* 0x000fe20000000000 */
[----:B------:R-:W-:Y:S01]  /*7060*/  MUFU.EX2 R32, R32 ;  /* 0x0000002000207308 */ /* 0x000fe20000000800 */
[----:B------:R-:W-:Y:S01]  /*7070*/  LOP3.LUT R6, R13, UR16, R26, 0x96, !PT ;  /* 0x000000100d067c12 */ /* 0x000fe2000f8e961a */
[--C-:B------:R-:W-:Y:S01]  /*7080*/  FFMA.FTZ R146, R146, c[0x0][0x23c], -R139.reuse ;  /* 0x00008f0092927a23 */ /* 0x100fe2000001088b */
[----:B------:R-:W-:Y:S01]  /*7090*/  LOP3.LUT R5, R12, 0xff, RZ, 0xc0, !PT ;  /* 0x000000ff0c057812 */ /* 0x000fe200078ec0ff */
[----:B------:R-:W-:Y:S01]  /*70a0*/  FFMA.FTZ R29, R10, c[0x0][0x23c], -R54 ;  /* 0x00008f000a1d7a23 */ /* 0x000fe20000010836 */
[----:B------:R-:W-:Y:S01]  /*70b0*/  SHF.R.U32.HI R8, RZ, 0x8, R8 ;  /* 0x00000008ff087819 */ /* 0x000fe20000011608 */
[----:B------:R-:W-:Y:S01]  /*70c0*/  FFMA.FTZ R28, R11, c[0x0][0x23c], -R54 ;  /* 0x00008f000b1c7a23 */ /* 0x000fe20000010836 */
[----:B------:R-:W-:Y:S01]  /*70d0*/  SHF.R.U32.HI R4, RZ, 0x18, R12 ;  /* 0x00000018ff047819 */ /* 0x000fe2000001160c */
[--C-:B------:R-:W-:Y:S01]  /*70e0*/  FFMA.FTZ R36, R14, c[0x0][0x23c], -R54.reuse ;  /* 0x00008f000e247a23 */ /* 0x100fe20000010836 */
[----:B------:R-:W-:Y:S01]  /*70f0*/  LOP3.LUT R7, R7, 0xff, RZ, 0xc0, !PT ;  /* 0x000000ff07077812 */ /* 0x000fe200078ec0ff */
[----:B------:R-:W-:Y:S01]  /*7100*/  FFMA.FTZ R35, R15, c[0x0][0x23c], -R54 ;  /* 0x00008f000f237a23 */ /* 0x000fe20000010836 */
[----:B------:R-:W-:Y:S01]  /*7110*/  SHF.R.U32.HI R21, RZ, 0x10, R6 ;  /* 0x00000010ff157819 */ /* 0x000fe20000011606 */
[----:B------:R-:W-:Y:S01]  /*7120*/  MUFU.EX2 R31, R31 ;  /* 0x0000001f001f7308 */ /* 0x000fe20000000800 */
[----:B------:R-:W-:Y:S01]  /*7130*/  PRMT R5, R5, 0x5410, R8 ;  /* 0x0000541005057816 */ /* 0x000fe20000000008 */
[----:B------:R-:W2:Y:S01]  /*7140*/  LDSM.16.MT88.4 R12, [R186+0x6000] ;  /* 0x00600000ba0c783b */ /* 0x000ea20000004200 */
[----:B------:R-:W-:Y:S01]  /*7150*/  PRMT R4, R7, 0x5410, R4 ;  /* 0x0000541007047816 */ /* 0x000fe20000000004 */
[--C-:B------:R-:W-:Y:S01]  /*7160*/  FFMA.FTZ R163, R163, c[0x0][0x23c], -R54.reuse ;  /* 0x00008f00a3a37a23 */ /* 0x100fe20000010836 */
[C---:B------:R-:W-:Y:S01]  /*7170*/  LOP3.LUT R8, R6.reuse, 0xffff, RZ, 0xc0, !PT ;  /* 0x0000ffff06087812 */ /* 0x040fe200078ec0ff */
[----:B------:R-:W-:Y:S01]  /*7180*/  FFMA.FTZ R153, R167, c[0x0][0x23c], -R54 ;  /* 0x00008f00a7997a23 */ /* 0x000fe20000010836 */
[----:B------:R-:W-:Y:S01]  /*7190*/  LOP3.LUT R20, R6, 0xff, RZ, 0xc0, !PT ;  /* 0x000000ff06147812 */ /* 0x000fe200078ec0ff */
[----:B------:R-:W3:Y:S01]  /*71a0*/  MUFU.EX2 R30, R30 ;  /* 0x0000001e001e7308 */ /* 0x000ee20000000800 */
        /* <DEDUP_REMOVED lines=10> */
[----:B------:R-:W-:Y:S01]  /*7250*/  FMNMX.FTZ R7, R135, R154, !PT ;  /* 0x0000009a87077209 */ /* 0x000fe20007810000 */
[--C-:B------:R-:W-:Y:S01]  /*7260*/  FFMA.FTZ R158, R158, c[0x0][0x23c], -R139.reuse ;  /* 0x00008f009e9e7a23 */ /* 0x100fe2000001088b */
[----:B------:R-:W-:Y:S01]  /*7270*/  PRMT R20, R20, 0x5410, R8 ;  /* 0x0000541014147816 */ /* 0x000fe20000000008 */
[----:B------:R-:W-:Y:S01]  /*7280*/  FMUL.FTZ R6, R6, c[0x0][0x23c] ;  /* 0x00008f0006067a20 */ /* 0x000fe20000410000 */
[----:B------:R-:W-:Y:S01]  /*7290*/  FMNMX.FTZ R8, R136, R59, !PT ;  /* 0x0000003b88087209 */ /* 0x000fe20007810000 */
[----:B------:R-:W4:Y:S01]  /*72a0*/  MUFU.EX2 R28, R28 ;  /* 0x0000001c001c7308 */ /* 0x000f220000000800 */
[----:B------:R-:W-:Y:S01]  /*72b0*/  FMNMX.FTZ R7, R155, R7, !PT ;  /* 0x000000079b077209 */ /* 0x000fe20007810000 */
[--C-:B------:R-:W-:Y:S01]  /*72c0*/  FFMA.FTZ R157, R157, c[0x0][0x23c], -R139.reuse ;  /* 0x00008f009d9d7a23 */ /* 0x100fe2000001088b */
[----:B-1----:R-:W-:Y:S01]  /*72d0*/  PRMT R41, R0, 0x7054, R0 ;  /* 0x0000705400297816 */ /* 0x002fe20000000000 */
[--C-:B------:R-:W-:Y:S01]  /*72e0*/  FFMA.FTZ R143, R143, c[0x0][0x23c], -R54.reuse ;  /* 0x00008f008f8f7a23 */ /* 0x100fe20000010836 */
[----:B------:R-:W-:Y:S01]  /*72f0*/  FMNMX.FTZ R8, R58, R8, !PT ;  /* 0x000000083a087209 */ /* 0x000fe20007810000 */
[--C-:B------:R-:W-:Y:S01]  /*7300*/  FFMA.FTZ R142, R142, c[0x0][0x23c], -R54.reuse ;  /* 0x00008f008e8e7a23 */ /* 0x100fe20000010836 */
[----:B------:R-:W-:Y:S01]  /*7310*/  FMNMX.FTZ R7, R174, R7, !PT ;  /* 0x00000007ae077209 */ /* 0x000fe20007810000 */
[----:B------:R-:W-:Y:S01]  /*7320*/  MUFU.EX2 R36, R36 ;  /* 0x0000002400247308 */ /* 0x000fe20000000800 */
[--C-:B------:R-:W-:Y:S01]  /*7330*/  HSET2.LE.AND R5, R5, R41.reuse, PT ;  /* 0x0000002905057233 */ /* 0x100fe20003803000 */
[----:B------:R-:W-:Y:S01]  /*7340*/  FMNMX.FTZ R8, R175, R8, !PT ;  /* 0x00000008af087209 */ /* 0x000fe20007810000 */
[--C-:B------:R-:W-:Y:S01]  /*7350*/  HSET2.LE.AND R4, R4, R41.reuse, PT ;  /* 0x0000002904047233 */ /* 0x100fe20003803000 */
[----:B------:R-:W-:Y:S01]  /*7360*/  FMNMX.FTZ R66, R178, R7, !PT ;  /* 0x00000007b2427209 */ /* 0x000fe20007810000 */
[--C-:B------:R-:W-:Y:S01]  /*7370*/  HSET2.LE.AND R20, R20, R41.reuse, PT ;  /* 0x0000002914147233 */ /* 0x100fe20003803000 */
[----:B---3--:R-:W-:Y:S01]  /*7380*/  F2FP.PACK_AB R22, R30, R31 ;  /* 0x0000001f1e16723e */ /* 0x008fe200000000ff */
[----:B------:R-:W-:Y:S01]  /*7390*/  HSET2.LE.AND R21, R21, R41, PT ;  /* 0x0000002915157233 */ /* 0x000fe20003803000 */
[----:B------:R-:W1:Y:S01]  /*73a0*/  MUFU.EX2 R35, R35 ;  /* 0x0000002300237308 */ /* 0x000e620000000800 */
[----:B----4-:R-:W-:Y:S01]  /*73b0*/  F2FP.PACK_AB R23, R28, R29 ;  /* 0x0000001d1c17723e */ /* 0x010fe200000000ff */
[--C-:B------:R-:W-:Y:S01]  /*73c0*/  FFMA.FTZ R140, R140, c[0x0][0x23c], -R54.reuse ;  /* 0x00008f008c8c7a23 */ /* 0x100fe20000010836 */
[----:B------:R-:W-:Y:S01]  /*73d0*/  FMNMX.FTZ R8, R224, R8, !PT ;  /* 0x00000008e0087209 */ /* 0x000fe20007810000 */
[--C-:B------:R-:W-:Y:S01]  /*73e0*/  FFMA.FTZ R144, R144, c[0x0][0x23c], -R54.reuse ;  /* 0x00008f0090907a23 */ /* 0x100fe20000010836 */
[----:B------:R-:W-:Y:S01]  /*73f0*/  FMNMX.FTZ R66, R150, R66, !PT ;  /* 0x0000004296427209 */ /* 0x000fe20007810000 */
[--C-:B------:R-:W-:Y:S01]  /*7400*/  FFMA.FTZ R43, R43, c[0x0][0x23c], -R54.reuse ;  /* 0x00008f002b2b7a23 */ /* 0x100fe20000010836 */
[----:B------:R-:W-:Y:S01]  /*7410*/  LOP3.LUT R22, R5, R22, RZ, 0xc0, !PT ;  /* 0x0000001605167212 */ /* 0x000fe200078ec0ff */
[----:B------:R3:W4:Y:S01]  /*7420*/  MUFU.EX2 R38, R6 ;  /* 0x0000000600267308 */ /* 0x0007220000000800 */
[----:B------:R-:W-:Y:S01]  /*7430*/  LOP3.LUT R23, R4, R23, RZ, 0xc0, !PT ;  /* 0x0000001704177212 */ /* 0x000fe200078ec0ff */
[--C-:B------:R-:W-:Y:S01]  /*7440*/  FFMA.FTZ R53, R53, c[0x0][0x23c], -R54.reuse ;  /* 0x00008f0035357a23 */ /* 0x100fe20000010836 */
[----:B------:R-:W-:Y:S01]  /*7450*/  F2FP.PACK_AB R5, R32, R33 ;  /* 0x000000212005723e */ /* 0x000fe200000000ff */
[----:B------:R-:W-:Y:S01]  /*7460*/  FFMA.FTZ R137, R137, c[0x0][0x23c], -R139 ;  /* 0x00008f0089897a23 */ /* 0x000fe2000001088b */
[----:B------:R-:W-:Y:S01]  /*7470*/  FMNMX.FTZ R25, R160, R8, !PT ;  /* 0x00000008a0197209 */ /* 0x000fe20007810000 */
[--C-:B------:R-:W-:Y:S01]  /*7480*/  FFMA.FTZ R48, R48, c[0x0][0x23c], -R54.reuse ;  /* 0x00008f0030307a23 */ /* 0x100fe20000010836 */
[----:B------:R-:W-:Y:S01]  /*7490*/  FMNMX.FTZ R66, R151, R66, !PT ;  /* 0x0000004297427209 */ /* 0x000fe20007810000 */
[----:B------:R-:W-:Y:S01]  /*74a0*/  LDSM.16.MT88.4 R8, [R185+0x6000] ;  /* 0x00600000b908783b */ /* 0x000fe20000004200 */
[----:B-1----:R-:W-:Y:S01]  /*74b0*/  F2FP.PACK_AB R4, R35, R36 ;  /* 0x000000242304723e */ /* 0x002fe200000000ff */
[----:B------:R-:W-:Y:S01]  /*74c0*/  MUFU.EX2 R146, R146 ;  /* 0x0000009200927308 */ /* 0x000fe20000000800 */
[----:B------:R-:W-:Y:S01]  /*74d0*/  LOP3.LUT R20, R20, R5, RZ, 0xc0, !PT ;  /* 0x0000000514147212 */ /* 0x000fe200078ec0ff */
[----:B------:R-:W-:Y:S01]  /*74e0*/  FFMA.FTZ R49, R49, c[0x0][0x23c], -R54 ;  /* 0x00008f0031317a23 */ /* 0x000fe20000010836 */
[----:B------:R-:W-:-:S02]  /*74f0*/  LOP3.LUT R21, R21, R4, RZ, 0xc0, !PT ;  /* 0x0000000415157212 */ /* 0x000fc400078ec0ff */
[----:B------:R-:W-:Y:S01]  /*7500*/  FMNMX.FTZ R25, R161, R25, !PT ;  /* 0x00000019a1197209 */ /* 0x000fe20007810000 */
[----:B---3--:R-:W-:Y:S01]  /*7510*/  LDSM.16.MT88.4 R4, [R184+0x6000] ;  /* 0x00600000b804783b */ /* 0x008fe20000004200 */
[----:B------:R-:W-:Y:S01]  /*7520*/  FMNMX.FTZ R66, R156, R66, !PT ;  /* 0x000000429c427209 */ /* 0x000fe20007810000 */
[-C--:B----4-:R-:W-:Y:S01]  /*7530*/  FMUL.FTZ R124, R124, R38.reuse ;  /* 0x000000267c7c7220 */ /* 0x090fe20000410000 */
[----:B------:R-:W-:Y:S01]  /*7540*/  FSEL R37, R2, RZ, P0 ;  /* 0x000000ff02257208 */ /* 0x000fe20000000000 */
[-C--:B------:R-:W-:Y:S01]  /*7550*/  FMUL.FTZ R125, R125, R38.reuse ;  /* 0x000000267d7d7220 */ /* 0x080fe20000410000 */
        /* <DEDUP_REMOVED lines=8> */
[----:B------:R-:W-:Y:S01]  /*75e0*/  FMNMX.FTZ R25, R60, R25, !PT ;  /* 0x000000193c197209 */ /* 0x000fe20007810000 */
[----:B------:R-:W-:Y:S01]  /*75f0*/  FMUL.FTZ R68, R68, R38 ;  /* 0x0000002644447220 */ /* 0x000fe20000410000 */
[----:B------:R-:W-:Y:S01]  /*7600*/  FMNMX.FTZ R66, R63, R66, !PT ;  /* 0x000000423f427209 */ /* 0x000fe20007810000 */
[----:B------:R-:W-:Y:S01]  /*7610*/  FMUL.FTZ R69, R69, R38 ;  /* 0x0000002645457220 */ /* 0x000fe20000410000 */
[----:B------:R-:W-:Y:S01]  /*7620*/  FMNMX.FTZ R25, R61, R25, !PT ;  /* 0x000000193d197209 */ /* 0x000fe20007810000 */
[----:B------:R-:W1:Y:S01]  /*7630*/  MUFU.EX2 R37, R37 ;  /* 0x0000002500257308 */ /* 0x000e620000000800 */
[----:B------:R-:W-:Y:S01]  /*7640*/  FMNMX.FTZ R66, R50, R66, !PT ;  /* 0x0000004232427209 */ /* 0x000fe20007810000 */
[-C--:B------:R-:W-:Y:S01]  /*7650*/  FMUL.FTZ R72, R72, R38.reuse ;  /* 0x0000002648487220 */ /* 0x080fe20000410000 */
[----:B------:R-:W-:Y:S01]  /*7660*/  FMNMX.FTZ R25, R56, R25, !PT ;  /* 0x0000001938197209 */ /* 0x000fe20007810000 */
[----:B------:R-:W-:Y:S01]  /*7670*/  FMUL.FTZ R73, R73, R38 ;  /* 0x0000002649497220 */ /* 0x000fe20000410000 */
        /* <DEDUP_REMOVED lines=9> */
[----:B------:R-:W-:Y:S01]  /*7710*/  FMUL.FTZ R88, R88, R38 ;  /* 0x0000002658587220 */ /* 0x000fe20000410000 */
[----:B------:R-:W-:Y:S01]  /*7720*/  FMNMX.FTZ R25, R45, R25, !PT ;  /* 0x000000192d197209 */ /* 0x000fe20007810000 */
[-C--:B-1----:R-:W-:Y:S01]  /*7730*/  FMUL.FTZ R126, R126, R37.reuse ;  /* 0x000000257e7e7220 */ /* 0x082fe20000410000 */
        /* <DEDUP_REMOVED lines=8> */
[----:B------:R-:W-:Y:S01]  /*77c0*/  HMMA.16816.F32 R124, R20, R16, R124 ;  /* 0x00000010147c723c */ /* 0x000fe2000000187c */
[-C--:B------:R-:W-:Y:S01]  /*77d0*/  FMUL.FTZ R71, R71, R37.reuse ;  /* 0x0000002547477220 */ /* 0x080fe20000410000 */
[----:B------:R-:W-:Y:S01]  /*77e0*/  MUFU.EX2 R163, R163 ;  /* 0x000000a300a37308 */ /* 0x000fe20000000800 */
[-C--:B------:R-:W-:Y:S01]  /*77f0*/  FMUL.FTZ R74, R74, R37.reuse ;  /* 0x000000254a4a7220 */ /* 0x080fe20000410000 */
[----:B------:R-:W1:Y:S01]  /*7800*/  SHFL.BFLY PT, R26, R25, 0x2, 0x1f ;  /* 0x0c401f00191a7f89 */ /* 0x000e6200000e0000 */
[----:B------:R-:W-:-:S02]  /*7810*/  FMUL.FTZ R75, R75, R37 ;  /* 0x000000254b4b7220 */ /* 0x000fc40000410000 */
[-C--:B------:R-:W-:Y:S01]  /*7820*/  FMUL.FTZ R82, R82, R37.reuse ;  /* 0x0000002552527220 */ /* 0x080fe20000410000 */
[C---:B------:R-:W-:Y:S01]  /*7830*/  HMMA.16816.F32 R120, R20.reuse, R18, R120 ;  /* 0x000000121478723c */ /* 0x040fe20000001878 */
[-C--:B------:R-:W-:Y:S01]  /*7840*/  FMUL.FTZ R83, R83, R37.reuse ;  /* 0x0000002553537220 */ /* 0x080fe20000410000 */
[----:B------:R-:W-:Y:S01]  /*7850*/  MUFU.EX2 R153, R153 ;  /* 0x0000009900997308 */ /* 0x000fe20000000800 */
[-C--:B------:R-:W-:Y:S02]  /*7860*/  FMUL.FTZ R106, R106, R37.reuse ;  /* 0x000000256a6a7220 */ /* 0x080fe40000410000 */
[-C--:B------:R-:W-:Y:S02]  /*7870*/  FMUL.FTZ R107, R107, R37.reuse ;  /* 0x000000256b6b7220 */ /* 0x080fe40000410000 */
[----:B------:R-:W-:Y:S01]  /*7880*/  FMUL.FTZ R89, R89, R38 ;  /* 0x0000002659597220 */ /* 0x000fe20000410000 */
[----:B--2---:R-:W-:Y:S01]  /*7890*/  HMMA.16816.F32 R68, R20, R12, R68 ;  /* 0x0000000c1444723c */ /* 0x004fe20000001844 */
[-C--:B------:R-:W-:Y:S01]  /*78a0*/  FMUL.FTZ R90, R90, R37.reuse ;  /* 0x000000255a5a7220 */ /* 0x080fe20000410000 */
[----:B------:R-:W-:Y:S01]  /*78b0*/  MUFU.EX2 R145, R145 ;  /* 0x0000009100917308 */ /* 0x000fe20000000800 */
[----:B------:R-:W-:-:S02]  /*78c0*/  FMUL.FTZ R91, R91, R37 ;  /* 0x000000255b5b7220 */ /* 0x000fc40000410000 */
[-C--:B------:R-:W-:Y:S02]  /*78d0*/  FMUL.FTZ R92, R92, R38.reuse ;  /* 0x000000265c5c7220 */ /* 0x080fe40000410000 */
[----:B------:R-:W-:Y:S01]  /*78e0*/  FMUL.FTZ R93, R93, R38 ;  /* 0x000000265d5d7220 */ /* 0x000fe20000410000 */
[C---:B------:R-:W-:Y:S01]  /*78f0*/  HMMA.16816.F32 R72, R20.reuse, R14, R72 ;  /* 0x0000000e1448723c */ /* 0x040fe20000001848 */
[-C--:B------:R-:W-:Y:S01]  /*7900*/  FMUL.FTZ R94, R94, R37.reuse ;  /* 0x000000255e5e7220 */ /* 0x080fe20000410000 */
[----:B------:R-:W-:Y:S01]  /*7910*/  MUFU.EX2 R149, R149 ;  /* 0x0000009500957308 */ /* 0x000fe20000000800 */
[-C--:B------:R-:W-:Y:S01]  /*7920*/  FMUL.FTZ R95, R95, R37.reuse ;  /* 0x000000255f5f7220 */ /* 0x080fe20000410000 */
[----:B-1----:R-:W-:Y:S01]  /*7930*/  FMNMX.FTZ R26, R25, R26, !PT ;  /* 0x0000001a191a7209 */ /* 0x002fe20007810000 */
[----:B------:R-:W-:Y:S02]  /*7940*/  FFMA.FTZ R33, R219, R38, R33 ;  /* 0x00000026db217223 */ /* 0x000fe40000010021 */
[----:B------:R-:W-:Y:S01]  /*7950*/  FFMA.FTZ R36, R218, R37, R36 ;  /* 0x00000025da247223 */ /* 0x000fe20000010024 */
[----:B------:R-:W-:Y:S01]  /*7960*/  HMMA.16816.F32 R80, R20, R8, R80 ;  /* 0x000000081450723c */ /* 0x000fe20000001850 */
[----:B------:R-:W1:Y:S01]  /*7970*/  SHFL.BFLY PT, R177, R26, 0x1, 0x1f ;  /* 0x0c201f001ab17f89 */ /* 0x000e6200000e0000 */
[----:B------:R-:W-:Y:S01]  /*7980*/  MUFU.EX2 R158, R158 ;  /* 0x0000009e009e7308 */ /* 0x000fe20000000800 */
[----:B------:R-:W-:-:S02]  /*7990*/  FADD.FTZ R33, R32, R33 ;  /* 0x0000002120217221 */ /* 0x000fc40000010000 */
[----:B------:R-:W-:Y:S02]  /*79a0*/  FADD.FTZ R36, R35, R36 ;  /* 0x0000002423247221 */ /* 0x000fe40000010000 */
[----:B------:R-:W-:Y:S01]  /*79b0*/  FADD.FTZ R33, R31, R33 ;  /* 0x000000211f217221 */ /* 0x000fe20000010000 */
[----:B------:R-:W-:Y:S01]  /*79c0*/  HMMA.16816.F32 R104, R20, R10, R104 ;  /* 0x0000000a1468723c */ /* 0x000fe20000001868 */
[----:B------:R-:W-:Y:S01]  /*79d0*/  FADD.FTZ R36, R29, R36 ;  /* 0x000000241d247221 */ /* 0x000fe20000010000 */
[----:B------:R-:W-:Y:S01]  /*79e0*/  MUFU.EX2 R157, R157 ;  /* 0x0000009d009d7308 */ /* 0x000fe20000000800 */
[----:B------:R-:W-:Y:S02]  /*79f0*/  FADD.FTZ R33, R30, R33 ;  /* 0x000000211e217221 */ /* 0x000fe40000010000 */
[----:B------:R-:W-:-:S03]  /*7a00*/  FADD.FTZ R36, R28, R36 ;  /* 0x000000241c247221 */ /* 0x000fc60000010000 */
[C---:B------:R-:W-:Y:S02]  /*7a10*/  HMMA.16816.F32 R88, R20.reuse, R4, R88 ;  /* 0x000000041458723c */ /* 0x040fe40000001858 */
[----:B------:R-:W-:Y:S06]  /*7a20*/  MUFU.EX2 R143, R143 ;  /* 0x0000008f008f7308 */ /* 0x000fec0000000800 */
[----:B------:R-:W-:Y:S01]  /*7a30*/  HMMA.16816.F32 R92, R20, R6, R92 ;  /* 0x00000006145c723c */ /* 0x000fe2000000185c */
[----:B------:R-:W2:Y:S01]  /*7a40*/  SHFL.BFLY PT, R20, R66, 0x2, 0x1f ;  /* 0x0c401f0042147f89 */ /* 0x000ea200000e0000 */
[----:B-1----:R-:W-:Y:S01]  /*7a50*/  FMNMX.FTZ R177, R26, R177, !PT ;  /* 0x000000b11ab17209 */ /* 0x002fe20007810000 */
[----:B------:R-:W-:Y:S03]  /*7a60*/  MUFU.EX2 R142, R142 ;  /* 0x0000008e008e7308 */ /* 0x000fe60000000800 */
[C---:B------:R-:W-:Y:S01]  /*7a70*/  FSETP.NEU.FTZ.AND P1, PT, R177.reuse, -INF , PT ;  /* 0xff800000b100780b */ /* 0x040fe20003f3d000 */
[----:B------:R-:W-:Y:S01]  /*7a80*/  FMUL.FTZ R148, R177, c[0x0][0x23c] ;  /* 0x00008f00b1947a20 */ /* 0x000fe20000410000 */
[----:B------:R-:W-:Y:S01]  /*7a90*/  LOP3.LUT R21, R65, UR15, R170, 0x96, !PT ;  /* 0x0000000f41157c12 */ /* 0x000fe2000f8e96aa */
[----:B------:R-:W-:-:S02]  /*7aa0*/  IMAD.WIDE.U32 R64, R64, -0x2daee0ad, RZ ;  /* 0xd2511f5340407825 */ /* 0x000fc400078e00ff */
[----:B------:R-:W-:Y:S01]  /*7ab0*/  MUFU.EX2 R140, R140 ;  /* 0x0000008c008c7308 */ /* 0x000fe20000000800 */
[----:B------:R-:W-:Y:S01]  /*7ac0*/  FSEL R148, R148, RZ, P1 ;  /* 0x000000ff94947208 */ /* 0x000fe20000800000 */
[----:B------:R-:W-:-:S04]  /*7ad0*/  IMAD.WIDE.U32 R250, R21, -0x2daee0ad, RZ ;  /* 0xd2511f5315fa7825 */ /* 0x000fc800078e00ff */
[----:B------:R-:W-:Y:S01]  /*7ae0*/  FFMA.FTZ R132, R59, c[0x0][0x23c], -R148 ;  /* 0x00008f003b847a23 */ /* 0x000fe20000010894 */
[----:B------:R-:W-:Y:S01]  /*7af0*/  LOP3.LUT R21, R251, UR12, R242, 0x96, !PT ;  /* 0x0000000cfb157c12 */ /* 0x000fe2000f8e96f2 */
[----:B------:R-:W-:Y:S01]  /*7b00*/  FFMA.FTZ R67, R58, c[0x0][0x23c], -R148 ;  /* 0x00008f003a437a23 */ /* 0x000fe20000010894 */
[----:B------:R-:W-:Y:S01]  /*7b10*/  LOP3.LUT R250, R65, UR10, R250, 0x96, !PT ;  /* 0x0000000a41fa7c12 */ /* 0x000fe2000f8e96fa */
[----:B------:R-:W-:Y:S01]  /*7b20*/  FFMA.FTZ R65, R224, c[0x0][0x23c], -R148 ;  /* 0x00008f00e0417a23 */ /* 0x000fe20000010894 */
[----:B------:R-:W-:Y:S01]  /*7b30*/  MUFU.EX2 R144, R144 ;  /* 0x0000009000907308 */ /* 0x000fe20000000800 */
[----:B------:R-:W-:Y:S01]  /*7b40*/  IMAD.WIDE.U32 R246, R21, -0x326172a9, RZ ;  /* 0xcd9e8d5715f67825 */ /* 0x000fe200078e00ff */
[----:B--2---:R-:W-:-:S03]  /*7b50*/  FMNMX.FTZ R66, R66, R20, !PT ;  /* 0x0000001442427209 */ /* 0x004fc60007810000 */
[----:B------:R-:W-:Y:S01]  /*7b60*/  IMAD.WIDE.U32 R250, R250, -0x326172a9, RZ ;  /* 0xcd9e8d57fafa7825 */ /* 0x000fe200078e00ff */
[----:B------:R-:W-:Y:S01]  /*7b70*/  LOP3.LUT R21, R247, UR11, R240, 0x96, !PT ;  /* 0x0000000bf7157c12 */ /* 0x000fe2000f8e96f0 */
[----:B------:R-:W1:Y:S01]  /*7b80*/  SHFL.BFLY PT, R176, R66, 0x1, 0x1f ;  /* 0x0c201f0042b07f89 */ /* 0x000e6200000e0000 */
[----:B------:R-:W-:Y:S02]  /*7b90*/  MUFU.EX2 R65, R65 ;  /* 0x0000004100417308 */ /* 0x000fe40000000800 */
[----:B------:R-:W-:Y:S01]  /*7ba0*/  LOP3.LUT R246, R251, UR9, R246, 0x96, !PT ;  /* 0x00000009fbf67c12 */ /* 0x000fe2000f8e96f6 */
[----:B------:R-:W-:-:S04]  /*7bb0*/  IMAD.WIDE.U32 R20, R21, -0x2daee0ad, RZ ;  /* 0xd2511f5315147825 */ /* 0x000fc800078e00ff */
[----:B------:R-:W-:Y:S01]  /*7bc0*/  IMAD.WIDE.U32 R246, R246, -0x2daee0ad, RZ ;  /* 0xd2511f53f6f67825 */ /* 0x000fe200078e00ff */
[----:B------:R-:W-:Y:S01]  /*7bd0*/  LOP3.LUT R248, R21, UR8, R64, 0x96, !PT ;  /* 0x0000000815f87c12 */ /* 0x000fe2000f8e9640 */
[----:B------:R-:W-:Y:S02]  /*7be0*/  MUFU.EX2 R132, R132 ;  /* 0x0000008400847308 */ /* 0x000fe40000000800 */
[----:B------:R-:W-:Y:S01]  /*7bf0*/  FFMA.FTZ R160, R160, c[0x0][0x23c], -R148 ;  /* 0x00008f00a0a07a23 */ /* 0x000fe20000010894 */
[----:B------:R-:W-:Y:S01]  /*7c00*/  LOP3.LUT R20, R247, UR6, R20, 0x96, !PT ;  /* 0x00000006f7147c12 */ /* 0x000fe2000f8e9614 */
[----:B------:R-:W-:-:S04]  /*7c10*/  IMAD.WIDE.U32 R248, R248, -0x326172a9, RZ ;  /* 0xcd9e8d57f8f87825 */ /* 0x000fc800078e00ff */
[----:B------:R-:W-:Y:S01]  /*7c20*/  IMAD.WIDE.U32 R22, R20, -0x326172a9, RZ ;  /* 0xcd9e8d5714167825 */ /* 0x000fe200078e00ff */
[----:B------:R-:W-:Y:S03]  /*7c30*/  MUFU.EX2 R67, R67 ;  /* 0x0000004300437308 */ /* 0x000fe60000000800 */
[--C-:B------:R-:W-:Y:S01]  /*7c40*/  FFMA.FTZ R56, R56, c[0x0][0x23c], -R148.reuse ;  /* 0x00008f0038387a23 */ /* 0x100fe20000010894 */
[C---:B------:R-:W-:Y:S01]  /*7c50*/  LOP3.LUT R20, R22.reuse, 0xffff, RZ, 0xc0, !PT ;  /* 0x0000ffff16147812 */ /* 0x040fe200078ec0ff */
[--C-:B------:R-:W-:Y:S01]  /*7c60*/  FFMA.FTZ R55, R55, c[0x0][0x23c], -R148.reuse ;  /* 0x00008f0037377a23 */ /* 0x100fe20000010894 */
[----:B------:R-:W-:Y:S01]  /*7c70*/  LOP3.LUT R21, R22, 0xff, RZ, 0xc0, !PT ;  /* 0x000000ff16157812 */ /* 0x000fe200078ec0ff */
[----:B------:R-:W-:Y:S01]  /*7c80*/  FFMA.FTZ R60, R60, c[0x0][0x23c], -R148 ;  /* 0x00008f003c3c7a23 */ /* 0x000fe20000010894 */
[----:B------:R-:W-:Y:S01]  /*7c90*/  SHF.R.U32.HI R20, RZ, 0x8, R20 ;  /* 0x00000008ff147819 */ /* 0x000fe20000011614 */
[----:B------:R-:W-:Y:S01]  /*7ca0*/  MUFU.EX2 R160, R160 ;  /* 0x000000a000a07308 */ /* 0x000fe20000000800 */
[----:B-1----:R-:W-:Y:S01]  /*7cb0*/  FMNMX.FTZ R176, R66, R176, !PT ;  /* 0x000000b042b07209 */ /* 0x002fe20007810000 */
[----:B------:R-:W-:Y:S01]  /*7cc0*/  FFMA.FTZ R66, R175, c[0x0][0x23c], -R148 ;  /* 0x00008f00af427a23 */ /* 0x000fe20000010894 */
[----:B------:R-:W-:Y:S01]  /*7cd0*/  PRMT R21, R21, 0x5410, R20 ;  /* 0x0000541015157816 */ /* 0x000fe20000000014 */
[----:B------:R-:W-:Y:S01]  /*7ce0*/  FFMA.FTZ R61, R61, c[0x0][0x23c], -R148 ;  /* 0x00008f003d3d7a23 */ /* 0x000fe20000010894 */
[--C-:B------:R-:W-:Y:S01]  /*7cf0*/  SHF.R.U32.HI R20, RZ, 0x10, R22.reuse ;  /* 0x00000010ff147819 */ /* 0x100fe20000011616 */
[----:B------:R-:W-:Y:S01]  /*7d00*/  FMUL.FTZ R141, R176, c[0x0][0x23c] ;  /* 0x00008f00b08d7a20 */ /* 0x000fe20000410000 */
[----:B------:R-:W-:Y:S01]  /*7d10*/  SHF.R.U32.HI R22, RZ, 0x18, R22 ;  /* 0x00000018ff167819 */ /* 0x000fe20000011616 */
[----:B------:R-:W1:Y:S01]  /*7d20*/  MUFU.EX2 R66, R66 ;  /* 0x0000004200427308 */ /* 0x000e620000000800 */
[----:B------:R-:W-:Y:S01]  /*7d30*/  LOP3.LUT R20, R20, 0xff, RZ, 0xc0, !PT ;  /* 0x000000ff14147812 */ /* 0x000fe200078ec0ff */
[--C-:B------:R-:W-:Y:S01]  /*7d40*/  HSET2.LE.AND R21, R21, R41.reuse, PT ;  /* 0x0000002915157233 */ /* 0x100fe20003803000 */
[----:B------:R-:W-:Y:S01]  /*7d50*/  FSETP.NEU.FTZ.AND P0, PT, R176, -INF , PT ;  /* 0xff800000b000780b */ /* 0x000fe20003f1d000 */
[----:B------:R-:W-:Y:S01]  /*7d60*/  FFMA.FTZ R44, R44, c[0x0][0x23c], -R148 ;  /* 0x00008f002c2c7a23 */ /* 0x000fe20000010894 */
[----:B------:R-:W-:Y:S01]  /*7d70*/  PRMT R20, R20, 0x5410, R22 ;  /* 0x0000541014147816 */ /* 0x000fe20000000016 */
[----:B------:R-:W-:Y:S01]  /*7d80*/  FFMA.FTZ R45, R45, c[0x0][0x23c], -R148 ;  /* 0x00008f002d2d7a23 */ /* 0x000fe20000010894 */
[----:B------:R-:W-:Y:S01]  /*7d90*/  LOP3.LUT R22, R23, UR16, R248, 0x96, !PT ;  /* 0x0000001017167c12 */ /* 0x000fe2000f8e96f8 */
[----:B------:R-:W-:Y:S01]  /*7da0*/  MUFU.EX2 R56, R56 ;  /* 0x0000003800387308 */ /* 0x000fe20000000800 */
[----:B------:R-:W-:Y:S01]  /*7db0*/  FSEL R141, R141, RZ, P0 ;  /* 0x000000ff8d8d7208 */ /* 0x000fe20000000000 */
[----:B------:R-:W-:Y:S01]  /*7dc0*/  HSET2.LE.AND R20, R20, R41, PT ;  /* 0x0000002914147233 */ /* 0x000fe20003803000 */
[----:B------:R-:W-:Y:S01]  /*7dd0*/  LOP3.LUT R25, R22, 0xffff, RZ, 0xc0, !PT ;  /* 0x0000ffff16197812 */ /* 0x000fe200078ec0ff */
[----:B------:R-:W-:Y:S01]  /*7de0*/  FFMA.FTZ R40, R40, c[0x0][0x23c], -R148 ;  /* 0x00008f0028287a23 */ /* 0x000fe20000010894 */
[----:B------:R-:W-:Y:S01]  /*7df0*/  LOP3.LUT R23, R22, 0xff, RZ, 0xc0, !PT ;  /* 0x000000ff16177812 */ /* 0x000fe200078ec0ff */
[----:B------:R-:W-:Y:S01]  /*7e00*/  FFMA.FTZ R59, R174, c[0x0][0x23c], -R141 ;  /* 0x00008f00ae3b7a23 */ /* 0x000fe2000001088d */
[----:B------:R-:W-:Y:S01]  /*7e10*/  SHF.R.U32.HI R25, RZ, 0x8, R25 ;  /* 0x00000008ff197819 */ /* 0x000fe20000011619 */
[--C-:B------:R-:W-:Y:S01]  /*7e20*/  FFMA.FTZ R58, R178, c[0x0][0x23c], -R141.reuse ;  /* 0x00008f00b23a7a23 */ /* 0x100fe2000001088d */
[--C-:B------:R-:W-:Y:S01]  /*7e30*/  SHF.R.U32.HI R26, RZ, 0x18, R22.reuse ;  /* 0x00000018ff1a7819 */ /* 0x100fe20000011616 */
[----:B------:R-:W-:Y:S01]  /*7e40*/  FFMA.FTZ R64, R154, c[0x0][0x23c], -R141 ;  /* 0x00008f009a407a23 */ /* 0x000fe2000001088d */
[----:B------:R-:W-:Y:S01]  /*7e50*/  PRMT R25, R23, 0x5410, R25 ;  /* 0x0000541017197816 */ /* 0x000fe20000000019 */
[----:B------:R-:W-:Y:S01]  /*7e60*/  MUFU.EX2 R59, R59 ;  /* 0x0000003b003b7308 */ /* 0x000fe20000000800 */
[----:B------:R-:W-:Y:S01]  /*7e70*/  SHF.R.U32.HI R23, RZ, 0x10, R22 ;  /* 0x00000010ff177819 */ /* 0x000fe20000011616 */
[----:B------:R-:W-:Y:S01]  /*7e80*/  FFMA.FTZ R133, R155, c[0x0][0x23c], -R141 ;  /* 0x00008f009b857a23 */ /* 0x000fe2000001088d */
[----:B------:R-:W-:Y:S01]  /*7e90*/  FSEL R22, R177, RZ, P1 ;  /* 0x000000ffb1167208 */ /* 0x000fe20000800000 */
[--C-:B------:R-:W-:Y:S01]  /*7ea0*/  FFMA.FTZ R155, R165, c[0x0][0x23c], -R54.reuse ;  /* 0x00008f00a59b7a23 */ /* 0x100fe20000010836 */
[----:B------:R-:W-:Y:S01]  /*7eb0*/  LOP3.LUT R23, R23, 0xff, RZ, 0xc0, !PT ;  /* 0x000000ff17177812 */ /* 0x000fe200078ec0ff */
[----:B------:R-:W-:Y:S01]  /*7ec0*/  FFMA.FTZ R154, R166, c[0x0][0x23c], -R54 ;  /* 0x00008f00a69a7a23 */ /* 0x000fe20000010836 */
[----:B------:R-:W-:Y:S01]  /*7ed0*/  LOP3.LUT R248, R249, UR7, R250, 0x96, !PT ;  /* 0x00000007f9f87c12 */ /* 0x000fe2000f8e96fa */
[----:B------:R-:W2:Y:S01]  /*7ee0*/  MUFU.EX2 R58, R58 ;  /* 0x0000003a003a7308 */ /* 0x000ea20000000800 */
[----:B------:R-:W-:Y:S01]  /*7ef0*/  PRMT R26, R23, 0x5410, R26 ;  /* 0x00005410171a7816 */ /* 0x000fe2000000001a */
[----:B------:R-:W-:Y:S01]  /*7f00*/  FADD.FTZ R22, R136, -R22 ;  /* 0x8000001688167221 */ /* 0x000fe20000010000 */
[----:B------:R-:W-:Y:S01]  /*7f10*/  FSEL R23, R176, RZ, P0 ;  /* 0x000000ffb0177208 */ /* 0x000fe20000000000 */
[----:B------:R-:W-:Y:S01]  /*7f20*/  FFMA.FTZ R136, R169, c[0x0][0x23c], -R139 ;  /* 0x00008f00a9887a23 */ /* 0x000fe2000001088b */
[----:B------:R-:W-:Y:S01]  /*7f30*/  IADD3 R174, R179, 0x1, RZ ;  /* 0x00000001b3ae7810 */ /* 0x000fe20007ffe0ff */
[----:B------:R-:W-:Y:S01]  /*7f40*/  FFMA.FTZ R165, R161, c[0x0][0x23c], -R148 ;  /* 0x00008f00a1a57a23 */ /* 0x000fe20000010894 */
[----:B------:R-:W-:Y:S01]  /*7f50*/  ISETP.GE.AND P0, PT, R217, 0x3, PT ;  /* 0x00000003d900780c */ /* 0x000fe20003f06270 */
[----:B------:R-:W-:Y:S01]  /*7f60*/  FADD.FTZ R23, R135, -R23 ;  /* 0x8000001787177221 */ /* 0x000fe20000010000 */
[----:B------:R-:W-:Y:S01]  /*7f70*/  MUFU.EX2 R64, R64 ;  /* 0x0000004000407308 */ /* 0x000fe20000000800 */
[----:B------:R-:W-:Y:S01]  /*7f80*/  FMUL.FTZ R135, R22, c[0x0][0x23c] ;  /* 0x00008f0016877a20 */ /* 0x000fe20000410000 */
[----:B-1----:R-:W-:Y:S01]  /*7f90*/  F2FP.PACK_AB R22, R65, R66 ;  /* 0x000000424116723e */ /* 0x002fe200000000ff */
[----:B------:R-:W-:Y:S01]  /*7fa0*/  FMUL.FTZ R134, R23, c[0x0][0x23c] ;  /* 0x00008f0017867a20 */ /* 0x000fe20000410000 */
[----:B------:R-:W-:Y:S01]  /*7fb0*/  LOP3.LUT R174, R227, UR21, R174, 0x96, !PT ;  /* 0x00000015e3ae7c12 */ /* 0x000fe2000f8e96ae */
[--C-:B------:R-:W-:Y:S01]  /*7fc0*/  FFMA.FTZ R161, R162, c[0x0][0x23c], -R148.reuse ;  /* 0x00008f00a2a17a23 */ /* 0x100fe20000010894 */
[----:B------:R-:W-:Y:S01]  /*7fd0*/  LOP3.LUT R22, R21, R22, RZ, 0xc0, !PT ;  /* 0x0000001615167212 */ /* 0x000fe200078ec0ff */
[----:B------:R-:W-:Y:S01]  /*7fe0*/  FFMA.FTZ R162, R164, c[0x0][0x23c], -R148 ;  /* 0x00008f00a4a27a23 */ /* 0x000fe20000010894 */
[----:B------:R-:W1:Y:S01]  /*7ff0*/  MUFU.EX2 R133, R133 ;  /* 0x0000008500857308 */ /* 0x000e620000000800 */
[----:B--2---:R-:W-:Y:S01]  /*8000*/  F2FP.PACK_AB R23, R58, R59 ;  /* 0x0000003b3a17723e */ /* 0x004fe200000000ff */
[----:B------:R-:W-:Y:S01]  /*8010*/  IMAD.WIDE.U32 R248, R248, -0x2daee0ad, RZ ;  /* 0xd2511f53f8f87825 */ /* 0x000fe200078e00ff */
[----:B------:R-:W-:-:S02]  /*8020*/  F2FP.PACK_AB R21, R67, R132 ;  /* 0x000000844315723e */ /* 0x000fc400000000ff */
[----:B------:R-:W-:Y:S01]  /*8030*/  LOP3.LUT R23, R20, R23, RZ, 0xc0, !PT ;  /* 0x0000001714177212 */ /* 0x000fe200078ec0ff */
[--C-:B------:R-:W-:Y:S01]  /*8040*/  HSET2.LE.AND R20, R25, R41.reuse, PT ;  /* 0x0000002919147233 */ /* 0x100fe20003803000 */
[--C-:B------:R-:W-:Y:S01]  /*8050*/  FFMA.FTZ R156, R156, c[0x0][0x23c], -R141.reuse ;  /* 0x00008f009c9c7a23 */ /* 0x100fe2000001088d */
[----:B------:R-:W2:Y:S01]  /*8060*/  MUFU.EX2 R135, R135 ;  /* 0x0000008700877308 */ /* 0x000ea20000000800 */
[--C-:B------:R-:W-:Y:S01]  /*8070*/  FFMA.FTZ R159, R159, c[0x0][0x23c], -R141.reuse ;  /* 0x00008f009f9f7a23 */ /* 0x100fe2000001088d */
[----:B------:R-:W-:Y:S01]  /*8080*/  LOP3.LUT R246, R249, UR17, R246, 0x96, !PT ;  /* 0x00000011f9f67c12 */ /* 0x000fe2000f8e96f6 */
[----:B------:R-:W-:Y:S01]  /*8090*/  FFMA.FTZ R150, R150, c[0x0][0x23c], -R141 ;  /* 0x00008f0096967a23 */ /* 0x000fe2000001088d */
[----:B------:R-:W-:Y:S01]  /*80a0*/  LOP3.LUT R20, R20, R21, RZ, 0xc0, !PT ;  /* 0x0000001514147212 */ /* 0x000fe200078ec0ff */
[----:B------:R-:W-:Y:S01]  /*80b0*/  HSET2.LE.AND R21, R26, R41, PT ;  /* 0x000000291a157233 */ /* 0x000fe20003803000 */
[----:B------:R-:W-:Y:S01]  /*80c0*/  LOP3.LUT R26, R27, UR7, R152, 0x96, !PT ;  /* 0x000000071b1a7c12 */ /* 0x000fe2000f8e9698 */
[----:B------:R-:W-:Y:S01]  /*80d0*/  FFMA.FTZ R152, R147, c[0x0][0x23c], -R139 ;  /* 0x00008f0093987a23 */ /* 0x000fe2000001088b */
[----:B------:R-:W3:Y:S01]  /*80e0*/  MUFU.EX2 R134, R134 ;  /* 0x0000008600867308 */ /* 0x000ee20000000800 */
[----:B-1----:R-:W-:Y:S01]  /*80f0*/  F2FP.PACK_AB R25, R133, R64 ;  /* 0x000000408519723e */ /* 0x002fe200000000ff */
[----:B------:R-:W-:Y:S01]  /*8100*/  FFMA.FTZ R151, R151, c[0x0][0x23c], -R141 ;  /* 0x00008f0097977a23 */ /* 0x000fe2000001088d */
[----:B------:R-:W-:Y:S01]  /*8110*/  LOP3.LUT R166, R246, 0xffff, RZ, 0xc0, !PT ;  /* 0x0000fffff6a67812 */ /* 0x000fe200078ec0ff */
[----:B------:R-:W-:Y:S01]  /*8120*/  IMAD.WIDE.U32 R26, R26, -0x2daee0ad, RZ ;  /* 0xd2511f531a1a7825 */ /* 0x000fe200078e00ff */
[----:B------:R-:W-:-:S02]  /*8130*/  LOP3.LUT R21, R21, R25, RZ, 0xc0, !PT ;  /* 0x0000001915157212 */ /* 0x000fc400078ec0ff */
[----:B------:R-:W-:Y:S01]  /*8140*/  SHF.R.U32.HI R164, RZ, 0x10, R246 ;  /* 0x00000010ffa47819 */ /* 0x000fe200000116f6 */
[-C--:B--2---:R-:W-:Y:S01]  /*8150*/  FMUL.FTZ R108, R108, R135.reuse ;  /* 0x000000876c6c7220 */ /* 0x084fe20000410000 */
[----:B------:R-:W-:Y:S01]  /*8160*/  MUFU.EX2 R136, R136 ;  /* 0x0000008800887308 */ /* 0x000fe20000000800 */
[-C--:B------:R-:W-:Y:S01]  /*8170*/  FMUL.FTZ R109, R109, R135.reuse ;  /* 0x000000876d6d7220 */ /* 0x080fe20000410000 */
[----:B------:R-:W-:Y:S01]  /*8180*/  SHF.R.U32.HI R166, RZ, 0x8, R166 ;  /* 0x00000008ffa67819 */ /* 0x000fe200000116a6 */
[-C--:B------:R-:W-:Y:S01]  /*8190*/  FMUL.FTZ R112, R112, R135.reuse ;  /* 0x0000008770707220 */ /* 0x080fe20000410000 */
[----:B------:R-:W-:Y:S01]  /*81a0*/  LOP3.LUT R164, R164, 0xff, RZ, 0xc0, !PT ;  /* 0x000000ffa4a47812 */ /* 0x000fe200078ec0ff */
[----:B------:R-:W-:Y:S02]  /*81b0*/  FMUL.FTZ R113, R113, R135 ;  /* 0x0000008771717220 */ /* 0x000fe40000410000 */
[-C--:B---3--:R-:W-:Y:S01]  /*81c0*/  FMUL.FTZ R110, R110, R134.reuse ;  /* 0x000000866e6e7220 */ /* 0x088fe20000410000 */
[----:B------:R-:W-:Y:S01]  /*81d0*/  MUFU.EX2 R155, R155 ;  /* 0x0000009b009b7308 */ /* 0x000fe20000000800 */
[----:B------:R-:W-:-:S02]  /*81e0*/  FMUL.FTZ R111, R111, R134 ;  /* 0x000000866f6f7220 */ /* 0x000fc40000410000 */
[-C--:B------:R-:W-:Y:S02]  /*81f0*/  FMUL.FTZ R114, R114, R134.reuse ;  /* 0x0000008672727220 */ /* 0x080fe40000410000 */
[-C--:B------:R-:W-:Y:S02]  /*8200*/  FMUL.FTZ R115, R115, R134.reuse ;  /* 0x0000008673737220 */ /* 0x080fe40000410000 */
[-C--:B------:R-:W-:Y:S01]  /*8210*/  FMUL.FTZ R84, R84, R135.reuse ;  /* 0x0000008754547220 */ /* 0x080fe20000410000 */
[----:B------:R-:W-:Y:S01]  /*8220*/  HMMA.16816.F32 R108, R20, R14, R108 ;  /* 0x0000000e146c723c */ /* 0x000fe2000000186c */
[----:B------:R-:W-:Y:S01]  /*8230*/  FMUL.FTZ R85, R85, R135 ;  /* 0x0000008755557220 */ /* 0x000fe20000410000 */
[----:B------:R-:W-:Y:S01]  /*8240*/  MUFU.EX2 R147, R171 ;  /* 0x000000ab00937308 */ /* 0x000fe20000000800 */
[-C--:B------:R-:W-:Y:S02]  /*8250*/  FMUL.FTZ R86, R86, R134.reuse ;  /* 0x0000008656567220 */ /* 0x080fe40000410000 */
[----:B------:R-:W-:-:S02]  /*8260*/  FMUL.FTZ R87, R87, R134 ;  /* 0x0000008657577220 */ /* 0x000fc40000410000 */
[-C--:B------:R-:W-:Y:S01]  /*8270*/  FMUL.FTZ R76, R76, R135.reuse ;  /* 0x000000874c4c7220 */ /* 0x080fe20000410000 */
[C---:B------:R-:W-:Y:S01]  /*8280*/  HMMA.16816.F32 R112, R20.reuse, R12, R112 ;  /* 0x0000000c1470723c */ /* 0x040fe20000001870 */
[-C--:B------:R-:W-:Y:S01]  /*8290*/  FMUL.FTZ R77, R77, R135.reuse ;  /* 0x000000874d4d7220 */ /* 0x080fe20000410000 */
[----:B------:R-:W-:Y:S01]  /*82a0*/  LOP3.LUT R14, R26, 0xffff, RZ, 0xc0, !PT ;  /* 0x0000ffff1a0e7812 */ /* 0x000fe200078ec0ff */
[-C--:B------:R-:W-:Y:S01]  /*82b0*/  FMUL.FTZ R78, R78, R134.reuse ;  /* 0x000000864e4e7220 */ /* 0x080fe20000410000 */
[----:B------:R-:W1:Y:S01]  /*82c0*/  MUFU.EX2 R152, R152 ;  /* 0x0000009800987308 */ /* 0x000e620000000800 */
[----:B------:R-:W-:Y:S02]  /*82d0*/  FMUL.FTZ R79, R79, R134 ;  /* 0x000000864f4f7220 */ /* 0x000fe40000410000 */
[----:B------:R-:W-:Y:S01]  /*82e0*/  LOP3.LUT R12, R27, UR17, R24, 0x96, !PT ;  /* 0x000000111b0c7c12 */ /* 0x000fe2000f8e9618 */
[----:B------:R-:W-:Y:S01]  /*82f0*/  HMMA.16816.F32 R84, R20, R10, R84 ;  /* 0x0000000a1454723c */ /* 0x000fe20000001854 */
[----:B------:R-:W-:Y:S01]  /*8300*/  SHF.R.U32.HI R13, RZ, 0x10, R26 ;  /* 0x00000010ff0d7819 */ /* 0x000fe2000001161a */
[-C--:B------:R-:W-:Y:S01]  /*8310*/  FMUL.FTZ R100, R100, R135.reuse ;  /* 0x0000008764647220 */ /* 0x080fe20000410000 */
[----:B------:R-:W-:Y:S01]  /*8320*/  SHF.R.U32.HI R15, RZ, 0x10, R12 ;  /* 0x00000010ff0f7819 */ /* 0x000fe2000001160c */
[----:B------:R-:W2:Y:S01]  /*8330*/  MUFU.EX2 R154, R154 ;  /* 0x0000009a009a7308 */ /* 0x000ea20000000800 */
[----:B------:R-:W-:-:S02]  /*8340*/  FMUL.FTZ R101, R101, R135 ;  /* 0x0000008765657220 */ /* 0x000fc40000410000 */
[----:B------:R-:W-:Y:S01]  /*8350*/  SHF.R.U32.HI R10, RZ, 0x8, R14 ;  /* 0x00000008ff0a7819 */ /* 0x000fe2000001160e */
[C---:B------:R-:W-:Y:S01]  /*8360*/  HMMA.16816.F32 R76, R20.reuse, R8, R76 ;  /* 0x00000008144c723c */ /* 0x040fe2000000184c */
[----:B------:R-:W-:Y:S01]  /*8370*/  LOP3.LUT R14, R12, 0xffff, RZ, 0xc0, !PT ;  /* 0x0000ffff0c0e7812 */ /* 0x000fe200078ec0ff */
[-C--:B------:R-:W-:Y:S01]  /*8380*/  FMUL.FTZ R102, R102, R134.reuse ;  /* 0x0000008666667220 */ /* 0x080fe20000410000 */
[----:B------:R-:W-:Y:S01]  /*8390*/  LOP3.LUT R11, R13, 0xff, RZ, 0xc0, !PT ;  /* 0x000000ff0d0b7812 */ /* 0x000fe200078ec0ff */
[-C--:B------:R-:W-:Y:S01]  /*83a0*/  FMUL.FTZ R103, R103, R134.reuse ;  /* 0x0000008667677220 */ /* 0x080fe20000410000 */
[----:B------:R-:W-:Y:S01]  /*83b0*/  LOP3.LUT R13, R12, 0xff, RZ, 0xc0, !PT ;  /* 0x000000ff0c0d7812 */ /* 0x000fe200078ec0ff */
[-C--:B------:R-:W-:Y:S01]  /*83c0*/  FMUL.FTZ R128, R128, R135.reuse ;  /* 0x0000008780807220 */ /* 0x080fe20000410000 */
[----:B------:R-:W-:Y:S01]  /*83d0*/  LOP3.LUT R9, R26, 0xff, RZ, 0xc0, !PT ;  /* 0x000000ff1a097812 */ /* 0x000fe200078ec0ff */
[-C--:B------:R-:W-:Y:S01]  /*83e0*/  FMUL.FTZ R129, R129, R135.reuse ;  /* 0x0000008781817220 */ /* 0x080fe20000410000 */
[----:B------:R-:W-:Y:S01]  /*83f0*/  SHF.R.U32.HI R8, RZ, 0x18, R26 ;  /* 0x00000018ff087819 */ /* 0x000fe2000001161a */
[-C--:B------:R-:W-:Y:S01]  /*8400*/  FMUL.FTZ R130, R130, R134.reuse ;  /* 0x0000008682827220 */ /* 0x080fe20000410000 */
[----:B------:R-:W-:Y:S01]  /*8410*/  SHF.R.U32.HI R12, RZ, 0x18, R12 ;  /* 0x00000018ff0c7819 */ /* 0x000fe2000001160c */
[-C--:B------:R-:W-:Y:S01]  /*8420*/  FMUL.FTZ R131, R131, R134.reuse ;  /* 0x0000008683837220 */ /* 0x080fe20000410000 */
[----:B------:R-:W-:Y:S01]  /*8430*/  SHF.R.U32.HI R14, RZ, 0x8, R14 ;  /* 0x00000008ff0e7819 */ /* 0x000fe2000001160e */
[-C--:B------:R-:W-:Y:S01]  /*8440*/  FMUL.FTZ R116, R116, R135.reuse ;  /* 0x0000008774747220 */ /* 0x080fe20000410000 */
[----:B------:R-:W-:Y:S01]  /*8450*/  LOP3.LUT R15, R15, 0xff, RZ, 0xc0, !PT ;  /* 0x000000ff0f0f7812 */ /* 0x000fe200078ec0ff */
[-C--:B------:R-:W-:Y:S01]  /*8460*/  FMUL.FTZ R117, R117, R135.reuse ;  /* 0x0000008775757220 */ /* 0x080fe20000410000 */
[----:B------:R-:W-:Y:S01]  /*8470*/  PRMT R10, R9, 0x5410, R10 ;  /* 0x00005410090a7816 */ /* 0x000fe2000000000a */
[-C--:B------:R-:W-:Y:S01]  /*8480*/  FMUL.FTZ R118, R118, R134.reuse ;  /* 0x0000008676767220 */ /* 0x080fe20000410000 */
[----:B------:R-:W-:Y:S01]  /*8490*/  PRMT R11, R11, 0x5410, R8 ;  /* 0x000054100b0b7816 */ /* 0x000fe20000000008 */
[-C--:B------:R-:W-:Y:S01]  /*84a0*/  FMUL.FTZ R119, R119, R134.reuse ;  /* 0x0000008677777220 */ /* 0x080fe20000410000 */
[----:B------:R-:W-:Y:S01]  /*84b0*/  PRMT R9, R13, 0x5410, R14 ;  /* 0x000054100d097816 */ /* 0x000fe2000000000e */
[-C--:B------:R-:W-:Y:S01]  /*84c0*/  FMUL.FTZ R96, R96, R135.reuse ;  /* 0x0000008760607220 */ /* 0x080fe20000410000 */
[----:B------:R-:W-:Y:S01]  /*84d0*/  PRMT R8, R15, 0x5410, R12 ;  /* 0x000054100f087816 */ /* 0x000fe2000000000c */
[----:B------:R-:W-:Y:S01]  /*84e0*/  FMUL.FTZ R97, R97, R135 ;  /* 0x0000008761617220 */ /* 0x000fe20000410000 */
[C---:B------:R-:W-:Y:S01]  /*84f0*/  HMMA.16816.F32 R100, R20.reuse, R4, R100 ;  /* 0x000000041464723c */ /* 0x040fe20000001864 */
[-C--:B------:R-:W-:Y:S01]  /*8500*/  FMUL.FTZ R98, R98, R134.reuse ;  /* 0x0000008662627220 */ /* 0x080fe20000410000 */
[--C-:B------:R-:W-:Y:S01]  /*8510*/  HSET2.LE.AND R10, R10, R41.reuse, PT ;  /* 0x000000290a0a7233 */ /* 0x100fe20003803000 */
[----:B------:R-:W-:Y:S01]  /*8520*/  FMUL.FTZ R99, R99, R134 ;  /* 0x0000008663637220 */ /* 0x000fe20000410000 */
[--C-:B------:R-:W-:Y:S01]  /*8530*/  HSET2.LE.AND R11, R11, R41.reuse, PT ;  /* 0x000000290b0b7233 */ /* 0x100fe20003803000 */
[----:B-1----:R-:W-:Y:S01]  /*8540*/  F2FP.PACK_AB R26, R152, R147 ;  /* 0x00000093981a723e */ /* 0x002fe200000000ff */
[--C-:B------:R-:W-:Y:S01]  /*8550*/  HSET2.LE.AND R24, R9, R41.reuse, PT ;  /* 0x0000002909187233 */ /* 0x100fe20003803000 */
[----:B------:R-:W-:Y:S01]  /*8560*/  F2FP.PACK_AB R5, R146, R136 ;  /* 0x000000889205723e */ /* 0x000fe200000000ff */
[----:B------:R-:W-:Y:S01]  /*8570*/  HSET2.LE.AND R25, R8, R41, PT ;  /* 0x0000002908197233 */ /* 0x000fe20003803000 */
[----:B------:R-:W-:Y:S01]  /*8580*/  F2FP.PACK_AB R4, R163, R155 ;  /* 0x0000009ba304723e */ /* 0x000fe200000000ff */
[C---:B------:R-:W-:Y:S01]  /*8590*/  HMMA.16816.F32 R128, R20.reuse, R16, R128 ;  /* 0x000000101480723c */ /* 0x040fe20000001880 */
[----:B--2---:R-:W-:Y:S01]  /*85a0*/  F2FP.PACK_AB R27, R153, R154 ;  /* 0x0000009a991b723e */ /* 0x004fe200000000ff */
[----:B------:R-:W1:Y:S01]  /*85b0*/  LDSM.16.MT88.4 R12, [R186+0x6800] ;  /* 0x00680000ba0c783b */ /* 0x000e620000004200 */
[----:B------:R-:W-:Y:S01]  /*85c0*/  LOP3.LUT R26, R10, R26, RZ, 0xc0, !PT ;  /* 0x0000001a0a1a7212 */ /* 0x000fe200078ec0ff */
[----:B------:R-:W-:Y:S01]  /*85d0*/  MUFU.EX2 R161, R161 ;  /* 0x000000a100a17308 */ /* 0x000fe20000000800 */
[----:B------:R-:W-:Y:S01]  /*85e0*/  LOP3.LUT R27, R11, R27, RZ, 0xc0, !PT ;  /* 0x0000001b0b1b7212 */ /* 0x000fe200078ec0ff */
[----:B------:R-:W-:Y:S01]  /*85f0*/  IMAD.WIDE.U32 R174, R174, -0x326172a9, RZ ;  /* 0xcd9e8d57aeae7825 */ /* 0x000fe200078e00ff */
[----:B------:R-:W-:Y:S01]  /*8600*/  LOP3.LUT R24, R24, R5, RZ, 0xc0, !PT ;  /* 0x0000000518187212 */ /* 0x000fe200078ec0ff */
[C---:B------:R-:W-:Y:S01]  /*8610*/  HMMA.16816.F32 R116, R20.reuse, R18, R116 ;  /* 0x000000121474723c */ /* 0x040fe20000001874 */
[----:B------:R-:W-:Y:S01]  /*8620*/  LOP3.LUT R25, R25, R4, RZ, 0xc0, !PT ;  /* 0x0000000419197212 */ /* 0x000fe200078ec0ff */
[----:B------:R-:W2:Y:S01]  /*8630*/  LDSM.16.MT88.4 R16, [R188+0x6800] ;  /* 0x00680000bc10783b */ /* 0x000ea20000004200 */
[C---:B------:R-:W-:Y:S01]  /*8640*/  LOP3.LUT R168, R175.reuse, UR15, R168, 0x96, !PT ;  /* 0x0000000fafa87c12 */ /* 0x040fe2000f8e96a8 */
[----:B------:R-:W3:Y:S01]  /*8650*/  MUFU.EX2 R162, R162 ;  /* 0x000000a200a27308 */ /* 0x000ee20000000800 */
[----:B------:R-:W-:Y:S01]  /*8660*/  LOP3.LUT R170, R175, UR15, R170, 0x96, !PT ;  /* 0x0000000fafaa7c12 */ /* 0x000fe2000f8e96aa */
[----:B------:R-:W4:Y:S01]  /*8670*/  LDSM.16.MT88.4 R8, [R185+0x6800] ;  /* 0x00680000b908783b */ /* 0x000f220000004200 */
[----:B------:R-:W-:Y:S01]  /*8680*/  LOP3.LUT R178, R241, UR13, R174, 0x96, !PT ;  /* 0x0000000df1b27c12 */ /* 0x000fe2000f8e96ae */
[----:B------:R-:W-:Y:S01]  /*8690*/  HMMA.16816.F32 R96, R20, R6, R96 ;  /* 0x000000061460723c */ /* 0x000fe20000001860 */
[----:B------:R-:W-:Y:S01]  /*86a0*/  IMAD.WIDE.U32 R168, R168, -0x2daee0ad, RZ ;  /* 0xd2511f53a8a87825 */ /* 0x000fe200078e00ff */
[----:B------:R-:W5:Y:S02]  /*86b0*/  LDSM.16.MT88.4 R4, [R184+0x6800] ;  /* 0x00680000b804783b */ /* 0x000f640000004200 */
[----:B------:R-:W-:Y:S01]  /*86c0*/  MUFU.EX2 R156, R156 ;  /* 0x0000009c009c7308 */ /* 0x000fe20000000800 */
[----:B------:R-:W-:-:S02]  /*86d0*/  IMAD.WIDE.U32 R170, R170, -0x2daee0ad, RZ ;  /* 0xd2511f53aaaa7825 */ /* 0x000fc400078e00ff */
[C---:B------:R-:W-:Y:S02]  /*86e0*/  LOP3.LUT R22, R248.reuse, 0xffff, RZ, 0xc0, !PT ;  /* 0x0000fffff8167812 */ /* 0x040fe400078ec0ff */
[----:B------:R-:W-:Y:S01]  /*86f0*/  LOP3.LUT R23, R248, 0xff, RZ, 0xc0, !PT ;  /* 0x000000fff8177812 */ /* 0x000fe200078ec0ff */
[----:B------:R-:W-:Y:S01]  /*8700*/  IMAD.WIDE.U32 R178, R178, -0x2daee0ad, RZ ;  /* 0xd2511f53b2b27825 */ /* 0x000fe200078e00ff */
[----:B------:R-:W-:Y:S01]  /*8710*/  SHF.R.U32.HI R22, RZ, 0x8, R22 ;  /* 0x00000008ff167819 */ /* 0x000fe20000011616 */
[----:B------:R-:W2:Y:S01]  /*8720*/  MUFU.EX2 R159, R159 ;  /* 0x0000009f009f7308 */ /* 0x000ea20000000800 */
[----:B------:R-:W-:Y:S01]  /*8730*/  SHF.R.U32.HI R20, RZ, 0x10, R248 ;  /* 0x00000010ff147819 */ /* 0x000fe200000116f8 */
[--C-:B------:R-:W-:Y:S01]  /*8740*/  FFMA.FTZ R62, R62, c[0x0][0x23c], -R141.reuse ;  /* 0x00008f003e3e7a23 */ /* 0x100fe2000001088d */
[----:B------:R-:W-:Y:S01]  /*8750*/  PRMT R23, R23, 0x5410, R22 ;  /* 0x0000541017177816 */ /* 0x000fe20000000016 */
[----:B------:R-:W-:Y:S01]  /*8760*/  FFMA.FTZ R63, R63, c[0x0][0x23c], -R141 ;  /* 0x00008f003f3f7a23 */ /* 0x000fe2000001088d */
[----:B------:R-:W-:Y:S01]  /*8770*/  SHF.R.U32.HI R21, RZ, 0x18, R248 ;  /* 0x00000018ff157819 */ /* 0x000fe200000116f8 */
[----:B------:R-:W-:Y:S01]  /*8780*/  FFMA.FTZ R132, R221, R135, R132 ;  /* 0x00000087dd847223 */ /* 0x000fe20000010084 */
[----:B------:R-:W-:Y:S01]  /*8790*/  LOP3.LUT R20, R20, 0xff, RZ, 0xc0, !PT ;  /* 0x000000ff14147812 */ /* 0x000fe200078ec0ff */
[----:B------:R-:W4:Y:S01]  /*87a0*/  MUFU.EX2 R165, R165 ;  /* 0x000000a500a57308 */ /* 0x000f220000000800 */
[----:B------:R-:W-:Y:S01]  /*87b0*/  LOP3.LUT R22, R246, 0xff, RZ, 0xc0, !PT ;  /* 0x000000fff6167812 */ /* 0x000fe200078ec0ff */
[--C-:B------:R-:W-:Y:S01]  /*87c0*/  HSET2.LE.AND R23, R23, R41.reuse, PT ;  /* 0x0000002917177233 */ /* 0x100fe20003803000 */
[----:B------:R-:W-:Y:S01]  /*87d0*/  SHF.R.U32.HI R246, RZ, 0x18, R246 ;  /* 0x00000018fff67819 */ /* 0x000fe200000116f6 */
[----:B------:R-:W-:Y:S01]  /*87e0*/  FFMA.FTZ R64, R220, R134, R64 ;  /* 0x00000086dc407223 */ /* 0x000fe20000010040 */
[----:B------:R-:W-:Y:S01]  /*87f0*/  PRMT R20, R20, 0x5410, R21 ;  /* 0x0000541014147816 */ /* 0x000fe20000000015 */
[C---:B-1----:R-:W-:Y:S01]  /*8800*/  HMMA.16816.F32 R68, R24.reuse, R12, R68 ;  /* 0x0000000c1844723c */ /* 0x042fe20000001844 */
[----:B---3--:R-:W-:Y:S01]  /*8810*/  F2FP.PACK_AB R167, R162, R161 ;  /* 0x000000a1a2a7723e */ /* 0x008fe200000000ff */
[----:B------:R-:W-:Y:S01]  /*8820*/  MUFU.EX2 R150, R150 ;  /* 0x0000009600967308 */ /* 0x000fe20000000800 */
[----:B------:R-:W-:Y:S01]  /*8830*/  PRMT R166, R22, 0x5410, R166 ;  /* 0x0000541016a67816 */ /* 0x000fe200000000a6 */
[--C-:B------:R-:W-:Y:S01]  /*8840*/  HSET2.LE.AND R20, R20, R41.reuse, PT ;  /* 0x0000002914147233 */ /* 0x100fe20003803000 */
[----:B------:R-:W-:Y:S01]  /*8850*/  PRMT R164, R164, 0x5410, R246 ;  /* 0x00005410a4a47816 */ /* 0x000fe200000000f6 */
[----:B------:R-:W-:Y:S01]  /*8860*/  FADD.FTZ R132, R67, R132 ;  /* 0x0000008443847221 */ /* 0x000fe20000010000 */
[----:B------:R-:W-:Y:S01]  /*8870*/  LOP3.LUT R22, R23, R167, RZ, 0xc0, !PT ;  /* 0x000000a717167212 */ /* 0x000fe200078ec0ff */
[--C-:B------:R-:W-:Y:S01]  /*8880*/  HSET2.LE.AND R166, R166, R41.reuse, PT ;  /* 0x00000029a6a67233 */ /* 0x100fe20003803000 */
[----:B--2---:R-:W-:Y:S01]  /*8890*/  F2FP.PACK_AB R23, R159, R156 ;  /* 0x0000009c9f17723e */ /* 0x004fe200000000ff */
[----:B------:R-:W1:Y:S01]  /*88a0*/  MUFU.EX2 R151, R151 ;  /* 0x0000009700977308 */ /* 0x000e620000000800 */
[----:B------:R-:W-:Y:S01]  /*88b0*/  HSET2.LE.AND R21, R164, R41, PT ;  /* 0x00000029a4157233 */ /* 0x000fe20003803000 */
[----:B----4-:R-:W-:Y:S01]  /*88c0*/  F2FP.PACK_AB R167, R165, R160 ;  /* 0x000000a0a5a7723e */ /* 0x010fe200000000ff */
[----:B------:R-:W-:Y:S01]  /*88d0*/  HMMA.16816.F32 R124, R24, R16, R124 ;  /* 0x00000010187c723c */ /* 0x000fe2000000187c */
[----:B------:R-:W-:Y:S01]  /*88e0*/  LOP3.LUT R23, R20, R23, RZ, 0xc0, !PT ;  /* 0x0000001714177212 */ /* 0x000fe200078ec0ff */
[----:B------:R-:W-:Y:S01]  /*88f0*/  FADD.FTZ R64, R133, R64 ;  /* 0x0000004085407221 */ /* 0x000fe20000010000 */
[----:B------:R-:W-:Y:S01]  /*8900*/  LOP3.LUT R20, R166, R167, RZ, 0xc0, !PT ;  /* 0x000000a7a6147212 */ /* 0x000fe200078ec0ff */
[----:B------:R-:W-:Y:S01]  /*8910*/  FADD.FTZ R132, R66, R132 ;  /* 0x0000008442847221 */ /* 0x000fe20000010000 */
[----:B------:R-:W-:Y:S01]  /*8920*/  MUFU.EX2 R55, R55 ;  /* 0x0000003700377308 */ /* 0x000fe20000000800 */
[----:B------:R-:W-:-:S02]  /*8930*/  FADD.FTZ R64, R59, R64 ;  /* 0x000000403b407221 */ /* 0x000fc40000010000 */
[C---:B------:R-:W-:Y:S01]  /*8940*/  HMMA.16816.F32 R120, R24.reuse, R18, R120 ;  /* 0x000000121878723c */ /* 0x040fe20000001878 */
[----:B------:R-:W-:Y:S02]  /*8950*/  FADD.FTZ R132, R65, R132 ;  /* 0x0000008441847221 */ /* 0x000fe40000010000 */
[----:B------:R-:W-:Y:S01]  /*8960*/  FADD.FTZ R64, R58, R64 ;  /* 0x000000403a407221 */ /* 0x000fe20000010000 */
[----:B-1----:R-:W-:Y:S01]  /*8970*/  F2FP.PACK_AB R164, R151, R150 ;  /* 0x0000009697a4723e */ /* 0x002fe200000000ff */
[----:B------:R-:W1:Y:S01]  /*8980*/  MUFU.EX2 R60, R60 ;  /* 0x0000003c003c7308 */ /* 0x000e620000000800 */
[----:B------:R-:W-:Y:S02]  /*8990*/  FADD.FTZ R132, R160, R132 ;  /* 0x00000084a0847221 */ /* 0x000fe40000010000 */
[----:B------:R-:W-:Y:S01]  /*89a0*/  HMMA.16816.F32 R72, R24, R14, R72 ;  /* 0x0000000e1848723c */ /* 0x000fe20000001848 */
[----:B------:R-:W-:Y:S01]  /*89b0*/  LOP3.LUT R21, R21, R164, RZ, 0xc0, !PT ;  /* 0x000000a415157212 */ /* 0x000fe200078ec0ff */
[----:B------:R-:W-:-:S02]  /*89c0*/  FADD.FTZ R64, R150, R64 ;  /* 0x0000004096407221 */ /* 0x000fc40000010000 */
[----:B------:R-:W-:Y:S01]  /*89d0*/  FADD.FTZ R33, R136, R33 ;  /* 0x0000002188217221 */ /* 0x000fe20000010000 */
[----:B------:R-:W-:Y:S01]  /*89e0*/  MUFU.EX2 R61, R61 ;  /* 0x0000003d003d7308 */ /* 0x000fe20000000800 */
[----:B------:R-:W-:Y:S02]  /*89f0*/  FADD.FTZ R36, R155, R36 ;  /* 0x000000249b247221 */ /* 0x000fe40000010000 */
[C---:B------:R-:W-:Y:S01]  /*8a00*/  HMMA.16816.F32 R80, R24.reuse, R8, R80 ;  /* 0x000000081850723c */ /* 0x040fe20000001850 */
[----:B------:R-:W-:Y:S02]  /*8a10*/  FADD.FTZ R132, R165, R132 ;  /* 0x00000084a5847221 */ /* 0x000fe40000010000 */
[----:B------:R-:W-:Y:S02]  /*8a20*/  FADD.FTZ R64, R151, R64 ;  /* 0x0000004097407221 */ /* 0x000fe40000010000 */
[----:B------:R-:W-:Y:S01]  /*8a30*/  FADD.FTZ R33, R146, R33 ;  /* 0x0000002192217221 */ /* 0x000fe20000010000 */
[----:B------:R-:W2:Y:S01]  /*8a40*/  MUFU.EX2 R62, R62 ;  /* 0x0000003e003e7308 */ /* 0x000ea20000000800 */
[----:B------:R-:W-:Y:S01]  /*8a50*/  FADD.FTZ R36, R163, R36 ;  /* 0x00000024a3247221 */ /* 0x000fe20000010000 */
[----:B------:R-:W-:Y:S01]  /*8a60*/  HMMA.16816.F32 R104, R24, R10, R104 ;  /* 0x0000000a1868723c */ /* 0x000fe20000001868 */
[----:B------:R-:W-:-:S02]  /*8a70*/  FFMA.FTZ R42, R42, c[0x0][0x23c], -R148 ;  /* 0x00008f002a2a7a23 */ /* 0x000fc40000010894 */
[--C-:B------:R-:W-:Y:S02]  /*8a80*/  FFMA.FTZ R46, R46, c[0x0][0x23c], -R141.reuse ;  /* 0x00008f002e2e7a23 */ /* 0x100fe4000001088d */
[--C-:B------:R-:W-:Y:S01]  /*8a90*/  FFMA.FTZ R34, R34, c[0x0][0x23c], -R141.reuse ;  /* 0x00008f0022227a23 */ /* 0x100fe2000001088d */
[----:B------:R-:W3:Y:S01]  /*8aa0*/  MUFU.EX2 R63, R63 ;  /* 0x0000003f003f7308 */ /* 0x000ee20000000800 */
[--C-:B------:R-:W-:Y:S01]  /*8ab0*/  FFMA.FTZ R39, R39, c[0x0][0x23c], -R141.reuse ;  /* 0x00008f0027277a23 */ /* 0x100fe2000001088d */
[C---:B-----5:R-:W-:Y:S01]  /*8ac0*/  HMMA.16816.F32 R88, R24.reuse, R4, R88 ;  /* 0x000000041858723c */ /* 0x060fe20000001858 */
[----:B------:R-:W-:Y:S02]  /*8ad0*/  FFMA.FTZ R47, R47, c[0x0][0x23c], -R141 ;  /* 0x00008f002f2f7a23 */ /* 0x000fe4000001088d */
[----:B------:R-:W-:Y:S02]  /*8ae0*/  FADD.FTZ R132, R161, R132 ;  /* 0x00000084a1847221 */ /* 0x000fe40000010000 */
[----:B------:R-:W-:Y:S01]  /*8af0*/  FADD.FTZ R64, R156, R64 ;  /* 0x000000409c407221 */ /* 0x000fe20000010000 */
[----:B------:R-:W-:Y:S01]  /*8b00*/  MUFU.EX2 R43, R43 ;  /* 0x0000002b002b7308 */ /* 0x000fe20000000800 */
[----:B------:R-:W-:Y:S01]  /*8b10*/  FADD.FTZ R33, R147, R33 ;  /* 0x0000002193217221 */ /* 0x000fe20000010000 */
[----:B------:R-:W-:Y:S01]  /*8b20*/  HMMA.16816.F32 R92, R24, R6, R92 ;  /* 0x00000006185c723c */ /* 0x000fe2000000185c */
[----:B------:R-:W-:-:S02]  /*8b30*/  FADD.FTZ R36, R154, R36 ;  /* 0x000000249a247221 */ /* 0x000fc40000010000 */
[----:B------:R-:W-:Y:S02]  /*8b40*/  FADD.FTZ R132, R162, R132 ;  /* 0x00000084a2847221 */ /* 0x000fe40000010000 */
[----:B------:R-:W-:Y:S01]  /*8b50*/  FADD.FTZ R64, R159, R64 ;  /* 0x000000409f407221 */ /* 0x000fe20000010000 */
[----:B------:R-:W-:Y:S01]  /*8b60*/  MUFU.EX2 R53, R53 ;  /* 0x0000003500357308 */ /* 0x000fe20000000800 */
[----:B------:R-:W-:Y:S01]  /*8b70*/  LOP3.LUT R24, R173, UR13, R174, 0x96, !PT ;  /* 0x0000000dad187c12 */ /* 0x000fe2000f8e96ae */
[C---:B------:R-:W-:Y:S01]  /*8b80*/  HMMA.16816.F32 R128, R20.reuse, R16, R128 ;  /* 0x000000101480723c */ /* 0x040fe20000001880 */
[----:B------:R-:W-:Y:S01]  /*8b90*/  LOP3.LUT R174, R179, UR10, R170, 0x96, !PT ;  /* 0x0000000ab3ae7c12 */ /* 0x000fe2000f8e96aa */
[----:B------:R-:W-:Y:S02]  /*8ba0*/  FADD.FTZ R33, R152, R33 ;  /* 0x0000002198217221 */ /* 0x000fe40000010000 */
[----:B------:R-:W-:Y:S02]  /*8bb0*/  IMAD.WIDE.U32 R24, R24, -0x2daee0ad, RZ ;  /* 0xd2511f5318187825 */ /* 0x000fe400078e00ff */
[----:B------:R-:W-:Y:S01]  /*8bc0*/  MUFU.EX2 R137, R137 ;  /* 0x0000008900897308 */ /* 0x000fe20000000800 */
[----:B------:R-:W-:Y:S01]  /*8bd0*/  LOP3.LUT R16, R169, UR12, R238, 0x96, !PT ;  /* 0x0000000ca9107c12 */ /* 0x000fe2000f8e96ee */
[----:B------:R-:W-:Y:S01]  /*8be0*/  HMMA.16816.F32 R112, R20, R12, R112 ;  /* 0x0000000c1470723c */ /* 0x000fe20000001870 */
[----:B------:R-:W-:Y:S01]  /*8bf0*/  LOP3.LUT R168, R25, UR10, R168, 0x96, !PT ;  /* 0x0000000a19a87c12 */ /* 0x000fe2000f8e96a8 */
[----:B------:R-:W-:-:S04]  /*8c00*/  IMAD.WIDE.U32 R174, R174, -0x326172a9, RZ ;  /* 0xcd9e8d57aeae7825 */ /* 0x000fc800078e00ff */
[----:B------:R-:W-:Y:S01]  /*8c10*/  IMAD.WIDE.U32 R16, R16, -0x326172a9, RZ ;  /* 0xcd9e8d5710107825 */ /* 0x000fe200078e00ff */
[----:B------:R-:W-:Y:S01]  /*8c20*/  MUFU.EX2 R48, R48 ;  /* 0x0000003000307308 */ /* 0x000fe20000000800 */
[----:B------:R-:W-:Y:S02]  /*8c30*/  HMMA.16816.F32 R108, R20, R14, R108 ;  /* 0x0000000e146c723c */ /* 0x000fe4000000186c */
[----:B------:R-:W-:Y:S01]  /*8c40*/  IMAD.WIDE.U32 R168, R168, -0x326172a9, RZ ;  /* 0xcd9e8d57a8a87825 */ /* 0x000fe200078e00ff */
[----:B------:R-:W-:-:S03]  /*8c50*/  LOP3.LUT R172, R17, UR11, R172, 0x96, !PT ;  /* 0x0000000b11ac7c12 */ /* 0x000fc6000f8e96ac */
[----:B------:R-:W-:Y:S01]  /*8c60*/  FADD.FTZ R36, R153, R36 ;  /* 0x0000002499247221 */ /* 0x000fe20000010000 */
[----:B------:R-:W-:Y:S01]  /*8c70*/  LOP3.LUT R166, R169, UR9, R16, 0x96, !PT ;  /* 0x00000009a9a67c12 */ /* 0x000fe2000f8e9610 */
[----:B------:R-:W-:Y:S01]  /*8c80*/  IMAD.WIDE.U32 R12, R172, -0x2daee0ad, RZ ;  /* 0xd2511f53ac0c7825 */ /* 0x000fe200078e00ff */
[----:B------:R-:W-:Y:S01]  /*8c90*/  HMMA.16816.F32 R84, R20, R10, R84 ;  /* 0x0000000a1454723c */ /* 0x000fe20000001854 */
[----:B------:R-:W-:Y:S02]  /*8ca0*/  MUFU.EX2 R49, R49 ;  /* 0x0000003100317308 */ /* 0x000fe40000000800 */
[----:B------:R-:W-:Y:S01]  /*8cb0*/  IMAD.WIDE.U32 R166, R166, -0x2daee0ad, RZ ;  /* 0xd2511f53a6a67825 */ /* 0x000fe200078e00ff */
[----:B------:R-:W-:-:S03]  /*8cc0*/  LOP3.LUT R172, R13, UR8, R24, 0x96, !PT ;  /* 0x000000080dac7c12 */ /* 0x000fc6000f8e9618 */
[----:B-1----:R-:W-:Y:S01]  /*8cd0*/  FADD.FTZ R132, R60, R132 ;  /* 0x000000843c847221 */ /* 0x002fe20000010000 */
[----:B------:R-:W-:Y:S01]  /*8ce0*/  LOP3.LUT R12, R167, UR6, R12, 0x96, !PT ;  /* 0x00000006a70c7c12 */ /* 0x000fe2000f8e960c */
[----:B------:R-:W-:Y:S01]  /*8cf0*/  IMAD.WIDE.U32 R172, R172, -0x326172a9, RZ ;  /* 0xcd9e8d57acac7825 */ /* 0x000fe200078e00ff */
[----:B------:R-:W-:Y:S01]  /*8d00*/  HMMA.16816.F32 R76, R20, R8, R76 ;  /* 0x00000008144c723c */ /* 0x000fe2000000184c */
[----:B------:R-:W-:Y:S01]  /*8d10*/  F2FP.PACK_AB R167, R144, R140 ;  /* 0x0000008c90a7723e */ /* 0x000fe200000000ff */
[----:B------:R-:W-:Y:S01]  /*8d20*/  MUFU.EX2 R44, R44 ;  /* 0x0000002c002c7308 */ /* 0x000fe20000000800 */
[----:B------:R-:W-:Y:S01]  /*8d30*/  IMAD.WIDE.U32 R14, R12, -0x326172a9, RZ ;  /* 0xcd9e8d570c0e7825 */ /* 0x000fe200078e00ff */
[----:B------:R-:W-:-:S03]  /*8d40*/  LOP3.LUT R168, R173, UR7, R168, 0x96, !PT ;  /* 0x00000007ada87c12 */ /* 0x000fc6000f8e96a8 */
[----:B--2---:R-:W-:Y:S01]  /*8d50*/  FADD.FTZ R64, R62, R64 ;  /* 0x000000403e407221 */ /* 0x004fe20000010000 */
[----:B------:R-:W-:Y:S01]  /*8d60*/  LOP3.LUT R24, R15, UR16, R172, 0x96, !PT ;  /* 0x000000100f187c12 */ /* 0x000fe2000f8e96ac */
[C---:B------:R-:W-:Y:S01]  /*8d70*/  HMMA.16816.F32 R100, R20.reuse, R4, R100 ;  /* 0x000000041464723c */ /* 0x040fe20000001864 */
[----:B------:R-:W-:Y:S01]  /*8d80*/  LOP3.LUT R27, R14, 0xffff, RZ, 0xc0, !PT ;  /* 0x0000ffff0e1b7812 */ /* 0x000fe200078ec0ff */
[----:B------:R-:W-:Y:S01]  /*8d90*/  IMAD.WIDE.U32 R168, R168, -0x2daee0ad, RZ ;  /* 0xd2511f53a8a87825 */ /* 0x000fe200078e00ff */
[----:B------:R-:W-:Y:S01]  /*8da0*/  SHF.R.U32.HI R10, RZ, 0x10, R24 ;  /* 0x00000010ff0a7819 */ /* 0x000fe20000011618 */
[----:B------:R-:W-:Y:S01]  /*8db0*/  MUFU.EX2 R45, R45 ;  /* 0x0000002d002d7308 */ /* 0x000fe20000000800 */
[C---:B------:R-:W-:Y:S01]  /*8dc0*/  LOP3.LUT R12, R24.reuse, 0xffff, RZ, 0xc0, !PT ;  /* 0x0000ffff180c7812 */ /* 0x040fe200078ec0ff */
[----:B------:R-:W-:Y:S01]  /*8dd0*/  FADD.FTZ R33, R145, R33 ;  /* 0x0000002191217221 */ /* 0x000fe20000010000 */
[----:B------:R-:W-:Y:S01]  /*8de0*/  SHF.R.U32.HI R25, RZ, 0x10, R14 ;  /* 0x00000010ff197819 */ /* 0x000fe2000001160e */
[C---:B------:R-:W-:Y:S01]  /*8df0*/  HMMA.16816.F32 R116, R20.reuse, R18, R116 ;  /* 0x000000121474723c */ /* 0x040fe20000001874 */
[----:B------:R-:W-:Y:S01]  /*8e00*/  LOP3.LUT R8, R24, 0xff, RZ, 0xc0, !PT ;  /* 0x000000ff18087812 */ /* 0x000fe200078ec0ff */
[----:B------:R-:W1:Y:S01]  /*8e10*/  LDSM.16.MT88.4 R16, [R188+0x7000] ;  /* 0x00700000bc10783b */ /* 0x000e620000004200 */
[----:B------:R-:W-:Y:S01]  /*8e20*/  SHF.R.U32.HI R11, RZ, 0x8, R27 ;  /* 0x00000008ff0b7819 */ /* 0x000fe2000001161b */
[----:B------:R-:W-:Y:S01]  /*8e30*/  MUFU.EX2 R40, R40 ;  /* 0x0000002800287308 */ /* 0x000fe20000000800 */
[----:B------:R-:W-:Y:S01]  /*8e40*/  SHF.R.U32.HI R24, RZ, 0x18, R24 ;  /* 0x00000018ff187819 */ /* 0x000fe20000011618 */
[----:B------:R-:W-:Y:S01]  /*8e50*/  FADD.FTZ R36, R140, R36 ;  /* 0x000000248c247221 */ /* 0x000fe20000010000 */
[----:B------:R-:W-:Y:S01]  /*8e60*/  LOP3.LUT R27, R10, 0xff, RZ, 0xc0, !PT ;  /* 0x000000ff0a1b7812 */ /* 0x000fe200078ec0ff */
[----:B------:R-:W-:Y:S01]  /*8e70*/  HMMA.16816.F32 R96, R20, R6, R96 ;  /* 0x000000061460723c */ /* 0x000fe20000001860 */
[----:B------:R-:W-:Y:S01]  /*8e80*/  SHF.R.U32.HI R12, RZ, 0x8, R12 ;  /* 0x00000008ff0c7819 */ /* 0x000fe2000001160c */
[----:B------:R-:W-:Y:S01]  /*8e90*/  FADD.FTZ R132, R61, R132 ;  /* 0x000000843d847221 */ /* 0x000fe20000010000 */
[----:B------:R-:W-:Y:S01]  /*8ea0*/  LOP3.LUT R26, R14, 0xff, RZ, 0xc0, !PT ;  /* 0x000000ff0e1a7812 */ /* 0x000fe200078ec0ff */
[----:B------:R-:W-:Y:S01]  /*8eb0*/  MUFU.EX2 R42, R42 ;  /* 0x0000002a002a7308 */ /* 0x000fe20000000800 */
[----:B------:R-:W-:Y:S01]  /*8ec0*/  SHF.R.U32.HI R9, RZ, 0x18, R14 ;  /* 0x00000018ff097819 */ /* 0x000fe2000001160e */
[----:B---3--:R-:W-:Y:S01]  /*8ed0*/  FADD.FTZ R64, R63, R64 ;  /* 0x000000403f407221 */ /* 0x008fe20000010000 */
[----:B------:R-:W-:Y:S01]  /*8ee0*/  LOP3.LUT R25, R25, 0xff, RZ, 0xc0, !PT ;  /* 0x000000ff19197812 */ /* 0x000fe200078ec0ff */
[----:B------:R-:W-:Y:S01]  /*8ef0*/  FADD.FTZ R33, R149, R33 ;  /* 0x0000002195217221 */ /* 0x000fe20000010000 */
[----:B------:R-:W-:Y:S01]  /*8f00*/  PRMT R27, R27, 0x5410, R24 ;  /* 0x000054101b1b7816 */ /* 0x000fe20000000018 */
[----:B------:R-:W-:Y:S01]  /*8f10*/  FADD.FTZ R36, R144, R36 ;  /* 0x0000002490247221 */ /* 0x000fe20000010000 */
[----:B------:R-:W-:Y:S01]  /*8f20*/  PRMT R8, R8, 0x5410, R12 ;  /* 0x0000541008087816 */ /* 0x000fe2000000000c */
[----:B------:R-:W-:Y:S01]  /*8f30*/  MUFU.EX2 R46, R46 ;  /* 0x0000002e002e7308 */ /* 0x000fe20000000800 */
        /* <DEDUP_REMOVED lines=9> */
[----:B------:R-:W2:Y:S01]  /*8fd0*/  LDSM.16.MT88.4 R12, [R186+0x7000] ;  /* 0x00700000ba0c783b */ /* 0x000ea20000004200 */
[----:B------:R-:W-:Y:S01]  /*8fe0*/  LOP3.LUT R24, R8, R10, RZ, 0xc0, !PT ;  /* 0x0000000a08187212 */ /* 0x000fe200078ec0ff */
[----:B------:R-:W-:Y:S01]  /*8ff0*/  MUFU.EX2 R34, R34 ;  /* 0x0000002200227308 */ /* 0x000fe20000000800 */
[----:B------:R-:W-:Y:S01]  /*9000*/  LOP3.LUT R26, R26, R5, RZ, 0xc0, !PT ;  /* 0x000000051a1a7212 */ /* 0x000fe200078ec0ff */
[----:B------:R-:W3:Y:S01]  /*9010*/  LDSM.16.MT88.4 R8, [R185+0x7000] ;  /* 0x00700000b908783b */ /* 0x000ee20000004200 */
[----:B------:R-:W-:Y:S01]  /*9020*/  LOP3.LUT R27, R27, R4, RZ, 0xc0, !PT ;  /* 0x000000041b1b7212 */ /* 0x000fe200078ec0ff */
[----:B------:R-:W-:Y:S01]  /*9030*/  FADD.FTZ R132, R56, R132 ;  /* 0x0000008438847221 */ /* 0x000fe20000010000 */
[----:B------:R-:W-:Y:S01]  /*9040*/  LOP3.LUT R20, R171, UR12, R242, 0x96, !PT ;  /* 0x0000000cab147c12 */ /* 0x000fe2000f8e96f2 */
[----:B------:R-:W4:Y:S01]  /*9050*/  LDSM.16.MT88.4 R4, [R184+0x7000] ;  /* 0x00700000b804783b */ /* 0x000f220000004200 */
[----:B------:R-:W-:Y:S01]  /*9060*/  LOP3.LUT R25, R164, R167, RZ, 0xc0, !PT ;  /* 0x000000a7a4197212 */ /* 0x000fe200078ec0ff */
[--C-:B------:R-:W-:Y:S01]  /*9070*/  FFMA.FTZ R164, R50, c[0x0][0x23c], -R141.reuse ;  /* 0x00008f0032a47a23 */ /* 0x100fe2000001088d */
[----:B------:R-:W-:Y:S01]  /*9080*/  LOP3.LUT R166, R169, UR17, R166, 0x96, !PT ;  /* 0x00000011a9a67c12 */ /* 0x000fe2000f8e96a6 */
[----:B------:R-:W-:Y:S01]  /*9090*/  IMAD.WIDE.U32 R170, R20, -0x326172a9, RZ ;  /* 0xcd9e8d5714aa7825 */ /* 0x000fe200078e00ff */
[----:B------:R-:W-:Y:S03]  /*90a0*/  MUFU.EX2 R39, R39 ;  /* 0x0000002700277308 */ /* 0x000fe60000000800 */
[----:B------:R-:W-:Y:S01]  /*90b0*/  FFMA.FTZ R50, R51, c[0x0][0x23c], -R141 ;  /* 0x00008f0033327a23 */ /* 0x000fe2000001088d */
[----:B------:R-:W-:Y:S01]  /*90c0*/  LOP3.LUT R20, R171, UR11, R240, 0x96, !PT ;  /* 0x0000000bab147c12 */ /* 0x000fe2000f8e96f0 */
[----:B-1----:R-:W-:Y:S01]  /*90d0*/  HMMA.16816.F32 R124, R24, R16, R124 ;  /* 0x00000010187c723c */ /* 0x002fe2000000187c */
[----:B------:R-:W-:Y:S01]  /*90e0*/  LOP3.LUT R170, R175, UR9, R170, 0x96, !PT ;  /* 0x00000009afaa7c12 */ /* 0x000fe2000f8e96aa */
[----:B------:R-:W-:Y:S01]  /*90f0*/  FFMA.FTZ R51, R52, c[0x0][0x23c], -R139 ;  /* 0x00008f0034337a23 */ /* 0x000fe2000001088b */
[----:B------:R-:W1:Y:S01]  /*9100*/  MUFU.EX2 R164, R164 ;  /* 0x000000a400a47308 */ /* 0x000e620000000800 */
[----:B------:R-:W-:-:S04]  /*9110*/  IMAD.WIDE.U32 R20, R20, -0x2daee0ad, RZ ;  /* 0xd2511f5314147825 */ /* 0x000fc800078e00ff */
[----:B------:R-:W-:Y:S01]  /*9120*/  IMAD.WIDE.U32 R170, R170, -0x2daee0ad, RZ ;  /* 0xd2511f53aaaa7825 */ /* 0x000fe200078e00ff */
[----:B------:R-:W-:Y:S01]  /*9130*/  LOP3.LUT R178, R21, UR8, R178, 0x96, !PT ;  /* 0x0000000815b27c12 */ /* 0x000fe2000f8e96b2 */
[----:B------:R-:W-:Y:S01]  /*9140*/  HMMA.16816.F32 R120, R24, R18, R120 ;  /* 0x000000121878723c */ /* 0x000fe20000001878 */
[----:B------:R-:W5:Y:S01]  /*9150*/  MUFU.EX2 R50, R50 ;  /* 0x0000003200327308 */ /* 0x000f620000000800 */
[----:B------:R-:W-:Y:S01]  /*9160*/  FFMA.FTZ R52, R57, c[0x0][0x23c], -R139 ;  /* 0x00008f0039347a23 */ /* 0x000fe2000001088b */
[----:B------:R-:W-:Y:S01]  /*9170*/  LOP3.LUT R20, R171, UR6, R20, 0x96, !PT ;  /* 0x00000006ab147c12 */ /* 0x000fe2000f8e9614 */
[----:B------:R-:W-:-:S04]  /*9180*/  IMAD.WIDE.U32 R178, R178, -0x326172a9, RZ ;  /* 0xcd9e8d57b2b27825 */ /* 0x000fc800078e00ff */
[----:B------:R-:W-:Y:S01]  /*9190*/  IMAD.WIDE.U32 R224, R20, -0x326172a9, RZ ;  /* 0xcd9e8d5714e07825 */ /* 0x000fe200078e00ff */
[----:B------:R-:W3:Y:S01]  /*91a0*/  MUFU.EX2 R51, R51 ;  /* 0x0000003300337308 */ /* 0x000ee20000000800 */
[----:B------:R-:W-:Y:S01]  /*91b0*/  LOP3.LUT R174, R179, UR7, R174, 0x96, !PT ;  /* 0x00000007b3ae7c12 */ /* 0x000fe2000f8e96ae */
[C---:B--2---:R-:W-:Y:S02]  /*91c0*/  HMMA.16816.F32 R68, R24.reuse, R12, R68 ;  /* 0x0000000c1844723c */ /* 0x044fe40000001844 */
[----:B------:R-:W-:Y:S01]  /*91d0*/  LOP3.LUT R23, R224, 0xffff, RZ, 0xc0, !PT ;  /* 0x0000ffffe0177812 */ /* 0x000fe200078ec0ff */
[----:B------:R-:W-:Y:S01]  /*91e0*/  FFMA.FTZ R57, R138, c[0x0][0x23c], -R139 ;  /* 0x00008f008a397a23 */ /* 0x000fe2000001088b */
[----:B------:R-:W-:Y:S01]  /*91f0*/  SHF.R.U32.HI R21, RZ, 0x10, R224 ;  /* 0x00000010ff157819 */ /* 0x000fe200000116e0 */
[----:B------:R-:W-:Y:S01]  /*9200*/  IMAD.WIDE.U32 R174, R174, -0x2daee0ad, RZ ;  /* 0xd2511f53aeae7825 */ /* 0x000fe200078e00ff */
[----:B------:R-:W-:Y:S01]  /*9210*/  LOP3.LUT R22, R224, 0xff, RZ, 0xc0, !PT ;  /* 0x000000ffe0167812 */ /* 0x000fe200078ec0ff */
[----:B------:R-:W-:Y:S01]  /*9220*/  MUFU.EX2 R52, R52 ;  /* 0x0000003400347308 */ /* 0x000fe20000000800 */
[----:B------:R-:W-:Y:S01]  /*9230*/  SHF.R.U32.HI R23, RZ, 0x8, R23 ;  /* 0x00000008ff177819 */ /* 0x000fe20000011617 */
[C---:B------:R-:W-:Y:S01]  /*9240*/  HMMA.16816.F32 R72, R24.reuse, R14, R72 ;  /* 0x0000000e1848723c */ /* 0x040fe20000001848 */
[----:B------:R-:W-:Y:S01]  /*9250*/  LOP3.LUT R21, R21, 0xff, RZ, 0xc0, !PT ;  /* 0x000000ff15157812 */ /* 0x000fe200078ec0ff */
[----:B-1----:R-:W-:Y:S01]  /*9260*/  FADD.FTZ R64, R164, R64 ;  /* 0x00000040a4407221 */ /* 0x002fe20000010000 */
[----:B------:R-:W-:Y:S01]  /*9270*/  SHF.R.U32.HI R20, RZ, 0x18, R224 ;  /* 0x00000018ff147819 */ /* 0x000fe200000116e0 */
[----:B------:R-:W-:Y:S01]  /*9280*/  FADD.FTZ R33, R158, R33 ;  /* 0x000000219e217221 */ /* 0x000fe20000010000 */
[----:B------:R-:W-:Y:S01]  /*9290*/  PRMT R22, R22, 0x5410, R23 ;  /* 0x0000541016167816 */ /* 0x000fe20000000017 */
[----:B------:R-:W-:Y:S01]  /*92a0*/  MUFU.EX2 R57, R57 ;  /* 0x0000003900397308 */ /* 0x000fe20000000800 */
[----:B------:R-:W-:Y:S01]  /*92b0*/  PRMT R21, R21, 0x5410, R20 ;  /* 0x0000541015157816 */ /* 0x000fe20000000014 */
[C---:B---3--:R-:W-:Y:S01]  /*92c0*/  HMMA.16816.F32 R80, R24.reuse, R8, R80 ;  /* 0x000000081850723c */ /* 0x048fe20000001850 */
[----:B------:R-:W-:Y:S01]  /*92d0*/  LOP3.LUT R170, R175, UR17, R170, 0x96, !PT ;  /* 0x00000011afaa7c12 */ /* 0x000fe2000f8e96aa */
[--C-:B------:R-:W-:Y:S01]  /*92e0*/  HSET2.LE.AND R22, R22, R41.reuse, PT ;  /* 0x0000002916167233 */ /* 0x100fe20003803000 */
[----:B------:R-:W-:Y:S01]  /*92f0*/  FADD.FTZ R36, R143, R36 ;  /* 0x000000248f247221 */ /* 0x000fe20000010000 */
[----:B------:R-:W-:Y:S01]  /*9300*/  HSET2.LE.AND R21, R21, R41, PT ;  /* 0x0000002915157233 */ /* 0x000fe20003803000 */
[C---:B------:R-:W-:Y:S01]  /*9310*/  LOP3.LUT R138, R170.reuse, 0xffff, RZ, 0xc0, !PT ;  /* 0x0000ffffaa8a7812 */ /* 0x040fe200078ec0ff */
[----:B------:R-:W1:Y:S01]  /*9320*/  MUFU.EX2 R47, R47 ;  /* 0x0000002f002f7308 */ /* 0x000e620000000800 */
[----:B------:R-:W-:Y:S01]  /*9330*/  SHF.R.U32.HI R139, RZ, 0x10, R170 ;  /* 0x00000010ff8b7819 */ /* 0x000fe200000116aa */
[C---:B------:R-:W-:Y:S01]  /*9340*/  HMMA.16816.F32 R104, R24.reuse, R10, R104 ;  /* 0x0000000a1868723c */ /* 0x040fe20000001868 */
[----:B------:R-:W-:Y:S01]  /*9350*/  LOP3.LUT R54, R170, 0xff, RZ, 0xc0, !PT ;  /* 0x000000ffaa367812 */ /* 0x000fe200078ec0ff */
[----:B------:R-:W-:Y:S01]  /*9360*/  FADD.FTZ R132, R55, R132 ;  /* 0x0000008437847221 */ /* 0x000fe20000010000 */
[----:B------:R-:W-:Y:S01]  /*9370*/  SHF.R.U32.HI R170, RZ, 0x18, R170 ;  /* 0x00000018ffaa7819 */ /* 0x000fe200000116aa */
[----:B-----5:R-:W-:Y:S01]  /*9380*/  FADD.FTZ R64, R50, R64 ;  /* 0x0000004032407221 */ /* 0x020fe20000010000 */
[----:B------:R-:W-:Y:S01]  /*9390*/  SHF.R.U32.HI R138, RZ, 0x8, R138 ;  /* 0x00000008ff8a7819 */ /* 0x000fe2000001168a */
[----:B------:R-:W-:Y:S01]  /*93a0*/  FADD.FTZ R33, R157, R33 ;  /* 0x000000219d217221 */ /* 0x000fe20000010000 */
[----:B------:R-:W-:Y:S01]  /*93b0*/  LOP3.LUT R139, R139, 0xff, RZ, 0xc0, !PT ;  /* 0x000000ff8b8b7812 */ /* 0x000fe200078ec0ff */
[----:B----4-:R-:W-:Y:S01]  /*93c0*/  HMMA.16816.F32 R88, R24, R4, R88 ;  /* 0x000000041858723c */ /* 0x010fe20000001858 */
[----:B------:R-:W-:Y:S01]  /*93d0*/  PRMT R54, R54, 0x5410, R138 ;  /* 0x0000541036367816 */ /* 0x000fe2000000008a */
[----:B------:R-:W-:Y:S01]  /*93e0*/  FADD.FTZ R36, R142, R36 ;  /* 0x000000248e247221 */ /* 0x000fe20000010000 */
[----:B------:R-:W-:Y:S01]  /*93f0*/  F2FP.PACK_AB R138, R45, R44 ;  /* 0x0000002c2d8a723e */ /* 0x000fe200000000ff */
[----:B------:R-:W-:-:S02]  /*9400*/  FADD.FTZ R132, R44, R132 ;  /* 0x000000842c847221 */ /* 0x000fc40000010000 */
[----:B------:R-:W-:Y:S02]  /*9410*/  FADD.FTZ R64, R46, R64 ;  /* 0x000000402e407221 */ /* 0x000fe40000010000 */
[----:B------:R-:W-:Y:S01]  /*9420*/  HMMA.16816.F32 R92, R24, R6, R92 ;  /* 0x00000006185c723c */ /* 0x000fe2000000185c */
[----:B------:R-:W-:Y:S02]  /*9430*/  FADD.FTZ R33, R51, R33 ;  /* 0x0000002133217221 */ /* 0x000fe40000010000 */
[----:B------:R-:W-:Y:S02]  /*9440*/  FADD.FTZ R36, R48, R36 ;  /* 0x0000002430247221 */ /* 0x000fe40000010000 */
[----:B------:R-:W-:Y:S02]  /*9450*/  FADD.FTZ R132, R45, R132 ;  /* 0x000000842d847221 */ /* 0x000fe40000010000 */
[----:B------:R-:W-:Y:S01]  /*9460*/  LOP3.LUT R24, R225, UR16, R178, 0x96, !PT ;  /* 0x00000010e1187c12 */ /* 0x000fe2000f8e96b2 */
[----:B-1----:R-:W-:Y:S01]  /*9470*/  FADD.FTZ R64, R47, R64 ;  /* 0x000000402f407221 */ /* 0x002fe20000010000 */
[----:B------:R-:W-:Y:S01]  /*9480*/  SHF.R.U32.HI R27, RZ, 0x18, R168 ;  /* 0x00000018ff1b7819 */ /* 0x000fe200000116a8 */
[----:B------:R-:W-:Y:S01]  /*9490*/  FADD.FTZ R33, R52, R33 ;  /* 0x0000002134217221 */ /* 0x000fe20000010000 */
[----:B------:R-:W-:Y:S01]  /*94a0*/  SHF.R.U32.HI R23, RZ, 0x10, R24 ;  /* 0x00000010ff177819 */ /* 0x000fe20000011618 */
[----:B------:R-:W-:Y:S01]  /*94b0*/  FADD.FTZ R36, R49, R36 ;  /* 0x0000002431247221 */ /* 0x000fe20000010000 */
[----:B------:R-:W-:Y:S01]  /*94c0*/  LOP3.LUT R25, R24, 0xffff, RZ, 0xc0, !PT ;  /* 0x0000ffff18197812 */ /* 0x000fe200078ec0ff */
[----:B------:R-:W-:Y:S01]  /*94d0*/  FADD.FTZ R132, R40, R132 ;  /* 0x0000008428847221 */ /* 0x000fe20000010000 */
        /* <DEDUP_REMOVED lines=8> */
[----:B------:R-:W-:Y:S01]  /*9560*/  PRMT R24, R23, 0x5410, R24 ;  /* 0x0000541017187816 */ /* 0x000fe20000000018 */
[----:B------:R-:W-:Y:S01]  /*9570*/  FADD.FTZ R220, R39, R64 ;  /* 0x0000004027dc7221 */ /* 0x000fe20000010000 */
[----:B------:R-:W-:Y:S01]  /*9580*/  PRMT R20, R20, 0x5410, R25 ;  /* 0x0000541014147816 */ /* 0x000fe20000000019 */
[----:B------:R-:W-:Y:S01]  /*9590*/  FADD.FTZ R219, R137, R33 ;  /* 0x0000002189db7221 */ /* 0x000fe20000010000 */
[----:B------:R-:W-:Y:S01]  /*95a0*/  F2FP.PACK_AB R23, R50, R164 ;  /* 0x000000a43217723e */ /* 0x000fe200000000ff */
[----:B------:R-:W-:Y:S01]  /*95b0*/  FADD.FTZ R218, R53, R36 ;  /* 0x0000002435da7221 */ /* 0x000fe20000010000 */
[----:B------:R-:W-:Y:S01]  /*95c0*/  F2FP.PACK_AB R25, R55, R56 ;  /* 0x000000383719723e */ /* 0x000fe200000000ff */
[--C-:B------:R-:W-:Y:S01]  /*95d0*/  HSET2.LE.AND R20, R20, R41.reuse, PT ;  /* 0x0000002914147233 */ /* 0x100fe20003803000 */
[----:B------:R-:W-:Y:S01]  /*95e0*/  LOP3.LUT R23, R21, R23, RZ, 0xc0, !PT ;  /* 0x0000001715177212 */ /* 0x000fe200078ec0ff */
[----:B------:R-:W-:Y:S01]  /*95f0*/  HSET2.LE.AND R21, R24, R41, PT ;  /* 0x0000002918157233 */ /* 0x000fe20003803000 */
[----:B------:R-:W-:Y:S01]  /*9600*/  LOP3.LUT R22, R22, R25, RZ, 0xc0, !PT ;  /* 0x0000001916167212 */ /* 0x000fe200078ec0ff */
[----:B------:R-:W-:Y:S01]  /*9610*/  IMAD.MOV.U32 R135, RZ, RZ, R176 ;  /* 0x000000ffff877224 */ /* 0x000fe200078e00b0 */
[----:B------:R-:W-:Y:S01]  /*9620*/  F2FP.PACK_AB R25, R61, R60 ;  /* 0x0000003c3d19723e */ /* 0x000fe200000000ff */
[----:B------:R-:W-:Y:S01]  /*9630*/  IMAD.MOV.U32 R136, RZ, RZ, R177 ;  /* 0x000000ffff887224 */ /* 0x000fe200078e00b1 */
[----:B------:R-:W-:Y:S01]  /*9640*/  F2FP.PACK_AB R24, R63, R62 ;  /* 0x0000003e3f18723e */ /* 0x000fe200000000ff */
[----:B------:R-:W-:Y:S01]  /*9650*/  IMAD.MOV.U32 R133, RZ, RZ, R2 ;  /* 0x000000ffff857224 */ /* 0x000fe200078e0002 */
[----:B------:R-:W-:Y:S01]  /*9660*/  LOP3.LUT R20, R20, R25, RZ, 0xc0, !PT ;  /* 0x0000001914147212 */ /* 0x000fe200078ec0ff */
[----:B------:R-:W-:Y:S01]  /*9670*/  IMAD.MOV.U32 R134, RZ, RZ, R3 ;  /* 0x000000ffff867224 */ /* 0x000fe200078e0003 */
[----:B------:R-:W-:-:S02]  /*9680*/  LOP3.LUT R21, R21, R24, RZ, 0xc0, !PT ;  /* 0x0000001815157212 */ /* 0x000fc400078ec0ff */
[----:B------:R-:W-:Y:S02]  /*9690*/  F2FP.PACK_AB R24, R52, R51 ;  /* 0x000000333418723e */ /* 0x000fe400000000ff */
[----:B------:R-:W-:Y:S02]  /*96a0*/  F2FP.PACK_AB R25, R49, R48 ;  /* 0x000000303119723e */ /* 0x000fe400000000ff */
[----:B------:R-:W-:Y:S01]  /*96b0*/  F2FP.PACK_AB R26, R137, R57 ;  /* 0x00000039891a723e */ /* 0x000fe200000000ff */
[C---:B------:R-:W-:Y:S07]  /*96c0*/  HMMA.16816.F32 R76, R20.reuse, R8, R76 ;  /* 0x00000008144c723c */ /* 0x040fee000000184c */
[----:B------:R-:W-:Y:S01]  /*96d0*/  SHF.R.U32.HI R9, RZ, 0x10, R168 ;  /* 0x00000010ff097819 */ /* 0x000fe200000116a8 */
[----:B------:R-:W-:Y:S01]  /*96e0*/  HMMA.16816.F32 R112, R20, R12, R112 ;  /* 0x0000000c1470723c */ /* 0x000fe20000001870 */
[----:B------:R-:W-:-:S02]  /*96f0*/  LOP3.LUT R8, R168, 0xff, RZ, 0xc0, !PT ;  /* 0x000000ffa8087812 */ /* 0x000fc400078ec0ff */
[----:B------:R-:W-:-:S04]  /*9700*/  LOP3.LUT R9, R9, 0xff, RZ, 0xc0, !PT ;  /* 0x000000ff09097812 */ /* 0x000fc800078ec0ff */
[----:B------:R-:W-:Y:S01]  /*9710*/  LOP3.LUT R12, R168, 0xffff, RZ, 0xc0, !PT ;  /* 0x0000ffffa80c7812 */ /* 0x000fe200078ec0ff */
[C---:B------:R-:W-:Y:S01]  /*9720*/  HMMA.16816.F32 R84, R20.reuse, R10, R84 ;  /* 0x0000000a1454723c */ /* 0x040fe20000001854 */
[C---:B------:R-:W-:Y:S02]  /*9730*/  LOP3.LUT R13, R166.reuse, 0xffff, RZ, 0xc0, !PT ;  /* 0x0000ffffa60d7812 */ /* 0x040fe400078ec0ff */
[----:B------:R-:W-:Y:S02]  /*9740*/  SHF.R.U32.HI R12, RZ, 0x8, R12 ;  /* 0x00000008ff0c7819 */ /* 0x000fe4000001160c */
[----:B------:R-:W-:Y:S02]  /*9750*/  SHF.R.U32.HI R13, RZ, 0x8, R13 ;  /* 0x00000008ff0d7819 */ /* 0x000fe4000001160d */
[----:B------:R-:W-:Y:S01]  /*9760*/  SHF.R.U32.HI R11, RZ, 0x10, R166 ;  /* 0x00000010ff0b7819 */ /* 0x000fe200000116a6 */
[----:B------:R-:W-:Y:S01]  /*9770*/  HMMA.16816.F32 R100, R20, R4, R100 ;  /* 0x000000041464723c */ /* 0x000fe20000001864 */
[----:B------:R-:W-:-:S02]  /*9780*/  LOP3.LUT R10, R166, 0xff, RZ, 0xc0, !PT ;  /* 0x000000ffa60a7812 */ /* 0x000fc400078ec0ff */
[----:B------:R-:W-:Y:S02]  /*9790*/  SHF.R.U32.HI R166, RZ, 0x18, R166 ;  /* 0x00000018ffa67819 */ /* 0x000fe400000116a6 */
[----:B------:R-:W-:Y:S02]  /*97a0*/  LOP3.LUT R11, R11, 0xff, RZ, 0xc0, !PT ;  /* 0x000000ff0b0b7812 */ /* 0x000fe400078ec0ff */
[----:B------:R-:W-:Y:S01]  /*97b0*/  PRMT R27, R9, 0x5410, R27 ;  /* 0x00005410091b7816 */ /* 0x000fe2000000001b */
[C---:B------:R-:W-:Y:S01]  /*97c0*/  HMMA.16816.F32 R128, R20.reuse, R16, R128 ;  /* 0x000000101480723c */ /* 0x040fe20000001880 */
[----:B------:R-:W-:Y:S02]  /*97d0*/  PRMT R8, R8, 0x5410, R12 ;  /* 0x0000541008087816 */ /* 0x000fe4000000000c */
[----:B------:R-:W-:Y:S01]  /*97e0*/  PRMT R10, R10, 0x5410, R13 ;  /* 0x000054100a0a7816 */ /* 0x000fe2000000000d */
[--C-:B------:R-:W-:Y:S01]  /*97f0*/  HSET2.LE.AND R27, R27, R41.reuse, PT ;  /* 0x000000291b1b7233 */ /* 0x100fe20003803000 */
[----:B------:R-:W-:Y:S01]  /*9800*/  PRMT R9, R11, 0x5410, R166 ;  /* 0x000054100b097816 */ /* 0x000fe200000000a6 */
[--C-:B------:R-:W-:Y:S01]  /*9810*/  HSET2.LE.AND R8, R8, R41.reuse, PT ;  /* 0x0000002908087233 */ /* 0x100fe20003803000 */
[----:B------:R-:W-:Y:S01]  /*9820*/  F2FP.PACK_AB R4, R53, R43 ;  /* 0x0000002b3504723e */ /* 0x000fe200000000ff */
[--C-:B------:R-:W-:Y:S01]  /*9830*/  HSET2.LE.AND R10, R10, R41.reuse, PT ;  /* 0x000000290a0a7233 */ /* 0x100fe20003803000 */
[----:B------:R-:W-:Y:S01]  /*9840*/  HMMA.16816.F32 R116, R20, R18, R116 ;  /* 0x000000121474723c */ /* 0x000fe20000001874 */
[----:B------:R-:W-:Y:S01]  /*9850*/  HSET2.LE.AND R9, R9, R41, PT ;  /* 0x0000002909097233 */ /* 0x000fe20003803000 */
[----:B------:R-:W-:Y:S01]  /*9860*/  LOP3.LUT R26, R8, R26, RZ, 0xc0, !PT ;  /* 0x0000001a081a7212 */ /* 0x000fe200078ec0ff */
[----:B------:R-:W1:Y:S01]  /*9870*/  LDSM.16.MT88.4 R16, [R188+0x7800] ;  /* 0x00780000bc10783b */ /* 0x000e620000004200 */
[----:B------:R-:W-:-:S02]  /*9880*/  LOP3.LUT R24, R10, R24, RZ, 0xc0, !PT ;  /* 0x000000180a187212 */ /* 0x000fc400078ec0ff */
[----:B------:R-:W-:Y:S02]  /*9890*/  LOP3.LUT R25, R9, R25, RZ, 0xc0, !PT ;  /* 0x0000001909197212 */ /* 0x000fe400078ec0ff */
[C---:B------:R-:W-:Y:S01]  /*98a0*/  HMMA.16816.F32 R108, R20.reuse, R14, R108 ;  /* 0x0000000e146c723c */ /* 0x040fe2000000186c */
[----:B------:R-:W-:Y:S01]  /*98b0*/  LOP3.LUT R27, R27, R4, RZ, 0xc0, !PT ;  /* 0x000000041b1b7212 */ /* 0x000fe200078ec0ff */
[----:B------:R-:W2:Y:S04]  /*98c0*/  LDSM.16.MT88.4 R12, [R186+0x7800] ;  /* 0x00780000ba0c783b */ /* 0x000ea80000004200 */
[----:B------:R-:W3:Y:S02]  /*98d0*/  LDSM.16.MT88.4 R8, [R185+0x7800] ;  /* 0x00780000b908783b */ /* 0x000ee40000004200 */
[----:B------:R-:W-:Y:S02]  /*98e0*/  HMMA.16816.F32 R96, R20, R6, R96 ;  /* 0x000000061460723c */ /* 0x000fe40000001860 */
[----:B------:R-:W4:Y:S05]  /*98f0*/  LDSM.16.MT88.4 R4, [R184+0x7800] ;  /* 0x00780000b804783b */ /* 0x000f2a0000004200 */
        /* <DEDUP_REMOVED lines=10> */
[----:B------:R-:W-:Y:S01]  /*99a0*/  F2FP.PACK_AB R139, R39, R34 ;  /* 0x00000022278b723e */ /* 0x000fe200000000ff */
[--C-:B------:R-:W-:Y:S01]  /*99b0*/  HSET2.LE.AND R23, R23, R41.reuse, PT ;  /* 0x0000002917177233 */ /* 0x100fe20003803000 */
[----:B-1----:R-:W-:Y:S01]  /*99c0*/  HMMA.16816.F32 R124, R24, R16, R124 ;  /* 0x00000010187c723c */ /* 0x002fe2000000187c */
[--C-:B------:R-:W-:Y:S01]  /*99d0*/  HSET2.LE.AND R20, R54, R41.reuse, PT ;  /* 0x0000002936147233 */ /* 0x100fe20003803000 */
[----:B------:R-:W-:Y:S01]  /*99e0*/  F2FP.PACK_AB R54, R42, R40 ;  /* 0x000000282a36723e */ /* 0x000fe200000000ff */
[----:B------:R-:W-:Y:S01]  /*99f0*/  HSET2.LE.AND R21, R21, R41, PT ;  /* 0x0000002915157233 */ /* 0x000fe20003803000 */
[----:B------:R-:W-:-:S02]  /*9a00*/  F2FP.PACK_AB R41, R47, R46 ;  /* 0x0000002e2f29723e */ /* 0x000fc400000000ff */
[----:B------:R-:W-:Y:S02]  /*9a10*/  LOP3.LUT R22, R22, R54, RZ, 0xc0, !PT ;  /* 0x0000003616167212 */ /* 0x000fe400078ec0ff */
[----:B------:R-:W-:Y:S01]  /*9a20*/  LOP3.LUT R23, R23, R139, RZ, 0xc0, !PT ;  /* 0x0000008b17177212 */ /* 0x000fe200078ec0ff */
[----:B------:R-:W-:Y:S01]  /*9a30*/  HMMA.16816.F32 R120, R24, R18, R120 ;  /* 0x000000121878723c */ /* 0x000fe20000001878 */
[----:B------:R-:W-:Y:S02]  /*9a40*/  LOP3.LUT R20, R20, R138, RZ, 0xc0, !PT ;  /* 0x0000008a14147212 */ /* 0x000fe400078ec0ff */
[----:B------:R-:W-:-:S05]  /*9a50*/  LOP3.LUT R21, R21, R41, RZ, 0xc0, !PT ;  /* 0x0000002915157212 */ /* 0x000fca00078ec0ff */
[C---:B--2---:R-:W-:Y:S08]  /*9a60*/  HMMA.16816.F32 R68, R24.reuse, R12, R68 ;  /* 0x0000000c1844723c */ /* 0x044ff00000001844 */
[C---:B------:R-:W-:Y:S08]  /*9a70*/  HMMA.16816.F32 R72, R24.reuse, R14, R72 ;  /* 0x0000000e1848723c */ /* 0x040ff00000001848 */
[C---:B---3--:R-:W-:Y:S08]  /*9a80*/  HMMA.16816.F32 R80, R24.reuse, R8, R80 ;  /* 0x000000081850723c */ /* 0x048ff00000001850 */
        /* <DEDUP_REMOVED lines=16> */
[----:B------:R-:W-:Y:S01]  /*9b90*/  IMAD.WIDE.U32 R6, R216, c[0x0][0x1a0], RZ ;  /* 0x00006800d8067a25 */ /* 0x000fe200078e00ff */
[----:B------:R-:W-:Y:S02]  /*9ba0*/  ULDC.64 UR4, c[0x0][0x1a0] ;  /* 0x0000680000047ab9 */ /* 0x000fe40000000a00 */
[----:B------:R-:W-:Y:S01]  /*9bb0*/  USHF.L.U32 UR22, UR4, 0x5, URZ ;  /* 0x0000000504167899 */ /* 0x000fe2000800063f */
[----:B------:R-:W-:Y:S01]  /*9bc0*/  IMAD R4, R4, c[0x0][0x1a0], RZ ;  /* 0x0000680004047a24 */ /* 0x000fe200078e02ff */
[----:B------:R-:W-:Y:S01]  /*9bd0*/  BAR.SYNC.DEFER_BLOCKING 0x0 ;  /* 0x0000000000007b1d */ /* 0x000fe20000010000 */
[----:B------:R-:W-:Y:S02]  /*9be0*/  LEA R5, P0, R6, R232, 0x6 ;  /* 0x000000e806057211 */ /* 0x000fe400078030ff */
[----:B------:R-:W-:Y:S02]  /*9bf0*/  IMAD R4, R216, c[0x0][0x1a4], R4 ;  /* 0x00006900d8047a24 */ /* 0x000fe400078e0204 */
[----:B------:R-:W-:Y:S01]  /*9c00*/  LEA R8, P1, R5, c[0x0][0x170], 0x1 ;  /* 0x00005c0005087a11 */ /* 0x000fe200078208ff */
[----:B------:R-:W-:Y:S01]  /*9c10*/  UMOV UR23, 0x5 ;  /* 0x0000000500177882 */ /* 0x000fe20000000000 */
[----:B------:R-:W-:Y:S01]  /*9c20*/  IMAD.IADD R4, R7, 0x1, R4 ;  /* 0x0000000107047824 */ /* 0x000fe200078e0204 */
[----:B------:R-:W-:-:S04]  /*9c30*/  USHF.L.U64.HI UR5, UR4, UR23, UR5 ;  /* 0x0000001704057299 */ /* 0x000fc80008010205 */
[----:B------:R-:W-:Y:S02]  /*9c40*/  LEA.HI.X R4, R6, R235, R4, 0x6, P0 ;  /* 0x000000eb06047211 */ /* 0x000fe400000f3404 */
[----:B------:R-:W-:Y:S02]  /*9c50*/  IADD3 R6, P0, R8, UR22, RZ ;  /* 0x0000001608067c10 */ /* 0x000fe4000ff1e0ff */
[----:B------:R-:W-:Y:S02]  /*9c60*/  LEA.HI.X R9, R5, c[0x0][0x174], R4, 0x1, P1 ;  /* 0x00005d0005097a11 */ /* 0x000fe400008f0c04 */
[----:B------:R-:W-:Y:S02]  /*9c70*/  IADD3 R10, P1, R6, UR22, RZ ;  /* 0x00000016060a7c10 */ /* 0x000fe4000ff3e0ff */
[----:B------:R-:W-:Y:S02]  /*9c80*/  IADD3.X R7, R9, UR5, RZ, P0, !PT ;  /* 0x0000000509077c10 */ /* 0x000fe400087fe4ff */
[----:B------:R-:W-:-:S02]  /*9c90*/  IADD3 R4, P0, R10, UR22, RZ ;  /* 0x000000160a047c10 */ /* 0x000fc4000ff1e0ff */
[----:B------:R-:W-:Y:S01]  /*9ca0*/  IADD3.X R11, R7, UR5, RZ, P1, !PT ;  /* 0x00000005070b7c10 */ /* 0x000fe20008ffe4ff */
[----:B------:R-:W-:Y:S01]  /*9cb0*/  @!PT LDS RZ, [RZ] ;  /* 0x00000000fffff984 */ /* 0x000fe20000000800 */
[----:B------:R-:W-:Y:S01]  /*9cc0*/  @!PT LDS RZ, [RZ] ;  /* 0x00000000fffff984 */ /* 0x000fe20000000800 */
[----:B------:R-:W-:Y:S01]  /*9cd0*/  @!PT LDS RZ, [RZ] ;  /* 0x00000000fffff984 */ /* 0x000fe20000000800 */
[----:B------:R1:W-:Y:S03]  /*9ce0*/  LDGSTS.E.BYPASS.LTC128B.128 [R204+0x6000], [R8.64] ;  /* 0x0600000008cc7fae */ /* 0x0003e6000b901d58 */
[----:B------:R-:W-:Y:S01]  /*9cf0*/  IADD3.X R5, R11, UR5, RZ, P0, !PT ;  /* 0x000000050b057c10 */ /* 0x000fe200087fe4ff */
[----:B------:R2:W-:Y:S04]  /*9d00*/  LDGSTS.E.BYPASS.LTC128B.128 [R204+0x6800], [R6.64] ;  /* 0x0680000006cc7fae */ /* 0x0005e8000b901d58 */
[----:B------:R1:W-:Y:S04]  /*9d10*/  LDGSTS.E.BYPASS.LTC128B.128 [R204+0x7000], [R10.64] ;  /* 0x070000000acc7fae */ /* 0x0003e8000b901d58 */
[----:B------:R2:W-:Y:S04]  /*9d20*/  LDGSTS.E.BYPASS.LTC128B.128 [R204+0x7800], [R4.64] ;  /* 0x0780000004cc7fae */ /* 0x0005e8000b901d58 */
[----:B------:R-:W-:Y:S04]  /*9d30*/  LDSM.16.M88.4 R60, [R193+0x4000] ;  /* 0x00400000c13c783b */ /* 0x000fe80000000200 */
[----:B------:R-:W3:Y:S04]  /*9d40*/  LDSM.16.M88.4 R16, [R194+0x2000] ;  /* 0x00200000c210783b */ /* 0x000ee80000000200 */
[----:B------:R-:W4:Y:S04]  /*9d50*/  LDSM.16.M88.4 R44, [R193+0x4800] ;  /* 0x00480000c12c783b */ /* 0x000f280000000200 */
[----:B------:R-:W5:Y:S04]  /*9d60*/  LDSM.16.M88.4 R28, [R193+0x5000] ;  /* 0x00500000c11c783b */ /* 0x000f680000000200 */
[----:B------:R-:W4:Y:S04]  /*9d70*/  LDSM.16.M88.4 R144, [R193+0x5800] ;  /* 0x00580000c190783b */ /* 0x000f280000000200 */
[----:B------:R-:W4:Y:S04]  /*9d80*/  LDSM.16.M88.4 R164, [R194] ;  /* 0x00000000c2a4783b */ /* 0x000f280000000200 */
[----:B------:R-:W-:Y:S04]  /*9d90*/  LDSM.16.M88.4 R12, [R187+0x4000] ;  /* 0x00400000bb0c783b */ /* 0x000fe80000000200 */
[----:B------:R-:W5:Y:S04]  /*9da0*/  LDSM.16.M88.4 R140, [R192+0x2000] ;  /* 0x00200000c08c783b */ /* 0x000f680000000200 */
[----:B-1----:R-:W1:Y:S04]  /*9db0*/  LDSM.16.M88.4 R8, [R187+0x4800] ;  /* 0x00480000bb08783b */ /* 0x002e680000000200 */
[----:B--2---:R-:W2:Y:S04]  /*9dc0*/  LDSM.16.M88.4 R4, [R187+0x5000] ;  /* 0x00500000bb04783b */ /* 0x004ea80000000200 */
[----:B------:R-:W1:Y:S01]  /*9dd0*/  LDSM.16.M88.4 R172, [R187+0x5800] ;  /* 0x00580000bbac783b */ /* 0x000e620000000200 */
[C---:B---3--:R-:W-:Y:S03]  /*9de0*/  HMMA.16816.F32 R132, R16.reuse, R60, RZ ;  /* 0x0000003c1084723c */ /* 0x048fe600000018ff */
[----:B------:R-:W3:Y:S04]  /*9df0*/  LDSM.16.M88.4 R168, [R192] ;  /* 0x00000000c0a8783b */ /* 0x000ee80000000200 */
[----:B------:R-:W-:Y:S01]  /*9e00*/  LDSM.16.M88.4 R160, [R191] ;  /* 0x00000000bfa0783b */ /* 0x000fe20000000200 */
[C---:B------:R-:W-:Y:S03]  /*9e10*/  HMMA.16816.F32 R64, R16.reuse, R62, RZ ;  /* 0x0000003e1040723c */ /* 0x040fe600000018ff */
[----:B------:R-:W-:Y:S04]  /*9e20*/  LDSM.16.M88.4 R156, [R191+0x2000] ;  /* 0x00200000bf9c783b */ /* 0x000fe80000000200 */
[----:B------:R-:W-:Y:S01]  /*9e30*/  LDSM.16.M88.4 R152, [R190] ;  /* 0x00000000be98783b */ /* 0x000fe20000000200 */
[C---:B----4-:R-:W-:Y:S03]  /*9e40*/  HMMA.16816.F32 R52, R16.reuse, R44, RZ ;  /* 0x0000002c1034723c */ /* 0x050fe600000018ff */
[----:B------:R-:W-:Y:S04]  /*9e50*/  LDSM.16.M88.4 R148, [R183] ;  /* 0x00000000b794783b */ /* 0x000fe80000000200 */
[----:B------:R-:W0:Y:S01]  /*9e60*/  LDGDEPBAR ;  /* 0x00000000000079af */ /* 0x000e220000000000 */
        /* <DEDUP_REMOVED lines=16> */
[C---:B-1----:R-:W-:Y:S08]  /*9f70*/  HMMA.16816.F32 R52, R140.reuse, R8, R52 ;  /* 0x000000088c34723c */ /* 0x042ff00000001834 */
[C---:B------:R-:W-:Y:S08]  /*9f80*/  HMMA.16816.F32 R48, R140.reuse, R10, R48 ;  /* 0x0000000a8c30723c */ /* 0x040ff00000001830 */
[C---:B--2---:R-:W-:Y:S08]  /*9f90*/  HMMA.16816.F32 R36, R140.reuse, R4, R36 ;  /* 0x000000048c24723c */ /* 0x044ff00000001824 */
[C---:B------:R-:W-:Y:S08]  /*9fa0*/  HMMA.16816.F32 R32, R140.reuse, R6, R32 ;  /* 0x000000068c20723c */ /* 0x040ff00000001820 */
[C---:B------:R-:W-:Y:S08]  /*9fb0*/  HMMA.16816.F32 R20, R140.reuse, R172, R20 ;  /* 0x000000ac8c14723c */ /* 0x040ff00000001814 */
[----:B------:R-:W-:Y:S01]  /*9fc0*/  HMMA.16816.F32 R16, R140, R174, R16 ;  /* 0x000000ae8c10723c */ /* 0x000fe20000001810 */
[----:B------:R-:W1:Y:S07]  /*9fd0*/  LDSM.16.M88.4 R140, [R181] ;  /* 0x00000000b58c783b */ /* 0x000e6e0000000200 */
[C---:B---3--:R-:W-:Y:S08]  /*9fe0*/  HMMA.16816.F32 R24, R168.reuse, R172, R24 ;  /* 0x000000aca818723c */ /* 0x048ff00000001818 */
[C---:B------:R-:W-:Y:S08]  /*9ff0*/  HMMA.16816.F32 R164, R168.reuse, R174, R164 ;  /* 0x000000aea8a4723c */ /* 0x040ff000000018a4 */
[C---:B------:R-:W-:Y:S08]  /*a000*/  HMMA.16816.F32 R136, R168.reuse, R12, R136 ;  /* 0x0000000ca888723c */ /* 0x040ff00000001888 */
[C---:B------:R-:W-:Y:S01]  /*a010*/  HMMA.16816.F32 R60, R168.reuse, R14, R60 ;  /* 0x0000000ea83c723c */ /* 0x040fe2000000183c */
[----:B------:R-:W-:Y:S07]  /*a020*/  LDSM.16.M88.4 R12, [R189] ;  /* 0x00000000bd0c783b */ /* 0x000fee0000000200 */
[C---:B------:R-:W-:Y:S08]  /*a030*/  HMMA.16816.F32 R40, R168.reuse, R4, R40 ;  /* 0x00000004a828723c */ /* 0x040ff00000001828 */
[C---:B------:R-:W-:Y:S01]  /*a040*/  HMMA.16816.F32 R28, R168.reuse, R6, R28 ;  /* 0x00000006a81c723c */ /* 0x040fe2000000181c */
[----:B------:R-:W2:Y:S07]  /*a050*/  LDSM.16.M88.4 R4, [R180] ;  /* 0x00000000b404783b */ /* 0x000eae0000000200 */
[C---:B------:R-:W-:Y:S08]  /*a060*/  HMMA.16816.F32 R56, R168.reuse, R8, R56 ;  /* 0x00000008a838723c */ /* 0x040ff00000001838 */
[----:B------:R-:W-:Y:S01]  /*a070*/  HMMA.16816.F32 R44, R168, R10, R44 ;  /* 0x0000000aa82c723c */ /* 0x000fe2000000182c */
[----:B------:R-:W3:Y:S07]  /*a080*/  LDSM.16.M88.4 R8, [R189+0x2000] ;  /* 0x00200000bd08783b */ /* 0x000eee0000000200 */
[C---:B-1----:R-:W-:Y:S08]  /*a090*/  HMMA.16816.F32 R20, R156.reuse, R140, R20 ;  /* 0x0000008c9c14723c */ /* 0x042ff00000001814 */
[----:B------:R-:W-:Y:S08]  /*a0a0*/  HMMA.16816.F32 R16, R156, R142, R16 ;  /* 0x0000008e9c10723c */ /* 0x000ff00000001810 */
[C---:B------:R-:W-:Y:S08]  /*a0b0*/  HMMA.16816.F32 R24, R160.reuse, R140, R24 ;  /* 0x0000008ca018723c */ /* 0x040ff00000001818 */
[C---:B------:R-:W-:Y:S01]  /*a0c0*/  HMMA.16816.F32 R164, R160.reuse, R142, R164 ;  /* 0x0000008ea0a4723c */ /* 0x040fe200000018a4 */
[----:B------:R-:W1:Y:S07]  /*a0d0*/  LDSM.16.M88.4 R140, [R180+0x800] ;  /* 0x00080000b48c783b */ /* 0x000e6e0000000200 */
[-C--:B------:R-:W-:Y:S08]  /*a0e0*/  HMMA.16816.F32 R136, R160, R152.reuse, R136 ;  /* 0x00000098a088723c */ /* 0x080ff00000001888 */
[C---:B------:R-:W-:Y:S08]  /*a0f0*/  HMMA.16816.F32 R132, R156.reuse, R152, R132 ;  /* 0x000000989c84723c */ /* 0x040ff00000001884 */
[-C--:B------:R-:W-:Y:S08]  /*a100*/  HMMA.16816.F32 R64, R156, R154.reuse, R64 ;  /* 0x0000009a9c40723c */ /* 0x080ff00000001840 */
[C---:B------:R-:W-:Y:S08]  /*a110*/  HMMA.16816.F32 R60, R160.reuse, R154, R60 ;  /* 0x0000009aa03c723c */ /* 0x040ff0000000183c */
[-C--:B------:R-:W-:Y:S08]  /*a120*/  HMMA.16816.F32 R56, R160, R148.reuse, R56 ;  /* 0x00000094a038723c */ /* 0x080ff00000001838 */
[----:B------:R-:W-:Y:S08]  /*a130*/  HMMA.16816.F32 R52, R156, R148, R52 ;  /* 0x000000949c34723c */ /* 0x000ff00000001834 */
[----:B--2---:R-:W-:Y:S08]  /*a140*/  HMMA.16816.F32 R136, R12, R4, R136 ;  /* 0x000000040c88723c */ /* 0x004ff00000001888 */
[-C--:B------:R-:W-:Y:S08]  /*a150*/  HMMA.16816.F32 R36, R156, R144.reuse, R36 ;  /* 0x000000909c24723c */ /* 0x080ff00000001824 */
[----:B------:R-:W-:Y:S07]  /*a160*/  HMMA.16816.F32 R40, R160, R144, R40 ;  /* 0x00000090a028723c */ /* 0x000fee0000001828 */
[----:B------:R-:W-:Y:S01]  /*a170*/  IADD3 R144, R217, -0x3, RZ ;  /* 0xfffffffdd9907810 */ /* 0x000fe20007ffe0ff */
[----:B---3--:R-:W-:Y:S04]  /*a180*/  HMMA.16816.F32 R132, R8, R4, R132 ;  /* 0x000000040884723c */ /* 0x008fe80000001884 */
[----:B------:R-:W-:-:S04]  /*a190*/  IMAD R244, R144, 0x40, R244 ;  /* 0x0000004090f47824 */ /* 0x000fc800078e02f4 */
[-C--:B------:R-:W-:Y:S01]  /*a1a0*/  HMMA.16816.F32 R64, R8, R6.reuse, R64 ;  /* 0x000000060840723c */ /* 0x080fe20000001840 */
[C---:B------:R-:W-:Y:S02]  /*a1b0*/  IADD3 R4, R244.reuse, 0x1, RZ ;  /* 0x00000001f4047810 */ /* 0x040fe40007ffe0ff */
[-C--:B------:R-:W-:Y:S02]  /*a1c0*/  ISETP.GE.AND P1, PT, R244, R236.reuse, PT ;  /* 0x000000ecf400720c */ /* 0x080fe40003f26270 */
[C---:B------:R-:W-:Y:S02]  /*a1d0*/  ISETP.GE.AND P2, PT, R4.reuse, R237, PT ;  /* 0x000000ed0400720c */ /* 0x040fe40003f46270 */
[C---:B------:R-:W-:Y:S01]  /*a1e0*/  ISETP.GE.AND P0, PT, R4.reuse, R236, PT ;  /* 0x000000ec0400720c */ /* 0x040fe20003f06270 */
[----:B------:R-:W-:Y:S01]  /*a1f0*/  HMMA.16816.F32 R60, R12, R6, R60 ;  /* 0x000000060c3c723c */ /* 0x000fe2000000183c */
[C---:B------:R-:W-:Y:S02]  /*a200*/  ISETP.GE.AND P5, PT, R4.reuse, R231, PT ;  /* 0x000000e70400720c */ /* 0x040fe40003fa6270 */
[----:B------:R-:W-:-:S02]  /*a210*/  ISETP.GE.AND P3, PT, R4, R229, PT ;  /* 0x000000e50400720c */ /* 0x000fc40003f66270 */
[C---:B------:R-:W-:Y:S02]  /*a220*/  IADD3 R4, R244.reuse, 0x8, RZ ;  /* 0x00000008f4047810 */ /* 0x040fe40007ffe0ff */
[-C--:B------:R-:W-:Y:S01]  /*a230*/  ISETP.GE.AND P4, PT, R244, R237.reuse, PT ;  /* 0x000000edf400720c */ /* 0x080fe20003f86270 */
[-C--:B-1----:R-:W-:Y:S01]  /*a240*/  HMMA.16816.F32 R56, R12, R140.reuse, R56 ;  /* 0x0000008c0c38723c */ /* 0x082fe20000001838 */
[----:B------:R-:W-:Y:S02]  /*a250*/  ISETP.GE.AND P6, PT, R4, R236, PT ;  /* 0x000000ec0400720c */ /* 0x000fe40003fc6270 */
[----:B------:R-:W-:Y:S02]  /*a260*/  FSEL R154, R136, -INF , !P4 ;  /* 0xff800000889a7808 */ /* 0x000fe40006000000 */
[----:B------:R-:W-:Y:S02]  /*a270*/  ISETP.GE.AND P4, PT, R4, R237, PT ;  /* 0x000000ed0400720c */ /* 0x000fe40003f86270 */
[----:B------:R-:W-:Y:S01]  /*a280*/  FSEL R135, R135, -INF , !P3 ;  /* 0xff80000087877808 */ /* 0x000fe20005800000 */
[----:B------:R-:W-:Y:S01]  /*a290*/  HMMA.16816.F32 R52, R8, R140, R52 ;  /* 0x0000008c0834723c */ /* 0x000fe20000001834 */
[----:B------:R-:W-:-:S07]  /*a2a0*/  FSEL R133, R133, -INF , !P5 ;  /* 0xff80000085857808 */ /* 0x000fce0006800000 */
[----:B------:R-:W-:Y:S01]  /*a2b0*/  HMMA.16816.F32 R44, R160, R150, R44 ;  /* 0x00000096a02c723c */ /* 0x000fe2000000182c */
[----:B------:R-:W-:Y:S02]  /*a2c0*/  FSEL R60, R60, -INF , !P4 ;  /* 0xff8000003c3c7808 */ /* 0x000fe40006000000 */
[----:B------:R-:W-:-:S05]  /*a2d0*/  FSEL R62, R62, -INF , !P6 ;  /* 0xff8000003e3e7808 */ /* 0x000fca0007000000 */
[-C--:B------:R-:W-:Y:S07]  /*a2e0*/  HMMA.16816.F32 R28, R160, R146.reuse, R28 ;  /* 0x00000092a01c723c */ /* 0x080fee000000181c */
[----:B------:R-:W-:Y:S01]  /*a2f0*/  FSEL R162, R138, -INF , !P1 ;  /* 0xff8000008aa27808 */ /* 0x000fe20004800000 */
[----:B------:R-:W-:Y:S01]  /*a300*/  HMMA.16816.F32 R32, R156, R146, R32 ;  /* 0x000000929c20723c */ /* 0x000fe20000001820 */
[----:B------:R-:W-:Y:S02]  /*a310*/  FSEL R161, R139, -INF , !P0 ;  /* 0xff8000008ba17808 */ /* 0x000fe40004000000 */
[----:B------:R-:W-:-:S02]  /*a320*/  FSEL R163, R137, -INF , !P2 ;  /* 0xff80000089a37808 */ /* 0x000fc40005000000 */
[-C--:B------:R-:W-:Y:S02]  /*a330*/  ISETP.GE.AND P1, PT, R244, R231.reuse, PT ;  /* 0x000000e7f400720c */ /* 0x080fe40003f26270 */
[----:B------:R-:W-:Y:S01]  /*a340*/  ISETP.GE.AND P0, PT, R4, R231, PT ;  /* 0x000000e70400720c */ /* 0x000fe20003f06270 */
[----:B------:R-:W-:Y:S01]  /*a350*/  HMMA.16816.F32 R48, R156, R150, R48 ;  /* 0x000000969c30723c */ /* 0x000fe20000001830 */
[----:B------:R-:W-:Y:S02]  /*a360*/  IADD3 R137, R244, 0x9, RZ ;  /* 0x00000009f4897810 */ /* 0x000fe40007ffe0ff */
[----:B------:R-:W-:Y:S02]  /*a370*/  FSEL R139, R132, -INF , !P1 ;  /* 0xff800000848b7808 */ /* 0x000fe40004800000 */
[----:B------:R-:W-:Y:S02]  /*a380*/  FSEL R147, R64, -INF , !P0 ;  /* 0xff80000040937808 */ /* 0x000fe40004000000 */
[-C--:B------:R-:W-:Y:S01]  /*a390*/  ISETP.GE.AND P2, PT, R4, R229.reuse, PT ;  /* 0x000000e50400720c */ /* 0x080fe20003f46270 */
[----:B------:R-:W-:Y:S01]  /*a3a0*/  HMMA.16816.F32 R44, R12, R142, R44 ;  /* 0x0000008e0c2c723c */ /* 0x000fe2000000182c */
[----:B------:R-:W-:Y:S01]  /*a3b0*/  ISETP.GE.AND P1, PT, R244, R229, PT ;  /* 0x000000e5f400720c */ /* 0x000fe20003f26270 */
[----:B------:R-:W1:Y:S01]  /*a3c0*/  LDSM.16.M88.4 R4, [R180+0x1000] ;  /* 0x00100000b404783b */ /* 0x000e620000000200 */
[----:B------:R-:W-:-:S02]  /*a3d0*/  ISETP.GE.AND P0, PT, R137, R237, PT ;  /* 0x000000ed8900720c */ /* 0x000fc40003f06270 */
[----:B------:R-:W-:Y:S02]  /*a3e0*/  IADD3 R64, R244, 0x10, RZ ;  /* 0x00000010f4407810 */ /* 0x000fe40007ffe0ff */
[----:B------:R-:W-:Y:S02]  /*a3f0*/  FSEL R136, R134, -INF , !P1 ;  /* 0xff80000086887808 */ /* 0x000fe40004800000 */
[----:B------:R-:W-:Y:S02]  /*a400*/  FSEL R61, R61, -INF , !P0 ;  /* 0xff8000003d3d7808 */ /* 0x000fe40004000000 */
[----:B------:R-:W-:Y:S02]  /*a410*/  FSEL R168, R66, -INF , !P2 ;  /* 0xff80000042a87808 */ /* 0x000fe40005000000 */
[----:B------:R-:W-:Y:S02]  /*a420*/  ISETP.GE.AND P1, PT, R137, R229, PT ;  /* 0x000000e58900720c */ /* 0x000fe40003f26270 */
[C---:B------:R-:W-:Y:S01]  /*a430*/  ISETP.GE.AND P3, PT, R64.reuse, R237, PT ;  /* 0x000000ed4000720c */ /* 0x040fe20003f66270 */
[----:B------:R-:W-:Y:S01]  /*a440*/  HMMA.16816.F32 R48, R8, R142, R48 ;  /* 0x0000008e0830723c */ /* 0x000fe20000001830 */
[----:B------:R-:W-:-:S02]  /*a450*/  ISETP.GE.AND P4, PT, R64, R236, PT ;  /* 0x000000ec4000720c */ /* 0x000fc40003f86270 */
[C---:B------:R-:W-:Y:S02]  /*a460*/  ISETP.GE.AND P0, PT, R64.reuse, R231, PT ;  /* 0x000000e74000720c */ /* 0x040fe40003f06270 */
[----:B------:R-:W-:Y:S02]  /*a470*/  ISETP.GE.AND P2, PT, R64, R229, PT ;  /* 0x000000e54000720c */ /* 0x000fe40003f46270 */
[----:B------:R-:W-:Y:S02]  /*a480*/  IADD3 R64, R244, 0x11, RZ ;  /* 0x00000011f4407810 */ /* 0x000fe40007ffe0ff */
[----:B------:R-:W-:Y:S02]  /*a490*/  FSEL R67, R67, -INF , !P1 ;  /* 0xff80000043437808 */ /* 0x000fe40004800000 */
[----:B------:R-:W-:Y:S02]  /*a4a0*/  FSEL R252, R56, -INF , !P3 ;  /* 0xff80000038fc7808 */ /* 0x000fe40005800000 */
[----:B------:R-:W-:-:S02]  /*a4b0*/  ISETP.GE.AND P6, PT, R64, R237, PT ;  /* 0x000000ed4000720c */ /* 0x000fc40003fc6270 */
[----:B------:R-:W-:Y:S02]  /*a4c0*/  ISETP.GE.AND P1, PT, R64, R236, PT ;  /* 0x000000ec4000720c */ /* 0x000fe40003f26270 */
[----:B------:R-:W-:Y:S02]  /*a4d0*/  IADD3 R56, R244, 0x18, RZ ;  /* 0x00000018f4387810 */ /* 0x000fe40007ffe0ff */
[----:B------:R-:W-:Y:S02]  /*a4e0*/  FSEL R152, R57, -INF , !P6 ;  /* 0xff80000039987808 */ /* 0x000fe40007000000 */
[----:B------:R-:W-:Y:S02]  /*a4f0*/  FSEL R245, R58, -INF , !P4 ;  /* 0xff8000003af57808 */ /* 0x000fe40006000000 */
[----:B------:R-:W-:Y:S02]  /*a500*/  FSEL R226, R59, -INF , !P1 ;  /* 0xff8000003be27808 */ /* 0x000fe40004800000 */
[----:B------:R-:W-:Y:S01]  /*a510*/  FSEL R66, R52, -INF , !P0 ;  /* 0xff80000034427808 */ /* 0x000fe20004000000 */
[----:B-1----:R-:W-:Y:S01]  /*a520*/  HMMA.16816.F32 R40, R12, R4, R40 ;  /* 0x000000040c28723c */ /* 0x002fe20000001828 */
[----:B------:R-:W-:-:S02]  /*a530*/  ISETP.GE.AND P4, PT, R56, R237, PT ;  /* 0x000000ed3800720c */ /* 0x000fc40003f86270 */
[C---:B------:R-:W-:Y:S02]  /*a540*/  ISETP.GE.AND P6, PT, R56.reuse, R236, PT ;  /* 0x000000ec3800720c */ /* 0x040fe40003fc6270 */
[C---:B------:R-:W-:Y:S02]  /*a550*/  ISETP.GE.AND P1, PT, R56.reuse, R231, PT ;  /* 0x000000e73800720c */ /* 0x040fe40003f26270 */
[----:B------:R-:W-:Y:S01]  /*a560*/  ISETP.GE.AND P0, PT, R56, R229, PT ;  /* 0x000000e53800720c */ /* 0x000fe20003f06270 */
[----:B------:R-:W-:Y:S01]  /*a570*/  HMMA.16816.F32 R36, R8, R4, R36 ;  /* 0x000000040824723c */ /* 0x000fe20000001824 */
[----:B------:R-:W1:Y:S01]  /*a580*/  LDSM.16.M88.4 R56, [R180+0x1800] ;  /* 0x00180000b438783b */ /* 0x000e620000000200 */
[----:B------:R-:W-:Y:S01]  /*a590*/  ISETP.GE.AND P5, PT, R137, R231, PT ;  /* 0x000000e78900720c */ /* 0x000fe20003fa6270 */
[----:B------:R-:W-:-:S04]  /*a5a0*/  DEPBAR.LE SB0, 0x0 ;  /* 0x000080000000791a */ /* 0x000fc80000000000 */
[----:B------:R-:W-:Y:S01]  /*a5b0*/  FSEL R146, R65, -INF , !P5 ;  /* 0xff80000041927808 */ /* 0x000fe20006800000 */
[-C--:B------:R-:W-:Y:S01]  /*a5c0*/  HMMA.16816.F32 R32, R8, R6.reuse, R32 ;  /* 0x000000060820723c */ /* 0x080fe20000001820 */
[----:B------:R-:W-:Y:S02]  /*a5d0*/  ISETP.GE.AND P5, PT, R137, R236, PT ;  /* 0x000000ec8900720c */ /* 0x000fe40003fa6270 */
[----:B------:R-:W-:Y:S02]  /*a5e0*/  IADD3 R132, R244, 0x19, RZ ;  /* 0x00000019f4847810 */ /* 0x000fe40007ffe0ff */
[----:B------:R-:W-:Y:S02]  /*a5f0*/  FSEL R63, R63, -INF , !P5 ;  /* 0xff8000003f3f7808 */ /* 0x000fe40006800000 */
[C---:B------:R-:W-:Y:S01]  /*a600*/  ISETP.GE.AND P5, PT, R64.reuse, R231, PT ;  /* 0x000000e74000720c */ /* 0x040fe20003fa6270 */
[----:B------:R-:W-:Y:S01]  /*a610*/  HMMA.16816.F32 R28, R12, R6, R28 ;  /* 0x000000060c1c723c */ /* 0x000fe2000000181c */
[----:B------:R-:W-:-:S02]  /*a620*/  ISETP.GE.AND P3, PT, R64, R229, PT ;  /* 0x000000e54000720c */ /* 0x000fc40003f66270 */
[----:B------:R-:W-:Y:S02]  /*a630*/  FSEL R65, R53, -INF , !P5 ;  /* 0xff80000035417808 */ /* 0x000fe40006800000 */
[----:B------:R-:W-:Y:S02]  /*a640*/  ISETP.GE.AND P5, PT, R132, R231, PT ;  /* 0x000000e78400720c */ /* 0x000fe40003fa6270 */
[----:B------:R-:W-:Y:S02]  /*a650*/  FSEL R64, R48, -INF , !P1 ;  /* 0xff80000030407808 */ /* 0x000fe40004800000 */
[----:B------:R-:W-:Y:S02]  /*a660*/  IADD3 R48, R244, 0x20, RZ ;  /* 0x00000020f4307810 */ /* 0x000fe40007ffe0ff */
[----:B------:R-:W-:Y:S02]  /*a670*/  FSEL R227, R49, -INF , !P5 ;  /* 0xff80000031e37808 */ /* 0x000fe40006800000 */
[----:B------:R-:W-:-:S02]  /*a680*/  FSEL R175, R54, -INF , !P2 ;  /* 0xff80000036af7808 */ /* 0x000fc40005000000 */
[----:B------:R-:W-:Y:S02]  /*a690*/  FSEL R144, R55, -INF , !P3 ;  /* 0xff80000037907808 */ /* 0x000fe40005800000 */
[C---:B------:R-:W-:Y:S02]  /*a6a0*/  ISETP.GE.AND P5, PT, R132.reuse, R236, PT ;  /* 0x000000ec8400720c */ /* 0x040fe40003fa6270 */
[----:B------:R-:W-:Y:S02]  /*a6b0*/  ISETP.GE.AND P2, PT, R132, R229, PT ;  /* 0x000000e58400720c */ /* 0x000fe40003f46270 */
        /* <DEDUP_REMOVED lines=9> */
[----:B------:R-:W-:Y:S02]  /*a750*/  ISETP.GE.AND P0, PT, R48, R229, PT ;  /* 0x000000e53000720c */ /* 0x000fe40003f06270 */
[----:B------:R-:W-:-:S02]  /*a760*/  ISETP.GE.AND P6, PT, R4, R237, PT ;  /* 0x000000ed0400720c */ /* 0x000fc40003fc6270 */
[C---:B------:R-:W-:Y:S01]  /*a770*/  ISETP.GE.AND P2, PT, R4.reuse, R236, PT ;  /* 0x000000ec0400720c */ /* 0x040fe20003f46270 */
[----:B------:R-:W-:Y:S01]  /*a780*/  HMMA.16816.F32 R20, R8, R56, R20 ;  /* 0x000000380814723c */ /* 0x000fe20000001814 */
[C---:B------:R-:W-:Y:S02]  /*a790*/  ISETP.GE.AND P5, PT, R4.reuse, R231, PT ;  /* 0x000000e70400720c */ /* 0x040fe40003fa6270 */
[----:B------:R-:W-:Y:S02]  /*a7a0*/  ISETP.GE.AND P3, PT, R4, R229, PT ;  /* 0x000000e50400720c */ /* 0x000fe40003f66270 */
[----:B------:R-:W-:Y:S02]  /*a7b0*/  ISETP.GE.AND P1, PT, R132, R237, PT ;  /* 0x000000ed8400720c */ /* 0x000fe40003f26270 */
[----:B------:R-:W-:Y:S01]  /*a7c0*/  IADD3 R4, R244, 0x29, RZ ;  /* 0x00000029f4047810 */ /* 0x000fe20007ffe0ff */
[----:B------:R-:W-:Y:S01]  /*a7d0*/  HMMA.16816.F32 R164, R12, R58, R164 ;  /* 0x0000003a0ca4723c */ /* 0x000fe200000018a4 */
[----:B------:R-:W-:-:S02]  /*a7e0*/  FSEL R173, R44, -INF , !P4 ;  /* 0xff8000002cad7808 */ /* 0x000fc40006000000 */
[----:B------:R-:W-:Y:S02]  /*a7f0*/  FSEL R247, R38, -INF , !P0 ;  /* 0xff80000026f77808 */ /* 0x000fe40004000000 */
[----:B------:R-:W-:Y:S02]  /*a800*/  FSEL R172, R45, -INF , !P1 ;  /* 0xff8000002dac7808 */ /* 0x000fe40004800000 */
[----:B------:R-:W-:Y:S02]  /*a810*/  ISETP.GE.AND P4, PT, R48, R236, PT ;  /* 0x000000ec3000720c */ /* 0x000fe40003f86270 */
[----:B------:R-:W-:Y:S02]  /*a820*/  ISETP.GE.AND P0, PT, R4, R229, PT ;  /* 0x000000e50400720c */ /* 0x000fe40003f06270 */
[----:B------:R-:W-:Y:S02]  /*a830*/  ISETP.GE.AND P1, PT, R48, R231, PT ;  /* 0x000000e73000720c */ /* 0x000fe40003f26270 */
[----:B------:R-:W-:-:S02]  /*a840*/  IADD3 R5, R244, 0x28, RZ ;  /* 0x00000028f4057810 */ /* 0x000fc40007ffe0ff */
[----:B------:R-:W-:Y:S02]  /*a850*/  IADD3 R6, R244, 0x31, RZ ;  /* 0x00000031f4067810 */ /* 0x000fe40007ffe0ff */
[----:B------:R-:W-:Y:S02]  /*a860*/  FSEL R174, R41, -INF , !P6 ;  /* 0xff80000029ae7808 */ /* 0x000fe40007000000 */
[----:B------:R-:W-:Y:S02]  /*a870*/  FSEL R150, R42, -INF , !P4 ;  /* 0xff8000002a967808 */ /* 0x000fe40006000000 */
[----:B------:R-:W-:Y:S02]  /*a880*/  FSEL R148, R43, -INF , !P2 ;  /* 0xff8000002b947808 */ /* 0x000fe40005000000 */
[----:B------:R-:W-:Y:S02]  /*a890*/  FSEL R251, R37, -INF , !P5 ;  /* 0xff80000025fb7808 */ /* 0x000fe40006800000 */
[----:B------:R-:W-:-:S02]  /*a8a0*/  FSEL R52, R35, -INF , !P0 ;  /* 0xff80000023347808 */ /* 0x000fc40004000000 */
[C---:B------:R-:W-:Y:S02]  /*a8b0*/  ISETP.GE.AND P6, PT, R5.reuse, R237, PT ;  /* 0x000000ed0500720c */ /* 0x040fe40003fc6270 */
[CC--:B------:R-:W-:Y:S02]  /*a8c0*/  ISETP.GE.AND P4, PT, R5.reuse, R236.reuse, PT ;  /* 0x000000ec0500720c */ /* 0x0c0fe40003f86270 */
[C---:B------:R-:W-:Y:S02]  /*a8d0*/  ISETP.GE.AND P2, PT, R5.reuse, R231, PT ;  /* 0x000000e70500720c */ /* 0x040fe40003f46270 */
[----:B------:R-:W-:Y:S02]  /*a8e0*/  FSEL R250, R36, -INF , !P1 ;  /* 0xff80000024fa7808 */ /* 0x000fe40004800000 */
[----:B------:R-:W-:Y:S02]  /*a8f0*/  ISETP.GE.AND P5, PT, R5, R229, PT ;  /* 0x000000e50500720c */ /* 0x000fe40003fa6270 */
[----:B------:R-:W-:-:S02]  /*a900*/  ISETP.GE.AND P0, PT, R6, R236, PT ;  /* 0x000000ec0600720c */ /* 0x000fc40003f06270 */
[-C--:B------:R-:W-:Y:S02]  /*a910*/  ISETP.GE.AND P1, PT, R4, R231.reuse, PT ;  /* 0x000000e70400720c */ /* 0x080fe40003f26270 */
[----:B------:R-:W-:Y:S02]  /*a920*/  IADD3 R5, R244, 0x38, RZ ;  /* 0x00000038f4057810 */ /* 0x000fe40007ffe0ff */
[----:B------:R-:W-:Y:S02]  /*a930*/  FSEL R137, R27, -INF , !P0 ;  /* 0xff8000001b897808 */ /* 0x000fe40004000000 */
[----:B------:R-:W-:Y:S02]  /*a940*/  FSEL R248, R32, -INF , !P2 ;  /* 0xff80000020f87808 */ /* 0x000fe40005000000 */
[----:B------:R-:W-:Y:S01]  /*a950*/  FSEL R246, R33, -INF , !P1 ;  /* 0xff80000021f67808 */ /* 0x000fe20004800000 */
[----:B------:R-:W-:Y:S01]  /*a960*/  BAR.SYNC.DEFER_BLOCKING 0x0 ;  /* 0x0000000000007b1d */ /* 0x000fe20000010000 */
[----:B------:R-:W-:-:S02]  /*a970*/  ISETP.GE.AND P0, PT, R5, R231, PT ;  /* 0x000000e70500720c */ /* 0x000fc40003f06270 */
[C---:B------:R-:W-:Y:S02]  /*a980*/  ISETP.GE.AND P2, PT, R4.reuse, R237, PT ;  /* 0x000000ed0400720c */ /* 0x040fe40003f46270 */
[----:B------:R-:W-:Y:S02]  /*a990*/  ISETP.GE.AND P1, PT, R4, R236, PT ;  /* 0x000000ec0400720c */ /* 0x000fe40003f26270 */
[----:B------:R-:W-:Y:S02]  /*a9a0*/  IADD3 R7, R244, 0x30, RZ ;  /* 0x00000030f4077810 */ /* 0x000fe40007ffe0ff */
[----:B------:R-:W-:Y:S02]  /*a9b0*/  FSEL R158, R16, -INF , !P0 ;  /* 0xff800000109e7808 */ /* 0x000fe40004000000 */
[----:B------:R-:W-:Y:S02]  /*a9c0*/  FSEL R224, R29, -INF , !P2 ;  /* 0xff8000001de07808 */ /* 0x000fe40005000000 */
[----:B------:R-:W-:-:S02]  /*a9d0*/  FSEL R178, R31, -INF , !P1 ;  /* 0xff8000001fb27808 */ /* 0x000fc40004800000 */
[C---:B------:R-:W-:Y:S02]  /*a9e0*/  ISETP.GE.AND P0, PT, R6.reuse, R229, PT ;  /* 0x000000e50600720c */ /* 0x040fe40003f06270 */
[----:B------:R-:W-:Y:S02]  /*a9f0*/  ISETP.GE.AND P2, PT, R6, R237, PT ;  /* 0x000000ed0600720c */ /* 0x000fe40003f46270 */
[----:B------:R-:W-:Y:S02]  /*aa00*/  ISETP.GE.AND P1, PT, R7, R236, PT ;  /* 0x000000ec0700720c */ /* 0x000fe40003f26270 */
[----:B------:R-:W-:Y:S02]  /*aa10*/  FSEL R153, R23, -INF , !P0 ;  /* 0xff80000017997808 */ /* 0x000fe40004000000 */
[----:B------:R-:W-:Y:S02]  /*aa20*/  FSEL R145, R25, -INF , !P2 ;  /* 0xff80000019917808 */ /* 0x000fe40005000000 */
[----:B------:R-:W-:-:S02]  /*aa30*/  FSEL R132, R26, -INF , !P1 ;  /* 0xff8000001a847808 */ /* 0x000fc40004800000 */
[----:B------:R-:W-:Y:S02]  /*aa40*/  ISETP.NE.AND P0, PT, R217, 0x3, PT ;  /* 0x00000003d900780c */ /* 0x000fe40003f05270 */
[-C--:B------:R-:W-:Y:S02]  /*aa50*/  ISETP.GE.AND P2, PT, R7, R231.reuse, PT ;  /* 0x000000e70700720c */ /* 0x080fe40003f46270 */
        /* <DEDUP_REMOVED lines=8> */
[----:B------:R-:W-:Y:S02]  /*aae0*/  FSEL R225, R28, -INF , !P6 ;  /* 0xff8000001ce17808 */ /* 0x000fe40007000000 */
[----:B------:R-:W-:-:S02]  /*aaf0*/  FSEL R244, R34, -INF , !P5 ;  /* 0xff80000022f47808 */ /* 0x000fc40006800000 */
[----:B------:R-:W-:Y:S02]  /*ab00*/  FSEL R179, R30, -INF , !P4 ;  /* 0xff8000001eb37808 */ /* 0x000fe40006000000 */
[----:B------:R-:W-:Y:S02]  /*ab10*/  FSEL R138, R24, -INF , !P3 ;  /* 0xff800000188a7808 */ /* 0x000fe40005800000 */
[----:B------:R-:W-:Y:S02]  /*ab20*/  FSEL R156, R17, -INF , !P2 ;  /* 0xff800000119c7808 */ /* 0x000fe40005000000 */
[----:B------:R-:W-:Y:S02]  /*ab30*/  FSEL R155, R22, -INF , !P1 ;  /* 0xff800000169b7808 */ /* 0x000fe40004800000 */
[-C--:B------:R-:W-:Y:S02]  /*ab40*/  ISETP.GE.AND P6, PT, R5, R237.reuse, PT ;  /* 0x000000ed0500720c */ /* 0x080fe40003fc6270 */
[----:B------:R-:W-:-:S02]  /*ab50*/  ISETP.GE.AND P5, PT, R4, R237, PT ;  /* 0x000000ed0400720c */ /* 0x000fc40003fa6270 */
[CC--:B------:R-:W-:Y:S02]  /*ab60*/  ISETP.GE.AND P4, PT, R5.reuse, R236.reuse, PT ;  /* 0x000000ec0500720c */ /* 0x0c0fe40003f86270 */
[C---:B------:R-:W-:Y:S02]  /*ab70*/  ISETP.GE.AND P3, PT, R4.reuse, R236, PT ;  /* 0x000000ec0400720c */ /* 0x040fe40003f66270 */
[-C--:B------:R-:W-:Y:S02]  /*ab80*/  ISETP.GE.AND P2, PT, R5, R229.reuse, PT ;  /* 0x000000e50500720c */ /* 0x080fe40003f46270 */
        /* <DEDUP_REMOVED lines=13> */
[----:B------:R-:W-:-:S02]  /*ac60*/  UMOV UR22, 0x5 ;  /* 0x0000000500167882 */ /* 0x000fc40000000000 */
[----:B------:R-:W-:Y:S01]  /*ac70*/  USHF.L.U64.HI UR5, UR4, UR22, UR5 ;  /* 0x0000001604057299 */ /* 0x000fe20008010205 */
        /* <DEDUP_REMOVED lines=9> */
[----:B------:R-:W-:Y:S02]  /*ad10*/  IADD3.X R7, R9, UR5, RZ, P0, !PT ;  /* 0x0000000509077c10 */ /* 0x000fe400087fe4ff */
[----:B------:R-:W-:Y:S01]  /*ad20*/  IADD3 R4, P0, R10, UR23, RZ ;  /* 0x000000170a047c10 */ /* 0x000fe2000ff1e0ff */
[----:B------:R-:W-:Y:S01]  /*ad30*/  ULDC.64 UR22, c[0x0][0x118] ;  /* 0x0000460000167ab9 */ /* 0x000fe20000000a00 */
        /* <DEDUP_REMOVED lines=9> */
[----:B------:R-:W0:Y:S02]  /*add0*/  LDGDEPBAR ;  /* 0x00000000000079af */ /* 0x000e240000000000 */
.L_x_619:
[----:B-1----:R-:W-:Y:S01]  /*ade0*/  FMNMX.FTZ R4, R3, R139, !PT ;  /* 0x0000008b03047209 */ /* 0x002fe20007810000 */
[----:B------:R-:W-:Y:S01]  /*adf0*/  IMAD.MOV.U32 R231, RZ, RZ, R144 ;  /* 0x000000ffffe77224 */ /* 0x000fe200078e0090 */
[----:B------:R-:W-:Y:S01]  /*ae00*/  FMNMX.FTZ R10, R2, R136, !PT ;  /* 0x00000088020a7209 */ /* 0x000fe20007810000 */
[----:B------:R-:W-:Y:S01]  /*ae10*/  IMAD.MOV.U32 R229, RZ, RZ, R134 ;  /* 0x000000ffffe57224 */ /* 0x000fe200078e0086 */
[----:B------:R-:W-:Y:S01]  /*ae20*/  FMNMX.FTZ R4, R133, R4, !PT ;  /* 0x0000000485047209 */ /* 0x000fe20007810000 */
[----:B------:R-:W-:Y:S01]  /*ae30*/  IMAD.SHL.U32 R5, R216, 0x2, RZ ;  /* 0x00000002d8057824 */ /* 0x000fe200078e00ff */
[----:B------:R-:W-:Y:S01]  /*ae40*/  FMNMX.FTZ R10, R135, R10, !PT ;  /* 0x0000000a870a7209 */ /* 0x000fe20007810000 */
[----:B------:R-:W-:Y:S01]  /*ae50*/  IMAD.WIDE.U32 R8, R222, -0x2daee0ad, RZ ;  /* 0xd2511f53de087825 */ /* 0x000fe200078e00ff */
[----:B------:R-:W-:-:S02]  /*ae60*/  FMNMX.FTZ R4, R147, R4, !PT ;  /* 0x0000000493047209 */ /* 0x000fc40007810000 */
[----:B------:R-:W-:Y:S01]  /*ae70*/  FMNMX.FTZ R10, R168, R10, !PT ;  /* 0x0000000aa80a7209 */ /* 0x000fe20007810000 */
[----:B------:R-:W-:Y:S01]  /*ae80*/  IMAD R6, R230, -0x326172a9, RZ ;  /* 0xcd9e8d57e6067824 */ /* 0x000fe200078e02ff */
[----:B------:R-:W-:Y:S01]  /*ae90*/  FMNMX.FTZ R4, R146, R4, !PT ;  /* 0x0000000492047209 */ /* 0x000fe20007810000 */
[----:B------:R-:W-:Y:S01]  /*aea0*/  IMAD.MOV.U32 R29, RZ, RZ, R152 ;  /* 0x000000ffff1d7224 */ /* 0x000fe200078e0098 */
        /* <DEDUP_REMOVED lines=25> */
[----:B------:R-:W-:Y:S01]  /*b040*/  LOP3.LUT R34, R9, UR21, R5, 0x96, !PT ;  /* 0x0000001509227c12 */ /* 0x000fe2000f8e9605 */
[----:B------:R-:W1:Y:S01]  /*b050*/  SHFL.BFLY PT, R7, R4, 0x2, 0x1f ;  /* 0x0c401f0004077f89 */ /* 0x000e6200000e0000 */
[----:B------:R-:W-:-:S03]  /*b060*/  FMNMX.FTZ R12, R177, R154, !PT ;  /* 0x0000009ab10c7209 */ /* 0x000fc60007810000 */
[----:B------:R-:W2:Y:S01]  /*b070*/  SHFL.BFLY PT, R5, R10, 0x2, 0x1f ;  /* 0x0c401f000a057f89 */ /* 0x000ea200000e0000 */
[----:B------:R-:W-:Y:S01]  /*b080*/  IMAD.WIDE.U32 R34, R34, -0x326172a9, RZ ;  /* 0xcd9e8d5722227825 */ /* 0x000fe200078e00ff */
[----:B------:R-:W-:-:S04]  /*b090*/  FMNMX.FTZ R12, R163, R12, !PT ;  /* 0x0000000ca30c7209 */ /* 0x000fc80007810000 */
[----:B------:R-:W-:-:S04]  /*b0a0*/  FMNMX.FTZ R12, R60, R12, !PT ;  /* 0x0000000c3c0c7209 */ /* 0x000fc80007810000 */
[----:B------:R-:W-:-:S04]  /*b0b0*/  FMNMX.FTZ R12, R61, R12, !PT ;  /* 0x0000000c3d0c7209 */ /* 0x000fc80007810000 */
[----:B------:R-:W-:-:S04]  /*b0c0*/  FMNMX.FTZ R12, R252, R12, !PT ;  /* 0x0000000cfc0c7209 */ /* 0x000fc80007810000 */
[----:B------:R-:W-:Y:S02]  /*b0d0*/  FMNMX.FTZ R12, R29, R12, !PT ;  /* 0x0000000c1d0c7209 */ /* 0x000fe40007810000 */
[----:B-1----:R-:W-:Y:S02]  /*b0e0*/  FMNMX.FTZ R7, R4, R7, !PT ;  /* 0x0000000704077209 */ /* 0x002fe40007810000 */
[----:B------:R-:W-:Y:S01]  /*b0f0*/  LOP3.LUT R4, R239, UR14, R8, 0x96, !PT ;  /* 0x0000000eef047c12 */ /* 0x000fe2000f8e9608 */
[----:B------:R-:W-:Y:S01]  /*b100*/  IMAD.MOV.U32 R239, RZ, RZ, R175 ;  /* 0x000000ffffef7224 */ /* 0x000fe200078e00af */
[----:B--2---:R-:W-:Y:S01]  /*b110*/  FMNMX.FTZ R5, R10, R5, !PT ;  /* 0x000000050a057209 */ /* 0x004fe20007810000 */
[----:B------:R-:W1:Y:S01]  /*b120*/  SHFL.BFLY PT, R134, R7, 0x1, 0x1f ;  /* 0x0c201f0007867f89 */ /* 0x000e6200000e0000 */
[----:B------:R-:W-:Y:S01]  /*b130*/  FMNMX.FTZ R12, R173, R12, !PT ;  /* 0x0000000cad0c7209 */ /* 0x000fe20007810000 */
[----:B------:R-:W-:Y:S01]  /*b140*/  IMAD.WIDE.U32 R20, R4, -0x326172a9, RZ ;  /* 0xcd9e8d5704147825 */ /* 0x000fe200078e00ff */
[----:B------:R-:W-:-:S02]  /*b150*/  LOP3.LUT R4, R35, UR15, R6, 0x96, !PT ;  /* 0x0000000f23047c12 */ /* 0x000fc4000f8e9606 */
[----:B------:R-:W-:Y:S02]  /*b160*/  FMNMX.FTZ R12, R172, R12, !PT ;  /* 0x0000000cac0c7209 */ /* 0x000fe40007810000 */
[----:B------:R-:W-:Y:S01]  /*b170*/  LOP3.LUT R8, R21, UR13, R34, 0x96, !PT ;  /* 0x0000000d15087c12 */ /* 0x000fe2000f8e9622 */
[----:B------:R-:W-:Y:S01]  /*b180*/  IMAD.WIDE.U32 R14, R4, -0x2daee0ad, RZ ;  /* 0xd2511f53040e7825 */ /* 0x000fe200078e00ff */
[----:B------:R-:W-:-:S03]  /*b190*/  FMNMX.FTZ R12, R160, R12, !PT ;  /* 0x0000000ca00c7209 */ /* 0x000fc60007810000 */
[----:B------:R-:W-:Y:S01]  /*b1a0*/  IMAD.WIDE.U32 R8, R8, -0x2daee0ad, RZ ;  /* 0xd2511f5308087825 */ /* 0x000fe200078e00ff */
[----:B------:R-:W-:Y:S02]  /*b1b0*/  FMNMX.FTZ R12, R174, R12, !PT ;  /* 0x0000000cae0c7209 */ /* 0x000fe40007810000 */
[----:B------:R-:W-:Y:S02]  /*b1c0*/  LOP3.LUT R6, R15, UR12, R238, 0x96, !PT ;  /* 0x0000000c0f067c12 */ /* 0x000fe4000f8e96ee */
[----:B------:R-:W-:Y:S02]  /*b1d0*/  LOP3.LUT R4, R9, UR10, R14, 0x96, !PT ;  /* 0x0000000a09047c12 */ /* 0x000fe4000f8e960e */
[----:B------:R-:W-:Y:S01]  /*b1e0*/  FMNMX.FTZ R14, R176, R162, !PT ;  /* 0x000000a2b00e7209 */ /* 0x000fe20007810000 */
[----:B------:R-:W-:Y:S01]  /*b1f0*/  IMAD.WIDE.U32 R236, R6, -0x326172a9, RZ ;  /* 0xcd9e8d5706ec7825 */ /* 0x000fe200078e00ff */
[----:B------:R-:W-:Y:S02]  /*b200*/  FMNMX.FTZ R12, R225, R12, !PT ;  /* 0x0000000ce10c7209 */ /* 0x000fe40007810000 */
[----:B------:R-:W-:Y:S01]  /*b210*/  FMNMX.FTZ R14, R161, R14, !PT ;  /* 0x0000000ea10e7209 */ /* 0x000fe20007810000 */
[----:B------:R-:W-:Y:S01]  /*b220*/  IMAD.WIDE.U32 R38, R4, -0x326172a9, RZ ;  /* 0xcd9e8d5704267825 */ /* 0x000fe200078e00ff */
[----:B-1----:R-:W-:Y:S01]  /*b230*/  FMNMX.FTZ R134, R7, R134, !PT ;  /* 0x0000008607867209 */ /* 0x002fe20007810000 */
[----:B------:R-:W1:Y:S01]  /*b240*/  SHFL.BFLY PT, R4, R5, 0x1, 0x1f ;  /* 0x0c201f0005047f89 */ /* 0x000e6200000e0000 */
[----:B------:R-:W-:-:S02]  /*b250*/  FMNMX.FTZ R14, R62, R14, !PT ;  /* 0x0000000e3e0e7209 */ /* 0x000fc40007810000 */
[C---:B------:R-:W-:Y:S01]  /*b260*/  FSETP.NEU.FTZ.AND P1, PT, R134.reuse, -INF , PT ;  /* 0xff8000008600780b */ /* 0x040fe20003f3d000 */
[----:B------:R-:W-:Y:S01]  /*b270*/  FMUL.FTZ R175, R134, c[0x0][0x23c] ;  /* 0x00008f0086af7a20 */ /* 0x000fe20000410000 */
[----:B------:R-:W-:Y:S02]  /*b280*/  FMNMX.FTZ R14, R63, R14, !PT ;  /* 0x0000000e3f0e7209 */ /* 0x000fe40007810000 */
[----:B------:R-:W-:Y:S02]  /*b290*/  FMNMX.FTZ R12, R224, R12, !PT ;  /* 0x0000000ce00c7209 */ /* 0x000fe40007810000 */
[----:B------:R-:W-:Y:S02]  /*b2a0*/  FMNMX.FTZ R14, R245, R14, !PT ;  /* 0x0000000ef50e7209 */ /* 0x000fe40007810000 */
[----:B------:R-:W-:Y:S02]  /*b2b0*/  FSEL R175, R175, RZ, P1 ;  /* 0x000000ffafaf7208 */ /* 0x000fe40000800000 */
[----:B------:R-:W-:-:S02]  /*b2c0*/  FMNMX.FTZ R14, R226, R14, !PT ;  /* 0x0000000ee20e7209 */ /* 0x000fc40007810000 */
[----:B------:R-:W-:Y:S01]  /*b2d0*/  FMNMX.FTZ R12, R138, R12, !PT ;  /* 0x0000000c8a0c7209 */ /* 0x000fe20007810000 */
[--C-:B------:R-:W-:Y:S01]  /*b2e0*/  FFMA.FTZ R143, R133, c[0x0][0x23c], -R175.reuse ;  /* 0x00008f00858f7a23 */ /* 0x100fe200000108af */
[----:B------:R-:W-:Y:S01]  /*b2f0*/  FMNMX.FTZ R14, R171, R14, !PT ;  /* 0x0000000eab0e7209 */ /* 0x000fe20007810000 */
[--C-:B------:R-:W-:Y:S01]  /*b300*/  FFMA.FTZ R144, R139, c[0x0][0x23c], -R175.reuse ;  /* 0x00008f008b907a23 */ /* 0x100fe200000108af */
[----:B------:R-:W-:Y:S01]  /*b310*/  FMNMX.FTZ R12, R145, R12, !PT ;  /* 0x0000000c910c7209 */ /* 0x000fe20007810000 */
[--C-:B------:R-:W-:Y:S01]  /*b320*/  FFMA.FTZ R141, R146, c[0x0][0x23c], -R175.reuse ;  /* 0x00008f00928d7a23 */ /* 0x100fe200000108af */
[----:B------:R-:W-:Y:S01]  /*b330*/  LOP3.LUT R6, R237, UR11, R20, 0x96, !PT ;  /* 0x0000000bed067c12 */ /* 0x000fe2000f8e9614 */
[----:B------:R-:W-:Y:S01]  /*b340*/  FFMA.FTZ R142, R147, c[0x0][0x23c], -R175 ;  /* 0x00008f00938e7a23 */ /* 0x000fe200000108af */
[----:B------:R-:W-:Y:S01]  /*b350*/  FMNMX.FTZ R14, R169, R14, !PT ;  /* 0x0000000ea90e7209 */ /* 0x000fe20007810000 */
[----:B------:R-:W-:Y:S01]  /*b360*/  MUFU.EX2 R144, R144 ;  /* 0x0000009000907308 */ /* 0x000fe20000000800 */
[----:B-1----:R-:W-:Y:S01]  /*b370*/  FMNMX.FTZ R133, R5, R4, !PT ;  /* 0x0000000405857209 */ /* 0x002fe20007810000 */
[----:B------:R-:W-:Y:S01]  /*b380*/  IMAD.WIDE.U32 R6, R6, -0x2daee0ad, RZ ;  /* 0xd2511f5306067825 */ /* 0x000fe200078e00ff */
[----:B------:R-:W-:-:S02]  /*b390*/  LOP3.LUT R236, R39, UR9, R236, 0x96, !PT ;  /* 0x0000000927ec7c12 */ /* 0x000fc4000f8e96ec */
[C---:B------:R-:W-:Y:S01]  /*b3a0*/  FSETP.NEU.FTZ.AND P0, PT, R133.reuse, -INF , PT ;  /* 0xff8000008500780b */ /* 0x040fe20003f1d000 */
[----:B------:R-:W-:Y:S01]  /*b3b0*/  FMUL.FTZ R152, R133, c[0x0][0x23c] ;  /* 0x00008f0085987a20 */ /* 0x000fe20000410000 */
[----:B------:R-:W-:Y:S01]  /*b3c0*/  FMNMX.FTZ R12, R164, R12, !PT ;  /* 0x0000000ca40c7209 */ /* 0x000fe20007810000 */
[----:B------:R-:W-:Y:S01]  /*b3d0*/  IMAD.WIDE.U32 R236, R236, -0x2daee0ad, RZ ;  /* 0xd2511f53ecec7825 */ /* 0x000fe200078e00ff */
[----:B------:R-:W-:Y:S01]  /*b3e0*/  FMNMX.FTZ R14, R150, R14, !PT ;  /* 0x0000000e960e7209 */ /* 0x000fe20007810000 */
[----:B------:R-:W-:Y:S01]  /*b3f0*/  MUFU.EX2 R143, R143 ;  /* 0x0000008f008f7308 */ /* 0x000fe20000000800 */
[----:B------:R-:W-:Y:S01]  /*b400*/  FSEL R152, R152, RZ, P0 ;  /* 0x000000ff98987208 */ /* 0x000fe20000000000 */
[--C-:B------:R-:W-:Y:S01]  /*b410*/  FFMA.FTZ R227, R227, c[0x0][0x23c], -R175.reuse ;  /* 0x00008f00e3e37a23 */ /* 0x100fe200000108af */
[----:B------:R-:W-:Y:S01]  /*b420*/  FMNMX.FTZ R12, R165, R12, !PT ;  /* 0x0000000ca50c7209 */ /* 0x000fe20007810000 */
[----:B------:R-:W-:Y:S01]  /*b430*/  FFMA.FTZ R248, R248, c[0x0][0x23c], -R175 ;  /* 0x00008f00f8f87a23 */ /* 0x000fe200000108af */
[----:B------:R-:W-:Y:S01]  /*b440*/  FMNMX.FTZ R14, R148, R14, !PT ;  /* 0x0000000e940e7209 */ /* 0x000fe20007810000 */
[----:B------:R-:W-:Y:S01]  /*b450*/  FFMA.FTZ R140, R136, c[0x0][0x23c], -R152 ;  /* 0x00008f00888c7a23 */ /* 0x000fe20000010898 */
[----:B------:R-:W-:Y:S01]  /*b460*/  LOP3.LUT R7, R7, UR8, R8, 0x96, !PT ;  /* 0x0000000807077c12 */ /* 0x000fe2000f8e9608 */
[----:B------:R-:W1:Y:S01]  /*b470*/  SHFL.BFLY PT, R136, R12, 0x2, 0x1f ;  /* 0x0c401f000c887f89 */ /* 0x000e6200000e0000 */
[----:B------:R-:W-:Y:S01]  /*b480*/  LOP3.LUT R6, R237, UR6, R6, 0x96, !PT ;  /* 0x00000006ed067c12 */ /* 0x000fe2000f8e9606 */
[----:B------:R-:W-:Y:S01]  /*b490*/  FFMA.FTZ R139, R135, c[0x0][0x23c], -R152 ;  /* 0x00008f00878b7a23 */ /* 0x000fe20000010898 */
[----:B------:R-:W-:Y:S01]  /*b4a0*/  FSEL R13, R134, RZ, P1 ;  /* 0x000000ff860d7208 */ /* 0x000fe20000800000 */
[----:B------:R-:W-:Y:S01]  /*b4b0*/  IMAD.WIDE.U32 R40, R7, -0x326172a9, RZ ;  /* 0xcd9e8d5707287825 */ /* 0x000fe200078e00ff */
[----:B------:R-:W-:Y:S01]  /*b4c0*/  FSEL R16, R133, RZ, P0 ;  /* 0x000000ff85107208 */ /* 0x000fe20000000000 */
[----:B------:R-:W-:Y:S01]  /*b4d0*/  MUFU.EX2 R142, R142 ;  /* 0x0000008e008e7308 */ /* 0x000fe20000000800 */
[----:B------:R-:W-:Y:S01]  /*b4e0*/  FMNMX.FTZ R14, R179, R14, !PT ;  /* 0x0000000eb30e7209 */ /* 0x000fe20007810000 */
[----:B------:R-:W-:Y:S01]  /*b4f0*/  IMAD.WIDE.U32 R6, R6, -0x326172a9, RZ ;  /* 0xcd9e8d5706067825 */ /* 0x000fe200078e00ff */
[----:B------:R-:W-:-:S02]  /*b500*/  PRMT R147, R0, 0x7054, R0 ;  /* 0x0000705400937816 */ /* 0x000fc40000000000 */
[----:B------:R-:W-:Y:S01]  /*b510*/  FMNMX.FTZ R14, R178, R14, !PT ;  /* 0x0000000eb20e7209 */ /* 0x000fe20007810000 */
[----:B------:R-:W-:Y:S01]  /*b520*/  FADD.FTZ R13, R3, -R13 ;  /* 0x8000000d030d7221 */ /* 0x000fe20000010000 */
[----:B------:R-:W-:Y:S01]  /*b530*/  LOP3.LUT R10, R7, UR16, R40, 0x96, !PT ;  /* 0x00000010070a7c12 */ /* 0x000fe2000f8e9628 */
[----:B------:R-:W-:Y:S01]  /*b540*/  FADD.FTZ R16, R2, -R16 ;  /* 0x8000001002107221 */ /* 0x000fe20000010000 */
[----:B------:R-:W-:Y:S01]  /*b550*/  FMNMX.FTZ R14, R132, R14, !PT ;  /* 0x0000000e840e7209 */ /* 0x000fe20007810000 */
[--C-:B------:R-:W-:Y:S01]  /*b560*/  FFMA.FTZ R146, R168, c[0x0][0x23c], -R152.reuse ;  /* 0x00008f00a8927a23 */ /* 0x100fe20000010898 */
[----:B------:R-:W2:Y:S01]  /*b570*/  MUFU.EX2 R141, R141 ;  /* 0x0000008d008d7308 */ /* 0x000ea20000000800 */
[----:B------:R-:W-:Y:S01]  /*b580*/  FFMA.FTZ R3, R67, c[0x0][0x23c], -R152 ;  /* 0x00008f0043037a23 */ /* 0x000fe20000010898 */
[----:B------:R-:W-:Y:S01]  /*b590*/  FMNMX.FTZ R32, R137, R14, !PT ;  /* 0x0000000e89207209 */ /* 0x000fe20007810000 */
[----:B------:R-:W-:Y:S01]  /*b5a0*/  FMUL.FTZ R0, R16, c[0x0][0x23c] ;  /* 0x00008f0010007a20 */ /* 0x000fe20000410000 */
[----:B------:R-:W-:Y:S01]  /*b5b0*/  LOP3.LUT R5, R6, 0xffff, RZ, 0xc0, !PT ;  /* 0x0000ffff06057812 */ /* 0x000fe200078ec0ff */
[----:B------:R-:W-:Y:S01]  /*b5c0*/  FMUL.FTZ R13, R13, c[0x0][0x23c] ;  /* 0x00008f000d0d7a20 */ /* 0x000fe20000410000 */
[----:B------:R-:W-:Y:S01]  /*b5d0*/  SHF.R.U32.HI R4, RZ, 0x10, R6 ;  /* 0x00000010ff047819 */ /* 0x000fe20000011606 */
[--C-:B------:R-:W-:Y:S01]  /*b5e0*/  FFMA.FTZ R231, R231, c[0x0][0x23c], -R152.reuse ;  /* 0x00008f00e7e77a23 */ /* 0x100fe20000010898 */
[----:B------:R-:W-:Y:S01]  /*b5f0*/  MUFU.EX2 R140, R140 ;  /* 0x0000008c008c7308 */ /* 0x000fe20000000800 */
[----:B------:R-:W-:Y:S01]  /*b600*/  LOP3.LUT R17, R10, 0xffff, RZ, 0xc0, !PT ;  /* 0x0000ffff0a117812 */ /* 0x000fe200078ec0ff */
[----:B------:R-:W-:Y:S01]  /*b610*/  FFMA.FTZ R244, R244, c[0x0][0x23c], -R152 ;  /* 0x00008f00f4f47a23 */ /* 0x000fe20000010898 */
[----:B------:R-:W-:Y:S01]  /*b620*/  SHF.R.U32.HI R15, RZ, 0x10, R10 ;  /* 0x00000010ff0f7819 */ /* 0x000fe2000001160a */
[--C-:B------:R-:W-:Y:S01]  /*b630*/  FFMA.FTZ R158, R158, c[0x0][0x23c], -R175.reuse ;  /* 0x00008f009e9e7a23 */ /* 0x100fe200000108af */
[----:B------:R-:W-:Y:S01]  /*b640*/  LOP3.LUT R11, R10, 0xff, RZ, 0xc0, !PT ;  /* 0x000000ff0a0b7812 */ /* 0x000fe200078ec0ff */
[--C-:B------:R-:W-:Y:S01]  /*b650*/  FFMA.FTZ R156, R156, c[0x0][0x23c], -R175.reuse ;  /* 0x00008f009c9c7a23 */ /* 0x100fe200000108af */
[----:B------:R-:W-:Y:S01]  /*b660*/  FMNMX.FTZ R32, R166, R32, !PT ;  /* 0x00000020a6207209 */ /* 0x000fe20007810000 */
[----:B------:R-:W3:Y:S01]  /*b670*/  MUFU.EX2 R139, R139 ;  /* 0x0000008b008b7308 */ /* 0x000ee20000000800 */
[----:B------:R-:W-:Y:S01]  /*b680*/  LOP3.LUT R8, R6, 0xff, RZ, 0xc0, !PT ;  /* 0x000000ff06087812 */ /* 0x000fe200078ec0ff */
[----:B------:R-:W-:Y:S01]  /*b690*/  FFMA.FTZ R159, R159, c[0x0][0x23c], -R175 ;  /* 0x00008f009f9f7a23 */ /* 0x000fe200000108af */
[----:B------:R-:W-:Y:S01]  /*b6a0*/  SHF.R.U32.HI R5, RZ, 0x8, R5 ;  /* 0x00000008ff057819 */ /* 0x000fe20000011605 */
[----:B------:R-:W-:Y:S01]  /*b6b0*/  FFMA.FTZ R157, R157, c[0x0][0x23c], -R175 ;  /* 0x00008f009d9d7a23 */ /* 0x000fe200000108af */
[----:B------:R-:W-:Y:S01]  /*b6c0*/  SHF.R.U32.HI R9, RZ, 0x18, R6 ;  /* 0x00000018ff097819 */ /* 0x000fe20000011606 */
[----:B------:R-:W-:Y:S01]  /*b6d0*/  FFMA.FTZ R155, R155, c[0x0][0x23c], -R152 ;  /* 0x00008f009b9b7a23 */ /* 0x000fe20000010898 */
[----:B------:R-:W-:Y:S01]  /*b6e0*/  LOP3.LUT R4, R4, 0xff, RZ, 0xc0, !PT ;  /* 0x000000ff04047812 */ /* 0x000fe200078ec0ff */
[----:B------:R-:W-:Y:S01]  /*b6f0*/  MUFU.EX2 R146, R146 ;  /* 0x0000009200927308 */ /* 0x000fe20000000800 */
[----:B------:R-:W-:Y:S01]  /*b700*/  SHF.R.U32.HI R10, RZ, 0x18, R10 ;  /* 0x00000018ff0a7819 */ /* 0x000fe2000001160a */
[----:B------:R-:W-:Y:S01]  /*b710*/  FFMA.FTZ R151, R151, c[0x0][0x23c], -R152 ;  /* 0x00008f0097977a23 */ /* 0x000fe20000010898 */
[----:B------:R-:W-:-:S02]  /*b720*/  SHF.R.U32.HI R17, RZ, 0x8, R17 ;  /* 0x00000008ff117819 */ /* 0x000fc40000011611 */
[----:B------:R-:W-:Y:S02]  /*b730*/  LOP3.LUT R15, R15, 0xff, RZ, 0xc0, !PT ;  /* 0x000000ff0f0f7812 */ /* 0x000fe400078ec0ff */
[----:B------:R-:W-:Y:S01]  /*b740*/  FMNMX.FTZ R32, R167, R32, !PT ;  /* 0x00000020a7207209 */ /* 0x000fe20007810000 */
[----:B------:R-:W4:Y:S01]  /*b750*/  MUFU.EX2 R3, R3 ;  /* 0x0000000300037308 */ /* 0x000f220000000800 */
[----:B------:R-:W-:Y:S02]  /*b760*/  PRMT R8, R8, 0x5410, R5 ;  /* 0x0000541008087816 */ /* 0x000fe40000000005 */
[----:B------:R-:W-:Y:S01]  /*b770*/  PRMT R9, R4, 0x5410, R9 ;  /* 0x0000541004097816 */ /* 0x000fe20000000009 */
[----:B------:R-:W5:Y:S01]  /*b780*/  SHFL.BFLY PT, R135, R32, 0x2, 0x1f ;  /* 0x0c401f0020877f89 */ /* 0x000f6200000e0000 */
[----:B------:R-:W-:Y:S01]  /*b790*/  PRMT R11, R11, 0x5410, R17 ;  /* 0x000054100b0b7816 */ /* 0x000fe20000000011 */
[--C-:B------:R-:W-:Y:S01]  /*b7a0*/  HSET2.LE.AND R8, R8, R147.reuse, PT ;  /* 0x0000009308087233 */ /* 0x100fe20003803000 */
[----:B------:R-:W-:Y:S01]  /*b7b0*/  PRMT R10, R15, 0x5410, R10 ;  /* 0x000054100f0a7816 */ /* 0x000fe2000000000a */
[----:B------:R-:W5:Y:S01]  /*b7c0*/  MUFU.EX2 R0, R0 ;  /* 0x0000000000007308 */ /* 0x000f620000000800 */
[----:B-1----:R-:W-:Y:S01]  /*b7d0*/  FMNMX.FTZ R136, R12, R136, !PT ;  /* 0x000000880c887209 */ /* 0x002fe20007810000 */
[--C-:B------:R-:W-:Y:S01]  /*b7e0*/  HSET2.LE.AND R9, R9, R147.reuse, PT ;  /* 0x0000009309097233 */ /* 0x100fe20003803000 */
[----:B--2---:R-:W-:Y:S01]  /*b7f0*/  F2FP.PACK_AB R50, R141, R142 ;  /* 0x0000008e8d32723e */ /* 0x004fe200000000ff */
[--C-:B------:R-:W-:Y:S01]  /*b800*/  HSET2.LE.AND R11, R11, R147.reuse, PT ;  /* 0x000000930b0b7233 */ /* 0x100fe20003803000 */
[----:B------:R-:W-:Y:S01]  /*b810*/  F2FP.PACK_AB R48, R143, R144 ;  /* 0x000000908f30723e */ /* 0x000fe200000000ff */
[----:B------:R-:W-:Y:S01]  /*b820*/  HSET2.LE.AND R10, R10, R147, PT ;  /* 0x000000930a0a7233 */ /* 0x000fe20003803000 */
[----:B---3--:R-:W-:Y:S01]  /*b830*/  F2FP.PACK_AB R49, R139, R140 ;  /* 0x0000008c8b31723e */ /* 0x008fe200000000ff */
[----:B------:R1:W2:Y:S01]  /*b840*/  MUFU.EX2 R2, R13 ;  /* 0x0000000d00027308 */ /* 0x0002a20000000800 */
[----:B----4-:R-:W-:Y:S01]  /*b850*/  F2FP.PACK_AB R51, R3, R146 ;  /* 0x000000920333723e */ /* 0x010fe200000000ff */
[----:B------:R-:W3:Y:S01]  /*b860*/  SHFL.BFLY PT, R36, R136, 0x1, 0x1f ;  /* 0x0c201f0088247f89 */ /* 0x000ee200000e0000 */
[----:B------:R-:W-:-:S02]  /*b870*/  LOP3.LUT R50, R8, R50, RZ, 0xc0, !PT ;  /* 0x0000003208327212 */ /* 0x000fc400078ec0ff */
[----:B------:R-:W-:Y:S01]  /*b880*/  LOP3.LUT R51, R9, R51, RZ, 0xc0, !PT ;  /* 0x0000003309337212 */ /* 0x000fe200078ec0ff */
[----:B------:R-:W-:Y:S01]  /*b890*/  LDSM.16.MT88.4 R4, [R188+0x6000] ;  /* 0x00600000bc04783b */ /* 0x000fe20000004200 */
[----:B------:R-:W-:Y:S01]  /*b8a0*/  LOP3.LUT R48, R11, R48, RZ, 0xc0, !PT ;  /* 0x000000300b307212 */ /* 0x000fe200078ec0ff */
[-C--:B-----5:R-:W-:Y:S01]  /*b8b0*/  FMUL.FTZ R18, R126, R0.reuse ;  /* 0x000000007e127220 */ /* 0x0a0fe20000410000 */
[----:B------:R-:W-:Y:S01]  /*b8c0*/  LOP3.LUT R49, R10, R49, RZ, 0xc0, !PT ;  /* 0x000000310a317212 */ /* 0x000fe200078ec0ff */
[----:B------:R-:W-:Y:S01]  /*b8d0*/  FMUL.FTZ R19, R127, R0 ;  /* 0x000000007f137220 */ /* 0x000fe20000410000 */
[----:B------:R-:W-:Y:S01]  /*b8e0*/  LDSM.16.MT88.4 R8, [R185+0x6000] ;  /* 0x00600000b908783b */ /* 0x000fe20000004200 */
[----:B------:R-:W-:Y:S01]  /*b8f0*/  IMAD.MOV.U32 R126, RZ, RZ, R20 ;  /* 0x000000ffff7e7224 */ /* 0x000fe200078e0014 */
[----:B------:R-:W-:Y:S01]  /*b900*/  FMNMX.FTZ R135, R32, R135, !PT ;  /* 0x0000008720877209 */ /* 0x000fe20007810000 */
[----:B------:R-:W-:Y:S01]  /*b910*/  IMAD.MOV.U32 R127, RZ, RZ, R21 ;  /* 0x000000ffff7f7224 */ /* 0x000fe200078e0015 */
[----:B------:R-:W-:Y:S01]  /*b920*/  MUFU.EX2 R227, R227 ;  /* 0x000000e300e37308 */ /* 0x000fe20000000800 */
[----:B-1----:R-:W-:Y:S01]  /*b930*/  LDSM.16.MT88.4 R12, [R186+0x6000] ;  /* 0x00600000ba0c783b */ /* 0x002fe20000004200 */
[----:B--2---:R-:W-:-:S02]  /*b940*/  FMUL.FTZ R24, R120, R2 ;  /* 0x0000000278187220 */ /* 0x004fc40000410000 */
[----:B------:R-:W-:Y:S01]  /*b950*/  IMAD R120, R228, -0x326172a9, RZ ;  /* 0xcd9e8d57e4787824 */ /* 0x000fe200078e02ff */
[----:B------:R-:W1:Y:S01]  /*b960*/  LDSM.16.MT88.4 R20, [R184+0x6000] ;  /* 0x00600000b814783b */ /* 0x000e620000004200 */
[----:B------:R-:W-:Y:S02]  /*b970*/  FMUL.FTZ R16, R124, R2 ;  /* 0x000000027c107220 */ /* 0x000fe40000410000 */
[----:B------:R-:W-:Y:S01]  /*b980*/  IMAD.MOV.U32 R124, RZ, RZ, R52 ;  /* 0x000000ffff7c7224 */ /* 0x000fe200078e0034 */
[----:B------:R-:W-:Y:S01]  /*b990*/  LOP3.LUT R37, R35, UR15, R120, 0x96, !PT ;  /* 0x0000000f23257c12 */ /* 0x000fe2000f8e9678 */
[----:B------:R-:W-:Y:S01]  /*b9a0*/  FMUL.FTZ R30, R70, R0 ;  /* 0x00000000461e7220 */ /* 0x000fe20000410000 */
[----:B------:R-:W-:Y:S01]  /*b9b0*/  LOP3.LUT R52, R241, UR13, R34, 0x96, !PT ;  /* 0x0000000df1347c12 */ /* 0x000fe2000f8e9622 */
[----:B------:R-:W-:Y:S01]  /*b9c0*/  IMAD.MOV.U32 R70, RZ, RZ, R40 ;  /* 0x000000ffff467224 */ /* 0x000fe200078e0028 */
[----:B---3--:R-:W-:Y:S01]  /*b9d0*/  FMNMX.FTZ R136, R136, R36, !PT ;  /* 0x0000002488887209 */ /* 0x008fe20007810000 */
[----:B------:R-:W-:Y:S01]  /*b9e0*/  IMAD.WIDE.U32 R46, R37, -0x2daee0ad, RZ ;  /* 0xd2511f53252e7825 */ /* 0x000fe200078e00ff */
[----:B------:R-:W-:Y:S02]  /*b9f0*/  MUFU.EX2 R231, R231 ;  /* 0x000000e700e77308 */ /* 0x000fe40000000800 */
[----:B------:R-:W-:Y:S01]  /*ba00*/  FSETP.NEU.FTZ.AND P1, PT, R136, -INF , PT ;  /* 0xff8000008800780b */ /* 0x000fe20003f3d000 */
[----:B------:R-:W-:Y:S01]  /*ba10*/  IMAD.WIDE.U32 R52, R52, -0x2daee0ad, RZ ;  /* 0xd2511f5334347825 */ /* 0x000fe200078e00ff */
[----:B------:R-:W-:-:S03]  /*ba20*/  LOP3.LUT R54, R47, UR12, R242, 0x96, !PT ;  /* 0x0000000c2f367c12 */ /* 0x000fc6000f8e96f2 */
[----:B------:R-:W-:Y:S01]  /*ba30*/  FMUL.FTZ R44, R136, c[0x0][0x23c] ;  /* 0x00008f00882c7a20 */ /* 0x000fe20000410000 */
[----:B------:R-:W-:Y:S01]  /*ba40*/  LOP3.LUT R55, R53, UR10, R46, 0x96, !PT ;  /* 0x0000000a35377c12 */ /* 0x000fe2000f8e962e */
[-C--:B------:R-:W-:Y:S01]  /*ba50*/  FMUL.FTZ R40, R104, R2.reuse ;  /* 0x0000000268287220 */ /* 0x080fe20000410000 */
[----:B------:R-:W2:Y:S01]  /*ba60*/  SHFL.BFLY PT, R53, R135, 0x1, 0x1f ;  /* 0x0c201f0087357f89 */ /* 0x000ea200000e0000 */
[----:B------:R-:W-:Y:S01]  /*ba70*/  FMUL.FTZ R28, R68, R2 ;  /* 0x00000002441c7220 */ /* 0x000fe20000410000 */
[----:B------:R-:W-:Y:S01]  /*ba80*/  FSEL R104, R44, RZ, P1 ;  /* 0x000000ff2c687208 */ /* 0x000fe20000800000 */
[----:B------:R-:W-:Y:S01]  /*ba90*/  FMUL.FTZ R31, R71, R0 ;  /* 0x00000000471f7220 */ /* 0x000fe20000410000 */
[----:B------:R-:W-:Y:S01]  /*baa0*/  MUFU.EX2 R244, R244 ;  /* 0x000000f400f47308 */ /* 0x000fe20000000800 */
[-C--:B------:R-:W-:Y:S02]  /*bab0*/  FMUL.FTZ R32, R72, R2.reuse ;  /* 0x0000000248207220 */ /* 0x080fe40000410000 */
[----:B------:R-:W-:-:S02]  /*bac0*/  FMUL.FTZ R33, R73, R2 ;  /* 0x0000000249217220 */ /* 0x000fc40000410000 */
[-C--:B------:R-:W-:Y:S02]  /*bad0*/  FMUL.FTZ R44, R88, R2.reuse ;  /* 0x00000002582c7220 */ /* 0x080fe40000410000 */
[----:B------:R-:W-:Y:S01]  /*bae0*/  FMUL.FTZ R45, R89, R2 ;  /* 0x00000002592d7220 */ /* 0x000fe20000410000 */
[----:B------:R-:W-:Y:S01]  /*baf0*/  MUFU.EX2 R158, R158 ;  /* 0x0000009e009e7308 */ /* 0x000fe20000000800 */
[-C--:B------:R-:W-:Y:S02]  /*bb00*/  FMUL.FTZ R46, R90, R0.reuse ;  /* 0x000000005a2e7220 */ /* 0x080fe40000410000 */
[----:B------:R-:W-:Y:S02]  /*bb10*/  FMUL.FTZ R47, R91, R0 ;  /* 0x000000005b2f7220 */ /* 0x000fe40000410000 */
[----:B------:R-:W-:Y:S02]  /*bb20*/  IMAD.MOV.U32 R68, RZ, RZ, R29 ;  /* 0x000000ffff447224 */ /* 0x000fe400078e001d */
[----:B------:R-:W-:Y:S01]  /*bb30*/  IMAD.MOV.U32 R71, RZ, RZ, R41 ;  /* 0x000000ffff477224 */ /* 0x000fe200078e0029 */
[----:B------:R-:W-:Y:S01]  /*bb40*/  MUFU.EX2 R156, R156 ;  /* 0x0000009c009c7308 */ /* 0x000fe20000000800 */
[----:B------:R-:W-:Y:S01]  /*bb50*/  IMAD.MOV.U32 R72, RZ, RZ, R38 ;  /* 0x000000ffff487224 */ /* 0x000fe200078e0026 */
[----:B-1----:R-:W-:Y:S01]  /*bb60*/  HMMA.16816.F32 R44, R48, R20, R44 ;  /* 0x00000014302c723c */ /* 0x002fe2000000182c */
[----:B------:R-:W-:Y:S01]  /*bb70*/  IMAD.MOV.U32 R73, RZ, RZ, R39 ;  /* 0x000000ffff497224 */ /* 0x000fe200078e0027 */
[----:B--2---:R-:W-:Y:S01]  /*bb80*/  FMNMX.FTZ R135, R135, R53, !PT ;  /* 0x0000003587877209 */ /* 0x004fe20007810000 */
[----:B------:R-:W-:Y:S01]  /*bb90*/  IMAD.WIDE.U32 R90, R54, -0x326172a9, RZ ;  /* 0xcd9e8d57365a7825 */ /* 0x000fe200078e00ff */
[----:B------:R-:W-:-:S02]  /*bba0*/  LOP3.LUT R67, R71, UR7, R72, 0x96, !PT ;  /* 0x0000000747437c12 */ /* 0x000fc4000f8e9648 */
[----:B------:R-:W-:Y:S01]  /*bbb0*/  FSETP.NEU.FTZ.AND P0, PT, R135, -INF , PT ;  /* 0xff8000008700780b */ /* 0x000fe20003f1d000 */
[----:B------:R-:W-:Y:S01]  /*bbc0*/  IMAD.WIDE.U32 R88, R55, -0x326172a9, RZ ;  /* 0xcd9e8d5737587825 */ /* 0x000fe200078e00ff */
[----:B------:R-:W-:Y:S01]  /*bbd0*/  LOP3.LUT R54, R91, UR11, R240, 0x96, !PT ;  /* 0x0000000b5b367c12 */ /* 0x000fe2000f8e96f0 */
[----:B------:R-:W-:Y:S01]  /*bbe0*/  MUFU.EX2 R159, R159 ;  /* 0x0000009f009f7308 */ /* 0x000fe20000000800 */
[----:B------:R-:W-:Y:S01]  /*bbf0*/  FSEL R59, R135, RZ, P0 ;  /* 0x000000ff873b7208 */ /* 0x000fe20000000000 */
[-C--:B------:R-:W-:Y:S01]  /*bc00*/  FMUL.FTZ R17, R125, R2.reuse ;  /* 0x000000027d117220 */ /* 0x080fe20000410000 */
[----:B------:R-:W-:Y:S01]  /*bc10*/  LOP3.LUT R90, R89, UR9, R90, 0x96, !PT ;  /* 0x00000009595a7c12 */ /* 0x000fe2000f8e965a */
[----:B------:R-:W-:Y:S02]  /*bc20*/  FMUL.FTZ R25, R121, R2 ;  /* 0x0000000279197220 */ /* 0x000fe40000410000 */
[-C--:B------:R-:W-:Y:S02]  /*bc30*/  FMUL.FTZ R26, R122, R0.reuse ;  /* 0x000000007a1a7220 */ /* 0x080fe40000410000 */
[----:B------:R-:W-:Y:S01]  /*bc40*/  FMUL.FTZ R27, R123, R0 ;  /* 0x000000007b1b7220 */ /* 0x000fe20000410000 */
[----:B------:R-:W-:Y:S01]  /*bc50*/  HMMA.16816.F32 R16, R48, R4, R16 ;  /* 0x000000043010723c */ /* 0x000fe20000001810 */
[----:B------:R-:W-:Y:S01]  /*bc60*/  FMUL.FTZ R29, R69, R2 ;  /* 0x00000002451d7220 */ /* 0x000fe20000410000 */
[----:B------:R-:W-:Y:S01]  /*bc70*/  MUFU.EX2 R157, R157 ;  /* 0x0000009d009d7308 */ /* 0x000fe20000000800 */
[----:B------:R-:W-:-:S02]  /*bc80*/  FMUL.FTZ R34, R74, R0 ;  /* 0x000000004a227220 */ /* 0x000fc40000410000 */
[----:B------:R-:W-:Y:S02]  /*bc90*/  FMUL.FTZ R35, R75, R0 ;  /* 0x000000004b237220 */ /* 0x000fe40000410000 */
[-C--:B------:R-:W-:Y:S01]  /*bca0*/  FMUL.FTZ R36, R80, R2.reuse ;  /* 0x0000000250247220 */ /* 0x080fe20000410000 */
[C---:B------:R-:W-:Y:S01]  /*bcb0*/  HMMA.16816.F32 R24, R48.reuse, R6, R24 ;  /* 0x000000063018723c */ /* 0x040fe20000001818 */
[----:B------:R-:W-:Y:S02]  /*bcc0*/  FMUL.FTZ R37, R81, R2 ;  /* 0x0000000251257220 */ /* 0x000fe40000410000 */
[-C--:B------:R-:W-:Y:S02]  /*bcd0*/  FMUL.FTZ R38, R82, R0.reuse ;  /* 0x0000000052267220 */ /* 0x080fe40000410000 */
[----:B------:R-:W-:Y:S02]  /*bce0*/  FMUL.FTZ R39, R83, R0 ;  /* 0x0000000053277220 */ /* 0x000fe40000410000 */
[----:B------:R-:W-:Y:S01]  /*bcf0*/  FMUL.FTZ R41, R105, R2 ;  /* 0x0000000269297220 */ /* 0x000fe20000410000 */
[----:B------:R-:W-:Y:S01]  /*bd00*/  HMMA.16816.F32 R28, R48, R12, R28 ;  /* 0x0000000c301c723c */ /* 0x000fe2000000181c */
[----:B------:R-:W-:-:S02]  /*bd10*/  FMUL.FTZ R42, R106, R0 ;  /* 0x000000006a2a7220 */ /* 0x000fc40000410000 */
[----:B------:R-:W-:Y:S02]  /*bd20*/  FMUL.FTZ R43, R107, R0 ;  /* 0x000000006b2b7220 */ /* 0x000fe40000410000 */
[-C--:B------:R-:W-:Y:S02]  /*bd30*/  FMUL.FTZ R92, R92, R2.reuse ;  /* 0x000000025c5c7220 */ /* 0x080fe40000410000 */
[----:B------:R-:W-:Y:S01]  /*bd40*/  FMUL.FTZ R93, R93, R2 ;  /* 0x000000025d5d7220 */ /* 0x000fe20000410000 */
[----:B------:R-:W-:Y:S01]  /*bd50*/  HMMA.16816.F32 R32, R48, R14, R32 ;  /* 0x0000000e3020723c */ /* 0x000fe20000001820 */
[-C--:B------:R-:W-:Y:S02]  /*bd60*/  FMUL.FTZ R94, R94, R0.reuse ;  /* 0x000000005e5e7220 */ /* 0x080fe40000410000 */
[----:B------:R-:W-:Y:S02]  /*bd70*/  FMUL.FTZ R95, R95, R0 ;  /* 0x000000005f5f7220 */ /* 0x000fe40000410000 */
[----:B------:R-:W-:-:S03]  /*bd80*/  IMAD.WIDE.U32 R90, R90, -0x2daee0ad, RZ ;  /* 0xd2511f535a5a7825 */ /* 0x000fc600078e00ff */
[C---:B------:R-:W-:Y:S01]  /*bd90*/  HMMA.16816.F32 R36, R48.reuse, R8, R36 ;  /* 0x000000083024723c */ /* 0x040fe20000001824 */
[----:B------:R-:W-:Y:S02]  /*bda0*/  FMUL.FTZ R105, R135, c[0x0][0x23c] ;  /* 0x00008f0087697a20 */ /* 0x000fe40000410000 */
[----:B------:R-:W-:Y:S02]  /*bdb0*/  IMAD.MOV.U32 R69, RZ, RZ, R170 ;  /* 0x000000ffff457224 */ /* 0x000fe400078e00aa */
[----:B------:R-:W-:Y:S01]  /*bdc0*/  FFMA.FTZ R170, R163, c[0x0][0x23c], -R104 ;  /* 0x00008f00a3aa7a23 */ /* 0x000fe20000010868 */
[----:B------:R-:W-:Y:S01]  /*bdd0*/  FSEL R105, R105, RZ, P0 ;  /* 0x000000ff69697208 */ /* 0x000fe20000000000 */
[----:B------:R-:W-:Y:S01]  /*bde0*/  IMAD.MOV.U32 R125, RZ, RZ, R169 ;  /* 0x000000ffff7d7224 */ /* 0x000fe200078e00a9 */
[----:B------:R-:W-:Y:S01]  /*bdf0*/  HMMA.16816.F32 R40, R48, R10, R40 ;  /* 0x0000000a3028723c */ /* 0x000fe20000001828 */
[----:B------:R-:W-:Y:S01]  /*be00*/  IMAD.MOV.U32 R121, RZ, RZ, R171 ;  /* 0x000000ffff797224 */ /* 0x000fe200078e00ab */
[----:B------:R-:W-:Y:S01]  /*be10*/  ISETP.GE.AND P0, PT, R217, 0x4, PT ;  /* 0x00000004d900780c */ /* 0x000fe20003f06270 */
[--C-:B------:R-:W-:Y:S01]  /*be20*/  FFMA.FTZ R163, R162, c[0x0][0x23c], -R105.reuse ;  /* 0x00008f00a2a37a23 */ /* 0x100fe20000010869 */
[----:B------:R-:W-:Y:S01]  /*be30*/  MUFU.EX2 R170, R170 ;  /* 0x000000aa00aa7308 */ /* 0x000fe20000000800 */
[----:B------:R-:W-:-:S02]  /*be40*/  FFMA.FTZ R162, R161, c[0x0][0x23c], -R105 ;  /* 0x00008f00a1a27a23 */ /* 0x000fc40000010869 */
[--C-:B------:R-:W-:Y:S01]  /*be50*/  FFMA.FTZ R169, R60, c[0x0][0x23c], -R104.reuse ;  /* 0x00008f003ca97a23 */ /* 0x100fe20000010868 */
[----:B------:R-:W-:Y:S01]  /*be60*/  HMMA.16816.F32 R48, R48, R22, R92 ;  /* 0x000000163030723c */ /* 0x000fe2000000185c */
[----:B------:R-:W-:Y:S02]  /*be70*/  FFMA.FTZ R168, R61, c[0x0][0x23c], -R104 ;  /* 0x00008f003da87a23 */ /* 0x000fe40000010868 */
[--C-:B------:R-:W-:Y:S01]  /*be80*/  FFMA.FTZ R161, R62, c[0x0][0x23c], -R105.reuse ;  /* 0x00008f003ea17a23 */ /* 0x100fe20000010869 */
[----:B------:R-:W-:Y:S01]  /*be90*/  MUFU.EX2 R163, R163 ;  /* 0x000000a300a37308 */ /* 0x000fe20000000800 */
[----:B------:R-:W-:Y:S02]  /*bea0*/  FFMA.FTZ R171, R63, c[0x0][0x23c], -R105 ;  /* 0x00008f003fab7a23 */ /* 0x000fe40000010869 */
[----:B------:R-:W-:Y:S01]  /*beb0*/  IMAD.WIDE.U32 R92, R54, -0x2daee0ad, RZ ;  /* 0xd2511f53365c7825 */ /* 0x000fe200078e00ff */
[----:B------:R-:W-:-:S03]  /*bec0*/  @P0 IADD3 R217, R217, -0x4, RZ ;  /* 0xfffffffcd9d90810 */ /* 0x000fc60007ffe0ff */
[----:B------:R-:W-:Y:S01]  /*bed0*/  FFMA.FTZ R154, R154, c[0x0][0x23c], -R104 ;  /* 0x00008f009a9a7a23 */ /* 0x000fe20000010868 */
[----:B------:R-:W-:Y:S01]  /*bee0*/  LOP3.LUT R53, R91, UR6, R92, 0x96, !PT ;  /* 0x000000065b357c12 */ /* 0x000fe2000f8e965c */
[----:B------:R-:W-:Y:S01]  /*bef0*/  MUFU.EX2 R169, R169 ;  /* 0x000000a900a97308 */ /* 0x000fe20000000800 */
[----:B------:R-:W-:Y:S01]  /*bf00*/  LOP3.LUT R92, R93, UR8, R52, 0x96, !PT ;  /* 0x000000085d5c7c12 */ /* 0x000fe2000f8e9634 */
[----:B------:R-:W-:Y:S02]  /*bf10*/  FADD.FTZ R59, R176, -R59 ;  /* 0x8000003bb03b7221 */ /* 0x000fe40000010000 */
[----:B------:R-:W-:-:S04]  /*bf20*/  IMAD.WIDE.U32 R54, R53, -0x326172a9, RZ ;  /* 0xcd9e8d5735367825 */ /* 0x000fc800078e00ff */
[----:B------:R-:W-:Y:S01]  /*bf30*/  IMAD.WIDE.U32 R92, R92, -0x326172a9, RZ ;  /* 0xcd9e8d575c5c7825 */ /* 0x000fe200078e00ff */
[C---:B------:R-:W-:Y:S01]  /*bf40*/  LOP3.LUT R53, R54.reuse, 0xffff, RZ, 0xc0, !PT ;  /* 0x0000ffff36357812 */ /* 0x040fe200078ec0ff */
[----:B------:R-:W1:Y:S01]  /*bf50*/  MUFU.EX2 R168, R168 ;  /* 0x000000a800a87308 */ /* 0x000e620000000800 */
[----:B------:R-:W-:Y:S01]  /*bf60*/  LOP3.LUT R52, R54, 0xff, RZ, 0xc0, !PT ;  /* 0x000000ff36347812 */ /* 0x000fe200078ec0ff */
[----:B------:R-:W-:Y:S01]  /*bf70*/  FMUL.FTZ R59, R59, c[0x0][0x23c] ;  /* 0x00008f003b3b7a20 */ /* 0x000fe20000410000 */
[----:B------:R-:W-:Y:S01]  /*bf80*/  SHF.R.U32.HI R53, RZ, 0x8, R53 ;  /* 0x00000008ff357819 */ /* 0x000fe20000011635 */
[----:B------:R-:W-:Y:S01]  /*bf90*/  IMAD.MOV.U32 R122, RZ, RZ, R172 ;  /* 0x000000ffff7a7224 */ /* 0x000fe200078e00ac */
[--C-:B------:R-:W-:Y:S01]  /*bfa0*/  SHF.R.U32.HI R56, RZ, 0x18, R54.reuse ;  /* 0x00000018ff387819 */ /* 0x100fe20000011636 */
[----:B------:R-:W-:Y:S01]  /*bfb0*/  IMAD.MOV.U32 R123, RZ, RZ, R173 ;  /* 0x000000ffff7b7224 */ /* 0x000fe200078e00ad */
[----:B------:R-:W-:Y:S01]  /*bfc0*/  PRMT R52, R52, 0x5410, R53 ;  /* 0x0000541034347816 */ /* 0x000fe20000000035 */
[----:B------:R-:W-:Y:S01]  /*bfd0*/  MUFU.EX2 R161, R161 ;  /* 0x000000a100a17308 */ /* 0x000fe20000000800 */
[----:B------:R-:W-:Y:S01]  /*bfe0*/  SHF.R.U32.HI R53, RZ, 0x10, R54 ;  /* 0x00000010ff357819 */ /* 0x000fe20000011636 */
[----:B------:R-:W-:Y:S01]  /*bff0*/  IMAD.MOV.U32 R75, RZ, RZ, R239 ;  /* 0x000000ffff4b7224 */ /* 0x000fe200078e00ef */
[----:B------:R-:W-:Y:S01]  /*c000*/  LOP3.LUT R54, R55, UR16, R92, 0x96, !PT ;  /* 0x0000001037367c12 */ /* 0x000fe2000f8e965c */
[----:B------:R-:W-:Y:S01]  /*c010*/  IMAD.MOV.U32 R239, RZ, RZ, R229 ;  /* 0x000000ffffef7224 */ /* 0x000fe200078e00e5 */
[----:B------:R-:W-:Y:S01]  /*c020*/  FSEL R55, R136, RZ, P1 ;  /* 0x000000ff88377208 */ /* 0x000fe20000800000 */
[----:B------:R-:W-:Y:S01]  /*c030*/  FFMA.FTZ R229, R64, c[0x0][0x23c], -R175 ;  /* 0x00008f0040e57a23 */ /* 0x000fe200000108af */
[----:B------:R-:W-:Y:S01]  /*c040*/  LOP3.LUT R53, R53, 0xff, RZ, 0xc0, !PT ;  /* 0x000000ff35357812 */ /* 0x000fe200078ec0ff */
[----:B------:R-:W-:Y:S01]  /*c050*/  MUFU.EX2 R171, R171 ;  /* 0x000000ab00ab7308 */ /* 0x000fe20000000800 */
[C---:B------:R-:W-:Y:S01]  /*c060*/  LOP3.LUT R58, R54.reuse, 0xffff, RZ, 0xc0, !PT ;  /* 0x0000ffff363a7812 */ /* 0x040fe200078ec0ff */
[----:B------:R-:W-:Y:S01]  /*c070*/  FADD.FTZ R55, R177, -R55 ;  /* 0x80000037b1377221 */ /* 0x000fe20000010000 */
[----:B------:R-:W-:Y:S01]  /*c080*/  PRMT R53, R53, 0x5410, R56 ;  /* 0x0000541035357816 */ /* 0x000fe20000000038 */
[--C-:B------:R-:W-:Y:S01]  /*c090*/  HSET2.LE.AND R52, R52, R147.reuse, PT ;  /* 0x0000009334347233 */ /* 0x100fe20003803000 */
[--C-:B------:R-:W-:Y:S01]  /*c0a0*/  SHF.R.U32.HI R56, RZ, 0x10, R54.reuse ;  /* 0x00000010ff387819 */ /* 0x100fe20000011636 */
[----:B------:R-:W-:Y:S01]  /*c0b0*/  FMUL.FTZ R55, R55, c[0x0][0x23c] ;  /* 0x00008f0037377a20 */ /* 0x000fe20000410000 */
[----:B------:R-:W-:Y:S01]  /*c0c0*/  LOP3.LUT R57, R54, 0xff, RZ, 0xc0, !PT ;  /* 0x000000ff36397812 */ /* 0x000fe200078ec0ff */
[----:B------:R-:W2:Y:S01]  /*c0d0*/  MUFU.EX2 R154, R154 ;  /* 0x0000009a009a7308 */ /* 0x000ea20000000800 */
[----:B------:R-:W-:Y:S01]  /*c0e0*/  SHF.R.U32.HI R54, RZ, 0x18, R54 ;  /* 0x00000018ff367819 */ /* 0x000fe20000011636 */
[--C-:B------:R-:W-:Y:S01]  /*c0f0*/  HSET2.LE.AND R53, R53, R147.reuse, PT ;  /* 0x0000009335357233 */ /* 0x100fe20003803000 */
[----:B------:R-:W-:Y:S01]  /*c100*/  LOP3.LUT R56, R56, 0xff, RZ, 0xc0, !PT ;  /* 0x000000ff38387812 */ /* 0x000fe200078ec0ff */
[----:B------:R-:W-:Y:S01]  /*c110*/  IMAD.MOV.U32 R73, RZ, RZ, R69 ;  /* 0x000000ffff497224 */ /* 0x000fe200078e0045 */
[----:B------:R-:W-:Y:S01]  /*c120*/  SHF.R.U32.HI R58, RZ, 0x8, R58 ;  /* 0x00000008ff3a7819 */ /* 0x000fe2000001163a */
[----:B------:R-:W-:Y:S01]  /*c130*/  IMAD.WIDE.U32 R70, R67, -0x2daee0ad, RZ ;  /* 0xd2511f5343467825 */ /* 0x000fe200078e00ff */
[----:B------:R-:W-:Y:S01]  /*c140*/  PRMT R56, R56, 0x5410, R54 ;  /* 0x0000541038387816 */ /* 0x000fe20000000036 */
[----:B------:R-:W-:Y:S01]  /*c150*/  MUFU.EX2 R162, R162 ;  /* 0x000000a200a27308 */ /* 0x000fe20000000800 */
[----:B------:R-:W-:Y:S01]  /*c160*/  PRMT R57, R57, 0x5410, R58 ;  /* 0x0000541039397816 */ /* 0x000fe2000000003a */
[--C-:B------:R-:W-:Y:S01]  /*c170*/  FFMA.FTZ R239, R239, c[0x0][0x23c], -R152.reuse ;  /* 0x00008f00efef7a23 */ /* 0x100fe20000010898 */
[----:B-1----:R-:W-:Y:S01]  /*c180*/  F2FP.PACK_AB R54, R168, R169 ;  /* 0x000000a9a836723e */ /* 0x002fe200000000ff */
[----:B------:R-:W-:Y:S01]  /*c190*/  FFMA.FTZ R237, R73, c[0x0][0x23c], -R152 ;  /* 0x00008f0049ed7a23 */ /* 0x000fe20000010898 */
[----:B------:R-:W-:Y:S01]  /*c1a0*/  LOP3.LUT R69, R70, 0xffff, RZ, 0xc0, !PT ;  /* 0x0000ffff46457812 */ /* 0x000fe200078ec0ff */
[--C-:B------:R-:W-:Y:S01]  /*c1b0*/  FFMA.FTZ R177, R66, c[0x0][0x23c], -R175.reuse ;  /* 0x00008f0042b17a23 */ /* 0x100fe200000108af */
[----:B------:R-:W-:Y:S01]  /*c1c0*/  LOP3.LUT R54, R52, R54, RZ, 0xc0, !PT ;  /* 0x0000003634367212 */ /* 0x000fe200078ec0ff */
[----:B------:R1:W3:Y:S01]  /*c1d0*/  MUFU.EX2 R173, R55 ;  /* 0x0000003700ad7308 */ /* 0x0002e20000000800 */
[--C-:B------:R-:W-:Y:S01]  /*c1e0*/  HSET2.LE.AND R52, R57, R147.reuse, PT ;  /* 0x0000009339347233 */ /* 0x100fe20003803000 */
[----:B--2---:R-:W-:Y:S01]  /*c1f0*/  F2FP.PACK_AB R57, R170, R154 ;  /* 0x0000009aaa39723e */ /* 0x004fe200000000ff */
[----:B------:R-:W-:Y:S01]  /*c200*/  FFMA.FTZ R176, R65, c[0x0][0x23c], -R175 ;  /* 0x00008f0041b07a23 */ /* 0x000fe200000108af */
[----:B------:R-:W-:Y:S01]  /*c210*/  LOP3.LUT R82, R70, 0xff, RZ, 0xc0, !PT ;  /* 0x000000ff46527812 */ /* 0x000fe200078ec0ff */
[----:B------:R-:W-:Y:S01]  /*c220*/  IMAD.MOV.U32 R74, RZ, RZ, R68 ;  /* 0x000000ffff4a7224 */ /* 0x000fe200078e0044 */
[----:B------:R-:W-:Y:S01]  /*c230*/  LOP3.LUT R52, R52, R57, RZ, 0xc0, !PT ;  /* 0x0000003934347212 */ /* 0x000fe200078ec0ff */
[----:B------:R-:W-:Y:S01]  /*c240*/  IMAD.SHL.U32 R106, R216, 0x2, RZ ;  /* 0x00000002d86a7824 */ /* 0x000fe200078e00ff */
[----:B------:R-:W2:Y:S01]  /*c250*/  MUFU.EX2 R172, R59 ;  /* 0x0000003b00ac7308 */ /* 0x000ea20000000800 */
[----:B------:R-:W-:Y:S01]  /*c260*/  SHF.R.U32.HI R69, RZ, 0x8, R69 ;  /* 0x00000008ff457819 */ /* 0x000fe20000011645 */
[----:B------:R-:W-:Y:S01]  /*c270*/  IMAD.MOV.U32 R243, RZ, RZ, R74 ;  /* 0x000000fffff37224 */ /* 0x000fe200078e004a */
[----:B------:R-:W-:Y:S01]  /*c280*/  SHF.R.U32.HI R68, RZ, 0x10, R70 ;  /* 0x00000010ff447819 */ /* 0x000fe20000011646 */
[----:B------:R-:W-:Y:S01]  /*c290*/  FFMA.FTZ R252, R252, c[0x0][0x23c], -R104 ;  /* 0x00008f00fcfc7a23 */ /* 0x000fe20000010868 */
[----:B------:R-:W-:Y:S01]  /*c2a0*/  LOP3.LUT R236, R71, UR17, R236, 0x96, !PT ;  /* 0x0000001147ec7c12 */ /* 0x000fe2000f8e96ec */
[----:B------:R-:W-:Y:S01]  /*c2b0*/  FFMA.FTZ R71, R75, c[0x0][0x23c], -R152 ;  /* 0x00008f004b477a23 */ /* 0x000fe20000010898 */
[----:B------:R-:W-:Y:S01]  /*c2c0*/  PRMT R82, R82, 0x5410, R69 ;  /* 0x0000541052527816 */ /* 0x000fe20000000045 */
[----:B------:R-:W4:Y:S01]  /*c2d0*/  MUFU.EX2 R229, R229 ;  /* 0x000000e500e57308 */ /* 0x000f220000000800 */
[----:B-1----:R-:W-:Y:S01]  /*c2e0*/  F2FP.PACK_AB R55, R171, R161 ;  /* 0x000000a1ab37723e */ /* 0x002fe200000000ff */
[-C--:B---3--:R-:W-:Y:S01]  /*c2f0*/  FMUL.FTZ R64, R76, R173.reuse ;  /* 0x000000ad4c407220 */ /* 0x088fe20000410000 */
[----:B------:R-:W-:Y:S01]  /*c300*/  SHF.R.U32.HI R83, RZ, 0x18, R70 ;  /* 0x00000018ff537819 */ /* 0x000fe20000011646 */
[----:B------:R-:W-:Y:S01]  /*c310*/  FMUL.FTZ R65, R77, R173 ;  /* 0x000000ad4d417220 */ /* 0x000fe20000410000 */
[----:B------:R-:W-:Y:S01]  /*c320*/  LOP3.LUT R55, R53, R55, RZ, 0xc0, !PT ;  /* 0x0000003735377212 */ /* 0x000fe200078ec0ff */
[--C-:B------:R-:W-:Y:S01]  /*c330*/  HSET2.LE.AND R53, R56, R147.reuse, PT ;  /* 0x0000009338357233 */ /* 0x100fe20003803000 */
[----:B------:R-:W-:Y:S01]  /*c340*/  F2FP.PACK_AB R56, R162, R163 ;  /* 0x000000a3a238723e */ /* 0x000fe200000000ff */
[----:B------:R-:W-:Y:S01]  /*c350*/  MUFU.EX2 R239, R239 ;  /* 0x000000ef00ef7308 */ /* 0x000fe20000000800 */
[-C--:B--2---:R-:W-:Y:S01]  /*c360*/  FMUL.FTZ R66, R78, R172.reuse ;  /* 0x000000ac4e427220 */ /* 0x084fe20000410000 */
[----:B------:R-:W-:Y:S01]  /*c370*/  LOP3.LUT R69, R68, 0xff, RZ, 0xc0, !PT ;  /* 0x000000ff44457812 */ /* 0x000fe200078ec0ff */
[----:B------:R-:W-:Y:S01]  /*c380*/  FMUL.FTZ R67, R79, R172 ;  /* 0x000000ac4f437220 */ /* 0x000fe20000410000 */
[----:B------:R-:W-:Y:S01]  /*c390*/  LOP3.LUT R53, R53, R56, RZ, 0xc0, !PT ;  /* 0x0000003835357212 */ /* 0x000fe200078ec0ff */
[-C--:B------:R-:W-:Y:S01]  /*c3a0*/  FMUL.FTZ R76, R100, R173.reuse ;  /* 0x000000ad644c7220 */ /* 0x080fe20000410000 */
[----:B------:R-:W-:Y:S01]  /*c3b0*/  LOP3.LUT R70, R236, 0xffff, RZ, 0xc0, !PT ;  /* 0x0000ffffec467812 */ /* 0x000fe200078ec0ff */
[-C--:B------:R-:W-:Y:S01]  /*c3c0*/  FMUL.FTZ R77, R101, R173.reuse ;  /* 0x000000ad654d7220 */ /* 0x080fe20000410000 */
[----:B------:R-:W1:Y:S01]  /*c3d0*/  MUFU.EX2 R237, R237 ;  /* 0x000000ed00ed7308 */ /* 0x000e620000000800 */
[-C--:B------:R-:W-:Y:S01]  /*c3e0*/  FMUL.FTZ R78, R102, R172.reuse ;  /* 0x000000ac664e7220 */ /* 0x080fe20000410000 */
[----:B------:R-:W-:Y:S01]  /*c3f0*/  LOP3.LUT R72, R236, 0xff, RZ, 0xc0, !PT ;  /* 0x000000ffec487812 */ /* 0x000fe200078ec0ff */
[-C--:B------:R-:W-:Y:S01]  /*c400*/  FMUL.FTZ R79, R103, R172.reuse ;  /* 0x000000ac674f7220 */ /* 0x080fe20000410000 */
[C---:B------:R-:W-:Y:S01]  /*c410*/  HMMA.16816.F32 R64, R52.reuse, R8, R64 ;  /* 0x000000083440723c */ /* 0x040fe20000001840 */
[----:B------:R-:W-:Y:S01]  /*c420*/  PRMT R83, R69, 0x5410, R83 ;  /* 0x0000541045537816 */ /* 0x000fe20000000053 */
[--C-:B------:R-:W-:Y:S01]  /*c430*/  HSET2.LE.AND R82, R82, R147.reuse, PT ;  /* 0x0000009352527233 */ /* 0x100fe20003803000 */
[-C--:B------:R-:W-:Y:S01]  /*c440*/  FMUL.FTZ R60, R112, R173.reuse ;  /* 0x000000ad703c7220 */ /* 0x080fe20000410000 */
[----:B------:R-:W-:Y:S01]  /*c450*/  MUFU.EX2 R177, R177 ;  /* 0x000000b100b17308 */ /* 0x000fe20000000800 */
[-C--:B------:R-:W-:Y:S01]  /*c460*/  FMUL.FTZ R61, R113, R173.reuse ;  /* 0x000000ad713d7220 */ /* 0x080fe20000410000 */
[--C-:B------:R-:W-:Y:S01]  /*c470*/  HSET2.LE.AND R83, R83, R147.reuse, PT ;  /* 0x0000009353537233 */ /* 0x100fe20003803000 */
[--C-:B------:R-:W-:Y:S01]  /*c480*/  SHF.R.U32.HI R8, RZ, 0x10, R236.reuse ;  /* 0x00000010ff087819 */ /* 0x100fe200000116ec */
[C---:B------:R-:W-:Y:S01]  /*c490*/  HMMA.16816.F32 R76, R52.reuse, R20, R76 ;  /* 0x00000014344c723c */ /* 0x040fe2000000184c */
[----:B------:R-:W-:Y:S01]  /*c4a0*/  SHF.R.U32.HI R9, RZ, 0x18, R236 ;  /* 0x00000018ff097819 */ /* 0x000fe200000116ec */
[-C--:B------:R-:W-:Y:S01]  /*c4b0*/  FMUL.FTZ R62, R114, R172.reuse ;  /* 0x000000ac723e7220 */ /* 0x080fe20000410000 */
[----:B------:R-:W-:Y:S01]  /*c4c0*/  SHF.R.U32.HI R68, RZ, 0x8, R70 ;  /* 0x00000008ff447819 */ /* 0x000fe20000011646 */
[----:B------:R2:W-:Y:S01]  /*c4d0*/  MUFU.EX2 R236, R71 ;  /* 0x0000004700ec7308 */ /* 0x0005e20000000800 */
[-C--:B------:R-:W-:Y:S01]  /*c4e0*/  FMUL.FTZ R63, R115, R172.reuse ;  /* 0x000000ac733f7220 */ /* 0x080fe20000410000 */
[----:B------:R-:W-:Y:S01]  /*c4f0*/  LOP3.LUT R8, R8, 0xff, RZ, 0xc0, !PT ;  /* 0x000000ff08087812 */ /* 0x000fe200078ec0ff */
[----:B------:R-:W-:Y:S01]  /*c500*/  FMUL.FTZ R108, R108, R173 ;  /* 0x000000ad6c6c7220 */ /* 0x000fe20000410000 */
[----:B----4-:R-:W-:Y:S01]  /*c510*/  F2FP.PACK_AB R20, R227, R229 ;  /* 0x000000e5e314723e */ /* 0x010fe200000000ff */
[----:B------:R-:W-:Y:S01]  /*c520*/  FMUL.FTZ R109, R109, R173 ;  /* 0x000000ad6d6d7220 */ /* 0x000fe20000410000 */
[----:B------:R-:W-:Y:S01]  /*c530*/  PRMT R72, R72, 0x5410, R68 ;  /* 0x0000541048487816 */ /* 0x000fe20000000044 */
[----:B------:R-:W-:Y:S01]  /*c540*/  FMUL.FTZ R110, R110, R172 ;  /* 0x000000ac6e6e7220 */ /* 0x000fe20000410000 */
[----:B------:R-:W3:Y:S01]  /*c550*/  MUFU.EX2 R176, R176 ;  /* 0x000000b000b07308 */ /* 0x000ee20000000800 */
[----:B------:R-:W-:Y:S01]  /*c560*/  LOP3.LUT R82, R82, R20, RZ, 0xc0, !PT ;  /* 0x0000001452527212 */ /* 0x000fe200078ec0ff */
[----:B------:R-:W-:Y:S01]  /*c570*/  FMUL.FTZ R111, R111, R172 ;  /* 0x000000ac6f6f7220 */ /* 0x000fe20000410000 */
[----:B-1----:R-:W-:Y:S01]  /*c580*/  F2FP.PACK_AB R20, R237, R239 ;  /* 0x000000efed14723e */ /* 0x002fe200000000ff */
[-C--:B------:R-:W-:Y:S01]  /*c590*/  FMUL.FTZ R84, R84, R173.reuse ;  /* 0x000000ad54547220 */ /* 0x080fe20000410000 */
[----:B------:R-:W-:Y:S01]  /*c5a0*/  PRMT R81, R8, 0x5410, R9 ;  /* 0x0000541008517816 */ /* 0x000fe20000000009 */
[-C--:B------:R-:W-:Y:S01]  /*c5b0*/  FMUL.FTZ R85, R85, R173.reuse ;  /* 0x000000ad55557220 */ /* 0x080fe20000410000 */
[----:B------:R-:W-:Y:S01]  /*c5c0*/  LOP3.LUT R83, R83, R20, RZ, 0xc0, !PT ;  /* 0x0000001453537212 */ /* 0x000fe200078ec0ff */
[-C--:B------:R-:W-:Y:S01]  /*c5d0*/  FMUL.FTZ R86, R86, R172.reuse ;  /* 0x000000ac56567220 */ /* 0x080fe20000410000 */
[C---:B------:R-:W-:Y:S01]  /*c5e0*/  HMMA.16816.F32 R60, R52.reuse, R12, R60 ;  /* 0x0000000c343c723c */ /* 0x040fe2000000183c */
[-C--:B------:R-:W-:Y:S01]  /*c5f0*/  FMUL.FTZ R87, R87, R172.reuse ;  /* 0x000000ac57577220 */ /* 0x080fe20000410000 */
[--C-:B------:R-:W-:Y:S01]  /*c600*/  HSET2.LE.AND R72, R72, R147.reuse, PT ;  /* 0x0000009348487233 */ /* 0x100fe20003803000 */
[----:B------:R-:W-:Y:S01]  /*c610*/  FFMA.FTZ R20, R123, c[0x0][0x23c], -R104 ;  /* 0x00008f007b147a23 */ /* 0x000fe20000010868 */
[----:B------:R-:W-:Y:S01]  /*c620*/  HSET2.LE.AND R81, R81, R147, PT ;  /* 0x0000009351517233 */ /* 0x000fe20003803000 */
[-C--:B------:R-:W-:Y:S01]  /*c630*/  FMUL.FTZ R56, R128, R173.reuse ;  /* 0x000000ad80387220 */ /* 0x080fe20000410000 */
[----:B--2---:R-:W1:Y:S01]  /*c640*/  LDSM.16.MT88.4 R68, [R188+0x6800] ;  /* 0x00680000bc44783b */ /* 0x004e620000004200 */
[----:B------:R-:W-:Y:S01]  /*c650*/  FMUL.FTZ R57, R129, R173 ;  /* 0x000000ad81397220 */ /* 0x000fe20000410000 */
[C---:B------:R-:W-:Y:S01]  /*c660*/  HMMA.16816.F32 R12, R52.reuse, R14, R108 ;  /* 0x0000000e340c723c */ /* 0x040fe2000000186c */
[-C--:B------:R-:W-:Y:S01]  /*c670*/  FMUL.FTZ R58, R130, R172.reuse ;  /* 0x000000ac823a7220 */ /* 0x080fe20000410000 */
[----:B------:R2:W-:Y:S01]  /*c680*/  MUFU.EX2 R108, R20 ;  /* 0x00000014006c7308 */ /* 0x0005e20000000800 */
[-C--:B------:R-:W-:Y:S01]  /*c690*/  FMUL.FTZ R59, R131, R172.reuse ;  /* 0x000000ac833b7220 */ /* 0x080fe20000410000 */
[----:B---3--:R-:W-:Y:S01]  /*c6a0*/  F2FP.PACK_AB R80, R176, R177 ;  /* 0x000000b1b050723e */ /* 0x008fe200000000ff */
[-C--:B------:R-:W-:Y:S01]  /*c6b0*/  FMUL.FTZ R116, R116, R173.reuse ;  /* 0x000000ad74747220 */ /* 0x080fe20000410000 */
[----:B------:R-:W-:Y:S01]  /*c6c0*/  LOP3.LUT R88, R93, UR7, R88, 0x96, !PT ;  /* 0x000000075d587c12 */ /* 0x000fe2000f8e9658 */
[-C--:B------:R-:W-:Y:S01]  /*c6d0*/  FMUL.FTZ R117, R117, R173.reuse ;  /* 0x000000ad75757220 */ /* 0x080fe20000410000 */
[C---:B------:R-:W-:Y:S01]  /*c6e0*/  HMMA.16816.F32 R8, R52.reuse, R10, R84 ;  /* 0x0000000a3408723c */ /* 0x040fe20000001854 */
[----:B------:R-:W-:Y:S01]  /*c6f0*/  FMUL.FTZ R118, R118, R172 ;  /* 0x000000ac76767220 */ /* 0x000fe20000410000 */
[----:B------:R-:W-:Y:S01]  /*c700*/  LOP3.LUT R80, R72, R80, RZ, 0xc0, !PT ;  /* 0x0000005048507212 */ /* 0x000fe200078ec0ff */
[----:B------:R-:W-:Y:S01]  /*c710*/  FMUL.FTZ R119, R119, R172 ;  /* 0x000000ac77777220 */ /* 0x000fe20000410000 */
[----:B------:R-:W3:Y:S01]  /*c720*/  LDSM.16.MT88.4 R72, [R186+0x6800] ;  /* 0x00680000ba48783b */ /* 0x000ee20000004200 */
[-C--:B------:R-:W-:Y:S01]  /*c730*/  FMUL.FTZ R96, R96, R173.reuse ;  /* 0x000000ad60607220 */ /* 0x080fe20000410000 */
[----:B------:R-:W-:Y:S01]  /*c740*/  IADD3 R89, R106, 0x1, RZ ;  /* 0x000000016a597810 */ /* 0x000fe20007ffe0ff */
[----:B------:R-:W-:Y:S01]  /*c750*/  FMUL.FTZ R97, R97, R173 ;  /* 0x000000ad61617220 */ /* 0x000fe20000410000 */
[----:B------:R-:W-:Y:S01]  /*c760*/  F2FP.PACK_AB R84, R231, R236 ;  /* 0x000000ece754723e */ /* 0x000fe200000000ff */
[-C--:B------:R-:W-:Y:S01]  /*c770*/  FMUL.FTZ R98, R98, R172.reuse ;  /* 0x000000ac62627220 */ /* 0x080fe20000410000 */
[C---:B------:R-:W-:Y:S01]  /*c780*/  HMMA.16816.F32 R56, R52.reuse, R4, R56 ;  /* 0x000000043438723c */ /* 0x040fe20000001838 */
[----:B------:R-:W-:Y:S01]  /*c790*/  FMUL.FTZ R99, R99, R172 ;  /* 0x000000ac63637220 */ /* 0x000fe20000410000 */
[----:B------:R-:W-:Y:S01]  /*c7a0*/  LOP3.LUT R81, R81, R84, RZ, 0xc0, !PT ;  /* 0x0000005451517212 */ /* 0x000fe200078ec0ff */
[--C-:B--2---:R-:W-:Y:S01]  /*c7b0*/  FFMA.FTZ R20, R122, c[0x0][0x23c], -R104.reuse ;  /* 0x00008f007a147a23 */ /* 0x104fe20000010868 */
[----:B------:R-:W2:Y:S01]  /*c7c0*/  LDSM.16.MT88.4 R84, [R185+0x6800] ;  /* 0x00680000b954783b */ /* 0x000ea20000004200 */
[----:B------:R-:W-:Y:S01]  /*c7d0*/  IMAD.WIDE.U32 R122, R222, -0x2daee0ad, RZ ;  /* 0xd2511f53de7a7825 */ /* 0x000fe200078e00ff */
[----:B------:R-:W-:Y:S02]  /*c7e0*/  MUFU.EX2 R252, R252 ;  /* 0x000000fc00fc7308 */ /* 0x000fe40000000800 */
[----:B------:R-:W-:Y:S01]  /*c7f0*/  HMMA.16816.F32 R4, R52, R6, R116 ;  /* 0x000000063404723c */ /* 0x000fe20000001874 */
[----:B------:R-:W-:Y:S01]  /*c800*/  FFMA.FTZ R243, R243, c[0x0][0x23c], -R104 ;  /* 0x00008f00f3f37a23 */ /* 0x000fe20000010868 */
[----:B------:R-:W-:Y:S01]  /*c810*/  LDSM.16.MT88.4 R116, [R188+0x7800] ;  /* 0x00780000bc74783b */ /* 0x000fe20000004200 */
[----:B------:R-:W-:-:S02]  /*c820*/  FFMA.FTZ R245, R245, c[0x0][0x23c], -R105 ;  /* 0x00008f00f5f57a23 */ /* 0x000fc40000010869 */
[--C-:B------:R-:W-:Y:S01]  /*c830*/  FFMA.FTZ R226, R226, c[0x0][0x23c], -R105.reuse ;  /* 0x00008f00e2e27a23 */ /* 0x100fe20000010869 */
[----:B------:R4:W5:Y:S01]  /*c840*/  MUFU.EX2 R107, R20 ;  /* 0x00000014006b7308 */ /* 0x0009620000000800 */
[----:B------:R-:W-:Y:S01]  /*c850*/  FFMA.FTZ R94, R125, c[0x0][0x23c], -R105 ;  /* 0x00008f007d5e7a23 */ /* 0x000fe20000010869 */
[----:B------:R-:W-:Y:S01]  /*c860*/  HMMA.16816.F32 R52, R52, R22, R96 ;  /* 0x000000163434723c */ /* 0x000fe20000001860 */
[----:B------:R-:W-:Y:S02]  /*c870*/  IMAD R125, R230, -0x326172a9, RZ ;  /* 0xcd9e8d57e67d7824 */ /* 0x000fe400078e02ff */
[--C-:B------:R-:W-:Y:S02]  /*c880*/  FFMA.FTZ R225, R225, c[0x0][0x23c], -R104.reuse ;  /* 0x00008f00e1e17a23 */ /* 0x100fe40000010868 */
[--C-:B------:R-:W-:Y:S01]  /*c890*/  FFMA.FTZ R224, R224, c[0x0][0x23c], -R104.reuse ;  /* 0x00008f00e0e07a23 */ /* 0x100fe20000010868 */
[----:B------:R2:W-:Y:S01]  /*c8a0*/  MUFU.EX2 R109, R94 ;  /* 0x0000005e006d7308 */ /* 0x0005e20000000800 */
[----:B------:R-:W-:Y:S01]  /*c8b0*/  IMAD.WIDE.U32 R96, R88, -0x2daee0ad, RZ ;  /* 0xd2511f5358607825 */ /* 0x000fe200078e00ff */
[----:B------:R-:W-:Y:S01]  /*c8c0*/  LOP3.LUT R88, R123, UR21, R89, 0x96, !PT ;  /* 0x000000157b587c12 */ /* 0x000fe2000f8e9659 */
[C---:B-1----:R-:W-:Y:S02]  /*c8d0*/  HMMA.16816.F32 R16, R80.reuse, R68, R16 ;  /* 0x000000445010723c */ /* 0x042fe40000001810 */
[----:B------:R-:W-:Y:S01]  /*c8e0*/  FFMA.FTZ R89, R121, c[0x0][0x23c], -R105 ;  /* 0x00008f0079597a23 */ /* 0x000fe20000010869 */
[----:B------:R-:W-:Y:S01]  /*c8f0*/  LOP3.LUT R91, R96, 0xffff, RZ, 0xc0, !PT ;  /* 0x0000ffff605b7812 */ /* 0x000fe200078ec0ff */
[----:B------:R-:W-:Y:S01]  /*c900*/  FFMA.FTZ R160, R160, c[0x0][0x23c], -R104 ;  /* 0x00008f00a0a07a23 */ /* 0x000fe20000010868 */
[----:B----4-:R-:W1:Y:S01]  /*c910*/  LDSM.16.MT88.4 R20, [R184+0x6800] ;  /* 0x00680000b814783b */ /* 0x010e620000004200 */
[----:B------:R-:W-:Y:S01]  /*c920*/  LOP3.LUT R92, R97, UR17, R90, 0x96, !PT ;  /* 0x00000011615c7c12 */ /* 0x000fe2000f8e965a */
[----:B------:R4:W4:Y:S01]  /*c930*/  MUFU.EX2 R106, R89 ;  /* 0x00000059006a7308 */ /* 0x0009220000000800 */
[----:B------:R-:W-:Y:S01]  /*c940*/  LOP3.LUT R93, R96, 0xff, RZ, 0xc0, !PT ;  /* 0x000000ff605d7812 */ /* 0x000fe200078ec0ff */
[C---:B------:R-:W-:Y:S01]  /*c950*/  HMMA.16816.F32 R24, R80.reuse, R70, R24 ;  /* 0x000000465018723c */ /* 0x040fe20000001818 */
[----:B------:R-:W-:Y:S01]  /*c960*/  SHF.R.U32.HI R91, RZ, 0x8, R91 ;  /* 0x00000008ff5b7819 */ /* 0x000fe2000001165b */
[----:B------:R-:W-:Y:S01]  /*c970*/  FFMA.FTZ R174, R174, c[0x0][0x23c], -R104 ;  /* 0x00008f00aeae7a23 */ /* 0x000fe20000010868 */
[----:B------:R-:W-:Y:S01]  /*c980*/  SHF.R.U32.HI R90, RZ, 0x18, R96 ;  /* 0x00000018ff5a7819 */ /* 0x000fe20000011660 */
[----:B------:R-:W-:Y:S01]  /*c990*/  FFMA.FTZ R179, R179, c[0x0][0x23c], -R105 ;  /* 0x00008f00b3b37a23 */ /* 0x000fe20000010869 */
[----:B------:R-:W-:Y:S01]  /*c9a0*/  PRMT R93, R93, 0x5410, R91 ;  /* 0x000054105d5d7816 */ /* 0x000fe2000000005b */
[----:B------:R-:W1:Y:S01]  /*c9b0*/  MUFU.EX2 R243, R243 ;  /* 0x000000f300f37308 */ /* 0x000e620000000800 */
[C---:B------:R-:W-:Y:S01]  /*c9c0*/  LOP3.LUT R95, R92.reuse, 0xffff, RZ, 0xc0, !PT ;  /* 0x0000ffff5c5f7812 */ /* 0x040fe200078ec0ff */
[C---:B---3--:R-:W-:Y:S01]  /*c9d0*/  HMMA.16816.F32 R28, R80.reuse, R72, R28 ;  /* 0x00000048501c723c */ /* 0x048fe2000000181c */
[----:B------:R-:W-:Y:S01]  /*c9e0*/  LOP3.LUT R91, R92, 0xff, RZ, 0xc0, !PT ;  /* 0x000000ff5c5b7812 */ /* 0x000fe200078ec0ff */
[--C-:B------:R-:W-:Y:S01]  /*c9f0*/  HSET2.LE.AND R93, R93, R147.reuse, PT ;  /* 0x000000935d5d7233 */ /* 0x100fe20003803000 */
[----:B--2---:R-:W-:Y:S01]  /*ca00*/  SHF.R.U32.HI R94, RZ, 0x18, R92 ;  /* 0x00000018ff5e7819 */ /* 0x004fe2000001165c */
[----:B------:R-:W-:Y:S01]  /*ca10*/  FFMA.FTZ R178, R178, c[0x0][0x23c], -R105 ;  /* 0x00008f00b2b27a23 */ /* 0x000fe20000010869 */
[----:B------:R-:W-:Y:S01]  /*ca20*/  SHF.R.U32.HI R95, RZ, 0x8, R95 ;  /* 0x00000008ff5f7819 */ /* 0x000fe2000001165f */
[----:B------:R-:W-:Y:S01]  /*ca30*/  MUFU.EX2 R245, R245 ;  /* 0x000000f500f57308 */ /* 0x000fe20000000800 */
[----:B----4-:R-:W-:Y:S01]  /*ca40*/  SHF.R.U32.HI R89, RZ, 0x10, R96 ;  /* 0x00000010ff597819 */ /* 0x010fe20000011660 */
[C---:B------:R-:W-:Y:S01]  /*ca50*/  HMMA.16816.F32 R32, R80.reuse, R74, R32 ;  /* 0x0000004a5020723c */ /* 0x040fe20000001820 */
[----:B------:R-:W-:Y:S01]  /*ca60*/  SHF.R.U32.HI R96, RZ, 0x10, R92 ;  /* 0x00000010ff607819 */ /* 0x000fe2000001165c */
[--C-:B------:R-:W-:Y:S01]  /*ca70*/  FFMA.FTZ R150, R150, c[0x0][0x23c], -R105.reuse ;  /* 0x00008f0096967a23 */ /* 0x100fe20000010869 */
[----:B------:R-:W-:Y:S01]  /*ca80*/  LOP3.LUT R89, R89, 0xff, RZ, 0xc0, !PT ;  /* 0x000000ff59597812 */ /* 0x000fe200078ec0ff */
[----:B------:R-:W-:Y:S01]  /*ca90*/  FFMA.FTZ R148, R148, c[0x0][0x23c], -R105 ;  /* 0x00008f0094947a23 */ /* 0x000fe20000010869 */
[----:B------:R-:W-:Y:S01]  /*caa0*/  LOP3.LUT R92, R96, 0xff, RZ, 0xc0, !PT ;  /* 0x000000ff605c7812 */ /* 0x000fe200078ec0ff */
[----:B------:R-:W2:Y:S01]  /*cab0*/  MUFU.EX2 R226, R226 ;  /* 0x000000e200e27308 */ /* 0x000ea20000000800 */
[----:B-----5:R-:W-:Y:S01]  /*cac0*/  F2FP.PACK_AB R96, R107, R108 ;  /* 0x0000006c6b60723e */ /* 0x020fe200000000ff */
[C---:B------:R-:W-:Y:S01]  /*cad0*/  HMMA.16816.F32 R36, R80.reuse, R84, R36 ;  /* 0x000000545024723c */ /* 0x040fe20000001824 */
[----:B------:R-:W-:Y:S01]  /*cae0*/  PRMT R89, R89, 0x5410, R90 ;  /* 0x0000541059597816 */ /* 0x000fe2000000005a */
[----:B------:R-:W-:Y:S01]  /*caf0*/  FFMA.FTZ R154, R221, R173, R154 ;  /* 0x000000addd9a7223 */ /* 0x000fe2000001009a */
[----:B------:R-:W-:Y:S01]  /*cb00*/  PRMT R91, R91, 0x5410, R95 ;  /* 0x000054105b5b7816 */ /* 0x000fe2000000005f */
[----:B------:R-:W-:Y:S01]  /*cb10*/  FFMA.FTZ R163, R220, R172, R163 ;  /* 0x000000acdca37223 */ /* 0x000fe200000100a3 */
[----:B------:R-:W-:Y:S01]  /*cb20*/  PRMT R94, R92, 0x5410, R94 ;  /* 0x000054105c5e7816 */ /* 0x000fe2000000005e */
[--C-:B------:R-:W-:Y:S01]  /*cb30*/  HSET2.LE.AND R89, R89, R147.reuse, PT ;  /* 0x0000009359597233 */ /* 0x100fe20003803000 */
[----:B------:R-:W-:Y:S01]  /*cb40*/  LOP3.LUT R90, R93, R96, RZ, 0xc0, !PT ;  /* 0x000000605d5a7212 */ /* 0x000fe200078ec0ff */
[----:B------:R-:W-:Y:S01]  /*cb50*/  IMAD.WIDE.U32 R92, R88, -0x326172a9, RZ ;  /* 0xcd9e8d57585c7825 */ /* 0x000fe200078e00ff */
[--C-:B------:R-:W-:Y:S01]  /*cb60*/  HSET2.LE.AND R88, R91, R147.reuse, PT ;  /* 0x000000935b587233 */ /* 0x100fe20003803000 */
[----:B------:R-:W-:Y:S01]  /*cb70*/  F2FP.PACK_AB R91, R109, R106 ;  /* 0x0000006a6d5b723e */ /* 0x000fe200000000ff */
[----:B------:R-:W-:Y:S01]  /*cb80*/  HSET2.LE.AND R94, R94, R147, PT ;  /* 0x000000935e5e7233 */ /* 0x000fe20003803000 */
[C---:B------:R-:W-:Y:S01]  /*cb90*/  HMMA.16816.F32 R40, R80.reuse, R86, R40 ;  /* 0x000000565028723c */ /* 0x040fe20000001828 */
[----:B-1----:R-:W-:Y:S01]  /*cba0*/  F2FP.PACK_AB R96, R243, R252 ;  /* 0x000000fcf360723e */ /* 0x002fe200000000ff */
[----:B------:R-:W-:Y:S01]  /*cbb0*/  MUFU.EX2 R225, R225 ;  /* 0x000000e100e17308 */ /* 0x000fe20000000800 */
[----:B--2---:R-:W-:Y:S01]  /*cbc0*/  F2FP.PACK_AB R95, R226, R245 ;  /* 0x000000f5e25f723e */ /* 0x004fe200000000ff */
[----:B------:R-:W-:Y:S01]  /*cbd0*/  FFMA.FTZ R2, R219, R2, R144 ;  /* 0x00000002db027223 */ /* 0x000fe20000010090 */
[----:B------:R-:W-:Y:S01]  /*cbe0*/  LOP3.LUT R91, R89, R91, RZ, 0xc0, !PT ;  /* 0x0000005b595b7212 */ /* 0x000fe200078ec0ff */
[----:B------:R-:W-:Y:S01]  /*cbf0*/  FFMA.FTZ R0, R218, R0, R140 ;  /* 0x00000000da007223 */ /* 0x000fe2000001008c */
[----:B------:R-:W-:Y:S01]  /*cc00*/  LOP3.LUT R88, R88, R96, RZ, 0xc0, !PT ;  /* 0x0000006058587212 */ /* 0x000fe200078ec0ff */
[----:B------:R-:W-:Y:S01]  /*cc10*/  HMMA.16816.F32 R44, R80, R20, R44 ;  /* 0x00000014502c723c */ /* 0x000fe2000000182c */
[----:B------:R-:W-:Y:S01]  /*cc20*/  LOP3.LUT R89, R94, R95, RZ, 0xc0, !PT ;  /* 0x0000005f5e597212 */ /* 0x000fe200078ec0ff */
[----:B------:R-:W-:Y:S01]  /*cc30*/  MUFU.EX2 R224, R224 ;  /* 0x000000e000e07308 */ /* 0x000fe20000000800 */
[----:B------:R-:W-:Y:S01]  /*cc40*/  LOP3.LUT R120, R93, UR15, R120, 0x96, !PT ;  /* 0x0000000f5d787c12 */ /* 0x000fe2000f8e9678 */
[----:B------:R-:W-:Y:S01]  /*cc50*/  FADD.FTZ R154, R170, R154 ;  /* 0x0000009aaa9a7221 */ /* 0x000fe20000010000 */
[----:B------:R-:W-:Y:S01]  /*cc60*/  LOP3.LUT R102, R241, UR13, R92, 0x96, !PT ;  /* 0x0000000df1667c12 */ /* 0x000fe2000f8e965c */
[----:B------:R-:W-:-:S02]  /*cc70*/  FADD.FTZ R163, R162, R163 ;  /* 0x000000a3a2a37221 */ /* 0x000fc40000010000 */
[----:B------:R-:W-:Y:S01]  /*cc80*/  HMMA.16816.F32 R48, R80, R22, R48 ;  /* 0x000000165030723c */ /* 0x000fe20000001830 */
[----:B------:R-:W-:Y:S01]  /*cc90*/  IMAD.WIDE.U32 R120, R120, -0x2daee0ad, RZ ;  /* 0xd2511f5378787825 */ /* 0x000fe200078e00ff */
[----:B------:R-:W-:Y:S03]  /*cca0*/  MUFU.EX2 R241, R248 ;  /* 0x000000f800f17308 */ /* 0x000fe60000000800 */
[----:B------:R-:W-:Y:S02]  /*ccb0*/  IMAD.WIDE.U32 R102, R102, -0x2daee0ad, RZ ;  /* 0xd2511f5366667825 */ /* 0x000fe400078e00ff */
[----:B------:R-:W-:Y:S01]  /*ccc0*/  LOP3.LUT R81, R93, UR15, R125, 0x96, !PT ;  /* 0x0000000f5d517c12 */ /* 0x000fe2000f8e967d */
[----:B------:R-:W-:Y:S01]  /*ccd0*/  HMMA.16816.F32 R56, R88, R68, R56 ;  /* 0x000000445838723c */ /* 0x000fe20000001838 */
[----:B------:R-:W-:Y:S01]  /*cce0*/  LOP3.LUT R80, R127, UR13, R92, 0x96, !PT ;  /* 0x0000000d7f507c12 */ /* 0x000fe2000f8e965c */
[----:B------:R-:W-:Y:S01]  /*ccf0*/  MUFU.EX2 R160, R160 ;  /* 0x000000a000a07308 */ /* 0x000fe20000000800 */
        /* <DEDUP_REMOVED lines=9> */
[----:B------:R-:W-:-:S03]  /*cd90*/  LOP3.LUT R81, R103, UR10, R120, 0x96, !PT ;  /* 0x0000000a67517c12 */ /* 0x000fc6000f8e9678 */
[----:B------:R-:W-:Y:S01]  /*cda0*/  IMAD.WIDE.U32 R96, R96, -0x326172a9, RZ ;  /* 0xcd9e8d5760607825 */ /* 0x000fe200078e00ff */
[----:B------:R-:W-:Y:S01]  /*cdb0*/  LOP3.LUT R68, R99, UR11, R126, 0x96, !PT ;  /* 0x0000000b63447c12 */ /* 0x000fe2000f8e967e */
[----:B------:R-:W1:Y:S01]  /*cdc0*/  MUFU.EX2 R242, R242 ;  /* 0x000000f200f27308 */ /* 0x000e620000000800 */
[----:B------:R-:W-:Y:S01]  /*cdd0*/  HMMA.16816.F32 R12, R88, R74, R12 ;  /* 0x0000004a580c723c */ /* 0x000fe2000000180c */
[----:B------:R-:W-:Y:S01]  /*cde0*/  FFMA.FTZ R238, R250, c[0x0][0x23c], -R175 ;  /* 0x00008f00faee7a23 */ /* 0x000fe200000108af */
[----:B------:R-:W-:Y:S01]  /*cdf0*/  LOP3.LUT R98, R97, UR9, R98, 0x96, !PT ;  /* 0x0000000961627c12 */ /* 0x000fe2000f8e9662 */
[----:B------:R-:W-:-:S04]  /*ce00*/  IMAD.WIDE.U32 R68, R68, -0x2daee0ad, RZ ;  /* 0xd2511f5344447825 */ /* 0x000fc800078e00ff */
        /* <DEDUP_REMOVED lines=8> */
[C---:B------:R-:W-:Y:S01]  /*ce90*/  HMMA.16816.F32 R64, R88.reuse, R84, R64 ;  /* 0x000000545840723c */ /* 0x040fe20000001840 */
[----:B-1----:R-:W-:Y:S01]  /*cea0*/  F2FP.PACK_AB R94, R242, R241 ;  /* 0x000000f1f25e723e */ /* 0x002fe200000000ff */
[----:B------:R-:W-:Y:S01]  /*ceb0*/  IMAD.WIDE.U32 R68, R68, -0x326172a9, RZ ;  /* 0xcd9e8d5744447825 */ /* 0x000fe200078e00ff */
[----:B------:R-:W-:Y:S01]  /*cec0*/  MUFU.EX2 R179, R179 ;  /* 0x000000b300b37308 */ /* 0x000fe20000000800 */
[----:B------:R-:W-:Y:S02]  /*ced0*/  LOP3.LUT R96, R101, UR7, R96, 0x96, !PT ;  /* 0x0000000765607c12 */ /* 0x000fe4000f8e9660 */
[----:B------:R-:W-:Y:S01]  /*cee0*/  FFMA.FTZ R250, R251, c[0x0][0x23c], -R175 ;  /* 0x00008f00fbfa7a23 */ /* 0x000fe200000108af */
[C---:B------:R-:W-:Y:S01]  /*cef0*/  LOP3.LUT R73, R68.reuse, 0xffff, RZ, 0xc0, !PT ;  /* 0x0000ffff44497812 */ /* 0x040fe200078ec0ff */
[----:B------:R-:W-:Y:S01]  /*cf00*/  FFMA.FTZ R240, R247, c[0x0][0x23c], -R152 ;  /* 0x00008f00f7f07a23 */ /* 0x000fe20000010898 */
[----:B------:R-:W-:Y:S01]  /*cf10*/  LOP3.LUT R74, R69, UR16, R100, 0x96, !PT ;  /* 0x00000010454a7c12 */ /* 0x000fe2000f8e9664 */
[--C-:B------:R-:W-:Y:S01]  /*cf20*/  FFMA.FTZ R246, R249, c[0x0][0x23c], -R152.reuse ;  /* 0x00008f00f9f67a23 */ /* 0x100fe20000010898 */
[C---:B------:R-:W-:Y:S01]  /*cf30*/  HMMA.16816.F32 R8, R88.reuse, R86, R8 ;  /* 0x000000565808723c */ /* 0x040fe20000001808 */
[----:B------:R-:W1:Y:S01]  /*cf40*/  MUFU.EX2 R250, R250 ;  /* 0x000000fa00fa7308 */ /* 0x000e620000000800 */
[----:B------:R-:W-:Y:S01]  /*cf50*/  LOP3.LUT R84, R68, 0xff, RZ, 0xc0, !PT ;  /* 0x000000ff44547812 */ /* 0x000fe200078ec0ff */
[----:B------:R-:W-:Y:S01]  /*cf60*/  FFMA.FTZ R247, R124, c[0x0][0x23c], -R152 ;  /* 0x00008f007cf77a23 */ /* 0x000fe20000010898 */
[----:B------:R-:W-:Y:S01]  /*cf70*/  SHF.R.U32.HI R92, RZ, 0x8, R73 ;  /* 0x00000008ff5c7819 */ /* 0x000fe20000011649 */
[----:B------:R-:W-:Y:S01]  /*cf80*/  IMAD.MOV.U32 R248, RZ, RZ, R107 ;  /* 0x000000fffff87224 */ /* 0x000fe200078e006b */
[----:B------:R-:W-:Y:S01]  /*cf90*/  SHF.R.U32.HI R72, RZ, 0x10, R68 ;  /* 0x00000010ff487819 */ /* 0x000fe20000011644 */
[----:B------:R-:W-:Y:S01]  /*cfa0*/  IMAD.MOV.U32 R249, RZ, RZ, R106 ;  /* 0x000000fffff97224 */ /* 0x000fe200078e006a */
[----:B------:R-:W-:Y:S01]  /*cfb0*/  HMMA.16816.F32 R76, R88, R20, R76 ;  /* 0x00000014584c723c */ /* 0x000fe2000000184c */
[----:B------:R-:W-:Y:S01]  /*cfc0*/  LOP3.LUT R87, R74, 0xffff, RZ, 0xc0, !PT ;  /* 0x0000ffff4a577812 */ /* 0x000fe200078ec0ff */
[----:B------:R-:W-:Y:S01]  /*cfd0*/  MUFU.EX2 R240, R240 ;  /* 0x000000f000f07308 */ /* 0x000fe20000000800 */
[----:B------:R-:W-:Y:S01]  /*cfe0*/  PRMT R84, R84, 0x5410, R92 ;  /* 0x0000541054547816 */ /* 0x000fe2000000005c */
[----:B------:R-:W-:Y:S01]  /*cff0*/  IMAD.WIDE.U32 R106, R80, -0x2daee0ad, RZ ;  /* 0xd2511f53506a7825 */ /* 0x000fe200078e00ff */
[----:B------:R-:W-:-:S02]  /*d000*/  LOP3.LUT R86, R74, 0xff, RZ, 0xc0, !PT ;  /* 0x000000ff4a567812 */ /* 0x000fc400078ec0ff */
[----:B------:R-:W-:Y:S01]  /*d010*/  SHF.R.U32.HI R73, RZ, 0x8, R87 ;  /* 0x00000008ff497819 */ /* 0x000fe20000011657 */
[----:B------:R-:W-:Y:S01]  /*d020*/  HMMA.16816.F32 R52, R88, R22, R52 ;  /* 0x000000165834723c */ /* 0x000fe20000001834 */
[--C-:B------:R-:W-:Y:S01]  /*d030*/  SHF.R.U32.HI R75, RZ, 0x10, R74.reuse ;  /* 0x00000010ff4b7819 */ /* 0x100fe2000001164a */
[----:B------:R-:W2:Y:S01]  /*d040*/  MUFU.EX2 R246, R246 ;  /* 0x000000f600f67308 */ /* 0x000ea20000000800 */
[----:B------:R-:W-:Y:S01]  /*d050*/  SHF.R.U32.HI R85, RZ, 0x18, R74 ;  /* 0x00000018ff557819 */ /* 0x000fe2000001164a */
[--C-:B------:R-:W-:Y:S01]  /*d060*/  HSET2.LE.AND R84, R84, R147.reuse, PT ;  /* 0x0000009354547233 */ /* 0x100fe20003803000 */
[----:B------:R-:W-:Y:S01]  /*d070*/  LOP3.LUT R74, R72, 0xff, RZ, 0xc0, !PT ;  /* 0x000000ff484a7812 */ /* 0x000fe200078ec0ff */
[----:B------:R-:W3:Y:S01]  /*d080*/  LDSM.16.MT88.4 R20, [R185+0x7000] ;  /* 0x00700000b914783b */ /* 0x000ee20000004200 */
[----:B------:R-:W-:Y:S01]  /*d090*/  IMAD.WIDE.U32 R90, R81, -0x326172a9, RZ ;  /* 0xcd9e8d57515a7825 */ /* 0x000fe200078e00ff */
[----:B------:R-:W-:Y:S02]  /*d0a0*/  PRMT R86, R86, 0x5410, R73 ;  /* 0x0000541056567816 */ /* 0x000fe40000000049 */
[----:B------:R-:W-:Y:S01]  /*d0b0*/  LOP3.LUT R72, R75, 0xff, RZ, 0xc0, !PT ;  /* 0x000000ff4b487812 */ /* 0x000fe200078ec0ff */
[----:B------:R-:W4:Y:S01]  /*d0c0*/  MUFU.EX2 R247, R247 ;  /* 0x000000f700f77308 */ /* 0x000f220000000800 */
[----:B------:R-:W-:Y:S01]  /*d0d0*/  LOP3.LUT R88, R91, UR9, R82, 0x96, !PT ;  /* 0x000000095b587c12 */ /* 0x000fe2000f8e9652 */
[--C-:B------:R-:W-:Y:S01]  /*d0e0*/  HSET2.LE.AND R86, R86, R147.reuse, PT ;  /* 0x0000009356567233 */ /* 0x100fe20003803000 */
[----:B------:R-:W-:Y:S01]  /*d0f0*/  PRMT R85, R72, 0x5410, R85 ;  /* 0x0000541048557816 */ /* 0x000fe20000000055 */
[----:B------:R-:W-:Y:S01]  /*d100*/  IMAD.MOV.U32 R251, RZ, RZ, R109 ;  /* 0x000000fffffb7224 */ /* 0x000fe200078e006d */
[----:B------:R-:W-:Y:S01]  /*d110*/  LOP3.LUT R94, R84, R94, RZ, 0xc0, !PT ;  /* 0x0000005e545e7212 */ /* 0x000fe200078ec0ff */
[----:B------:R-:W-:Y:S01]  /*d120*/  IMAD.WIDE.U32 R88, R88, -0x2daee0ad, RZ ;  /* 0xd2511f5358587825 */ /* 0x000fe200078e00ff */
[----:B-1----:R-:W-:Y:S01]  /*d130*/  F2FP.PACK_AB R92, R250, R238 ;  /* 0x000000eefa5c723e */ /* 0x002fe200000000ff */
[--C-:B------:R-:W-:Y:S01]  /*d140*/  HSET2.LE.AND R85, R85, R147.reuse, PT ;  /* 0x0000009355557233 */ /* 0x100fe20003803000 */
[----:B------:R-:W-:Y:S01]  /*d150*/  SHF.R.U32.HI R83, RZ, 0x18, R68 ;  /* 0x00000018ff537819 */ /* 0x000fe20000011644 */
[----:B------:R-:W1:Y:S01]  /*d160*/  MUFU.EX2 R178, R178 ;  /* 0x000000b200b27308 */ /* 0x000e620000000800 */
[----:B------:R-:W-:Y:S01]  /*d170*/  LOP3.LUT R84, R89, UR6, R106, 0x96, !PT ;  /* 0x0000000659547c12 */ /* 0x000fe2000f8e966a */
[----:B------:R-:W5:Y:S01]  /*d180*/  LDSM.16.MT88.4 R68, [R188+0x7000] ;  /* 0x00700000bc44783b */ /* 0x000f620000004200 */
[----:B------:R-:W-:Y:S01]  /*d190*/  LOP3.LUT R92, R86, R92, RZ, 0xc0, !PT ;  /* 0x0000005c565c7212 */ /* 0x000fe200078ec0ff */
[----:B------:R-:W-:Y:S01]  /*d1a0*/  IMAD.MOV.U32 R175, RZ, RZ, R108 ;  /* 0x000000ffffaf7224 */ /* 0x000fe200078e006c */
[----:B--2---:R-:W-:Y:S01]  /*d1b0*/  F2FP.PACK_AB R93, R246, R240 ;  /* 0x000000f0f65d723e */ /* 0x004fe200000000ff */
[----:B------:R-:W-:Y:S01]  /*d1c0*/  IMAD.WIDE.U32 R86, R84, -0x326172a9, RZ ;  /* 0xcd9e8d5754567825 */ /* 0x000fe200078e00ff */
[----:B------:R-:W-:Y:S01]  /*d1d0*/  PRMT R83, R74, 0x5410, R83 ;  /* 0x000054104a537816 */ /* 0x000fe20000000053 */
[----:B------:R-:W-:Y:S01]  /*d1e0*/  MUFU.EX2 R150, R150 ;  /* 0x0000009600967308 */ /* 0x000fe20000000800 */
[----:B------:R-:W-:Y:S01]  /*d1f0*/  LOP3.LUT R106, R107, UR8, R102, 0x96, !PT ;  /* 0x000000086b6a7c12 */ /* 0x000fe2000f8e9666 */
[----:B------:R-:W2:Y:S01]  /*d200*/  LDSM.16.MT88.4 R72, [R186+0x7000] ;  /* 0x00700000ba48783b */ /* 0x000ea20000004200 */
[----:B------:R-:W-:Y:S01]  /*d210*/  LOP3.LUT R93, R85, R93, RZ, 0xc0, !PT ;  /* 0x0000005d555d7212 */ /* 0x000fe200078ec0ff */
[--C-:B------:R-:W-:Y:S01]  /*d220*/  HSET2.LE.AND R83, R83, R147.reuse, PT ;  /* 0x0000009353537233 */ /* 0x100fe20003803000 */
[----:B------:R-:W-:Y:S01]  /*d230*/  LOP3.LUT R85, R86, 0xffff, RZ, 0xc0, !PT ;  /* 0x0000ffff56557812 */ /* 0x000fe200078ec0ff */
[----:B------:R-:W-:Y:S01]  /*d240*/  IMAD.WIDE.U32 R106, R106, -0x326172a9, RZ ;  /* 0xcd9e8d576a6a7825 */ /* 0x000fe200078e00ff */
[----:B------:R-:W-:Y:S01]  /*d250*/  LOP3.LUT R84, R86, 0xff, RZ, 0xc0, !PT ;  /* 0x000000ff56547812 */ /* 0x000fe200078ec0ff */
[----:B------:R-:W1:Y:S01]  /*d260*/  MUFU.EX2 R148, R148 ;  /* 0x0000009400947308 */ /* 0x000e620000000800 */
[----:B------:R-:W-:Y:S01]  /*d270*/  SHF.R.U32.HI R85, RZ, 0x8, R85 ;  /* 0x00000008ff557819 */ /* 0x000fe20000011655 */
[----:B------:R-:W-:Y:S01]  /*d280*/  LDSM.16.MT88.4 R108, [R186+0x7800] ;  /* 0x00780000ba6c783b */ /* 0x000fe20000004200 */
[----:B------:R-:W-:Y:S01]  /*d290*/  SHF.R.U32.HI R89, RZ, 0x10, R86 ;  /* 0x00000010ff597819 */ /* 0x000fe20000011656 */
[----:B------:R-:W-:Y:S01]  /*d2a0*/  FADD.FTZ R2, R143, R2 ;  /* 0x000000028f027221 */ /* 0x000fe20000010000 */
[----:B----4-:R-:W-:Y:S01]  /*d2b0*/  F2FP.PACK_AB R95, R247, R244 ;  /* 0x000000f4f75f723e */ /* 0x010fe200000000ff */
[----:B------:R-:W-:Y:S01]  /*d2c0*/  FADD.FTZ R0, R139, R0 ;  /* 0x000000008b007221 */ /* 0x000fe20000010000 */
[----:B------:R-:W-:Y:S01]  /*d2d0*/  LOP3.LUT R87, R87, UR16, R106, 0x96, !PT ;  /* 0x0000001057577c12 */ /* 0x000fe2000f8e966a */
[----:B------:R-:W-:Y:S01]  /*d2e0*/  FADD.FTZ R154, R169, R154 ;  /* 0x0000009aa99a7221 */ /* 0x000fe20000010000 */
[----:B------:R-:W-:Y:S01]  /*d2f0*/  PRMT R84, R84, 0x5410, R85 ;  /* 0x0000541054547816 */ /* 0x000fe20000000055 */
[----:B------:R-:W-:Y:S01]  /*d300*/  FADD.FTZ R163, R161, R163 ;  /* 0x000000a3a1a37221 */ /* 0x000fe20000010000 */
[----:B------:R-:W-:Y:S01]  /*d310*/  LOP3.LUT R85, R89, 0xff, RZ, 0xc0, !PT ;  /* 0x000000ff59557812 */ /* 0x000fe200078ec0ff */
[----:B------:R-:W-:Y:S01]  /*d320*/  FADD.FTZ R2, R142, R2 ;  /* 0x000000028e027221 */ /* 0x000fe20000010000 */
[----:B------:R-:W-:Y:S01]  /*d330*/  LOP3.LUT R95, R83, R95, RZ, 0xc0, !PT ;  /* 0x0000005f535f7212 */ /* 0x000fe200078ec0ff */
[--C-:B------:R-:W-:Y:S01]  /*d340*/  HSET2.LE.AND R84, R84, R147.reuse, PT ;  /* 0x0000009354547233 */ /* 0x100fe20003803000 */
[C---:B------:R-:W-:Y:S01]  /*d350*/  LOP3.LUT R89, R87.reuse, 0xffff, RZ, 0xc0, !PT ;  /* 0x0000ffff57597812 */ /* 0x040fe200078ec0ff */
[----:B------:R-:W4:Y:S01]  /*d360*/  LDSM.16.MT88.4 R80, [R184+0x7000] ;  /* 0x00700000b850783b */ /* 0x000f220000004200 */
[----:B------:R-:W-:Y:S01]  /*d370*/  SHF.R.U32.HI R99, RZ, 0x10, R87 ;  /* 0x00000010ff637819 */ /* 0x000fe20000011657 */
[----:B------:R-:W-:Y:S01]  /*d380*/  FADD.FTZ R0, R146, R0 ;  /* 0x0000000092007221 */ /* 0x000fe20000010000 */
[----:B------:R-:W-:Y:S01]  /*d390*/  SHF.R.U32.HI R86, RZ, 0x18, R86 ;  /* 0x00000018ff567819 */ /* 0x000fe20000011656 */
[C---:B---3--:R-:W-:Y:S01]  /*d3a0*/  HMMA.16816.F32 R36, R92.reuse, R20, R36 ;  /* 0x000000145c24723c */ /* 0x048fe20000001824 */
[----:B------:R-:W-:Y:S01]  /*d3b0*/  LOP3.LUT R91, R87, 0xff, RZ, 0xc0, !PT ;  /* 0x000000ff575b7812 */ /* 0x000fe200078ec0ff */
[----:B------:R-:W-:Y:S01]  /*d3c0*/  FADD.FTZ R154, R168, R154 ;  /* 0x0000009aa89a7221 */ /* 0x000fe20000010000 */
[----:B------:R-:W-:Y:S01]  /*d3d0*/  SHF.R.U32.HI R97, RZ, 0x8, R89 ;  /* 0x00000008ff617819 */ /* 0x000fe20000011659 */
[----:B------:R-:W-:Y:S01]  /*d3e0*/  FADD.FTZ R163, R171, R163 ;  /* 0x000000a3aba37221 */ /* 0x000fe20000010000 */
[----:B------:R-:W-:Y:S01]  /*d3f0*/  SHF.R.U32.HI R87, RZ, 0x18, R87 ;  /* 0x00000018ff577819 */ /* 0x000fe20000011657 */
[----:B------:R-:W-:Y:S01]  /*d400*/  FADD.FTZ R2, R141, R2 ;  /* 0x000000028d027221 */ /* 0x000fe20000010000 */
[----:B------:R-:W-:Y:S01]  /*d410*/  LOP3.LUT R89, R99, 0xff, RZ, 0xc0, !PT ;  /* 0x000000ff63597812 */ /* 0x000fe200078ec0ff */
[C---:B-----5:R-:W-:Y:S01]  /*d420*/  HMMA.16816.F32 R24, R92.reuse, R70, R24 ;  /* 0x000000465c18723c */ /* 0x060fe20000001818 */
        /* <DEDUP_REMOVED lines=10> */
[----:B-1----:R-:W-:Y:S01]  /*d4d0*/  F2FP.PACK_AB R99, R178, R179 ;  /* 0x000000b3b263723e */ /* 0x002fe200000000ff */
[----:B------:R-:W-:Y:S01]  /*d4e0*/  HSET2.LE.AND R89, R87, R147, PT ;  /* 0x0000009357597233 */ /* 0x000fe20003803000 */
[----:B------:R-:W-:Y:S01]  /*d4f0*/  F2FP.PACK_AB R97, R174, R160 ;  /* 0x000000a0ae61723e */ /* 0x000fe200000000ff */
[C---:B--2---:R-:W-:Y:S01]  /*d500*/  HMMA.16816.F32 R28, R92.reuse, R72, R28 ;  /* 0x000000485c1c723c */ /* 0x044fe2000000181c */
[----:B------:R-:W-:Y:S01]  /*d510*/  F2FP.PACK_AB R91, R148, R150 ;  /* 0x00000096945b723e */ /* 0x000fe200000000ff */
[----:B------:R-:W-:Y:S01]  /*d520*/  FADD.FTZ R2, R177, R2 ;  /* 0x00000002b1027221 */ /* 0x000fe20000010000 */
[----:B------:R-:W-:Y:S01]  /*d530*/  LOP3.LUT R87, R85, R99, RZ, 0xc0, !PT ;  /* 0x0000006355577212 */ /* 0x000fe200078ec0ff */
[----:B------:R-:W-:Y:S01]  /*d540*/  FADD.FTZ R0, R236, R0 ;  /* 0x00000000ec007221 */ /* 0x000fe20000010000 */
[----:B------:R-:W-:Y:S01]  /*d550*/  LOP3.LUT R84, R84, R97, RZ, 0xc0, !PT ;  /* 0x0000006154547212 */ /* 0x000fe200078ec0ff */
[----:B------:R-:W-:Y:S01]  /*d560*/  IMAD.WIDE.U32 R96, R96, -0x2daee0ad, RZ ;  /* 0xd2511f5360607825 */ /* 0x000fe200078e00ff */
[----:B------:R-:W-:Y:S01]  /*d570*/  LOP3.LUT R85, R89, R91, RZ, 0xc0, !PT ;  /* 0x0000005b59557212 */ /* 0x000fe200078ec0ff */
[----:B------:R-:W-:Y:S01]  /*d580*/  HMMA.16816.F32 R16, R92, R68, R16 ;  /* 0x000000445c10723c */ /* 0x000fe20000001810 */
[----:B------:R-:W-:Y:S01]  /*d590*/  LOP3.LUT R90, R107, UR7, R90, 0x96, !PT ;  /* 0x000000076b5a7c12 */ /* 0x000fe2000f8e965a */
[----:B------:R-:W-:Y:S01]  /*d5a0*/  FADD.FTZ R154, R243, R154 ;  /* 0x0000009af39a7221 */ /* 0x000fe20000010000 */
[----:B------:R-:W-:Y:S01]  /*d5b0*/  LOP3.LUT R98, R97, UR17, R98, 0x96, !PT ;  /* 0x0000001161627c12 */ /* 0x000fe2000f8e9662 */
[----:B------:R-:W-:-:S02]  /*d5c0*/  FADD.FTZ R163, R226, R163 ;  /* 0x000000a3e2a37221 */ /* 0x000fc40000010000 */
[----:B------:R-:W-:Y:S02]  /*d5d0*/  FADD.FTZ R2, R176, R2 ;  /* 0x00000002b0027221 */ /* 0x000fe40000010000 */
[C---:B------:R-:W-:Y:S01]  /*d5e0*/  HMMA.16816.F32 R4, R84.reuse, R70, R4 ;  /* 0x000000465404723c */ /* 0x040fe20000001804 */
[----:B------:R-:W-:Y:S02]  /*d5f0*/  FADD.FTZ R0, R231, R0 ;  /* 0x00000000e7007221 */ /* 0x000fe40000010000 */
[--C-:B------:R-:W-:Y:S02]  /*d600*/  FFMA.FTZ R138, R138, c[0x0][0x23c], -R104.reuse ;  /* 0x00008f008a8a7a23 */ /* 0x100fe40000010868 */
[----:B------:R-:W-:Y:S02]  /*d610*/  FFMA.FTZ R145, R145, c[0x0][0x23c], -R104 ;  /* 0x00008f0091917a23 */ /* 0x000fe40000010868 */
[----:B------:R-:W-:Y:S01]  /*d620*/  LOP3.LUT R70, R96, 0xffff, RZ, 0xc0, !PT ;  /* 0x0000ffff60467812 */ /* 0x000fe200078ec0ff */
[----:B------:R-:W-:Y:S01]  /*d630*/  HMMA.16816.F32 R60, R84, R72, R60 ;  /* 0x00000048543c723c */ /* 0x000fe2000000183c */
[----:B------:R-:W-:Y:S01]  /*d640*/  SHF.R.U32.HI R71, RZ, 0x10, R98 ;  /* 0x00000010ff477819 */ /* 0x000fe20000011662 */
[----:B------:R-:W-:Y:S01]  /*d650*/  FFMA.FTZ R166, R166, c[0x0][0x23c], -R105 ;  /* 0x00008f00a6a67a23 */ /* 0x000fe20000010869 */
[----:B------:R-:W-:Y:S01]  /*d660*/  SHF.R.U32.HI R70, RZ, 0x8, R70 ;  /* 0x00000008ff467819 */ /* 0x000fe20000011646 */
[----:B------:R-:W-:Y:S01]  /*d670*/  FADD.FTZ R154, R175, R154 ;  /* 0x0000009aaf9a7221 */ /* 0x000fe20000010000 */
[----:B------:R-:W-:Y:S01]  /*d680*/  LOP3.LUT R71, R71, 0xff, RZ, 0xc0, !PT ;  /* 0x000000ff47477812 */ /* 0x000fe200078ec0ff */
[----:B------:R-:W-:Y:S01]  /*d690*/  FADD.FTZ R163, R249, R163 ;  /* 0x000000a3f9a37221 */ /* 0x000fe20000010000 */
[----:B------:R-:W-:Y:S01]  /*d6a0*/  LOP3.LUT R72, R98, 0xffff, RZ, 0xc0, !PT ;  /* 0x0000ffff62487812 */ /* 0x000fe200078ec0ff */
[----:B------:R-:W-:Y:S01]  /*d6b0*/  HMMA.16816.F32 R40, R92, R22, R40 ;  /* 0x000000165c28723c */ /* 0x000fe20000001828 */
[----:B------:R-:W-:Y:S01]  /*d6c0*/  FADD.FTZ R2, R229, R2 ;  /* 0x00000002e5027221 */ /* 0x000fe20000010000 */
[----:B------:R-:W-:Y:S01]  /*d6d0*/  MUFU.EX2 R138, R138 ;  /* 0x0000008a008a7308 */ /* 0x000fe20000000800 */
[----:B------:R-:W-:Y:S01]  /*d6e0*/  SHF.R.U32.HI R72, RZ, 0x8, R72 ;  /* 0x00000008ff487819 */ /* 0x000fe20000011648 */
[----:B------:R-:W-:-:S02]  /*d6f0*/  FADD.FTZ R0, R239, R0 ;  /* 0x00000000ef007221 */ /* 0x000fc40000010000 */
[----:B------:R-:W-:Y:S02]  /*d700*/  FADD.FTZ R154, R248, R154 ;  /* 0x0000009af89a7221 */ /* 0x000fe40000010000 */
[C---:B------:R-:W-:Y:S01]  /*d710*/  HMMA.16816.F32 R56, R84.reuse, R68, R56 ;  /* 0x000000445438723c */ /* 0x040fe20000001838 */
[----:B------:R-:W-:Y:S01]  /*d720*/  FADD.FTZ R163, R251, R163 ;  /* 0x000000a3fba37221 */ /* 0x000fe20000010000 */
[----:B------:R-:W-:Y:S01]  /*d730*/  MUFU.EX2 R145, R145 ;  /* 0x0000009100917308 */ /* 0x000fe20000000800 */
[----:B------:R-:W-:Y:S02]  /*d740*/  FADD.FTZ R2, R227, R2 ;  /* 0x00000002e3027221 */ /* 0x000fe40000010000 */
[----:B------:R-:W-:Y:S02]  /*d750*/  FADD.FTZ R0, R237, R0 ;  /* 0x00000000ed007221 */ /* 0x000fe40000010000 */
[----:B------:R-:W-:Y:S01]  /*d760*/  LOP3.LUT R68, R96, 0xff, RZ, 0xc0, !PT ;  /* 0x000000ff60447812 */ /* 0x000fe200078ec0ff */
[----:B------:R-:W-:Y:S01]  /*d770*/  HMMA.16816.F32 R64, R84, R20, R64 ;  /* 0x000000145440723c */ /* 0x000fe20000001840 */
[----:B------:R-:W-:Y:S01]  /*d780*/  SHF.R.U32.HI R69, RZ, 0x10, R96 ;  /* 0x00000010ff457819 */ /* 0x000fe20000011660 */
[----:B------:R-:W-:Y:S01]  /*d790*/  MUFU.EX2 R20, R155 ;  /* 0x0000009b00147308 */ /* 0x000fe20000000800 */
[----:B------:R-:W-:Y:S01]  /*d7a0*/  PRMT R68, R68, 0x5410, R70 ;  /* 0x0000541044447816 */ /* 0x000fe20000000046 */
[----:B------:R-:W-:Y:S01]  /*d7b0*/  FADD.FTZ R154, R160, R154 ;  /* 0x0000009aa09a7221 */ /* 0x000fe20000010000 */
[----:B------:R-:W-:Y:S01]  /*d7c0*/  LOP3.LUT R69, R69, 0xff, RZ, 0xc0, !PT ;  /* 0x000000ff45457812 */ /* 0x000fe200078ec0ff */
[----:B------:R-:W-:-:S02]  /*d7d0*/  FADD.FTZ R163, R150, R163 ;  /* 0x000000a396a37221 */ /* 0x000fc40000010000 */
[----:B------:R-:W-:Y:S01]  /*d7e0*/  HMMA.16816.F32 R8, R84, R22, R8 ;  /* 0x000000165408723c */ /* 0x000fe20000001808 */
[----:B------:R-:W-:Y:S01]  /*d7f0*/  FFMA.FTZ R21, R153, c[0x0][0x23c], -R152 ;  /* 0x00008f0099157a23 */ /* 0x000fe20000010898 */
[----:B------:R-:W-:Y:S01]  /*d800*/  HSET2.LE.AND R68, R68, R147, PT ;  /* 0x0000009344447233 */ /* 0x000fe20003803000 */
[----:B------:R-:W-:Y:S02]  /*d810*/  FADD.FTZ R2, R238, R2 ;  /* 0x00000002ee027221 */ /* 0x000fe40000010000 */
[----:B------:R-:W-:Y:S02]  /*d820*/  FADD.FTZ R0, R240, R0 ;  /* 0x00000000f0007221 */ /* 0x000fe40000010000 */
[----:B------:R-:W-:Y:S01]  /*d830*/  LOP3.LUT R23, R98, 0xff, RZ, 0xc0, !PT ;  /* 0x000000ff62177812 */ /* 0x000fe200078ec0ff */
[----:B------:R-:W-:Y:S01]  /*d840*/  FFMA.FTZ R22, R149, c[0x0][0x23c], -R152 ;  /* 0x00008f0095167a23 */ /* 0x000fe20000010898 */
[----:B------:R-:W1:Y:S01]  /*d850*/  MUFU.EX2 R21, R21 ;  /* 0x0000001500157308 */ /* 0x000e620000000800 */
[----:B------:R-:W-:Y:S01]  /*d860*/  HMMA.16816.F32 R32, R92, R74, R32 ;  /* 0x0000004a5c20723c */ /* 0x000fe20000001820 */
[----:B------:R-:W-:Y:S01]  /*d870*/  PRMT R70, R23, 0x5410, R72 ;  /* 0x0000541017467816 */ /* 0x000fe20000000048 */
[----:B------:R-:W-:Y:S01]  /*d880*/  FFMA.FTZ R149, R164, c[0x0][0x23c], -R104 ;  /* 0x00008f00a4957a23 */ /* 0x000fe20000010868 */
[----:B------:R-:W-:Y:S01]  /*d890*/  SHF.R.U32.HI R98, RZ, 0x18, R98 ;  /* 0x00000018ff627819 */ /* 0x000fe20000011662 */
[----:B------:R-:W-:-:S02]  /*d8a0*/  FADD.FTZ R154, R174, R154 ;  /* 0x0000009aae9a7221 */ /* 0x000fc40000010000 */
[----:B------:R-:W-:Y:S01]  /*d8b0*/  HSET2.LE.AND R70, R70, R147, PT ;  /* 0x0000009346467233 */ /* 0x000fe20003803000 */
[----:B------:R-:W-:Y:S01]  /*d8c0*/  MUFU.EX2 R22, R22 ;  /* 0x0000001600167308 */ /* 0x000fe20000000800 */
[C---:B----4-:R-:W-:Y:S01]  /*d8d0*/  HMMA.16816.F32 R44, R92.reuse, R80, R44 ;  /* 0x000000505c2c723c */ /* 0x050fe2000000182c */
[----:B------:R-:W-:Y:S02]  /*d8e0*/  FADD.FTZ R163, R148, R163 ;  /* 0x000000a394a37221 */ /* 0x000fe40000010000 */
[----:B------:R-:W-:Y:S02]  /*d8f0*/  FADD.FTZ R2, R250, R2 ;  /* 0x00000002fa027221 */ /* 0x000fe40000010000 */
[----:B------:R-:W-:Y:S02]  /*d900*/  FADD.FTZ R0, R246, R0 ;  /* 0x00000000f6007221 */ /* 0x000fe40000010000 */
[----:B------:R-:W2:Y:S01]  /*d910*/  MUFU.EX2 R23, R151 ;  /* 0x0000009700177308 */ /* 0x000ea20000000800 */
[----:B------:R-:W-:Y:S01]  /*d920*/  HMMA.16816.F32 R48, R92, R82, R48 ;  /* 0x000000525c30723c */ /* 0x000fe20000001830 */
[----:B------:R-:W-:-:S02]  /*d930*/  FADD.FTZ R154, R225, R154 ;  /* 0x0000009ae19a7221 */ /* 0x000fc40000010000 */
[----:B------:R-:W-:Y:S02]  /*d940*/  FADD.FTZ R163, R179, R163 ;  /* 0x000000a3b3a37221 */ /* 0x000fe40000010000 */
[----:B------:R-:W-:Y:S02]  /*d950*/  FADD.FTZ R2, R241, R2 ;  /* 0x00000002f1027221 */ /* 0x000fe40000010000 */
[----:B------:R-:W-:Y:S01]  /*d960*/  SHF.R.U32.HI R95, RZ, 0x18, R96 ;  /* 0x00000018ff5f7819 */ /* 0x000fe20000011660 */
[C---:B------:R-:W-:Y:S01]  /*d970*/  HMMA.16816.F32 R12, R84.reuse, R74, R12 ;  /* 0x0000004a540c723c */ /* 0x040fe2000000180c */
[----:B------:R-:W-:Y:S01]  /*d980*/  F2FP.PACK_AB R94, R156, R158 ;  /* 0x0000009e9c5e723e */ /* 0x000fe200000000ff */
[----:B------:R-:W3:Y:S01]  /*d990*/  MUFU.EX2 R149, R149 ;  /* 0x0000009500957308 */ /* 0x000ee20000000800 */
[----:B------:R-:W-:Y:S01]  /*d9a0*/  PRMT R95, R69, 0x5410, R95 ;  /* 0x00005410455f7816 */ /* 0x000fe2000000005f */
[----:B------:R-:W-:Y:S01]  /*d9b0*/  FADD.FTZ R0, R244, R0 ;  /* 0x00000000f4007221 */ /* 0x000fe20000010000 */
[----:B------:R-:W-:Y:S01]  /*d9c0*/  PRMT R69, R71, 0x5410, R98 ;  /* 0x0000541047457816 */ /* 0x000fe20000000062 */
[----:B------:R-:W-:Y:S01]  /*d9d0*/  FADD.FTZ R154, R224, R154 ;  /* 0x0000009ae09a7221 */ /* 0x000fe20000010000 */
[----:B------:R-:W-:Y:S01]  /*d9e0*/  LOP3.LUT R94, R68, R94, RZ, 0xc0, !PT ;  /* 0x0000005e445e7212 */ /* 0x000fe200078ec0ff */
[--C-:B------:R-:W-:Y:S01]  /*d9f0*/  HSET2.LE.AND R95, R95, R147.reuse, PT ;  /* 0x000000935f5f7233 */ /* 0x100fe20003803000 */
[----:B------:R-:W-:Y:S01]  /*da00*/  F2FP.PACK_AB R92, R157, R159 ;  /* 0x0000009f9d5c723e */ /* 0x000fe200000000ff */
[----:B------:R-:W-:Y:S01]  /*da10*/  HSET2.LE.AND R69, R69, R147, PT ;  /* 0x0000009345457233 */ /* 0x000fe20003803000 */
[----:B-1----:R-:W-:Y:S01]  /*da20*/  F2FP.PACK_AB R93, R21, R20 ;  /* 0x00000014155d723e */ /* 0x002fe200000000ff */
[C---:B------:R-:W-:Y:S01]  /*da30*/  HMMA.16816.F32 R100, R84.reuse, R80, R76 ;  /* 0x000000505464723c */ /* 0x040fe2000000184c */
[----:B--2---:R-:W-:Y:S01]  /*da40*/  F2FP.PACK_AB R68, R23, R22 ;  /* 0x000000161744723e */ /* 0x004fe200000000ff */
[----:B------:R-:W-:Y:S01]  /*da50*/  LDSM.16.MT88.4 R96, [R184+0x7800] ;  /* 0x00780000b860783b */ /* 0x000fe20000004200 */
[----:B------:R-:W-:Y:S01]  /*da60*/  LOP3.LUT R92, R70, R92, RZ, 0xc0, !PT ;  /* 0x0000005c465c7212 */ /* 0x000fe200078ec0ff */
[----:B------:R-:W-:Y:S01]  /*da70*/  FFMA.FTZ R151, R165, c[0x0][0x23c], -R104 ;  /* 0x00008f00a5977a23 */ /* 0x000fe20000010868 */
[----:B------:R-:W-:Y:S01]  /*da80*/  LOP3.LUT R93, R69, R93, RZ, 0xc0, !PT ;  /* 0x0000005d455d7212 */ /* 0x000fe200078ec0ff */
[----:B------:R-:W-:Y:S01]  /*da90*/  FADD.FTZ R163, R178, R163 ;  /* 0x000000a3b2a37221 */ /* 0x000fe20000010000 */
[----:B------:R-:W-:Y:S01]  /*daa0*/  LOP3.LUT R95, R95, R68, RZ, 0xc0, !PT ;  /* 0x000000445f5f7212 */ /* 0x000fe200078ec0ff */
[----:B------:R-:W-:Y:S01]  /*dab0*/  HMMA.16816.F32 R52, R84, R82, R52 ;  /* 0x000000525434723c */ /* 0x000fe20000001834 */
[----:B------:R-:W1:Y:S01]  /*dac0*/  LDSM.16.MT88.4 R84, [R185+0x7800] ;  /* 0x00780000b954783b */ /* 0x000e620000004200 */
[----:B------:R-:W-:Y:S01]  /*dad0*/  MUFU.EX2 R151, R151 ;  /* 0x0000009700977308 */ /* 0x000fe20000000800 */
[----:B------:R-:W-:-:S02]  /*dae0*/  FADD.FTZ R2, R242, R2 ;  /* 0x00000002f2027221 */ /* 0x000fc40000010000 */
[----:B------:R-:W-:Y:S02]  /*daf0*/  FADD.FTZ R0, R247, R0 ;  /* 0x00000000f7007221 */ /* 0x000fe40000010000 */
[----:B------:R-:W-:Y:S01]  /*db00*/  FADD.FTZ R154, R138, R154 ;  /* 0x0000009a8a9a7221 */ /* 0x000fe20000010000 */
[C---:B------:R-:W-:Y:S01]  /*db10*/  HMMA.16816.F32 R120, R92.reuse, R118, R24 ;  /* 0x000000765c78723c */ /* 0x040fe20000001818 */
[----:B------:R-:W-:Y:S02]  /*db20*/  FADD.FTZ R2, R159, R2 ;  /* 0x000000029f027221 */ /* 0x000fe40000010000 */
[----:B------:R-:W-:Y:S02]  /*db30*/  FADD.FTZ R0, R20, R0 ;  /* 0x0000000014007221 */ /* 0x000fe40000010000 */
[----:B------:R-:W-:Y:S02]  /*db40*/  FADD.FTZ R154, R145, R154 ;  /* 0x0000009a919a7221 */ /* 0x000fe40000010000 */
[----:B------:R-:W-:Y:S01]  /*db50*/  IMAD.WIDE.U32 R26, R90, -0x2daee0ad, RZ ;  /* 0xd2511f535a1a7825 */ /* 0x000fe200078e00ff */
[----:B------:R-:W-:Y:S03]  /*db60*/  HMMA.16816.F32 R124, R92, R116, R16 ;  /* 0x000000745c7c723c */ /* 0x000fe60000001810 */
[--C-:B------:R-:W-:Y:S01]  /*db70*/  FFMA.FTZ R24, R132, c[0x0][0x23c], -R105.reuse ;  /* 0x00008f0084187a23 */ /* 0x100fe20000010869 */
[----:B------:R-:W-:Y:S01]  /*db80*/  LOP3.LUT R88, R27, UR17, R88, 0x96, !PT ;  /* 0x000000111b587c12 */ /* 0x000fe2000f8e9658 */
[----:B------:R-:W-:-:S02]  /*db90*/  FFMA.FTZ R25, R137, c[0x0][0x23c], -R105 ;  /* 0x00008f0089197a23 */ /* 0x000fc40000010869 */
[----:B------:R-:W-:Y:S01]  /*dba0*/  LOP3.LUT R19, R26, 0xffff, RZ, 0xc0, !PT ;  /* 0x0000ffff1a137812 */ /* 0x000fe200078ec0ff */
[----:B------:R-:W-:Y:S01]  /*dbb0*/  FFMA.FTZ R105, R167, c[0x0][0x23c], -R105 ;  /* 0x00008f00a7697a23 */ /* 0x000fe20000010869 */
[----:B------:R-:W-:Y:S01]  /*dbc0*/  LOP3.LUT R27, R88, 0xffff, RZ, 0xc0, !PT ;  /* 0x0000ffff581b7812 */ /* 0x000fe200078ec0ff */
[C---:B------:R-:W-:Y:S01]  /*dbd0*/  HMMA.16816.F32 R68, R92.reuse, R108, R28 ;  /* 0x0000006c5c44723c */ /* 0x040fe2000000181c */
[----:B------:R-:W-:Y:S01]  /*dbe0*/  LOP3.LUT R16, R26, 0xff, RZ, 0xc0, !PT ;  /* 0x000000ff1a107812 */ /* 0x000fe200078ec0ff */
[----:B------:R-:W2:Y:S01]  /*dbf0*/  MUFU.EX2 R24, R24 ;  /* 0x0000001800187308 */ /* 0x000ea20000000800 */
[----:B------:R-:W-:Y:S01]  /*dc00*/  SHF.R.U32.HI R18, RZ, 0x10, R26 ;  /* 0x00000010ff127819 */ /* 0x000fe2000001161a */
[----:B------:R-:W-:Y:S01]  /*dc10*/  FADD.FTZ R2, R157, R2 ;  /* 0x000000029d027221 */ /* 0x000fe20000010000 */
[----:B------:R-:W-:Y:S01]  /*dc20*/  SHF.R.U32.HI R17, RZ, 0x18, R26 ;  /* 0x00000018ff117819 */ /* 0x000fe2000001161a */
[----:B------:R-:W-:Y:S01]  /*dc30*/  FADD.FTZ R0, R21, R0 ;  /* 0x0000000015007221 */ /* 0x000fe20000010000 */
[----:B------:R-:W-:Y:S01]  /*dc40*/  SHF.R.U32.HI R30, RZ, 0x8, R19 ;  /* 0x00000008ff1e7819 */ /* 0x000fe20000011613 */
[C---:B------:R-:W-:Y:S01]  /*dc50*/  HMMA.16816.F32 R72, R92.reuse, R110, R32 ;  /* 0x0000006e5c48723c */ /* 0x040fe20000001820 */
[----:B------:R-:W-:Y:S01]  /*dc60*/  SHF.R.U32.HI R19, RZ, 0x8, R27 ;  /* 0x00000008ff137819 */ /* 0x000fe2000001161b */
[----:B------:R-:W4:Y:S01]  /*dc70*/  MUFU.EX2 R25, R25 ;  /* 0x0000001900197308 */ /* 0x000f220000000800 */
[----:B------:R-:W-:Y:S01]  /*dc80*/  SHF.R.U32.HI R29, RZ, 0x10, R88 ;  /* 0x00000010ff1d7819 */ /* 0x000fe20000011658 */
[----:B---3--:R-:W-:Y:S01]  /*dc90*/  FADD.FTZ R154, R149, R154 ;  /* 0x0000009a959a7221 */ /* 0x008fe20000010000 */
[----:B------:R-:W-:Y:S01]  /*dca0*/  LOP3.LUT R28, R88, 0xff, RZ, 0xc0, !PT ;  /* 0x000000ff581c7812 */ /* 0x000fe200078ec0ff */
[----:B------:R-:W-:Y:S01]  /*dcb0*/  FADD.FTZ R2, R158, R2 ;  /* 0x000000029e027221 */ /* 0x000fe20000010000 */
[----:B------:R-:W-:Y:S01]  /*dcc0*/  LOP3.LUT R18, R18, 0xff, RZ, 0xc0, !PT ;  /* 0x000000ff12127812 */ /* 0x000fe200078ec0ff */
[C---:B-1----:R-:W-:Y:S01]  /*dcd0*/  HMMA.16816.F32 R80, R92.reuse, R84, R36 ;  /* 0x000000545c50723c */ /* 0x042fe20000001824 */
[----:B------:R-:W-:Y:S01]  /*dce0*/  SHF.R.U32.HI R88, RZ, 0x18, R88 ;  /* 0x00000018ff587819 */ /* 0x000fe20000011658 */
[----:B------:R-:W1:Y:S01]  /*dcf0*/  MUFU.EX2 R26, R166 ;  /* 0x000000a6001a7308 */ /* 0x000e620000000800 */
[----:B------:R-:W-:Y:S01]  /*dd00*/  LOP3.LUT R29, R29, 0xff, RZ, 0xc0, !PT ;  /* 0x000000ff1d1d7812 */ /* 0x000fe200078ec0ff */
[----:B--2---:R-:W-:Y:S01]  /*dd10*/  FADD.FTZ R163, R24, R163 ;  /* 0x000000a318a37221 */ /* 0x004fe20000010000 */
[----:B------:R-:W-:Y:S01]  /*dd20*/  PRMT R16, R16, 0x5410, R30 ;  /* 0x0000541010107816 */ /* 0x000fe2000000001e */
[----:B------:R-:W-:Y:S01]  /*dd30*/  FADD.FTZ R0, R22, R0 ;  /* 0x0000000016007221 */ /* 0x000fe20000010000 */
[----:B------:R-:W-:Y:S01]  /*dd40*/  PRMT R17, R18, 0x5410, R17 ;  /* 0x0000541012117816 */ /* 0x000fe20000000011 */
[----:B------:R-:W-:Y:S01]  /*dd50*/  FADD.FTZ R221, R151, R154 ;  /* 0x0000009a97dd7221 */ /* 0x000fe20000010000 */
[----:B------:R-:W-:Y:S01]  /*dd60*/  PRMT R28, R28, 0x5410, R19 ;  /* 0x000054101c1c7816 */ /* 0x000fe20000000013 */
[----:B------:R-:W2:Y:S01]  /*dd70*/  MUFU.EX2 R27, R105 ;  /* 0x00000069001b7308 */ /* 0x000ea20000000800 */
[----:B------:R-:W-:Y:S01]  /*dd80*/  PRMT R29, R29, 0x5410, R88 ;  /* 0x000054101d1d7816 */ /* 0x000fe20000000058 */
[--C-:B------:R-:W-:Y:S01]  /*dd90*/  HSET2.LE.AND R18, R16, R147.reuse, PT ;  /* 0x0000009310127233 */ /* 0x100fe20003803000 */
[----:B----4-:R-:W-:Y:S01]  /*dda0*/  F2FP.PACK_AB R30, R25, R24 ;  /* 0x00000018191e723e */ /* 0x010fe200000000ff */
[--C-:B------:R-:W-:Y:S01]  /*ddb0*/  HSET2.LE.AND R19, R17, R147.reuse, PT ;  /* 0x0000009311137233 */ /* 0x100fe20003803000 */
[----:B------:R-:W-:Y:S01]  /*ddc0*/  F2FP.PACK_AB R17, R145, R138 ;  /* 0x0000008a9111723e */ /* 0x000fe200000000ff */
[--C-:B------:R-:W-:Y:S01]  /*ddd0*/  HSET2.LE.AND R16, R28, R147.reuse, PT ;  /* 0x000000931c107233 */ /* 0x100fe20003803000 */
[----:B------:R-:W-:Y:S01]  /*dde0*/  FADD.FTZ R163, R25, R163 ;  /* 0x000000a319a37221 */ /* 0x000fe20000010000 */
[----:B------:R-:W-:Y:S01]  /*ddf0*/  HSET2.LE.AND R147, R29, R147, PT ;  /* 0x000000931d937233 */ /* 0x000fe20003803000 */
[----:B------:R-:W-:Y:S01]  /*de00*/  F2FP.PACK_AB R29, R151, R149 ;  /* 0x00000095971d723e */ /* 0x000fe200000000ff */
[C---:B------:R-:W-:Y:S01]  /*de10*/  HMMA.16816.F32 R88, R92.reuse, R96, R44 ;  /* 0x000000605c58723c */ /* 0x040fe2000000182c */
[----:B------:R-:W-:Y:S01]  /*de20*/  LOP3.LUT R16, R16, R17, RZ, 0xc0, !PT ;  /* 0x0000001110107212 */ /* 0x000fe200078ec0ff */
[----:B-1----:R-:W-:Y:S01]  /*de30*/  FADD.FTZ R163, R26, R163 ;  /* 0x000000a31aa37221 */ /* 0x002fe20000010000 */
[----:B------:R-:W-:Y:S01]  /*de40*/  LOP3.LUT R17, R147, R30, RZ, 0xc0, !PT ;  /* 0x0000001e93117212 */ /* 0x000fe200078ec0ff */
[----:B------:R-:W-:Y:S01]  /*de50*/  FADD.FTZ R219, R156, R2 ;  /* 0x000000029cdb7221 */ /* 0x000fe20000010000 */
[----:B------:R-:W-:Y:S01]  /*de60*/  LOP3.LUT R18, R18, R29, RZ, 0xc0, !PT ;  /* 0x0000001d12127212 */ /* 0x000fe200078ec0ff */
[C---:B--2---:R-:W-:Y:S01]  /*de70*/  FADD.FTZ R220, R27.reuse, R163 ;  /* 0x000000a31bdc7221 */ /* 0x044fe20000010000 */
[----:B------:R-:W-:Y:S01]  /*de80*/  F2FP.PACK_AB R28, R27, R26 ;  /* 0x0000001a1b1c723e */ /* 0x000fe200000000ff */
[----:B------:R-:W-:Y:S01]  /*de90*/  HMMA.16816.F32 R104, R92, R86, R40 ;  /* 0x000000565c68723c */ /* 0x000fe20000001828 */
[----:B------:R-:W-:-:S02]  /*dea0*/  FADD.FTZ R218, R23, R0 ;  /* 0x0000000017da7221 */ /* 0x000fc40000010000 */
[----:B------:R-:W-:-:S05]  /*deb0*/  LOP3.LUT R19, R19, R28, RZ, 0xc0, !PT ;  /* 0x0000001c13137212 */ /* 0x000fca00078ec0ff */
        /* <DEDUP_REMOVED lines=11> */
.L_x_617:
[----:B------:R-:W-:-:S07]  /*df70*/  IADD3 R217, R216, -0x1, RZ ;  /* 0xffffffffd8d97810 */ /* 0x000fce0007ffe0ff */
.L_x_620:
[----:B------:R-:W-:Y:S01]  /*df80*/  ISETP.GE.AND P0, PT, R217, RZ, PT ;  /* 0x000000ffd900720c */ /* 0x000fe20003f06270 */
[----:B------:R-:W-:-:S12]  /*df90*/  ULDC.64 UR24, c[0x0][0x118] ;  /* 0x0000460000187ab9 */ /* 0x000fd80000000a00 */
[----:B------:R-:W-:Y:S05]  /*dfa0*/  @!P0 BRA `(.L_x_621) ;  /* 0x000039a000008947 */ /* 0x000fea0003800000 */
[----:B------:R-:W1:Y:S01]  /*dfb0*/  LDC.U8 R216, c[0x0][0x2d8] ;  /* 0x0000b600ffd87b82 */ /* 0x000e620000000000 */
[----:B------:R-:W-:Y:S01]  /*dfc0*/  IMAD.WIDE.U32 R228, R228, -0x326172a9, RZ ;  /* 0xcd9e8d57e4e47825 */ /* 0x000fe200078e00ff */
[----:B------:R-:W-:Y:S01]  /*dfd0*/  UMOV UR22, 0x5 ;  /* 0x0000000500167882 */ /* 0x000fe20000000000 */
[----:B------:R-:W-:Y:S01]  /*dfe0*/  MOV R3, R135 ;  /* 0x0000008700037202 */ /* 0x000fe20000000f00 */
[----:B------:R-:W-:Y:S01]  /*dff0*/  ULDC.64 UR4, c[0x0][0x1a0] ;  /* 0x0000680000047ab9 */ /* 0x000fe20000000a00 */
[----:B------:R-:W-:Y:S01]  /*e000*/  IMAD.WIDE.U32 R224, R230, -0x326172a9, RZ ;  /* 0xcd9e8d57e6e07825 */ /* 0x000fe200078e00ff */
[-C--:B------:R-:W-:Y:S01]  /*e010*/  LOP3.LUT R226, R229, R223.reuse, RZ, 0x3c, !PT ;  /* 0x000000dfe5e27212 */ /* 0x080fe200078e3cff */
[----:B------:R-:W-:Y:S01]  /*e020*/  USHF.L.U64.HI UR23, UR4, UR22, UR5 ;  /* 0x0000001604177299 */ /* 0x000fe20008010205 */
[----:B------:R-:W-:Y:S01]  /*e030*/  MOV R132, R136 ;  /* 0x0000008800847202 */ /* 0x000fe20000000f00 */
[----:B------:R-:W-:Y:S01]  /*e040*/  USHF.L.U32 UR26, UR4, 0x5, URZ ;  /* 0x00000005041a7899 */ /* 0x000fe2000800063f */
[----:B------:R-:W-:Y:S01]  /*e050*/  LOP3.LUT R223, R225, R223, RZ, 0x3c, !PT ;  /* 0x000000dfe1df7212 */ /* 0x000fe200078e3cff */
[----:B------:R-:W-:Y:S01]  /*e060*/  IMAD.WIDE.U32 R230, R222, -0x2daee0ad, RZ ;  /* 0xd2511f53dee67825 */ /* 0x000fe200078e00ff */
[----:B------:R-:W-:Y:S01]  /*e070*/  ULDC.64 UR4, c[0x0][0x198] ;  /* 0x0000660000047ab9 */ /* 0x000fe20000000a00 */
[----:B------:R-:W-:Y:S01]  /*e080*/  MOV R0, R133 ;  /* 0x0000008500007202 */ /* 0x000fe20000000f00 */
[----:B------:R-:W-:Y:S01]  /*e090*/  USHF.L.U64.HI UR5, UR4, UR22, UR5 ;  /* 0x0000001604057299 */ /* 0x000fe20008010205 */
[----:B------:R-:W-:Y:S01]  /*e0a0*/  MOV R2, R134 ;  /* 0x0000008600027202 */ /* 0x000fe20000000f00 */
[----:B------:R-:W-:Y:S01]  /*e0b0*/  IMAD.WIDE.U32 R226, R226, -0x2daee0ad, RZ ;  /* 0xd2511f53e2e27825 */ /* 0x000fe200078e00ff */
[----:B------:R-:W-:Y:S01]  /*e0c0*/  MOV R233, R235 ;  /* 0x000000eb00e97202 */ /* 0x000fe20000000f00 */
[----:B------:R-:W-:-:S02]  /*e0d0*/  USHF.L.U32 UR4, UR4, 0x5, URZ ;  /* 0x0000000504047899 */ /* 0x000fc4000800063f */
[----:B------:R-:W-:Y:S01]  /*e0e0*/  IMAD.WIDE.U32 R222, R223, -0x2daee0ad, RZ ;  /* 0xd2511f53dfde7825 */ /* 0x000fe200078e00ff */
[----:B-1----:R-:W-:Y:S01]  /*e0f0*/  PRMT R216, R216, 0x7054, R216 ;  /* 0x00007054d8d87816 */ /* 0x002fe200000000d8 */
[----:B------:R-:W-:Y:S05]  /*e100*/  BRA `(.L_x_622) ;  /* 0x0000019000007947 */ /* 0x000fea0003800000 */
.L_x_624:
        /* <DEDUP_REMOVED lines=25> */
.L_x_622:
        /* <DEDUP_REMOVED lines=24> */
[----:B------:R-:W2:Y:S07]  /*e420*/  LDSM.16.M88.4 R16, [R193+0x4000] ;  /* 0x00400000c110783b */ /* 0x000eae0000000200 */
        /* <DEDUP_REMOVED lines=8> */
[----:B------:R-:W1:Y:S03]  /*e4b0*/  LDSM.16.M88.4 R144, [R187+0x4000] ;  /* 0x00400000bb90783b */ /* 0x000e660000000200 */
        /* <DEDUP_REMOVED lines=81> */
.L_x_623:
        /* <DEDUP_REMOVED lines=105> */
[----:B------:R-:W-:Y:S01]  /*f060*/  FFMA.FTZ R152, R19, c[0x0][0x23c], -R173 ;  /* 0x00008f0013987a23 */ /* 0x000fe200000108ad */
        /* <DEDUP_REMOVED lines=88> */
[--C-:B------:R-:W-:Y:S01]  /*f5f0*/  FFMA.FTZ R243, R64, c[0x0][0x23c], -R175.reuse ;  /* 0x00008f0040f37a23 */ /* 0x100fe200000108af */
[----:B------:R-:W-:Y:S01]  /*f600*/  PRMT R142, R142, 0x5410, R12 ;  /* 0x000054108e8e7816 */ /* 0x000fe2000000000c */
[----:B------:R-:W-:Y:S01]  /*f610*/  FFMA.FTZ R247, R52, c[0x0][0x23c], -R175 ;  /* 0x00008f0034f77a23 */ /* 0x000fe200000108af */
[----:B------:R-:W-:Y:S01]  /*f620*/  SHF.R.U32.HI R151, RZ, 0x18, R14 ;  /* 0x00000018ff977819 */ /* 0x000fe2000001160e */
[----:B------:R-:W-:Y:S01]  /*f630*/  FFMA.FTZ R248, R54, c[0x0][0x23c], -R173 ;  /* 0x00008f0036f87a23 */ /* 0x000fe200000108ad */
[----:B------:R-:W-:Y:S01]  /*f640*/  PRMT R150, R150, 0x5410, R8 ;  /* 0x0000541096967816 */ /* 0x000fe20000000008 */
[--C-:B------:R-:W-:Y:S01]  /*f650*/  HSET2.LE.AND R142, R142, R216.reuse, PT ;  /* 0x000000d88e8e7233 */ /* 0x100fe20003803000 */
[----:B------:R-:W-:Y:S01]  /*f660*/  PRMT R151, R7, 0x5410, R151 ;  /* 0x0000541007977816 */ /* 0x000fe20000000097 */
[----:B------:R-:W-:Y:S01]  /*f670*/  FMUL.FTZ R8, R2, R124 ;  /* 0x0000007c02087220 */ /* 0x000fe20000410000 */
        /* <DEDUP_REMOVED lines=27> */
[----:B------:R-:W-:Y:S01]  /*f830*/  FFMA.FTZ R20, R20, c[0x0][0x23c], -R175 ;  /* 0x00008f0014147a23 */ /* 0x000fe200000108af */
[----:B------:R-:W-:Y:S01]  /*f840*/  PRMT R141, R141, 0x5410, R4 ;  /* 0x000054108d8d7816 */ /* 0x000fe20000000004 */
[----:B------:R-:W1:Y:S01]  /*f850*/  MUFU.EX2 R132, R132 ;  /* 0x0000008400847308 */ /* 0x000e620000000800 */
[----:B------:R-:W-:Y:S01]  /*f860*/  SHF.R.U32.HI R6, RZ, 0x8, R6 ;  /* 0x00000008ff067819 */ /* 0x000fe20000011606 */
[C---:B------:R-:W-:Y:S01]  /*f870*/  FMUL.FTZ R68, R2.reuse, R68 ;  /* 0x0000004402447220 */ /* 0x040fe20000410000 */
        /* <DEDUP_REMOVED lines=9> */
[----:B------:R-:W-:Y:S01]  /*f910*/  FMUL.FTZ R73, R2, R73 ;  /* 0x0000004902497220 */ /* 0x000fe20000410000 */
[----:B------:R-:W-:Y:S01]  /*f920*/  PRMT R149, R149, 0x5410, R5 ;  /* 0x0000541095957816 */ /* 0x000fe20000000005 */
[C---:B------:R-:W-:Y:S01]  /*f930*/  FMUL.FTZ R78, R3.reuse, R78 ;  /* 0x0000004e034e7220 */ /* 0x040fe20000410000 */
[----:B------:R-:W-:Y:S01]  /*f940*/  LOP3.LUT R142, R142, R4, RZ, 0xc0, !PT ;  /* 0x000000048e8e7212 */ /* 0x000fe200078ec0ff */
[--C-:B------:R-:W-:Y:S01]  /*f950*/  HSET2.LE.AND R148, R148, R216.reuse, PT ;  /* 0x000000d894947233 */ /* 0x100fe20003803000 */
[----:B------:R-:W-:Y:S01]  /*f960*/  F2FP.PACK_AB R6, R154, R153 ;  /* 0x000000999a06723e */ /* 0x000fe200000000ff */
[--C-:B------:R-:W-:Y:S01]  /*f970*/  HSET2.LE.AND R149, R149, R216.reuse, PT ;  /* 0x000000d895957233 */ /* 0x100fe20003803000 */
[----:B------:R-:W-:Y:S01]  /*f980*/  F2FP.PACK_AB R5, R156, R155 ;  /* 0x0000009b9c05723e */ /* 0x000fe200000000ff */
[----:B------:R-:W-:Y:S01]  /*f990*/  FMUL.FTZ R79, R3, R79 ;  /* 0x0000004f034f7220 */ /* 0x000fe20000410000 */
        /* <DEDUP_REMOVED lines=22> */
[----:B------:R-:W-:Y:S01]  /*fb00*/  FFMA.FTZ R242, R46, c[0x0][0x23c], -R167 ;  /* 0x00008f002ef27a23 */ /* 0x000fe200000108a7 */
[----:B------:R-:W-:Y:S01]  /*fb10*/  LOP3.LUT R120, R235, UR7, R170, 0x96, !PT ;  /* 0x00000007eb787c12 */ /* 0x000fe2000f8e96aa */
[--C-:B------:R-:W-:Y:S01]  /*fb20*/  FFMA.FTZ R245, R66, c[0x0][0x23c], -R173.reuse ;  /* 0x00008f0042f57a23 */ /* 0x100fe200000108ad */
[----:B------:R-:W-:Y:S01]  /*fb30*/  MUFU.EX2 R165, R165 ;  /* 0x000000a500a57308 */ /* 0x000fe20000000800 */
[-C--:B------:R-:W-:Y:S01]  /*fb40*/  HMMA.16816.F32 R4, R140, R144.reuse, R4 ;  /* 0x000000908c04723c */ /* 0x080fe20000001804 */
[C---:B------:R-:W-:Y:S02]  /*fb50*/  FMUL.FTZ R11, R0.reuse, R127 ;  /* 0x0000007f000b7220 */ /* 0x040fe40000410000 */
[--C-:B------:R-:W-:Y:S02]  /*fb60*/  FFMA.FTZ R170, R23, c[0x0][0x23c], -R173.reuse ;  /* 0x00008f0017aa7a23 */ /* 0x100fe400000108ad */
[----:B------:R-:W-:Y:S02]  /*fb70*/  FMUL.FTZ R23, R3, R111 ;  /* 0x0000006f03177220 */ /* 0x000fe40000410000 */
[C---:B------:R-:W-:Y:S01]  /*fb80*/  FMUL.FTZ R94, R0.reuse, R94 ;  /* 0x0000005e005e7220 */ /* 0x040fe20000410000 */
[C---:B------:R-:W-:Y:S01]  /*fb90*/  HMMA.16816.F32 R8, R148.reuse, R144, R8 ;  /* 0x000000909408723c */ /* 0x040fe20000001808 */
[----:B------:R2:W-:Y:S03]  /*fba0*/  MUFU.EX2 R144, R34 ;  /* 0x0000002200907308 */ /* 0x0005e60000000800 */
[C---:B------:R-:W-:Y:S02]  /*fbb0*/  FMUL.FTZ R14, R0.reuse, R122 ;  /* 0x0000007a000e7220 */ /* 0x040fe40000410000 */
[C---:B------:R-:W-:Y:S02]  /*fbc0*/  FMUL.FTZ R15, R0.reuse, R123 ;  /* 0x0000007b000f7220 */ /* 0x040fe40000410000 */
[----:B------:R-:W-:Y:S03]  /*fbd0*/  FFMA.FTZ R145, R35, c[0x0][0x23c], -R173 ;  /* 0x00008f0023917a23 */ /* 0x000fe600000108ad */
[----:B------:R-:W-:Y:S01]  /*fbe0*/  MUFU.EX2 R242, R242 ;  /* 0x000000f200f27308 */ /* 0x000fe20000000800 */
[C---:B------:R-:W-:Y:S01]  /*fbf0*/  FMUL.FTZ R35, R3.reuse, R115 ;  /* 0x0000007303237220 */ /* 0x040fe20000410000 */
[-C--:B------:R-:W-:Y:S01]  /*fc00*/  HMMA.16816.F32 R12, R148, R146.reuse, R12 ;  /* 0x00000092940c723c */ /* 0x080fe2000000180c */
[C---:B------:R-:W-:Y:S02]  /*fc10*/  FMUL.FTZ R95, R0.reuse, R95 ;  /* 0x0000005f005f7220 */ /* 0x040fe40000410000 */
        /* <DEDUP_REMOVED lines=12> */
[----:B------:R-:W-:Y:S02]  /*fce0*/  FMUL.FTZ R81, R2, R81 ;  /* 0x0000005102517220 */ /* 0x000fe40000410000 */
[C---:B------:R-:W-:Y:S02]  /*fcf0*/  FMUL.FTZ R82, R0.reuse, R82 ;  /* 0x0000005200527220 */ /* 0x040fe40000410000 */
[----:B------:R-:W-:Y:S01]  /*fd00*/  FMUL.FTZ R83, R0, R83 ;  /* 0x0000005300537220 */ /* 0x000fe20000410000 */
[C---:B------:R-:W-:Y:S01]  /*fd10*/  HMMA.16816.F32 R68, R148.reuse, R128, R68 ;  /* 0x000000809444723c */ /* 0x040fe20000001844 */
[----:B------:R-:W-:Y:S03]  /*fd20*/  IMAD.WIDE.U32 R120, R120, -0x2daee0ad, RZ ;  /* 0xd2511f5378787825 */ /* 0x000fe600078e00ff */
[----:B------:R-:W4:Y:S01]  /*fd30*/  MUFU.EX2 R145, R145 ;  /* 0x0000009100917308 */ /* 0x000f220000000800 */
[----:B------:R-:W-:Y:S01]  /*fd40*/  FFMA.FTZ R172, R25, c[0x0][0x23c], -R168 ;  /* 0x00008f0019ac7a23 */ /* 0x000fe200000108a8 */
[----:B------:R-:W-:Y:S01]  /*fd50*/  LOP3.LUT R118, R121, UR17, R176, 0x96, !PT ;  /* 0x0000001179767c12 */ /* 0x000fe2000f8e96b0 */
[----:B------:R-:W-:Y:S01]  /*fd60*/  FMUL.FTZ R25, R2, R105 ;  /* 0x0000006902197220 */ /* 0x000fe20000410000 */
[-C--:B------:R-:W-:Y:S01]  /*fd70*/  HMMA.16816.F32 R72, R148, R130.reuse, R72 ;  /* 0x000000829448723c */ /* 0x080fe20000001848 */
[----:B---3--:R-:W-:Y:S03]  /*fd80*/  FMUL.FTZ R20, R132, R108 ;  /* 0x0000006c84147220 */ /* 0x008fe60000410000 */
[--C-:B------:R-:W-:Y:S01]  /*fd90*/  FFMA.FTZ R174, R26, c[0x0][0x23c], -R167.reuse ;  /* 0x00008f001aae7a23 */ /* 0x100fe200000108a7 */
[----:B------:R-:W-:Y:S01]  /*fda0*/  SHF.R.U32.HI R119, RZ, 0x10, R120 ;  /* 0x00000010ff777819 */ /* 0x000fe20000011678 */
[----:B------:R-:W-:Y:S01]  /*fdb0*/  FMUL.FTZ R26, R0, R106 ;  /* 0x0000006a001a7220 */ /* 0x000fe20000410000 */
[----:B------:R-:W-:Y:S01]  /*fdc0*/  MUFU.EX2 R172, R172 ;  /* 0x000000ac00ac7308 */ /* 0x000fe20000000800 */
[C---:B------:R-:W-:Y:S01]  /*fdd0*/  HMMA.16816.F32 R20, R140.reuse, R130, R20 ;  /* 0x000000828c14723c */ /* 0x040fe20000001814 */
[----:B------:R-:W-:Y:S03]  /*fde0*/  FMUL.FTZ R77, R132, R77 ;  /* 0x0000004d844d7220 */ /* 0x000fe60000410000 */
[----:B------:R-:W-:Y:S04]  /*fdf0*/  IMAD.WIDE.U32 R116, R116, -0x2daee0ad, RZ ;  /* 0xd2511f5374747825 */ /* 0x000fe800078e00ff */
[----:B------:R-:W-:Y:S01]  /*fe00*/  FFMA.FTZ R177, R28, c[0x0][0x23c], -R168 ;  /* 0x00008f001cb17a23 */ /* 0x000fe200000108a8 */
[----:B------:R-:W-:Y:S01]  /*fe10*/  LOP3.LUT R108, R116, 0xffff, RZ, 0xc0, !PT ;  /* 0x0000ffff746c7812 */ /* 0x000fe200078ec0ff */
[----:B------:R-:W-:Y:S01]  /*fe20*/  MUFU.EX2 R174, R174 ;  /* 0x000000ae00ae7308 */ /* 0x000fe20000000800 */
[-C--:B--2---:R-:W-:Y:S01]  /*fe30*/  HMMA.16816.F32 R76, R140, R112.reuse, R76 ;  /* 0x000000708c4c723c */ /* 0x084fe2000000184c */
[----:B------:R-:W-:Y:S01]  /*fe40*/  SHF.R.U32.HI R109, RZ, 0x10, R116 ;  /* 0x00000010ff6d7819 */ /* 0x000fe20000011674 */
[----:B------:R-:W-:Y:S01]  /*fe50*/  FMUL.FTZ R28, R132, R100 ;  /* 0x00000064841c7220 */ /* 0x000fe20000410000 */
[----:B------:R-:W-:Y:S01]  /*fe60*/  SHF.R.U32.HI R108, RZ, 0x8, R108 ;  /* 0x00000008ff6c7819 */ /* 0x000fe2000001166c */
[C---:B------:R-:W-:Y:S01]  /*fe70*/  FMUL.FTZ R88, R2.reuse, R88 ;  /* 0x0000005802587220 */ /* 0x040fe20000410000 */
[----:B------:R-:W-:Y:S01]  /*fe80*/  LOP3.LUT R109, R109, 0xff, RZ, 0xc0, !PT ;  /* 0x000000ff6d6d7812 */ /* 0x000fe200078ec0ff */
[----:B------:R-:W-:Y:S01]  /*fe90*/  FMUL.FTZ R89, R2, R89 ;  /* 0x0000005902597220 */ /* 0x000fe20000410000 */
[----:B------:R-:W-:Y:S01]  /*fea0*/  LOP3.LUT R178, R117, UR17, R178, 0x96, !PT ;  /* 0x0000001175b27c12 */ /* 0x000fe2000f8e96b2 */
[C---:B------:R-:W-:Y:S01]  /*feb0*/  HMMA.16816.F32 R80, R148.reuse, R112, R80 ;  /* 0x000000709450723c */ /* 0x040fe20000001850 */
[----:B------:R-:W-:Y:S01]  /*fec0*/  FFMA.FTZ R171, R24, c[0x0][0x23c], -R168 ;  /* 0x00008f0018ab7a23 */ /* 0x000fe200000108a8 */
[----:B------:R-:W-:Y:S02]  /*fed0*/  MUFU.EX2 R147, R147 ;  /* 0x0000009300937308 */ /* 0x000fe40000000800 */
[----:B------:R-:W-:Y:S01]  /*fee0*/  LOP3.LUT R24, R120, 0xffff, RZ, 0xc0, !PT ;  /* 0x0000ffff78187812 */ /* 0x000fe200078ec0ff */
[--C-:B------:R-:W-:Y:S01]  /*fef0*/  FFMA.FTZ R176, R27, c[0x0][0x23c], -R167.reuse ;  /* 0x00008f001bb07a23 */ /* 0x100fe200000108a7 */
[----:B------:R-:W-:Y:S01]  /*ff00*/  LOP3.LUT R117, R116, 0xff, RZ, 0xc0, !PT ;  /* 0x000000ff74757812 */ /* 0x000fe200078ec0ff */
[----:B------:R-:W-:Y:S01]  /*ff10*/  FMUL.FTZ R27, R0, R107 ;  /* 0x0000006b001b7220 */ /* 0x000fe20000410000 */
[----:B------:R-:W-:Y:S01]  /*ff20*/  SHF.R.U32.HI R113, RZ, 0x8, R24 ;  /* 0x00000008ff717819 */ /* 0x000fe20000011618 */
[----:B------:R-:W-:Y:S03]  /*ff30*/  FMUL.FTZ R24, R2, R104 ;  /* 0x0000006802187220 */ /* 0x000fe60000410000 */
[----:B------:R-:W-:Y:S01]  /*ff40*/  PRMT R117, R117, 0x5410, R108 ;  /* 0x0000541075757816 */ /* 0x000fe2000000006c */
[----:B------:R-:W2:Y:S01]  /*ff50*/  MUFU.EX2 R171, R171 ;  /* 0x000000ab00ab7308 */ /* 0x000ea20000000800 */
[----:B------:R-:W-:Y:S01]  /*ff60*/  LOP3.LUT R106, R178, 0xff, RZ, 0xc0, !PT ;  /* 0x000000ffb26a7812 */ /* 0x000fe200078ec0ff */
[----:B------:R-:W-:Y:S01]  /*ff70*/  FMUL.FTZ R90, R0, R90 ;  /* 0x0000005a005a7220 */ /* 0x000fe20000410000 */
[-C--:B------:R-:W-:Y:S01]  /*ff80*/  HMMA.16816.F32 R24, R148, R114.reuse, R24 ;  /* 0x000000729418723c */ /* 0x080fe20000001818 */
[C---:B------:R-:W-:Y:S01]  /*ff90*/  FMUL.FTZ R84, R132.reuse, R84 ;  /* 0x0000005484547220 */ /* 0x040fe20000410000 */
[----:B------:R-:W-:Y:S01]  /*ffa0*/  SHF.R.U32.HI R116, RZ, 0x18, R116 ;  /* 0x00000018ff747819 */ /* 0x000fe20000011674 */
[----:B------:R-:W-:Y:S01]  /*ffb0*/  FMUL.FTZ R85, R132, R85 ;  /* 0x0000005584557220 */ /* 0x000fe20000410000 */
[----:B------:R-:W-:Y:S01]  /*ffc0*/  LOP3.LUT R121, R120, 0xff, RZ, 0xc0, !PT ;  /* 0x000000ff78797812 */ /* 0x000fe200078ec0ff */
[C---:B------:R-:W-:Y:S01]  /*ffd0*/  FMUL.FTZ R86, R3.reuse, R86 ;  /* 0x0000005603567220 */ /* 0x040fe20000410000 */
[----:B------:R-:W-:Y:S01]  /*ffe0*/  SHF.R.U32.HI R120, RZ, 0x18, R120 ;  /* 0x00000018ff787819 */ /* 0x000fe20000011678 */
[----:B------:R-:W-:Y:S01]  /*fff0*/  FMUL.FTZ R87, R3, R87 ;  /* 0x0000005703577220 */ /* 0x000fe20000410000 */
[----:B------:R-:W-:Y:S01]  /*10000*/  PRMT R116, R109, 0x5410, R116 ;  /* 0x000054106d747816 */ /* 0x000fe20000000074 */
[----:B------:R-:W3:Y:S01]  /*10010*/  MUFU.EX2 R176, R176 ;  /* 0x000000b000b07308 */ /* 0x000ee20000000800 */
[----:B------:R-:W5:Y:S02]  /*10020*/  LDSM.16.MT88.4 R108, [R184+0x6000] ;  /* 0x00600000b86c783b */ /* 0x000f640000004200 */
[----:B------:R-:W-:Y:S01]  /*10030*/  SHF.R.U32.HI R105, RZ, 0x18, R178 ;  /* 0x00000018ff697819 */ /* 0x000fe200000116b2 */
[----:B------:R-:W-:Y:S01]  /*10040*/  FMUL.FTZ R91, R0, R91 ;  /* 0x0000005b005b7220 */ /* 0x000fe20000410000 */
[C---:B------:R-:W-:Y:S01]  /*10050*/  HMMA.16816.F32 R84, R140.reuse, R114, R84 ;  /* 0x000000728c54723c */ /* 0x040fe20000001854 */
[----:B------:R-:W-:Y:S01]  /*10060*/  LOP3.LUT R112, R119, 0xff, RZ, 0xc0, !PT ;  /* 0x000000ff77707812 */ /* 0x000fe200078ec0ff */
[----:B------:R-:W-:Y:S01]  /*10070*/  FFMA.FTZ R29, R29, c[0x0][0x23c], -R168 ;  /* 0x00008f001d1d7a23 */ /* 0x000fe200000108a8 */
[----:B------:R-:W-:Y:S01]  /*10080*/  SHF.R.U32.HI R107, RZ, 0x10, R118 ;  /* 0x00000010ff6b7819 */ /* 0x000fe20000011676 */
[--C-:B------:R-:W-:Y:S01]  /*10090*/  FFMA.FTZ R179, R30, c[0x0][0x23c], -R167.reuse ;  /* 0x00008f001eb37a23 */ /* 0x100fe200000108a7 */
[----:B------:R-:W-:Y:S01]  /*100a0*/  PRMT R112, R112, 0x5410, R120 ;  /* 0x0000541070707816 */ /* 0x000fe20000000078 */
[----:B------:R-:W-:Y:S01]  /*100b0*/  FMUL.FTZ R30, R3, R102 ;  /* 0x00000066031e7220 */ /* 0x000fe20000410000 */
[----:B------:R-:W-:Y:S01]  /*100c0*/  SHF.R.U32.HI R120, RZ, 0x10, R178 ;  /* 0x00000010ff787819 */ /* 0x000fe200000116b2 */
[----:B------:R-:W-:Y:S01]  /*100d0*/  FFMA.FTZ R234, R31, c[0x0][0x23c], -R167 ;  /* 0x00008f001fea7a23 */ /* 0x000fe200000108a7 */
[----:B------:R-:W-:Y:S01]  /*100e0*/  LOP3.LUT R114, R178, 0xffff, RZ, 0xc0, !PT ;  /* 0x0000ffffb2727812 */ /* 0x000fe200078ec0ff */
[----:B------:R-:W-:Y:S02]  /*100f0*/  MUFU.EX2 R169, R169 ;  /* 0x000000a900a97308 */ /* 0x000fe40000000800 */
[C---:B------:R-:W-:Y:S01]  /*10100*/  LOP3.LUT R119, R118.reuse, 0xffff, RZ, 0xc0, !PT ;  /* 0x0000ffff76777812 */ /* 0x040fe200078ec0ff */
[----:B------:R-:W-:Y:S01]  /*10110*/  FMUL.FTZ R31, R3, R103 ;  /* 0x00000067031f7220 */ /* 0x000fe20000410000 */
[----:B------:R-:W-:Y:S01]  /*10120*/  LOP3.LUT R104, R118, 0xff, RZ, 0xc0, !PT ;  /* 0x000000ff76687812 */ /* 0x000fe200078ec0ff */
[--C-:B------:R-:W-:Y:S01]  /*10130*/  HSET2.LE.AND R102, R117, R216.reuse, PT ;  /* 0x000000d875667233 */ /* 0x100fe20003803000 */
[----:B------:R-:W-:Y:S01]  /*10140*/  LOP3.LUT R107, R107, 0xff, RZ, 0xc0, !PT ;  /* 0x000000ff6b6b7812 */ /* 0x000fe200078ec0ff */
[--C-:B------:R-:W-:Y:S01]  /*10150*/  HSET2.LE.AND R103, R116, R216.reuse, PT ;  /* 0x000000d874677233 */ /* 0x100fe20003803000 */
[----:B------:R-:W-:Y:S01]  /*10160*/  SHF.R.U32.HI R115, RZ, 0x18, R118 ;  /* 0x00000018ff737819 */ /* 0x000fe20000011676 */
[--C-:B------:R-:W-:Y:S01]  /*10170*/  FFMA.FTZ R235, R48, c[0x0][0x23c], -R175.reuse ;  /* 0x00008f0030eb7a23 */ /* 0x100fe200000108af */
[----:B------:R5:W-:Y:S01]  /*10180*/  MUFU.EX2 R178, R29 ;  /* 0x0000001d00b27308 */ /* 0x000be20000000800 */
[----:B------:R-:W-:Y:S01]  /*10190*/  SHF.R.U32.HI R114, RZ, 0x8, R114 ;  /* 0x00000008ff727819 */ /* 0x000fe20000011672 */
[----:B------:R-:W-:Y:S01]  /*101a0*/  FFMA.FTZ R236, R49, c[0x0][0x23c], -R175 ;  /* 0x00008f0031ec7a23 */ /* 0x000fe200000108af */
[----:B------:R-:W-:Y:S01]  /*101b0*/  SHF.R.U32.HI R118, RZ, 0x8, R119 ;  /* 0x00000008ff767819 */ /* 0x000fe20000011677 */
[--C-:B------:R-:W-:Y:S01]  /*101c0*/  FFMA.FTZ R116, R50, c[0x0][0x23c], -R173.reuse ;  /* 0x00008f0032747a23 */ /* 0x100fe200000108ad */
[----:B------:R-:W-:Y:S01]  /*101d0*/  PRMT R100, R106, 0x5410, R114 ;  /* 0x000054106a647816 */ /* 0x000fe20000000072 */
[----:B------:R-:W-:Y:S01]  /*101e0*/  FMUL.FTZ R50, R3, R98 ;  /* 0x0000006203327220 */ /* 0x000fe20000410000 */
[----:B------:R-:W-:Y:S01]  /*101f0*/  PRMT R118, R104, 0x5410, R118 ;  /* 0x0000541068767816 */ /* 0x000fe20000000076 */
[----:B------:R-:W-:Y:S01]  /*10200*/  FFMA.FTZ R114, R51, c[0x0][0x23c], -R173 ;  /* 0x00008f0033727a23 */ /* 0x000fe200000108ad */
[----:B------:R-:W-:Y:S01]  /*10210*/  PRMT R115, R107, 0x5410, R115 ;  /* 0x000054106b737816 */ /* 0x000fe20000000073 */
[----:B------:R-:W5:Y:S01]  /*10220*/  MUFU.EX2 R170, R170 ;  /* 0x000000aa00aa7308 */ /* 0x000f620000000800 */
[----:B-1----:R-:W-:Y:S01]  /*10230*/  F2FP.PACK_AB R49, R166, R165 ;  /* 0x000000a5a631723e */ /* 0x002fe200000000ff */
[----:B------:R-:W-:Y:S01]  /*10240*/  FMUL.FTZ R51, R3, R99 ;  /* 0x0000006303337220 */ /* 0x000fe20000410000 */
[----:B----4-:R-:W-:Y:S01]  /*10250*/  F2FP.PACK_AB R48, R145, R144 ;  /* 0x000000909130723e */ /* 0x010fe200000000ff */
[--C-:B------:R-:W-:Y:S01]  /*10260*/  HSET2.LE.AND R100, R100, R216.reuse, PT ;  /* 0x000000d864647233 */ /* 0x100fe20003803000 */
[----:B------:R-:W-:Y:S01]  /*10270*/  LOP3.LUT R102, R102, R49, RZ, 0xc0, !PT ;  /* 0x0000003166667212 */ /* 0x000fe200078ec0ff */
[C---:B------:R-:W-:Y:S01]  /*10280*/  FMUL.FTZ R49, R132.reuse, R97 ;  /* 0x0000006184317220 */ /* 0x040fe20000410000 */
[----:B------:R-:W-:Y:S01]  /*10290*/  LOP3.LUT R103, R103, R48, RZ, 0xc0, !PT ;  /* 0x0000003067677212 */ /* 0x000fe200078ec0ff */
[----:B------:R-:W-:Y:S01]  /*102a0*/  FMUL.FTZ R48, R132, R96 ;  /* 0x0000006084307220 */ /* 0x000fe20000410000 */
[----:B--2---:R-:W-:Y:S01]  /*102b0*/  F2FP.PACK_AB R96, R172, R171 ;  /* 0x000000abac60723e */ /* 0x004fe200000000ff */
[----:B------:R-:W1:Y:S01]  /*102c0*/  MUFU.EX2 R177, R177 ;  /* 0x000000b100b17308 */ /* 0x000e620000000800 */
[----:B---3--:R-:W-:Y:S01]  /*102d0*/  F2FP.PACK_AB R97, R176, R174 ;  /* 0x000000aeb061723e */ /* 0x008fe200000000ff */
[--C-:B------:R-:W-:Y:S01]  /*102e0*/  FFMA.FTZ R62, R62, c[0x0][0x23c], -R167.reuse ;  /* 0x00008f003e3e7a23 */ /* 0x100fe200000108a7 */
[----:B------:R-:W-:Y:S01]  /*102f0*/  F2FP.PACK_AB R99, R147, R146 ;  /* 0x000000929363723e */ /* 0x000fe200000000ff */
[----:B-----5:R-:W-:Y:S01]  /*10300*/  FMUL.FTZ R29, R132, R101 ;  /* 0x00000065841d7220 */ /* 0x020fe20000410000 */
[----:B------:R-:W-:Y:S01]  /*10310*/  LOP3.LUT R101, R120, 0xff, RZ, 0xc0, !PT ;  /* 0x000000ff78657812 */ /* 0x000fe200078ec0ff */
[----:B------:R-:W-:Y:S01]  /*10320*/  FFMA.FTZ R58, R58, c[0x0][0x23c], -R167 ;  /* 0x00008f003a3a7a23 */ /* 0x000fe200000108a7 */
[----:B------:R-:W-:Y:S01]  /*10330*/  PRMT R113, R121, 0x5410, R113 ;  /* 0x0000541079717816 */ /* 0x000fe20000000071 */
[----:B------:R-:W-:Y:S01]  /*10340*/  FFMA.FTZ R59, R59, c[0x0][0x23c], -R167 ;  /* 0x00008f003b3b7a23 */ /* 0x000fe200000108a7 */
[----:B------:R-:W-:Y:S01]  /*10350*/  PRMT R101, R101, 0x5410, R105 ;  /* 0x0000541065657816 */ /* 0x000fe20000000069 */
[----:B------:R-:W-:Y:S01]  /*10360*/  MUFU.EX2 R179, R179 ;  /* 0x000000b300b37308 */ /* 0x000fe20000000800 */
[-C--:B------:R-:W-:Y:S01]  /*10370*/  HMMA.16816.F32 R28, R140, R108.reuse, R28 ;  /* 0x0000006c8c1c723c */ /* 0x080fe2000000181c */
[----:B------:R-:W2:Y:S01]  /*10380*/  LDSM.16.MT88.4 R104, [R188+0x6800] ;  /* 0x00680000bc68783b */ /* 0x000ea20000004200 */
[----:B------:R-:W-:Y:S01]  /*10390*/  LOP3.LUT R100, R100, R99, RZ, 0xc0, !PT ;  /* 0x0000006364647212 */ /* 0x000fe200078ec0ff */
[--C-:B------:R-:W-:Y:S01]  /*103a0*/  HSET2.LE.AND R99, R112, R216.reuse, PT ;  /* 0x000000d870637233 */ /* 0x100fe20003803000 */
[----:B------:R-:W-:Y:S01]  /*103b0*/  F2FP.PACK_AB R98, R170, R169 ;  /* 0x000000a9aa62723e */ /* 0x000fe200000000ff */
[--C-:B------:R-:W-:Y:S01]  /*103c0*/  HSET2.LE.AND R101, R101, R216.reuse, PT ;  /* 0x000000d865657233 */ /* 0x100fe20003803000 */
[--C-:B------:R-:W-:Y:S02]  /*103d0*/  FFMA.FTZ R56, R56, c[0x0][0x23c], -R168.reuse ;  /* 0x00008f0038387a23 */ /* 0x100fe400000108a8 */
[C---:B------:R-:W-:Y:S01]  /*103e0*/  HMMA.16816.F32 R88, R148.reuse, R108, R88 ;  /* 0x0000006c9458723c */ /* 0x040fe20000001858 */
[----:B------:R-:W3:Y:S03]  /*103f0*/  MUFU.EX2 R234, R234 ;  /* 0x000000ea00ea7308 */ /* 0x000ee60000000800 */
[----:B------:R-:W-:Y:S01]  /*10400*/  LOP3.LUT R101, R101, R98, RZ, 0xc0, !PT ;  /* 0x0000006265657212 */ /* 0x000fe200078ec0ff */
[--C-:B------:R-:W-:Y:S01]  /*10410*/  HSET2.LE.AND R98, R113, R216.reuse, PT ;  /* 0x000000d871627233 */ /* 0x100fe20003803000 */
[----:B-1----:R-:W-:Y:S01]  /*10420*/  F2FP.PACK_AB R113, R178, R177 ;  /* 0x000000b1b271723e */ /* 0x002fe200000000ff */
[--C-:B------:R-:W-:Y:S01]  /*10430*/  HSET2.LE.AND R109, R118, R216.reuse, PT ;  /* 0x000000d8766d7233 */ /* 0x100fe20003803000 */
[-C--:B------:R-:W-:Y:S01]  /*10440*/  HMMA.16816.F32 R92, R148, R110.reuse, R92 ;  /* 0x0000006e945c723c */ /* 0x080fe2000000185c */
[--C-:B------:R-:W-:Y:S02]  /*10450*/  HSET2.LE.AND R108, R115, R216.reuse, PT ;  /* 0x000000d8736c7233 */ /* 0x100fe40003803000 */
[----:B------:R1:W-:Y:S01]  /*10460*/  MUFU.EX2 R148, R116 ;  /* 0x0000007400947308 */ /* 0x0003e20000000800 */
[----:B------:R-:W-:Y:S01]  /*10470*/  LOP3.LUT R96, R109, R96, RZ, 0xc0, !PT ;  /* 0x000000606d607212 */ /* 0x000fe200078ec0ff */
[--C-:B------:R-:W-:Y:S01]  /*10480*/  FFMA.FTZ R57, R57, c[0x0][0x23c], -R168.reuse ;  /* 0x00008f0039397a23 */ /* 0x100fe200000108a8 */
[----:B------:R-:W-:Y:S01]  /*10490*/  LOP3.LUT R97, R108, R97, RZ, 0xc0, !PT ;  /* 0x000000616c617212 */ /* 0x000fe200078ec0ff */
[----:B------:R-:W-:Y:S01]  /*104a0*/  FFMA.FTZ R149, R39, c[0x0][0x23c], -R173 ;  /* 0x00008f0027957a23 */ /* 0x000fe200000108ad */
[----:B------:R-:W-:Y:S01]  /*104b0*/  HMMA.16816.F32 R48, R140, R110, R48 ;  /* 0x0000006e8c30723c */ /* 0x000fe20000001830 */
[----:B------:R-:W4:Y:S03]  /*104c0*/  LDSM.16.MT88.4 R108, [R186+0x6800] ;  /* 0x00680000ba6c783b */ /* 0x000f260000004200 */
[----:B------:R-:W-:Y:S01]  /*104d0*/  LOP3.LUT R98, R98, R113, RZ, 0xc0, !PT ;  /* 0x0000007162627212 */ /* 0x000fe200078ec0ff */
[--C-:B------:R-:W-:Y:S01]  /*104e0*/  FFMA.FTZ R151, R41, c[0x0][0x23c], -R168.reuse ;  /* 0x00008f0029977a23 */ /* 0x100fe200000108a8 */
[----:B------:R-:W-:Y:S01]  /*104f0*/  MUFU.EX2 R140, R114 ;  /* 0x00000072008c7308 */ /* 0x000fe20000000800 */
[----:B------:R-:W-:Y:S01]  /*10500*/  FFMA.FTZ R141, R36, c[0x0][0x23c], -R175 ;  /* 0x00008f00248d7a23 */ /* 0x000fe200000108af */
[----:B---3--:R-:W-:Y:S01]  /*10510*/  F2FP.PACK_AB R112, R234, R179 ;  /* 0x000000b3ea70723e */ /* 0x008fe200000000ff */
[----:B------:R-:W-:Y:S03]  /*10520*/  FFMA.FTZ R143, R38, c[0x0][0x23c], -R173 ;  /* 0x00008f00268f7a23 */ /* 0x000fe600000108ad */
[----:B------:R-:W-:Y:S01]  /*10530*/  LOP3.LUT R99, R99, R112, RZ, 0xc0, !PT ;  /* 0x0000007063637212 */ /* 0x000fe200078ec0ff */
[--C-:B------:R-:W-:Y:S03]  /*10540*/  FFMA.FTZ R142, R37, c[0x0][0x23c], -R175.reuse ;  /* 0x00008f00258e7a23 */ /* 0x100fe600000108af */
[----:B------:R-:W-:Y:S01]  /*10550*/  MUFU.EX2 R141, R141 ;  /* 0x0000008d008d7308 */ /* 0x000fe20000000800 */
[-C--:B--2---:R-:W-:Y:S01]  /*10560*/  HMMA.16816.F32 R4, R100, R104.reuse, R4 ;  /* 0x000000686404723c */ /* 0x084fe20000001804 */
[----:B------:R-:W-:Y:S02]  /*10570*/  FFMA.FTZ R175, R53, c[0x0][0x23c], -R175 ;  /* 0x00008f0035af7a23 */ /* 0x000fe400000108af */
[--C-:B------:R-:W-:Y:S02]  /*10580*/  FFMA.FTZ R150, R40, c[0x0][0x23c], -R168.reuse ;  /* 0x00008f0028967a23 */ /* 0x100fe400000108a8 */
[----:B------:R-:W-:Y:S02]  /*10590*/  FFMA.FTZ R173, R55, c[0x0][0x23c], -R173 ;  /* 0x00008f0037ad7a23 */ /* 0x000fe400000108ad */
[----:B------:R-:W-:Y:S01]  /*105a0*/  FFMA.FTZ R60, R60, c[0x0][0x23c], -R168 ;  /* 0x00008f003c3c7a23 */ /* 0x000fe200000108a8 */
[C---:B------:R-:W-:Y:S01]  /*105b0*/  HMMA.16816.F32 R8, R96.reuse, R104, R8 ;  /* 0x000000686008723c */ /* 0x040fe20000001808 */
[----:B------:R-:W2:Y:S03]  /*105c0*/  MUFU.EX2 R142, R142 ;  /* 0x0000008e008e7308 */ /* 0x000ea60000000800 */
[----:B------:R-:W-:Y:S02]  /*105d0*/  FFMA.FTZ R153, R132, R221, R153 ;  /* 0x000000dd84997223 */ /* 0x000fe40000010099 */
[----:B------:R-:W-:Y:S02]  /*105e0*/  FFMA.FTZ R155, R3, R220, R155 ;  /* 0x000000dc039b7223 */ /* 0x000fe4000001009b */
[-C--:B------:R-:W-:Y:S01]  /*105f0*/  HMMA.16816.F32 R12, R96, R106.reuse, R12 ;  /* 0x0000006a600c723c */ /* 0x080fe2000000180c */
[----:B------:R-:W-:Y:S02]  /*10600*/  IMAD.WIDE.U32 R104, R237, -0x326172a9, RZ ;  /* 0xcd9e8d57ed687825 */ /* 0x000fe400078e00ff */
[----:B------:R-:W-:Y:S02]  /*10610*/  MUFU.EX2 R235, R235 ;  /* 0x000000eb00eb7308 */ /* 0x000fe40000000800 */
[----:B------:R-:W-:Y:S01]  /*10620*/  FFMA.FTZ R237, R42, c[0x0][0x23c], -R167 ;  /* 0x00008f002aed7a23 */ /* 0x000fe200000108a7 */
[----:B-1----:R-:W-:Y:S01]  /*10630*/  LOP3.LUT R116, R105, UR15, R228, 0x96, !PT ;  /* 0x0000000f69747c12 */ /* 0x002fe2000f8e96e4 */
[----:B------:R-:W-:Y:S01]  /*10640*/  FFMA.FTZ R161, R2, R219, R161 ;  /* 0x000000db02a17223 */ /* 0x000fe200000100a1 */
[C---:B------:R-:W-:Y:S01]  /*10650*/  HMMA.16816.F32 R16, R100.reuse, R106, R16 ;  /* 0x0000006a6410723c */ /* 0x040fe20000001810 */
[----:B------:R-:W-:Y:S03]  /*10660*/  LOP3.LUT R36, R241, UR13, R104, 0x96, !PT ;  /* 0x0000000df1247c12 */ /* 0x000fe6000f8e9668 */
[----:B------:R-:W-:Y:S01]  /*10670*/  LOP3.LUT R112, R105, UR15, R224, 0x96, !PT ;  /* 0x0000000f69707c12 */ /* 0x000fe2000f8e96e0 */
[----:B------:R-:W-:Y:S01]  /*10680*/  IMAD.WIDE.U32 R116, R116, -0x2daee0ad, RZ ;  /* 0xd2511f5374747825 */ /* 0x000fe200078e00ff */
[----:B------:R-:W-:Y:S01]  /*10690*/  LOP3.LUT R38, R239, UR13, R104, 0x96, !PT ;  /* 0x0000000def267c12 */ /* 0x000fe2000f8e9668 */
[----:B------:R-:W-:Y:S01]  /*106a0*/  MUFU.EX2 R237, R237 ;  /* 0x000000ed00ed7308 */ /* 0x000fe20000000800 */
[-C--:B----4-:R-:W-:Y:S01]  /*106b0*/  HMMA.16816.F32 R32, R100, R108.reuse, R32 ;  /* 0x0000006c6420723c */ /* 0x090fe20000001820 */
[----:B------:R-:W1:Y:S03]  /*106c0*/  LDSM.16.MT88.4 R104, [R185+0x6800] ;  /* 0x00680000b968783b */ /* 0x000e660000004200 */
[----:B------:R-:W-:Y:S01]  /*106d0*/  IMAD.WIDE.U32 R36, R36, -0x2daee0ad, RZ ;  /* 0xd2511f5324247825 */ /* 0x000fe200078e00ff */
[----:B------:R-:W-:Y:S02]  /*106e0*/  LOP3.LUT R113, R117, UR12, R226, 0x96, !PT ;  /* 0x0000000c75717c12 */ /* 0x000fe4000f8e96e2 */
[----:B--2---:R-:W-:Y:S01]  /*106f0*/  F2FP.PACK_AB R64, R142, R141 ;  /* 0x0000008d8e40723e */ /* 0x004fe200000000ff */
[C---:B------:R-:W-:Y:S01]  /*10700*/  HMMA.16816.F32 R68, R96.reuse, R108, R68 ;  /* 0x0000006c6044723c */ /* 0x040fe20000001844 */
[----:B------:R-:W-:Y:S01]  /*10710*/  IMAD.WIDE.U32 R118, R112, -0x2daee0ad, RZ ;  /* 0xd2511f5370767825 */ /* 0x000fe200078e00ff */
[----:B------:R-:W2:Y:S02]  /*10720*/  MUFU.EX2 R236, R236 ;  /* 0x000000ec00ec7308 */ /* 0x000ea40000000800 */
[----:B------:R-:W-:Y:S01]  /*10730*/  LOP3.LUT R116, R37, UR10, R116, 0x96, !PT ;  /* 0x0000000a25747c12 */ /* 0x000fe2000f8e9674 */
[----:B------:R-:W-:Y:S01]  /*10740*/  IMAD.WIDE.U32 R38, R38, -0x2daee0ad, RZ ;  /* 0xd2511f5326267825 */ /* 0x000fe200078e00ff */
[----:B------:R-:W-:Y:S02]  /*10750*/  LOP3.LUT R37, R119, UR12, R222, 0x96, !PT ;  /* 0x0000000c77257c12 */ /* 0x000fe4000f8e96de */
[-C--:B------:R-:W-:Y:S01]  /*10760*/  HMMA.16816.F32 R72, R96, R110.reuse, R72 ;  /* 0x0000006e6048723c */ /* 0x080fe20000001848 */
[----:B------:R-:W-:Y:S03]  /*10770*/  IMAD.WIDE.U32 R116, R116, -0x326172a9, RZ ;  /* 0xcd9e8d5774747825 */ /* 0x000fe600078e00ff */
[----:B------:R-:W-:Y:S01]  /*10780*/  LOP3.LUT R112, R39, UR10, R118, 0x96, !PT ;  /* 0x0000000a27707c12 */ /* 0x000fe2000f8e9676 */
[----:B------:R-:W-:Y:S01]  /*10790*/  IMAD.WIDE.U32 R114, R113, -0x326172a9, RZ ;  /* 0xcd9e8d5771727825 */ /* 0x000fe200078e00ff */
[----:B------:R-:W-:Y:S02]  /*107a0*/  MUFU.EX2 R150, R150 ;  /* 0x0000009600967308 */ /* 0x000fe40000000800 */
[C---:B------:R-:W-:Y:S01]  /*107b0*/  HMMA.16816.F32 R20, R100.reuse, R110, R20 ;  /* 0x0000006e6414723c */ /* 0x040fe20000001814 */
[----:B------:R-:W-:Y:S03]  /*107c0*/  IMAD.WIDE.U32 R118, R37, -0x326172a9, RZ ;  /* 0xcd9e8d5725767825 */ /* 0x000fe600078e00ff */
[----:B------:R-:W-:Y:S01]  /*107d0*/  LOP3.LUT R114, R117, UR9, R114, 0x96, !PT ;  /* 0x0000000975727c12 */ /* 0x000fe2000f8e9672 */
[----:B------:R-:W-:Y:S01]  /*107e0*/  IMAD.WIDE.U32 R112, R112, -0x326172a9, RZ ;  /* 0xcd9e8d5770707825 */ /* 0x000fe200078e00ff */
[----:B------:R-:W-:Y:S02]  /*107f0*/  LOP3.LUT R240, R115, UR11, R240, 0x96, !PT ;  /* 0x0000000b73f07c12 */ /* 0x000fe4000f8e96f0 */
[----:B------:R-:W-:Y:S01]  /*10800*/  LOP3.LUT R238, R119, UR11, R238, 0x96, !PT ;  /* 0x0000000b77ee7c12 */ /* 0x000fe2000f8e96ee */
[----:B------:R-:W-:Y:S01]  /*10810*/  IMAD.WIDE.U32 R114, R114, -0x2daee0ad, RZ ;  /* 0xd2511f5372727825 */ /* 0x000fe200078e00ff */
[----:B------:R-:W3:Y:S02]  /*10820*/  MUFU.EX2 R151, R151 ;  /* 0x0000009700977308 */ /* 0x000ee40000000800 */
[----:B------:R-:W-:Y:S01]  /*10830*/  LOP3.LUT R108, R113, UR9, R118, 0x96, !PT ;  /* 0x00000009716c7c12 */ /* 0x000fe2000f8e9676 */
[----:B------:R-:W-:Y:S01]  /*10840*/  IMAD.WIDE.U32 R240, R240, -0x2daee0ad, RZ ;  /* 0xd2511f53f0f07825 */ /* 0x000fe200078e00ff */
[-C--:B-1----:R-:W-:Y:S04]  /*10850*/  HMMA.16816.F32 R76, R100, R104.reuse, R76 ;  /* 0x00000068644c723c */ /* 0x082fe8000000184c */
[----:B------:R-:W-:Y:S01]  /*10860*/  LOP3.LUT R40, R241, UR8, R36, 0x96, !PT ;  /* 0x00000008f1287c12 */ /* 0x000fe2000f8e9624 */
[----:B------:R-:W-:Y:S01]  /*10870*/  IMAD.WIDE.U32 R238, R238, -0x2daee0ad, RZ ;  /* 0xd2511f53eeee7825 */ /* 0x000fe200078e00ff */
[----:B------:R-:W-:Y:S01]  /*10880*/  LOP3.LUT R36, R115, UR6, R240, 0x96, !PT ;  /* 0x0000000673247c12 */ /* 0x000fe2000f8e96f0 */
[----:B------:R-:W-:Y:S02]  /*10890*/  MUFU.EX2 R143, R143 ;  /* 0x0000008f008f7308 */ /* 0x000fe40000000800 */
[----:B------:R-:W-:Y:S03]  /*108a0*/  IMAD.WIDE.U32 R108, R108, -0x2daee0ad, RZ ;  /* 0xd2511f536c6c7825 */ /* 0x000fe600078e00ff */
[----:B------:R-:W-:Y:S01]  /*108b0*/  LOP3.LUT R41, R239, UR8, R38, 0x96, !PT ;  /* 0x00000008ef297c12 */ /* 0x000fe2000f8e9626 */
[C---:B------:R-:W-:Y:S01]  /*108c0*/  HMMA.16816.F32 R80, R96.reuse, R104, R80 ;  /* 0x000000686050723c */ /* 0x040fe20000001850 */
[----:B------:R-:W-:Y:S01]  /*108d0*/  IMAD.WIDE.U32 R120, R36, -0x326172a9, RZ ;  /* 0xcd9e8d5724787825 */ /* 0x000fe200078e00ff */
[----:B------:R-:W-:Y:S01]  /*108e0*/  LOP3.LUT R42, R109, UR6, R238, 0x96, !PT ;  /* 0x000000066d2a7c12 */ /* 0x000fe2000f8e96ee */
[----:B------:R-:W1:Y:S01]  /*108f0*/  LDSM.16.MT88.4 R36, [R184+0x6800] ;  /* 0x00680000b824783b */ /* 0x000e620000004200 */
[----:B------:R-:W4:Y:S04]  /*10900*/  MUFU.EX2 R149, R149 ;  /* 0x0000009500957308 */ /* 0x000f280000000800 */
[-C--:B------:R-:W-:Y:S01]  /*10910*/  HMMA.16816.F32 R24, R96, R106.reuse, R24 ;  /* 0x0000006a6018723c */ /* 0x080fe20000001818 */
[----:B------:R-:W-:Y:S03]  /*10920*/  IMAD.WIDE.U32 R110, R40, -0x326172a9, RZ ;  /* 0xcd9e8d57286e7825 */ /* 0x000fe600078e00ff */
[----:B------:R-:W-:Y:S01]  /*10930*/  LOP3.LUT R115, R120, 0xffff, RZ, 0xc0, !PT ;  /* 0x0000ffff78737812 */ /* 0x000fe200078ec0ff */
[----:B------:R-:W-:Y:S01]  /*10940*/  IMAD.WIDE.U32 R118, R42, -0x326172a9, RZ ;  /* 0xcd9e8d572a767825 */ /* 0x000fe200078e00ff */
[----:B------:R-:W-:Y:S02]  /*10950*/  LOP3.LUT R40, R121, UR16, R110, 0x96, !PT ;  /* 0x0000001079287c12 */ /* 0x000fe4000f8e966e */
[C---:B------:R-:W-:Y:S01]  /*10960*/  HMMA.16816.F32 R84, R100.reuse, R106, R84 ;  /* 0x0000006a6454723c */ /* 0x040fe20000001854 */
[----:B------:R-:W-:Y:S01]  /*10970*/  IMAD.WIDE.U32 R104, R41, -0x326172a9, RZ ;  /* 0xcd9e8d5729687825 */ /* 0x000fe200078e00ff */
[----:B------:R-:W-:Y:S02]  /*10980*/  MUFU.EX2 R243, R243 ;  /* 0x000000f300f37308 */ /* 0x000fe40000000800 */
[----:B------:R-:W-:Y:S01]  /*10990*/  SHF.R.U32.HI R117, RZ, 0x10, R118 ;  /* 0x00000010ff757819 */ /* 0x000fe20000011676 */
[--C-:B------:R-:W-:Y:S01]  /*109a0*/  FFMA.FTZ R239, R44, c[0x0][0x23c], -R168.reuse ;  /* 0x00008f002cef7a23 */ /* 0x100fe200000108a8 */
[C---:B------:R-:W-:Y:S01]  /*109b0*/  LOP3.LUT R110, R118.reuse, 0xffff, RZ, 0xc0, !PT ;  /* 0x0000ffff766e7812 */ /* 0x040fe200078ec0ff */
[----:B------:R-:W-:Y:S01]  /*109c0*/  FFMA.FTZ R240, R45, c[0x0][0x23c], -R168 ;  /* 0x00008f002df07a23 */ /* 0x000fe200000108a8 */
[----:B------:R-:W-:Y:S01]  /*109d0*/  SHF.R.U32.HI R44, RZ, 0x18, R118 ;  /* 0x00000018ff2c7819 */ /* 0x000fe20000011676 */
[--C-:B------:R-:W-:Y:S03]  /*109e0*/  FFMA.FTZ R238, R43, c[0x0][0x23c], -R167.reuse ;  /* 0x00008f002bee7a23 */ /* 0x100fe600000108a7 */
[----:B------:R-:W-:Y:S01]  /*109f0*/  LOP3.LUT R41, R119, UR16, R104, 0x96, !PT ;  /* 0x0000001077297c12 */ /* 0x000fe2000f8e9668 */
[--C-:B------:R-:W-:Y:S01]  /*10a00*/  FFMA.FTZ R241, R47, c[0x0][0x23c], -R167.reuse ;  /* 0x00008f002ff17a23 */ /* 0x100fe200000108a7 */
[----:B------:R-:W-:Y:S01]  /*10a10*/  LOP3.LUT R104, R117, 0xff, RZ, 0xc0, !PT ;  /* 0x000000ff75687812 */ /* 0x000fe200078ec0ff */
[----:B------:R-:W-:Y:S01]  /*10a20*/  MUFU.EX2 R239, R239 ;  /* 0x000000ef00ef7308 */ /* 0x000fe20000000800 */
[----:B------:R-:W-:Y:S01]  /*10a30*/  SHF.R.U32.HI R113, RZ, 0x10, R120 ;  /* 0x00000010ff717819 */ /* 0x000fe20000011678 */
[----:B------:R-:W-:Y:S01]  /*10a40*/  FFMA.FTZ R167, R63, c[0x0][0x23c], -R167 ;  /* 0x00008f003fa77a23 */ /* 0x000fe200000108a7 */
[----:B------:R-:W-:Y:S01]  /*10a50*/  LOP3.LUT R109, R118, 0xff, RZ, 0xc0, !PT ;  /* 0x000000ff766d7812 */ /* 0x000fe200078ec0ff */
[----:B------:R-:W-:Y:S01]  /*10a60*/  FFMA.FTZ R168, R61, c[0x0][0x23c], -R168 ;  /* 0x00008f003da87a23 */ /* 0x000fe200000108a8 */
[----:B------:R-:W-:Y:S01]  /*10a70*/  LOP3.LUT R45, R40, 0xffff, RZ, 0xc0, !PT ;  /* 0x0000ffff282d7812 */ /* 0x000fe200078ec0ff */
[----:B------:R-:W-:Y:S01]  /*10a80*/  FFMA.FTZ R163, R0, R218, R163 ;  /* 0x000000da00a37223 */ /* 0x000fe200000100a3 */
[----:B------:R-:W-:Y:S01]  /*10a90*/  SHF.R.U32.HI R110, RZ, 0x8, R110 ;  /* 0x00000008ff6e7819 */ /* 0x000fe2000001166e */
[----:B------:R-:W-:Y:S01]  /*10aa0*/  FADD.FTZ R153, R154, R153 ;  /* 0x000000999a997221 */ /* 0x000fe20000010000 */
[----:B------:R-:W-:Y:S01]  /*10ab0*/  PRMT R104, R104, 0x5410, R44 ;  /* 0x0000541068687816 */ /* 0x000fe2000000002c */
[----:B------:R-:W-:Y:S01]  /*10ac0*/  MUFU.EX2 R240, R240 ;  /* 0x000000f000f07308 */ /* 0x000fe20000000800 */
[----:B------:R-:W-:Y:S01]  /*10ad0*/  SHF.R.U32.HI R44, RZ, 0x10, R40 ;  /* 0x00000010ff2c7819 */ /* 0x000fe20000011628 */
[----:B------:R-:W-:Y:S01]  /*10ae0*/  FADD.FTZ R155, R156, R155 ;  /* 0x0000009b9c9b7221 */ /* 0x000fe20000010000 */
[----:B------:R-:W-:Y:S01]  /*10af0*/  SHF.R.U32.HI R115, RZ, 0x8, R115 ;  /* 0x00000008ff737819 */ /* 0x000fe20000011673 */
[----:B------:R-:W-:Y:S01]  /*10b00*/  FADD.FTZ R161, R162, R161 ;  /* 0x000000a1a2a17221 */ /* 0x000fe20000010000 */
[-C--:B-1----:R-:W-:Y:S01]  /*10b10*/  HMMA.16816.F32 R28, R100, R36.reuse, R28 ;  /* 0x00000024641c723c */ /* 0x082fe2000000181c */
[----:B------:R-:W-:Y:S01]  /*10b20*/  LOP3.LUT R113, R113, 0xff, RZ, 0xc0, !PT ;  /* 0x000000ff71717812 */ /* 0x000fe200078ec0ff */
[----:B------:R-:W-:Y:S01]  /*10b30*/  FADD.FTZ R163, R164, R163 ;  /* 0x000000a3a4a37221 */ /* 0x000fe20000010000 */
[----:B------:R-:W-:Y:S01]  /*10b40*/  LOP3.LUT R42, R120, 0xff, RZ, 0xc0, !PT ;  /* 0x000000ff782a7812 */ /* 0x000fe200078ec0ff */
[----:B------:R-:W-:Y:S01]  /*10b50*/  FADD.FTZ R153, R137, R153 ;  /* 0x0000009989997221 */ /* 0x000fe20000010000 */
[----:B------:R-:W-:Y:S01]  /*10b60*/  SHF.R.U32.HI R43, RZ, 0x18, R120 ;  /* 0x00000018ff2b7819 */ /* 0x000fe20000011678 */
[----:B------:R-:W1:Y:S01]  /*10b70*/  MUFU.EX2 R238, R238 ;  /* 0x000000ee00ee7308 */ /* 0x000e620000000800 */
[----:B------:R-:W-:Y:S01]  /*10b80*/  PRMT R109, R109, 0x5410, R110 ;  /* 0x000054106d6d7816 */ /* 0x000fe2000000006e */
[C---:B------:R-:W-:Y:S01]  /*10b90*/  HMMA.16816.F32 R88, R96.reuse, R36, R88 ;  /* 0x000000246058723c */ /* 0x040fe20000001858 */
[----:B------:R-:W-:Y:S03]  /*10ba0*/  LOP3.LUT R117, R40, 0xff, RZ, 0xc0, !PT ;  /* 0x000000ff28757812 */ /* 0x000fe600078ec0ff */
[----:B------:R-:W-:Y:S01]  /*10bb0*/  SHF.R.U32.HI R106, RZ, 0x10, R41 ;  /* 0x00000010ff6a7819 */ /* 0x000fe20000011629 */
[----:B------:R-:W-:Y:S01]  /*10bc0*/  FADD.FTZ R155, R139, R155 ;  /* 0x0000009b8b9b7221 */ /* 0x000fe20000010000 */
[----:B------:R-:W-:Y:S01]  /*10bd0*/  LOP3.LUT R107, R41, 0xff, RZ, 0xc0, !PT ;  /* 0x000000ff296b7812 */ /* 0x000fe200078ec0ff */
[----:B------:R-:W-:Y:S01]  /*10be0*/  FADD.FTZ R161, R157, R161 ;  /* 0x000000a19da17221 */ /* 0x000fe20000010000 */
[-C--:B------:R-:W-:Y:S01]  /*10bf0*/  HMMA.16816.F32 R92, R96, R38.reuse, R92 ;  /* 0x00000026605c723c */ /* 0x080fe2000000185c */
[----:B------:R-:W-:Y:S01]  /*10c00*/  SHF.R.U32.HI R110, RZ, 0x18, R41 ;  /* 0x00000018ff6e7819 */ /* 0x000fe20000011629 */
[----:B------:R-:W5:Y:S02]  /*10c10*/  MUFU.EX2 R241, R241 ;  /* 0x000000f100f17308 */ /* 0x000f640000000800 */
[----:B------:R-:W-:Y:S01]  /*10c20*/  PRMT R42, R42, 0x5410, R115 ;  /* 0x000054102a2a7816 */ /* 0x000fe20000000073 */
[----:B------:R-:W-:Y:S01]  /*10c30*/  FADD.FTZ R163, R159, R163 ;  /* 0x000000a39fa37221 */ /* 0x000fe20000010000 */
[----:B------:R-:W-:Y:S01]  /*10c40*/  SHF.R.U32.HI R115, RZ, 0x18, R40 ;  /* 0x00000018ff737819 */ /* 0x000fe20000011628 */
[----:B------:R-:W-:Y:S01]  /*10c50*/  FADD.FTZ R153, R138, R153 ;  /* 0x000000998a997221 */ /* 0x000fe20000010000 */
[----:B------:R-:W-:Y:S01]  /*10c60*/  HMMA.16816.F32 R48, R100, R38, R48 ;  /* 0x000000266430723c */ /* 0x000fe20000001830 */
[----:B------:R-:W-:Y:S03]  /*10c70*/  SHF.R.U32.HI R40, RZ, 0x8, R45 ;  /* 0x00000008ff287819 */ /* 0x000fe6000001162d */
[----:B------:R-:W-:Y:S01]  /*10c80*/  PRMT R43, R113, 0x5410, R43 ;  /* 0x00005410712b7816 */ /* 0x000fe2000000002b */
[--C-:B------:R-:W-:Y:S01]  /*10c90*/  HSET2.LE.AND R42, R42, R216.reuse, PT ;  /* 0x000000d82a2a7233 */ /* 0x100fe20003803000 */
[----:B------:R-:W-:Y:S01]  /*10ca0*/  LOP3.LUT R113, R41, 0xffff, RZ, 0xc0, !PT ;  /* 0x0000ffff29717812 */ /* 0x000fe200078ec0ff */
[--C-:B------:R-:W-:Y:S01]  /*10cb0*/  HSET2.LE.AND R38, R109, R216.reuse, PT ;  /* 0x000000d86d267233 */ /* 0x100fe20003803000 */
[----:B------:R-:W-:Y:S01]  /*10cc0*/  LOP3.LUT R41, R44, 0xff, RZ, 0xc0, !PT ;  /* 0x000000ff2c297812 */ /* 0x000fe200078ec0ff */
[--C-:B------:R-:W-:Y:S01]  /*10cd0*/  HSET2.LE.AND R43, R43, R216.reuse, PT ;  /* 0x000000d82b2b7233 */ /* 0x100fe20003803000 */
[----:B------:R-:W5:Y:S01]  /*10ce0*/  LDSM.16.MT88.4 R44, [R188+0x7000] ;  /* 0x00700000bc2c783b */ /* 0x000f620000004200 */
[----:B------:R-:W1:Y:S01]  /*10cf0*/  MUFU.EX2 R244, R244 ;  /* 0x000000f400f47308 */ /* 0x000e620000000800 */
[----:B------:R-:W-:Y:S01]  /*10d00*/  SHF.R.U32.HI R113, RZ, 0x8, R113 ;  /* 0x00000008ff717819 */ /* 0x000fe20000011671 */
[--C-:B------:R-:W-:Y:S01]  /*10d10*/  HSET2.LE.AND R39, R104, R216.reuse, PT ;  /* 0x000000d868277233 */ /* 0x100fe20003803000 */
[----:B------:R-:W-:Y:S01]  /*10d20*/  PRMT R40, R117, 0x5410, R40 ;  /* 0x0000541075287816 */ /* 0x000fe20000000028 */
[----:B------:R-:W-:Y:S01]  /*10d30*/  FADD.FTZ R155, R152, R155 ;  /* 0x0000009b989b7221 */ /* 0x000fe20000010000 */
[----:B------:R-:W-:Y:S01]  /*10d40*/  PRMT R107, R107, 0x5410, R113 ;  /* 0x000054106b6b7816 */ /* 0x000fe20000000071 */
[----:B------:R-:W-:Y:S01]  /*10d50*/  FADD.FTZ R161, R158, R161 ;  /* 0x000000a19ea17221 */ /* 0x000fe20000010000 */
[----:B------:R-:W-:Y:S01]  /*10d60*/  LOP3.LUT R106, R106, 0xff, RZ, 0xc0, !PT ;  /* 0x000000ff6a6a7812 */ /* 0x000fe200078ec0ff */
[--C-:B------:R-:W-:Y:S01]  /*10d70*/  HSET2.LE.AND R40, R40, R216.reuse, PT ;  /* 0x000000d828287233 */ /* 0x100fe20003803000 */
[----:B------:R-:W-:Y:S01]  /*10d80*/  F2FP.PACK_AB R36, R140, R148 ;  /* 0x000000948c24723e */ /* 0x000fe200000000ff */
[----:B------:R-:W-:Y:S01]  /*10d90*/  MUFU.EX2 R245, R245 ;  /* 0x000000f500f57308 */ /* 0x000fe20000000800 */
[----:B------:R-:W-:Y:S01]  /*10da0*/  PRMT R41, R41, 0x5410, R115 ;  /* 0x0000541029297816 */ /* 0x000fe20000000073 */
[----:B------:R-:W-:Y:S01]  /*10db0*/  FADD.FTZ R163, R160, R163 ;  /* 0x000000a3a0a37221 */ /* 0x000fe20000010000 */
[----:B--2---:R-:W-:Y:S01]  /*10dc0*/  F2FP.PACK_AB R37, R236, R235 ;  /* 0x000000ebec25723e */ /* 0x004fe200000000ff */
[----:B------:R-:W-:Y:S01]  /*10dd0*/  FADD.FTZ R153, R146, R153 ;  /* 0x0000009992997221 */ /* 0x000fe20000010000 */
[----:B------:R-:W-:Y:S01]  /*10de0*/  PRMT R106, R106, 0x5410, R110 ;  /* 0x000054106a6a7816 */ /* 0x000fe2000000006e */
[--C-:B------:R-:W-:Y:S01]  /*10df0*/  HSET2.LE.AND R41, R41, R216.reuse, PT ;  /* 0x000000d829297233 */ /* 0x100fe20003803000 */
[----:B------:R-:W-:Y:S01]  /*10e00*/  LOP3.LUT R43, R43, R36, RZ, 0xc0, !PT ;  /* 0x000000242b2b7212 */ /* 0x000fe200078ec0ff */
[--C-:B------:R-:W-:Y:S01]  /*10e10*/  HSET2.LE.AND R36, R107, R216.reuse, PT ;  /* 0x000000d86b247233 */ /* 0x100fe20003803000 */
[----:B------:R-:W-:Y:S01]  /*10e20*/  LOP3.LUT R42, R42, R37, RZ, 0xc0, !PT ;  /* 0x000000252a2a7212 */ /* 0x000fe200078ec0ff */
[----:B------:R-:W2:Y:S01]  /*10e30*/  MUFU.EX2 R246, R246 ;  /* 0x000000f600f67308 */ /* 0x000ea20000000800 */
[----:B---3--:R-:W-:Y:S01]  /*10e40*/  F2FP.PACK_AB R37, R151, R150 ;  /* 0x000000969725723e */ /* 0x008fe200000000ff */
[----:B------:R-:W-:Y:S01]  /*10e50*/  FADD.FTZ R155, R169, R155 ;  /* 0x0000009ba99b7221 */ /* 0x000fe20000010000 */
[----:B----4-:R-:W-:Y:S01]  /*10e60*/  F2FP.PACK_AB R96, R149, R143 ;  /* 0x0000008f9560723e */ /* 0x010fe200000000ff */
[----:B------:R-:W-:Y:S01]  /*10e70*/  FADD.FTZ R161, R171, R161 ;  /* 0x000000a1aba17221 */ /* 0x000fe20000010000 */
[----:B------:R-:W-:Y:S01]  /*10e80*/  LOP3.LUT R40, R40, R64, RZ, 0xc0, !PT ;  /* 0x0000004028287212 */ /* 0x000fe200078ec0ff */
[----:B------:R-:W-:Y:S01]  /*10e90*/  FADD.FTZ R163, R174, R163 ;  /* 0x000000a3aea37221 */ /* 0x000fe20000010000 */
[----:B------:R-:W3:Y:S01]  /*10ea0*/  LDSM.16.MT88.4 R64, [R186+0x7000] ;  /* 0x00700000ba40783b */ /* 0x000ee20000004200 */
[----:B------:R-:W-:Y:S01]  /*10eb0*/  LOP3.LUT R36, R36, R37, RZ, 0xc0, !PT ;  /* 0x0000002524247212 */ /* 0x000fe200078ec0ff */
[--C-:B------:R-:W-:Y:S01]  /*10ec0*/  HSET2.LE.AND R37, R106, R216.reuse, PT ;  /* 0x000000d86a257233 */ /* 0x100fe20003803000 */
[----:B------:R-:W-:Y:S01]  /*10ed0*/  LOP3.LUT R41, R41, R96, RZ, 0xc0, !PT ;  /* 0x0000006029297212 */ /* 0x000fe200078ec0ff */
[----:B------:R-:W4:Y:S01]  /*10ee0*/  MUFU.EX2 R247, R247 ;  /* 0x000000f700f77308 */ /* 0x000f220000000800 */
[----:B-1----:R-:W-:Y:S01]  /*10ef0*/  F2FP.PACK_AB R96, R238, R237 ;  /* 0x000000edee60723e */ /* 0x002fe200000000ff */
[----:B------:R-:W-:Y:S01]  /*10f00*/  FADD.FTZ R153, R147, R153 ;  /* 0x0000009993997221 */ /* 0x000fe20000010000 */
[----:B------:R-:W-:Y:S01]  /*10f10*/  F2FP.PACK_AB R97, R240, R239 ;  /* 0x000000eff061723e */ /* 0x000fe200000000ff */
[----:B------:R-:W-:Y:S01]  /*10f20*/  FADD.FTZ R155, R170, R155 ;  /* 0x0000009baa9b7221 */ /* 0x000fe20000010000 */
[----:B------:R-:W-:Y:S01]  /*10f30*/  LOP3.LUT R37, R37, R96, RZ, 0xc0, !PT ;  /* 0x0000006025257212 */ /* 0x000fe200078ec0ff */
[----:B------:R-:W-:Y:S01]  /*10f40*/  FADD.FTZ R161, R172, R161 ;  /* 0x000000a1aca17221 */ /* 0x000fe20000010000 */
[----:B-----5:R-:W-:Y:S01]  /*10f50*/  F2FP.PACK_AB R96, R241, R242 ;  /* 0x000000f2f160723e */ /* 0x020fe200000000ff */
[-C--:B------:R-:W-:Y:S01]  /*10f60*/  HMMA.16816.F32 R4, R40, R44.reuse, R4 ;  /* 0x0000002c2804723c */ /* 0x080fe20000001804 */
[----:B------:R-:W-:Y:S01]  /*10f70*/  LOP3.LUT R38, R38, R97, RZ, 0xc0, !PT ;  /* 0x0000006126267212 */ /* 0x000fe200078ec0ff */
[----:B------:R-:W1:Y:S01]  /*10f80*/  MUFU.EX2 R175, R175 ;  /* 0x000000af00af7308 */ /* 0x000e620000000800 */
[----:B------:R-:W-:Y:S01]  /*10f90*/  LOP3.LUT R39, R39, R96, RZ, 0xc0, !PT ;  /* 0x0000006027277212 */ /* 0x000fe200078ec0ff */
[----:B------:R-:W-:Y:S01]  /*10fa0*/  FADD.FTZ R163, R176, R163 ;  /* 0x000000a3b0a37221 */ /* 0x000fe20000010000 */
[----:B------:R-:W5:Y:S01]  /*10fb0*/  LDSM.16.MT88.4 R96, [R185+0x7000] ;  /* 0x00700000b960783b */ /* 0x000f620000004200 */
[----:B------:R-:W-:Y:S01]  /*10fc0*/  LOP3.LUT R110, R111, UR7, R116, 0x96, !PT ;  /* 0x000000076f6e7c12 */ /* 0x000fe2000f8e9674 */
[----:B------:R-:W-:Y:S01]  /*10fd0*/  FADD.FTZ R153, R165, R153 ;  /* 0x00000099a5997221 */ /* 0x000fe20000010000 */
[----:B------:R-:W-:Y:S01]  /*10fe0*/  LOP3.LUT R100, R105, UR7, R112, 0x96, !PT ;  /* 0x0000000769647c12 */ /* 0x000fe2000f8e9670 */
[----:B------:R-:W-:Y:S01]  /*10ff0*/  FADD.FTZ R155, R144, R155 ;  /* 0x0000009b909b7221 */ /* 0x000fe20000010000 */
[C---:B------:R-:W-:Y:S02]  /*11000*/  HMMA.16816.F32 R8, R36.reuse, R44, R8 ;  /* 0x0000002c2408723c */ /* 0x040fe40000001808 */
[----:B------:R-:W-:Y:S01]  /*11010*/  IMAD.WIDE.U32 R110, R110, -0x2daee0ad, RZ ;  /* 0xd2511f536e6e7825 */ /* 0x000fe200078e00ff */
[----:B------:R-:W-:Y:S01]  /*11020*/  LDSM.16.MT88.4 R116, [R188+0x7800] ;  /* 0x00780000bc74783b */ /* 0x000fe20000004200 */
[----:B------:R-:W1:Y:S02]  /*11030*/  MUFU.EX2 R248, R248 ;  /* 0x000000f800f87308 */ /* 0x000e640000000800 */
[----:B------:R-:W-:Y:S01]  /*11040*/  IMAD.WIDE.U32 R100, R100, -0x2daee0ad, RZ ;  /* 0xd2511f5364647825 */ /* 0x000fe200078e00ff */
[C---:B------:R-:W-:Y:S01]  /*11050*/  LOP3.LUT R54, R110.reuse, 0xffff, RZ, 0xc0, !PT ;  /* 0x0000ffff6e367812 */ /* 0x040fe200078ec0ff */
[-C--:B------:R-:W-:Y:S01]  /*11060*/  HMMA.16816.F32 R12, R36, R46.reuse, R12 ;  /* 0x0000002e240c723c */ /* 0x080fe2000000180c */
[----:B------:R-:W-:Y:S03]  /*11070*/  LOP3.LUT R114, R111, UR17, R114, 0x96, !PT ;  /* 0x000000116f727c12 */ /* 0x000fe6000f8e9672 */
[----:B------:R-:W-:Y:S01]  /*11080*/  LOP3.LUT R52, R101, UR17, R108, 0x96, !PT ;  /* 0x0000001165347c12 */ /* 0x000fe2000f8e966c */
[----:B------:R-:W-:Y:S01]  /*11090*/  FADD.FTZ R161, R177, R161 ;  /* 0x000000a1b1a17221 */ /* 0x000fe20000010000 */
[----:B------:R-:W-:Y:S01]  /*110a0*/  LOP3.LUT R53, R110, 0xff, RZ, 0xc0, !PT ;  /* 0x000000ff6e357812 */ /* 0x000fe200078ec0ff */
[----:B------:R-:W-:Y:S01]  /*110b0*/  MUFU.EX2 R173, R173 ;  /* 0x000000ad00ad7308 */ /* 0x000fe20000000800 */
[C---:B------:R-:W-:Y:S01]  /*110c0*/  HMMA.16816.F32 R16, R40.reuse, R46, R16 ;  /* 0x0000002e2810723c */ /* 0x040fe20000001810 */
[----:B------:R-:W1:Y:S03]  /*110d0*/  LDSM.16.MT88.4 R44, [R184+0x7000] ;  /* 0x00700000b82c783b */ /* 0x000e660000004200 */
[----:B------:R-:W-:Y:S01]  /*110e0*/  LOP3.LUT R63, R52, 0xff, RZ, 0xc0, !PT ;  /* 0x000000ff343f7812 */ /* 0x000fe200078ec0ff */
[----:B------:R-:W-:Y:S01]  /*110f0*/  FADD.FTZ R163, R179, R163 ;  /* 0x000000a3b3a37221 */ /* 0x000fe20000010000 */
[----:B------:R-:W-:Y:S01]  /*11100*/  LOP3.LUT R55, R100, 0xffff, RZ, 0xc0, !PT ;  /* 0x0000ffff64377812 */ /* 0x000fe200078ec0ff */
[----:B------:R-:W-:Y:S01]  /*11110*/  FADD.FTZ R153, R166, R153 ;  /* 0x00000099a6997221 */ /* 0x000fe20000010000 */
[-C--:B---3--:R-:W-:Y:S01]  /*11120*/  HMMA.16816.F32 R32, R40, R64.reuse, R32 ;  /* 0x000000402820723c */ /* 0x088fe20000001820 */
[----:B------:R-:W3:Y:S03]  /*11130*/  MUFU.EX2 R56, R56 ;  /* 0x0000003800387308 */ /* 0x000ee60000000800 */
[----:B------:R-:W-:Y:S01]  /*11140*/  SHF.R.U32.HI R55, RZ, 0x8, R55 ;  /* 0x00000008ff377819 */ /* 0x000fe20000011637 */
[----:B------:R-:W-:Y:S02]  /*11150*/  FADD.FTZ R155, R145, R155 ;  /* 0x0000009b919b7221 */ /* 0x000fe40000010000 */
[----:B------:R-:W-:Y:S01]  /*11160*/  FADD.FTZ R161, R178, R161 ;  /* 0x000000a1b2a17221 */ /* 0x000fe20000010000 */
[C---:B------:R-:W-:Y:S01]  /*11170*/  HMMA.16816.F32 R68, R36.reuse, R64, R68 ;  /* 0x000000402444723c */ /* 0x040fe20000001844 */
[----:B------:R-:W-:Y:S02]  /*11180*/  FADD.FTZ R163, R234, R163 ;  /* 0x000000a3eaa37221 */ /* 0x000fe40000010000 */
[----:B------:R-:W-:Y:S01]  /*11190*/  MUFU.EX2 R57, R57 ;  /* 0x0000003900397308 */ /* 0x000fe20000000800 */
[----:B------:R-:W-:Y:S02]  /*111a0*/  FADD.FTZ R153, R141, R153 ;  /* 0x000000998d997221 */ /* 0x000fe40000010000 */
[----:B------:R-:W-:Y:S01]  /*111b0*/  FADD.FTZ R155, R143, R155 ;  /* 0x0000009b8f9b7221 */ /* 0x000fe20000010000 */
[--C-:B------:R-:W-:Y:S01]  /*111c0*/  SHF.R.U32.HI R64, RZ, 0x10, R110.reuse ;  /* 0x00000010ff407819 */ /* 0x100fe2000001166e */
[-C--:B------:R-:W-:Y:S01]  /*111d0*/  HMMA.16816.F32 R72, R36, R66.reuse, R72 ;  /* 0x000000422448723c */ /* 0x080fe20000001848 */
[----:B------:R-:W-:Y:S02]  /*111e0*/  SHF.R.U32.HI R65, RZ, 0x18, R110 ;  /* 0x00000018ff417819 */ /* 0x000fe4000001166e */
[----:B------:R-:W1:Y:S01]  /*111f0*/  LDSM.16.MT88.4 R108, [R186+0x7800] ;  /* 0x00780000ba6c783b */ /* 0x000e620000004200 */
[----:B------:R-:W-:Y:S01]  /*11200*/  FADD.FTZ R161, R150, R161 ;  /* 0x000000a196a17221 */ /* 0x000fe20000010000 */
[----:B------:R-:W1:Y:S01]  /*11210*/  MUFU.EX2 R58, R58 ;  /* 0x0000003a003a7308 */ /* 0x000e620000000800 */
[----:B------:R-:W-:Y:S02]  /*11220*/  FADD.FTZ R163, R237, R163 ;  /* 0x000000a3eda37221 */ /* 0x000fe40000010000 */
[C---:B------:R-:W-:Y:S01]  /*11230*/  HMMA.16816.F32 R20, R40.reuse, R66, R20 ;  /* 0x000000422814723c */ /* 0x040fe20000001814 */
[----:B------:R-:W-:Y:S03]  /*11240*/  FADD.FTZ R153, R142, R153 ;  /* 0x000000998e997221 */ /* 0x000fe60000010000 */
[----:B------:R-:W-:Y:S02]  /*11250*/  FADD.FTZ R155, R149, R155 ;  /* 0x0000009b959b7221 */ /* 0x000fe40000010000 */
[----:B------:R-:W-:Y:S01]  /*11260*/  FADD.FTZ R161, R151, R161 ;  /* 0x000000a197a17221 */ /* 0x000fe20000010000 */
[----:B------:R-:W-:Y:S01]  /*11270*/  LOP3.LUT R67, R64, 0xff, RZ, 0xc0, !PT ;  /* 0x000000ff40437812 */ /* 0x000fe200078ec0ff */
[-C--:B-----5:R-:W-:Y:S01]  /*11280*/  HMMA.16816.F32 R76, R40, R96.reuse, R76 ;  /* 0x00000060284c723c */ /* 0x0a0fe2000000184c */
[----:B------:R-:W-:Y:S01]  /*11290*/  LOP3.LUT R64, R100, 0xff, RZ, 0xc0, !PT ;  /* 0x000000ff64407812 */ /* 0x000fe200078ec0ff */
[----:B------:R-:W5:Y:S02]  /*112a0*/  MUFU.EX2 R59, R59 ;  /* 0x0000003b003b7308 */ /* 0x000f640000000800 */
[----:B------:R-:W-:Y:S01]  /*112b0*/  PRMT R65, R67, 0x5410, R65 ;  /* 0x0000541043417816 */ /* 0x000fe20000000041 */
[----:B------:R-:W-:Y:S01]  /*112c0*/  FADD.FTZ R163, R238, R163 ;  /* 0x000000a3eea37221 */ /* 0x000fe20000010000 */
[----:B------:R-:W-:Y:S01]  /*112d0*/  PRMT R64, R64, 0x5410, R55 ;  /* 0x0000541040407816 */ /* 0x000fe20000000037 */
[----:B------:R-:W-:Y:S01]  /*112e0*/  FADD.FTZ R153, R235, R153 ;  /* 0x00000099eb997221 */ /* 0x000fe20000010000 */
[C---:B------:R-:W-:Y:S01]  /*112f0*/  HMMA.16816.F32 R80, R36.reuse, R96, R80 ;  /* 0x000000602450723c */ /* 0x040fe20000001850 */
[----:B------:R-:W-:Y:S03]  /*11300*/  SHF.R.U32.HI R66, RZ, 0x10, R100 ;  /* 0x00000010ff427819 */ /* 0x000fe60000011664 */
[----:B------:R-:W-:Y:S01]  /*11310*/  MUFU.EX2 R60, R60 ;  /* 0x0000003c003c7308 */ /* 0x000fe20000000800 */
[----:B------:R-:W-:Y:S01]  /*11320*/  LOP3.LUT R61, R66, 0xff, RZ, 0xc0, !PT ;  /* 0x000000ff423d7812 */ /* 0x000fe200078ec0ff */
[----:B------:R-:W-:Y:S01]  /*11330*/  FADD.FTZ R155, R148, R155 ;  /* 0x0000009b949b7221 */ /* 0x000fe20000010000 */
[----:B------:R-:W-:Y:S01]  /*11340*/  SHF.R.U32.HI R96, RZ, 0x8, R54 ;  /* 0x00000008ff607819 */ /* 0x000fe20000011636 */
[-C--:B------:R-:W-:Y:S01]  /*11350*/  HMMA.16816.F32 R24, R36, R98.reuse, R24 ;  /* 0x000000622418723c */ /* 0x080fe20000001818 */
[----:B------:R-:W-:Y:S03]  /*11360*/  SHF.R.U32.HI R54, RZ, 0x18, R100 ;  /* 0x00000018ff367819 */ /* 0x000fe60000011664 */
[----:B------:R-:W-:Y:S01]  /*11370*/  PRMT R53, R53, 0x5410, R96 ;  /* 0x0000541035357816 */ /* 0x000fe20000000060 */
[----:B------:R-:W-:Y:S01]  /*11380*/  FADD.FTZ R161, R239, R161 ;  /* 0x000000a1efa17221 */ /* 0x000fe20000010000 */
[----:B------:R-:W-:Y:S01]  /*11390*/  PRMT R61, R61, 0x5410, R54 ;  /* 0x000054103d3d7816 */ /* 0x000fe20000000036 */
[----:B------:R-:W2:Y:S01]  /*113a0*/  MUFU.EX2 R168, R168 ;  /* 0x000000a800a87308 */ /* 0x000ea20000000800 */
[C---:B------:R-:W-:Y:S01]  /*113b0*/  HMMA.16816.F32 R84, R40.reuse, R98, R84 ;  /* 0x000000622854723c */ /* 0x040fe20000001854 */
[----:B------:R-:W-:Y:S03]  /*113c0*/  LOP3.LUT R54, R52, 0xffff, RZ, 0xc0, !PT ;  /* 0x0000ffff34367812 */ /* 0x000fe600078ec0ff */
[----:B------:R-:W-:Y:S01]  /*113d0*/  LOP3.LUT R96, R114, 0xff, RZ, 0xc0, !PT ;  /* 0x000000ff72607812 */ /* 0x000fe200078ec0ff */
[----:B------:R-:W-:Y:S01]  /*113e0*/  FADD.FTZ R163, R242, R163 ;  /* 0x000000a3f2a37221 */ /* 0x000fe20000010000 */
[----:B------:R-:W-:Y:S01]  /*113f0*/  SHF.R.U32.HI R54, RZ, 0x8, R54 ;  /* 0x00000008ff367819 */ /* 0x000fe20000011636 */
[--C-:B------:R-:W-:Y:S01]  /*11400*/  HSET2.LE.AND R98, R53, R216.reuse, PT ;  /* 0x000000d835627233 */ /* 0x100fe20003803000 */
[-C--:B-1----:R-:W-:Y:S01]  /*11410*/  HMMA.16816.F32 R28, R40, R44.reuse, R28 ;  /* 0x0000002c281c723c */ /* 0x082fe2000000181c */
[--C-:B------:R-:W-:Y:S01]  /*11420*/  HSET2.LE.AND R99, R65, R216.reuse, PT ;  /* 0x000000d841637233 */ /* 0x100fe20003803000 */
[----:B------:R-:W-:Y:S02]  /*11430*/  MUFU.EX2 R167, R167 ;  /* 0x000000a700a77308 */ /* 0x000fe40000000800 */
[----:B------:R-:W-:Y:S01]  /*11440*/  PRMT R63, R63, 0x5410, R54 ;  /* 0x000054103f3f7816 */ /* 0x000fe20000000036 */
[----:B------:R-:W-:Y:S01]  /*11450*/  FADD.FTZ R153, R236, R153 ;  /* 0x00000099ec997221 */ /* 0x000fe20000010000 */
[----:B------:R-:W-:Y:S01]  /*11460*/  LOP3.LUT R66, R114, 0xffff, RZ, 0xc0, !PT ;  /* 0x0000ffff72427812 */ /* 0x000fe200078ec0ff */
[----:B------:R-:W-:Y:S01]  /*11470*/  FADD.FTZ R155, R140, R155 ;  /* 0x0000009b8c9b7221 */ /* 0x000fe20000010000 */
[C---:B------:R-:W-:Y:S01]  /*11480*/  HMMA.16816.F32 R88, R36.reuse, R44, R88 ;  /* 0x0000002c2458723c */ /* 0x040fe20000001858 */
[--C-:B------:R-:W-:Y:S03]  /*11490*/  SHF.R.U32.HI R97, RZ, 0x10, R114.reuse ;  /* 0x00000010ff617819 */ /* 0x100fe60000011672 */
[----:B------:R1:W1:Y:S01]  /*114a0*/  MUFU.EX2 R45, R62 ;  /* 0x0000003e002d7308 */ /* 0x0002620000000800 */
[----:B------:R-:W-:Y:S01]  /*114b0*/  SHF.R.U32.HI R114, RZ, 0x18, R114 ;  /* 0x00000018ff727819 */ /* 0x000fe20000011672 */
[----:B------:R-:W-:Y:S01]  /*114c0*/  FADD.FTZ R161, R240, R161 ;  /* 0x000000a1f0a17221 */ /* 0x000fe20000010000 */
[----:B------:R-:W-:Y:S01]  /*114d0*/  SHF.R.U32.HI R66, RZ, 0x8, R66 ;  /* 0x00000008ff427819 */ /* 0x000fe20000011642 */
[-C--:B------:R-:W-:Y:S01]  /*114e0*/  HMMA.16816.F32 R92, R36, R46.reuse, R92 ;  /* 0x0000002e245c723c */ /* 0x080fe2000000185c */
[----:B------:R-:W-:Y:S03]  /*114f0*/  LOP3.LUT R97, R97, 0xff, RZ, 0xc0, !PT ;  /* 0x000000ff61617812 */ /* 0x000fe600078ec0ff */
[----:B------:R-:W-:Y:S01]  /*11500*/  PRMT R96, R96, 0x5410, R66 ;  /* 0x0000541060607816 */ /* 0x000fe20000000042 */
[----:B------:R-:W-:Y:S01]  /*11510*/  FADD.FTZ R163, R241, R163 ;  /* 0x000000a3f1a37221 */ /* 0x000fe20000010000 */
[----:B------:R-:W-:Y:S01]  /*11520*/  PRMT R97, R97, 0x5410, R114 ;  /* 0x0000541061617816 */ /* 0x000fe20000000072 */
[--C-:B------:R-:W-:Y:S01]  /*11530*/  HSET2.LE.AND R36, R63, R216.reuse, PT ;  /* 0x000000d83f247233 */ /* 0x100fe20003803000 */
[----:B------:R-:W-:Y:S01]  /*11540*/  HMMA.16816.F32 R48, R40, R46, R48 ;  /* 0x0000002e2830723c */ /* 0x000fe20000001830 */
[----:B------:R-:W-:Y:S03]  /*11550*/  F2FP.PACK_AB R44, R244, R243 ;  /* 0x000000f3f42c723e */ /* 0x000fe600000000ff */
[--C-:B------:R-:W-:Y:S01]  /*11560*/  HSET2.LE.AND R96, R96, R216.reuse, PT ;  /* 0x000000d860607233 */ /* 0x100fe20003803000 */
[----:B------:R-:W-:Y:S01]  /*11570*/  LOP3.LUT R98, R98, R44, RZ, 0xc0, !PT ;  /* 0x0000002c62627212 */ /* 0x000fe200078ec0ff */
[--C-:B------:R-:W-:Y:S01]  /*11580*/  HSET2.LE.AND R97, R97, R216.reuse, PT ;  /* 0x000000d861617233 */ /* 0x100fe20003803000 */
[----:B--2---:R-:W-:Y:S01]  /*11590*/  F2FP.PACK_AB R44, R246, R245 ;  /* 0x000000f5f62c723e */ /* 0x004fe200000000ff */
[----:B----4-:R-:W-:Y:S01]  /*115a0*/  FADD.FTZ R153, R247, R153 ;  /* 0x00000099f7997221 */ /* 0x010fe20000010000 */
[----:B------:R-:W-:Y:S03]  /*115b0*/  F2FP.PACK_AB R39, R175, R247 ;  /* 0x000000f7af27723e */ /* 0x000fe600000000ff */
[--C-:B-1----:R-:W-:Y:S01]  /*115c0*/  SHF.R.U32.HI R62, RZ, 0x10, R52.reuse ;  /* 0x00000010ff3e7819 */ /* 0x102fe20000011634 */
[----:B------:R-:W-:Y:S01]  /*115d0*/  FADD.FTZ R155, R248, R155 ;  /* 0x0000009bf89b7221 */ /* 0x000fe20000010000 */
[----:B------:R-:W-:Y:S01]  /*115e0*/  SHF.R.U32.HI R52, RZ, 0x18, R52 ;  /* 0x00000018ff347819 */ /* 0x000fe20000011634 */
[----:B---3--:R-:W-:Y:S01]  /*115f0*/  FADD.FTZ R161, R56, R161 ;  /* 0x000000a138a17221 */ /* 0x008fe20000010000 */
[----:B------:R-:W-:Y:S01]  /*11600*/  LOP3.LUT R62, R62, 0xff, RZ, 0xc0, !PT ;  /* 0x000000ff3e3e7812 */ /* 0x000fe200078ec0ff */
[----:B------:R-:W-:Y:S01]  /*11610*/  FADD.FTZ R163, R58, R163 ;  /* 0x000000a33aa37221 */ /* 0x000fe20000010000 */
[----:B------:R-:W-:Y:S01]  /*11620*/  F2FP.PACK_AB R38, R173, R248 ;  /* 0x000000f8ad26723e */ /* 0x000fe200000000ff */
[----:B------:R-:W-:Y:S01]  /*11630*/  FADD.FTZ R153, R175, R153 ;  /* 0x00000099af997221 */ /* 0x000fe20000010000 */
[----:B------:R-:W-:Y:S01]  /*11640*/  PRMT R62, R62, 0x5410, R52 ;  /* 0x000054103e3e7816 */ /* 0x000fe20000000034 */
[----:B------:R-:W-:Y:S01]  /*11650*/  FADD.FTZ R155, R173, R155 ;  /* 0x0000009bad9b7221 */ /* 0x000fe20000010000 */
[----:B------:R-:W-:Y:S01]  /*11660*/  F2FP.PACK_AB R37, R57, R56 ;  /* 0x000000383925723e */ /* 0x000fe200000000ff */
[----:B------:R-:W1:Y:S01]  /*11670*/  LDSM.16.MT88.4 R52, [R185+0x7800] ;  /* 0x00780000b934783b */ /* 0x000e620000004200 */
        /* <DEDUP_REMOVED lines=8> */
[C---:B-----5:R-:W-:Y:S01]  /*11700*/  F2FP.PACK_AB R42, R59.reuse, R58 ;  /* 0x0000003a3b2a723e */ /* 0x060fe200000000ff */
[----:B------:R-:W-:Y:S01]  /*11710*/  FADD.FTZ R163, R59, R163 ;  /* 0x000000a33ba37221 */ /* 0x000fe20000010000 */
[----:B------:R-:W-:Y:S01]  /*11720*/  F2FP.PACK_AB R41, R168, R60 ;  /* 0x0000003ca829723e */ /* 0x000fe200000000ff */
        /* <DEDUP_REMOVED lines=16> */
[----:B------:R-:W-:Y:S03]  /*11830*/  IMAD.MOV.U32 R0, RZ, RZ, R133 ;  /* 0x000000ffff007224 */ /* 0x000fe600078e0085 */
[----:B------:R-:W-:Y:S02]  /*11840*/  IMAD.MOV.U32 R3, RZ, RZ, R135 ;  /* 0x000000ffff037224 */ /* 0x000fe400078e0087 */
[----:B------:R-:W-:Y:S02]  /*11850*/  IMAD.MOV.U32 R132, RZ, RZ, R136 ;  /* 0x000000ffff847224 */ /* 0x000fe400078e0088 */
[C---:B------:R-:W-:Y:S01]  /*11860*/  HMMA.16816.F32 R116, R96.reuse, R118, R16 ;  /* 0x000000766074723c */ /* 0x040fe20000001810 */
[----:B------:R-:W-:Y:S07]  /*11870*/  IMAD.MOV.U32 R2, RZ, RZ, R134 ;  /* 0x000000ffff027224 */ /* 0x000fee00078e0086 */
        /* <DEDUP_REMOVED lines=13> */
.L_x_621:
[----:B------:R-:W1:Y:S01]  /*11950*/  SHFL.BFLY PT, R0, R220, 0x2, 0x1f ;  /* 0x0c401f00dc007f89 */ /* 0x000e6200000e0000 */
[C---:B------:R-:W-:Y:S01]  /*11960*/  ISETP.NE.AND P0, PT, R196.reuse, -0x1, PT ;  /* 0xffffffffc400780c */ /* 0x040fe20003f05270 */
[----:B------:R-:W-:Y:S01]  /*11970*/  IMAD.MOV.U32 R12, RZ, RZ, 0x3f800000 ;  /* 0x3f800000ff0c7424 */ /* 0x000fe200078e00ff */
[----:B------:R-:W-:Y:S01]  /*11980*/  MOV R14, 0x3f800000 ;  /* 0x3f800000000e7802 */ /* 0x000fe20000000f00 */
[----:B------:R-:W2:Y:S01]  /*11990*/  SHFL.BFLY PT, R2, R221, 0x2, 0x1f ;  /* 0x0c401f00dd027f89 */ /* 0x000ea200000e0000 */
[----:B------:R-:W-:Y:S01]  /*119a0*/  MOV R13, 0x3f800000 ;  /* 0x3f800000000d7802 */ /* 0x000fe20000000f00 */
[----:B------:R-:W3:Y:S01]  /*119b0*/  LDC.U8 R20, c[0x0][0x328] ;  /* 0x0000ca00ff147b82 */ /* 0x000ee20000000000 */
[----:B------:R-:W-:Y:S01]  /*119c0*/  BSSY B0, `(.L_x_625) ;  /* 0x0000127000007945 */ /* 0x000fe20003800000 */
[----:B------:R-:W4:Y:S04]  /*119d0*/  SHFL.BFLY PT, R4, R219, 0x2, 0x1f ;  /* 0x0c401f00db047f89 */ /* 0x000f2800000e0000 */
[----:B------:R-:W5:Y:S02]  /*119e0*/  SHFL.BFLY PT, R3, R218, 0x2, 0x1f ;  /* 0x0c401f00da037f89 */ /* 0x000f6400000e0000 */
[----:B------:R-:W-:-:S04]  /*119f0*/  @P0 IMAD.WIDE.U32 R16, R196, c[0x0][0x1e8], RZ ;  /* 0x00007a00c4100a25 */ /* 0x000fc800078e00ff */
[----:B------:R-:W-:Y:S01]  /*11a00*/  @P0 IMAD R7, R196, c[0x0][0x1ec], R17 ;  /* 0x00007b00c4070a24 */ /* 0x000fe200078e0211 */
[----:B------:R-:W-:Y:S02]  /*11a10*/  @P0 MOV R8, R16 ;  /* 0x0000001000080202 */ /* 0x000fe40000000f00 */
[----:B------:R-:W-:Y:S01]  /*11a20*/  MOV R17, 0x20 ;  /* 0x0000002000117802 */ /* 0x000fe20000000f00 */
[----:B-1----:R-:W-:Y:S02]  /*11a30*/  FADD.FTZ R220, R0, R220 ;  /* 0x000000dc00dc7221 */ /* 0x002fe40000010000 */
[----:B------:R-:W1:Y:S01]  /*11a40*/  S2R R0, SR_TID.X ;  /* 0x0000000000007919 */ /* 0x000e620000002100 */
[----:B--2---:R-:W-:-:S03]  /*11a50*/  FADD.FTZ R221, R2, R221 ;  /* 0x000000dd02dd7221 */ /* 0x004fc60000010000 */
[----:B------:R-:W2:Y:S01]  /*11a60*/  SHFL.BFLY PT, R6, R220, 0x1, 0x1f ;  /* 0x0c201f00dc067f89 */ /* 0x000ea200000e0000 */
[----:B----4-:R-:W-:-:S03]  /*11a70*/  FADD.FTZ R219, R4, R219 ;  /* 0x000000db04db7221 */ /* 0x010fc60000010000 */
[----:B------:R-:W4:Y:S01]  /*11a80*/  SHFL.BFLY PT, R2, R221, 0x1, 0x1f ;  /* 0x0c201f00dd027f89 */ /* 0x000f2200000e0000 */
[----:B-----5:R-:W-:-:S03]  /*11a90*/  FADD.FTZ R218, R3, R218 ;  /* 0x000000da03da7221 */ /* 0x020fc60000010000 */
[----:B------:R-:W5:Y:S04]  /*11aa0*/  SHFL.BFLY PT, R5, R219, 0x1, 0x1f ;  /* 0x0c201f00db057f89 */ /* 0x000f6800000e0000 */
[----:B------:R-:W3:Y:S01]  /*11ab0*/  SHFL.BFLY PT, R4, R218, 0x1, 0x1f ;  /* 0x0c201f00da047f89 */ /* 0x000ee200000e0000 */
[----:B-1----:R-:W-:-:S04]  /*11ac0*/  SHF.R.S32.HI R3, RZ, 0x1f, R0 ;  /* 0x0000001fff037819 */ /* 0x002fc80000011400 */
[CC--:B------:R-:W-:Y:S01]  /*11ad0*/  LEA.HI R10, R3.reuse, R0.reuse, RZ, 0x2 ;  /* 0x00000000030a7211 */ /* 0x0c0fe200078f10ff */
[----:B--2---:R-:W-:Y:S01]  /*11ae0*/  FADD.FTZ R6, R220, R6 ;  /* 0x00000006dc067221 */ /* 0x004fe20000010000 */
[----:B------:R-:W-:Y:S02]  /*11af0*/  LEA.HI R16, R3, R0, RZ, 0x5 ;  /* 0x0000000003107211 */ /* 0x000fe400078f28ff */
[----:B------:R-:W-:Y:S01]  /*11b00*/  SHF.R.S32.HI R11, RZ, 0x2, R10 ;  /* 0x00000002ff0b7819 */ /* 0x000fe2000001140a */
[----:B----4-:R-:W-:Y:S01]  /*11b10*/  FADD.FTZ R2, R221, R2 ;  /* 0x00000002dd027221 */ /* 0x010fe20000010000 */
[----:B------:R-:W-:Y:S01]  /*11b20*/  SHF.R.S32.HI R9, RZ, 0x1f, R10 ;  /* 0x0000001fff097819 */ /* 0x000fe2000001140a */
[----:B-----5:R-:W-:Y:S01]  /*11b30*/  FADD.FTZ R5, R219, R5 ;  /* 0x00000005db057221 */ /* 0x020fe20000010000 */
[----:B------:R-:W-:Y:S02]  /*11b40*/  FSETP.NE.FTZ.AND P5, PT, R6, RZ, PT ;  /* 0x000000ff0600720b */ /* 0x000fe40003fb5000 */
[----:B------:R-:W-:Y:S01]  /*11b50*/  LEA.HI R9, R9, R11, RZ, 0x3 ;  /* 0x0000000b09097211 */ /* 0x000fe200078f18ff */
[----:B---3--:R-:W-:Y:S01]  /*11b60*/  FADD.FTZ R4, R218, R4 ;  /* 0x00000004da047221 */ /* 0x008fe20000010000 */
[----:B------:R-:W-:-:S02]  /*11b70*/  FSETP.NE.FTZ.AND P6, PT, R2, RZ, PT ;  /* 0x000000ff0200720b */ /* 0x000fc40003fd5000 */
[----:B------:R-:W-:Y:S02]  /*11b80*/  LOP3.LUT R9, R9, 0xfffffff8, RZ, 0xc0, !PT ;  /* 0xfffffff809097812 */ /* 0x000fe400078ec0ff */
[----:B------:R-:W-:Y:S02]  /*11b90*/  FSETP.NE.FTZ.AND P4, PT, R5, RZ, PT ;  /* 0x000000ff0500720b */ /* 0x000fe40003f95000 */
[----:B------:R-:W-:Y:S02]  /*11ba0*/  IADD3 R9, R11, -R9, RZ ;  /* 0x800000090b097210 */ /* 0x000fe40007ffe0ff */
[----:B------:R-:W-:Y:S01]  /*11bb0*/  FSETP.NE.FTZ.AND P3, PT, R4, RZ, PT ;  /* 0x000000ff0400720b */ /* 0x000fe20003f75000 */
[----:B------:R-:W1:Y:S01]  /*11bc0*/  @P5 MUFU.RCP R13, R6 ;  /* 0x00000006000d5308 */ /* 0x000e620000001000 */
[----:B------:R-:W-:Y:S02]  /*11bd0*/  LOP3.LUT R15, R9, 0x1, RZ, 0xc0, !PT ;  /* 0x00000001090f7812 */ /* 0x000fe400078ec0ff */
[----:B------:R-:W-:-:S02]  /*11be0*/  MOV R11, 0x3f800000 ;  /* 0x3f800000000b7802 */ /* 0x000fc40000000f00 */
[----:B------:R-:W-:Y:S02]  /*11bf0*/  ISETP.NE.U32.AND P1, PT, R15, 0x1, PT ;  /* 0x000000010f00780c */ /* 0x000fe40003f25070 */
[----:B------:R-:W-:Y:S01]  /*11c00*/  MOV R15, 0xfffffff0 ;  /* 0xfffffff0000f7802 */ /* 0x000fe20000000f00 */
[----:B------:R-:W2:Y:S01]  /*11c10*/  @P6 MUFU.RCP R14, R2 ;  /* 0x00000002000e6308 */ /* 0x000ea20000001000 */
[----:B------:R-:W-:Y:S02]  /*11c20*/  LOP3.LUT R10, R10, 0x3ffffffc, RZ, 0xc0, !PT ;  /* 0x3ffffffc0a0a7812 */ /* 0x000fe400078ec0ff */
[----:B------:R-:W-:Y:S02]  /*11c30*/  SEL R15, R15, 0x10, !P1 ;  /* 0x000000100f0f7807 */ /* 0x000fe40004800000 */
[C---:B------:R-:W-:Y:S02]  /*11c40*/  R2P PR, R9.reuse, 0x6 ;  /* 0x0000000609007804 */ /* 0x040fe40000000000 */
[----:B------:R-:W-:Y:S01]  /*11c50*/  SHF.L.U32 R9, R9, 0x6, RZ ;  /* 0x0000000609097819 */ /* 0x000fe200000006ff */
[----:B------:R-:W3:Y:S01]  /*11c60*/  @P4 MUFU.RCP R11, R5 ;  /* 0x00000005000b4308 */ /* 0x000ee20000001000 */
[----:B------:R-:W-:Y:S01]  /*11c70*/  SHF.R.S32.HI R3, RZ, 0x5, R16 ;  /* 0x00000005ff037819 */ /* 0x000fe20000011410 */
[----:B-1----:R-:W-:Y:S01]  /*11c80*/  FMUL.FTZ R13, R13, c[0x0][0x2dc] ;  /* 0x0000b7000d0d7a20 */ /* 0x002fe20000410000 */
[----:B------:R-:W-:-:S02]  /*11c90*/  IADD3 R10, -R10, R0, RZ ;  /* 0x000000000a0a7210 */ /* 0x000fc40007ffe1ff */
[----:B------:R-:W-:Y:S01]  /*11ca0*/  LOP3.LUT R9, R9, 0x1c0, RZ, 0xc0, !PT ;  /* 0x000001c009097812 */ /* 0x000fe200078ec0ff */
[----:B------:R-:W-:Y:S01]  /*11cb0*/  FMUL.FTZ R130, R13, R130 ;  /* 0x000000820d827220 */ /* 0x000fe20000410000 */
[----:B------:R-:W-:Y:S01]  /*11cc0*/  LEA R10, R3, R10, 0x9 ;  /* 0x0000000a030a7211 */ /* 0x000fe200078e48ff */
[----:B------:R-:W1:Y:S01]  /*11cd0*/  @P3 MUFU.RCP R12, R4 ;  /* 0x00000004000c3308 */ /* 0x000e620000001000 */
[----:B------:R-:W-:Y:S01]  /*11ce0*/  LEA.HI R9, R9, R9, RZ, 0x1d ;  /* 0x0000000909097211 */ /* 0x000fe200078fe8ff */
[----:B--2---:R-:W-:Y:S01]  /*11cf0*/  FMUL.FTZ R14, R14, c[0x0][0x2dc] ;  /* 0x0000b7000e0e7a20 */ /* 0x004fe20000410000 */
[----:B------:R-:W-:Y:S01]  /*11d00*/  SEL R18, R17, 0xffffffe0, !P1 ;  /* 0xffffffe011127807 */ /* 0x000fe20004800000 */
[----:B------:R-:W-:Y:S01]  /*11d10*/  FMUL.FTZ R131, R13, R131 ;  /* 0x000000830d837220 */ /* 0x000fe20000410000 */
[----:B------:R-:W-:Y:S01]  /*11d20*/  LOP3.LUT R46, R16, 0xffffffe0, RZ, 0xc0, !PT ;  /* 0xffffffe0102e7812 */ /* 0x000fe200078ec0ff */
[----:B------:R-:W-:Y:S02]  /*11d30*/  IMAD.U32 R9, R10, 0x2, R9 ;  /* 0x000000020a097824 */ /* 0x000fe400078e0009 */
[----:B---3--:R-:W-:Y:S01]  /*11d40*/  FMUL.FTZ R11, R11, c[0x0][0x2dc] ;  /* 0x0000b7000b0b7a20 */ /* 0x008fe20000410000 */
[----:B------:R-:W-:Y:S01]  /*11d50*/  F2FP.PACK_AB R130, R131, R130 ;  /* 0x000000828382723e */ /* 0x000fe200000000ff */
[C---:B------:R-:W-:Y:S01]  /*11d60*/  FMUL.FTZ R128, R14.reuse, R128 ;  /* 0x000000800e807220 */ /* 0x040fe20000410000 */
[----:B------:R-:W-:Y:S01]  /*11d70*/  SHF.L.U32 R9, R9, 0x1, RZ ;  /* 0x0000000109097819 */ /* 0x000fe200000006ff */
[C---:B------:R-:W-:Y:S01]  /*11d80*/  FMUL.FTZ R129, R14.reuse, R129 ;  /* 0x000000810e817220 */ /* 0x040fe20000410000 */
[----:B------:R2:W3:Y:S01]  /*11d90*/  @P6 MUFU.LG2 R45, R2 ;  /* 0x00000002002d6308 */ /* 0x0004e20000000c00 */
[----:B------:R-:W-:Y:S01]  /*11da0*/  FMUL.FTZ R116, R14, R116 ;  /* 0x000000740e747220 */ /* 0x000fe20000410000 */
[----:B------:R-:W-:Y:S01]  /*11db0*/  IADD3 R10, R9, R15, RZ ;  /* 0x0000000f090a7210 */ /* 0x000fe20007ffe0ff */
[----:B-1----:R-:W-:Y:S01]  /*11dc0*/  FMUL.FTZ R12, R12, c[0x0][0x2dc] ;  /* 0x0000b7000c0c7a20 */ /* 0x002fe20000410000 */
[----:B------:R-:W-:Y:S01]  /*11dd0*/  F2FP.PACK_AB R128, R129, R128 ;  /* 0x000000808180723e */ /* 0x000fe200000000ff */
[----:B------:R-:W-:Y:S01]  /*11de0*/  FMUL.FTZ R117, R14, R117 ;  /* 0x000000750e757220 */ /* 0x000fe20000410000 */
[----:B------:R-:W-:Y:S01]  /*11df0*/  STS [R9+0x400], R130 ;  /* 0x0004008209007388 */ /* 0x000fe20000000800 */
[----:B------:R-:W-:Y:S01]  /*11e00*/  FMUL.FTZ R118, R13, R118 ;  /* 0x000000760d767220 */ /* 0x000fe20000410000 */
[----:B------:R-:W-:Y:S01]  /*11e10*/  IADD3 R17, R9, 0x40, RZ ;  /* 0x0000004009117810 */ /* 0x000fe20007ffe0ff */
[----:B------:R-:W-:Y:S01]  /*11e20*/  FMUL.FTZ R119, R13, R119 ;  /* 0x000000770d777220 */ /* 0x000fe20000410000 */
[----:B------:R-:W-:Y:S01]  /*11e30*/  F2FP.PACK_AB R116, R117, R116 ;  /* 0x000000747574723e */ /* 0x000fe200000000ff */
[C---:B------:R-:W-:Y:S01]  /*11e40*/  FMUL.FTZ R124, R11.reuse, R124 ;  /* 0x0000007c0b7c7220 */ /* 0x040fe20000410000 */
[----:B------:R-:W-:Y:S01]  /*11e50*/  STS [R9], R128 ;  /* 0x0000008009007388 */ /* 0x000fe20000000800 */
        /* <DEDUP_REMOVED lines=11> */
[----:B------:R-:W-:Y:S01]  /*11f10*/  @P2 IADD3 R17, R9, -0x40, RZ ;  /* 0xffffffc009112810 */ /* 0x000fe20007ffe0ff */
[----:B------:R-:W-:Y:S01]  /*11f20*/  FMUL.FTZ R123, R12, R123 ;  /* 0x0000007b0c7b7220 */ /* 0x000fe20000410000 */
[----:B------:R-:W-:Y:S01]  /*11f30*/  F2FP.PACK_AB R120, R121, R120 ;  /* 0x000000787978723e */ /* 0x000fe200000000ff */
[C---:B------:R-:W-:Y:S01]  /*11f40*/  FMUL.FTZ R112, R14.reuse, R112 ;  /* 0x000000700e707220 */ /* 0x040fe20000410000 */
[----:B------:R-:W-:Y:S01]  /*11f50*/  STS [R9+0x2000], R124 ;  /* 0x0020007c09007388 */ /* 0x000fe20000000800 */
[C---:B------:R-:W-:Y:S01]  /*11f60*/  FMUL.FTZ R113, R14.reuse, R113 ;  /* 0x000000710e717220 */ /* 0x040fe20000410000 */
[----:B------:R-:W-:Y:S01]  /*11f70*/  F2FP.PACK_AB R122, R123, R122 ;  /* 0x0000007a7b7a723e */ /* 0x000fe200000000ff */
[----:B------:R-:W-:Y:S01]  /*11f80*/  FMUL.FTZ R114, R13, R114 ;  /* 0x000000720d727220 */ /* 0x000fe20000410000 */
[----:B------:R-:W-:Y:S01]  /*11f90*/  IADD3 R19, R9, R18, RZ ;  /* 0x0000001209137210 */ /* 0x000fe20007ffe0ff */
[----:B------:R-:W-:Y:S01]  /*11fa0*/  FMUL.FTZ R115, R13, R115 ;  /* 0x000000730d737220 */ /* 0x000fe20000410000 */
        /* <DEDUP_REMOVED lines=22> */
[----:B--2---:R-:W2:Y:S01]  /*12110*/  S2R R2, SR_CTAID.X ;  /* 0x0000000000027919 */ /* 0x004ea20000002500 */
[----:B------:R-:W-:Y:S01]  /*12120*/  FMUL.FTZ R105, R11, R105 ;  /* 0x000000690b697220 */ /* 0x000fe20000410000 */
[----:B------:R-:W-:Y:S01]  /*12130*/  F2FP.PACK_AB R80, R81, R80 ;  /* 0x000000505150723e */ /* 0x000fe200000000ff */
[C---:B------:R-:W-:Y:S01]  /*12140*/  FMUL.FTZ R88, R11.reuse, R88 ;  /* 0x000000580b587220 */ /* 0x040fe20000410000 */
[----:B------:R-:W-:Y:S01]  /*12150*/  @P3 MUFU.LG2 R4, R4 ;  /* 0x0000000400043308 */ /* 0x000fe20000000c00 */
[C---:B------:R-:W-:Y:S01]  /*12160*/  FMUL.FTZ R89, R11.reuse, R89 ;  /* 0x000000590b597220 */ /* 0x040fe20000410000 */
[----:B-1----:R-:W-:Y:S01]  /*12170*/  IADD3 R9, R10, R18, RZ ;  /* 0x000000120a097210 */ /* 0x002fe20007ffe0ff */
[----:B------:R-:W-:Y:S01]  /*12180*/  FMUL.FTZ R92, R11, R92 ;  /* 0x0000005c0b5c7220 */ /* 0x000fe20000410000 */
[----:B------:R-:W-:Y:S01]  /*12190*/  F2FP.PACK_AB R104, R105, R104 ;  /* 0x000000686968723e */ /* 0x000fe200000000ff */
[C---:B------:R-:W-:Y:S01]  /*121a0*/  FMUL.FTZ R70, R12.reuse, R70 ;  /* 0x000000460c467220 */ /* 0x040fe20000410000 */
[----:B------:R-:W-:Y:S01]  /*121b0*/  F2FP.PACK_AB R88, R89, R88 ;  /* 0x000000585958723e */ /* 0x000fe200000000ff */
[----:B------:R-:W-:Y:S01]  /*121c0*/  FMUL.FTZ R71, R12, R71 ;  /* 0x000000470c477220 */ /* 0x000fe20000410000 */
[----:B------:R-:W-:Y:S01]  /*121d0*/  STS [R9], R108 ;  /* 0x0000006c09007388 */ /* 0x000fe20000000800 */
[----:B------:R-:W-:Y:S01]  /*121e0*/  FMUL.FTZ R11, R11, R93 ;  /* 0x0000005d0b0b7220 */ /* 0x000fe20000410000 */
[----:B----4-:R-:W-:Y:S01]  /*121f0*/  IADD3 R10, R18, 0x400, R17 ;  /* 0x00000400120a7810 */ /* 0x010fe20007ffe011 */
[C---:B------:R-:W-:Y:S01]  /*12200*/  FMUL.FTZ R74, R12.reuse, R74 ;  /* 0x0000004a0c4a7220 */ /* 0x040fe20000410000 */
[----:B------:R-:W-:Y:S01]  /*12210*/  F2FP.PACK_AB R70, R71, R70 ;  /* 0x000000464746723e */ /* 0x000fe200000000ff */
[----:B------:R-:W-:Y:S01]  /*12220*/  FMUL.FTZ R75, R12, R75 ;  /* 0x0000004b0c4b7220 */ /* 0x000fe20000410000 */
[----:B------:R-:W-:Y:S01]  /*12230*/  F2FP.PACK_AB R92, R11, R92 ;  /* 0x0000005c0b5c723e */ /* 0x000fe200000000ff */
[C---:B------:R-:W-:Y:S01]  /*12240*/  FMUL.FTZ R76, R14.reuse, R76 ;  /* 0x0000004c0e4c7220 */ /* 0x040fe20000410000 */
[----:B------:R-:W1:Y:S01]  /*12250*/  LDC.U8 R11, c[0x0][0x329] ;  /* 0x0000ca40ff0b7b82 */ /* 0x000e620000000000 */
[C---:B------:R-:W-:Y:S01]  /*12260*/  FMUL.FTZ R77, R14.reuse, R77 ;  /* 0x0000004d0e4d7220 */ /* 0x040fe20000410000 */
[----:B------:R-:W-:Y:S01]  /*12270*/  STS [R9+0x400], R110 ;  /* 0x0004006e09007388 */ /* 0x000fe20000000800 */
[----:B------:R-:W-:Y:S01]  /*12280*/  FMUL.FTZ R78, R13, R78 ;  /* 0x0000004e0d4e7220 */ /* 0x000fe20000410000 */
[----:B------:R-:W-:Y:S01]  /*12290*/  F2FP.PACK_AB R74, R75, R74 ;  /* 0x0000004a4b4a723e */ /* 0x000fe200000000ff */
[----:B------:R-:W-:Y:S01]  /*122a0*/  FMUL.FTZ R79, R13, R79 ;  /* 0x0000004f0d4f7220 */ /* 0x000fe20000410000 */
[----:B------:R-:W-:Y:S01]  /*122b0*/  STS [R19+0x2000], R68 ;  /* 0x0020004413007388 */ /* 0x000fe20000000800 */
[C---:B------:R-:W-:Y:S01]  /*122c0*/  FMUL.FTZ R84, R14.reuse, R84 ;  /* 0x000000540e547220 */ /* 0x040fe20000410000 */
[----:B------:R-:W-:Y:S01]  /*122d0*/  F2FP.PACK_AB R76, R77, R76 ;  /* 0x0000004c4d4c723e */ /* 0x000fe200000000ff */
[----:B------:R-:W-:Y:S01]  /*122e0*/  FMUL.FTZ R85, R14, R85 ;  /* 0x000000550e557220 */ /* 0x000fe20000410000 */
[----:B------:R4:W-:Y:S01]  /*122f0*/  STS [R19+0x2400], R70 ;  /* 0x0024004613007388 */ /* 0x0009e20000000800 */
[----:B------:R-:W-:Y:S01]  /*12300*/  FMUL.FTZ R86, R13, R86 ;  /* 0x000000560d567220 */ /* 0x000fe20000410000 */
[----:B------:R-:W-:Y:S01]  /*12310*/  F2FP.PACK_AB R78, R79, R78 ;  /* 0x0000004e4f4e723e */ /* 0x000fe200000000ff */
        /* <DEDUP_REMOVED lines=19> */
[----:B-1----:R-:W-:Y:S01]  /*12450*/  ISETP.NE.AND P2, PT, R11, RZ, PT ;  /* 0x000000ff0b00720c */ /* 0x002fe20003f45270 */
[----:B------:R-:W-:Y:S01]  /*12460*/  FMUL.FTZ R14, R14, R97 ;  /* 0x000000610e0e7220 */ /* 0x000fe20000410000 */
[----:B------:R-:W1:Y:S01]  /*12470*/  @P5 MUFU.LG2 R6, R6 ;  /* 0x0000000600065308 */ /* 0x000e620000000c00 */
[C---:B----4-:R-:W-:Y:S01]  /*12480*/  IMAD.IADD R19, R15.reuse, 0x1, R10 ;  /* 0x000000010f137824 */ /* 0x050fe200078e020a */
[----:B------:R-:W-:Y:S01]  /*12490*/  IADD3 R15, R15, R17, RZ ;  /* 0x000000110f0f7210 */ /* 0x000fe20007ffe0ff */
        /* <DEDUP_REMOVED lines=12> */
[----:B------:R-:W-:Y:S01]  /*12560*/  @P2 IMAD.MOV.U32 R44, RZ, RZ, 0x1 ;  /* 0x00000001ff2c2424 */ /* 0x000fe200078e00ff */
[----:B------:R-:W-:Y:S01]  /*12570*/  STS [R17+0x2000], R80 ;  /* 0x0020005011007388 */ /* 0x000fe20000000800 */
[----:B------:R-:W-:Y:S01]  /*12580*/  @P2 MOV R10, c[0x0][0x210] ;  /* 0x00008400000a2a02 */ /* 0x000fe20000000f00 */
[----:B------:R-:W4:Y:S01]  /*12590*/  @P4 MUFU.LG2 R5, R5 ;  /* 0x0000000500054308 */ /* 0x000f220000000c00 */
[----:B------:R-:W-:Y:S01]  /*125a0*/  F2FP.PACK_AB R12, R12, R94 ;  /* 0x0000005e0c0c723e */ /* 0x000fe200000000ff */
[----:B------:R4:W-:Y:S01]  /*125b0*/  STS [R17+0x2400], R82 ;  /* 0x0024005211007388 */ /* 0x0009e20000000800 */
[----:B------:R-:W-:Y:S01]  /*125c0*/  @!P2 ISETP.NE.AND P1, PT, R20, RZ, PT ;  /* 0x000000ff1400a20c */ /* 0x000fe20003f25270 */
[----:B------:R-:W-:Y:S01]  /*125d0*/  @P2 IMAD R10, R10, c[0x0][0x214], RZ ;  /* 0x000085000a0a2a24 */ /* 0x000fe200078e02ff */
[----:B------:R-:W-:Y:S01]  /*125e0*/  IADD3 R46, -R46, R0, RZ ;  /* 0x000000002e2e7210 */ /* 0x000fe20007ffe1ff */
[----:B-----5:R-:W5:Y:S01]  /*125f0*/  S2R R9, SR_CTAID.Y ;  /* 0x0000000000097919 */ /* 0x020f620000002600 */
[----:B------:R-:W-:Y:S01]  /*12600*/  @P2 MOV R0, c[0x0][0x210] ;  /* 0x0000840000002a02 */ /* 0x000fe20000000f00 */
[----:B------:R-:W-:-:S02]  /*12610*/  @!P2 IMAD.MOV.U32 R0, RZ, RZ, 0x1 ;  /* 0x00000001ff00a424 */ /* 0x000fc400078e00ff */
[----:B------:R-:W-:Y:S01]  /*12620*/  STS [R15+0x2000], R104 ;  /* 0x002000680f007388 */ /* 0x000fe20000000800 */
[----:B---3--:R-:W-:Y:S02]  /*12630*/  @P6 FMUL.FTZ R45, R45, 0.69314718246459960938 ;  /* 0x3f3172182d2d6820 */ /* 0x008fe40000410000 */
[----:B--2---:R-:W-:Y:S01]  /*12640*/  IMAD R2, R2, R0, RZ ;  /* 0x0000000002027224 */ /* 0x004fe200078e02ff */
[----:B------:R2:W-:Y:S01]  /*12650*/  STS [R15+0x2400], R106 ;  /* 0x0024006a0f007388 */ /* 0x0005e20000000800 */
[----:B-1----:R-:W-:Y:S02]  /*12660*/  @P5 FMUL.FTZ R6, R6, 0.69314718246459960938 ;  /* 0x3f31721806065820 */ /* 0x002fe40000410000 */
[----:B----4-:R-:W-:Y:S01]  /*12670*/  @P4 FMUL.FTZ R5, R5, 0.69314718246459960938 ;  /* 0x3f31721805054820 */ /* 0x010fe20000410000 */
[----:B------:R-:W-:Y:S02]  /*12680*/  SHF.L.U32 R2, R2, 0x7, RZ ;  /* 0x0000000702027819 */ /* 0x000fe400000006ff */
[----:B------:R-:W-:-:S02]  /*12690*/  IADD3 R17, R18, R17, RZ ;  /* 0x0000001112117210 */ /* 0x000fc40007ffe0ff */
[----:B------:R-:W-:Y:S01]  /*126a0*/  IADD3 R18, R18, R15, RZ ;  /* 0x0000000f12127210 */ /* 0x000fe20007ffe0ff */
[----:B-----5:R-:W-:Y:S02]  /*126b0*/  @!P0 IMAD.WIDE.U32 R48, R9, c[0x0][0x1e0], RZ ;  /* 0x0000780009308a25 */ /* 0x020fe400078e00ff */
[----:B------:R-:W-:Y:S03]  /*126c0*/  STS [R17], R100 ;  /* 0x0000006411007388 */ /* 0x000fe60000000800 */
[----:B------:R-:W-:Y:S01]  /*126d0*/  @!P0 MOV R8, R48 ;  /* 0x0000003000088202 */ /* 0x000fe20000000f00 */
[----:B------:R-:W-:Y:S01]  /*126e0*/  STS [R17+0x400], R102 ;  /* 0x0004006611007388 */ /* 0x000fe20000000800 */
[----:B--2---:R-:W-:-:S03]  /*126f0*/  @!P2 MOV R15, c[0x0][0x214] ;  /* 0x00008500000faa02 */ /* 0x004fc60000000f00 */
[----:B------:R-:W-:Y:S01]  /*12700*/  STS [R18], R14 ;  /* 0x0000000e12007388 */ /* 0x000fe20000000800 */
[----:B------:R-:W-:-:S03]  /*12710*/  @!P2 SEL R10, R15, c[0x0][0x234], !P1 ;  /* 0x00008d000f0aaa07 */ /* 0x000fc60004800000 */
[----:B------:R1:W-:Y:S01]  /*12720*/  STS [R19], R13 ;  /* 0x0000000d13007388 */ /* 0x0003e20000000800 */
[----:B------:R-:W-:-:S03]  /*12730*/  ISETP.NE.AND P1, PT, R20, RZ, PT ;  /* 0x000000ff1400720c */ /* 0x000fc60003f25270 */
[----:B------:R2:W-:Y:S01]  /*12740*/  STS [R17+0x2000], R88 ;  /* 0x0020005811007388 */ /* 0x0005e20000000800 */
[----:B------:R-:W-:Y:S01]  /*12750*/  ISETP.EQ.AND P1, PT, R11, RZ, P1 ;  /* 0x000000ff0b00720c */ /* 0x000fe20000f22270 */
[----:B------:R-:W-:Y:S02]  /*12760*/  @!P2 IMAD R44, R10, c[0x0][0x1c0], RZ ;  /* 0x000070000a2caa24 */ /* 0x000fe400078e02ff */
[----:B------:R2:W-:Y:S02]  /*12770*/  STS [R17+0x2400], R90 ;  /* 0x0024005a11007388 */ /* 0x0005e40000000800 */
[C---:B------:R-:W-:Y:S02]  /*12780*/  IMAD R44, R9.reuse, R44, RZ ;  /* 0x0000002c092c7224 */ /* 0x040fe400078e02ff */
[----:B------:R2:W-:Y:S03]  /*12790*/  STS [R18+0x2000], R92 ;  /* 0x0020005c12007388 */ /* 0x0005e60000000800 */
[----:B------:R-:W-:Y:S01]  /*127a0*/  SEL R44, R44, RZ, !P1 ;  /* 0x000000ff2c2c7207 */ /* 0x000fe20004800000 */
[----:B------:R2:W-:Y:S02]  /*127b0*/  STS [R19+0x2000], R12 ;  /* 0x0020000c13007388 */ /* 0x0005e40000000800 */
[----:B------:R-:W-:Y:S01]  /*127c0*/  @P1 IMAD R48, R9, c[0x0][0x214], RZ ;  /* 0x0000850009301a24 */ /* 0x000fe200078e02ff */
[----:B------:R-:W-:Y:S01]  /*127d0*/  @!P1 CS2R R50, SRZ ;  /* 0x0000000000329805 */ /* 0x000fe2000001ff00 */
[----:B------:R-:W-:Y:S03]  /*127e0*/  BAR.SYNC.DEFER_BLOCKING 0x0 ;  /* 0x0000000000007b1d */ /* 0x000fe60000010000 */
[----:B------:R-:W-:-:S02]  /*127f0*/  @P1 SEL R48, R48, R196, !P0 ;  /* 0x000000c430301207 */ /* 0x000fc40004000000 */
[----:B-1----:R-:W-:Y:S01]  /*12800*/  @!P0 SHF.R.S32.HI R13, RZ, 0x1f, R9 ;  /* 0x0000001fff0d8819 */ /* 0x002fe20000011409 */
[----:B------:R-:W1:Y:S01]  /*12810*/  S2R R11, SR_CTAID.Z ;  /* 0x00000000000b7919 */ /* 0x000e620000002700 */
[----:B------:R-:W-:Y:S02]  /*12820*/  @P1 MOV R50, R48 ;  /* 0x0000003000321202 */ /* 0x000fe40000000f00 */
[----:B------:R-:W-:Y:S01]  /*12830*/  @P1 SHF.R.S32.HI R51, RZ, 0x1f, R48 ;  /* 0x0000001fff331819 */ /* 0x000fe20000011430 */
[----:B------:R-:W-:-:S04]  /*12840*/  @!P0 IMAD R13, R13, c[0x0][0x1e0], RZ ;  /* 0x000078000d0d8a24 */ /* 0x000fc800078e02ff */
[----:B------:R-:W-:Y:S01]  /*12850*/  @!P0 IMAD R47, R9, c[0x0][0x1e4], R13 ;  /* 0x00007900092f8a24 */ /* 0x000fe200078e020d */
[----:B------:R-:W-:Y:S01]  /*12860*/  MOV R9, 0x7f800000 ;  /* 0x7f80000000097802 */ /* 0x000fe20000000f00 */
[----:B------:R-:W-:Y:S01]  /*12870*/  @P6 FFMA.FTZ R9, R136, c[0x0][0x238], R45 ;  /* 0x00008e0088096a23 */ /* 0x000fe2000001002d */
[----:B------:R-:W-:Y:S02]  /*12880*/  MOV R45, 0x7f800000 ;  /* 0x7f800000002d7802 */ /* 0x000fe40000000f00 */
[----:B------:R-:W-:Y:S01]  /*12890*/  @!P0 IADD3 R7, R49, R47, RZ ;  /* 0x0000002f31078210 */ /* 0x000fe20007ffe0ff */
[----:B------:R-:W-:Y:S01]  /*128a0*/  @P3 FMUL.FTZ R47, R4, 0.69314718246459960938 ;  /* 0x3f317218042f3820 */ /* 0x000fe20000410000 */
[----:B------:R-:W-:Y:S02]  /*128b0*/  LOP3.LUT P0, RZ, R46, 0x3, RZ, 0xc0, !PT ;  /* 0x000000032eff7812 */ /* 0x000fe4000780c0ff */
[----:B------:R-:W-:Y:S01]  /*128c0*/  MOV R46, 0x7f800000 ;  /* 0x7f800000002e7802 */ /* 0x000fe20000000f00 */
[----:B------:R2:W3:Y:S01]  /*128d0*/  LDS.128 R36, [R204] ;  /* 0x00000000cc247984 */ /* 0x0004e20000000c00 */
[----:B------:R-:W-:-:S02]  /*128e0*/  @P5 FFMA.FTZ R46, R135, c[0x0][0x238], R6 ;  /* 0x00008e00872e5a23 */ /* 0x000fc40000010006 */
[----:B------:R-:W-:Y:S01]  /*128f0*/  @P3 FFMA.FTZ R45, R133, c[0x0][0x238], R47 ;  /* 0x00008e00852d3a23 */ /* 0x000fe2000001002f */
[----:B------:R2:W4:Y:S01]  /*12900*/  LDS.128 R32, [R204+0x800] ;  /* 0x00080000cc207984 */ /* 0x0005220000000c00 */
[----:B-1----:R-:W-:Y:S01]  /*12910*/  IMAD R44, R11, R10, R44 ;  /* 0x0000000a0b2c7224 */ /* 0x002fe200078e022c */
[----:B------:R-:W-:Y:S02]  /*12920*/  MOV R10, 0x7f800000 ;  /* 0x7f800000000a7802 */ /* 0x000fe40000000f00 */
[----:B------:R2:W1:Y:S01]  /*12930*/  LDS.128 R28, [R204+0x1000] ;  /* 0x00100000cc1c7984 */ /* 0x0004620000000c00 */
[----:B------:R-:W-:Y:S01]  /*12940*/  @P4 FFMA.FTZ R10, R134, c[0x0][0x238], R5 ;  /* 0x00008e00860a4a23 */ /* 0x000fe20000010005 */
[----:B------:R-:W-:Y:S02]  /*12950*/  IADD3 R4, P2, P1, R2, R50, R44 ;  /* 0x0000003202047210 */ /* 0x000fe4000795e02c */
[----:B------:R2:W1:Y:S01]  /*12960*/  LDS.128 R24, [R204+0x1800] ;  /* 0x00180000cc187984 */ /* 0x0004620000000c00 */
[----:B------:R-:W-:-:S02]  /*12970*/  SHF.R.S32.HI R2, RZ, 0x1f, R2 ;  /* 0x0000001fff027819 */ /* 0x000fc40000011402 */
[----:B------:R-:W-:Y:S01]  /*12980*/  SHF.R.S32.HI R44, RZ, 0x1f, R44 ;  /* 0x0000001fff2c7819 */ /* 0x000fe2000001142c */
[----:B------:R2:W1:Y:S03]  /*12990*/  LDS.128 R20, [R204+0x2000] ;  /* 0x00200000cc147984 */ /* 0x0004660000000c00 */
[----:B------:R-:W-:Y:S01]  /*129a0*/  IADD3.X R2, R2, R51, R44, P2, P1 ;  /* 0x0000003302027210 */ /* 0x000fe200017e242c */
[----:B------:R2:W1:Y:S04]  /*129b0*/  LDS.128 R16, [R204+0x2800] ;  /* 0x00280000cc107984 */ /* 0x0004680000000c00 */
[----:B------:R2:W1:Y:S04]  /*129c0*/  LDS.128 R12, [R204+0x3000] ;  /* 0x00300000cc0c7984 */ /* 0x0004680000000c00 */
        /* <DEDUP_REMOVED lines=38> */
.L_x_626:
[----:B------:R-:W-:Y:S05]  /*12c30*/  BSYNC B0 ;  /* 0x0000000000007941 */ /* 0x000fea0003800000 */
.L_x_625:
[----:B------:R-:W-:Y:S01]  /*12c40*/  IADD3 R4, P0, R210, R8, RZ ;  /* 0x00000008d2047210 */ /* 0x000fe20007f1e0ff */
[----:B------:R-:W-:Y:S01]  /*12c50*/  BSSY B0, `(.L_x_627) ;  /* 0x0000011000007945 */ /* 0x000fe20003800000 */
[----:B------:R-:W-:-:S02]  /*12c60*/  SHF.R.S32.HI R0, RZ, 0x1f, R11 ;  /* 0x0000001fff007819 */ /* 0x000fc4000001140b */
[----:B------:R-:W-:Y:S02]  /*12c70*/  IADD3.X R5, R211, R7, RZ, P0, !PT ;  /* 0x00000007d3057210 */ /* 0x000fe400007fe4ff */
[----:B------:R-:W-:Y:S01]  /*12c80*/  ISETP.GE.AND P0, PT, R214, R195, PT ;  /* 0x000000c3d600720c */ /* 0x000fe20003f06270 */
[----:B------:R-:W-:Y:S02]  /*12c90*/  IMAD R0, R0, c[0x0][0x1f0], RZ ;  /* 0x00007c0000007a24 */ /* 0x000fe400078e02ff */
[----:B------:R-:W-:-:S04]  /*12ca0*/  IMAD.WIDE.U32 R4, R11, c[0x0][0x1f0], R4 ;  /* 0x00007c000b047a25 */ /* 0x000fc800078e0004 */
[----:B------:R-:W-:-:S05]  /*12cb0*/  IMAD R0, R11, c[0x0][0x1f4], R0 ;  /* 0x00007d000b007a24 */ /* 0x000fca00078e0200 */
[----:B------:R-:W-:Y:S01]  /*12cc0*/  IADD3 R7, R5, R0, RZ ;  /* 0x0000000005077210 */ /* 0x000fe20007ffe0ff */
[----:B------:R-:W-:Y:S05]  /*12cd0*/  @P0 BRA `(.L_x_628) ;  /* 0x0000008000000947 */ /* 0x000fea0003800000 */
[----:B------:R-:W-:Y:S01]  /*12ce0*/  MOV R6, R4 ;  /* 0x0000000400067202 */ /* 0x000fe20000000f00 */
[----:B------:R-:W-:-:S04]  /*12cf0*/  IMAD R0, R213, c[0x0][0x1e8], RZ ;  /* 0x00007a00d5007a24 */ /* 0x000fc800078e02ff */
[----:B------:R-:W-:-:S04]  /*12d00*/  IMAD.WIDE.U32 R2, R212, c[0x0][0x1e8], R6 ;  /* 0x00007a00d4027a25 */ /* 0x000fc800078e0006 */
[----:B------:R-:W-:Y:S01]  /*12d10*/  IMAD R0, R212, c[0x0][0x1ec], R0 ;  /* 0x00007b00d4007a24 */ /* 0x000fe200078e0200 */
[----:B------:R-:W-:-:S04]  /*12d20*/  LEA R8, P0, R2, c[0x0][0x1d0], 0x1 ;  /* 0x0000740002087a11 */ /* 0x000fc800078008ff */
[----:B------:R-:W-:-:S04]  /*12d30*/  IADD3 R0, R3, R0, RZ ;  /* 0x0000000003007210 */ /* 0x000fc80007ffe0ff */
[----:B--2---:R-:W-:-:S05]  /*12d40*/  LEA.HI.X R9, R2, c[0x0][0x1d4], R0, 0x1, P0 ;  /* 0x0000750002097a11 */ /* 0x004fca00000f0c00 */
[----:B---3--:R2:W-:Y:S02]  /*12d50*/  STG.E.128 [R8.64], R36 ;  /* 0x0000002408007986 */ /* 0x0085e4000c101d18 */
.L_x_628:
[----:B------:R-:W-:Y:S05]  /*12d60*/  BSYNC B0 ;  /* 0x0000000000007941 */ /* 0x000fea0003800000 */
.L_x_627:
[----:B------:R-:W-:Y:S01]  /*12d70*/  ISETP.GE.AND P0, PT, R203, R195, PT ;  /* 0x000000c3cb00720c */ /* 0x000fe20003f06270 */
[----:B------:R-:W-:-:S12]  /*12d80*/  BSSY B0, `(.L_x_629) ;  /* 0x000000d000007945 */ /* 0x000fd80003800000 */
[----:B------:R-:W-:Y:S05]  /*12d90*/  @P0 BRA `(.L_x_630) ;  /* 0x000000b000000947 */ /* 0x000fea0003800000 */
[----:B------:R-:W-:Y:S01]  /*12da0*/  IADD3 R2, P0, R212, 0x10, RZ ;  /* 0x00000010d4027810 */ /* 0x000fe20007f1e0ff */
[----:B--2---:R-:W-:Y:S01]  /*12db0*/  IMAD.MOV.U32 R8, RZ, RZ, R4 ;  /* 0x000000ffff087224 */ /* 0x004fe200078e0004 */
        /* <DEDUP_REMOVED lines=8> */
[----:B----4-:R2:W-:Y:S02]  /*12e40*/  STG.E.128 [R2.64], R32 ;  /* 0x0000002002007986 */ /* 0x0105e4000c101d18 */
.L_x_630:
[----:B------:R-:W-:Y:S05]  /*12e50*/  BSYNC B0 ;  /* 0x0000000000007941 */ /* 0x000fea0003800000 */
.L_x_629:
[----:B------:R-:W-:Y:S01]  /*12e60*/  ISETP.GE.AND P0, PT, R202, R195, PT ;  /* 0x000000c3ca00720c */ /* 0x000fe20003f06270 */
        /* <DEDUP_REMOVED lines=13> */
.L_x_632:
[----:B------:R-:W-:Y:S05]  /*12f40*/  BSYNC B0 ;  /* 0x0000000000007941 */ /* 0x000fea0003800000 */
.L_x_631:
[----:B------:R-:W-:Y:S01]  /*12f50*/  ISETP.GE.AND P0, PT, R201, R195, PT ;  /* 0x000000c3c900720c */ /* 0x000fe20003f06270 */
        /* <DEDUP_REMOVED lines=13> */
.L_x_634:
[----:B------:R-:W-:Y:S05]  /*13030*/  BSYNC B0 ;  /* 0x0000000000007941 */ /* 0x000fea0003800000 */
.L_x_633:
        /* <DEDUP_REMOVED lines=14> */
.L_x_636:
[----:B------:R-:W-:Y:S05]  /*13120*/  BSYNC B0 ;  /* 0x0000000000007941 */ /* 0x000fea0003800000 */
.L_x_635:
        /* <DEDUP_REMOVED lines=14> */
.L_x_638:
[----:B------:R-:W-:Y:S05]  /*13210*/  BSYNC B0 ;  /* 0x0000000000007941 */ /* 0x000fea0003800000 */
.L_x_637:
        /* <DEDUP_REMOVED lines=14> */
.L_x_640:
[----:B------:R-:W-:Y:S05]  /*13300*/  BSYNC B0 ;  /* 0x0000000000007941 */ /* 0x000fea0003800000 */
.L_x_639:
[----:B------:R-:W-:-:S13]  /*13310*/  ISETP.GE.AND P0, PT, R197, R195, PT ;  /* 0x000000c3c500720c */ /* 0x000fda0003f06270 */
[----:B------:R-:W-:Y:S05]  /*13320*/  @P0 EXIT ;  /* 0x000000000000094d */ /* 0x000fea0003800000 */
[----:B------:R-:W-:Y:S01]  /*13330*/  IADD3 R0, P0, R212, 0x70, RZ ;  /* 0x00000070d4007810 */ /* 0x000fe20007f1e0ff */
[----:B-12---:R-:W-:Y:S01]  /*13340*/  IMAD.MOV.U32 R2, RZ, RZ, R4 ;  /* 0x000000ffff027224 */ /* 0x006fe200078e0004 */
        /* <DEDUP_REMOVED lines=8> */
[----:B------:R-:W-:Y:S01]  /*133d0*/  STG.E.128 [R4.64], R40 ;  /* 0x0000002804007986 */ /* 0x000fe2000c101d18 */
[----:B------:R-:W-:Y:S05]  /*133e0*/  EXIT ;  /* 0x000000000000794d */ /* 0x000fea0003800000 */
.L_x_613:
[----:B------:R-:W1:Y:S01]  /*133f0*/  LDC.U8 R2, c[0x0][0x329] ;  /* 0x0000ca40ff027b82 */ /* 0x000e620000000000 */
[----:B------:R-:W-:Y:S01]  /*13400*/  ISETP.NE.AND P4, PT, R196, -0x1, PT ;  /* 0xffffffffc400780c */ /* 0x000fe20003f85270 */
[----:B------:R-:W-:Y:S01]  /*13410*/  ULDC.64 UR4, c[0x0][0x118] ;  /* 0x0000460000047ab9 */ /* 0x000fe20000000a00 */
[----:B------:R-:W-:Y:S01]  /*13420*/  IADD3 R125, -R127, R125, RZ ;  /* 0x0000007d7f7d7210 */ /* 0x000fe20007ffe1ff */
[----:B------:R-:W-:Y:S01]  /*13430*/  BSSY B0, `(.L_x_641) ;  /* 0x000003c000007945 */ /* 0x000fe20003800000 */
[----:B------:R-:W-:-:S03]  /*13440*/  SHF.R.S32.HI R16, RZ, 0x1f, R18 ;  /* 0x0000001fff107819 */ /* 0x000fc60000011412 */
[----:B------:R-:W2:Y:S02]  /*13450*/  LDC.U8 R5, c[0x0][0x328] ;  /* 0x0000ca00ff057b82 */ /* 0x000ea40000000000 */
[----:B------:R-:W-:-:S04]  /*13460*/  IMAD R16, R16, c[0x0][0x1f0], RZ ;  /* 0x00007c0010107a24 */ /* 0x000fc800078e02ff */
[----:B------:R-:W-:-:S04]  /*13470*/  @P4 IMAD.WIDE.U32 R8, R196, c[0x0][0x1e8], RZ ;  /* 0x00007a00c4084a25 */ /* 0x000fc800078e00ff */
[----:B------:R-:W-:Y:S01]  /*13480*/  @P4 IMAD.MOV.U32 R4, RZ, RZ, R8 ;  /* 0x000000ffff044224 */ /* 0x000fe200078e0008 */
[----:B------:R-:W-:Y:S01]  /*13490*/  @!P4 SHF.R.S32.HI R8, RZ, 0x1f, R3 ;  /* 0x0000001fff08c819 */ /* 0x000fe20000011403 */
[----:B------:R-:W-:Y:S01]  /*134a0*/  @!P4 IMAD.WIDE.U32 R10, R3, c[0x0][0x1e0], RZ ;  /* 0x00007800030aca25 */ /* 0x000fe200078e00ff */
[----:B-1----:R-:W-:-:S03]  /*134b0*/  ISETP.NE.AND P3, PT, R2, RZ, PT ;  /* 0x000000ff0200720c */ /* 0x002fc60003f65270 */
[----:B------:R-:W-:Y:S02]  /*134c0*/  @!P4 IMAD R8, R8, c[0x0][0x1e0], RZ ;  /* 0x000078000808ca24 */ /* 0x000fe400078e02ff */
[----:B------:R-:W-:Y:S02]  /*134d0*/  @!P4 IMAD.MOV.U32 R4, RZ, RZ, R10 ;  /* 0x000000ffff04c224 */ /* 0x000fe400078e000a */
[----:B------:R-:W-:Y:S02]  /*134e0*/  @!P4 IMAD R8, R3, c[0x0][0x1e4], R8 ;  /* 0x000079000308ca24 */ /* 0x000fe400078e0208 */
[----:B------:R-:W-:Y:S01]  /*134f0*/  @P4 IMAD R0, R196, c[0x0][0x1ec], R9 ;  /* 0x00007b00c4004a24 */ /* 0x000fe200078e0209 */
[----:B--2---:R-:W-:Y:S01]  /*13500*/  ISETP.NE.AND P2, PT, R5, RZ, PT ;  /* 0x000000ff0500720c */ /* 0x004fe20003f45270 */
[----:B------:R-:W-:Y:S02]  /*13510*/  @!P4 IMAD.IADD R0, R11, 0x1, R8 ;  /* 0x000000010b00c824 */ /* 0x000fe400078e0208 */
[----:B------:R-:W-:Y:S01]  /*13520*/  IMAD R16, R18, c[0x0][0x1f4], R16 ;  /* 0x00007d0012107a24 */ /* 0x000fe200078e0210 */
[----:B------:R-:W-:Y:S01]  /*13530*/  ISETP.EQ.AND P2, PT, R2, RZ, P2 ;  /* 0x000000ff0200720c */ /* 0x000fe20001742270 */
[----:B------:R-:W-:Y:S01]  /*13540*/  @P3 IMAD.MOV.U32 R6, RZ, RZ, c[0x0][0x210] ;  /* 0x00008400ff063624 */ /* 0x000fe200078e00ff */
[----:B------:R-:W-:Y:S01]  /*13550*/  LEA.HI R2, R7, R126, RZ, 0x3 ;  /* 0x0000007e07027211 */ /* 0x000fe200078f18ff */
[----:B------:R-:W-:Y:S01]  /*13560*/  @!P3 IMAD.MOV.U32 R7, RZ, RZ, c[0x0][0x214] ;  /* 0x00008500ff07b624 */ /* 0x000fe200078e00ff */
[----:B------:R-:W-:Y:S01]  /*13570*/  @!P3 ISETP.NE.AND P1, PT, R5, RZ, PT ;  /* 0x000000ff0500b20c */ /* 0x000fe20003f25270 */
[----:B------:R-:W-:Y:S01]  /*13580*/  @P3 IMAD R6, R6, c[0x0][0x214], RZ ;  /* 0x0000850006063a24 */ /* 0x000fe200078e02ff */
[----:B------:R-:W-:-:S02]  /*13590*/  ISETP.NE.OR P0, PT, R196, -0x1, !P2 ;  /* 0xffffffffc400780c */ /* 0x000fc40005705670 */
[----:B------:R-:W-:Y:S02]  /*135a0*/  LOP3.LUT R5, R2, 0x1ffffff8, RZ, 0xc0, !PT ;  /* 0x1ffffff802057812 */ /* 0x000fe400078ec0ff */
[----:B------:R-:W-:Y:S02]  /*135b0*/  @!P3 SEL R6, R7, c[0x0][0x234], !P1 ;  /* 0x00008d000706ba07 */ /* 0x000fe40004800000 */
[----:B------:R-:W-:Y:S01]  /*135c0*/  IADD3 R5, -R5, R126, RZ ;  /* 0x0000007e05057210 */ /* 0x000fe20007ffe1ff */
[----:B------:R-:W-:Y:S01]  /*135d0*/  @!P2 CS2R R8, SRZ ;  /* 0x000000000008a805 */ /* 0x000fe2000001ff00 */
[----:B------:R-:W-:Y:S01]  /*135e0*/  @P3 MOV R7, 0x1 ;  /* 0x0000000100073802 */ /* 0x000fe20000000f00 */
[----:B------:R-:W-:Y:S01]  /*135f0*/  @!P3 IMAD R7, R6, c[0x0][0x1c0], RZ ;  /* 0x000070000607ba24 */ /* 0x000fe200078e02ff */
[----:B------:R-:W-:Y:S01]  /*13600*/  SHF.R.S32.HI R2, RZ, 0x3, R2 ;  /* 0x00000003ff027819 */ /* 0x000fe20000011402 */
[----:B------:R-:W-:Y:S02]  /*13610*/  IMAD.SHL.U32 R5, R5, 0x8, RZ ;  /* 0x0000000805057824 */ /* 0x000fe400078e00ff */
[----:B------:R-:W-:-:S02]  /*13620*/  @!P0 IMAD R196, R3, c[0x0][0x214], RZ ;  /* 0x0000850003c48a24 */ /* 0x000fc400078e02ff */
[----:B------:R-:W-:Y:S01]  /*13630*/  IMAD R3, R3, R7, RZ ;  /* 0x0000000703037224 */ /* 0x000fe200078e02ff */
[C---:B------:R-:W-:Y:S01]  /*13640*/  IADD3 R4, P1, R5.reuse, R4, RZ ;  /* 0x0000000405047210 */ /* 0x040fe20007f3e0ff */
[--C-:B------:R-:W-:Y:S01]  /*13650*/  @P2 IMAD.MOV.U32 R8, RZ, RZ, R196.reuse ;  /* 0x000000ffff082224 */ /* 0x100fe200078e00c4 */
[----:B------:R-:W-:Y:S02]  /*13660*/  @P2 SHF.R.S32.HI R9, RZ, 0x1f, R196 ;  /* 0x0000001fff092819 */ /* 0x000fe400000114c4 */
[----:B------:R-:W-:Y:S01]  /*13670*/  LEA.HI.X.SX32 R5, R5, R0, 0x1, P1 ;  /* 0x0000000005057211 */ /* 0x000fe200008f0eff */
[----:B------:R-:W-:Y:S01]  /*13680*/  @P3 IMAD.MOV.U32 R0, RZ, RZ, c[0x0][0x210] ;  /* 0x00008400ff003624 */ /* 0x000fe200078e00ff */
[----:B------:R-:W-:Y:S01]  /*13690*/  SEL R3, R3, RZ, !P2 ;  /* 0x000000ff03037207 */ /* 0x000fe20005000000 */
[----:B------:R-:W-:Y:S01]  /*136a0*/  @!P3 IMAD.MOV.U32 R0, RZ, RZ, 0x1 ;  /* 0x00000001ff00b424 */ /* 0x000fe200078e00ff */
[----:B------:R-:W-:Y:S01]  /*136b0*/  ISETP.GE.AND P2, PT, R2, R125, PT ;  /* 0x0000007d0200720c */ /* 0x000fe20003f46270 */
[----:B------:R-:W-:-:S04]  /*136c0*/  IMAD.WIDE.U32 R4, R18, c[0x0][0x1f0], R4 ;  /* 0x00007c0012047a25 */ /* 0x000fc800078e0004 */
[----:B------:R-:W-:Y:S01]  /*136d0*/  IMAD R127, R127, R0, RZ ;  /* 0x000000007f7f7224 */ /* 0x000fe200078e02ff */
[----:B------:R-:W-:Y:S01]  /*136e0*/  IADD3 R17, R16, R5, RZ ;  /* 0x0000000510117210 */ /* 0x000fe20007ffe0ff */
[----:B------:R-:W-:Y:S01]  /*136f0*/  IMAD R7, R18, R6, R3 ;  /* 0x0000000612077224 */ /* 0x000fe200078e0203 */
[--C-:B------:R-:W-:Y:S02]  /*13700*/  SHF.R.S32.HI R3, RZ, 0x1f, R2.reuse ;  /* 0x0000001fff037819 */ /* 0x100fe40000011402 */
[----:B------:R-:W-:Y:S02]  /*13710*/  SHF.R.S32.HI R15, RZ, 0x1f, R127 ;  /* 0x0000001fff0f7819 */ /* 0x000fe4000001147f */
[----:B------:R-:W-:Y:S01]  /*13720*/  IADD3 R6, P1, P0, R127, R8, R7 ;  /* 0x000000087f067210 */ /* 0x000fe2000783e007 */
[----:B------:R-:W-:Y:S01]  /*13730*/  IMAD.WIDE R18, R123, 0x80, R2 ;  /* 0x000000807b127825 */ /* 0x000fe200078e0202 */
[----:B------:R-:W-:-:S04]  /*13740*/  SHF.R.S32.HI R7, RZ, 0x1f, R7 ;  /* 0x0000001fff077819 */ /* 0x000fc80000011407 */
        /* <DEDUP_REMOVED lines=10> */
.L_x_642:
[----:B------:R-:W-:Y:S05]  /*137f0*/  BSYNC B0 ;  /* 0x0000000000007941 */ /* 0x000fea0003800000 */
.L_x_641:
[----:B------:R-:W-:Y:S01]  /*13800*/  IADD3 R14, R2, 0x10, RZ ;  /* 0x00000010020e7810 */ /* 0x000fe20007ffe0ff */
[----:B------:R-:W-:Y:S03]  /*13810*/  BSSY B0, `(.L_x_643) ;  /* 0x000000e000007945 */ /* 0x000fe60003800000 */
[----:B------:R-:W-:-:S13]  /*13820*/  ISETP.GE.AND P0, PT, R14, R125, PT ;  /* 0x0000007d0e00720c */ /* 0x000fda0003f06270 */
[----:B------:R-:W-:Y:S05]  /*13830*/  @P0 BRA `(.L_x_644) ;  /* 0x000000b000000947 */ /* 0x000fea0003800000 */
[----:B------:R-:W-:Y:S01]  /*13840*/  IADD3 R8, P0, R18, 0x10, RZ ;  /* 0x0000001012087810 */ /* 0x000fe20007f1e0ff */
[----:B-1----:R-:W-:Y:S01]  /*13850*/  IMAD.MOV.U32 R10, RZ, RZ, R4 ;  /* 0x000000ffff0a7224 */ /* 0x002fe200078e0004 */
        /* <DEDUP_REMOVED lines=8> */
[----:B------:R1:W-:Y:S02]  /*138e0*/  STG.E.128 [R8.64], RZ ;  /* 0x000000ff08007986 */ /* 0x0003e4000c101d04 */
.L_x_644:
[----:B------:R-:W-:Y:S05]  /*138f0*/  BSYNC B0 ;  /* 0x0000000000007941 */ /* 0x000fea0003800000 */
.L_x_643:
[----:B------:R-:W-:Y:S01]  /*13900*/  IADD3 R13, R2, 0x20, RZ ;  /* 0x00000020020d7810 */ /* 0x000fe20007ffe0ff */
[----:B------:R-:W-:Y:S03]  /*13910*/  BSSY B0, `(.L_x_645) ;  /* 0x000000e000007945 */ /* 0x000fe60003800000 */
[----:B------:R-:W-:-:S13]  /*13920*/  ISETP.GE.AND P0, PT, R13, R125, PT ;  /* 0x0000007d0d00720c */ /* 0x000fda0003f06270 */
[----:B------:R-:W-:Y:S05]  /*13930*/  @P0 BRA `(.L_x_646) ;  /* 0x000000b000000947 */ /* 0x000fea0003800000 */
[----:B-1----:R-:W-:Y:S01]  /*13940*/  IADD3 R8, P0, R18, 0x20, RZ ;  /* 0x0000002012087810 */ /* 0x002fe20007f1e0ff */
        /* <DEDUP_REMOVED lines=10> */
.L_x_646:
[----:B------:R-:W-:Y:S05]  /*139f0*/  BSYNC B0 ;  /* 0x0000000000007941 */ /* 0x000fea0003800000 */
.L_x_645:
        /* <DEDUP_REMOVED lines=15> */
.L_x_648:
[----:B------:R-:W-:Y:S05]  /*13af0*/  BSYNC B0 ;  /* 0x0000000000007941 */ /* 0x000fea0003800000 */
.L_x_647:
[----:B-1----:R-:W-:Y:S01]  /*13b00*/  IADD3 R11, R2, 0x40, RZ ;  /* 0x00000040020b7810 */ /* 0x002fe20007ffe0ff */
[----:B------:R-:W-:Y:S03]  /*13b10*/  BSSY B0, `(.L_x_649) ;  /* 0x000000e000007945 */ /* 0x000fe60003800000 */
[----:B------:R-:W-:-:S13]  /*13b20*/  ISETP.GE.AND P0, PT, R11, R125, PT ;  /* 0x0000007d0b00720c */ /* 0x000fda0003f06270 */
        /* <DEDUP_REMOVED lines=12> */
.L_x_650:
[----:B------:R-:W-:Y:S05]  /*13bf0*/  BSYNC B0 ;  /* 0x0000000000007941 */ /* 0x000fea0003800000 */
.L_x_649:
        /* <DEDUP_REMOVED lines=15> */
.L_x_652:
[----:B------:R-:W-:Y:S05]  /*13cf0*/  BSYNC B0 ;  /* 0x0000000000007941 */ /* 0x000fea0003800000 */
.L_x_651:
        /* <DEDUP_REMOVED lines=15> */
.L_x_654:
[----:B------:R-:W-:Y:S05]  /*13df0*/  BSYNC B0 ;  /* 0x0000000000007941 */ /* 0x000fea0003800000 */
.L_x_653:
[----:B------:R-:W-:Y:S01]  /*13e00*/  IADD3 R8, R2, 0x70, RZ ;  /* 0x0000007002087810 */ /* 0x000fe20007ffe0ff */
[----:B------:R-:W-:Y:S03]  /*13e10*/  BSSY B0, `(.L_x_655) ;  /* 0x000000d000007945 */ /* 0x000fe60003800000 */
[----:B------:R-:W-:-:S13]  /*13e20*/  ISETP.GE.AND P0, PT, R8, R125, PT ;  /* 0x0000007d0800720c */ /* 0x000fda0003f06270 */
        /* <DEDUP_REMOVED lines=10> */
[----:B------:R2:W-:Y:S02]  /*13ed0*/  STG.E.128 [R4.64], RZ ;  /* 0x000000ff04007986 */ /* 0x0005e4000c101d04 */
.L_x_656:
[----:B------:R-:W-:Y:S05]  /*13ee0*/  BSYNC B0 ;  /* 0x0000000000007941 */ /* 0x000fea0003800000 */
.L_x_655:
[----:B------:R-:W-:-:S04]  /*13ef0*/  LOP3.LUT P6, RZ, R126, 0x7, RZ, 0xc0, !PT ;  /* 0x000000077eff7812 */ /* 0x000fc800078cc0ff */
[-C--:B------:R-:W-:Y:S02]  /*13f00*/  ISETP.GE.OR P2, PT, R2, R125.reuse, P6 ;  /* 0x0000007d0200720c */ /* 0x080fe40003746670 */
[-C--:B------:R-:W-:Y:S02]  /*13f10*/  ISETP.GE.OR P1, PT, R14, R125.reuse, P6 ;  /* 0x0000007d0e00720c */ /* 0x080fe40003726670 */
[-C--:B------:R-:W-:Y:S02]  /*13f20*/  ISETP.GE.OR P5, PT, R13, R125.reuse, P6 ;  /* 0x0000007d0d00720c */ /* 0x080fe400037a6670 */
[-C--:B------:R-:W-:Y:S02]  /*13f30*/  ISETP.GE.OR P4, PT, R12, R125.reuse, P6 ;  /* 0x0000007d0c00720c */ /* 0x080fe40003786670 */
[----:B------:R-:W-:-:S05]  /*13f40*/  ISETP.GE.OR P3, PT, R11, R125, P6 ;  /* 0x0000007d0b00720c */ /* 0x000fca0003766670 */
[-C--:B------:R-:W-:Y:S02]  /*13f50*/  @!P2 IMAD R2, R2, R0.reuse, RZ ;  /* 0x000000000202a224 */ /* 0x080fe400078e02ff */
[-C--:B------:R-:W-:Y:S02]  /*13f60*/  @!P1 IMAD R14, R14, R0.reuse, RZ ;  /* 0x000000000e0e9224 */ /* 0x080fe400078e02ff */
[----:B------:R-:W-:Y:S01]  /*13f70*/  @!P5 IMAD R13, R13, R0, RZ ;  /* 0x000000000d0dd224 */ /* 0x000fe200078e02ff */
[----:B------:R-:W-:Y:S01]  /*13f80*/  @!P2 IADD3 R3, P0, R2, R6, RZ ;  /* 0x000000060203a210 */ /* 0x000fe20007f1e0ff */
[-C--:B------:R-:W-:Y:S02]  /*13f90*/  @!P4 IMAD R12, R12, R0.reuse, RZ ;  /* 0x000000000c0cc224 */ /* 0x080fe400078e02ff */
[----:B------:R-:W-:Y:S01]  /*13fa0*/  @!P3 IMAD R11, R11, R0, RZ ;  /* 0x000000000b0bb224 */ /* 0x000fe200078e02ff */
[----:B------:R-:W-:Y:S02]  /*13fb0*/  @!P2 LEA.HI.X.SX32 R2, R2, R15, 0x1, P0 ;  /* 0x0000000f0202a211 */ /* 0x000fe400000f0eff */
[----:B--2---:R-:W-:-:S04]  /*13fc0*/  @!P2 LEA R4, P0, R3, c[0x0][0x200], 0x2 ;  /* 0x000080000304aa11 */ /* 0x004fc800078010ff */
[----:B------:R-:W-:Y:S01]  /*13fd0*/  @!P2 LEA.HI.X R5, R3, c[0x0][0x204], R2, 0x2, P0 ;  /* 0x000081000305aa11 */ /* 0x000fe200000f1402 */
[----:B------:R-:W-:Y:S01]  /*13fe0*/  @!P2 IMAD.MOV.U32 R2, RZ, RZ, 0x7f800000 ;  /* 0x7f800000ff02a424 */ /* 0x000fe200078e00ff */
[----:B------:R-:W-:-:S04]  /*13ff0*/  @!P1 IADD3 R3, P0, R14, R6, RZ ;  /* 0x000000060e039210 */ /* 0x000fc80007f1e0ff */
[----:B------:R2:W-:Y:S01]  /*14000*/  @!P2 STG.E [R4.64], R2 ;  /* 0x000000020400a986 */ /* 0x0005e2000c101904 */
[-C--:B------:R-:W-:Y:S02]  /*14010*/  @!P1 LEA.HI.X.SX32 R14, R14, R15.reuse, 0x1, P0 ;  /* 0x0000000f0e0e9211 */ /* 0x080fe400000f0eff */
[----:B--2---:R-:W-:Y:S02]  /*14020*/  @!P1 LEA R4, P2, R3, c[0x0][0x200], 0x2 ;  /* 0x0000800003049a11 */ /* 0x004fe400078410ff */
[----:B------:R-:W-:Y:S02]  /*14030*/  @!P5 IADD3 R2, P0, R13, R6, RZ ;  /* 0x000000060d02d210 */ /* 0x000fe40007f1e0ff */
[----:B------:R-:W-:Y:S02]  /*14040*/  @!P1 LEA.HI.X R5, R3, c[0x0][0x204], R14, 0x2, P2 ;  /* 0x0000810003059a11 */ /* 0x000fe400010f140e */
[----:B------:R-:W-:Y:S02]  /*14050*/  @!P5 LEA.HI.X.SX32 R13, R13, R15, 0x1, P0 ;  /* 0x0000000f0d0dd211 */ /* 0x000fe400000f0eff */
[----:B------:R-:W-:-:S02]  /*14060*/  @!P5 LEA R16, P2, R2, c[0x0][0x200], 0x2 ;  /* 0x000080000210da11 */ /* 0x000fc400078410ff */
[----:B------:R-:W-:Y:S02]  /*14070*/  @!P4 IADD3 R3, P0, R12, R6, RZ ;  /* 0x000000060c03c210 */ /* 0x000fe40007f1e0ff */
[----:B------:R-:W-:Y:S01]  /*14080*/  @!P5 LEA.HI.X R17, R2, c[0x0][0x204], R13, 0x2, P2 ;  /* 0x000081000211da11 */ /* 0x000fe200010f140d */
[----:B------:R-:W-:Y:S01]  /*14090*/  @!P1 IMAD.MOV.U32 R2, RZ, RZ, 0x7f800000 ;  /* 0x7f800000ff029424 */ /* 0x000fe200078e00ff */
[----:B------:R-:W-:Y:S02]  /*140a0*/  ISETP.GE.OR P2, PT, R10, R125, P6 ;  /* 0x0000007d0a00720c */ /* 0x000fe40003746670 */
[----:B------:R-:W-:Y:S02]  /*140b0*/  @!P4 LEA.HI.X.SX32 R12, R12, R15, 0x1, P0 ;  /* 0x0000000f0c0cc211 */ /* 0x000fe400000f0eff */
[----:B------:R-:W-:Y:S01]  /*140c0*/  @!P4 LEA R18, P0, R3, c[0x0][0x200], 0x2 ;  /* 0x000080000312ca11 */ /* 0x000fe200078010ff */
[----:B------:R2:W-:Y:S01]  /*140d0*/  @!P1 STG.E [R4.64], R2 ;  /* 0x0000000204009986 */ /* 0x0005e2000c101904 */
[----:B------:R-:W-:-:S02]  /*140e0*/  ISETP.GE.OR P1, PT, R9, R125, P6 ;  /* 0x0000007d0900720c */ /* 0x000fc40003726670 */
[----:B------:R-:W-:Y:S01]  /*140f0*/  @!P4 LEA.HI.X R19, R3, c[0x0][0x204], R12, 0x2, P0 ;  /* 0x000081000313ca11 */ /* 0x000fe200000f140c */
[----:B------:R-:W-:Y:S01]  /*14100*/  @!P5 IMAD.MOV.U32 R3, RZ, RZ, 0x7f800000 ;  /* 0x7f800000ff03d424 */ /* 0x000fe200078e00ff */
[----:B------:R-:W-:-:S03]  /*14110*/  ISETP.GE.OR P6, PT, R8, R125, P6 ;  /* 0x0000007d0800720c */ /* 0x000fc600037c6670 */
[----:B------:R-:W-:Y:S01]  /*14120*/  @!P2 IMAD R10, R10, R0, RZ ;  /* 0x000000000a0aa224 */ /* 0x000fe200078e02ff */
[----:B------:R3:W-:Y:S01]  /*14130*/  @!P5 STG.E [R16.64], R3 ;  /* 0x000000031000d986 */ /* 0x0007e2000c101904 */
[----:B------:R-:W-:-:S04]  /*14140*/  @!P2 IMAD.MOV.U32 R7, RZ, RZ, 0x7f800000 ;  /* 0x7f800000ff07a424 */ /* 0x000fc800078e00ff */
[----:B------:R-:W-:Y:S01]  /*14150*/  @!P1 IMAD R9, R9, R0, RZ ;  /* 0x0000000009099224 */ /* 0x000fe200078e02ff */
[----:B--2---:R-:W-:-:S04]  /*14160*/  @!P3 IADD3 R2, P0, R11, R6, RZ ;  /* 0x000000060b02b210 */ /* 0x004fc80007f1e0ff */
[----:B------:R-:W-:Y:S02]  /*14170*/  @!P3 LEA.HI.X.SX32 R11, R11, R15, 0x1, P0 ;  /* 0x0000000f0b0bb211 */ /* 0x000fe400000f0eff */
[----:B------:R-:W-:Y:S01]  /*14180*/  @!P3 LEA R4, P0, R2, c[0x0][0x200], 0x2 ;  /* 0x000080000204ba11 */ /* 0x000fe200078010ff */
[----:B---3--:R-:W-:-:S03]  /*14190*/  @!P3 IMAD.MOV.U32 R3, RZ, RZ, 0x7f800000 ;  /* 0x7f800000ff03b424 */ /* 0x008fc600078e00ff */
[----:B------:R-:W-:Y:S02]  /*141a0*/  @!P3 LEA.HI.X R5, R2, c[0x0][0x204], R11, 0x2, P0 ;  /* 0x000081000205ba11 */ /* 0x000fe400000f140b */
        /* <DEDUP_REMOVED lines=8> */
[----:B------:R-:W-:-:S05]  /*14230*/  @!P4 IMAD.MOV.U32 R2, RZ, RZ, 0x7f800000 ;  /* 0x7f800000ff02c424 */ /* 0x000fca00078e00ff */
[----:B------:R2:W-:Y:S04]  /*14240*/  @!P4 STG.E [R18.64], R2 ;  /* 0x000000021200c986 */ /* 0x0005e8000c101904 */
[----:B------:R3:W-:Y:S04]  /*14250*/  @!P3 STG.E [R4.64], R3 ;  /* 0x000000030400b986 */ /* 0x0007e8000c101904 */
[----:B------:R3:W-:Y:S01]  /*14260*/  @!P2 STG.E [R12.64], R7 ;  /* 0x000000070c00a986 */ /* 0x0007e2000c101904 */
[----:B--2---:R-:W-:-:S05]  /*14270*/  @!P1 IMAD.MOV.U32 R2, RZ, RZ, 0x7f800000 ;  /* 0x7f800000ff029424 */ /* 0x004fca00078e00ff */
[----:B------:R3:W-:Y:S01]  /*14280*/  @!P1 STG.E [R10.64], R2 ;  /* 0x000000020a009986 */ /* 0x0007e2000c101904 */
[----:B------:R-:W-:Y:S05]  /*14290*/  @P6 EXIT ;  /* 0x000000000000694d */ /* 0x000fea0003800000 */
[----:B------:R-:W-:-:S05]  /*142a0*/  IMAD R0, R8, R0, RZ ;  /* 0x0000000008007224 */ /* 0x000fca00078e02ff */
[----:B------:R-:W-:-:S04]  /*142b0*/  IADD3 R6, P0, R0, R6, RZ ;  /* 0x0000000600067210 */ /* 0x000fc80007f1e0ff */
[----:B------:R-:W-:Y:S02]  /*142c0*/  LEA.HI.X.SX32 R0, R0, R15, 0x1, P0 ;  /* 0x0000000f00007211 */ /* 0x000fe400000f0eff */
[----:B---3--:R-:W-:-:S04]  /*142d0*/  LEA R2, P0, R6, c[0x0][0x200], 0x2 ;  /* 0x0000800006027a11 */ /* 0x008fc800078010ff */
[----:B------:R-:W-:Y:S01]  /*142e0*/  LEA.HI.X R3, R6, c[0x0][0x204], R0, 0x2, P0 ;  /* 0x0000810006037a11 */ /* 0x000fe200000f1400 */
[----:B------:R-:W-:-:S05]  /*142f0*/  IMAD.MOV.U32 R0, RZ, RZ, 0x7f800000 ;  /* 0x7f800000ff007424 */ /* 0x000fca00078e00ff */
[----:B------:R-:W-:Y:S01]  /*14300*/  STG.E [R2.64], R0 ;  /* 0x0000000002007986 */ /* 0x000fe2000c101904 */
[----:B------:R-:W-:Y:S05]  /*14310*/  EXIT ;  /* 0x000000000000794d */ /* 0x000fea0003800000 */
.L_x_657:
        /* <DEDUP_REMOVED lines=14> */
.L_x_1141:


//--------------------- .text._ZN5flash16flash_fwd_kernelI23Flash_fwd_kernel_traitsILi64ELi128ELi64ELi4ELb0ELb0EN7cutlass6half_tE19Flash_kernel_traitsILi64ELi128ELi64ELi4ES3_EELb0ELb1ELb0ELb0ELb0ELb1ELb1ELb0EEEvNS_16Flash_fwd_paramsE --------------------------
	.section	.text._ZN5flash16flash_fwd_kernelI23Flash_fwd_kernel_traitsILi64ELi128ELi64ELi4ELb0ELb0EN7cutlass6half_tE19Flash_kernel_traitsILi64ELi128ELi64ELi4ES3_EELb0ELb1ELb0ELb0ELb0ELb1ELb1ELb0EEEvNS_16Flash_fwd_paramsE,"ax",@progbits
	.sectioninfo	@"SHI_REGISTERS=255"
	.align	128
        .global         _ZN5flash16flash_fwd_kernelI23Flash_fwd_kernel_traitsILi64ELi128ELi64ELi4ELb0ELb0EN7cutlass6half_tE19Flash_kernel_traitsILi64ELi128ELi64ELi4ES3_EELb0ELb1ELb0ELb0ELb0ELb1ELb1ELb0EEEvNS_16Flash_fwd_paramsE
        .type           _ZN5flash16flash_fwd_kernelI23Flash_fwd_kernel_traitsILi64ELi128ELi64ELi4ELb0ELb0EN7cutlass6half_tE19Flash_kernel_traitsILi64ELi128ELi64ELi4ES3_EELb0ELb1ELb0ELb0ELb0ELb1ELb1ELb0EEEvNS_16Flash_fwd_paramsE,@function
        .size           _ZN5flash16flash_fwd_kernelI23Flash_fwd_kernel_traitsILi64ELi128ELi64ELi4ELb0ELb0EN7cutlass6half_tE19Flash_kernel_traitsILi64ELi128ELi64ELi4ES3_EELb0ELb1ELb0ELb0ELb0ELb1ELb1ELb0EEEvNS_16Flash_fwd_paramsE,(.L_x_1142 - _ZN5flash16flash_fwd_kernelI23Flash_fwd_kernel_traitsILi64ELi128ELi64ELi4ELb0ELb0EN7cutlass6half_tE19Flash_kernel_traitsILi64ELi128ELi64ELi4ES3_EELb0ELb1ELb0ELb0ELb0ELb1ELb1ELb0EEEvNS_16Flash_fwd_paramsE)
        .other          _ZN5flash16flash_fwd_kernelI23Flash_fwd_kernel_traitsILi64ELi128ELi64ELi4ELb0ELb0EN7cutlass6half_tE19Flash_kernel_traitsILi64ELi128ELi64ELi4ES3_EELb0ELb1ELb0ELb0ELb0ELb1ELb1ELb0EEEvNS_16Flash_fwd_paramsE,@"STO_CUDA_ENTRY STV_DEFAULT"
_ZN5flash16flash_fwd_kernelI23Flash_fwd_kernel_traitsILi64ELi128ELi64ELi4ELb0ELb0EN7cutlass6half_tE19Flash_kernel_traitsILi64ELi128ELi64ELi4ES3_EELb0ELb1ELb0ELb0ELb0ELb1ELb1ELb0EEEvNS_16Flash_fwd_paramsE:
.text._ZN5flash16flash_fwd_kernelI23Flash_fwd_kernel_traitsILi64ELi128ELi64ELi4ELb0ELb0EN7cutlass6half_tE19Flash_kernel_traitsILi64ELi128ELi64ELi4ES3_EELb0ELb1ELb0ELb0ELb0ELb1ELb1ELb0EEEvNS_16Flash_fwd_paramsE:
[----:B------:R-:W-:Y:S02]  /*0000*/  MOV R1, c[0x0][0x28] ;  /* 0x00000a0000017a02 */ /* 0x000fe40000000f00 */
[----:B------:R-:W1:Y:S01]  /*0010*/  LDC.U8 R3, c[0x0][0x312] ;  /* 0x0000c480ff037b82 */ /* 0x000e620000000000 */
[----:B------:R-:W2:Y:S01]  /*0020*/  S2R R2, SR_CTAID.Y ;  /* 0x0000000000027919 */ /* 0x000ea20000002600 */
[----:B------:R-:W-:Y:S01]  /*0030*/  ISETP.NE.U32.AND P2, PT, RZ, c[0x0][0x240], PT ;  /* 0x00009000ff007a0c */ /* 0x000fe20003f45070 */
[----:B------:R-:W-:Y:S01]  /*0040*/  IMAD.MOV.U32 R0, RZ, RZ, 0x4 ;  /* 0x00000004ff007424 */ /* 0x000fe200078e00ff */
[----:B------:R-:W-:Y:S01]  /*0050*/  ISETP.EQ.U32.AND P1, PT, RZ, c[0x0][0x248], PT ;  /* 0x00009200ff007a0c */ /* 0x000fe20003f22070 */
[----:B------:R-:W-:Y:S01]  /*0060*/  IMAD.MOV.U32 R202, RZ, RZ, -0x1 ;  /* 0xffffffffffca7424 */ /* 0x000fe200078e00ff */
[----:B------:R-:W-:Y:S01]  /*0070*/  ISETP.NE.AND.EX P2, PT, RZ, c[0x0][0x244], PT, P2 ;  /* 0x00009100ff007a0c */ /* 0x000fe20003f45320 */
[----:B------:R-:W-:Y:S01]  /*0080*/  ULDC.64 UR4, c[0x0][0x118] ;  /* 0x0000460000047ab9 */ /* 0x000fe20000000a00 */
[----:B------:R-:W-:Y:S01]  /*0090*/  IMAD.MOV.U32 R9, RZ, RZ, -0x1 ;  /* 0xffffffffff097424 */ /* 0x000fe200078e00ff */
[----:B------:R-:W-:-:S04]  /*00a0*/  ISETP.NE.U32.AND P0, PT, RZ, c[0x0][0x250], PT ;  /* 0x00009400ff007a0c */ /* 0x000fc80003f05070 */
[----:B------:R-:W-:Y:S02]  /*00b0*/  ISETP.NE.AND.EX P0, PT, RZ, c[0x0][0x254], PT, P0 ;  /* 0x00009500ff007a0c */ /* 0x000fe40003f05300 */
[----:B-1----:R-:W-:Y:S01]  /*00c0*/  ISETP.NE.AND P3, PT, R3, RZ, PT ;  /* 0x000000ff0300720c */ /* 0x002fe20003f65270 */
[----:B--2---:R-:W-:-:S03]  /*00d0*/  IMAD.WIDE R130, R2, R0, c[0x0][0x240] ;  /* 0x0000900002827625 */ /* 0x004fc600078e0200 */
[----:B------:R-:W-:Y:S01]  /*00e0*/  ISETP.EQ.OR.EX P1, PT, RZ, c[0x0][0x24c], !P3, P1 ;  /* 0x00009300ff007a0c */ /* 0x000fe20005f22710 */
[----:B------:R-:W-:Y:S01]  /*00f0*/  IMAD.WIDE R6, R2, R0, c[0x0][0x248] ;  /* 0x0000920002067625 */ /* 0x000fe200078e0200 */
[----:B------:R1:W2:Y:S11]  /*0100*/  @P2 LDG.E R202, [R130.64] ;  /* 0x0000000482ca2981 */ /* 0x0002b6000c1e1900 */
[----:B------:R3:W5:Y:S04]  /*0110*/  @!P1 LDG.E R9, [R6.64] ;  /* 0x0000000406099981 */ /* 0x000768000c1e1900 */
[----:B-1----:R-:W2:Y:S01]  /*0120*/  @P2 LDG.E R130, [R130.64+0x4] ;  /* 0x0000040482822981 */ /* 0x002ea2000c1e1900 */
[----:B------:R-:W-:-:S02]  /*0130*/  IMAD.MOV.U32 R4, RZ, RZ, RZ ;  /* 0x000000ffff047224 */ /* 0x000fc400078e00ff */
[----:B------:R-:W-:Y:S01]  /*0140*/  @P0 IMAD.WIDE R10, R2, R0, c[0x0][0x250] ;  /* 0x00009400020a0625 */ /* 0x000fe200078e0200 */
[----:B------:R-:W1:Y:S04]  /*0150*/  S2R R218, SR_CTAID.X ;  /* 0x0000000000da7919 */ /* 0x000e680000002500 */
[----:B------:R3:W5:Y:S01]  /*0160*/  @P0 LDG.E R4, [R10.64] ;  /* 0x000000040a040981 */ /* 0x000762000c1e1900 */
[----:B------:R-:W-:-:S03]  /*0170*/  ISETP.NE.U32.AND P0, PT, RZ, c[0x0][0x248], PT ;  /* 0x00009200ff007a0c */ /* 0x000fc60003f05070 */
[----:B------:R-:W4:Y:S01]  /*0180*/  S2R R16, SR_CTAID.Z ;  /* 0x0000000000107919 */ /* 0x000f220000002700 */
[----:B------:R-:W-:Y:S01]  /*0190*/  ISETP.NE.AND.EX P0, PT, RZ, c[0x0][0x24c], PT, P0 ;  /* 0x00009300ff007a0c */ /* 0x000fe20003f05300 */
[----:B--2---:R-:W-:Y:S02]  /*01a0*/  @P2 IMAD.IADD R130, R130, 0x1, -R202 ;  /* 0x0000000182822824 */ /* 0x004fe400078e0aca */
[----:B------:R-:W-:-:S10]  /*01b0*/  @!P2 IMAD.MOV.U32 R130, RZ, RZ, c[0x0][0x214] ;  /* 0x00008500ff82a624 */ /* 0x000fd400078e00ff */
[----:B------:R-:W-:Y:S05]  /*01c0*/  @!P0 BRA `(.L_x_658) ;  /* 0x0000004000008947 */ /* 0x000fea0003800000 */
[----:B-1-34-:R-:W2:Y:S02]  /*01d0*/  @P3 LDG.E R3, [R6.64+0x4] ;  /* 0x0000040406033981 */ /* 0x01aea4000c1e1900 */
[----:B--2--5:R-:W-:-:S06]  /*01e0*/  @P3 IADD3 R3, R3, -R9, RZ ;  /* 0x8000000903033210 */ /* 0x024fcc0007ffe0ff */
[----:B------:R1:W5:Y:S01]  /*01f0*/  @!P3 LDG.E R3, [R6.64] ;  /* 0x000000040603b981 */ /* 0x000362000c1e1900 */
[----:B------:R-:W-:Y:S05]  /*0200*/  BRA `(.L_x_659) ;  /* 0x0000001000007947 */ /* 0x000fea0003800000 */
.L_x_658:
[----:B-1-34-:R-:W-:Y:S02]  /*0210*/  MOV R3, c[0x0][0x218] ;  /* 0x0000860000037a02 */ /* 0x01afe40000000f00 */
.L_x_659:
        /* <DEDUP_REMOVED lines=12> */
[----:B------:R-:W-:Y:S01]  /*02e0*/  IADD3 R5, -R130, 0xbf, R132 ;  /* 0x000000bf82057810 */ /* 0x000fe20007ffe184 */
[----:B------:R-:W1:Y:S01]  /*02f0*/  S2R R129, SR_TID.X ;  /* 0x0000000000817919 */ /* 0x000e620000002100 */
        /* <DEDUP_REMOVED lines=11> */
[----:B-1----:R-:W-:Y:S02]  /*03b0*/  ISETP.NE.AND P1, PT, R202, -0x1, PT ;  /* 0xffffffffca00780c */ /* 0x002fe40003f25270 */
[----:B------:R-:W-:-:S11]  /*03c0*/  ISETP.NE.AND P0, PT, R9, -0x1, PT ;  /* 0xffffffff0900780c */ /* 0x000fd60003f05270 */
[----:B------:R-:W-:Y:S01]  /*03d0*/  @!P1 SHF.R.S32.HI R0, RZ, 0x1f, R2 ;  /* 0x0000001fff009819 */ /* 0x000fe20000011402 */
[----:B------:R-:W-:Y:S01]  /*03e0*/  @P1 IMAD.WIDE.U32 R6, R202, c[0x0][0x190], RZ ;  /* 0x00006400ca061a25 */ /* 0x000fe200078e00ff */
[----:B------:R-:W-:-:S03]  /*03f0*/  @P0 IADD3 R3, R4, R9, RZ ;  /* 0x0000000904030210 */ /* 0x000fc60007ffe0ff */
[----:B------:R-:W-:Y:S01]  /*0400*/  @!P1 IMAD R0, R0, c[0x0][0x178], RZ ;  /* 0x00005e0000009a24 */ /* 0x000fe200078e02ff */
[----:B------:R-:W-:Y:S01]  /*0410*/  @P1 MOV R8, R6 ;  /* 0x0000000600081202 */ /* 0x000fe20000000f00 */
[----:B------:R-:W-:Y:S02]  /*0420*/  @P1 IMAD R5, R202, c[0x0][0x194], R7 ;  /* 0x00006500ca051a24 */ /* 0x000fe400078e0207 */
[----:B------:R-:W-:-:S04]  /*0430*/  @!P1 IMAD.WIDE.U32 R6, R2, c[0x0][0x178], RZ ;  /* 0x00005e0002069a25 */ /* 0x000fc800078e00ff */
[----:B------:R-:W-:Y:S01]  /*0440*/  @!P1 IMAD R0, R2, c[0x0][0x17c], R0 ;  /* 0x00005f0002009a24 */ /* 0x000fe200078e0200 */
[----:B------:R-:W-:Y:S01]  /*0450*/  @!P1 MOV R8, R6 ;  /* 0x0000000600089202 */ /* 0x000fe20000000f00 */
[----:B------:R-:W-:-:S03]  /*0460*/  @P0 IMAD.WIDE.U32 R212, R3, c[0x0][0x198], RZ ;  /* 0x0000660003d40a25 */ /* 0x000fc600078e00ff */
[----:B------:R-:W-:Y:S01]  /*0470*/  @!P1 IADD3 R5, R7, R0, RZ ;  /* 0x0000000007059210 */ /* 0x000fe20007ffe0ff */
[----:B------:R-:W-:Y:S01]  /*0480*/  @P0 IMAD R3, R3, c[0x0][0x19c], R213 ;  /* 0x0000670003030a24 */ /* 0x000fe200078e02d5 */
        /* <DEDUP_REMOVED lines=12> */
.L_x_661:
[----:B------:R-:W-:-:S04]  /*0550*/  IABS R7, c[0x0][0x1c8] ;  /* 0x0000720000077a13 */ /* 0x000fc80000000000 */
        /* <DEDUP_REMOVED lines=10> */
[----:B------:R-:W-:-:S05]  /*0600*/  IMAD.HI.U32 R154, R10, R6, RZ ;  /* 0x000000060a9a7227 */ /* 0x000fca00078e00ff */
[----:B------:R-:W-:-:S05]  /*0610*/  IADD3 R0, -R154, RZ, RZ ;  /* 0x000000ff9a007210 */ /* 0x000fca0007ffe1ff */
[----:B------:R-:W-:Y:S02]  /*0620*/  IMAD R0, R7, R0, R6 ;  /* 0x0000000007007224 */ /* 0x000fe400078e0206 */
[----:B------:R-:W-:-:S03]  /*0630*/  @P0 IMAD.IADD R6, R4, 0x1, R9 ;  /* 0x0000000104060824 */ /* 0x000fc600078e0209 */
[----:B------:R-:W-:Y:S01]  /*0640*/  ISETP.GT.U32.AND P2, PT, R7, R0, PT ;  /* 0x000000000700720c */ /* 0x000fe20003f44070 */
[----:B------:R-:W-:-:S04]  /*0650*/  @P0 IMAD.WIDE.U32 R14, R6, c[0x0][0x1a0], RZ ;  /* 0x00006800060e0a25 */ /* 0x000fc800078e00ff */
[----:B------:R-:W-:-:S08]  /*0660*/  @P0 IMAD R6, R6, c[0x0][0x1a4], R15 ;  /* 0x0000690006060a24 */ /* 0x000fd000078e020f */
[----:B------:R-:W-:Y:S01]  /*0670*/  @!P2 IMAD.IADD R0, R0, 0x1, -R7 ;  /* 0x000000010000a824 */ /* 0x000fe200078e0a07 */
[----:B------:R-:W-:Y:S02]  /*0680*/  @!P2 IADD3 R154, R154, 0x1, RZ ;  /* 0x000000019a9aa810 */ /* 0x000fe40007ffe0ff */
[----:B------:R-:W-:Y:S02]  /*0690*/  ISETP.NE.AND P2, PT, RZ, c[0x0][0x1c8], PT ;  /* 0x00007200ff007a0c */ /* 0x000fe40003f45270 */
[----:B------:R-:W-:Y:S02]  /*06a0*/  ISETP.GE.U32.AND P3, PT, R0, R7, PT ;  /* 0x000000070000720c */ /* 0x000fe40003f66070 */
[----:B------:R-:W-:-:S04]  /*06b0*/  LOP3.LUT R0, R16, c[0x0][0x1c8], RZ, 0x3c, !PT ;  /* 0x0000720010007a12 */ /* 0x000fc800078e3cff */
[----:B------:R-:W-:Y:S02]  /*06c0*/  ISETP.GE.AND P1, PT, R0, RZ, PT ;  /* 0x000000ff0000720c */ /* 0x000fe40003f26270 */
[----:B------:R-:W-:-:S05]  /*06d0*/  SHF.R.S32.HI R0, RZ, 0x1f, R16 ;  /* 0x0000001fff007819 */ /* 0x000fca0000011410 */
[----:B------:R-:W-:-:S06]  /*06e0*/  @P3 IADD3 R154, R154, 0x1, RZ ;  /* 0x000000019a9a3810 */ /* 0x000fcc0007ffe0ff */
[----:B------:R-:W-:Y:S02]  /*06f0*/  @!P1 IADD3 R154, -R154, RZ, RZ ;  /* 0x000000ff9a9a9210 */ /* 0x000fe40007ffe1ff */
        /* <DEDUP_REMOVED lines=13> */
.L_x_662:
[----:B------:R-:W-:Y:S01]  /*07d0*/  SHF.R.S32.HI R133, RZ, 0x1f, R129 ;  /* 0x0000001fff857819 */ /* 0x000fe20000011481 */
[----:B------:R-:W-:Y:S01]  /*07e0*/  IMAD.IADD R199, R130, 0x1, -R132 ;  /* 0x0000000182c77824 */ /* 0x000fe200078e0a84 */
[----:B------:R-:W-:Y:S01]  /*07f0*/  SHF.R.S32.HI R158, RZ, 0x1f, R154 ;  /* 0x0000001fff9e7819 */ /* 0x000fe2000001149a */
[----:B------:R-:W-:Y:S01]  /*0800*/  IMAD R0, R0, c[0x0][0x1a8], RZ ;  /* 0x00006a0000007a24 */ /* 0x000fe200078e02ff */
[----:B------:R-:W-:Y:S01]  /*0810*/  LEA.HI R2, R133, R129, RZ, 0x3 ;  /* 0x0000008185027211 */ /* 0x000fe200078f18ff */
[----:B------:R-:W-:Y:S01]  /*0820*/  IMAD.MOV.U32 R152, RZ, RZ, c[0x0][0x198] ;  /* 0x00006600ff987624 */ /* 0x000fe200078e00ff */
[----:B------:R-:W-:Y:S01]  /*0830*/  IADD3 R126, R160, -0x1, RZ ;  /* 0xffffffffa07e7810 */ /* 0x000fe20007ffe0ff */
[----:B------:R-:W-:Y:S01]  /*0840*/  IMAD R0, R16, c[0x0][0x1ac], R0 ;  /* 0x00006b0010007a24 */ /* 0x000fe200078e0200 */
[----:B------:R-:W-:Y:S01]  /*0850*/  SHF.R.S32.HI R220, RZ, 0x3, R2 ;  /* 0x00000003ffdc7819 */ /* 0x000fe20000011402 */
[----:B------:R-:W-:Y:S01]  /*0860*/  IMAD.MOV.U32 R200, RZ, RZ, 0x6 ;  /* 0x00000006ffc87424 */ /* 0x000fe200078e00ff */
[----:B------:R-:W-:Y:S01]  /*0870*/  LOP3.LUT R2, R2, 0xfffffff8, RZ, 0xc0, !PT ;  /* 0xfffffff802027812 */ /* 0x000fe200078ec0ff */
[----:B------:R-:W-:Y:S01]  /*0880*/  IMAD R214, R158, c[0x0][0x1b0], RZ ;  /* 0x00006c009ed67a24 */ /* 0x000fe200078e02ff */
[C---:B------:R-:W-:Y:S01]  /*0890*/  IADD3 R208, R220.reuse, 0x20, RZ ;  /* 0x00000020dcd07810 */ /* 0x040fe20007ffe0ff */
[C---:B------:R-:W-:Y:S01]  /*08a0*/  IMAD.SHL.U32 R210, R220.reuse, 0x40, RZ ;  /* 0x00000040dcd27824 */ /* 0x040fe200078e00ff */
[----:B------:R-:W-:Y:S01]  /*08b0*/  IADD3 R209, R220, 0x10, RZ ;  /* 0x00000010dcd17810 */ /* 0x000fe20007ffe0ff */
[----:B------:R-:W-:Y:S01]  /*08c0*/  IMAD.IADD R2, R129, 0x1, -R2 ;  /* 0x0000000181027824 */ /* 0x000fe200078e0a02 */
[-C--:B------:R-:W-:Y:S01]  /*08d0*/  ISETP.GE.AND P0, PT, R208, R199.reuse, PT ;  /* 0x000000c7d000720c */ /* 0x080fe20003f06270 */
[----:B------:R-:W-:Y:S01]  /*08e0*/  IMAD R214, R154, c[0x0][0x1b4], R214 ;  /* 0x00006d009ad67a24 */ /* 0x000fe200078e02d6 */
[----:B------:R-:W-:Y:S01]  /*08f0*/  LOP3.LUT R210, R210, 0x1c0, RZ, 0xc0, !PT ;  /* 0x000001c0d2d27812 */ /* 0x000fe200078ec0ff */
[----:B------:R-:W-:Y:S01]  /*0900*/  IMAD.SHL.U32 R216, R2, 0x8, RZ ;  /* 0x0000000802d87824 */ /* 0x000fe200078e00ff */
[----:B------:R-:W-:Y:S01]  /*0910*/  ISETP.GE.AND P1, PT, R209, R199, PT ;  /* 0x000000c7d100720c */ /* 0x000fe20003f26270 */
[----:B------:R-:W-:Y:S01]  /*0920*/  IMAD.SHL.U32 R125, R152, 0x40, RZ ;  /* 0x00000040987d7824 */ /* 0x000fe200078e00ff */
[----:B------:R-:W-:Y:S01]  /*0930*/  SHF.R.S32.HI R221, RZ, 0x1f, R220 ;  /* 0x0000001fffdd7819 */ /* 0x000fe200000114dc */
[----:B------:R-:W-:Y:S01]  /*0940*/  IMAD.MOV.U32 R153, RZ, RZ, c[0x0][0x19c] ;  /* 0x00006700ff997624 */ /* 0x000fe200078e00ff */
[----:B------:R-:W-:Y:S01]  /*0950*/  LOP3.LUT R4, R210, 0x38, R216, 0xf8, !PT ;  /* 0x00000038d2047812 */ /* 0x000fe200078ef8d8 */
[----:B------:R-:W-:Y:S01]  /*0960*/  IMAD.MOV.U32 R156, RZ, RZ, c[0x0][0x1a0] ;  /* 0x00006800ff9c7624 */ /* 0x000fe200078e00ff */
[----:B------:R-:W-:Y:S01]  /*0970*/  SHF.R.U32.HI R210, RZ, 0x3, R210 ;  /* 0x00000003ffd27819 */ /* 0x000fe200000116d2 */
[----:B------:R-:W-:Y:S01]  /*0980*/  IMAD.WIDE R218, R218, 0x80, R220 ;  /* 0x00000080dada7825 */ /* 0x000fe200078e02dc */
[----:B------:R-:W-:-:S02]  /*0990*/  IADD3 R8, P3, R216, R8, RZ ;  /* 0x00000008d8087210 */ /* 0x000fc40007f7e0ff */
[----:B------:R-:W-:Y:S01]  /*09a0*/  SHF.R.S32.HI R217, RZ, 0x1f, R216 ;  /* 0x0000001fffd97819 */ /* 0x000fe200000114d8 */
[----:B------:R-:W-:Y:S01]  /*09b0*/  IMAD.SHL.U32 R197, R2, 0x40, RZ ;  /* 0x0000004002c57824 */ /* 0x000fe200078e00ff */
[----:B------:R-:W-:Y:S01]  /*09c0*/  IADD3 R207, R220, 0x30, RZ ;  /* 0x00000030dccf7810 */ /* 0x000fe20007ffe0ff */
[----:B------:R-:W-:Y:S01]  /*09d0*/  IMAD.SHL.U32 R201, R156, 0x40, RZ ;  /* 0x000000409cc97824 */ /* 0x000fe200078e00ff */
[----:B------:R-:W-:Y:S01]  /*09e0*/  LOP3.LUT R210, R4, R210, RZ, 0x3c, !PT ;  /* 0x000000d204d27212 */ /* 0x000fe200078e3cff */
[----:B------:R-:W-:Y:S01]  /*09f0*/  IMAD.X R9, R217, 0x1, R5, P3 ;  /* 0x00000001d9097824 */ /* 0x000fe200018e0605 */
[----:B------:R-:W-:Y:S01]  /*0a00*/  ISETP.GE.AND P2, PT, R220, R199, PT ;  /* 0x000000c7dc00720c */ /* 0x000fe20003f46270 */
[----:B------:R-:W-:Y:S01]  /*0a10*/  IMAD R158, R158, c[0x0][0x1b8], RZ ;  /* 0x00006e009e9e7a24 */ /* 0x000fe200078e02ff */
[----:B------:R-:W-:Y:S01]  /*0a20*/  LEA.HI R4, R133, R129, RZ, 0x6 ;  /* 0x0000008185047211 */ /* 0x000fe200078f30ff */
[----:B------:R-:W-:Y:S01]  /*0a30*/  IMAD.WIDE.U32 R16, R16, c[0x0][0x1a8], R8 ;  /* 0x00006a0010107a25 */ /* 0x000fe200078e0008 */
[----:B------:R-:W-:-:S02]  /*0a40*/  ISETP.GE.AND P5, PT, R207, R199, PT ;  /* 0x000000c7cf00720c */ /* 0x000fc40003fa6270 */
[----:B------:R-:W-:Y:S01]  /*0a50*/  @!P0 IADD3 R20, P4, R218, 0x20, RZ ;  /* 0x00000020da148810 */ /* 0x000fe20007f9e0ff */
[----:B------:R-:W-:Y:S01]  /*0a60*/  IMAD.SHL.U32 R4, R4, 0x8, RZ ;  /* 0x0000000804047824 */ /* 0x000fe200078e00ff */
[----:B------:R-:W-:Y:S01]  /*0a70*/  @!P1 IADD3 R22, P3, R218, 0x10, RZ ;  /* 0x00000010da169810 */ /* 0x000fe20007f7e0ff */
[----:B------:R-:W-:Y:S01]  /*0a80*/  IMAD.IADD R17, R17, 0x1, R0 ;  /* 0x0000000111117824 */ /* 0x000fe200078e0200 */
[----:B------:R-:W-:Y:S01]  /*0a90*/  IADD3 R206, R220, 0x40, RZ ;  /* 0x00000040dcce7810 */ /* 0x000fe20007ffe0ff */
[----:B------:R-:W-:Y:S01]  /*0aa0*/  @!P0 IMAD.MOV.U32 R10, RZ, RZ, R16 ;  /* 0x000000ffff0a8224 */ /* 0x000fe200078e0010 */
[----:B------:R-:W-:Y:S01]  /*0ab0*/  LOP3.LUT R210, R210, 0xfffffe00, R4, 0xf8, !PT ;  /* 0xfffffe00d2d27812 */ /* 0x000fe200078ef804 */
[--C-:B------:R-:W-:Y:S01]  /*0ac0*/  @!P0 IMAD.X R4, RZ, RZ, R219.reuse, P4 ;  /* 0x000000ffff048224 */ /* 0x100fe200020e06db */
[C---:B------:R-:W-:Y:S01]  /*0ad0*/  IADD3 R205, R220.reuse, 0x50, RZ ;  /* 0x00000050dccd7810 */ /* 0x040fe20007ffe0ff */
[----:B------:R-:W-:Y:S01]  /*0ae0*/  @!P1 IMAD.X R5, RZ, RZ, R219, P3 ;  /* 0x000000ffff059224 */ /* 0x000fe200018e06db */
[----:B------:R-:W-:Y:S01]  /*0af0*/  IADD3 R204, R220, 0x60, RZ ;  /* 0x00000060dccc7810 */ /* 0x000fe20007ffe0ff */
[----:B------:R-:W-:Y:S01]  /*0b00*/  @!P2 IMAD R7, R219, c[0x0][0x190], RZ ;  /* 0x00006400db07aa24 */ /* 0x000fe200078e02ff */
[----:B------:R-:W-:Y:S01]  /*0b10*/  @!P5 IADD3 R18, P3, R218, 0x30, RZ ;  /* 0x00000030da12d810 */ /* 0x000fe20007f7e0ff */
[----:B------:R-:W-:Y:S01]  /*0b20*/  @!P2 IMAD.MOV.U32 R8, RZ, RZ, R16 ;  /* 0x000000ffff08a224 */ /* 0x000fe200078e0010 */
[----:B------:R-:W-:Y:S01]  /*0b30*/  IADD3 R203, R220, 0x70, RZ ;  /* 0x00000070dccb7810 */ /* 0x000fe20007ffe0ff */
[----:B------:R-:W-:Y:S01]  /*0b40*/  @!P2 IMAD.MOV.U32 R9, RZ, RZ, R17 ;  /* 0x000000ffff09a224 */ /* 0x000fe200078e0011 */
[-C--:B------:R-:W-:Y:S01]  /*0b50*/  SHF.L.U64.HI R124, R152, R200.reuse, c[0x0][0x19c] ;  /* 0x00006700987c7619 */ /* 0x080fe200000102c8 */
[----:B------:R-:W-:Y:S01]  /*0b60*/  @!P0 IMAD R4, R4, c[0x0][0x190], RZ ;  /* 0x0000640004048a24 */ /* 0x000fe200078e02ff */
[----:B------:R-:W-:Y:S01]  /*0b70*/  SHF.L.U64.HI R200, R156, R200, c[0x0][0x1a4] ;  /* 0x000069009cc87619 */ /* 0x000fe200000102c8 */
[----:B------:R-:W-:Y:S01]  /*0b80*/  @!P1 IMAD R5, R5, c[0x0][0x190], RZ ;  /* 0x0000640005059a24 */ /* 0x000fe200078e02ff */
[----:B------:R-:W-:Y:S01]  /*0b90*/  LOP3.LUT R197, R197, 0x1c0, RZ, 0xc0, !PT ;  /* 0x000001c0c5c57812 */ /* 0x000fe200078ec0ff */
[----:B------:R-:W-:-:S02]  /*0ba0*/  @!P2 IMAD R7, R218, c[0x0][0x194], R7 ;  /* 0x00006500da07aa24 */ /* 0x000fc400078e0207 */
[----:B------:R-:W-:-:S04]  /*0bb0*/  @!P2 IMAD.WIDE.U32 R8, R218, c[0x0][0x190], R8 ;  /* 0x00006400da08aa25 */ /* 0x000fc800078e0008 */
[----:B------:R-:W-:Y:S02]  /*0bc0*/  @!P0 IMAD.MOV.U32 R11, RZ, RZ, R17 ;  /* 0x000000ffff0b8224 */ /* 0x000fe400078e0011 */
[----:B------:R-:W-:Y:S02]  /*0bd0*/  @!P0 IMAD R4, R20, c[0x0][0x194], R4 ;  /* 0x0000650014048a24 */ /* 0x000fe400078e0204 */
[----:B------:R-:W-:Y:S02]  /*0be0*/  @!P1 IMAD R5, R22, c[0x0][0x194], R5 ;  /* 0x0000650016059a24 */ /* 0x000fe400078e0205 */
[----:B------:R-:W-:Y:S02]  /*0bf0*/  @!P5 IMAD.X R0, RZ, RZ, R219, P3 ;  /* 0x000000ffff00d224 */ /* 0x000fe400018e06db */
[----:B------:R-:W-:Y:S01]  /*0c00*/  @!P0 IMAD.WIDE.U32 R20, R20, c[0x0][0x190], R10 ;  /* 0x0000640014148a25 */ /* 0x000fe200078e000a */
[----:B------:R-:W-:-:S03]  /*0c10*/  @!P2 LEA R10, P3, R8, c[0x0][0x160], 0x1 ;  /* 0x00005800080aaa11 */ /* 0x000fc600078608ff */
[----:B------:R-:W-:Y:S02]  /*0c20*/  @!P2 IMAD.IADD R7, R9, 0x1, R7 ;  /* 0x000000010907a824 */ /* 0x000fe400078e0207 */
[----:B------:R-:W-:-:S03]  /*0c30*/  @!P1 IMAD.WIDE.U32 R22, R22, c[0x0][0x190], R16 ;  /* 0x0000640016169a25 */ /* 0x000fc600078e0010 */
[----:B------:R-:W-:Y:S01]  /*0c40*/  @!P2 LEA.HI.X R11, R8, c[0x0][0x164], R7, 0x1, P3 ;  /* 0x00005900080baa11 */ /* 0x000fe200018f0c07 */
[----:B------:R-:W-:Y:S01]  /*0c50*/  @!P5 IMAD R0, R0, c[0x0][0x190], RZ ;  /* 0x000064000000da24 */ /* 0x000fe200078e02ff */
[----:B------:R-:W-:Y:S01]  /*0c60*/  @!P1 LEA R8, P4, R22, c[0x0][0x160], 0x1 ;  /* 0x0000580016089a11 */ /* 0x000fe200078808ff */
[----:B------:R-:W-:Y:S02]  /*0c70*/  @!P5 IMAD.MOV.U32 R12, RZ, RZ, R16 ;  /* 0x000000ffff0cd224 */ /* 0x000fe400078e0010 */
[----:B------:R-:W-:Y:S02]  /*0c80*/  @!P5 IMAD.MOV.U32 R13, RZ, RZ, R17 ;  /* 0x000000ffff0dd224 */ /* 0x000fe400078e0011 */
[----:B------:R-:W-:Y:S02]  /*0c90*/  @!P1 IMAD.IADD R5, R23, 0x1, R5 ;  /* 0x0000000117059824 */ /* 0x000fe400078e0205 */
[C---:B------:R-:W-:Y:S02]  /*0ca0*/  @!P5 IMAD R0, R18.reuse, c[0x0][0x194], R0 ;  /* 0x000065001200da24 */ /* 0x040fe400078e0200 */
[----:B------:R-:W-:Y:S01]  /*0cb0*/  @!P5 IMAD.WIDE.U32 R18, R18, c[0x0][0x190], R12 ;  /* 0x000064001212da25 */ /* 0x000fe200078e000c */
[----:B------:R-:W-:-:S02]  /*0cc0*/  @!P0 LEA R12, P3, R20, c[0x0][0x160], 0x1 ;  /* 0x00005800140c8a11 */ /* 0x000fc400078608ff */
[----:B------:R-:W-:Y:S01]  /*0cd0*/  @!P1 LEA.HI.X R9, R22, c[0x0][0x164], R5, 0x1, P4 ;  /* 0x0000590016099a11 */ /* 0x000fe200020f0c05 */
[----:B------:R-:W-:Y:S01]  /*0ce0*/  @!P0 IMAD.IADD R4, R21, 0x1, R4 ;  /* 0x0000000115048824 */ /* 0x000fe200078e0204 */
[-C--:B------:R-:W-:Y:S01]  /*0cf0*/  ISETP.GE.AND P4, PT, R206, R199.reuse, PT ;  /* 0x000000c7ce00720c */ /* 0x080fe20003f86270 */
[----:B------:R-:W-:Y:S02]  /*0d00*/  IMAD.SHL.U32 R210, R210, 0x2, RZ ;  /* 0x00000002d2d27824 */ /* 0x000fe400078e00ff */
[----:B------:R-:W-:Y:S01]  /*0d10*/  @!P5 IMAD.IADD R0, R19, 0x1, R0 ;  /* 0x000000011300d824 */ /* 0x000fe200078e0200 */
[----:B------:R-:W-:Y:S01]  /*0d20*/  @!P0 LEA.HI.X R13, R20, c[0x0][0x164], R4, 0x1, P3 ;  /* 0x00005900140d8a11 */ /* 0x000fe200018f0c04 */
[----:B------:R-:W-:Y:S01]  /*0d30*/  IMAD R158, R154, c[0x0][0x1bc], R158 ;  /* 0x00006f009a9e7a24 */ /* 0x000fe200078e029e */
[-C--:B------:R-:W-:Y:S01]  /*0d40*/  ISETP.GE.AND P3, PT, R205, R199.reuse, PT ;  /* 0x000000c7cd00720c */ /* 0x080fe20003f66270 */
[----:B------:R-:W-:Y:S01]  /*0d50*/  @!PT LDS RZ, [RZ] ;  /* 0x00000000fffff984 */ /* 0x000fe20000000800 */
[----:B------:R-:W-:Y:S01]  /*0d60*/  @!PT LDS RZ, [RZ] ;  /* 0x00000000fffff984 */ /* 0x000fe20000000800 */
[----:B------:R-:W-:Y:S01]  /*0d70*/  @!PT LDS RZ, [RZ] ;  /* 0x00000000fffff984 */ /* 0x000fe20000000800 */
[----:B------:R1:W-:Y:S01]  /*0d80*/  @!P2 LDGSTS.E.BYPASS.LTC128B.128 [R210], [R10.64] ;  /* 0x000000000ad2afae */ /* 0x0003e2000b901d44 */
[----:B------:R-:W-:Y:S01]  /*0d90*/  ISETP.GE.AND P2, PT, R204, R199, PT ;  /* 0x000000c7cc00720c */ /* 0x000fe20003f46270 */
[----:B------:R-:W-:-:S02]  /*0da0*/  IMAD.MOV.U32 R157, RZ, RZ, c[0x0][0x1a4] ;  /* 0x00006900ff9d7624 */ /* 0x000fc400078e00ff */
[----:B------:R2:W-:Y:S01]  /*0db0*/  @!P1 LDGSTS.E.BYPASS.LTC128B.128 [R210+0x800], [R8.64] ;  /* 0x0080000008d29fae */ /* 0x0005e2000b901d44 */
[----:B------:R-:W-:Y:S02]  /*0dc0*/  IMAD.SHL.U32 R165, R129, 0x2, RZ ;  /* 0x0000000281a57824 */ /* 0x000fe400078e00ff */
[--C-:B------:R-:W-:Y:S01]  /*0dd0*/  @!P4 IMAD.MOV.U32 R19, RZ, RZ, R17.reuse ;  /* 0x000000ffff13c224 */ /* 0x100fe200078e0011 */
[----:B------:R3:W-:Y:S02]  /*0de0*/  @!P0 LDGSTS.E.BYPASS.LTC128B.128 [R210+0x1000], [R12.64] ;  /* 0x010000000cd28fae */ /* 0x0007e4000b901d44 */
[----:B------:R-:W-:Y:S02]  /*0df0*/  LOP3.LUT R165, R165, 0x6, RZ, 0xc0, !PT ;  /* 0x00000006a5a57812 */ /* 0x000fe400078ec0ff */
[----:B------:R-:W-:Y:S02]  /*0e00*/  @!P3 IMAD.MOV.U32 R22, RZ, RZ, R16 ;  /* 0x000000ffff16b224 */ /* 0x000fe400078e0010 */
[----:B------:R-:W-:Y:S01]  /*0e10*/  @!P3 IMAD.MOV.U32 R23, RZ, RZ, R17 ;  /* 0x000000ffff17b224 */ /* 0x000fe200078e0011 */
[----:B-1----:R-:W-:-:S04]  /*0e20*/  @!P5 LEA R10, P6, R18, c[0x0][0x160], 0x1 ;  /* 0x00005800120ada11 */ /* 0x002fc800078c08ff */
[----:B------:R-:W-:Y:S01]  /*0e30*/  @!P5 LEA.HI.X R11, R18, c[0x0][0x164], R0, 0x1, P6 ;  /* 0x00005900120bda11 */ /* 0x000fe200030f0c00 */
[----:B------:R-:W-:Y:S01]  /*0e40*/  @!P4 IMAD.MOV.U32 R18, RZ, RZ, R16 ;  /* 0x000000ffff12c224 */ /* 0x000fe200078e0010 */
[C---:B------:R-:W-:Y:S02]  /*0e50*/  @!P4 IADD3 R7, P6, R218.reuse, 0x40, RZ ;  /* 0x00000040da07c810 */ /* 0x040fe40007fde0ff */
[----:B--2---:R-:W-:Y:S01]  /*0e60*/  @!P3 IADD3 R8, P1, R218, 0x50, RZ ;  /* 0x00000050da08b810 */ /* 0x004fe20007f3e0ff */
[----:B---3--:R-:W-:Y:S01]  /*0e70*/  IMAD.WIDE.U32 R12, R220, c[0x0][0x1a0], R216 ;  /* 0x00006800dc0c7a25 */ /* 0x008fe200078e00d8 */
[----:B------:R1:W-:Y:S03]  /*0e80*/  @!P5 LDGSTS.E.BYPASS.LTC128B.128 [R210+0x1800], [R10.64] ;  /* 0x018000000ad2dfae */ /* 0x0003e6000b901d44 */
[--C-:B------:R-:W-:Y:S01]  /*0e90*/  @!P4 IMAD.X R5, RZ, RZ, R219.reuse, P6 ;  /* 0x000000ffff05c224 */ /* 0x100fe200030e06db */
[----:B------:R-:W-:Y:S01]  /*0ea0*/  @!P2 IADD3 R4, P6, R218, 0x60, RZ ;  /* 0x00000060da04a810 */ /* 0x000fe20007fde0ff */
[----:B------:R-:W-:Y:S01]  /*0eb0*/  @!P3 IMAD.X R9, RZ, RZ, R219, P1 ;  /* 0x000000ffff09b224 */ /* 0x000fe200008e06db */
[----:B------:R-:W-:Y:S01]  /*0ec0*/  ISETP.GE.AND P1, PT, R203, R199, PT ;  /* 0x000000c7cb00720c */ /* 0x000fe20003f26270 */
[----:B------:R-:W-:-:S02]  /*0ed0*/  @!P4 IMAD R5, R5, c[0x0][0x190], RZ ;  /* 0x000064000505ca24 */ /* 0x000fc400078e02ff */
[----:B------:R-:W-:-:S04]  /*0ee0*/  @!P4 IMAD.WIDE.U32 R18, R7, c[0x0][0x190], R18 ;  /* 0x000064000712ca25 */ /* 0x000fc800078e0012 */
[----:B------:R-:W-:Y:S02]  /*0ef0*/  @!P4 IMAD R5, R7, c[0x0][0x194], R5 ;  /* 0x000065000705ca24 */ /* 0x000fe400078e0205 */
[----:B------:R-:W-:Y:S01]  /*0f00*/  @!P2 IMAD.X R0, RZ, RZ, R219, P6 ;  /* 0x000000ffff00a224 */ /* 0x000fe200030e06db */
[----:B------:R-:W-:Y:S01]  /*0f10*/  @!P4 LEA R20, P6, R18, c[0x0][0x160], 0x1 ;  /* 0x000058001214ca11 */ /* 0x000fe200078c08ff */
[----:B------:R-:W-:Y:S02]  /*0f20*/  @!P4 IMAD.IADD R5, R19, 0x1, R5 ;  /* 0x000000011305c824 */ /* 0x000fe400078e0205 */
[----:B------:R-:W-:Y:S02]  /*0f30*/  @!P3 IMAD R7, R9, c[0x0][0x190], RZ ;  /* 0x000064000907ba24 */ /* 0x000fe400078e02ff */
[----:B------:R-:W-:Y:S01]  /*0f40*/  @!P3 IMAD.WIDE.U32 R22, R8, c[0x0][0x190], R22 ;  /* 0x000064000816ba25 */ /* 0x000fe200078e0016 */
[----:B------:R-:W-:Y:S02]  /*0f50*/  @!P4 LEA.HI.X R21, R18, c[0x0][0x164], R5, 0x1, P6 ;  /* 0x000059001215ca11 */ /* 0x000fe400030f0c05 */
[----:B------:R-:W-:Y:S01]  /*0f60*/  @!P1 IADD3 R5, P6, R218, 0x70, RZ ;  /* 0x00000070da059810 */ /* 0x000fe20007fde0ff */
[----:B------:R-:W-:-:S02]  /*0f70*/  @!P3 IMAD R7, R8, c[0x0][0x194], R7 ;  /* 0x000065000807ba24 */ /* 0x000fc400078e0207 */
[----:B------:R-:W-:Y:S01]  /*0f80*/  @!P2 IMAD R0, R0, c[0x0][0x190], RZ ;  /* 0x000064000000aa24 */ /* 0x000fe200078e02ff */
[----:B------:R2:W-:Y:S01]  /*0f90*/  @!P4 LDGSTS.E.BYPASS.LTC128B.128 [R210+0x2000], [R20.64] ;  /* 0x0200000014d2cfae */ /* 0x0005e2000b901d44 */
[----:B------:R-:W-:Y:S02]  /*0fa0*/  @!P2 IMAD.MOV.U32 R8, RZ, RZ, R16 ;  /* 0x000000ffff08a224 */ /* 0x000fe400078e0010 */
[----:B------:R-:W-:Y:S02]  /*0fb0*/  @!P2 IMAD.MOV.U32 R9, RZ, RZ, R17 ;  /* 0x000000ffff09a224 */ /* 0x000fe400078e0011 */
[C---:B------:R-:W-:Y:S02]  /*0fc0*/  @!P2 IMAD R0, R4.reuse, c[0x0][0x194], R0 ;  /* 0x000065000400aa24 */ /* 0x040fe400078e0200 */
[----:B------:R-:W-:-:S04]  /*0fd0*/  @!P2 IMAD.WIDE.U32 R8, R4, c[0x0][0x190], R8 ;  /* 0x000064000408aa25 */ /* 0x000fc800078e0008 */
[----:B------:R-:W-:Y:S01]  /*0fe0*/  @!P1 IMAD.X R4, RZ, RZ, R219, P6 ;  /* 0x000000ffff049224 */ /* 0x000fe200030e06db */
[C---:B------:R-:W-:Y:S01]  /*0ff0*/  @!P3 LEA R18, P6, R22.reuse, c[0x0][0x160], 0x1 ;  /* 0x000058001612ba11 */ /* 0x040fe200078c08ff */
[----:B------:R-:W-:Y:S02]  /*1000*/  @!P3 IMAD.IADD R7, R23, 0x1, R7 ;  /* 0x000000011707b824 */ /* 0x000fe400078e0207 */
[----:B------:R-:W-:Y:S02]  /*1010*/  @!P1 IMAD.MOV.U32 R24, RZ, RZ, R16 ;  /* 0x000000ffff189224 */ /* 0x000fe400078e0010 */
[----:B------:R-:W-:Y:S01]  /*1020*/  @!P1 IMAD.MOV.U32 R25, RZ, RZ, R17 ;  /* 0x000000ffff199224 */ /* 0x000fe200078e0011 */
[----:B------:R-:W-:Y:S01]  /*1030*/  @!P3 LEA.HI.X R19, R22, c[0x0][0x164], R7, 0x1, P6 ;  /* 0x000059001613ba11 */ /* 0x000fe200030f0c07 */
[----:B------:R-:W-:Y:S01]  /*1040*/  @!P1 IMAD R4, R4, c[0x0][0x190], RZ ;  /* 0x0000640004049a24 */ /* 0x000fe200078e02ff */
[C---:B------:R-:W-:Y:S01]  /*1050*/  @!P2 LEA R16, P6, R8.reuse, c[0x0][0x160], 0x1 ;  /* 0x000058000810aa11 */ /* 0x040fe200078c08ff */
[----:B------:R-:W-:Y:S01]  /*1060*/  @!P2 IMAD.IADD R0, R9, 0x1, R0 ;  /* 0x000000010900a824 */ /* 0x000fe200078e0200 */
[----:B------:R-:W-:Y:S01]  /*1070*/  LEA.HI R7, R133, R129, RZ, 0x4 ;  /* 0x0000008185077211 */ /* 0x000fe200078f20ff */
[C---:B------:R-:W-:Y:S01]  /*1080*/  @!P1 IMAD R4, R5.reuse, c[0x0][0x194], R4 ;  /* 0x0000650005049a24 */ /* 0x040fe200078e0204 */
[----:B------:R3:W-:Y:S01]  /*1090*/  @!P3 LDGSTS.E.BYPASS.LTC128B.128 [R210+0x2800], [R18.64] ;  /* 0x0280000012d2bfae */ /* 0x0007e2000b901d44 */
[----:B------:R-:W-:Y:S01]  /*10a0*/  @!P1 IMAD.WIDE.U32 R24, R5, c[0x0][0x190], R24 ;  /* 0x0000640005189a25 */ /* 0x000fe200078e0018 */
[----:B------:R-:W-:-:S02]  /*10b0*/  @!P2 LEA.HI.X R17, R8, c[0x0][0x164], R0, 0x1, P6 ;  /* 0x000059000811aa11 */ /* 0x000fc400030f0c00 */
[----:B------:R-:W-:Y:S01]  /*10c0*/  LEA.HI R133, R133, R129, RZ, 0x5 ;  /* 0x0000008185857211 */ /* 0x000fe200078f28ff */
[----:B------:R-:W-:Y:S01]  /*10d0*/  @!P1 IMAD.IADD R4, R25, 0x1, R4 ;  /* 0x0000000119049824 */ /* 0x000fe200078e0204 */
[----:B------:R-:W-:Y:S01]  /*10e0*/  @!P1 LEA R8, P6, R24, c[0x0][0x160], 0x1 ;  /* 0x0000580018089a11 */ /* 0x000fe200078c08ff */
[C---:B------:R-:W-:Y:S01]  /*10f0*/  IMAD R0, R221.reuse, c[0x0][0x198], RZ ;  /* 0x00006600dd007a24 */ /* 0x040fe200078e02ff */
[----:B------:R4:W-:Y:S01]  /*1100*/  @!P2 LDGSTS.E.BYPASS.LTC128B.128 [R210+0x3000], [R16.64] ;  /* 0x0300000010d2afae */ /* 0x0009e2000b901d44 */
[----:B------:R-:W-:Y:S01]  /*1110*/  IMAD.WIDE.U32 R22, R220, c[0x0][0x198], R216 ;  /* 0x00006600dc167a25 */ /* 0x000fe200078e00d8 */
[----:B------:R-:W-:Y:S02]  /*1120*/  @!P1 LEA.HI.X R9, R24, c[0x0][0x164], R4, 0x1, P6 ;  /* 0x0000590018099a11 */ /* 0x000fe400030f0c04 */
[----:B------:R-:W-:Y:S01]  /*1130*/  SHF.R.S32.HI R4, RZ, 0x1f, R126 ;  /* 0x0000001fff047819 */ /* 0x000fe2000001147e */
[----:B------:R-:W-:Y:S01]  /*1140*/  IMAD R0, R220, c[0x0][0x19c], R0 ;  /* 0x00006700dc007a24 */ /* 0x000fe200078e0200 */
[----:B------:R-:W-:Y:S01]  /*1150*/  IADD3 R212, P6, R212, R22, RZ ;  /* 0x00000016d4d47210 */ /* 0x000fe20007fde0ff */
[----:B------:R-:W-:Y:S01]  /*1160*/  IMAD R5, R221, c[0x0][0x1a0], RZ ;  /* 0x00006800dd057a24 */ /* 0x000fe200078e02ff */
[----:B------:R5:W-:Y:S01]  /*1170*/  @!P1 LDGSTS.E.BYPASS.LTC128B.128 [R210+0x3800], [R8.64] ;  /* 0x0380000008d29fae */ /* 0x000be2000b901d44 */
[----:B------:R-:W-:-:S02]  /*1180*/  SHF.R.S32.HI R131, RZ, 0x5, R133 ;  /* 0x00000005ff837819 */ /* 0x000fc40000011485 */
[----:B------:R-:W-:Y:S01]  /*1190*/  IADD3.X R213, R3, R23, R0, P6, !PT ;  /* 0x0000001703d57210 */ /* 0x000fe200037fe400 */
[----:B------:R-:W-:Y:S01]  /*11a0*/  IMAD R3, R126, -0x40, R161 ;  /* 0xffffffc07e037824 */ /* 0x000fe200078e02a1 */
[----:B------:R-:W-:Y:S01]  /*11b0*/  IADD3 R14, P6, R14, R12, RZ ;  /* 0x0000000c0e0e7210 */ /* 0x000fe20007fde0ff */
[----:B------:R-:W-:Y:S01]  /*11c0*/  IMAD R5, R220, c[0x0][0x1a4], R5 ;  /* 0x00006900dc057a24 */ /* 0x000fe200078e0205 */
[----:B------:R-:W-:Y:S01]  /*11d0*/  LOP3.LUT R133, R133, 0xffffffe0, RZ, 0xc0, !PT ;  /* 0xffffffe085857812 */ /* 0x000fe200078ec0ff */
[----:B------:R-:W-:Y:S01]  /*11e0*/  IMAD.WIDE.U32 R212, R154, c[0x0][0x1b0], R212 ;  /* 0x00006c009ad47a25 */ /* 0x000fe200078e00d4 */
[----:B------:R-:W-:Y:S02]  /*11f0*/  ISETP.GE.AND P0, PT, R209, R3, PT ;  /* 0x00000003d100720c */ /* 0x000fe40003f06270 */
[----:B------:R-:W-:Y:S01]  /*1200*/  IADD3.X R15, R6, R13, R5, P6, !PT ;  /* 0x0000000d060f7210 */ /* 0x000fe200037fe405 */
[----:B------:R-:W-:Y:S01]  /*1210*/  IMAD.IADD R215, R213, 0x1, R214 ;  /* 0x00000001d5d77824 */ /* 0x000fe200078e02d6 */
[-C--:B------:R-:W-:Y:S01]  /*1220*/  ISETP.GE.AND P6, PT, R220, R3.reuse, PT ;  /* 0x00000003dc00720c */ /* 0x080fe20003fc6270 */
[----:B------:R-:W-:Y:S01]  /*1230*/  IMAD R0, R124, R126, RZ ;  /* 0x0000007e7c007224 */ /* 0x000fe200078e02ff */
[-C--:B------:R-:W-:Y:S01]  /*1240*/  ISETP.GE.AND P2, PT, R208, R3.reuse, PT ;  /* 0x00000003d000720c */ /* 0x080fe20003f46270 */
[----:B------:R-:W-:Y:S01]  /*1250*/  IMAD.MOV.U32 R214, RZ, RZ, R212 ;  /* 0x000000ffffd67224 */ /* 0x000fe200078e00d4 */
[C---:B------:R-:W-:Y:S01]  /*1260*/  ISETP.GE.AND P1, PT, R207.reuse, R3, PT ;  /* 0x00000003cf00720c */ /* 0x040fe20003f26270 */
[----:B------:R-:W-:Y:S01]  /*1270*/  IMAD R0, R4, R125, R0 ;  /* 0x0000007d04007224 */ /* 0x000fe200078e0200 */
[----:B------:R-:W-:Y:S01]  /*1280*/  ISETP.GE.AND P3, PT, R207, R3, PT ;  /* 0x00000003cf00720c */ /* 0x000fe20003f66270 */
[----:B------:R-:W-:-:S04]  /*1290*/  IMAD.WIDE.U32 R12, R126, R125, R214 ;  /* 0x0000007d7e0c7225 */ /* 0x000fc800078e00d6 */
[----:B------:R-:W-:Y:S01]  /*12a0*/  IMAD.IADD R13, R13, 0x1, R0 ;  /* 0x000000010d0d7824 */ /* 0x000fe200078e0200 */
[----:B------:R-:W-:Y:S01]  /*12b0*/  @!P0 LEA R5, P5, R152, R12, 0x4 ;  /* 0x0000000c98058211 */ /* 0x000fe200078a20ff */
[----:B------:R-:W-:Y:S01]  /*12c0*/  IMAD R6, R200, R126, RZ ;  /* 0x0000007ec8067224 */ /* 0x000fe200078e02ff */
[----:B--2---:R-:W-:Y:S01]  /*12d0*/  @!P6 LEA R20, P4, R12, c[0x0][0x168], 0x1 ;  /* 0x00005a000c14ea11 */ /* 0x004fe200078808ff */
[----:B-----5:R-:W-:Y:S01]  /*12e0*/  IMAD.SHL.U32 R9, R220, 0x8, RZ ;  /* 0x00000008dc097824 */ /* 0x020fe200078e00ff */
[----:B------:R-:W-:Y:S01]  /*12f0*/  @!P0 LEA.HI.X R0, R152, R13, R153, 0x4, P5 ;  /* 0x0000000d98008211 */ /* 0x000fe200028f2499 */
[----:B------:R-:W-:Y:S01]  /*1300*/  IMAD R4, R4, R201, R6 ;  /* 0x000000c904047224 */ /* 0x000fe200078e0206 */
[----:B-1----:R-:W-:Y:S01]  /*1310*/  @!P0 LEA R10, P5, R5, c[0x0][0x168], 0x1 ;  /* 0x00005a00050a8a11 */ /* 0x002fe200078a08ff */
[----:B------:R-:W-:Y:S01]  /*1320*/  IMAD.SHL.U32 R6, R153, 0x20, RZ ;  /* 0x0000002099067824 */ /* 0x000fe200078e00ff */
[----:B------:R-:W-:Y:S01]  /*1330*/  @!P6 LEA.HI.X R21, R12, c[0x0][0x16c], R13, 0x1, P4 ;  /* 0x00005b000c15ea11 */ /* 0x000fe200020f0c0d */
[----:B------:R-:W-:Y:S01]  /*1340*/  IMAD.WIDE.U32 R154, R154, c[0x0][0x1b8], R14 ;  /* 0x00006e009a9a7a25 */ /* 0x000fe200078e000e */
[----:B------:R-:W-:-:S02]  /*1350*/  @!P0 LEA.HI.X R11, R5, c[0x0][0x16c], R0, 0x1, P5 ;  /* 0x00005b00050b8a11 */ /* 0x000fc400028f0c00 */
[----:B------:R-:W-:Y:S01]  /*1360*/  LOP3.LUT R5, R7, 0xfffffff0, RZ, 0xc0, !PT ;  /* 0xfffffff007057812 */ /* 0x000fe200078ec0ff */
[----:B------:R1:W-:Y:S01]  /*1370*/  @!P6 LDGSTS.E.BYPASS.LTC128B.128 [R210+0x4000], [R20.64] ;  /* 0x0400000014d2efae */ /* 0x0003e2000b901d44 */
[----:B------:R-:W-:Y:S01]  /*1380*/  SHF.R.S32.HI R0, RZ, 0x4, R7 ;  /* 0x00000004ff007819 */ /* 0x000fe20000011407 */
[----:B------:R-:W-:Y:S01]  /*1390*/  IMAD.IADD R159, R155, 0x1, R158 ;  /* 0x000000019b9f7824 */ /* 0x000fe200078e029e */
[-C--:B------:R-:W-:Y:S01]  /*13a0*/  ISETP.GE.AND P6, PT, R220, R3.reuse, PT ;  /* 0x00000003dc00720c */ /* 0x080fe20003fc6270 */
[----:B------:R2:W-:Y:S01]  /*13b0*/  @!P0 LDGSTS.E.BYPASS.LTC128B.128 [R210+0x4800], [R10.64] ;  /* 0x048000000ad28fae */ /* 0x0005e2000b901d44 */
[-C--:B------:R-:W-:Y:S01]  /*13c0*/  ISETP.GE.AND P5, PT, R209, R3.reuse, PT ;  /* 0x00000003d100720c */ /* 0x080fe20003fa6270 */
[----:B------:R-:W-:Y:S01]  /*13d0*/  IMAD.MOV.U32 R158, RZ, RZ, R154 ;  /* 0x000000ffff9e7224 */ /* 0x000fe200078e009a */
[----:B------:R-:W-:Y:S01]  /*13e0*/  ISETP.GE.AND P4, PT, R208, R3, PT ;  /* 0x00000003d000720c */ /* 0x000fe20003f86270 */
[----:B------:R-:W-:Y:S01]  /*13f0*/  IMAD.IADD R3, R129, 0x1, -R5 ;  /* 0x0000000181037824 */ /* 0x000fe200078e0a05 */
[----:B------:R-:W-:Y:S01]  /*1400*/  LEA.HI R7, R7, R0, RZ, 0x1 ;  /* 0x0000000007077211 */ /* 0x000fe200078f08ff */
[----:B------:R-:W-:Y:S01]  /*1410*/  IMAD.WIDE.U32 R14, R126, R201, R158 ;  /* 0x000000c97e0e7225 */ /* 0x000fe200078e009e */
[----:B------:R-:W-:-:S02]  /*1420*/  LOP3.LUT R9, R197, 0x8, R9, 0xf8, !PT ;  /* 0x00000008c5097812 */ /* 0x000fc400078ef809 */
[----:B------:R-:W-:Y:S01]  /*1430*/  SHF.R.S32.HI R5, RZ, 0x1f, R3 ;  /* 0x0000001fff057819 */ /* 0x000fe20000011403 */
[----:B------:R-:W-:Y:S01]  /*1440*/  IMAD.IADD R15, R15, 0x1, R4 ;  /* 0x000000010f0f7824 */ /* 0x000fe200078e0204 */
[----:B------:R-:W-:Y:S01]  /*1450*/  LOP3.LUT R7, R7, 0xfffffffe, RZ, 0xc0, !PT ;  /* 0xfffffffe07077812 */ /* 0x000fe200078ec0ff */
[----:B------:R-:W-:Y:S01]  /*1460*/  IMAD.IADD R133, R129, 0x1, -R133 ;  /* 0x0000000181857824 */ /* 0x000fe200078e0a85 */
[----:B------:R-:W-:Y:S01]  /*1470*/  LEA.HI R5, R5, R3, RZ, 0x3 ;  /* 0x0000000305057211 */ /* 0x000fe200078f18ff */
[----:B----4-:R-:W-:Y:S01]  /*1480*/  @!P3 IMAD.WIDE.U32 R16, R156, 0x30, R14 ;  /* 0x000000309c10b825 */ /* 0x010fe200078e000e */
[----:B------:R-:W-:-:S03]  /*1490*/  SHF.R.U32.HI R197, RZ, 0x3, R197 ;  /* 0x00000003ffc57819 */ /* 0x000fc600000116c5 */
[----:B------:R-:W-:Y:S01]  /*14a0*/  IMAD.IADD R7, R0, 0x1, -R7 ;  /* 0x0000000100077824 */ /* 0x000fe200078e0a07 */
[C---:B------:R-:W-:Y:S01]  /*14b0*/  LOP3.LUT R0, R5.reuse, 0xfffffff8, RZ, 0xc0, !PT ;  /* 0xfffffff805007812 */ /* 0x040fe200078ec0ff */
[----:B------:R-:W-:Y:S01]  /*14c0*/  IMAD.SHL.U32 R128, R5, 0x40, RZ ;  /* 0x0000004005807824 */ /* 0x000fe200078e00ff */
[----:B------:R-:W-:Y:S01]  /*14d0*/  LOP3.LUT R197, R9, R197, RZ, 0x3c, !PT ;  /* 0x000000c509c57212 */ /* 0x000fe200078e3cff */
[----:B------:R-:W-:Y:S02]  /*14e0*/  IMAD.SHL.U32 R9, R7, 0x8, RZ ;  /* 0x0000000807097824 */ /* 0x000fe400078e00ff */
[----:B------:R-:W-:Y:S01]  /*14f0*/  IMAD.IADD R0, R3, 0x1, -R0 ;  /* 0x0000000103007824 */ /* 0x000fe200078e0a00 */
[----:B------:R-:W-:Y:S01]  /*1500*/  LOP3.LUT R128, R128, 0xfffffe00, RZ, 0xc0, !PT ;  /* 0xfffffe0080807812 */ /* 0x000fe200078ec0ff */
[----:B------:R-:W-:Y:S02]  /*1510*/  @!P1 IMAD R3, R153, 0x30, RZ ;  /* 0x0000003099039824 */ /* 0x000fe400078e02ff */
[----:B--2---:R-:W-:-:S04]  /*1520*/  IMAD.WIDE.U32 R10, R152, 0x20, RZ ;  /* 0x00000020980a7825 */ /* 0x004fc800078e00ff */
[----:B------:R-:W-:Y:S01]  /*1530*/  IMAD.SHL.U32 R127, R0, 0x40, RZ ;  /* 0x00000040007f7824 */ /* 0x000fe200078e00ff */
[----:B------:R-:W-:Y:S01]  /*1540*/  @!P2 IADD3 R8, P0, R12, R10, RZ ;  /* 0x0000000a0c08a210 */ /* 0x000fe20007f1e0ff */
[----:B------:R-:W-:Y:S02]  /*1550*/  IMAD R197, R7, 0x200, R197 ;  /* 0x0000020007c57824 */ /* 0x000fe400078e02c5 */
[----:B------:R-:W-:Y:S01]  /*1560*/  IMAD R198, R131, 0x400, R128 ;  /* 0x0000040083c67824 */ /* 0x000fe200078e0280 */
[----:B------:R-:W-:Y:S01]  /*1570*/  @!P2 IADD3.X R6, R13, R11, R6, P0, !PT ;  /* 0x0000000b0d06a210 */ /* 0x000fe200007fe406 */
[----:B------:R-:W-:Y:S01]  /*1580*/  @!P1 IMAD.WIDE.U32 R12, R152, 0x30, R12 ;  /* 0x00000030980c9825 */ /* 0x000fe200078e000c */
[C---:B------:R-:W-:Y:S02]  /*1590*/  @!P2 LEA R10, P0, R8.reuse, c[0x0][0x168], 0x1 ;  /* 0x00005a00080aaa11 */ /* 0x040fe400078008ff */
[----:B------:R-:W-:Y:S01]  /*15a0*/  LOP3.LUT R127, R127, 0x1c0, RZ, 0xc0, !PT ;  /* 0x000001c07f7f7812 */ /* 0x000fe200078ec0ff */
[----:B------:R-:W-:Y:S01]  /*15b0*/  @!P1 IMAD.IADD R3, R13, 0x1, R3 ;  /* 0x000000010d039824 */ /* 0x000fe200078e0203 */
[----:B------:R-:W-:Y:S01]  /*15c0*/  @!P2 LEA.HI.X R11, R8, c[0x0][0x16c], R6, 0x1, P0 ;  /* 0x00005b00080baa11 */ /* 0x000fe200000f0c06 */
[----:B------:R-:W-:Y:S01]  /*15d0*/  IMAD.SHL.U32 R197, R197, 0x2, RZ ;  /* 0x00000002c5c57824 */ /* 0x000fe200078e00ff */
[C---:B------:R-:W-:Y:S01]  /*15e0*/  @!P1 LEA R8, P0, R12.reuse, c[0x0][0x168], 0x1 ;  /* 0x00005a000c089a11 */ /* 0x040fe200078008ff */
[----:B------:R-:W-:Y:S01]  /*15f0*/  IMAD R131, R131, 0x10, R132 ;  /* 0x0000001083837824 */ /* 0x000fe200078e0284 */
[----:B------:R-:W-:Y:S01]  /*1600*/  LOP3.LUT R6, R127, 0x8, R9, 0xf8, !PT ;  /* 0x000000087f067812 */ /* 0x000fe200078ef809 */
[----:B------:R2:W-:Y:S01]  /*1610*/  @!P2 LDGSTS.E.BYPASS.LTC128B.128 [R210+0x5000], [R10.64] ;  /* 0x050000000ad2afae */ /* 0x0005e2000b901d44 */
[----:B------:R-:W-:Y:S01]  /*1620*/  @!P1 LEA.HI.X R9, R12, c[0x0][0x16c], R3, 0x1, P0 ;  /* 0x00005b000c099a11 */ /* 0x000fe200000f0c03 */
[----:B------:R-:W-:Y:S01]  /*1630*/  IMAD.SHL.U32 R3, R157, 0x20, RZ ;  /* 0x000000209d037824 */ /* 0x000fe200078e00ff */
[----:B------:R-:W-:-:S02]  /*1640*/  SHF.R.U32.HI R127, RZ, 0x3, R127 ;  /* 0x00000003ff7f7819 */ /* 0x000fc4000001167f */
[----:B------:R-:W-:Y:S01]  /*1650*/  @!P6 LEA R12, P2, R14, c[0x0][0x170], 0x1 ;  /* 0x00005c000e0cea11 */ /* 0x000fe200078408ff */
[----:B------:R4:W-:Y:S01]  /*1660*/  @!P1 LDGSTS.E.BYPASS.LTC128B.128 [R210+0x5800], [R8.64] ;  /* 0x0580000008d29fae */ /* 0x0009e2000b901d44 */
[----:B------:R-:W-:Y:S01]  /*1670*/  LOP3.LUT R127, R6, R127, RZ, 0x3c, !PT ;  /* 0x0000007f067f7212 */ /* 0x000fe200078e3cff */
[----:B------:R-:W-:Y:S01]  /*1680*/  @!P3 IMAD R6, R157, 0x30, RZ ;  /* 0x000000309d06b824 */ /* 0x000fe200078e02ff */
[----:B------:R-:W-:Y:S01]  /*1690*/  @!P6 LEA.HI.X R13, R14, c[0x0][0x174], R15, 0x1, P2 ;  /* 0x00005d000e0dea11 */ /* 0x000fe200010f0c0f */
[----:B------:R-:W0:Y:S01]  /*16a0*/  LDGDEPBAR ;  /* 0x00000000000079af */ /* 0x000e220000000000 */
[----:B------:R-:W-:Y:S01]  /*16b0*/  IADD3 R194, R197, 0x4040, RZ ;  /* 0x00004040c5c27810 */ /* 0x000fe20007ffe0ff */
[----:B------:R-:W-:Y:S02]  /*16c0*/  @!P3 IMAD.IADD R6, R17, 0x1, R6 ;  /* 0x000000011106b824 */ /* 0x000fe400078e0206 */
[----:B------:R-:W-:-:S04]  /*16d0*/  IMAD.IADD R198, R127, 0x1, R198 ;  /* 0x000000017fc67824 */ /* 0x000fc800078e02c6 */
[----:B------:R-:W-:Y:S02]  /*16e0*/  IMAD.SHL.U32 R198, R198, 0x2, RZ ;  /* 0x00000002c6c67824 */ /* 0x000fe400078e00ff */
[----:B--2---:R-:W-:-:S05]  /*16f0*/  IMAD.WIDE.U32 R10, R156, 0x20, RZ ;  /* 0x000000209c0a7825 */ /* 0x004fca00078e00ff */
[----:B------:R-:W-:Y:S01]  /*1700*/  @!P4 IADD3 R4, P0, R14, R10, RZ ;  /* 0x0000000a0e04c210 */ /* 0x000fe20007f1e0ff */
[----:B------:R-:W-:-:S04]  /*1710*/  DEPBAR.LE SB0, 0x0 ;  /* 0x000080000000791a */ /* 0x000fc80000000000 */
[----:B------:R-:W-:Y:S01]  /*1720*/  BAR.SYNC.DEFER_BLOCKING 0x0 ;  /* 0x0000000000007b1d */ /* 0x000fe20000010000 */
[C---:B----4-:R-:W-:Y:S02]  /*1730*/  @!P5 LEA R8, P1, R156.reuse, R14, 0x4 ;  /* 0x0000000e9c08d211 */ /* 0x050fe400078220ff */
[----:B------:R-:W-:Y:S02]  /*1740*/  @!P4 IADD3.X R3, R15, R11, R3, P0, !PT ;  /* 0x0000000b0f03c210 */ /* 0x000fe400007fe403 */
[----:B------:R-:W-:Y:S02]  /*1750*/  @!P5 LEA.HI.X R7, R156, R15, R157, 0x4, P1 ;  /* 0x0000000f9c07d211 */ /* 0x000fe400008f249d */
[----:B------:R-:W-:-:S04]  /*1760*/  @!P5 LEA R10, P1, R8, c[0x0][0x170], 0x1 ;  /* 0x00005c00080ada11 */ /* 0x000fc800078208ff */
[----:B------:R-:W-:Y:S02]  /*1770*/  @!P5 LEA.HI.X R11, R8, c[0x0][0x174], R7, 0x1, P1 ;  /* 0x00005d00080bda11 */ /* 0x000fe400008f0c07 */
[----:B------:R-:W-:Y:S02]  /*1780*/  @!P4 LEA R14, P1, R4, c[0x0][0x170], 0x1 ;  /* 0x00005c00040eca11 */ /* 0x000fe400078208ff */
[----:B------:R-:W-:Y:S02]  /*1790*/  @!P3 LEA R8, P0, R16, c[0x0][0x170], 0x1 ;  /* 0x00005c001008ba11 */ /* 0x000fe400078008ff */
[----:B------:R-:W-:Y:S01]  /*17a0*/  @!P4 LEA.HI.X R15, R4, c[0x0][0x174], R3, 0x1, P1 ;  /* 0x00005d00040fca11 */ /* 0x000fe200008f0c03 */
[----:B------:R-:W-:Y:S01]  /*17b0*/  IMAD.MOV.U32 R3, RZ, RZ, 0x10 ;  /* 0x00000010ff037424 */ /* 0x000fe200078e00ff */
[----:B------:R-:W-:Y:S02]  /*17c0*/  @!P3 LEA.HI.X R9, R16, c[0x0][0x174], R6, 0x1, P0 ;  /* 0x00005d001009ba11 */ /* 0x000fe400000f0c06 */
[----:B------:R-:W-:Y:S01]  /*17d0*/  IADD3 R4, R197, 0x4000, RZ ;  /* 0x00004000c5047810 */ /* 0x000fe20007ffe0ff */
[----:B------:R-:W-:Y:S04]  /*17e0*/  @P6 STS.128 [R210+0x6000], RZ ;  /* 0x006000ffd2006388 */ /* 0x000fe80000000c00 */
[----:B------:R-:W-:Y:S01]  /*17f0*/  @!PT LDS RZ, [RZ] ;  /* 0x00000000fffff984 */ /* 0x000fe20000000800 */
[----:B------:R-:W-:Y:S01]  /*1800*/  @!PT LDS RZ, [RZ] ;  /* 0x00000000fffff984 */ /* 0x000fe20000000800 */
[----:B------:R-:W-:Y:S01]  /*1810*/  @!PT LDS RZ, [RZ] ;  /* 0x00000000fffff984 */ /* 0x000fe20000000800 */
[----:B------:R2:W-:Y:S02]  /*1820*/  @!P6 LDGSTS.E.BYPASS.LTC128B.128 [R210+0x6000], [R12.64] ;  /* 0x060000000cd2efae */ /* 0x0005e4000b901d44 */
[----:B------:R-:W-:-:S02]  /*1830*/  R2P PR, R0, 0x6 ;  /* 0x0000000600007804 */ /* 0x000fc40000000000 */
[----:B------:R-:W-:Y:S01]  /*1840*/  LOP3.LUT P0, RZ, R2, 0x2, RZ, 0xc0, !PT ;  /* 0x0000000202ff7812 */ /* 0x000fe2000780c0ff */
[----:B------:R-:W-:Y:S02]  /*1850*/  @P5 STS.128 [R210+0x6800], RZ ;  /* 0x006800ffd2005388 */ /* 0x000fe40000000c00 */
[C---:B------:R-:W-:Y:S02]  /*1860*/  SEL R0, R3.reuse, 0xfffffff0, !P1 ;  /* 0xfffffff003007807 */ /* 0x040fe40004800000 */
[----:B------:R-:W-:Y:S01]  /*1870*/  @!PT LDS RZ, [RZ] ;  /* 0x00000000fffff984 */ /* 0x000fe20000000800 */
[----:B------:R-:W-:Y:S01]  /*1880*/  @!PT LDS RZ, [RZ] ;  /* 0x00000000fffff984 */ /* 0x000fe20000000800 */
[----:B------:R-:W-:Y:S01]  /*1890*/  @!PT LDS RZ, [RZ] ;  /* 0x00000000fffff984 */ /* 0x000fe20000000800 */
[----:B------:R4:W-:Y:S01]  /*18a0*/  @!P5 LDGSTS.E.BYPASS.LTC128B.128 [R210+0x6800], [R10.64] ;  /* 0x068000000ad2dfae */ /* 0x0009e2000b901d44 */
[----:B------:R-:W-:Y:S02]  /*18b0*/  SEL R3, R3, 0xfffffff0, !P0 ;  /* 0xfffffff003037807 */ /* 0x000fe40004000000 */
[----:B------:R-:W-:Y:S01]  /*18c0*/  IMAD R196, R0, 0x2, R198 ;  /* 0x0000000200c47824 */ /* 0x000fe200078e02c6 */
[----:B------:R-:W-:Y:S01]  /*18d0*/  @P4 STS.128 [R210+0x7000], RZ ;  /* 0x007000ffd2004388 */ /* 0x000fe20000000c00 */
[----:B------:R-:W-:Y:S01]  /*18e0*/  LOP3.LUT P0, RZ, R2, 0x4, RZ, 0xc0, !PT ;  /* 0x0000000402ff7812 */ /* 0x000fe2000780c0ff */
[----:B------:R-:W-:-:S02]  /*18f0*/  IMAD R191, R3, 0x2, R197 ;  /* 0x0000000203bf7824 */ /* 0x000fc400078e02c5 */
[----:B------:R-:W-:Y:S01]  /*1900*/  @!PT LDS RZ, [RZ] ;  /* 0x00000000fffff984 */ /* 0x000fe20000000800 */
[----:B------:R-:W-:Y:S01]  /*1910*/  @!PT LDS RZ, [RZ] ;  /* 0x00000000fffff984 */ /* 0x000fe20000000800 */
[----:B------:R-:W-:Y:S01]  /*1920*/  @!PT LDS RZ, [RZ] ;  /* 0x00000000fffff984 */ /* 0x000fe20000000800 */
[----:B------:R2:W-:Y:S01]  /*1930*/  @!P4 LDGSTS.E.BYPASS.LTC128B.128 [R210+0x7000], [R14.64] ;  /* 0x070000000ed2cfae */ /* 0x0005e2000b901d44 */
[----:B------:R-:W-:-:S03]  /*1940*/  IMAD.MOV.U32 R2, RZ, RZ, 0x20 ;  /* 0x00000020ff027424 */ /* 0x000fc600078e00ff */
[----:B------:R-:W-:Y:S02]  /*1950*/  @P3 STS.128 [R210+0x7800], RZ ;  /* 0x007800ffd2003388 */ /* 0x000fe40000000c00 */
[----:B------:R-:W-:Y:S02]  /*1960*/  SEL R2, R2, 0xffffffe0, !P2 ;  /* 0xffffffe002027807 */ /* 0x000fe40005000000 */
[----:B------:R-:W-:Y:S01]  /*1970*/  @!PT LDS RZ, [RZ] ;  /* 0x00000000fffff984 */ /* 0x000fe20000000800 */
[----:B------:R-:W-:Y:S01]  /*1980*/  @!PT LDS RZ, [RZ] ;  /* 0x00000000fffff984 */ /* 0x000fe20000000800 */
[----:B------:R-:W-:Y:S01]  /*1990*/  @!PT LDS RZ, [RZ] ;  /* 0x00000000fffff984 */ /* 0x000fe20000000800 */
[----:B------:R4:W-:Y:S02]  /*19a0*/  @!P3 LDGSTS.E.BYPASS.LTC128B.128 [R210+0x7800], [R8.64] ;  /* 0x0780000008d2bfae */ /* 0x0009e4000b901d44 */
[----:B------:R-:W-:Y:S01]  /*19b0*/  @P0 IADD3 R194, R4, -0x40, RZ ;  /* 0xffffffc004c20810 */ /* 0x000fe20007ffe0ff */
[----:B------:R-:W-:Y:S01]  /*19c0*/  IMAD R195, R2, 0x2, R198 ;  /* 0x0000000202c37824 */ /* 0x000fe200078e02c6 */
[----:B------:R-:W-:Y:S02]  /*19d0*/  LDSM.16.M88.4 R64, [R198] ;  /* 0x00000000c640783b */ /* 0x000fe40000000200 */
[----:B------:R-:W-:Y:S01]  /*19e0*/  IADD3 R187, R194, 0x800, RZ ;  /* 0x00000800c2bb7810 */ /* 0x000fe20007ffe0ff */
[----:B------:R-:W-:Y:S01]  /*19f0*/  IMAD R193, R0, 0x2, R195 ;  /* 0x0000000200c17824 */ /* 0x000fe200078e02c3 */
[----:B------:R-:W3:Y:S01]  /*1a00*/  LDSM.16.M88.4 R100, [R197+0x4000] ;  /* 0x00400000c564783b */ /* 0x000ee20000000200 */
[----:B------:R-:W-:Y:S01]  /*1a10*/  IMAD R184, R3, 0x2, R194 ;  /* 0x0000000203b87824 */ /* 0x000fe200078e02c2 */
[----:B------:R-:W-:-:S02]  /*1a20*/  SHF.R.S32.HI R3, RZ, 0x1f, R133 ;  /* 0x0000001fff037819 */ /* 0x000fc40000011485 */
[----:B------:R-:W-:Y:S01]  /*1a30*/  LDSM.16.M88.4 R120, [R191+0x4000] ;  /* 0x00400000bf78783b */ /* 0x000fe20000000200 */
[C---:B------:R-:W-:Y:S02]  /*1a40*/  IADD3 R186, R194.reuse, 0x1000, RZ ;  /* 0x00001000c2ba7810 */ /* 0x040fe40007ffe0ff */
[----:B------:R-:W-:Y:S01]  /*1a50*/  LEA.HI R3, R3, R133, RZ, 0x2 ;  /* 0x0000008503037211 */ /* 0x000fe200078f10ff */
[----:B------:R-:W5:Y:S01]  /*1a60*/  LDSM.16.M88.4 R56, [R197+0x4800] ;  /* 0x00480000c538783b */ /* 0x000f620000000200 */
[----:B------:R-:W-:Y:S02]  /*1a70*/  IADD3 R185, R194, 0x1800, RZ ;  /* 0x00001800c2b97810 */ /* 0x000fe40007ffe0ff */
[----:B------:R-:W-:Y:S01]  /*1a80*/  SHF.R.S32.HI R211, RZ, 0x2, R3 ;  /* 0x00000002ffd37819 */ /* 0x000fe20000011403 */
[----:B------:R-:W2:Y:S03]  /*1a90*/  LDSM.16.M88.4 R52, [R197+0x5000] ;  /* 0x00500000c534783b */ /* 0x000ea60000000200 */
[----:B------:R-:W-:Y:S01]  /*1aa0*/  IADD3 R131, R131, 0x1, R211 ;  /* 0x0000000183837810 */ /* 0x000fe20007ffe0d3 */
[----:B------:R-:W-:Y:S03]  /*1ab0*/  LDSM.16.M88.4 R116, [R194] ;  /* 0x00000000c274783b */ /* 0x000fe60000000200 */
[----:B------:R-:W-:Y:S01]  /*1ac0*/  IADD3 R130, R161, R131, -R130 ;  /* 0x00000083a1827210 */ /* 0x000fe20007ffe882 */
[----:B----4-:R-:W4:Y:S03]  /*1ad0*/  LDSM.16.M88.4 R8, [R196] ;  /* 0x00000000c408783b */ /* 0x010f260000000200 */
[----:B------:R-:W-:Y:S01]  /*1ae0*/  IADD3 R130, R130, c[0x0][0x2e8], RZ ;  /* 0x0000ba0082827a10 */ /* 0x000fe20007ffe0ff */
[----:B------:R-:W-:Y:S03]  /*1af0*/  LDSM.16.M88.4 R4, [R195] ;  /* 0x00000000c304783b */ /* 0x000fe60000000200 */
[C---:B------:R-:W-:Y:S01]  /*1b00*/  IADD3 R163, R130.reuse, 0x8, RZ ;  /* 0x0000000882a37810 */ /* 0x040fe20007ffe0ff */
[----:B------:R-:W4:Y:S01]  /*1b10*/  LDSM.16.M88.4 R60, [R198+0x2000] ;  /* 0x00200000c63c783b */ /* 0x000f220000000200 */
[----:B------:R-:W-:-:S02]  /*1b20*/  IADD3 R162, R130, 0x40, RZ ;  /* 0x0000004082a27810 */ /* 0x000fc40007ffe0ff */
[C---:B------:R-:W-:Y:S01]  /*1b30*/  IADD3 R3, R130.reuse, 0x48, RZ ;  /* 0x0000004882037810 */ /* 0x040fe20007ffe0ff */
[----:B------:R-:W4:Y:S01]  /*1b40*/  LDSM.16.M88.4 R44, [R191+0x4800] ;  /* 0x00480000bf2c783b */ /* 0x000f220000000200 */
[-C--:B------:R-:W-:Y:S02]  /*1b50*/  IMNMX R164, R130, R161.reuse, PT ;  /* 0x000000a182a47217 */ /* 0x080fe40003800200 */
[-C--:B------:R-:W-:Y:S01]  /*1b60*/  IMNMX R163, R163, R161.reuse, PT ;  /* 0x000000a1a3a37217 */ /* 0x080fe20003800200 */
[----:B------:R-:W4:Y:S01]  /*1b70*/  LDSM.16.M88.4 R48, [R197+0x5800] ;  /* 0x00580000c530783b */ /* 0x000f220000000200 */
[-C--:B------:R-:W-:Y:S02]  /*1b80*/  IMNMX R162, R162, R161.reuse, PT ;  /* 0x000000a1a2a27217 */ /* 0x080fe40003800200 */
[----:B------:R-:W-:Y:S01]  /*1b90*/  IMNMX R161, R3, R161, PT ;  /* 0x000000a103a17217 */ /* 0x000fe20003800200 */
[----:B---3--:R-:W-:Y:S01]  /*1ba0*/  HMMA.16816.F32 R16, R64, R100, RZ ;  /* 0x000000644010723c */ /* 0x008fe200000018ff */
[----:B------:R-:W3:Y:S01]  /*1bb0*/  LDSM.16.M88.4 R104, [R191+0x5000] ;  /* 0x00500000bf68783b */ /* 0x000ee20000000200 */
[----:B------:R-:W-:-:S03]  /*1bc0*/  IMAD.IADD R3, R128, 0x1, R127 ;  /* 0x0000000180037824 */ /* 0x000fc600078e027f */
[----:B-1----:R-:W-:Y:S03]  /*1bd0*/  LDSM.16.M88.4 R20, [R193] ;  /* 0x00000000c114783b */ /* 0x002fe60000000200 */
[C---:B-----5:R-:W-:Y:S01]  /*1be0*/  HMMA.16816.F32 R108, R64.reuse, R56, RZ ;  /* 0x00000038406c723c */ /* 0x060fe200000018ff */
[----:B------:R-:W1:Y:S04]  /*1bf0*/  LDSM.16.M88.4 R88, [R184] ;  /* 0x00000000b858783b */ /* 0x000e680000000200 */
[----:B------:R-:W5:Y:S03]  /*1c00*/  LDSM.16.M88.4 R36, [R196+0x2000] ;  /* 0x00200000c424783b */ /* 0x000f660000000200 */
[----:B--2---:R-:W-:Y:S01]  /*1c10*/  HMMA.16816.F32 R72, R64, R52, RZ ;  /* 0x000000344048723c */ /* 0x004fe200000018ff */
[----:B------:R-:W2:Y:S04]  /*1c20*/  LDSM.16.M88.4 R92, [R194+0x800] ;  /* 0x00080000c25c783b */ /* 0x000ea80000000200 */
[----:B------:R-:W1:Y:S03]  /*1c30*/  LDSM.16.M88.4 R32, [R191+0x5800] ;  /* 0x00580000bf20783b */ /* 0x000e660000000200 */
[----:B----4-:R-:W-:Y:S01]  /*1c40*/  HMMA.16816.F32 R16, R8, R120, R16 ;  /* 0x000000780810723c */ /* 0x010fe20000001810 */
[----:B------:R-:W4:Y:S04]  /*1c50*/  LDSM.16.M88.4 R68, [R194+0x1000] ;  /* 0x00100000c244783b */ /* 0x000f280000000200 */
[----:B------:R-:W1:Y:S03]  /*1c60*/  LDSM.16.M88.4 R28, [R195+0x2000] ;  /* 0x00200000c31c783b */ /* 0x000e660000000200 */
[----:B------:R-:W-:Y:S01]  /*1c70*/  HMMA.16816.F32 R80, R60, R100, RZ ;  /* 0x000000643c50723c */ /* 0x000fe200000018ff */
[----:B------:R-:W2:Y:S04]  /*1c80*/  LDSM.16.M88.4 R84, [R184+0x800] ;  /* 0x00080000b854783b */ /* 0x000ea80000000200 */
[----:B------:R-:W2:Y:S03]  /*1c90*/  LDSM.16.M88.4 R24, [R194+0x1800] ;  /* 0x00180000c218783b */ /* 0x000ea60000000200 */
[----:B------:R-:W-:Y:S01]  /*1ca0*/  HMMA.16816.F32 R108, R8, R44, R108 ;  /* 0x0000002c086c723c */ /* 0x000fe2000000186c */
[----:B------:R-:W2:Y:S04]  /*1cb0*/  LDSM.16.M88.4 R40, [R184+0x1000] ;  /* 0x00100000b828783b */ /* 0x000ea80000000200 */
[----:B------:R-:W2:Y:S03]  /*1cc0*/  LDSM.16.M88.4 R12, [R184+0x1800] ;  /* 0x00180000b80c783b */ /* 0x000ea60000000200 */
[----:B------:R-:W-:Y:S01]  /*1cd0*/  HMMA.16816.F32 R16, R4, R116, R16 ;  /* 0x000000740410723c */ /* 0x000fe20000001810 */
[----:B------:R-:W0:Y:S07]  /*1ce0*/  LDGDEPBAR ;  /* 0x00000000000079af */ /* 0x000e2e0000000000 */
[----:B------:R-:W-:Y:S08]  /*1cf0*/  HMMA.16816.F32 R76, R64, R48, RZ ;  /* 0x00000030404c723c */ /* 0x000ff000000018ff */
[----:B---3--:R-:W-:Y:S08]  /*1d00*/  HMMA.16816.F32 R72, R8, R104, R72 ;  /* 0x000000680848723c */ /* 0x008ff00000001848 */
[----:B-1----:R-:W-:Y:S08]  /*1d10*/  HMMA.16816.F32 R16, R20, R88, R16 ;  /* 0x000000581410723c */ /* 0x002ff00000001810 */
[----:B-----5:R-:W-:Y:S08]  /*1d20*/  HMMA.16816.F32 R80, R36, R120, R80 ;  /* 0x000000782450723c */ /* 0x020ff00000001850 */
[----:B--2---:R-:W-:Y:S08]  /*1d30*/  HMMA.16816.F32 R108, R4, R92, R108 ;  /* 0x0000005c046c723c */ /* 0x004ff0000000186c */
[----:B------:R-:W-:Y:S01]  /*1d40*/  HMMA.16816.F32 R76, R8, R32, R76 ;  /* 0x00000020084c723c */ /* 0x000fe2000000184c */
[----:B------:R-:W-:-:S02]  /*1d50*/  FMUL.FTZ R16, R16, c[0x0][0x2ec] ;  /* 0x0000bb0010107a20 */ /* 0x000fc40000410000 */
[----:B------:R-:W-:Y:S02]  /*1d60*/  FMUL.FTZ R17, R17, c[0x0][0x2ec] ;  /* 0x0000bb0011117a20 */ /* 0x000fe40000410000 */
[----:B------:R-:W-:Y:S01]  /*1d70*/  FMUL.FTZ R18, R18, c[0x0][0x2ec] ;  /* 0x0000bb0012127a20 */ /* 0x000fe20000410000 */
[----:B------:R-:W-:Y:S01]  /*1d80*/  MUFU.TANH R120, R16 ;  /* 0x0000001000787308 */ /* 0x000fe20000002400 */
[----:B------:R-:W-:Y:S01]  /*1d90*/  FMUL.FTZ R19, R19, c[0x0][0x2ec] ;  /* 0x0000bb0013137a20 */ /* 0x000fe20000410000 */
[----:B----4-:R-:W-:Y:S06]  /*1da0*/  HMMA.16816.F32 R72, R4, R68, R72 ;  /* 0x000000440448723c */ /* 0x010fec0000001848 */
[----:B------:R-:W1:Y:S02]  /*1db0*/  MUFU.TANH R121, R17 ;  /* 0x0000001100797308 */ /* 0x000e640000002400 */
[-C--:B------:R-:W-:Y:S06]  /*1dc0*/  HMMA.16816.F32 R96, R64, R102.reuse, RZ ;  /* 0x000000664060723c */ /* 0x080fec00000018ff */
[----:B------:R-:W2:Y:S02]  /*1dd0*/  MUFU.TANH R134, R19 ;  /* 0x0000001300867308 */ /* 0x000ea40000002400 */
[----:B------:R-:W-:Y:S08]  /*1de0*/  HMMA.16816.F32 R100, R60, R102, RZ ;  /* 0x000000663c64723c */ /* 0x000ff000000018ff */
[----:B------:R-:W-:Y:S01]  /*1df0*/  HMMA.16816.F32 R80, R28, R116, R80 ;  /* 0x000000741c50723c */ /* 0x000fe20000001850 */
[----:B------:R3:W-:Y:S07]  /*1e00*/  MUFU.TANH R116, R18 ;  /* 0x0000001200747308 */ /* 0x0007ee0000002400 */
[----:B------:R-:W-:Y:S08]  /*1e10*/  HMMA.16816.F32 R108, R20, R84, R108 ;  /* 0x00000054146c723c */ /* 0x000ff0000000186c */
[----:B------:R-:W-:Y:S01]  /*1e20*/  HMMA.16816.F32 R76, R4, R24, R76 ;  /* 0x00000018044c723c */ /* 0x000fe2000000184c */
[----:B---3--:R-:W3:Y:S01]  /*1e30*/  LDSM.16.M88.4 R16, [R193+0x2000] ;  /* 0x00200000c110783b */ /* 0x008ee20000000200 */
[----:B------:R-:W-:-:S06]  /*1e40*/  DEPBAR.LE SB0, 0x0 ;  /* 0x000080000000791a */ /* 0x000fcc0000000000 */
[----:B------:R-:W-:Y:S08]  /*1e50*/  HMMA.16816.F32 R72, R20, R40, R72 ;  /* 0x000000281448723c */ /* 0x000ff00000001848 */
[----:B------:R-:W-:Y:S01]  /*1e60*/  HMMA.16816.F32 R112, R60, R56, RZ ;  /* 0x000000383c70723c */ /* 0x000fe200000018ff */
[----:B------:R-:W-:-:S04]  /*1e70*/  FMUL.FTZ R108, R108, c[0x0][0x2ec] ;  /* 0x0000bb006c6c7a20 */ /* 0x000fc80000410000 */
[----:B------:R4:W-:Y:S03]  /*1e80*/  MUFU.TANH R117, R108 ;  /* 0x0000006c00757308 */ /* 0x0009e60000002400 */
[-C--:B------:R-:W-:Y:S08]  /*1e90*/  HMMA.16816.F32 R96, R8, R122.reuse, R96 ;  /* 0x0000007a0860723c */ /* 0x080ff00000001860 */
[----:B------:R-:W-:Y:S01]  /*1ea0*/  HMMA.16816.F32 R100, R36, R122, R100 ;  /* 0x0000007a2464723c */ /* 0x000fe20000001864 */
[----:B------:R-:W-:-:S02]  /*1eb0*/  FMUL.FTZ R72, R72, c[0x0][0x2ec] ;  /* 0x0000bb0048487a20 */ /* 0x000fc40000410000 */
[----:B------:R-:W-:Y:S02]  /*1ec0*/  FMUL.FTZ R73, R73, c[0x0][0x2ec] ;  /* 0x0000bb0049497a20 */ /* 0x000fe40000410000 */
[----:B------:R-:W-:Y:S02]  /*1ed0*/  FMUL.FTZ R74, R74, c[0x0][0x2ec] ;  /* 0x0000bb004a4a7a20 */ /* 0x000fe40000410000 */
[----:B------:R-:W-:Y:S01]  /*1ee0*/  FMUL.FTZ R75, R75, c[0x0][0x2ec] ;  /* 0x0000bb004b4b7a20 */ /* 0x000fe20000410000 */
[----:B------:R-:W-:Y:S01]  /*1ef0*/  HMMA.16816.F32 R76, R20, R12, R76 ;  /* 0x0000000c144c723c */ /* 0x000fe2000000184c */
[----:B----4-:R-:W-:Y:S01]  /*1f00*/  FMUL.FTZ R108, R109, c[0x0][0x2ec] ;  /* 0x0000bb006d6c7a20 */ /* 0x010fe20000410000 */
[----:B------:R-:W-:Y:S01]  /*1f10*/  MUFU.TANH R122, R73 ;  /* 0x00000049007a7308 */ /* 0x000fe20000002400 */
[----:B------:R-:W-:Y:S02]  /*1f20*/  FMUL.FTZ R109, R110, c[0x0][0x2ec] ;  /* 0x0000bb006e6d7a20 */ /* 0x000fe40000410000 */
[----:B------:R-:W-:-:S03]  /*1f30*/  FMUL.FTZ R110, R111, c[0x0][0x2ec] ;  /* 0x0000bb006f6e7a20 */ /* 0x000fc60000410000 */
[----:B---3--:R-:W-:Y:S02]  /*1f40*/  HMMA.16816.F32 R80, R16, R88, R80 ;  /* 0x000000581050723c */ /* 0x008fe40000001850 */
[----:B------:R-:W-:Y:S06]  /*1f50*/  MUFU.TANH R111, R72 ;  /* 0x00000048006f7308 */ /* 0x000fec0000002400 */
[----:B------:R-:W-:Y:S02]  /*1f60*/  HMMA.16816.F32 R112, R36, R44, R112 ;  /* 0x0000002c2470723c */ /* 0x000fe40000001870 */
[----:B------:R-:W-:Y:S06]  /*1f70*/  MUFU.TANH R123, R74 ;  /* 0x0000004a007b7308 */ /* 0x000fec0000002400 */
[----:B------:R-:W-:Y:S01]  /*1f80*/  HMMA.16816.F32 R96, R4, R118, R96 ;  /* 0x000000760460723c */ /* 0x000fe20000001860 */
[----:B------:R-:W-:Y:S01]  /*1f90*/  FMUL.FTZ R76, R76, c[0x0][0x2ec] ;  /* 0x0000bb004c4c7a20 */ /* 0x000fe20000410000 */
[----:B------:R3:W-:Y:S01]  /*1fa0*/  MUFU.TANH R88, R75 ;  /* 0x0000004b00587308 */ /* 0x0007e20000002400 */
[----:B------:R-:W-:-:S02]  /*1fb0*/  FMUL.FTZ R77, R77, c[0x0][0x2ec] ;  /* 0x0000bb004d4d7a20 */ /* 0x000fc40000410000 */
[----:B------:R-:W-:Y:S02]  /*1fc0*/  FMUL.FTZ R78, R78, c[0x0][0x2ec] ;  /* 0x0000bb004e4e7a20 */ /* 0x000fe40000410000 */
[----:B------:R-:W-:Y:S01]  /*1fd0*/  FMUL.FTZ R79, R79, c[0x0][0x2ec] ;  /* 0x0000bb004f4f7a20 */ /* 0x000fe20000410000 */
[C---:B------:R-:W-:Y:S01]  /*1fe0*/  HMMA.16816.F32 R100, R28.reuse, R118, R100 ;  /* 0x000000761c64723c */ /* 0x040fe20000001864 */
[----:B------:R-:W-:Y:S01]  /*1ff0*/  FMUL.FTZ R80, R80, c[0x0][0x2ec] ;  /* 0x0000bb0050507a20 */ /* 0x000fe20000410000 */
[----:B------:R-:W-:Y:S01]  /*2000*/  MUFU.TANH R89, R76 ;  /* 0x0000004c00597308 */ /* 0x000fe20000002400 */
[----:B------:R-:W-:Y:S02]  /*2010*/  FMUL.FTZ R81, R81, c[0x0][0x2ec] ;  /* 0x0000bb0051517a20 */ /* 0x000fe40000410000 */
[----:B------:R-:W-:Y:S02]  /*2020*/  FMUL.FTZ R82, R82, c[0x0][0x2ec] ;  /* 0x0000bb0052527a20 */ /* 0x000fe40000410000 */
[----:B------:R-:W-:Y:S01]  /*2030*/  FMUL.FTZ R83, R83, c[0x0][0x2ec] ;  /* 0x0000bb0053537a20 */ /* 0x000fe20000410000 */
[----:B------:R-:W-:Y:S02]  /*2040*/  HMMA.16816.F32 R112, R28, R92, R112 ;  /* 0x0000005c1c70723c */ /* 0x000fe40000001870 */
[----:B------:R-:W-:Y:S06]  /*2050*/  MUFU.TANH R118, R77 ;  /* 0x0000004d00767308 */ /* 0x000fec0000002400 */
[-C--:B---3--:R-:W-:Y:S02]  /*2060*/  HMMA.16816.F32 R72, R64, R58.reuse, RZ ;  /* 0x0000003a4048723c */ /* 0x088fe400000018ff */
[----:B------:R-:W-:Y:S06]  /*2070*/  MUFU.TANH R135, R78 ;  /* 0x0000004e00877308 */ /* 0x000fec0000002400 */
[----:B------:R-:W-:Y:S02]  /*2080*/  HMMA.16816.F32 R56, R60, R58, RZ ;  /* 0x0000003a3c38723c */ /* 0x000fe400000018ff */
[----:B------:R3:W-:Y:S06]  /*2090*/  MUFU.TANH R93, R79 ;  /* 0x0000004f005d7308 */ /* 0x0007ec0000002400 */
[-C--:B------:R-:W-:Y:S02]  /*20a0*/  HMMA.16816.F32 R96, R20, R90.reuse, R96 ;  /* 0x0000005a1460723c */ /* 0x080fe40000001860 */
[----:B------:R-:W-:Y:S06]  /*20b0*/  MUFU.TANH R92, R80 ;  /* 0x00000050005c7308 */ /* 0x000fec0000002400 */
[----:B------:R-:W-:Y:S02]  /*20c0*/  HMMA.16816.F32 R100, R16, R90, R100 ;  /* 0x0000005a1064723c */ /* 0x000fe40000001864 */
[----:B------:R-:W4:Y:S06]  /*20d0*/  MUFU.TANH R136, R81 ;  /* 0x0000005100887308 */ /* 0x000f2c0000002400 */
[----:B---3--:R-:W-:Y:S02]  /*20e0*/  HMMA.16816.F32 R76, R60, R52, RZ ;  /* 0x000000343c4c723c */ /* 0x008fe400000018ff */
[----:B------:R-:W-:Y:S06]  /*20f0*/  MUFU.TANH R119, R82 ;  /* 0x0000005200777308 */ /* 0x000fec0000002400 */
[----:B------:R-:W-:Y:S01]  /*2100*/  HMMA.16816.F32 R56, R36, R46, R56 ;  /* 0x0000002e2438723c */ /* 0x000fe20000001838 */
[----:B------:R-:W-:Y:S01]  /*2110*/  FMUL.FTZ R91, R96, c[0x0][0x2ec] ;  /* 0x0000bb00605b7a20 */ /* 0x000fe20000410000 */
[----:B------:R3:W5:Y:S01]  /*2120*/  MUFU.TANH R90, R83 ;  /* 0x00000053005a7308 */ /* 0x0007620000002400 */
[----:B------:R-:W-:-:S02]  /*2130*/  FMUL.FTZ R96, R97, c[0x0][0x2ec] ;  /* 0x0000bb0061607a20 */ /* 0x000fc40000410000 */
[----:B------:R-:W-:-:S03]  /*2140*/  FMUL.FTZ R97, R98, c[0x0][0x2ec] ;  /* 0x0000bb0062617a20 */ /* 0x000fc60000410000 */
[----:B------:R-:W-:Y:S01]  /*2150*/  HMMA.16816.F32 R72, R8, R46, R72 ;  /* 0x0000002e0848723c */ /* 0x000fe20000001848 */
[----:B------:R-:W-:Y:S01]  /*2160*/  FMUL.FTZ R98, R102, c[0x0][0x2ec] ;  /* 0x0000bb0066627a20 */ /* 0x000fe20000410000 */
[----:B------:R-:W1:Y:S06]  /*2170*/  MUFU.TANH R91, R91 ;  /* 0x0000005b005b7308 */ /* 0x000e6c0000002400 */
[C---:B------:R-:W-:Y:S02]  /*2180*/  HMMA.16816.F32 R44, R60.reuse, R48, RZ ;  /* 0x000000303c2c723c */ /* 0x040fe400000018ff */
[----:B------:R-:W-:Y:S06]  /*2190*/  MUFU.TANH R96, R96 ;  /* 0x0000006000607308 */ /* 0x000fec0000002400 */
[-C--:B---3--:R-:W-:Y:S02]  /*21a0*/  HMMA.16816.F32 R80, R60, R54.reuse, RZ ;  /* 0x000000363c50723c */ /* 0x088fe400000018ff */
[----:B------:R-:W3:Y:S06]  /*21b0*/  MUFU.TANH R97, R97 ;  /* 0x0000006100617308 */ /* 0x000eec0000002400 */
[C---:B------:R-:W-:Y:S02]  /*21c0*/  HMMA.16816.F32 R52, R64.reuse, R54, RZ ;  /* 0x000000364034723c */ /* 0x040fe400000018ff */
[----:B------:R-:W-:Y:S06]  /*21d0*/  MUFU.TANH R98, R98 ;  /* 0x0000006200627308 */ /* 0x000fec0000002400 */
[----:B------:R-:W-:Y:S02]  /*21e0*/  HMMA.16816.F32 R64, R64, R50, RZ ;  /* 0x000000324040723c */ /* 0x000fe400000018ff */
[----:B------:R-:W-:Y:S06]  /*21f0*/  MUFU.TANH R109, R109 ;  /* 0x0000006d006d7308 */ /* 0x000fec0000002400 */
[----:B------:R-:W-:Y:S02]  /*2200*/  HMMA.16816.F32 R76, R36, R104, R76 ;  /* 0x00000068244c723c */ /* 0x000fe4000000184c */
[----:B------:R-:W-:Y:S06]  /*2210*/  MUFU.TANH R108, R108 ;  /* 0x0000006c006c7308 */ /* 0x000fec0000002400 */
[----:B------:R-:W-:Y:S02]  /*2220*/  HMMA.16816.F32 R52, R8, R106, R52 ;  /* 0x0000006a0834723c */ /* 0x000fe40000001834 */
[----:B------:R-:W-:Y:S06]  /*2230*/  MUFU.TANH R110, R110 ;  /* 0x0000006e006e7308 */ /* 0x000fec0000002400 */
[-C--:B------:R-:W-:Y:S08]  /*2240*/  HMMA.16816.F32 R56, R28, R94.reuse, R56 ;  /* 0x0000005e1c38723c */ /* 0x080ff00000001838 */
[----:B------:R-:W-:Y:S07]  /*2250*/  HMMA.16816.F32 R72, R4, R94, R72 ;  /* 0x0000005e0448723c */ /* 0x000fee0000001848 */
[----:B------:R-:W-:Y:S01]  /*2260*/  FMUL.FTZ R94, R101, c[0x0][0x2ec] ;  /* 0x0000bb00655e7a20 */ /* 0x000fe20000410000 */
[----:B------:R-:W-:Y:S01]  /*2270*/  HMMA.16816.F32 R80, R36, R106, R80 ;  /* 0x0000006a2450723c */ /* 0x000fe20000001850 */
[----:B------:R-:W-:-:S04]  /*2280*/  FMUL.FTZ R95, R103, c[0x0][0x2ec] ;  /* 0x0000bb00675f7a20 */ /* 0x000fc80000410000 */
[----:B------:R-:W-:Y:S03]  /*2290*/  MUFU.TANH R94, R94 ;  /* 0x0000005e005e7308 */ /* 0x000fe60000002400 */
[----:B------:R-:W-:Y:S05]  /*22a0*/  HMMA.16816.F32 R60, R60, R50, RZ ;  /* 0x000000323c3c723c */ /* 0x000fea00000018ff */
[----:B------:R-:W-:Y:S03]  /*22b0*/  MUFU.TANH R95, R95 ;  /* 0x0000005f005f7308 */ /* 0x000fe60000002400 */
[----:B------:R-:W-:Y:S08]  /*22c0*/  HMMA.16816.F32 R44, R36, R32, R44 ;  /* 0x00000020242c723c */ /* 0x000ff0000000182c */
[----:B------:R-:W-:Y:S08]  /*22d0*/  HMMA.16816.F32 R64, R8, R34, R64 ;  /* 0x000000220840723c */ /* 0x000ff00000001840 */
[----:B------:R-:W-:Y:S08]  /*22e0*/  HMMA.16816.F32 R76, R28, R68, R76 ;  /* 0x000000441c4c723c */ /* 0x000ff0000000184c */
[----:B------:R-:W-:Y:S08]  /*22f0*/  HMMA.16816.F32 R52, R4, R70, R52 ;  /* 0x000000460434723c */ /* 0x000ff00000001834 */
[-C--:B------:R-:W-:Y:S08]  /*2300*/  HMMA.16816.F32 R56, R16, R86.reuse, R56 ;  /* 0x000000561038723c */ /* 0x080ff00000001838 */
[----:B------:R-:W-:Y:S08]  /*2310*/  HMMA.16816.F32 R72, R20, R86, R72 ;  /* 0x000000561448723c */ /* 0x000ff00000001848 */
[----:B------:R-:W-:Y:S08]  /*2320*/  HMMA.16816.F32 R80, R28, R70, R80 ;  /* 0x000000461c50723c */ /* 0x000ff00000001850 */
[----:B------:R-:W-:Y:S01]  /*2330*/  HMMA.16816.F32 R112, R16, R84, R112 ;  /* 0x000000541070723c */ /* 0x000fe20000001870 */
[----:B------:R-:W-:-:S06]  /*2340*/  FMUL.FTZ R56, R56, c[0x0][0x2ec] ;  /* 0x0000bb0038387a20 */ /* 0x000fcc0000410000 */
[----:B------:R-:W-:Y:S01]  /*2350*/  FMUL.FTZ R85, R100, c[0x0][0x2ec] ;  /* 0x0000bb0064557a20 */ /* 0x000fe20000410000 */
[----:B------:R-:W-:Y:S01]  /*2360*/  HMMA.16816.F32 R60, R36, R34, R60 ;  /* 0x00000022243c723c */ /* 0x000fe2000000183c */
[----:B------:R-:W-:Y:S02]  /*2370*/  FMUL.FTZ R84, R99, c[0x0][0x2ec] ;  /* 0x0000bb0063547a20 */ /* 0x000fe40000410000 */
[----:B------:R-:W-:Y:S02]  /*2380*/  FMUL.FTZ R69, R72, c[0x0][0x2ec] ;  /* 0x0000bb0048457a20 */ /* 0x000fe40000410000 */
[----:B------:R-:W1:Y:S01]  /*2390*/  MUFU.TANH R85, R85 ;  /* 0x0000005500557308 */ /* 0x000e620000002400 */
[----:B------:R-:W-:Y:S02]  /*23a0*/  FMUL.FTZ R68, R73, c[0x0][0x2ec] ;  /* 0x0000bb0049447a20 */ /* 0x000fe40000410000 */
[----:B------:R-:W-:Y:S01]  /*23b0*/  HMMA.16816.F32 R44, R28, R24, R44 ;  /* 0x000000181c2c723c */ /* 0x000fe2000000182c */
[----:B------:R-:W-:-:S02]  /*23c0*/  FMUL.FTZ R74, R74, c[0x0][0x2ec] ;  /* 0x0000bb004a4a7a20 */ /* 0x000fc40000410000 */
[----:B------:R-:W-:Y:S02]  /*23d0*/  FMUL.FTZ R75, R75, c[0x0][0x2ec] ;  /* 0x0000bb004b4b7a20 */ /* 0x000fe40000410000 */
[----:B------:R1:W-:Y:S03]  /*23e0*/  MUFU.TANH R72, R56 ;  /* 0x0000003800487308 */ /* 0x0003e60000002400 */
[----:B------:R-:W-:Y:S01]  /*23f0*/  HMMA.16816.F32 R64, R4, R26, R64 ;  /* 0x0000001a0440723c */ /* 0x000fe20000001840 */
[----:B------:R-:W-:Y:S02]  /*2400*/  FMUL.FTZ R49, R112, c[0x0][0x2ec] ;  /* 0x0000bb0070317a20 */ /* 0x000fe40000410000 */
[----:B------:R-:W-:Y:S02]  /*2410*/  FMUL.FTZ R99, R114, c[0x0][0x2ec] ;  /* 0x0000bb0072637a20 */ /* 0x000fe40000410000 */
[----:B------:R-:W2:Y:S01]  /*2420*/  MUFU.TANH R84, R84 ;  /* 0x0000005400547308 */ /* 0x000ea20000002400 */
[----:B------:R-:W-:-:S02]  /*2430*/  FMUL.FTZ R48, R113, c[0x0][0x2ec] ;  /* 0x0000bb0071307a20 */ /* 0x000fc40000410000 */
[----:B------:R-:W-:Y:S01]  /*2440*/  HMMA.16816.F32 R76, R16, R40, R76 ;  /* 0x00000028104c723c */ /* 0x000fe2000000184c */
[----:B------:R-:W-:-:S04]  /*2450*/  FMUL.FTZ R50, R115, c[0x0][0x2ec] ;  /* 0x0000bb0073327a20 */ /* 0x000fc80000410000 */
[----:B------:R-:W2:Y:S02]  /*2460*/  MUFU.TANH R49, R49 ;  /* 0x0000003100317308 */ /* 0x000ea40000002400 */
[----:B------:R-:W-:Y:S01]  /*2470*/  IMAD R40, R126, 0x40, R165 ;  /* 0x000000407e287824 */ /* 0x000fe200078e02a5 */
[-C--:B------:R-:W-:Y:S01]  /*2480*/  HMMA.16816.F32 R52, R20, R42.reuse, R52 ;  /* 0x0000002a1434723c */ /* 0x080fe20000001834 */
[----:B------:R-:W-:Y:S02]  /*2490*/  FMUL.FTZ R41, R57, c[0x0][0x2ec] ;  /* 0x0000bb0039297a20 */ /* 0x000fe40000410000 */
[----:B------:R-:W-:Y:S01]  /*24a0*/  FMUL.FTZ R57, R58, c[0x0][0x2ec] ;  /* 0x0000bb003a397a20 */ /* 0x000fe20000410000 */
[C---:B-1----:R-:W-:Y:S01]  /*24b0*/  IADD3 R56, R40.reuse, 0x1, RZ ;  /* 0x0000000128387810 */ /* 0x042fe20007ffe0ff */
[----:B------:R-:W1:Y:S01]  /*24c0*/  MUFU.TANH R99, R99 ;  /* 0x0000006300637308 */ /* 0x000e620000002400 */
[----:B------:R-:W-:Y:S01]  /*24d0*/  IADD3 R51, R40, 0x8, RZ ;  /* 0x0000000828337810 */ /* 0x000fe20007ffe0ff */
[----:B------:R-:W-:Y:S01]  /*24e0*/  FMUL.FTZ R58, R59, c[0x0][0x2ec] ;  /* 0x0000bb003b3a7a20 */ /* 0x000fe20000410000 */
[----:B------:R-:W-:Y:S01]  /*24f0*/  HMMA.16816.F32 R80, R16, R42, R80 ;  /* 0x0000002a1050723c */ /* 0x000fe20000001850 */
[----:B------:R-:W-:-:S02]  /*2500*/  ISETP.GE.AND P1, PT, R56, R164, PT ;  /* 0x000000a43800720c */ /* 0x000fc40003f26270 */
[C---:B------:R-:W-:Y:S02]  /*2510*/  ISETP.GE.AND P0, PT, R56.reuse, R163, PT ;  /* 0x000000a33800720c */ /* 0x040fe40003f06270 */
[C---:B------:R-:W-:Y:S01]  /*2520*/  ISETP.GE.AND P4, PT, R56.reuse, R162, PT ;  /* 0x000000a23800720c */ /* 0x040fe20003f86270 */
[----:B------:R-:W1:Y:S01]  /*2530*/  MUFU.TANH R48, R48 ;  /* 0x0000003000307308 */ /* 0x000e620000002400 */
[----:B------:R-:W-:Y:S01]  /*2540*/  ISETP.GE.AND P2, PT, R56, R161, PT ;  /* 0x000000a13800720c */ /* 0x000fe20003f46270 */
[----:B------:R-:W-:Y:S01]  /*2550*/  HMMA.16816.F32 R60, R28, R26, R60 ;  /* 0x0000001a1c3c723c */ /* 0x000fe2000000183c */
[----:B------:R-:W-:Y:S01]  /*2560*/  ISETP.GE.AND P6, PT, R51, R164, PT ;  /* 0x000000a43300720c */ /* 0x000fe20003fc6270 */
[----:B------:R-:W-:Y:S01]  /*2570*/  FMUL.FTZ R59, R78, c[0x0][0x2ec] ;  /* 0x0000bb004e3b7a20 */ /* 0x000fe20000410000 */
[----:B------:R-:W-:Y:S01]  /*2580*/  IADD3 R8, R40, 0x9, RZ ;  /* 0x0000000928087810 */ /* 0x000fe20007ffe0ff */
[----:B------:R-:W-:Y:S01]  /*2590*/  FMUL.FTZ R71, R79, c[0x0][0x2ec] ;  /* 0x0000bb004f477a20 */ /* 0x000fe20000410000 */
[----:B------:R-:W-:Y:S01]  /*25a0*/  FSEL R121, R121, -INF , !P1 ;  /* 0xff80000079797808 */ /* 0x000fe20004800000 */
[----:B------:R-:W1:Y:S01]  /*25b0*/  MUFU.TANH R50, R50 ;  /* 0x0000003200327308 */ /* 0x000e620000002400 */
[----:B--2---:R-:W-:Y:S01]  /*25c0*/  FSEL R10, R134, -INF , !P0 ;  /* 0xff800000860a7808 */ /* 0x004fe20004000000 */
[----:B------:R-:W-:Y:S01]  /*25d0*/  HMMA.16816.F32 R44, R16, R12, R44 ;  /* 0x0000000c102c723c */ /* 0x000fe2000000182c */
[----:B----4-:R-:W-:Y:S01]  /*25e0*/  FSEL R70, R136, -INF , !P4 ;  /* 0xff80000088467808 */ /* 0x010fe20006000000 */
[----:B------:R-:W-:Y:S01]  /*25f0*/  FMUL.FTZ R42, R52, c[0x0][0x2ec] ;  /* 0x0000bb00342a7a20 */ /* 0x000fe20000410000 */
[----:B-----5:R-:W-:Y:S01]  /*2600*/  FSEL R90, R90, -INF , !P2 ;  /* 0xff8000005a5a7808 */ /* 0x020fe20005000000 */
[----:B------:R-:W-:Y:S01]  /*2610*/  FMUL.FTZ R76, R76, c[0x0][0x2ec] ;  /* 0x0000bb004c4c7a20 */ /* 0x000fe20000410000 */
[----:B------:R-:W-:Y:S01]  /*2620*/  FSEL R91, R91, -INF , !P6 ;  /* 0xff8000005b5b7808 */ /* 0x000fe20007000000 */
[----:B------:R-:W2:Y:S01]  /*2630*/  MUFU.TANH R69, R69 ;  /* 0x0000004500457308 */ /* 0x000ea20000002400 */
[C---:B------:R-:W-:Y:S01]  /*2640*/  ISETP.GE.AND P5, PT, R51.reuse, R163, PT ;  /* 0x000000a33300720c */ /* 0x040fe20003fa6270 */
[-C--:B------:R-:W-:Y:S01]  /*2650*/  HMMA.16816.F32 R64, R20, R14.reuse, R64 ;  /* 0x0000000e1440723c */ /* 0x080fe20000001840 */
[----:B------:R-:W-:Y:S01]  /*2660*/  ISETP.GE.AND P3, PT, R51, R162, PT ;  /* 0x000000a23300720c */ /* 0x000fe20003f66270 */
[----:B------:R-:W-:Y:S01]  /*2670*/  FMUL.FTZ R77, R77, c[0x0][0x2ec] ;  /* 0x0000bb004d4d7a20 */ /* 0x000fe20000410000 */
[----:B------:R-:W-:Y:S01]  /*2680*/  ISETP.GE.AND P1, PT, R51, R161, PT ;  /* 0x000000a13300720c */ /* 0x000fe20003f26270 */
[----:B------:R-:W-:Y:S01]  /*2690*/  FMUL.FTZ R4, R80, c[0x0][0x2ec] ;  /* 0x0000bb0050047a20 */ /* 0x000fe20000410000 */
[C---:B------:R-:W-:Y:S01]  /*26a0*/  ISETP.GE.AND P0, PT, R8.reuse, R164, PT ;  /* 0x000000a40800720c */ /* 0x040fe20003f06270 */
[----:B------:R-:W4:Y:S01]  /*26b0*/  MUFU.TANH R57, R57 ;  /* 0x0000003900397308 */ /* 0x000f220000002400 */
[C---:B------:R-:W-:Y:S01]  /*26c0*/  ISETP.GE.AND P4, PT, R8.reuse, R163, PT ;  /* 0x000000a30800720c */ /* 0x040fe20003f86270 */
[----:B------:R-:W-:Y:S01]  /*26d0*/  FMUL.FTZ R53, R53, c[0x0][0x2ec] ;  /* 0x0000bb0035357a20 */ /* 0x000fe20000410000 */
[----:B------:R-:W-:Y:S01]  /*26e0*/  ISETP.GE.AND P2, PT, R8, R162, PT ;  /* 0x000000a20800720c */ /* 0x000fe20003f46270 */
[----:B------:R-:W-:Y:S01]  /*26f0*/  FMUL.FTZ R54, R54, c[0x0][0x2ec] ;  /* 0x0000bb0036367a20 */ /* 0x000fe20000410000 */
[----:B------:R-:W-:Y:S01]  /*2700*/  ISETP.GE.AND P6, PT, R8, R161, PT ;  /* 0x000000a10800720c */ /* 0x000fe20003fc6270 */
[----:B------:R-:W-:Y:S01]  /*2710*/  FMUL.FTZ R82, R82, c[0x0][0x2ec] ;  /* 0x0000bb0052527a20 */ /* 0x000fe20000410000 */
[----:B------:R-:W-:Y:S01]  /*2720*/  IADD3 R8, R40, 0x10, RZ ;  /* 0x0000001028087810 */ /* 0x000fe20007ffe0ff */
[----:B------:R-:W-:Y:S01]  /*2730*/  MUFU.TANH R68, R68 ;  /* 0x0000004400447308 */ /* 0x000fe20000002400 */
[----:B---3--:R-:W-:Y:S01]  /*2740*/  FSEL R11, R97, -INF , !P5 ;  /* 0xff800000610b7808 */ /* 0x008fe20006800000 */
[----:B------:R-:W-:Y:S01]  /*2750*/  HMMA.16816.F32 R60, R16, R14, R60 ;  /* 0x0000000e103c723c */ /* 0x000fe2000000183c */
[----:B------:R-:W-:Y:S01]  /*2760*/  FSEL R85, R85, -INF , !P3 ;  /* 0xff80000055557808 */ /* 0x000fe20005800000 */
[----:B------:R-:W-:Y:S01]  /*2770*/  FMUL.FTZ R83, R83, c[0x0][0x2ec] ;  /* 0x0000bb0053537a20 */ /* 0x000fe20000410000 */
[----:B------:R-:W-:Y:S01]  /*2780*/  FSEL R98, R98, -INF , !P1 ;  /* 0xff80000062627808 */ /* 0x000fe20004800000 */
[----:B------:R-:W-:Y:S01]  /*2790*/  FMUL.FTZ R45, R45, c[0x0][0x2ec] ;  /* 0x0000bb002d2d7a20 */ /* 0x000fe20000410000 */
[----:B------:R-:W-:Y:S01]  /*27a0*/  FSEL R96, R96, -INF , !P0 ;  /* 0xff80000060607808 */ /* 0x000fe20004000000 */
[----:B------:R-:W3:Y:S01]  /*27b0*/  MUFU.TANH R178, R74 ;  /* 0x0000004a00b27308 */ /* 0x000ee20000002400 */
[C---:B------:R-:W-:Y:S01]  /*27c0*/  ISETP.GE.AND P5, PT, R8.reuse, R164, PT ;  /* 0x000000a40800720c */ /* 0x040fe20003fa6270 */
[----:B------:R-:W-:Y:S01]  /*27d0*/  FMUL.FTZ R5, R81, c[0x0][0x2ec] ;  /* 0x0000bb0051057a20 */ /* 0x000fe20000410000 */
[----:B------:R-:W-:Y:S01]  /*27e0*/  ISETP.GE.AND P3, PT, R8, R163, PT ;  /* 0x000000a30800720c */ /* 0x000fe20003f66270 */
[----:B------:R-:W-:Y:S01]  /*27f0*/  FMUL.FTZ R169, R64, c[0x0][0x2ec] ;  /* 0x0000bb0040a97a20 */ /* 0x000fe20000410000 */
[C---:B------:R-:W-:Y:S01]  /*2800*/  ISETP.GE.AND P1, PT, R8.reuse, R162, PT ;  /* 0x000000a20800720c */ /* 0x040fe20003f26270 */
[----:B------:R-:W-:Y:S01]  /*2810*/  FMUL.FTZ R55, R55, c[0x0][0x2ec] ;  /* 0x0000bb0037377a20 */ /* 0x000fe20000410000 */
[----:B------:R-:W-:Y:S01]  /*2820*/  ISETP.GE.AND P0, PT, R8, R161, PT ;  /* 0x000000a10800720c */ /* 0x000fe20003f06270 */
[----:B------:R-:W5:Y:S01]  /*2830*/  MUFU.TANH R58, R58 ;  /* 0x0000003a003a7308 */ /* 0x000f620000002400 */
[----:B------:R-:W-:Y:S01]  /*2840*/  IADD3 R8, R40, 0x11, RZ ;  /* 0x0000001128087810 */ /* 0x000fe20007ffe0ff */
[----:B------:R-:W-:Y:S01]  /*2850*/  FMUL.FTZ R44, R44, c[0x0][0x2ec] ;  /* 0x0000bb002c2c7a20 */ /* 0x000fe20000410000 */
[----:B------:R-:W-:Y:S01]  /*2860*/  IADD3 R9, R40, 0x18, RZ ;  /* 0x0000001828097810 */ /* 0x000fe20007ffe0ff */
[----:B------:R-:W-:Y:S01]  /*2870*/  FMUL.FTZ R46, R46, c[0x0][0x2ec] ;  /* 0x0000bb002e2e7a20 */ /* 0x000fe20000410000 */
[----:B------:R-:W-:Y:S01]  /*2880*/  FSEL R24, R84, -INF , !P4 ;  /* 0xff80000054187808 */ /* 0x000fe20006000000 */
[----:B------:R-:W-:Y:S01]  /*2890*/  FMUL.FTZ R47, R47, c[0x0][0x2ec] ;  /* 0x0000bb002f2f7a20 */ /* 0x000fe20000410000 */
[----:B------:R-:W-:Y:S01]  /*28a0*/  ISETP.GE.AND P4, PT, R8, R164, PT ;  /* 0x000000a40800720c */ /* 0x000fe20003f86270 */
[----:B------:R-:W1:Y:S01]  /*28b0*/  MUFU.TANH R180, R75 ;  /* 0x0000004b00b47308 */ /* 0x000e620000002400 */
[----:B------:R-:W-:Y:S01]  /*28c0*/  FSEL R94, R94, -INF , !P2 ;  /* 0xff8000005e5e7808 */ /* 0x000fe20005000000 */
[----:B------:R-:W-:Y:S01]  /*28d0*/  FMUL.FTZ R66, R66, c[0x0][0x2ec] ;  /* 0x0000bb0042427a20 */ /* 0x000fe20000410000 */
[----:B------:R-:W-:Y:S01]  /*28e0*/  FSEL R95, R95, -INF , !P6 ;  /* 0xff8000005f5f7808 */ /* 0x000fe20007000000 */
[----:B------:R-:W-:Y:S01]  /*28f0*/  FMUL.FTZ R60, R60, c[0x0][0x2ec] ;  /* 0x0000bb003c3c7a20 */ /* 0x000fe20000410000 */
[----:B------:R-:W-:Y:S01]  /*2900*/  FSEL R51, R117, -INF , !P5 ;  /* 0xff80000075337808 */ /* 0x000fe20006800000 */
[----:B------:R-:W-:Y:S01]  /*2910*/  FMUL.FTZ R62, R62, c[0x0][0x2ec] ;  /* 0x0000bb003e3e7a20 */ /* 0x000fe20000410000 */
[----:B------:R-:W-:Y:S01]  /*2920*/  FSEL R138, R109, -INF , !P3 ;  /* 0xff8000006d8a7808 */ /* 0x000fe20005800000 */
[----:B------:R-:W2:Y:S01]  /*2930*/  MUFU.TANH R41, R41 ;  /* 0x0000002900297308 */ /* 0x000ea20000002400 */
[C---:B------:R-:W-:Y:S01]  /*2940*/  ISETP.GE.AND P2, PT, R8.reuse, R163, PT ;  /* 0x000000a30800720c */ /* 0x040fe20003f46270 */
[----:B------:R-:W-:Y:S01]  /*2950*/  FMUL.FTZ R67, R67, c[0x0][0x2ec] ;  /* 0x0000bb0043437a20 */ /* 0x000fe20000410000 */
[C---:B------:R-:W-:Y:S01]  /*2960*/  ISETP.GE.AND P6, PT, R8.reuse, R162, PT ;  /* 0x000000a20800720c */ /* 0x040fe20003fc6270 */
[----:B------:R-:W-:Y:S01]  /*2970*/  FMUL.FTZ R65, R65, c[0x0][0x2ec] ;  /* 0x0000bb0041417a20 */ /* 0x000fe20000410000 */
[----:B------:R-:W-:Y:S01]  /*2980*/  ISETP.GE.AND P5, PT, R8, R161, PT ;  /* 0x000000a10800720c */ /* 0x000fe20003fa6270 */
[----:B------:R-:W-:Y:S01]  /*2990*/  FMUL.FTZ R61, R61, c[0x0][0x2ec] ;  /* 0x0000bb003d3d7a20 */ /* 0x000fe20000410000 */
[----:B------:R-:W-:Y:S01]  /*29a0*/  ISETP.GE.AND P3, PT, R9, R164, PT ;  /* 0x000000a40900720c */ /* 0x000fe20003f66270 */
[----:B------:R-:W2:Y:S01]  /*29b0*/  MUFU.TANH R59, R59 ;  /* 0x0000003b003b7308 */ /* 0x000ea20000002400 */
[----:B------:R-:W-:Y:S01]  /*29c0*/  IADD3 R6, R40, 0x19, RZ ;  /* 0x0000001928067810 */ /* 0x000fe20007ffe0ff */
[----:B------:R-:W-:Y:S01]  /*29d0*/  FMUL.FTZ R63, R63, c[0x0][0x2ec] ;  /* 0x0000bb003f3f7a20 */ /* 0x000fe20000410000 */
[----:B------:R-:W-:Y:S01]  /*29e0*/  FSEL R25, R49, -INF , !P1 ;  /* 0xff80000031197808 */ /* 0x000fe20004800000 */
[----:B------:R-:W-:Y:S01]  /*29f0*/  IMAD.MOV.U32 R28, RZ, RZ, R126 ;  /* 0x000000ffff1c7224 */ /* 0x000fe200078e007e */
[----:B-1----:R-:W-:-:S02]  /*2a00*/  FSEL R8, R99, -INF , !P0 ;  /* 0xff80000063087808 */ /* 0x002fc40004000000 */
[----:B------:R-:W-:Y:S01]  /*2a10*/  FSEL R108, R108, -INF , !P4 ;  /* 0xff8000006c6c7808 */ /* 0x000fe20006000000 */
[----:B------:R-:W1:Y:S01]  /*2a20*/  MUFU.TANH R181, R76 ;  /* 0x0000004c00b57308 */ /* 0x000e620000002400 */
[C---:B------:R-:W-:Y:S02]  /*2a30*/  ISETP.GE.AND P1, PT, R9.reuse, R163, PT ;  /* 0x000000a30900720c */ /* 0x040fe40003f26270 */
[C---:B------:R-:W-:Y:S02]  /*2a40*/  ISETP.GE.AND P0, PT, R9.reuse, R162, PT ;  /* 0x000000a20900720c */ /* 0x040fe40003f06270 */
[----:B------:R-:W-:Y:S02]  /*2a50*/  ISETP.GE.AND P4, PT, R9, R161, PT ;  /* 0x000000a10900720c */ /* 0x000fe40003f86270 */
[----:B------:R-:W-:Y:S01]  /*2a60*/  FSEL R141, R110, -INF , !P2 ;  /* 0xff8000006e8d7808 */ /* 0x000fe20005000000 */
[----:B------:R-:W1:Y:S01]  /*2a70*/  MUFU.TANH R179, R77 ;  /* 0x0000004d00b37308 */ /* 0x000e620000002400 */
[----:B------:R-:W-:-:S02]  /*2a80*/  FSEL R43, R48, -INF , !P6 ;  /* 0xff800000302b7808 */ /* 0x000fc40007000000 */
[----:B------:R-:W-:Y:S02]  /*2a90*/  FSEL R9, R50, -INF , !P5 ;  /* 0xff80000032097808 */ /* 0x000fe40006800000 */
[----:B--2---:R-:W-:Y:S02]  /*2aa0*/  FSEL R56, R69, -INF , !P3 ;  /* 0xff80000045387808 */ /* 0x004fe40005800000 */
[C---:B------:R-:W-:Y:S01]  /*2ab0*/  ISETP.GE.AND P2, PT, R6.reuse, R164, PT ;  /* 0x000000a40600720c */ /* 0x040fe20003f46270 */
[----:B------:R-:W2:Y:S01]  /*2ac0*/  MUFU.TANH R71, R71 ;  /* 0x0000004700477308 */ /* 0x000ea20000002400 */
[C---:B------:R-:W-:Y:S02]  /*2ad0*/  ISETP.GE.AND P6, PT, R6.reuse, R163, PT ;  /* 0x000000a30600720c */ /* 0x040fe40003fc6270 */
[C---:B------:R-:W-:Y:S02]  /*2ae0*/  ISETP.GE.AND P5, PT, R6.reuse, R162, PT ;  /* 0x000000a20600720c */ /* 0x040fe40003fa6270 */
[----:B------:R-:W-:-:S02]  /*2af0*/  ISETP.GE.AND P3, PT, R6, R161, PT ;  /* 0x000000a10600720c */ /* 0x000fc40003f66270 */
[----:B------:R-:W-:Y:S01]  /*2b00*/  IADD3 R6, R40, 0x20, RZ ;  /* 0x0000002028067810 */ /* 0x000fe20007ffe0ff */
[----:B------:R-:W1:Y:S01]  /*2b10*/  MUFU.TANH R42, R42 ;  /* 0x0000002a002a7308 */ /* 0x000e620000002400 */
[----:B----4-:R-:W-:Y:S02]  /*2b20*/  FSEL R32, R57, -INF , !P4 ;  /* 0xff80000039207808 */ /* 0x010fe40006000000 */
[----:B---3--:R-:W-:Y:S02]  /*2b30*/  FSEL R178, R178, -INF , !P1 ;  /* 0xff800000b2b27808 */ /* 0x008fe40004800000 */
[----:B------:R-:W-:Y:S02]  /*2b40*/  FSEL R33, R72, -INF , !P0 ;  /* 0xff80000048217808 */ /* 0x000fe40004000000 */
[----:B------:R-:W-:Y:S01]  /*2b50*/  FSEL R57, R68, -INF , !P2 ;  /* 0xff80000044397808 */ /* 0x000fe20005000000 */
[----:B------:R-:W-:Y:S01]  /*2b60*/  MUFU.TANH R176, R53 ;  /* 0x0000003500b07308 */ /* 0x000fe20000002400 */
[----:B------:R-:W-:-:S02]  /*2b70*/  ISETP.GE.AND P1, PT, R6, R164, PT ;  /* 0x000000a40600720c */ /* 0x000fc40003f26270 */
[C---:B------:R-:W-:Y:S02]  /*2b80*/  ISETP.GE.AND P0, PT, R6.reuse, R163, PT ;  /* 0x000000a30600720c */ /* 0x040fe40003f06270 */
[C---:B------:R-:W-:Y:S02]  /*2b90*/  ISETP.GE.AND P4, PT, R6.reuse, R162, PT ;  /* 0x000000a20600720c */ /* 0x040fe40003f86270 */
[----:B------:R-:W-:Y:S01]  /*2ba0*/  ISETP.GE.AND P2, PT, R6, R161, PT ;  /* 0x000000a10600720c */ /* 0x000fe20003f46270 */
[----:B------:R-:W3:Y:S01]  /*2bb0*/  MUFU.TANH R175, R54 ;  /* 0x0000003600af7308 */ /* 0x000ee20000002400 */
[C---:B------:R-:W-:Y:S02]  /*2bc0*/  IADD3 R6, R40.reuse, 0x21, RZ ;  /* 0x0000002128067810 */ /* 0x040fe40007ffe0ff */
[----:B------:R-:W-:Y:S02]  /*2bd0*/  IADD3 R7, R40, 0x28, RZ ;  /* 0x0000002828077810 */ /* 0x000fe40007ffe0ff */
[----:B-----5:R-:W-:-:S02]  /*2be0*/  FSEL R20, R58, -INF , !P3 ;  /* 0xff8000003a147808 */ /* 0x020fc40005800000 */
[----:B------:R-:W-:Y:S01]  /*2bf0*/  FSEL R180, R180, -INF , !P6 ;  /* 0xff800000b4b47808 */ /* 0x000fe20007000000 */
[----:B------:R-:W4:Y:S01]  /*2c00*/  MUFU.TANH R4, R4 ;  /* 0x0000000400047308 */ /* 0x000f220000002400 */
[----:B------:R-:W-:Y:S02]  /*2c10*/  FSEL R21, R41, -INF , !P5 ;  /* 0xff80000029157808 */ /* 0x000fe40006800000 */
[----:B------:R-:W-:Y:S02]  /*2c20*/  FSEL R58, R111, -INF , !P1 ;  /* 0xff8000006f3a7808 */ /* 0x000fe40004800000 */
[----:B------:R-:W-:Y:S02]  /*2c30*/  FSEL R170, R123, -INF , !P0 ;  /* 0xff8000007baa7808 */ /* 0x000fe40004000000 */
[C---:B------:R-:W-:Y:S01]  /*2c40*/  ISETP.GE.AND P6, PT, R6.reuse, R164, PT ;  /* 0x000000a40600720c */ /* 0x040fe20003fc6270 */
[----:B------:R-:W5:Y:S01]  /*2c50*/  MUFU.TANH R145, R82 ;  /* 0x0000005200917308 */ /* 0x000f620000002400 */
[----:B------:R-:W-:-:S02]  /*2c60*/  ISETP.GE.AND P5, PT, R6, R163, PT ;  /* 0x000000a30600720c */ /* 0x000fc40003fa6270 */
[C---:B------:R-:W-:Y:S02]  /*2c70*/  ISETP.GE.AND P3, PT, R6.reuse, R162, PT ;  /* 0x000000a20600720c */ /* 0x040fe40003f66270 */
[----:B------:R-:W-:Y:S02]  /*2c80*/  ISETP.GE.AND P1, PT, R6, R161, PT ;  /* 0x000000a10600720c */ /* 0x000fe40003f26270 */
[----:B------:R-:W-:Y:S01]  /*2c90*/  ISETP.GE.AND P0, PT, R7, R164, PT ;  /* 0x000000a40700720c */ /* 0x000fe20003f06270 */
[----:B------:R-:W3:Y:S01]  /*2ca0*/  MUFU.TANH R147, R83 ;  /* 0x0000005300937308 */ /* 0x000ee20000002400 */
[----:B------:R-:W-:Y:S02]  /*2cb0*/  IADD3 R6, R40, 0x29, RZ ;  /* 0x0000002928067810 */ /* 0x000fe40007ffe0ff */
[----:B------:R-:W-:Y:S02]  /*2cc0*/  FSEL R13, R59, -INF , !P2 ;  /* 0xff8000003b0d7808 */ /* 0x000fe40005000000 */
[----:B-1----:R-:W-:-:S02]  /*2cd0*/  FSEL R181, R181, -INF , !P4 ;  /* 0xff800000b5b57808 */ /* 0x002fc40006000000 */
[----:B------:R-:W-:Y:S01]  /*2ce0*/  FSEL R59, R122, -INF , !P6 ;  /* 0xff8000007a3b7808 */ /* 0x000fe20007000000 */
[----:B------:R-:W1:Y:S01]  /*2cf0*/  MUFU.TANH R166, R45 ;  /* 0x0000002d00a67308 */ /* 0x000e620000002400 */
[----:B------:R-:W-:Y:S02]  /*2d00*/  FSEL R173, R88, -INF , !P5 ;  /* 0xff80000058ad7808 */ /* 0x000fe40006800000 */
[----:B------:R-:W-:Y:S02]  /*2d10*/  FSEL R179, R179, -INF , !P3 ;  /* 0xff800000b3b37808 */ /* 0x000fe40005800000 */
[----:B--2---:R-:W-:Y:S02]  /*2d20*/  FSEL R12, R71, -INF , !P1 ;  /* 0xff800000470c7808 */ /* 0x004fe40004800000 */
[----:B------:R-:W-:Y:S01]  /*2d30*/  FSEL R64, R42, -INF , !P0 ;  /* 0xff8000002a407808 */ /* 0x000fe20004000000 */
[----:B------:R-:W2:Y:S01]  /*2d40*/  MUFU.TANH R172, R55 ;  /* 0x0000003700ac7308 */ /* 0x000ea20000002400 */
[----:B------:R-:W-:-:S02]  /*2d50*/  ISETP.GE.AND P4, PT, R7, R163, PT ;  /* 0x000000a30700720c */ /* 0x000fc40003f86270 */
[C---:B------:R-:W-:Y:S02]  /*2d60*/  ISETP.GE.AND P2, PT, R7.reuse, R162, PT ;  /* 0x000000a20700720c */ /* 0x040fe40003f46270 */
[----:B------:R-:W-:Y:S02]  /*2d70*/  ISETP.GE.AND P6, PT, R7, R161, PT ;  /* 0x000000a10700720c */ /* 0x000fe40003fc6270 */
[C---:B------:R-:W-:Y:S01]  /*2d80*/  ISETP.GE.AND P5, PT, R6.reuse, R164, PT ;  /* 0x000000a40600720c */ /* 0x040fe20003fa6270 */
[----:B------:R-:W1:Y:S01]  /*2d90*/  MUFU.TANH R5, R5 ;  /* 0x0000000500057308 */ /* 0x000e620000002400 */
[C---:B------:R-:W-:Y:S02]  /*2da0*/  ISETP.GE.AND P3, PT, R6.reuse, R163, PT ;  /* 0x000000a30600720c */ /* 0x040fe40003f66270 */
[C---:B------:R-:W-:Y:S02]  /*2db0*/  ISETP.GE.AND P1, PT, R6.reuse, R162, PT ;  /* 0x000000a20600720c */ /* 0x040fe40003f26270 */
[----:B------:R-:W-:-:S02]  /*2dc0*/  ISETP.GE.AND P0, PT, R6, R161, PT ;  /* 0x000000a10600720c */ /* 0x000fc40003f06270 */
[----:B------:R-:W-:Y:S01]  /*2dd0*/  IADD3 R6, R40, 0x30, RZ ;  /* 0x0000003028067810 */ /* 0x000fe20007ffe0ff */
[----:B------:R-:W1:Y:S01]  /*2de0*/  MUFU.TANH R168, R44 ;  /* 0x0000002c00a87308 */ /* 0x000e620000002400 */
[----:B---3--:R-:W-:Y:S02]  /*2df0*/  FSEL R175, R175, -INF , !P4 ;  /* 0xff800000afaf7808 */ /* 0x008fe40006000000 */
[----:B----4-:R-:W-:Y:S02]  /*2e00*/  FSEL R15, R4, -INF , !P2 ;  /* 0xff800000040f7808 */ /* 0x010fe40005000000 */
[----:B-----5:R-:W-:Y:S02]  /*2e10*/  FSEL R145, R145, -INF , !P6 ;  /* 0xff80000091917808 */ /* 0x020fe40007000000 */
[----:B------:R-:W-:Y:S01]  /*2e20*/  FSEL R176, R176, -INF , !P5 ;  /* 0xff800000b0b07808 */ /* 0x000fe20006800000 */
[----:B------:R-:W3:Y:S01]  /*2e30*/  MUFU.TANH R148, R46 ;  /* 0x0000002e00947308 */ /* 0x000ee20000002400 */
[----:B------:R-:W-:-:S02]  /*2e40*/  ISETP.GE.AND P4, PT, R6, R164, PT ;  /* 0x000000a40600720c */ /* 0x000fc40003f86270 */
[C---:B------:R-:W-:Y:S02]  /*2e50*/  ISETP.GE.AND P2, PT, R6.reuse, R163, PT ;  /* 0x000000a30600720c */ /* 0x040fe40003f46270 */
[CC--:B------:R-:W-:Y:S02]  /*2e60*/  ISETP.GE.AND P6, PT, R6.reuse, R162.reuse, PT ;  /* 0x000000a20600720c */ /* 0x0c0fe40003fc6270 */
[----:B------:R-:W-:Y:S01]  /*2e70*/  ISETP.GE.AND P5, PT, R6, R161, PT ;  /* 0x000000a10600720c */ /* 0x000fe20003fa6270 */
[----:B------:R-:W4:Y:S01]  /*2e80*/  MUFU.TANH R146, R47 ;  /* 0x0000002f00927308 */ /* 0x000f220000002400 */
[----:B------:R-:W-:Y:S02]  /*2e90*/  IADD3 R6, R40, 0x31, RZ ;  /* 0x0000003128067810 */ /* 0x000fe40007ffe0ff */
[----:B------:R-:W-:Y:S02]  /*2ea0*/  FSEL R147, R147, -INF , !P0 ;  /* 0xff80000093937808 */ /* 0x000fe40004000000 */
[----:B------:R-:W-:-:S02]  /*2eb0*/  ISETP.GE.AND P0, PT, R6, R162, PT ;  /* 0x000000a20600720c */ /* 0x000fc40003f06270 */
[----:B------:R-:W-:Y:S01]  /*2ec0*/  IADD3 R4, R40, 0x38, RZ ;  /* 0x0000003828047810 */ /* 0x000fe20007ffe0ff */
[----:B------:R-:W5:Y:S01]  /*2ed0*/  MUFU.TANH R169, R169 ;  /* 0x000000a900a97308 */ /* 0x000f620000002400 */
[----:B-1----:R-:W-:Y:S02]  /*2ee0*/  FSEL R166, R166, -INF , !P0 ;  /* 0xff800000a6a67808 */ /* 0x002fe40004000000 */
[----:B------:R-:W-:Y:S02]  /*2ef0*/  ISETP.GE.AND P0, PT, R40, R163, PT ;  /* 0x000000a32800720c */ /* 0x000fe40003f06270 */
[----:B--2---:R-:W-:Y:S02]  /*2f00*/  FSEL R172, R172, -INF , !P3 ;  /* 0xff800000acac7808 */ /* 0x004fe40005800000 */
[----:B------:R-:W-:Y:S01]  /*2f10*/  FSEL R16, R116, -INF , !P0 ;  /* 0xff80000074107808 */ /* 0x000fe20004000000 */
[----:B------:R-:W1:Y:S01]  /*2f20*/  MUFU.TANH R137, R66 ;  /* 0x0000004200897308 */ /* 0x000e620000002400 */
[----:B------:R-:W-:-:S02]  /*2f30*/  FSEL R14, R5, -INF , !P1 ;  /* 0xff800000050e7808 */ /* 0x000fc40004800000 */
[----:B------:R-:W-:Y:S02]  /*2f40*/  FSEL R177, R89, -INF , !P4 ;  /* 0xff80000059b17808 */ /* 0x000fe40006000000 */
[----:B------:R-:W-:Y:S02]  /*2f50*/  FSEL R140, R135, -INF , !P2 ;  /* 0xff800000878c7808 */ /* 0x000fe40005000000 */
[----:B------:R-:W-:Y:S01]  /*2f60*/  ISETP.GE.AND P0, PT, R160, 0x2, PT ;  /* 0x00000002a000780c */ /* 0x000fe20003f06270 */
[----:B------:R-:W2:Y:S01]  /*2f70*/  MUFU.TANH R151, R60 ;  /* 0x0000003c00977308 */ /* 0x000ea20000002400 */
[C---:B------:R-:W-:Y:S02]  /*2f80*/  ISETP.GE.AND P3, PT, R6.reuse, R164, PT ;  /* 0x000000a40600720c */ /* 0x040fe40003f66270 */
[C---:B------:R-:W-:Y:S02]  /*2f90*/  ISETP.GE.AND P1, PT, R6.reuse, R163, PT ;  /* 0x000000a30600720c */ /* 0x040fe40003f26270 */
[----:B------:R-:W-:-:S02]  /*2fa0*/  ISETP.GE.AND P4, PT, R6, R161, PT ;  /* 0x000000a10600720c */ /* 0x000fc40003f86270 */
[----:B------:R-:W-:Y:S01]  /*2fb0*/  ISETP.GE.AND P2, PT, R4, R164, PT ;  /* 0x000000a40400720c */ /* 0x000fe20003f46270 */
[----:B------:R-:W1:Y:S01]  /*2fc0*/  MUFU.TANH R144, R62 ;  /* 0x0000003e00907308 */ /* 0x000e620000002400 */
[----:B------:R-:W-:Y:S02]  /*2fd0*/  FSEL R168, R168, -INF , !P6 ;  /* 0xff800000a8a87808 */ /* 0x000fe40007000000 */
[----:B---3--:R-:W-:Y:S02]  /*2fe0*/  FSEL R148, R148, -INF , !P5 ;  /* 0xff80000094947808 */ /* 0x008fe40006800000 */
[----:B------:R-:W-:Y:S02]  /*2ff0*/  FSEL R167, R118, -INF , !P3 ;  /* 0xff80000076a77808 */ /* 0x000fe40005800000 */
[----:B------:R-:W-:Y:S01]  /*3000*/  FSEL R139, R93, -INF , !P1 ;  /* 0xff8000005d8b7808 */ /* 0x000fe20004800000 */
[----:B------:R-:W3:Y:S01]  /*3010*/  MUFU.TANH R171, R65 ;  /* 0x0000004100ab7308 */ /* 0x000ee20000002400 */
[----:B----4-:R-:W-:-:S02]  /*3020*/  FSEL R146, R146, -INF , !P4 ;  /* 0xff80000092927808 */ /* 0x010fc40006000000 */
[----:B-----5:R-:W-:Y:S02]  /*3030*/  FSEL R169, R169, -INF , !P2 ;  /* 0xff800000a9a97808 */ /* 0x020fe40005000000 */
[C---:B------:R-:W-:Y:S02]  /*3040*/  ISETP.GE.AND P6, PT, R4.reuse, R163, PT ;  /* 0x000000a30400720c */ /* 0x040fe40003fc6270 */
[C---:B------:R-:W-:Y:S01]  /*3050*/  ISETP.GE.AND P5, PT, R4.reuse, R162, PT ;  /* 0x000000a20400720c */ /* 0x040fe20003fa6270 */
[----:B------:R-:W4:Y:S01]  /*3060*/  MUFU.TANH R67, R67 ;  /* 0x0000004300437308 */ /* 0x000f220000002400 */
[----:B------:R-:W-:Y:S02]  /*3070*/  ISETP.GE.AND P3, PT, R4, R161, PT ;  /* 0x000000a10400720c */ /* 0x000fe40003f66270 */
[C---:B------:R-:W-:Y:S02]  /*3080*/  ISETP.GE.AND P1, PT, R40.reuse, R164, PT ;  /* 0x000000a42800720c */ /* 0x040fe40003f26270 */
[----:B------:R-:W-:-:S02]  /*3090*/  ISETP.GE.AND P4, PT, R40, R162, PT ;  /* 0x000000a22800720c */ /* 0x000fc40003f86270 */
[C---:B------:R-:W-:Y:S01]  /*30a0*/  ISETP.GE.AND P2, PT, R40.reuse, R161, PT ;  /* 0x000000a12800720c */ /* 0x040fe20003f46270 */
[----:B------:R-:W5:Y:S01]  /*30b0*/  MUFU.TANH R149, R61 ;  /* 0x0000003d00957308 */ /* 0x000f620000002400 */
[----:B------:R-:W-:Y:S02]  /*30c0*/  IADD3 R40, R40, 0x39, RZ ;  /* 0x0000003928287810 */ /* 0x000fe40007ffe0ff */
[----:B-1----:R-:W-:Y:S02]  /*30d0*/  FSEL R137, R137, -INF , !P6 ;  /* 0xff80000089897808 */ /* 0x002fe40007000000 */
[----:B--2---:R-:W-:Y:S02]  /*30e0*/  FSEL R151, R151, -INF , !P5 ;  /* 0xff80000097977808 */ /* 0x004fe40006800000 */
[----:B------:R-:W-:Y:S01]  /*30f0*/  FSEL R144, R144, -INF , !P3 ;  /* 0xff80000090907808 */ /* 0x000fe20005800000 */
[----:B------:R-:W1:Y:S01]  /*3100*/  MUFU.TANH R142, R63 ;  /* 0x0000003f008e7308 */ /* 0x000e620000002400 */
[----:B------:R-:W-:Y:S01]  /*3110*/  FSEL R120, R120, -INF , !P1 ;  /* 0xff80000078787808 */ /* 0x000fe20004800000 */
[----:B------:R-:W-:Y:S01]  /*3120*/  BAR.SYNC.DEFER_BLOCKING 0x0 ;  /* 0x0000000000007b1d */ /* 0x000fe20000010000 */
[----:B------:R-:W-:-:S02]  /*3130*/  ISETP.GE.AND P6, PT, R40, R164, PT ;  /* 0x000000a42800720c */ /* 0x000fc40003fc6270 */
[C---:B------:R-:W-:Y:S02]  /*3140*/  ISETP.GE.AND P5, PT, R40.reuse, R163, PT ;  /* 0x000000a32800720c */ /* 0x040fe40003fa6270 */
[C---:B------:R-:W-:Y:S02]  /*3150*/  ISETP.GE.AND P3, PT, R40.reuse, R162, PT ;  /* 0x000000a22800720c */ /* 0x040fe40003f66270 */
[----:B------:R-:W-:Y:S02]  /*3160*/  ISETP.GE.AND P1, PT, R40, R161, PT ;  /* 0x000000a12800720c */ /* 0x000fe40003f26270 */
[----:B------:R-:W-:Y:S02]  /*3170*/  FSEL R92, R92, -INF , !P4 ;  /* 0xff8000005c5c7808 */ /* 0x000fe40006000000 */
[----:B------:R-:W-:Y:S02]  /*3180*/  FSEL R119, R119, -INF , !P2 ;  /* 0xff80000077777808 */ /* 0x000fe40005000000 */
[----:B---3--:R-:W-:-:S02]  /*3190*/  FSEL R171, R171, -INF , !P6 ;  /* 0xff800000abab7808 */ /* 0x008fc40007000000 */
[----:B----4-:R-:W-:Y:S02]  /*31a0*/  FSEL R67, R67, -INF , !P5 ;  /* 0xff80000043437808 */ /* 0x010fe40006800000 */
[----:B-----5:R-:W-:Y:S02]  /*31b0*/  FSEL R149, R149, -INF , !P3 ;  /* 0xff80000095957808 */ /* 0x020fe40005800000 */
[----:B-1----:R-:W-:Y:S01]  /*31c0*/  FSEL R142, R142, -INF , !P1 ;  /* 0xff8000008e8e7808 */ /* 0x002fe20004800000 */
[----:B------:R-:W-:Y:S05]  /*31d0*/  @!P0 BRA `(.L_x_663) ;  /* 0x0000018000008947 */ /* 0x000fea0003800000 */
[----:B------:R-:W-:Y:S01]  /*31e0*/  IADD3 R5, R160, -0x2, RZ ;  /* 0xfffffffea0057810 */ /* 0x000fe20007ffe0ff */
[----:B------:R-:W-:-:S03]  /*31f0*/  IMAD.SHL.U32 R6, R152, 0x20, RZ ;  /* 0x0000002098067824 */ /* 0x000fc600078e00ff */
[----:B------:R-:W-:Y:S01]  /*3200*/  SHF.R.S32.HI R4, RZ, 0x1f, R5 ;  /* 0x0000001fff047819 */ /* 0x000fe20000011405 */
[----:B------:R-:W-:Y:S02]  /*3210*/  IMAD R124, R124, R5, RZ ;  /* 0x000000057c7c7224 */ /* 0x000fe400078e02ff */
[----:B------:R-:W-:Y:S01]  /*3220*/  IMAD.WIDE.U32 R18, R5, R125, R214 ;  /* 0x0000007d05127225 */ /* 0x000fe200078e00d6 */
[----:B------:R-:W-:-:S03]  /*3230*/  SHF.L.U64.HI R5, R152, 0x5, R153 ;  /* 0x0000000598057819 */ /* 0x000fc60000010299 */
[----:B------:R-:W-:Y:S01]  /*3240*/  IMAD R4, R4, R125, R124 ;  /* 0x0000007d04047224 */ /* 0x000fe200078e027c */
[----:B------:R-:W-:-:S03]  /*3250*/  LEA R22, P2, R18, c[0x0][0x168], 0x1 ;  /* 0x00005a0012167a11 */ /* 0x000fc600078408ff */
[----:B------:R-:W-:Y:S01]  /*3260*/  IMAD.IADD R4, R19, 0x1, R4 ;  /* 0x0000000113047824 */ /* 0x000fe200078e0204 */
[----:B------:R-:W-:-:S04]  /*3270*/  IADD3 R26, P1, R6, R22, RZ ;  /* 0x00000016061a7210 */ /* 0x000fc80007f3e0ff */
[----:B------:R-:W-:Y:S02]  /*3280*/  LEA.HI.X R23, R18, c[0x0][0x16c], R4, 0x1, P2 ;  /* 0x00005b0012177a11 */ /* 0x000fe400010f0c04 */
[----:B------:R-:W-:-:S03]  /*3290*/  IADD3 R18, P2, R26, R6, RZ ;  /* 0x000000061a127210 */ /* 0x000fc60007f5e0ff */
[----:B------:R-:W-:Y:S01]  /*32a0*/  IMAD.X R27, R5, 0x1, R23, P1 ;  /* 0x00000001051b7824 */ /* 0x000fe200008e0617 */
[----:B------:R-:W-:Y:S01]  /*32b0*/  IADD3 R6, P1, R18, R6, RZ ;  /* 0x0000000612067210 */ /* 0x000fe20007f3e0ff */
        /* <DEDUP_REMOVED lines=10> */
.L_x_663:
        /* <DEDUP_REMOVED lines=44> */
[----:B-1----:R-:W-:Y:S01]  /*3620*/  FMNMX.FTZ R7, R5, R7, !PT ;  /* 0x0000000705077209 */ /* 0x002fe20007810000 */
[----:B------:R-:W1:Y:S01]  /*3630*/  SHFL.BFLY PT, R4, R17, 0x2, 0x1f ;  /* 0x0c401f0011047f89 */ /* 0x000e6200000e0000 */
[----:B------:R-:W-:-:S02]  /*3640*/  FMNMX.FTZ R5, R16, R10, !PT ;  /* 0x0000000a10057209 */ /* 0x000fc40007810000 */
[----:B------:R-:W-:Y:S01]  /*3650*/  FMNMX.FTZ R6, R144, R6, !PT ;  /* 0x0000000690067209 */ /* 0x000fe20007810000 */
[----:B------:R-:W2:Y:S01]  /*3660*/  SHFL.BFLY PT, R136, R7, 0x1, 0x1f ;  /* 0x0c201f0007887f89 */ /* 0x000ea200000e0000 */
[----:B------:R-:W-:Y:S02]  /*3670*/  FMNMX.FTZ R5, R11, R5, !PT ;  /* 0x000000050b057209 */ /* 0x000fe40007810000 */
[----:B------:R-:W-:Y:S02]  /*3680*/  FMNMX.FTZ R6, R142, R6, !PT ;  /* 0x000000068e067209 */ /* 0x000fe40007810000 */
[----:B------:R-:W-:Y:S02]  /*3690*/  FMNMX.FTZ R5, R24, R5, !PT ;  /* 0x0000000518057209 */ /* 0x000fe40007810000 */
[----:B------:R-:W-:Y:S01]  /*36a0*/  SHF.L.U32 R192, R3, 0x1, RZ ;  /* 0x0000000103c07819 */ /* 0x000fe200000006ff */
[----:B------:R-:W3:Y:S01]  /*36b0*/  SHFL.BFLY PT, R133, R6, 0x2, 0x1f ;  /* 0x0c401f0006857f89 */ /* 0x000ee200000e0000 */
[----:B------:R-:W-:-:S02]  /*36c0*/  FMNMX.FTZ R5, R138, R5, !PT ;  /* 0x000000058a057209 */ /* 0x000fc40007810000 */
[-C--:B------:R-:W-:Y:S02]  /*36d0*/  LEA R189, R2, R192.reuse, 0x1 ;  /* 0x000000c002bd7211 */ /* 0x080fe400078e08ff */
[----:B------:R-:W-:Y:S02]  /*36e0*/  FMNMX.FTZ R5, R141, R5, !PT ;  /* 0x000000058d057209 */ /* 0x000fe40007810000 */
[----:B------:R-:W-:Y:S02]  /*36f0*/  LEA R190, R0, R192, 0x1 ;  /* 0x000000c000be7211 */ /* 0x000fe400078e08ff */
[----:B------:R-:W-:Y:S02]  /*3700*/  FMNMX.FTZ R5, R178, R5, !PT ;  /* 0x00000005b2057209 */ /* 0x000fe40007810000 */
[----:B------:R-:W-:Y:S01]  /*3710*/  LEA R188, R0, R189, 0x1 ;  /* 0x000000bd00bc7211 */ /* 0x000fe200078e08ff */
[----:B------:R-:W-:Y:S01]  /*3720*/  LDSM.16.MT88.4 R100, [R190+0x6000] ;  /* 0x00600000be64783b */ /* 0x000fe20000004200 */
[----:B------:R-:W-:-:S02]  /*3730*/  FMNMX.FTZ R5, R180, R5, !PT ;  /* 0x00000005b4057209 */ /* 0x000fc40007810000 */
[----:B-1----:R-:W-:Y:S02]  /*3740*/  FMNMX.FTZ R4, R17, R4, !PT ;  /* 0x0000000411047209 */ /* 0x002fe40007810000 */
[----:B------:R-:W-:Y:S02]  /*3750*/  FMNMX.FTZ R5, R170, R5, !PT ;  /* 0x00000005aa057209 */ /* 0x000fe40007810000 */
[----:B--2---:R-:W-:Y:S01]  /*3760*/  FMNMX.FTZ R136, R7, R136, !PT ;  /* 0x0000008807887209 */ /* 0x004fe20007810000 */
[----:B------:R-:W1:Y:S01]  /*3770*/  SHFL.BFLY PT, R134, R4, 0x1, 0x1f ;  /* 0x0c201f0004867f89 */ /* 0x000e6200000e0000 */
[----:B------:R-:W-:Y:S02]  /*3780*/  FMNMX.FTZ R5, R173, R5, !PT ;  /* 0x00000005ad057209 */ /* 0x000fe40007810000 */
[C---:B------:R-:W-:Y:S01]  /*3790*/  FSETP.NEU.FTZ.AND P1, PT, R136.reuse, -INF , PT ;  /* 0xff8000008800780b */ /* 0x040fe20003f3d000 */
[----:B------:R-:W-:Y:S01]  /*37a0*/  FMUL.FTZ R174, R136, c[0x0][0x23c] ;  /* 0x00008f0088ae7a20 */ /* 0x000fe20000410000 */
[----:B------:R-:W-:-:S02]  /*37b0*/  FMNMX.FTZ R5, R175, R5, !PT ;  /* 0x00000005af057209 */ /* 0x000fc40007810000 */
[----:B---3--:R-:W-:Y:S02]  /*37c0*/  FMNMX.FTZ R133, R6, R133, !PT ;  /* 0x0000008506857209 */ /* 0x008fe40007810000 */
[----:B------:R-:W-:Y:S02]  /*37d0*/  FMNMX.FTZ R6, R172, R5, !PT ;  /* 0x00000005ac067209 */ /* 0x000fe40007810000 */
[----:B------:R-:W-:Y:S01]  /*37e0*/  FSEL R174, R174, RZ, P1 ;  /* 0x000000ffaeae7208 */ /* 0x000fe20000800000 */
[----:B------:R-:W2:Y:S01]  /*37f0*/  SHFL.BFLY PT, R5, R133, 0x1, 0x1f ;  /* 0x0c201f0085057f89 */ /* 0x000ea200000e0000 */
[----:B------:R-:W-:-:S03]  /*3800*/  FMNMX.FTZ R6, R140, R6, !PT ;  /* 0x000000068c067209 */ /* 0x000fc60007810000 */
[--C-:B------:R-:W-:Y:S01]  /*3810*/  FFMA.FTZ R36, R51, c[0x0][0x23c], -R174.reuse ;  /* 0x00008f0033247a23 */ /* 0x100fe200000108ae */
[----:B------:R-:W-:Y:S01]  /*3820*/  FMNMX.FTZ R135, R139, R6, !PT ;  /* 0x000000068b877209 */ /* 0x000fe20007810000 */
[--C-:B------:R-:W-:Y:S02]  /*3830*/  FFMA.FTZ R49, R120, c[0x0][0x23c], -R174.reuse ;  /* 0x00008f0078317a23 */ /* 0x100fe400000108ae */
[--C-:B------:R-:W-:Y:S01]  /*3840*/  FFMA.FTZ R48, R121, c[0x0][0x23c], -R174.reuse ;  /* 0x00008f0079307a23 */ /* 0x100fe200000108ae */
[----:B------:R-:W-:Y:S01]  /*3850*/  FMNMX.FTZ R135, R137, R135, !PT ;  /* 0x0000008789877209 */ /* 0x000fe20007810000 */
[--C-:B------:R-:W-:Y:S01]  /*3860*/  FFMA.FTZ R41, R91, c[0x0][0x23c], -R174.reuse ;  /* 0x00008f005b297a23 */ /* 0x100fe200000108ae */
[----:B------:R-:W-:Y:S01]  /*3870*/  MUFU.EX2 R36, R36 ;  /* 0x0000002400247308 */ /* 0x000fe20000000800 */
[----:B-1----:R-:W-:Y:S01]  /*3880*/  FMNMX.FTZ R134, R4, R134, !PT ;  /* 0x0000008604867209 */ /* 0x002fe20007810000 */
[--C-:B------:R-:W-:Y:S01]  /*3890*/  FFMA.FTZ R47, R96, c[0x0][0x23c], -R174.reuse ;  /* 0x00008f00602f7a23 */ /* 0x100fe200000108ae */
[----:B------:R-:W-:Y:S01]  /*38a0*/  FMNMX.FTZ R135, R67, R135, !PT ;  /* 0x0000008743877209 */ /* 0x000fe20007810000 */
[----:B------:R-:W-:Y:S01]  /*38b0*/  FFMA.FTZ R2, R108, c[0x0][0x23c], -R174 ;  /* 0x00008f006c027a23 */ /* 0x000fe200000108ae */
[C---:B------:R-:W-:Y:S01]  /*38c0*/  FSETP.NEU.FTZ.AND P1, PT, R134.reuse, -INF , PT ;  /* 0xff8000008600780b */ /* 0x040fe20003f3d000 */
[----:B------:R-:W-:-:S02]  /*38d0*/  FMUL.FTZ R150, R134, c[0x0][0x23c] ;  /* 0x00008f0086967a20 */ /* 0x000fc40000410000 */
[----:B------:R-:W1:Y:S01]  /*38e0*/  SHFL.BFLY PT, R4, R135, 0x2, 0x1f ;  /* 0x0c401f0087047f89 */ /* 0x000e6200000e0000 */
[----:B------:R-:W-:Y:S01]  /*38f0*/  MUFU.EX2 R49, R49 ;  /* 0x0000003100317308 */ /* 0x000fe20000000800 */
[--C-:B------:R-:W-:Y:S01]  /*3900*/  FFMA.FTZ R56, R56, c[0x0][0x23c], -R174.reuse ;  /* 0x00008f0038387a23 */ /* 0x100fe200000108ae */
[----:B------:R-:W-:Y:S01]  /*3910*/  FSEL R150, R150, RZ, P1 ;  /* 0x000000ff96967208 */ /* 0x000fe20000800000 */
[--C-:B------:R-:W-:Y:S01]  /*3920*/  FFMA.FTZ R57, R57, c[0x0][0x23c], -R174.reuse ;  /* 0x00008f0039397a23 */ /* 0x100fe200000108ae */
[----:B--2---:R-:W-:Y:S01]  /*3930*/  FMNMX.FTZ R133, R133, R5, !PT ;  /* 0x0000000585857209 */ /* 0x004fe20007810000 */
[----:B------:R-:W-:Y:S02]  /*3940*/  FFMA.FTZ R58, R58, c[0x0][0x23c], -R174 ;  /* 0x00008f003a3a7a23 */ /* 0x000fe400000108ae */
[--C-:B------:R-:W-:Y:S01]  /*3950*/  FFMA.FTZ R38, R85, c[0x0][0x23c], -R150.reuse ;  /* 0x00008f0055267a23 */ /* 0x100fe20000010896 */
[C---:B------:R-:W-:Y:S01]  /*3960*/  FSETP.NEU.FTZ.AND P1, PT, R133.reuse, -INF , PT ;  /* 0xff8000008500780b */ /* 0x040fe20003f3d000 */
[----:B------:R-:W-:Y:S01]  /*3970*/  FMUL.FTZ R143, R133, c[0x0][0x23c] ;  /* 0x00008f00858f7a20 */ /* 0x000fe20000410000 */
[----:B------:R-:W-:Y:S01]  /*3980*/  LDSM.16.MT88.4 R84, [R189+0x6000] ;  /* 0x00600000bd54783b */ /* 0x000fe20000004200 */
[--C-:B------:R-:W-:Y:S01]  /*3990*/  FFMA.FTZ R40, R92, c[0x0][0x23c], -R150.reuse ;  /* 0x00008f005c287a23 */ /* 0x100fe20000010896 */
[----:B------:R-:W2:Y:S01]  /*39a0*/  MUFU.EX2 R48, R48 ;  /* 0x0000003000307308 */ /* 0x000ea20000000800 */
[--C-:B------:R-:W-:Y:S01]  /*39b0*/  FFMA.FTZ R39, R70, c[0x0][0x23c], -R150.reuse ;  /* 0x00008f0046277a23 */ /* 0x100fe20000010896 */
[----:B------:R-:W-:Y:S01]  /*39c0*/  FSEL R143, R143, RZ, P1 ;  /* 0x000000ff8f8f7208 */ /* 0x000fe20000800000 */
[----:B------:R-:W-:-:S02]  /*39d0*/  FFMA.FTZ R29, R94, c[0x0][0x23c], -R150 ;  /* 0x00008f005e1d7a23 */ /* 0x000fc40000010896 */
[--C-:B------:R-:W-:Y:S02]  /*39e0*/  FFMA.FTZ R0, R43, c[0x0][0x23c], -R150.reuse ;  /* 0x00008f002b007a23 */ /* 0x100fe40000010896 */
[--C-:B------:R-:W-:Y:S01]  /*39f0*/  FFMA.FTZ R37, R119, c[0x0][0x23c], -R143.reuse ;  /* 0x00008f0077257a23 */ /* 0x100fe2000001088f */
[----:B------:R-:W-:Y:S01]  /*3a00*/  MUFU.EX2 R40, R40 ;  /* 0x0000002800287308 */ /* 0x000fe20000000800 */
[----:B------:R-:W-:Y:S01]  /*3a10*/  LDSM.16.MT88.4 R116, [R192+0x6000] ;  /* 0x00600000c074783b */ /* 0x000fe20000004200 */
[--C-:B------:R-:W-:Y:S01]  /*3a20*/  FFMA.FTZ R42, R90, c[0x0][0x23c], -R143.reuse ;  /* 0x00008f005a2a7a23 */ /* 0x100fe2000001088f */
[----:B-1----:R-:W-:Y:S01]  /*3a30*/  FMNMX.FTZ R135, R135, R4, !PT ;  /* 0x0000000487877209 */ /* 0x002fe20007810000 */
[--C-:B------:R-:W-:Y:S01]  /*3a40*/  FFMA.FTZ R44, R98, c[0x0][0x23c], -R143.reuse ;  /* 0x00008f00622c7a23 */ /* 0x100fe2000001088f */
[----:B------:R-:W-:Y:S01]  /*3a50*/  LDSM.16.MT88.4 R4, [R188+0x6000] ;  /* 0x00600000bc04783b */ /* 0x000fe20000004200 */
[----:B------:R-:W-:Y:S02]  /*3a60*/  FFMA.FTZ R3, R95, c[0x0][0x23c], -R143 ;  /* 0x00008f005f037a23 */ /* 0x000fe4000001088f */
[----:B------:R-:W1:Y:S01]  /*3a70*/  MUFU.EX2 R39, R39 ;  /* 0x0000002700277308 */ /* 0x000e620000000800 */
[----:B------:R-:W3:Y:S01]  /*3a80*/  SHFL.BFLY PT, R17, R135, 0x1, 0x1f ;  /* 0x0c201f0087117f89 */ /* 0x000ee200000e0000 */
[--C-:B------:R-:W-:Y:S01]  /*3a90*/  FFMA.FTZ R30, R25, c[0x0][0x23c], -R150.reuse ;  /* 0x00008f00191e7a23 */ /* 0x100fe20000010896 */
[----:B--2---:R-:W-:Y:S01]  /*3aa0*/  F2FP.PACK_AB R68, R48, R49 ;  /* 0x000000313044723e */ /* 0x004fe200000000ff */
[----:B------:R-:W-:-:S02]  /*3ab0*/  FFMA.FTZ R43, R33, c[0x0][0x23c], -R150 ;  /* 0x00008f00212b7a23 */ /* 0x000fc40000010896 */
[--C-:B------:R-:W-:Y:S02]  /*3ac0*/  FFMA.FTZ R45, R21, c[0x0][0x23c], -R150.reuse ;  /* 0x00008f00152d7a23 */ /* 0x100fe40000010896 */
[----:B------:R-:W-:Y:S01]  /*3ad0*/  MUFU.EX2 R38, R38 ;  /* 0x0000002600267308 */ /* 0x000fe20000000800 */
[--C-:B------:R-:W-:Y:S02]  /*3ae0*/  FFMA.FTZ R54, R8, c[0x0][0x23c], -R143.reuse ;  /* 0x00008f0008367a23 */ /* 0x100fe4000001088f */
[--C-:B------:R-:W-:Y:S02]  /*3af0*/  FFMA.FTZ R50, R9, c[0x0][0x23c], -R143.reuse ;  /* 0x00008f0009327a23 */ /* 0x100fe4000001088f */
[--C-:B------:R-:W-:Y:S02]  /*3b00*/  FFMA.FTZ R53, R32, c[0x0][0x23c], -R143.reuse ;  /* 0x00008f0020357a23 */ /* 0x100fe4000001088f */
[----:B------:R-:W-:Y:S01]  /*3b10*/  FFMA.FTZ R55, R20, c[0x0][0x23c], -R143 ;  /* 0x00008f0014377a23 */ /* 0x000fe2000001088f */
[----:B------:R-:W2:Y:S01]  /*3b20*/  MUFU.EX2 R29, R29 ;  /* 0x0000001d001d7308 */ /* 0x000ea20000000800 */
[----:B------:R-:W-:Y:S01]  /*3b30*/  LDSM.16.MT88.4 R32, [R189+0x6800] ;  /* 0x00680000bd20783b */ /* 0x000fe20000004200 */
[----:B-1----:R-:W-:Y:S01]  /*3b40*/  F2FP.PACK_AB R72, R39, R40 ;  /* 0x000000282748723e */ /* 0x002fe200000000ff */
[----:B------:R-:W-:-:S02]  /*3b50*/  FFMA.FTZ R66, R181, c[0x0][0x23c], -R150 ;  /* 0x00008f00b5427a23 */ /* 0x000fc40000010896 */
[----:B------:R-:W-:Y:S01]  /*3b60*/  LDSM.16.MT88.4 R20, [R188+0x6800] ;  /* 0x00680000bc14783b */ /* 0x000fe20000004200 */
[----:B------:R-:W-:Y:S02]  /*3b70*/  FFMA.FTZ R65, R179, c[0x0][0x23c], -R150 ;  /* 0x00008f00b3417a23 */ /* 0x000fe40000010896 */
[----:B------:R-:W-:Y:S01]  /*3b80*/  MUFU.EX2 R37, R37 ;  /* 0x0000002500257308 */ /* 0x000fe20000000800 */
[----:B---3--:R-:W-:Y:S01]  /*3b90*/  FMNMX.FTZ R135, R135, R17, !PT ;  /* 0x0000001187877209 */ /* 0x008fe20007810000 */
[--C-:B------:R-:W-:Y:S02]  /*3ba0*/  FFMA.FTZ R145, R145, c[0x0][0x23c], -R143.reuse ;  /* 0x00008f0091917a23 */ /* 0x100fe4000001088f */
[----:B------:R-:W-:Y:S01]  /*3bb0*/  FFMA.FTZ R147, R147, c[0x0][0x23c], -R143 ;  /* 0x00008f0093937a23 */ /* 0x000fe2000001088f */
[C---:B------:R-:W-:Y:S01]  /*3bc0*/  FSETP.NEU.FTZ.AND P1, PT, R135.reuse, -INF , PT ;  /* 0xff8000008700780b */ /* 0x040fe20003f3d000 */
[----:B------:R-:W-:Y:S02]  /*3bd0*/  FMUL.FTZ R132, R135, c[0x0][0x23c] ;  /* 0x00008f0087847a20 */ /* 0x000fe40000410000 */
[----:B------:R-:W1:Y:S01]  /*3be0*/  MUFU.EX2 R42, R42 ;  /* 0x0000002a002a7308 */ /* 0x000e620000000800 */
[----:B--2---:R-:W-:Y:S01]  /*3bf0*/  F2FP.PACK_AB R74, R29, R38 ;  /* 0x000000261d4a723e */ /* 0x004fe200000000ff */
[--C-:B------:R-:W-:Y:S01]  /*3c00*/  FFMA.FTZ R59, R59, c[0x0][0x23c], -R174.reuse ;  /* 0x00008f003b3b7a23 */ /* 0x100fe200000108ae */
[----:B------:R-:W-:Y:S01]  /*3c10*/  FSEL R132, R132, RZ, P1 ;  /* 0x000000ff84847208 */ /* 0x000fe20000800000 */
[----:B------:R-:W-:-:S02]  /*3c20*/  FFMA.FTZ R64, R64, c[0x0][0x23c], -R174 ;  /* 0x00008f0040407a23 */ /* 0x000fc400000108ae */
[----:B------:R-:W-:Y:S02]  /*3c30*/  FADD.FTZ R48, R49, R48 ;  /* 0x0000003031307221 */ /* 0x000fe40000010000 */
[----:B------:R-:W-:Y:S01]  /*3c40*/  MUFU.EX2 R44, R44 ;  /* 0x0000002c002c7308 */ /* 0x000fe20000000800 */
[--C-:B------:R-:W-:Y:S02]  /*3c50*/  FFMA.FTZ R52, R16, c[0x0][0x23c], -R132.reuse ;  /* 0x00008f0010347a23 */ /* 0x100fe40000010884 */
[--C-:B------:R-:W-:Y:S01]  /*3c60*/  FFMA.FTZ R51, R10, c[0x0][0x23c], -R132.reuse ;  /* 0x00008f000a337a23 */ /* 0x100fe20000010884 */
[----:B------:R-:W-:Y:S01]  /*3c70*/  LDSM.16.MT88.4 R16, [R192+0x7000] ;  /* 0x00700000c010783b */ /* 0x000fe20000004200 */
[--C-:B------:R-:W-:Y:S02]  /*3c80*/  FFMA.FTZ R46, R11, c[0x0][0x23c], -R132.reuse ;  /* 0x00008f000b2e7a23 */ /* 0x100fe40000010884 */
[--C-:B------:R-:W-:Y:S01]  /*3c90*/  FFMA.FTZ R31, R24, c[0x0][0x23c], -R132.reuse ;  /* 0x00008f00181f7a23 */ /* 0x100fe20000010884 */
[----:B------:R-:W2:Y:S01]  /*3ca0*/  MUFU.EX2 R3, R3 ;  /* 0x0000000300037308 */ /* 0x000ea20000000800 */
[----:B------:R-:W3:Y:S01]  /*3cb0*/  LDSM.16.MT88.4 R8, [R192+0x6800] ;  /* 0x00680000c008783b */ /* 0x000ee20000004200 */
[----:B-1----:R-:W-:Y:S01]  /*3cc0*/  F2FP.PACK_AB R73, R42, R37 ;  /* 0x000000252a49723e */ /* 0x002fe200000000ff */
[----:B------:R-:W-:-:S02]  /*3cd0*/  FFMA.FTZ R61, R138, c[0x0][0x23c], -R132 ;  /* 0x00008f008a3d7a23 */ /* 0x000fc40000010884 */
[----:B------:R-:W1:Y:S01]  /*3ce0*/  LDSM.16.MT88.4 R24, [R190+0x6800] ;  /* 0x00680000be18783b */ /* 0x000e620000004200 */
[--C-:B------:R-:W-:Y:S02]  /*3cf0*/  FFMA.FTZ R60, R141, c[0x0][0x23c], -R132.reuse ;  /* 0x00008f008d3c7a23 */ /* 0x100fe40000010884 */
[----:B------:R-:W-:Y:S01]  /*3d00*/  MUFU.EX2 R41, R41 ;  /* 0x0000002900297308 */ /* 0x000fe20000000800 */
[--C-:B------:R-:W-:Y:S02]  /*3d10*/  FFMA.FTZ R62, R178, c[0x0][0x23c], -R132.reuse ;  /* 0x00008f00b23e7a23 */ /* 0x100fe40000010884 */
[----:B------:R-:W-:Y:S02]  /*3d20*/  FFMA.FTZ R63, R180, c[0x0][0x23c], -R132 ;  /* 0x00008f00b43f7a23 */ /* 0x000fe40000010884 */
[--C-:B------:R-:W-:Y:S02]  /*3d30*/  FFMA.FTZ R138, R15, c[0x0][0x23c], -R150.reuse ;  /* 0x00008f000f8a7a23 */ /* 0x100fe40000010896 */
[----:B------:R-:W-:Y:S01]  /*3d40*/  FFMA.FTZ R141, R14, c[0x0][0x23c], -R150 ;  /* 0x00008f000e8d7a23 */ /* 0x000fe20000010896 */
[----:B------:R-:W4:Y:S01]  /*3d50*/  MUFU.EX2 R47, R47 ;  /* 0x0000002f002f7308 */ /* 0x000f220000000800 */
[----:B--2---:R-:W-:Y:S01]  /*3d60*/  F2FP.PACK_AB R75, R3, R44 ;  /* 0x0000002c034b723e */ /* 0x004fe200000000ff */
[----:B------:R-:W-:-:S02]  /*3d70*/  FFMA.FTZ R170, R170, c[0x0][0x23c], -R132 ;  /* 0x00008f00aaaa7a23 */ /* 0x000fc40000010884 */
[--C-:B------:R-:W-:Y:S02]  /*3d80*/  FFMA.FTZ R173, R173, c[0x0][0x23c], -R132.reuse ;  /* 0x00008f00adad7a23 */ /* 0x100fe40000010884 */
[--C-:B------:R-:W-:Y:S02]  /*3d90*/  FFMA.FTZ R175, R175, c[0x0][0x23c], -R132.reuse ;  /* 0x00008f00afaf7a23 */ /* 0x100fe40000010884 */
[----:B------:R-:W-:Y:S01]  /*3da0*/  MUFU.EX2 R52, R52 ;  /* 0x0000003400347308 */ /* 0x000fe20000000800 */
[----:B------:R-:W-:Y:S01]  /*3db0*/  HMMA.16816.F32 R124, R72, R116, RZ ;  /* 0x00000074487c723c */ /* 0x000fe200000018ff */
[----:B------:R-:W-:Y:S02]  /*3dc0*/  FFMA.FTZ R172, R172, c[0x0][0x23c], -R132 ;  /* 0x00008f00acac7a23 */ /* 0x000fe40000010884 */
[----:B------:R-:W-:Y:S02]  /*3dd0*/  FADD.FTZ R39, R40, R39 ;  /* 0x0000002728277221 */ /* 0x000fe40000010000 */
[----:B------:R-:W-:-:S02]  /*3de0*/  FADD.FTZ R37, R37, R42 ;  /* 0x0000002a25257221 */ /* 0x000fc40000010000 */
[----:B------:R-:W2:Y:S01]  /*3df0*/  MUFU.EX2 R51, R51 ;  /* 0x0000003300337308 */ /* 0x000ea20000000800 */
[C---:B------:R-:W-:Y:S01]  /*3e00*/  HMMA.16816.F32 R108, R72.reuse, R100, RZ ;  /* 0x00000064486c723c */ /* 0x040fe200000018ff */
[----:B----4-:R-:W-:Y:S01]  /*3e10*/  F2FP.PACK_AB R70, R47, R41 ;  /* 0x000000292f46723e */ /* 0x010fe200000000ff */
[----:B------:R-:W-:Y:S02]  /*3e20*/  FADD.FTZ R48, R41, R48 ;  /* 0x0000003029307221 */ /* 0x000fe40000010000 */
[----:B------:R-:W-:Y:S02]  /*3e30*/  FADD.FTZ R39, R38, R39 ;  /* 0x0000002726277221 */ /* 0x000fe40000010000 */
[----:B------:R-:W-:Y:S01]  /*3e40*/  FADD.FTZ R37, R44, R37 ;  /* 0x000000252c257221 */ /* 0x000fe20000010000 */
[----:B------:R-:W4:Y:S01]  /*3e50*/  MUFU.EX2 R46, R46 ;  /* 0x0000002e002e7308 */ /* 0x000f220000000800 */
[----:B------:R-:W-:Y:S01]  /*3e60*/  HMMA.16816.F32 R92, R72, R84, RZ ;  /* 0x00000054485c723c */ /* 0x000fe200000018ff */
[----:B------:R-:W-:-:S02]  /*3e70*/  FADD.FTZ R48, R47, R48 ;  /* 0x000000302f307221 */ /* 0x000fc40000010000 */
[----:B------:R-:W-:Y:S02]  /*3e80*/  FADD.FTZ R39, R29, R39 ;  /* 0x000000271d277221 */ /* 0x000fe40000010000 */
[----:B------:R-:W-:Y:S02]  /*3e90*/  FADD.FTZ R37, R3, R37 ;  /* 0x0000002503257221 */ /* 0x000fe40000010000 */
[----:B------:R-:W5:Y:S01]  /*3ea0*/  MUFU.EX2 R31, R31 ;  /* 0x0000001f001f7308 */ /* 0x000f620000000800 */
[C---:B------:R-:W-:Y:S01]  /*3eb0*/  HMMA.16816.F32 R76, R72.reuse, R4, RZ ;  /* 0x00000004484c723c */ /* 0x040fe200000018ff */
[----:B--2---:R-:W-:Y:S01]  /*3ec0*/  F2FP.PACK_AB R69, R51, R52 ;  /* 0x000000343345723e */ /* 0x004fe200000000ff */
[----:B------:R-:W-:Y:S02]  /*3ed0*/  FADD.FTZ R51, R52, R51 ;  /* 0x0000003334337221 */ /* 0x000fe40000010000 */
[----:B------:R-:W-:Y:S02]  /*3ee0*/  FADD.FTZ R48, R36, R48 ;  /* 0x0000003024307221 */ /* 0x000fe40000010000 */
[----:B------:R-:W-:Y:S01]  /*3ef0*/  FFMA.FTZ R168, R168, c[0x0][0x23c], -R150 ;  /* 0x00008f00a8a87a23 */ /* 0x000fe20000010896 */
[----:B------:R-:W2:Y:S01]  /*3f00*/  MUFU.EX2 R30, R30 ;  /* 0x0000001e001e7308 */ /* 0x000ea20000000800 */
[----:B------:R-:W-:Y:S01]  /*3f10*/  HMMA.16816.F32 R120, R72, R118, RZ ;  /* 0x000000764878723c */ /* 0x000fe200000018ff */
[----:B----4-:R-:W-:-:S02]  /*3f20*/  FADD.FTZ R51, R46, R51 ;  /* 0x000000332e337221 */ /* 0x010fc40000010000 */
[--C-:B------:R-:W-:Y:S02]  /*3f30*/  FFMA.FTZ R166, R166, c[0x0][0x23c], -R150.reuse ;  /* 0x00008f00a6a67a23 */ /* 0x100fe40000010896 */
[--C-:B------:R-:W-:Y:S02]  /*3f40*/  FFMA.FTZ R151, R151, c[0x0][0x23c], -R150.reuse ;  /* 0x00008f0097977a23 */ /* 0x100fe40000010896 */
[----:B------:R-:W4:Y:S01]  /*3f50*/  MUFU.EX2 R0, R0 ;  /* 0x0000000000007308 */ /* 0x000f220000000800 */
[C---:B------:R-:W-:Y:S01]  /*3f60*/  HMMA.16816.F32 R104, R72.reuse, R102, RZ ;  /* 0x000000664868723c */ /* 0x040fe200000018ff */
[C---:B-----5:R-:W-:Y:S01]  /*3f70*/  F2FP.PACK_AB R71, R31.reuse, R46 ;  /* 0x0000002e1f47723e */ /* 0x060fe200000000ff */
[----:B------:R-:W-:Y:S02]  /*3f80*/  FADD.FTZ R51, R31, R51 ;  /* 0x000000331f337221 */ /* 0x000fe40000010000 */
[----:B------:R-:W-:Y:S02]  /*3f90*/  FFMA.FTZ R228, R149, c[0x0][0x23c], -R150 ;  /* 0x00008f0095e47a23 */ /* 0x000fe40000010896 */
[----:B------:R-:W-:Y:S01]  /*3fa0*/  FFMA.FTZ R148, R148, c[0x0][0x23c], -R143 ;  /* 0x00008f0094947a23 */ /* 0x000fe2000001088f */
[----:B------:R-:W5:Y:S01]  /*3fb0*/  MUFU.EX2 R43, R43 ;  /* 0x0000002b002b7308 */ /* 0x000f620000000800 */
[----:B------:R-:W-:Y:S01]  /*3fc0*/  HMMA.16816.F32 R88, R72, R86, RZ ;  /* 0x000000564858723c */ /* 0x000fe200000018ff */
[----:B--2---:R-:W-:-:S02]  /*3fd0*/  FADD.FTZ R39, R30, R39 ;  /* 0x000000271e277221 */ /* 0x004fc40000010000 */
[--C-:B------:R-:W-:Y:S02]  /*3fe0*/  FFMA.FTZ R146, R146, c[0x0][0x23c], -R143.reuse ;  /* 0x00008f0092927a23 */ /* 0x100fe4000001088f */
[--C-:B------:R-:W-:Y:S02]  /*3ff0*/  FFMA.FTZ R144, R144, c[0x0][0x23c], -R143.reuse ;  /* 0x00008f0090907a23 */ /* 0x100fe4000001088f */
[----:B------:R-:W2:Y:S01]  /*4000*/  MUFU.EX2 R45, R45 ;  /* 0x0000002d002d7308 */ /* 0x000ea20000000800 */
[----:B------:R-:W-:Y:S01]  /*4010*/  HMMA.16816.F32 R72, R72, R6, RZ ;  /* 0x000000064848723c */ /* 0x000fe200000018ff */
[----:B------:R-:W-:Y:S02]  /*4020*/  FFMA.FTZ R227, R142, c[0x0][0x23c], -R143 ;  /* 0x00008f008ee37a23 */ /* 0x000fe4000001088f */
[----:B----4-:R-:W-:Y:S02]  /*4030*/  FADD.FTZ R39, R0, R39 ;  /* 0x0000002700277221 */ /* 0x010fe40000010000 */
[----:B------:R-:W-:-:S02]  /*4040*/  FFMA.FTZ R167, R167, c[0x0][0x23c], -R174 ;  /* 0x00008f00a7a77a23 */ /* 0x000fc400000108ae */
[----:B------:R-:W4:Y:S01]  /*4050*/  MUFU.EX2 R54, R54 ;  /* 0x0000003600367308 */ /* 0x000f220000000800 */
[C---:B------:R-:W-:Y:S01]  /*4060*/  HMMA.16816.F32 R128, R68.reuse, R116, RZ ;  /* 0x000000744480723c */ /* 0x040fe200000018ff */
[----:B-----5:R-:W-:Y:S02]  /*4070*/  FADD.FTZ R39, R43, R39 ;  /* 0x000000272b277221 */ /* 0x020fe40000010000 */
[--C-:B------:R-:W-:Y:S02]  /*4080*/  FFMA.FTZ R169, R169, c[0x0][0x23c], -R174.reuse ;  /* 0x00008f00a9a97a23 */ /* 0x100fe400000108ae */
[----:B------:R-:W-:Y:S02]  /*4090*/  FFMA.FTZ R230, R171, c[0x0][0x23c], -R174 ;  /* 0x00008f00abe67a23 */ /* 0x000fe400000108ae */
[----:B------:R-:W5:Y:S01]  /*40a0*/  MUFU.EX2 R50, R50 ;  /* 0x0000003200327308 */ /* 0x000f620000000800 */
[----:B------:R-:W-:Y:S01]  /*40b0*/  HMMA.16816.F32 R112, R68, R100, RZ ;  /* 0x000000644470723c */ /* 0x000fe200000018ff */
[----:B------:R-:W-:-:S02]  /*40c0*/  FFMA.FTZ R229, R67, c[0x0][0x23c], -R132 ;  /* 0x00008f0043e57a23 */ /* 0x000fc40000010884 */
[----:B--2---:R-:W-:-:S04]  /*40d0*/  FADD.FTZ R39, R45, R39 ;  /* 0x000000272d277221 */ /* 0x004fc80000010000 */
[----:B------:R-:W2:Y:S01]  /*40e0*/  MUFU.EX2 R53, R53 ;  /* 0x0000003500357308 */ /* 0x000ea20000000800 */
[----:B------:R-:W-:Y:S01]  /*40f0*/  HMMA.16816.F32 R96, R68, R84, RZ ;  /* 0x000000544460723c */ /* 0x000fe200000018ff */
[----:B----4-:R-:W-:-:S06]  /*4100*/  FADD.FTZ R37, R54, R37 ;  /* 0x0000002536257221 */ /* 0x010fcc0000010000 */
[----:B------:R-:W4:Y:S01]  /*4110*/  MUFU.EX2 R55, R55 ;  /* 0x0000003700377308 */ /* 0x000f220000000800 */
[----:B------:R-:W-:Y:S01]  /*4120*/  HMMA.16816.F32 R116, R68, R118, RZ ;  /* 0x000000764474723c */ /* 0x000fe200000018ff */
[----:B-----5:R-:W-:-:S06]  /*4130*/  FADD.FTZ R37, R50, R37 ;  /* 0x0000002532257221 */ /* 0x020fcc0000010000 */
[----:B------:R-:W5:Y:S01]  /*4140*/  MUFU.EX2 R2, R2 ;  /* 0x0000000200027308 */ /* 0x000f620000000800 */
[----:B------:R-:W-:Y:S01]  /*4150*/  HMMA.16816.F32 R100, R68, R102, RZ ;  /* 0x000000664464723c */ /* 0x000fe200000018ff */
[----:B--2---:R-:W-:-:S06]  /*4160*/  FADD.FTZ R37, R53, R37 ;  /* 0x0000002535257221 */ /* 0x004fcc0000010000 */
        /* <DEDUP_REMOVED lines=8> */
[----:B------:R-:W-:Y:S01]  /*41f0*/  F2FP.PACK_AB R4, R0, R30 ;  /* 0x0000001e0004723e */ /* 0x000fe200000000ff */
[----:B--2---:R-:W-:Y:S01]  /*4200*/  FADD.FTZ R48, R56, R48 ;  /* 0x0000003038307221 */ /* 0x004fe20000010000 */
[----:B------:R-:W-:-:S04]  /*4210*/  F2FP.PACK_AB R5, R50, R54 ;  /* 0x000000363205723e */ /* 0x000fc800000000ff */
[----:B------:R-:W2:Y:S01]  /*4220*/  MUFU.EX2 R60, R60 ;  /* 0x0000003c003c7308 */ /* 0x000ea20000000800 */
[----:B------:R-:W-:Y:S01]  /*4230*/  F2FP.PACK_AB R6, R45, R43 ;  /* 0x0000002b2d06723e */ /* 0x000fe200000000ff */
[----:B----4-:R-:W-:Y:S01]  /*4240*/  FADD.FTZ R48, R57, R48 ;  /* 0x0000003039307221 */ /* 0x010fe20000010000 */
[----:B------:R-:W-:-:S05]  /*4250*/  F2FP.PACK_AB R7, R55, R53 ;  /* 0x000000353707723e */ /* 0x000fca00000000ff */
[----:B------:R-:W4:Y:S01]  /*4260*/  MUFU.EX2 R62, R62 ;  /* 0x0000003e003e7308 */ /* 0x000f220000000800 */
[----:B-----5:R-:W-:Y:S01]  /*4270*/  FADD.FTZ R51, R61, R51 ;  /* 0x000000333d337221 */ /* 0x020fe20000010000 */
[C---:B---3--:R-:W-:Y:S06]  /*4280*/  HMMA.16816.F32 R124, R4.reuse, R8, R124 ;  /* 0x00000008047c723c */ /* 0x048fec000000187c */
[----:B------:R-:W3:Y:S01]  /*4290*/  MUFU.EX2 R63, R63 ;  /* 0x0000003f003f7308 */ /* 0x000ee20000000800 */
[----:B--2---:R-:W-:Y:S01]  /*42a0*/  FADD.FTZ R51, R60, R51 ;  /* 0x000000333c337221 */ /* 0x004fe20000010000 */
[C---:B-1----:R-:W-:Y:S06]  /*42b0*/  HMMA.16816.F32 R108, R4.reuse, R24, R108 ;  /* 0x00000018046c723c */ /* 0x042fec000000186c */
[----:B------:R-:W1:Y:S01]  /*42c0*/  MUFU.EX2 R66, R66 ;  /* 0x0000004200427308 */ /* 0x000e620000000800 */
[----:B----4-:R-:W-:Y:S01]  /*42d0*/  FADD.FTZ R51, R62, R51 ;  /* 0x000000333e337221 */ /* 0x010fe20000010000 */
[C---:B------:R-:W-:Y:S06]  /*42e0*/  HMMA.16816.F32 R92, R4.reuse, R32, R92 ;  /* 0x00000020045c723c */ /* 0x040fec000000185c */
[----:B------:R-:W2:Y:S01]  /*42f0*/  MUFU.EX2 R65, R65 ;  /* 0x0000004100417308 */ /* 0x000ea20000000800 */
[----:B---3--:R-:W-:Y:S01]  /*4300*/  FADD.FTZ R51, R63, R51 ;  /* 0x000000333f337221 */ /* 0x008fe20000010000 */
[C---:B------:R-:W-:Y:S06]  /*4310*/  HMMA.16816.F32 R76, R4.reuse, R20, R76 ;  /* 0x00000014044c723c */ /* 0x040fec000000184c */
[----:B------:R-:W3:Y:S01]  /*4320*/  MUFU.EX2 R138, R138 ;  /* 0x0000008a008a7308 */ /* 0x000ee20000000800 */
[----:B-1----:R-:W-:Y:S01]  /*4330*/  FADD.FTZ R39, R66, R39 ;  /* 0x0000002742277221 */ /* 0x002fe20000010000 */
[C---:B------:R-:W-:Y:S06]  /*4340*/  HMMA.16816.F32 R120, R4.reuse, R10, R120 ;  /* 0x0000000a0478723c */ /* 0x040fec0000001878 */
[----:B------:R-:W1:Y:S01]  /*4350*/  MUFU.EX2 R141, R141 ;  /* 0x0000008d008d7308 */ /* 0x000e620000000800 */
[----:B--2---:R-:W-:Y:S01]  /*4360*/  FADD.FTZ R39, R65, R39 ;  /* 0x0000002741277221 */ /* 0x004fe20000010000 */
[C---:B------:R-:W-:Y:S06]  /*4370*/  HMMA.16816.F32 R104, R4.reuse, R26, R104 ;  /* 0x0000001a0468723c */ /* 0x040fec0000001868 */
[----:B------:R-:W-:Y:S01]  /*4380*/  MUFU.EX2 R145, R145 ;  /* 0x0000009100917308 */ /* 0x000fe20000000800 */
[----:B---3--:R-:W-:Y:S01]  /*4390*/  FADD.FTZ R39, R138, R39 ;  /* 0x000000278a277221 */ /* 0x008fe20000010000 */
[C---:B------:R-:W-:Y:S06]  /*43a0*/  HMMA.16816.F32 R88, R4.reuse, R34, R88 ;  /* 0x000000220458723c */ /* 0x040fec0000001858 */
[----:B------:R-:W-:Y:S01]  /*43b0*/  MUFU.EX2 R147, R147 ;  /* 0x0000009300937308 */ /* 0x000fe20000000800 */
[----:B-1----:R-:W-:Y:S01]  /*43c0*/  FADD.FTZ R39, R141, R39 ;  /* 0x000000278d277221 */ /* 0x002fe20000010000 */
[----:B------:R-:W-:Y:S06]  /*43d0*/  HMMA.16816.F32 R72, R4, R22, R72 ;  /* 0x000000160448723c */ /* 0x000fec0000001848 */
[----:B------:R-:W1:Y:S01]  /*43e0*/  MUFU.EX2 R58, R58 ;  /* 0x0000003a003a7308 */ /* 0x000e620000000800 */
[----:B------:R-:W-:-:S02]  /*43f0*/  F2FP.PACK_AB R4, R2, R36 ;  /* 0x000000240204723e */ /* 0x000fc400000000ff */
[----:B------:R-:W-:Y:S02]  /*4400*/  F2FP.PACK_AB R5, R60, R61 ;  /* 0x0000003d3c05723e */ /* 0x000fe400000000ff */
[----:B------:R-:W-:Y:S02]  /*4410*/  F2FP.PACK_AB R6, R57, R56 ;  /* 0x000000383906723e */ /* 0x000fe400000000ff */
[----:B------:R-:W-:Y:S01]  /*4420*/  F2FP.PACK_AB R7, R63, R62 ;  /* 0x0000003e3f07723e */ /* 0x000fe200000000ff */
[----:B------:R-:W2:Y:S06]  /*4430*/  MUFU.EX2 R59, R59 ;  /* 0x0000003b003b7308 */ /* 0x000eac0000000800 */
[----:B------:R-:W-:Y:S02]  /*4440*/  HMMA.16816.F32 R96, R4, R32, R96 ;  /* 0x000000200460723c */ /* 0x000fe40000001860 */
[----:B------:R-:W3:Y:S01]  /*4450*/  MUFU.EX2 R64, R64 ;  /* 0x0000004000407308 */ /* 0x000ee20000000800 */
[----:B-1----:R-:W-:-:S04]  /*4460*/  FADD.FTZ R48, R58, R48 ;  /* 0x000000303a307221 */ /* 0x002fc80000010000 */
[--C-:B------:R-:W-:Y:S01]  /*4470*/  FFMA.FTZ R32, R13, c[0x0][0x23c], -R143.reuse ;  /* 0x00008f000d207a23 */ /* 0x100fe2000001088f */
[----:B------:R-:W-:Y:S01]  /*4480*/  HMMA.16816.F32 R128, R4, R8, R128 ;  /* 0x000000080480723c */ /* 0x000fe20000001880 */
[----:B------:R-:W-:Y:S01]  /*4490*/  FFMA.FTZ R33, R12, c[0x0][0x23c], -R143 ;  /* 0x00008f000c217a23 */ /* 0x000fe2000001088f */
[----:B------:R-:W1:Y:S01]  /*44a0*/  MUFU.EX2 R170, R170 ;  /* 0x000000aa00aa7308 */ /* 0x000e620000000800 */
[----:B------:R-:W4:Y:S01]  /*44b0*/  LDSM.16.MT88.4 R12, [R190+0x7000] ;  /* 0x00700000be0c783b */ /* 0x000f220000004200 */
[----:B--2---:R-:W-:-:S04]  /*44c0*/  FADD.FTZ R48, R59, R48 ;  /* 0x000000303b307221 */ /* 0x004fc80000010000 */
[----:B------:R-:W-:Y:S02]  /*44d0*/  HMMA.16816.F32 R112, R4, R24, R112 ;  /* 0x000000180470723c */ /* 0x000fe40000001870 */
[----:B------:R-:W2:Y:S01]  /*44e0*/  MUFU.EX2 R32, R32 ;  /* 0x0000002000207308 */ /* 0x000ea20000000800 */
[----:B---3--:R-:W-:-:S05]  /*44f0*/  FADD.FTZ R48, R64, R48 ;  /* 0x0000003040307221 */ /* 0x008fca0000010000 */
[----:B------:R-:W-:Y:S01]  /*4500*/  HMMA.16816.F32 R116, R4, R10, R116 ;  /* 0x0000000a0474723c */ /* 0x000fe20000001874 */
[----:B------:R-:W3:Y:S01]  /*4510*/  LDSM.16.MT88.4 R8, [R189+0x7000] ;  /* 0x00700000bd08783b */ /* 0x000ee20000004200 */
[----:B------:R-:W5:Y:S01]  /*4520*/  MUFU.EX2 R33, R33 ;  /* 0x0000002100217308 */ /* 0x000f620000000800 */
[----:B-1----:R-:W-:-:S05]  /*4530*/  FADD.FTZ R51, R170, R51 ;  /* 0x00000033aa337221 */ /* 0x002fca0000010000 */
[----:B------:R-:W-:Y:S01]  /*4540*/  HMMA.16816.F32 R100, R4, R26, R100 ;  /* 0x0000001a0464723c */ /* 0x000fe20000001864 */
[----:B------:R-:W1:Y:S01]  /*4550*/  LDSM.16.MT88.4 R24, [R188+0x7000] ;  /* 0x00700000bc18783b */ /* 0x000e620000004200 */
[----:B------:R-:W4:Y:S01]  /*4560*/  MUFU.EX2 R173, R173 ;  /* 0x000000ad00ad7308 */ /* 0x000f220000000800 */
[----:B--2---:R-:W-:-:S05]  /*4570*/  FADD.FTZ R37, R32, R37 ;  /* 0x0000002520257221 */ /* 0x004fca0000010000 */
[----:B------:R-:W-:Y:S02]  /*4580*/  HMMA.16816.F32 R84, R4, R34, R84 ;  /* 0x000000220454723c */ /* 0x000fe40000001854 */
[----:B------:R-:W2:Y:S01]  /*4590*/  MUFU.EX2 R175, R175 ;  /* 0x000000af00af7308 */ /* 0x000ea20000000800 */
[----:B-----5:R-:W-:-:S04]  /*45a0*/  FADD.FTZ R37, R33, R37 ;  /* 0x0000002521257221 */ /* 0x020fc80000010000 */
[--C-:B------:R-:W-:Y:S01]  /*45b0*/  FFMA.FTZ R34, R176, c[0x0][0x23c], -R174.reuse ;  /* 0x00008f00b0227a23 */ /* 0x100fe200000108ae */
[----:B------:R-:W-:Y:S01]  /*45c0*/  HMMA.16816.F32 R80, R4, R20, R80 ;  /* 0x000000140450723c */ /* 0x000fe20000001850 */
[----:B------:R-:W-:Y:S01]  /*45d0*/  FFMA.FTZ R35, R177, c[0x0][0x23c], -R174 ;  /* 0x00008f00b1237a23 */ /* 0x000fe200000108ae */
[----:B------:R-:W5:Y:S01]  /*45e0*/  MUFU.EX2 R172, R172 ;  /* 0x000000ac00ac7308 */ /* 0x000f620000000800 */
[----:B----4-:R-:W-:Y:S02]  /*45f0*/  FADD.FTZ R51, R173, R51 ;  /* 0x00000033ad337221 */ /* 0x010fe40000010000 */
[----:B------:R-:W-:-:S03]  /*4600*/  FADD.FTZ R37, R145, R37 ;  /* 0x0000002591257221 */ /* 0x000fc60000010000 */
[----:B------:R-:W-:Y:S01]  /*4610*/  HMMA.16816.F32 R68, R4, R22, R68 ;  /* 0x000000160444723c */ /* 0x000fe20000001844 */
[----:B------:R-:W4:Y:S01]  /*4620*/  LDSM.16.MT88.4 R20, [R192+0x7800] ;  /* 0x00780000c014783b */ /* 0x000f220000004200 */
[----:B------:R-:W1:Y:S01]  /*4630*/  MUFU.EX2 R34, R34 ;  /* 0x0000002200227308 */ /* 0x000e620000000800 */
[----:B--2---:R-:W-:Y:S02]  /*4640*/  FADD.FTZ R51, R175, R51 ;  /* 0x00000033af337221 */ /* 0x004fe40000010000 */
[----:B------:R-:W-:Y:S02]  /*4650*/  FADD.FTZ R37, R147, R37 ;  /* 0x0000002593257221 */ /* 0x000fe40000010000 */
[----:B------:R-:W-:Y:S02]  /*4660*/  F2FP.PACK_AB R4, R65, R66 ;  /* 0x000000424104723e */ /* 0x000fe400000000ff */
[----:B------:R-:W-:Y:S01]  /*4670*/  F2FP.PACK_AB R5, R33, R32 ;  /* 0x000000202105723e */ /* 0x000fe200000000ff */
[----:B------:R-:W2:Y:S01]  /*4680*/  MUFU.EX2 R168, R168 ;  /* 0x000000a800a87308 */ /* 0x000ea20000000800 */
[----:B------:R-:W-:Y:S01]  /*4690*/  F2FP.PACK_AB R6, R141, R138 ;  /* 0x0000008a8d06723e */ /* 0x000fe200000000ff */
[----:B-----5:R-:W-:Y:S01]  /*46a0*/  FADD.FTZ R51, R172, R51 ;  /* 0x00000033ac337221 */ /* 0x020fe20000010000 */
[----:B------:R-:W-:-:S05]  /*46b0*/  F2FP.PACK_AB R7, R147, R145 ;  /* 0x000000919307723e */ /* 0x000fca00000000ff */
[----:B------:R-:W5:Y:S01]  /*46c0*/  MUFU.EX2 R166, R166 ;  /* 0x000000a600a67308 */ /* 0x000f620000000800 */
[----:B-1----:R-:W-:Y:S01]  /*46d0*/  FADD.FTZ R48, R34, R48 ;  /* 0x0000003022307221 */ /* 0x002fe20000010000 */
[C---:B------:R-:W-:Y:S06]  /*46e0*/  HMMA.16816.F32 R124, R4.reuse, R16, R124 ;  /* 0x00000010047c723c */ /* 0x040fec000000187c */
[----:B------:R-:W1:Y:S01]  /*46f0*/  MUFU.EX2 R151, R151 ;  /* 0x0000009700977308 */ /* 0x000e620000000800 */
[----:B--2---:R-:W-:Y:S01]  /*4700*/  FADD.FTZ R39, R168, R39 ;  /* 0x00000027a8277221 */ /* 0x004fe20000010000 */
[C---:B------:R-:W-:Y:S06]  /*4710*/  HMMA.16816.F32 R108, R4.reuse, R12, R108 ;  /* 0x0000000c046c723c */ /* 0x040fec000000186c */
[----:B------:R-:W-:Y:S01]  /*4720*/  MUFU.EX2 R228, R228 ;  /* 0x000000e400e47308 */ /* 0x000fe20000000800 */
[----:B-----5:R-:W-:Y:S01]  /*4730*/  FADD.FTZ R39, R166, R39 ;  /* 0x00000027a6277221 */ /* 0x020fe20000010000 */
[C---:B---3--:R-:W-:Y:S06]  /*4740*/  HMMA.16816.F32 R92, R4.reuse, R8, R92 ;  /* 0x00000008045c723c */ /* 0x048fec000000185c */
[----:B------:R-:W2:Y:S01]  /*4750*/  MUFU.EX2 R148, R148 ;  /* 0x0000009400947308 */ /* 0x000ea20000000800 */
[----:B-1----:R-:W-:Y:S01]  /*4760*/  FADD.FTZ R39, R151, R39 ;  /* 0x0000002797277221 */ /* 0x002fe20000010000 */
[C---:B------:R-:W-:Y:S06]  /*4770*/  HMMA.16816.F32 R76, R4.reuse, R24, R76 ;  /* 0x00000018044c723c */ /* 0x040fec000000184c */
[----:B------:R-:W1:Y:S02]  /*4780*/  MUFU.EX2 R146, R146 ;  /* 0x0000009200927308 */ /* 0x000e640000000800 */
[C---:B------:R-:W-:Y:S06]  /*4790*/  HMMA.16816.F32 R120, R4.reuse, R18, R120 ;  /* 0x000000120478723c */ /* 0x040fec0000001878 */
[----:B------:R-:W3:Y:S01]  /*47a0*/  MUFU.EX2 R144, R144 ;  /* 0x0000009000907308 */ /* 0x000ee20000000800 */
[----:B--2---:R-:W-:Y:S01]  /*47b0*/  FADD.FTZ R37, R148, R37 ;  /* 0x0000002594257221 */ /* 0x004fe20000010000 */
[C---:B------:R-:W-:Y:S06]  /*47c0*/  HMMA.16816.F32 R104, R4.reuse, R14, R104 ;  /* 0x0000000e0468723c */ /* 0x040fec0000001868 */
[----:B------:R-:W-:Y:S01]  /*47d0*/  MUFU.EX2 R227, R227 ;  /* 0x000000e300e37308 */ /* 0x000fe20000000800 */
[----:B-1----:R-:W-:Y:S01]  /*47e0*/  FADD.FTZ R37, R146, R37 ;  /* 0x0000002592257221 */ /* 0x002fe20000010000 */
[C---:B------:R-:W-:Y:S06]  /*47f0*/  HMMA.16816.F32 R88, R4.reuse, R10, R88 ;  /* 0x0000000a0458723c */ /* 0x040fec0000001858 */
[----:B------:R-:W1:Y:S01]  /*4800*/  MUFU.EX2 R35, R35 ;  /* 0x0000002300237308 */ /* 0x000e620000000800 */
[----:B---3--:R-:W-:Y:S01]  /*4810*/  FADD.FTZ R37, R144, R37 ;  /* 0x0000002590257221 */ /* 0x008fe20000010000 */
[----:B------:R-:W-:Y:S06]  /*4820*/  HMMA.16816.F32 R72, R4, R26, R72 ;  /* 0x0000001a0448723c */ /* 0x000fec0000001848 */
[----:B------:R-:W2:Y:S01]  /*4830*/  MUFU.EX2 R167, R167 ;  /* 0x000000a700a77308 */ /* 0x000ea20000000800 */
[----:B------:R-:W-:-:S02]  /*4840*/  F2FP.PACK_AB R4, R59, R58 ;  /* 0x0000003a3b04723e */ /* 0x000fc400000000ff */
[----:B------:R-:W-:Y:S02]  /*4850*/  F2FP.PACK_AB R5, R173, R170 ;  /* 0x000000aaad05723e */ /* 0x000fe400000000ff */
[----:B------:R-:W-:Y:S02]  /*4860*/  F2FP.PACK_AB R6, R34, R64 ;  /* 0x000000402206723e */ /* 0x000fe400000000ff */
[----:B------:R-:W-:Y:S01]  /*4870*/  F2FP.PACK_AB R7, R172, R175 ;  /* 0x000000afac07723e */ /* 0x000fe200000000ff */
[----:B------:R-:W3:Y:S01]  /*4880*/  MUFU.EX2 R169, R169 ;  /* 0x000000a900a97308 */ /* 0x000ee20000000800 */
[----:B-1----:R-:W-:-:S05]  /*4890*/  FADD.FTZ R48, R35, R48 ;  /* 0x0000003023307221 */ /* 0x002fca0000010000 */
[----:B------:R-:W-:Y:S02]  /*48a0*/  HMMA.16816.F32 R128, R4, R16, R128 ;  /* 0x000000100480723c */ /* 0x000fe40000001880 */
[----:B------:R-:W-:Y:S01]  /*48b0*/  MUFU.EX2 R230, R230 ;  /* 0x000000e600e67308 */ /* 0x000fe20000000800 */
[----:B--2---:R-:W-:-:S05]  /*48c0*/  FADD.FTZ R48, R167, R48 ;  /* 0x00000030a7307221 */ /* 0x004fca0000010000 */
[----:B------:R-:W-:Y:S01]  /*48d0*/  HMMA.16816.F32 R116, R4, R18, R116 ;  /* 0x000000120474723c */ /* 0x000fe20000001874 */
[----:B------:R-:W1:Y:S01]  /*48e0*/  LDSM.16.MT88.4 R16, [R190+0x7800] ;  /* 0x00780000be10783b */ /* 0x000e620000004200 */
[----:B------:R-:W-:Y:S01]  /*48f0*/  MUFU.EX2 R229, R229 ;  /* 0x000000e500e57308 */ /* 0x000fe20000000800 */
[----:B---3--:R-:W-:-:S05]  /*4900*/  FADD.FTZ R48, R169, R48 ;  /* 0x00000030a9307221 */ /* 0x008fca0000010000 */
[C---:B------:R-:W-:Y:S08]  /*4910*/  HMMA.16816.F32 R112, R4.reuse, R12, R112 ;  /* 0x0000000c0470723c */ /* 0x040ff00000001870 */
[C---:B------:R-:W-:Y:S01]  /*4920*/  HMMA.16816.F32 R100, R4.reuse, R14, R100 ;  /* 0x0000000e0464723c */ /* 0x040fe20000001864 */
[----:B------:R-:W2:Y:S07]  /*4930*/  LDSM.16.MT88.4 R12, [R189+0x7800] ;  /* 0x00780000bd0c783b */ /* 0x000eae0000004200 */
[C---:B------:R-:W-:Y:S08]  /*4940*/  HMMA.16816.F32 R96, R4.reuse, R8, R96 ;  /* 0x000000080460723c */ /* 0x040ff00000001860 */
[C---:B------:R-:W-:Y:S01]  /*4950*/  HMMA.16816.F32 R84, R4.reuse, R10, R84 ;  /* 0x0000000a0454723c */ /* 0x040fe20000001854 */
[----:B------:R-:W3:Y:S07]  /*4960*/  LDSM.16.MT88.4 R8, [R188+0x7800] ;  /* 0x00780000bc08783b */ /* 0x000eee0000004200 */
[C---:B------:R-:W-:Y:S07]  /*4970*/  HMMA.16816.F32 R80, R4.reuse, R24, R80 ;  /* 0x000000180450723c */ /* 0x040fee0000001850 */
[--C-:B------:R-:W-:Y:S01]  /*4980*/  FFMA.FTZ R24, R140, c[0x0][0x23c], -R132.reuse ;  /* 0x00008f008c187a23 */ /* 0x100fe20000010884 */
[----:B------:R-:W-:Y:S01]  /*4990*/  HMMA.16816.F32 R68, R4, R26, R68 ;  /* 0x0000001a0444723c */ /* 0x000fe20000001844 */
[----:B------:R-:W-:-:S04]  /*49a0*/  FFMA.FTZ R25, R139, c[0x0][0x23c], -R132 ;  /* 0x00008f008b197a23 */ /* 0x000fc80000010884 */
[----:B------:R-:W5:Y:S02]  /*49b0*/  MUFU.EX2 R24, R24 ;  /* 0x0000001800187308 */ /* 0x000f640000000800 */
[----:B------:R-:W-:Y:S01]  /*49c0*/  FFMA.FTZ R26, R137, c[0x0][0x23c], -R132 ;  /* 0x00008f00891a7a23 */ /* 0x000fe20000010884 */
[----:B------:R-:W-:Y:S02]  /*49d0*/  F2FP.PACK_AB R4, R166, R168 ;  /* 0x000000a8a604723e */ /* 0x000fe400000000ff */
[----:B------:R-:W-:Y:S02]  /*49e0*/  F2FP.PACK_AB R5, R146, R148 ;  /* 0x000000949205723e */ /* 0x000fe400000000ff */
[C---:B------:R-:W-:Y:S01]  /*49f0*/  F2FP.PACK_AB R6, R228.reuse, R151 ;  /* 0x00000097e406723e */ /* 0x040fe200000000ff */
[----:B------:R-:W1:Y:S01]  /*4a00*/  MUFU.EX2 R25, R25 ;  /* 0x0000001900197308 */ /* 0x000e620000000800 */
[----:B------:R-:W-:Y:S01]  /*4a10*/  F2FP.PACK_AB R7, R227, R144 ;  /* 0x00000090e307723e */ /* 0x000fe200000000ff */
[----:B------:R-:W-:-:S02]  /*4a20*/  FADD.FTZ R228, R228, R39 ;  /* 0x00000027e4e47221 */ /* 0x000fc40000010000 */
[----:B------:R-:W-:-:S04]  /*4a30*/  FADD.FTZ R227, R227, R37 ;  /* 0x00000025e3e37221 */ /* 0x000fc80000010000 */
[----:B------:R-:W2:Y:S01]  /*4a40*/  MUFU.EX2 R26, R26 ;  /* 0x0000001a001a7308 */ /* 0x000ea20000000800 */
[----:B-----5:R-:W-:Y:S01]  /*4a50*/  FADD.FTZ R51, R24, R51 ;  /* 0x0000003318337221 */ /* 0x020fe20000010000 */
[----:B----4-:R-:W-:Y:S03]  /*4a60*/  HMMA.16816.F32 R124, R4, R20, R124 ;  /* 0x00000014047c723c */ /* 0x010fe6000000187c */
[----:B-1----:R-:W-:-:S05]  /*4a70*/  FADD.FTZ R51, R25, R51 ;  /* 0x0000003319337221 */ /* 0x002fca0000010000 */
[----:B------:R-:W-:Y:S01]  /*4a80*/  HMMA.16816.F32 R120, R4, R22, R120 ;  /* 0x000000160478723c */ /* 0x000fe20000001878 */
[----:B--2---:R-:W-:-:S07]  /*4a90*/  FADD.FTZ R51, R26, R51 ;  /* 0x000000331a337221 */ /* 0x004fce0000010000 */
[C---:B------:R-:W-:Y:S08]  /*4aa0*/  HMMA.16816.F32 R108, R4.reuse, R16, R108 ;  /* 0x00000010046c723c */ /* 0x040ff0000000186c */
[C---:B------:R-:W-:Y:S08]  /*4ab0*/  HMMA.16816.F32 R104, R4.reuse, R18, R104 ;  /* 0x000000120468723c */ /* 0x040ff00000001868 */
[C---:B------:R-:W-:Y:S08]  /*4ac0*/  HMMA.16816.F32 R92, R4.reuse, R12, R92 ;  /* 0x0000000c045c723c */ /* 0x040ff0000000185c */
[C---:B------:R-:W-:Y:S08]  /*4ad0*/  HMMA.16816.F32 R88, R4.reuse, R14, R88 ;  /* 0x0000000e0458723c */ /* 0x040ff00000001858 */
[C---:B---3--:R-:W-:Y:S08]  /*4ae0*/  HMMA.16816.F32 R76, R4.reuse, R8, R76 ;  /* 0x00000008044c723c */ /* 0x048ff0000000184c */
[----:B------:R-:W-:Y:S07]  /*4af0*/  HMMA.16816.F32 R72, R4, R10, R72 ;  /* 0x0000000a0448723c */ /* 0x000fee0000001848 */
[----:B------:R-:W-:-:S02]  /*4b00*/  F2FP.PACK_AB R4, R167, R35 ;  /* 0x00000023a704723e */ /* 0x000fc400000000ff */
[----:B------:R-:W-:Y:S02]  /*4b10*/  F2FP.PACK_AB R5, R25, R24 ;  /* 0x000000181905723e */ /* 0x000fe400000000ff */
[C---:B------:R-:W-:Y:S01]  /*4b20*/  F2FP.PACK_AB R6, R230.reuse, R169 ;  /* 0x000000a9e606723e */ /* 0x040fe200000000ff */
[----:B------:R-:W-:Y:S01]  /*4b30*/  FADD.FTZ R230, R230, R48 ;  /* 0x00000030e6e67221 */ /* 0x000fe20000010000 */
[C---:B------:R-:W-:Y:S01]  /*4b40*/  F2FP.PACK_AB R7, R229.reuse, R26 ;  /* 0x0000001ae507723e */ /* 0x040fe200000000ff */
[----:B------:R-:W-:-:S06]  /*4b50*/  FADD.FTZ R229, R229, R51 ;  /* 0x00000033e5e57221 */ /* 0x000fcc0000010000 */
        /* <DEDUP_REMOVED lines=13> */
[----:B------:R-:W-:Y:S02]  /*4c30*/  IMAD R2, R200, R0, RZ ;  /* 0x00000000c8027224 */ /* 0x000fe400078e02ff */
[----:B------:R-:W-:-:S04]  /*4c40*/  IMAD.WIDE.U32 R6, R0, R201, R158 ;  /* 0x000000c900067225 */ /* 0x000fc800078e009e */
[----:B------:R-:W-:Y:S01]  /*4c50*/  IMAD R4, R4, R201, R2 ;  /* 0x000000c904047224 */ /* 0x000fe200078e0202 */
[----:B------:R-:W-:Y:S01]  /*4c60*/  BAR.SYNC.DEFER_BLOCKING 0x0 ;  /* 0x0000000000007b1d */ /* 0x000fe20000010000 */
[----:B------:R-:W-:Y:S01]  /*4c70*/  IMAD.SHL.U32 R3, R156, 0x20, RZ ;  /* 0x000000209c037824 */ /* 0x000fe200078e00ff */
[----:B------:R-:W-:Y:S01]  /*4c80*/  LEA R8, P1, R6, c[0x0][0x170], 0x1 ;  /* 0x00005c0006087a11 */ /* 0x000fe200078208ff */
[----:B------:R-:W-:Y:S01]  /*4c90*/  IMAD.IADD R4, R7, 0x1, R4 ;  /* 0x0000000107047824 */ /* 0x000fe200078e0204 */
[----:B------:R-:W-:Y:S02]  /*4ca0*/  SHF.L.U64.HI R2, R156, 0x5, R157 ;  /* 0x000000059c027819 */ /* 0x000fe4000001029d */
[----:B------:R-:W-:Y:S02]  /*4cb0*/  IADD3 R10, P0, R3, R8, RZ ;  /* 0x00000008030a7210 */ /* 0x000fe40007f1e0ff */
[----:B------:R-:W-:Y:S02]  /*4cc0*/  LEA.HI.X R9, R6, c[0x0][0x174], R4, 0x1, P1 ;  /* 0x00005d0006097a11 */ /* 0x000fe400008f0c04 */
[----:B------:R-:W-:-:S03]  /*4cd0*/  IADD3 R6, P1, R10, R3, RZ ;  /* 0x000000030a067210 */ /* 0x000fc60007f3e0ff */
[----:B------:R-:W-:Y:S01]  /*4ce0*/  IMAD.X R11, R2, 0x1, R9, P0 ;  /* 0x00000001020b7824 */ /* 0x000fe200000e0609 */
[----:B------:R-:W-:-:S03]  /*4cf0*/  IADD3 R4, P0, R6, R3, RZ ;  /* 0x0000000306047210 */ /* 0x000fc60007f1e0ff */
[----:B------:R-:W-:-:S04]  /*4d00*/  IMAD.X R7, R11, 0x1, R2, P1 ;  /* 0x000000010b077824 */ /* 0x000fc800008e0602 */
[----:B------:R-:W-:Y:S01]  /*4d10*/  IMAD.X R5, R7, 0x1, R2, P0 ;  /* 0x0000000107057824 */ /* 0x000fe200000e0602 */
[----:B------:R-:W-:Y:S01]  /*4d20*/  @!PT LDS RZ, [RZ] ;  /* 0x00000000fffff984 */ /* 0x000fe20000000800 */
[----:B------:R-:W-:Y:S01]  /*4d30*/  @!PT LDS RZ, [RZ] ;  /* 0x00000000fffff984 */ /* 0x000fe20000000800 */
[----:B------:R-:W-:Y:S01]  /*4d40*/  @!PT LDS RZ, [RZ] ;  /* 0x00000000fffff984 */ /* 0x000fe20000000800 */
[----:B------:R1:W-:Y:S04]  /*4d50*/  LDGSTS.E.BYPASS.LTC128B.128 [R210+0x6000], [R8.64] ;  /* 0x0600000008d27fae */ /* 0x0003e8000b901d44 */
[----:B------:R1:W-:Y:S04]  /*4d60*/  LDGSTS.E.BYPASS.LTC128B.128 [R210+0x6800], [R10.64] ;  /* 0x068000000ad27fae */ /* 0x0003e8000b901d44 */
[----:B------:R2:W-:Y:S04]  /*4d70*/  LDGSTS.E.BYPASS.LTC128B.128 [R210+0x7000], [R6.64] ;  /* 0x0700000006d27fae */ /* 0x0005e8000b901d44 */
[----:B------:R2:W-:Y:S04]  /*4d80*/  LDGSTS.E.BYPASS.LTC128B.128 [R210+0x7800], [R4.64] ;  /* 0x0780000004d27fae */ /* 0x0005e8000b901d44 */
[----:B------:R-:W-:Y:S04]  /*4d90*/  LDSM.16.M88.4 R20, [R197+0x4000] ;  /* 0x00400000c514783b */ /* 0x000fe80000000200 */
[----:B------:R-:W2:Y:S04]  /*4da0*/  LDSM.16.M88.4 R56, [R198+0x2000] ;  /* 0x00200000c638783b */ /* 0x000ea80000000200 */
[----:B------:R-:W3:Y:S04]  /*4db0*/  LDSM.16.M88.4 R60, [R198] ;  /* 0x00000000c63c783b */ /* 0x000ee80000000200 */
[----:B------:R-:W-:Y:S04]  /*4dc0*/  LDSM.16.M88.4 R24, [R191+0x4000] ;  /* 0x00400000bf18783b */ /* 0x000fe80000000200 */
[----:B------:R-:W4:Y:S04]  /*4dd0*/  LDSM.16.M88.4 R48, [R196+0x2000] ;  /* 0x00200000c430783b */ /* 0x000f280000000200 */
[----:B------:R-:W5:Y:S04]  /*4de0*/  LDSM.16.M88.4 R52, [R196] ;  /* 0x00000000c434783b */ /* 0x000f680000000200 */
[----:B------:R-:W-:Y:S04]  /*4df0*/  LDSM.16.M88.4 R148, [R194] ;  /* 0x00000000c294783b */ /* 0x000fe80000000200 */
[----:B------:R-:W4:Y:S04]  /*4e00*/  LDSM.16.M88.4 R28, [R195+0x2000] ;  /* 0x00200000c31c783b */ /* 0x000f280000000200 */
[----:B------:R-:W5:Y:S04]  /*4e10*/  LDSM.16.M88.4 R32, [R195] ;  /* 0x00000000c320783b */ /* 0x000f680000000200 */
[----:B------:R-:W-:Y:S04]  /*4e20*/  LDSM.16.M88.4 R144, [R184] ;  /* 0x00000000b890783b */ /* 0x000fe80000000200 */
[----:B------:R-:W5:Y:S01]  /*4e30*/  LDSM.16.M88.4 R12, [R193+0x2000] ;  /* 0x00200000c10c783b */ /* 0x000f620000000200 */
[-C--:B--2---:R-:W-:Y:S03]  /*4e40*/  HMMA.16816.F32 R4, R56, R20.reuse, RZ ;  /* 0x000000143804723c */ /* 0x084fe600000018ff */
[----:B------:R-:W2:Y:S04]  /*4e50*/  LDSM.16.M88.4 R140, [R197+0x4800] ;  /* 0x00480000c58c783b */ /* 0x000ea80000000200 */
[----:B------:R-:W2:Y:S01]  /*4e60*/  LDSM.16.M88.4 R16, [R193] ;  /* 0x00000000c110783b */ /* 0x000ea20000000200 */
[C---:B---3--:R-:W-:Y:S03]  /*4e70*/  HMMA.16816.F32 R64, R60.reuse, R20, RZ ;  /* 0x000000143c40723c */ /* 0x048fe600000018ff */
[----:B------:R-:W3:Y:S04]  /*4e80*/  LDSM.16.M88.4 R44, [R191+0x4800] ;  /* 0x00480000bf2c783b */ /* 0x000ee80000000200 */
[----:B------:R-:W0:Y:S01]  /*4e90*/  LDGDEPBAR ;  /* 0x00000000000079af */ /* 0x000e220000000000 */
[----:B-1----:R-:W-:Y:S08]  /*4ea0*/  HMMA.16816.F32 R8, R60, R22, RZ ;  /* 0x000000163c08723c */ /* 0x002ff000000018ff */
[-C--:B----4-:R-:W-:Y:S08]  /*4eb0*/  HMMA.16816.F32 R4, R48, R24.reuse, R4 ;  /* 0x000000183004723c */ /* 0x090ff00000001804 */
[----:B-----5:R-:W-:Y:S08]  /*4ec0*/  HMMA.16816.F32 R64, R52, R24, R64 ;  /* 0x000000183440723c */ /* 0x020ff00000001840 */
[----:B------:R-:W-:Y:S08]  /*4ed0*/  HMMA.16816.F32 R20, R56, R22, RZ ;  /* 0x000000163814723c */ /* 0x000ff000000018ff */
[----:B------:R-:W-:Y:S08]  /*4ee0*/  HMMA.16816.F32 R4, R28, R148, R4 ;  /* 0x000000941c04723c */ /* 0x000ff00000001804 */
[----:B------:R-:W-:Y:S08]  /*4ef0*/  HMMA.16816.F32 R8, R52, R26, R8 ;  /* 0x0000001a3408723c */ /* 0x000ff00000001808 */
[----:B------:R-:W-:Y:S08]  /*4f00*/  HMMA.16816.F32 R64, R32, R148, R64 ;  /* 0x000000942040723c */ /* 0x000ff00000001840 */
[----:B------:R-:W-:Y:S01]  /*4f10*/  HMMA.16816.F32 R20, R48, R26, R20 ;  /* 0x0000001a3014723c */ /* 0x000fe20000001814 */
[----:B------:R-:W1:Y:S07]  /*4f20*/  LDSM.16.M88.4 R24, [R187] ;  /* 0x00000000bb18783b */ /* 0x000e6e0000000200 */
[----:B------:R-:W-:Y:S08]  /*4f30*/  HMMA.16816.F32 R4, R12, R144, R4 ;  /* 0x000000900c04723c */ /* 0x000ff00000001804 */
[----:B--2---:R-:W-:Y:S08]  /*4f40*/  HMMA.16816.F32 R40, R60, R140, RZ ;  /* 0x0000008c3c28723c */ /* 0x004ff000000018ff */
[----:B------:R-:W-:Y:S08]  /*4f50*/  HMMA.16816.F32 R8, R32, R150, R8 ;  /* 0x000000962008723c */ /* 0x000ff00000001808 */
[----:B------:R-:W-:Y:S01]  /*4f60*/  HMMA.16816.F32 R64, R16, R144, R64 ;  /* 0x000000901040723c */ /* 0x000fe20000001840 */
[----:B------:R-:W-:-:S02]  /*4f70*/  FMUL.FTZ R4, R4, c[0x0][0x2ec] ;  /* 0x0000bb0004047a20 */ /* 0x000fc40000410000 */
[----:B------:R-:W-:Y:S02]  /*4f80*/  FMUL.FTZ R5, R5, c[0x0][0x2ec] ;  /* 0x0000bb0005057a20 */ /* 0x000fe40000410000 */
[----:B------:R-:W-:Y:S01]  /*4f90*/  FMUL.FTZ R6, R6, c[0x0][0x2ec] ;  /* 0x0000bb0006067a20 */ /* 0x000fe20000410000 */
[----:B------:R-:W-:Y:S01]  /*4fa0*/  MUFU.TANH R149, R4 ;  /* 0x0000000400957308 */ /* 0x000fe20000002400 */
[----:B------:R-:W-:Y:S01]  /*4fb0*/  FMUL.FTZ R7, R7, c[0x0][0x2ec] ;  /* 0x0000bb0007077a20 */ /* 0x000fe20000410000 */
[----:B------:R-:W-:Y:S06]  /*4fc0*/  HMMA.16816.F32 R20, R28, R150, R20 ;  /* 0x000000961c14723c */ /* 0x000fec0000001814 */
[----:B------:R-:W-:Y:S02]  /*4fd0*/  MUFU.TANH R148, R5 ;  /* 0x0000000500947308 */ /* 0x000fe40000002400 */
[----:B---3--:R-:W-:Y:S06]  /*4fe0*/  HMMA.16816.F32 R40, R52, R44, R40 ;  /* 0x0000002c3428723c */ /* 0x008fec0000001828 */
[----:B------:R-:W-:Y:S02]  /*4ff0*/  MUFU.TANH R150, R6 ;  /* 0x0000000600967308 */ /* 0x000fe40000002400 */
[----:B------:R-:W-:Y:S01]  /*5000*/  HMMA.16816.F32 R8, R16, R146, R8 ;  /* 0x000000921008723c */ /* 0x000fe20000001808 */
[----:B------:R-:W-:-:S02]  /*5010*/  FMUL.FTZ R64, R64, c[0x0][0x2ec] ;  /* 0x0000bb0040407a20 */ /* 0x000fc40000410000 */
[----:B------:R-:W-:Y:S02]  /*5020*/  FMUL.FTZ R65, R65, c[0x0][0x2ec] ;  /* 0x0000bb0041417a20 */ /* 0x000fe40000410000 */
[----:B------:R-:W-:Y:S01]  /*5030*/  FMUL.FTZ R66, R66, c[0x0][0x2ec] ;  /* 0x0000bb0042427a20 */ /* 0x000fe20000410000 */
[----:B------:R2:W-:Y:S01]  /*5040*/  MUFU.TANH R151, R7 ;  /* 0x0000000700977308 */ /* 0x0005e20000002400 */
[----:B------:R-:W-:Y:S01]  /*5050*/  FMUL.FTZ R67, R67, c[0x0][0x2ec] ;  /* 0x0000bb0043437a20 */ /* 0x000fe20000410000 */
[----:B------:R-:W-:Y:S06]  /*5060*/  HMMA.16816.F32 R36, R56, R140, RZ ;  /* 0x0000008c3824723c */ /* 0x000fec00000018ff */
[----:B------:R-:W-:Y:S02]  /*5070*/  MUFU.TANH R132, R64 ;  /* 0x0000004000847308 */ /* 0x000fe40000002400 */
[----:B------:R-:W-:Y:S01]  /*5080*/  HMMA.16816.F32 R20, R12, R146, R20 ;  /* 0x000000920c14723c */ /* 0x000fe20000001814 */
[----:B--2---:R-:W2:Y:S05]  /*5090*/  LDSM.16.M88.4 R4, [R197+0x5000] ;  /* 0x00500000c504783b */ /* 0x004eaa0000000200 */
[----:B------:R-:W-:Y:S02]  /*50a0*/  MUFU.TANH R137, R65 ;  /* 0x0000004100897308 */ /* 0x000fe40000002400 */
[----:B------:R-:W-:Y:S01]  /*50b0*/  HMMA.16816.F32 R144, R60, R142, RZ ;  /* 0x0000008e3c90723c */ /* 0x000fe200000018ff */
[----:B------:R-:W-:-:S02]  /*50c0*/  FMUL.FTZ R8, R8, c[0x0][0x2ec] ;  /* 0x0000bb0008087a20 */ /* 0x000fc40000410000 */
[----:B------:R-:W-:Y:S02]  /*50d0*/  FMUL.FTZ R9, R9, c[0x0][0x2ec] ;  /* 0x0000bb0009097a20 */ /* 0x000fe40000410000 */
[----:B------:R-:W-:Y:S01]  /*50e0*/  FMUL.FTZ R10, R10, c[0x0][0x2ec] ;  /* 0x0000bb000a0a7a20 */ /* 0x000fe20000410000 */
[----:B------:R-:W-:Y:S02]  /*50f0*/  MUFU.TANH R139, R66 ;  /* 0x00000042008b7308 */ /* 0x000fe40000002400 */
[----:B------:R-:W-:Y:S01]  /*5100*/  HMMA.16816.F32 R140, R56, R142, RZ ;  /* 0x0000008e388c723c */ /* 0x000fe200000018ff */
[----:B------:R-:W-:-:S05]  /*5110*/  FMUL.FTZ R11, R11, c[0x0][0x2ec] ;  /* 0x0000bb000b0b7a20 */ /* 0x000fca0000410000 */
[----:B------:R3:W4:Y:S02]  /*5120*/  MUFU.TANH R138, R67 ;  /* 0x00000043008a7308 */ /* 0x0007240000002400 */
[----:B-1----:R-:W-:Y:S01]  /*5130*/  HMMA.16816.F32 R40, R32, R24, R40 ;  /* 0x000000182028723c */ /* 0x002fe20000001828 */
[----:B------:R-:W-:Y:S02]  /*5140*/  FMUL.FTZ R20, R20, c[0x0][0x2ec] ;  /* 0x0000bb0014147a20 */ /* 0x000fe40000410000 */
[----:B------:R-:W-:Y:S02]  /*5150*/  FMUL.FTZ R21, R21, c[0x0][0x2ec] ;  /* 0x0000bb0015157a20 */ /* 0x000fe40000410000 */
[----:B------:R-:W-:Y:S01]  /*5160*/  FMUL.FTZ R22, R22, c[0x0][0x2ec] ;  /* 0x0000bb0016167a20 */ /* 0x000fe20000410000 */
[----:B------:R-:W-:Y:S02]  /*5170*/  MUFU.TANH R167, R8 ;  /* 0x0000000800a77308 */ /* 0x000fe40000002400 */
[----:B------:R-:W-:Y:S01]  /*5180*/  HMMA.16816.F32 R36, R48, R44, R36 ;  /* 0x0000002c3024723c */ /* 0x000fe20000001824 */
[----:B------:R-:W-:Y:S01]  /*5190*/  FMUL.FTZ R23, R23, c[0x0][0x2ec] ;  /* 0x0000bb0017177a20 */ /* 0x000fe20000410000 */
[----:B---3--:R-:W1:Y:S04]  /*51a0*/  LDSM.16.M88.4 R64, [R184+0x800] ;  /* 0x00080000b840783b */ /* 0x008e680000000200 */
[----:B------:R-:W-:Y:S02]  /*51b0*/  MUFU.TANH R166, R9 ;  /* 0x0000000900a67308 */ /* 0x000fe40000002400 */
[-C--:B------:R-:W-:Y:S06]  /*51c0*/  HMMA.16816.F32 R144, R52, R46.reuse, R144 ;  /* 0x0000002e3490723c */ /* 0x080fec0000001890 */
[----:B------:R-:W3:Y:S02]  /*51d0*/  MUFU.TANH R169, R10 ;  /* 0x0000000a00a97308 */ /* 0x000ee40000002400 */
[----:B------:R-:W-:Y:S06]  /*51e0*/  HMMA.16816.F32 R140, R48, R46, R140 ;  /* 0x0000002e308c723c */ /* 0x000fec000000188c */
[----:B------:R5:W-:Y:S02]  /*51f0*/  MUFU.TANH R168, R11 ;  /* 0x0000000b00a87308 */ /* 0x000be40000002400 */
[----:B--2---:R-:W-:Y:S06]  /*5200*/  HMMA.16816.F32 R44, R60, R4, RZ ;  /* 0x000000043c2c723c */ /* 0x004fec00000018ff */
[----:B------:R-:W2:Y:S02]  /*5210*/  MUFU.TANH R170, R20 ;  /* 0x0000001400aa7308 */ /* 0x000ea40000002400 */
[C---:B------:R-:W-:Y:S01]  /*5220*/  HMMA.16816.F32 R36, R28.reuse, R24, R36 ;  /* 0x000000181c24723c */ /* 0x040fe20000001824 */
[----:B-----5:R-:W5:Y:S05]  /*5230*/  LDSM.16.M88.4 R8, [R191+0x5000] ;  /* 0x00500000bf08783b */ /* 0x020f6a0000000200 */
[----:B------:R-:W-:Y:S02]  /*5240*/  MUFU.TANH R171, R21 ;  /* 0x0000001500ab7308 */ /* 0x000fe40000002400 */
[----:B------:R-:W-:Y:S06]  /*5250*/  HMMA.16816.F32 R140, R28, R26, R140 ;  /* 0x0000001a1c8c723c */ /* 0x000fec000000188c */
[----:B------:R-:W2:Y:S02]  /*5260*/  MUFU.TANH R173, R22 ;  /* 0x0000001600ad7308 */ /* 0x000ea40000002400 */
[----:B-1----:R-:W-:Y:S06]  /*5270*/  HMMA.16816.F32 R40, R16, R64, R40 ;  /* 0x000000401028723c */ /* 0x002fec0000001828 */
[----:B------:R1:W1:Y:S02]  /*5280*/  MUFU.TANH R172, R23 ;  /* 0x0000001700ac7308 */ /* 0x0002640000002400 */
[----:B------:R-:W-:Y:S08]  /*5290*/  HMMA.16816.F32 R144, R32, R26, R144 ;  /* 0x0000001a2090723c */ /* 0x000ff00000001890 */
[----:B------:R-:W-:Y:S01]  /*52a0*/  HMMA.16816.F32 R24, R56, R4, RZ ;  /* 0x000000043818723c */ /* 0x000fe200000018ff */
[----:B-1----:R-:W1:Y:S07]  /*52b0*/  LDSM.16.M88.4 R20, [R186] ;  /* 0x00000000ba14783b */ /* 0x002e6e0000000200 */
[----:B------:R-:W-:Y:S01]  /*52c0*/  FMUL.FTZ R40, R40, c[0x0][0x2ec] ;  /* 0x0000bb0028287a20 */ /* 0x000fe20000410000 */
[----:B------:R-:W-:Y:S01]  /*52d0*/  HMMA.16816.F32 R36, R12, R64, R36 ;  /* 0x000000400c24723c */ /* 0x000fe20000001824 */
[----:B------:R-:W-:-:S02]  /*52e0*/  FMUL.FTZ R41, R41, c[0x0][0x2ec] ;  /* 0x0000bb0029297a20 */ /* 0x000fc40000410000 */
[----:B------:R-:W-:Y:S01]  /*52f0*/  FMUL.FTZ R42, R42, c[0x0][0x2ec] ;  /* 0x0000bb002a2a7a20 */ /* 0x000fe20000410000 */
[----:B------:R-:W1:Y:S01]  /*5300*/  MUFU.TANH R175, R40 ;  /* 0x0000002800af7308 */ /* 0x000e620000002400 */
[----:B------:R-:W-:-:S03]  /*5310*/  FMUL.FTZ R43, R43, c[0x0][0x2ec] ;  /* 0x0000bb002b2b7a20 */ /* 0x000fc60000410000 */
[----:B-----5:R-:W-:Y:S04]  /*5320*/  HMMA.16816.F32 R44, R52, R8, R44 ;  /* 0x00000008342c723c */ /* 0x020fe8000000182c */
[----:B------:R-:W-:Y:S04]  /*5330*/  MUFU.TANH R174, R41 ;  /* 0x0000002900ae7308 */ /* 0x000fe80000002400 */
[----:B------:R-:W-:Y:S04]  /*5340*/  HMMA.16816.F32 R140, R12, R66, R140 ;  /* 0x000000420c8c723c */ /* 0x000fe8000000188c */
[----:B------:R-:W-:Y:S04]  /*5350*/  MUFU.TANH R177, R42 ;  /* 0x0000002a00b17308 */ /* 0x000fe80000002400 */
[----:B------:R-:W-:Y:S01]  /*5360*/  HMMA.16816.F32 R24, R48, R8, R24 ;  /* 0x000000083018723c */ /* 0x000fe20000001818 */
[----:B------:R-:W-:-:S02]  /*5370*/  FMUL.FTZ R36, R36, c[0x0][0x2ec] ;  /* 0x0000bb0024247a20 */ /* 0x000fc40000410000 */
[----:B------:R-:W-:Y:S01]  /*5380*/  FMUL.FTZ R37, R37, c[0x0][0x2ec] ;  /* 0x0000bb0025257a20 */ /* 0x000fe20000410000 */
[----:B------:R5:W-:Y:S01]  /*5390*/  MUFU.TANH R176, R43 ;  /* 0x0000002b00b07308 */ /* 0x000be20000002400 */
[----:B------:R-:W-:Y:S02]  /*53a0*/  FMUL.FTZ R38, R38, c[0x0][0x2ec] ;  /* 0x0000bb0026267a20 */ /* 0x000fe40000410000 */
[----:B------:R-:W-:Y:S01]  /*53b0*/  FMUL.FTZ R39, R39, c[0x0][0x2ec] ;  /* 0x0000bb0027277a20 */ /* 0x000fe20000410000 */
[----:B------:R-:W-:Y:S01]  /*53c0*/  HMMA.16816.F32 R144, R16, R66, R144 ;  /* 0x000000421090723c */ /* 0x000fe20000001890 */
[----:B------:R-:W-:Y:S03]  /*53d0*/  LDSM.16.M88.4 R64, [R197+0x5800] ;  /* 0x00580000c540783b */ /* 0x000fe60000000200 */
[----:B------:R-:W2:Y:S04]  /*53e0*/  MUFU.TANH R178, R36 ;  /* 0x0000002400b27308 */ /* 0x000ea80000002400 */
[----:B-1----:R-:W-:Y:S01]  /*53f0*/  HMMA.16816.F32 R44, R32, R20, R44 ;  /* 0x00000014202c723c */ /* 0x002fe2000000182c */
[----:B------:R-:W-:-:S02]  /*5400*/  FMUL.FTZ R140, R140, c[0x0][0x2ec] ;  /* 0x0000bb008c8c7a20 */ /* 0x000fc40000410000 */
[----:B------:R-:W-:Y:S01]  /*5410*/  FMUL.FTZ R141, R141, c[0x0][0x2ec] ;  /* 0x0000bb008d8d7a20 */ /* 0x000fe20000410000 */
[----:B-----5:R-:W1:Y:S01]  /*5420*/  LDSM.16.M88.4 R40, [R184+0x1000] ;  /* 0x00100000b828783b */ /* 0x020e620000000200 */
[----:B------:R-:W-:Y:S01]  /*5430*/  MUFU.TANH R183, R37 ;  /* 0x0000002500b77308 */ /* 0x000fe20000002400 */
[----:B------:R-:W-:Y:S02]  /*5440*/  FMUL.FTZ R142, R142, c[0x0][0x2ec] ;  /* 0x0000bb008e8e7a20 */ /* 0x000fe40000410000 */
[----:B------:R-:W-:Y:S01]  /*5450*/  FMUL.FTZ R143, R143, c[0x0][0x2ec] ;  /* 0x0000bb008f8f7a20 */ /* 0x000fe20000410000 */
[----:B------:R-:W-:Y:S04]  /*5460*/  HMMA.16816.F32 R24, R28, R20, R24 ;  /* 0x000000141c18723c */ /* 0x000fe80000001818 */
[----:B------:R-:W5:Y:S03]  /*5470*/  MUFU.TANH R180, R38 ;  /* 0x0000002600b47308 */ /* 0x000f660000002400 */
[----:B------:R-:W-:-:S02]  /*5480*/  FMUL.FTZ R144, R144, c[0x0][0x2ec] ;  /* 0x0000bb0090907a20 */ /* 0x000fc40000410000 */
[----:B------:R-:W-:Y:S02]  /*5490*/  FMUL.FTZ R145, R145, c[0x0][0x2ec] ;  /* 0x0000bb0091917a20 */ /* 0x000fe40000410000 */
[----:B------:R-:W-:Y:S01]  /*54a0*/  FMUL.FTZ R146, R146, c[0x0][0x2ec] ;  /* 0x0000bb0092927a20 */ /* 0x000fe20000410000 */
[----:B------:R2:W-:Y:S01]  /*54b0*/  MUFU.TANH R182, R39 ;  /* 0x0000002700b67308 */ /* 0x0005e20000002400 */
[----:B------:R-:W-:-:S07]  /*54c0*/  FMUL.FTZ R147, R147, c[0x0][0x2ec] ;  /* 0x0000bb0093937a20 */ /* 0x000fce0000410000 */
[----:B------:R-:W-:Y:S01]  /*54d0*/  MUFU.TANH R226, R140 ;  /* 0x0000008c00e27308 */ /* 0x000fe20000002400 */
[-C--:B--2---:R-:W-:Y:S07]  /*54e0*/  HMMA.16816.F32 R36, R60, R6.reuse, RZ ;  /* 0x000000063c24723c */ /* 0x084fee00000018ff */
[----:B------:R-:W-:Y:S01]  /*54f0*/  MUFU.TANH R225, R141 ;  /* 0x0000008d00e17308 */ /* 0x000fe20000002400 */
[----:B------:R-:W-:Y:S07]  /*5500*/  HMMA.16816.F32 R4, R56, R6, RZ ;  /* 0x000000063804723c */ /* 0x000fee00000018ff */
[----:B------:R-:W-:Y:S01]  /*5510*/  MUFU.TANH R232, R142 ;  /* 0x0000008e00e87308 */ /* 0x000fe20000002400 */
[----:B-1----:R-:W-:Y:S07]  /*5520*/  HMMA.16816.F32 R44, R16, R40, R44 ;  /* 0x00000028102c723c */ /* 0x002fee000000182c */
[----:B------:R1:W-:Y:S01]  /*5530*/  MUFU.TANH R231, R143 ;  /* 0x0000008f00e77308 */ /* 0x0003e20000002400 */
[-C--:B------:R-:W-:Y:S07]  /*5540*/  HMMA.16816.F32 R36, R52, R10.reuse, R36 ;  /* 0x0000000a3424723c */ /* 0x080fee0000001824 */
[----:B------:R-:W-:Y:S01]  /*5550*/  MUFU.TANH R223, R144 ;  /* 0x0000009000df7308 */ /* 0x000fe20000002400 */
[----:B------:R-:W-:Y:S01]  /*5560*/  HMMA.16816.F32 R4, R48, R10, R4 ;  /* 0x0000000a3004723c */ /* 0x000fe20000001804 */
[----:B-1----:R-:W1:Y:S06]  /*5570*/  LDSM.16.M88.4 R140, [R191+0x5800] ;  /* 0x00580000bf8c783b */ /* 0x002e6c0000000200 */
[----:B------:R-:W-:Y:S01]  /*5580*/  MUFU.TANH R179, R145 ;  /* 0x0000009100b37308 */ /* 0x000fe20000002400 */
[----:B------:R-:W-:Y:S01]  /*5590*/  HMMA.16816.F32 R8, R56, R64, RZ ;  /* 0x000000403808723c */ /* 0x000fe200000018ff */
[----:B------:R-:W-:-:S06]  /*55a0*/  FMUL.FTZ R46, R46, c[0x0][0x2ec] ;  /* 0x0000bb002e2e7a20 */ /* 0x000fcc0000410000 */
[----:B------:R-:W2:Y:S01]  /*55b0*/  MUFU.TANH R222, R146 ;  /* 0x0000009200de7308 */ /* 0x000ea20000002400 */
[----:B------:R-:W-:Y:S01]  /*55c0*/  FMUL.FTZ R47, R47, c[0x0][0x2ec] ;  /* 0x0000bb002f2f7a20 */ /* 0x000fe20000410000 */
[----:B------:R-:W-:Y:S06]  /*55d0*/  HMMA.16816.F32 R24, R12, R40, R24 ;  /* 0x000000280c18723c */ /* 0x000fec0000001818 */
[----:B------:R2:W1:Y:S01]  /*55e0*/  MUFU.TANH R181, R147 ;  /* 0x0000009300b57308 */ /* 0x0004620000002400 */
[----:B------:R-:W-:Y:S01]  /*55f0*/  FMUL.FTZ R41, R44, c[0x0][0x2ec] ;  /* 0x0000bb002c297a20 */ /* 0x000fe20000410000 */
[----:B------:R-:W-:Y:S01]  /*5600*/  HMMA.16816.F32 R56, R56, R66, RZ ;  /* 0x000000423838723c */ /* 0x000fe200000018ff */
[----:B------:R-:W-:-:S05]  /*5610*/  FMUL.FTZ R40, R45, c[0x0][0x2ec] ;  /* 0x0000bb002d287a20 */ /* 0x000fca0000410000 */
[----:B------:R-:W-:Y:S02]  /*5620*/  MUFU.TANH R233, R46 ;  /* 0x0000002e00e97308 */ /* 0x000fe40000002400 */
[----:B------:R-:W-:Y:S06]  /*5630*/  HMMA.16816.F32 R36, R32, R22, R36 ;  /* 0x000000162024723c */ /* 0x000fec0000001824 */
[----:B------:R-:W1:Y:S02]  /*5640*/  MUFU.TANH R41, R41 ;  /* 0x0000002900297308 */ /* 0x000e640000002400 */
[----:B--2---:R-:W-:Y:S01]  /*5650*/  HMMA.16816.F32 R144, R60, R64, RZ ;  /* 0x000000403c90723c */ /* 0x004fe200000018ff */
[----:B------:R-:W-:-:S05]  /*5660*/  FMUL.FTZ R24, R24, c[0x0][0x2ec] ;  /* 0x0000bb0018187a20 */ /* 0x000fca0000410000 */
[----:B------:R2:W-:Y:S01]  /*5670*/  MUFU.TANH R65, R47 ;  /* 0x0000002f00417308 */ /* 0x0005e20000002400 */
[----:B------:R-:W-:Y:S02]  /*5680*/  FMUL.FTZ R25, R25, c[0x0][0x2ec] ;  /* 0x0000bb0019197a20 */ /* 0x000fe40000410000 */
[----:B------:R-:W-:Y:S02]  /*5690*/  FMUL.FTZ R26, R26, c[0x0][0x2ec] ;  /* 0x0000bb001a1a7a20 */ /* 0x000fe40000410000 */
[----:B------:R-:W-:Y:S01]  /*56a0*/  FMUL.FTZ R27, R27, c[0x0][0x2ec] ;  /* 0x0000bb001b1b7a20 */ /* 0x000fe20000410000 */
[----:B------:R-:W-:Y:S02]  /*56b0*/  HMMA.16816.F32 R60, R60, R66, RZ ;  /* 0x000000423c3c723c */ /* 0x000fe400000018ff */
[----:B------:R3:W-:Y:S06]  /*56c0*/  MUFU.TANH R66, R24 ;  /* 0x0000001800427308 */ /* 0x0007ec0000002400 */
[----:B------:R-:W-:Y:S01]  /*56d0*/  HMMA.16816.F32 R4, R28, R22, R4 ;  /* 0x000000161c04723c */ /* 0x000fe20000001804 */
[----:B--2---:R-:W2:Y:S01]  /*56e0*/  LDSM.16.M88.4 R44, [R185] ;  /* 0x00000000b92c783b */ /* 0x004ea20000000200 */
[----:B------:R2:W-:Y:S06]  /*56f0*/  MUFU.TANH R234, R25 ;  /* 0x0000001900ea7308 */ /* 0x0005ec0000002400 */
[----:B-1----:R-:W-:Y:S01]  /*5700*/  HMMA.16816.F32 R20, R48, R140, R8 ;  /* 0x0000008c3014723c */ /* 0x002fe20000001808 */
[----:B------:R-:W1:Y:S01]  /*5710*/  LDSM.16.M88.4 R8, [R184+0x1800] ;  /* 0x00180000b808783b */ /* 0x000e620000000200 */
[----:B------:R-:W-:-:S04]  /*5720*/  DEPBAR.LE SB0, 0x0 ;  /* 0x000080000000791a */ /* 0x000fc80000000000 */
[----:B------:R-:W1:Y:S02]  /*5730*/  MUFU.TANH R235, R26 ;  /* 0x0000001a00eb7308 */ /* 0x000e640000002400 */
[C---:B------:R-:W-:Y:S06]  /*5740*/  HMMA.16816.F32 R144, R52.reuse, R140, R144 ;  /* 0x0000008c3490723c */ /* 0x040fec0000001890 */
[----:B------:R-:W-:Y:S02]  /*5750*/  MUFU.TANH R236, R27 ;  /* 0x0000001b00ec7308 */ /* 0x000fe40000002400 */
[-C--:B------:R-:W-:Y:S06]  /*5760*/  HMMA.16816.F32 R60, R52, R142.reuse, R60 ;  /* 0x0000008e343c723c */ /* 0x080fec000000183c */
[----:B------:R-:W-:Y:S02]  /*5770*/  MUFU.TANH R40, R40 ;  /* 0x0000002800287308 */ /* 0x000fe40000002400 */
[----:B------:R-:W-:Y:S08]  /*5780*/  HMMA.16816.F32 R56, R48, R142, R56 ;  /* 0x0000008e3038723c */ /* 0x000ff00000001838 */
[----:B------:R-:W-:Y:S08]  /*5790*/  HMMA.16816.F32 R36, R16, R42, R36 ;  /* 0x0000002a1024723c */ /* 0x000ff00000001824 */
[-C--:B--2---:R-:W-:Y:S08]  /*57a0*/  HMMA.16816.F32 R20, R28, R44.reuse, R20 ;  /* 0x0000002c1c14723c */ /* 0x084ff00000001814 */
[C---:B------:R-:W-:Y:S08]  /*57b0*/  HMMA.16816.F32 R144, R32.reuse, R44, R144 ;  /* 0x0000002c2090723c */ /* 0x040ff00000001890 */
[----:B------:R-:W-:Y:S01]  /*57c0*/  HMMA.16816.F32 R60, R32, R46, R60 ;  /* 0x0000002e203c723c */ /* 0x000fe2000000183c */
[----:B------:R-:W-:-:S02]  /*57d0*/  FMUL.FTZ R140, R36, c[0x0][0x2ec] ;  /* 0x0000bb00248c7a20 */ /* 0x000fc40000410000 */
[----:B------:R-:W-:Y:S02]  /*57e0*/  IMAD R36, R0, 0x40, R165 ;  /* 0x0000004000247824 */ /* 0x000fe400078e02a5 */
[----:B------:R-:W-:Y:S02]  /*57f0*/  FMUL.FTZ R38, R38, c[0x0][0x2ec] ;  /* 0x0000bb0026267a20 */ /* 0x000fe40000410000 */
[----:B------:R-:W-:Y:S01]  /*5800*/  FMUL.FTZ R39, R39, c[0x0][0x2ec] ;  /* 0x0000bb0027277a20 */ /* 0x000fe20000410000 */
[----:B------:R-:W-:Y:S01]  /*5810*/  HMMA.16816.F32 R4, R12, R42, R4 ;  /* 0x0000002a0c04723c */ /* 0x000fe20000001804 */
[C---:B---3--:R-:W-:Y:S01]  /*5820*/  IADD3 R24, R36.reuse, 0x1, RZ ;  /* 0x0000000124187810 */ /* 0x048fe20007ffe0ff */
[----:B------:R2:W-:Y:S01]  /*5830*/  MUFU.TANH R141, R38 ;  /* 0x00000026008d7308 */ /* 0x0005e20000002400 */
[----:B------:R-:W-:Y:S01]  /*5840*/  IADD3 R25, R36, 0x8, RZ ;  /* 0x0000000824197810 */ /* 0x000fe20007ffe0ff */
[----:B------:R-:W-:Y:S01]  /*5850*/  FMUL.FTZ R37, R37, c[0x0][0x2ec] ;  /* 0x0000bb0025257a20 */ /* 0x000fe20000410000 */
[----:B------:R-:W-:-:S02]  /*5860*/  ISETP.GE.AND P1, PT, R24, R164, PT ;  /* 0x000000a41800720c */ /* 0x000fc40003f26270 */
[CC--:B------:R-:W-:Y:S01]  /*5870*/  ISETP.GE.AND P0, PT, R24.reuse, R163.reuse, PT ;  /* 0x000000a31800720c */ /* 0x0c0fe20003f06270 */
[----:B------:R-:W-:Y:S01]  /*5880*/  HMMA.16816.F32 R56, R28, R46, R56 ;  /* 0x0000002e1c38723c */ /* 0x000fe20000001838 */
[C---:B------:R-:W-:Y:S01]  /*5890*/  ISETP.GE.AND P6, PT, R25.reuse, R164, PT ;  /* 0x000000a41900720c */ /* 0x040fe20003fc6270 */
[----:B------:R-:W-:Y:S01]  /*58a0*/  MUFU.TANH R43, R37 ;  /* 0x00000025002b7308 */ /* 0x000fe20000002400 */
[C---:B------:R-:W-:Y:S02]  /*58b0*/  ISETP.GE.AND P5, PT, R25.reuse, R163, PT ;  /* 0x000000a31900720c */ /* 0x040fe40003fa6270 */
[-C--:B------:R-:W-:Y:S02]  /*58c0*/  ISETP.GE.AND P3, PT, R25, R162.reuse, PT ;  /* 0x000000a21900720c */ /* 0x080fe40003f66270 */
[----:B------:R-:W-:Y:S01]  /*58d0*/  ISETP.GE.AND P4, PT, R24, R162, PT ;  /* 0x000000a21800720c */ /* 0x000fe20003f86270 */
[----:B-1----:R-:W-:Y:S01]  /*58e0*/  HMMA.16816.F32 R20, R12, R8, R20 ;  /* 0x000000080c14723c */ /* 0x002fe20000001814 */
[----:B----4-:R-:W-:Y:S01]  /*58f0*/  FSEL R45, R138, -INF , !P0 ;  /* 0xff8000008a2d7808 */ /* 0x010fe20004000000 */
[----:B------:R-:W1:Y:S01]  /*5900*/  MUFU.TANH R140, R140 ;  /* 0x0000008c008c7308 */ /* 0x000e620000002400 */
[----:B--2---:R-:W-:Y:S01]  /*5910*/  FSEL R38, R137, -INF , !P1 ;  /* 0xff80000089267808 */ /* 0x004fe20004800000 */
[----:B------:R-:W-:Y:S01]  /*5920*/  IMAD.MOV.U32 R28, RZ, RZ, R0 ;  /* 0x000000ffff1c7224 */ /* 0x000fe200078e0000 */
[----:B------:R-:W-:-:S02]  /*5930*/  ISETP.GE.AND P1, PT, R25, R161, PT ;  /* 0x000000a11900720c */ /* 0x000fc40003f26270 */
[----:B------:R-:W-:Y:S01]  /*5940*/  IADD3 R25, R36, 0x9, RZ ;  /* 0x0000000924197810 */ /* 0x000fe20007ffe0ff */
[C---:B------:R-:W-:Y:S01]  /*5950*/  HMMA.16816.F32 R144, R16.reuse, R8, R144 ;  /* 0x000000081090723c */ /* 0x040fe20000001890 */
[----:B------:R-:W-:Y:S01]  /*5960*/  ISETP.GE.AND P2, PT, R24, R161, PT ;  /* 0x000000a11800720c */ /* 0x000fe20003f46270 */
[----:B------:R2:W-:Y:S01]  /*5970*/  MUFU.TANH R138, R39 ;  /* 0x00000027008a7308 */ /* 0x0005e20000002400 */
[----:B------:R-:W-:Y:S01]  /*5980*/  ISETP.GE.AND P0, PT, R25, R164, PT ;  /* 0x000000a41900720c */ /* 0x000fe20003f06270 */
[----:B------:R-:W-:Y:S01]  /*5990*/  FMUL.FTZ R44, R4, c[0x0][0x2ec] ;  /* 0x0000bb00042c7a20 */ /* 0x000fe20000410000 */
[----:B------:R-:W-:Y:S01]  /*59a0*/  IADD3 R24, R36, 0x10, RZ ;  /* 0x0000001024187810 */ /* 0x000fe20007ffe0ff */
[----:B------:R-:W-:Y:S01]  /*59b0*/  FMUL.FTZ R6, R6, c[0x0][0x2ec] ;  /* 0x0000bb0006067a20 */ /* 0x000fe20000410000 */
[----:B------:R-:W-:Y:S01]  /*59c0*/  FSEL R42, R148, -INF , !P4 ;  /* 0xff800000942a7808 */ /* 0x000fe20006000000 */
[----:B------:R-:W-:Y:S01]  /*59d0*/  HMMA.16816.F32 R60, R16, R10, R60 ;  /* 0x0000000a103c723c */ /* 0x000fe2000000183c */
[----:B------:R-:W-:Y:S01]  /*59e0*/  FMUL.FTZ R148, R5, c[0x0][0x2ec] ;  /* 0x0000bb0005947a20 */ /* 0x000fe20000410000 */
[----:B------:R-:W-:Y:S01]  /*59f0*/  FSEL R224, R169, -INF , !P5 ;  /* 0xff800000a9e07808 */ /* 0x000fe20006800000 */
[----:B------:R-:W3:Y:S01]  /*5a00*/  MUFU.TANH R44, R44 ;  /* 0x0000002c002c7308 */ /* 0x000ee20000002400 */
[----:B------:R-:W-:Y:S01]  /*5a10*/  FSEL R237, R170, -INF , !P3 ;  /* 0xff800000aaed7808 */ /* 0x000fe20005800000 */
[----:B------:R-:W-:Y:S01]  /*5a20*/  FMUL.FTZ R170, R7, c[0x0][0x2ec] ;  /* 0x0000bb0007aa7a20 */ /* 0x000fe20000410000 */
[----:B------:R-:W-:-:S02]  /*5a30*/  FSEL R5, R173, -INF , !P1 ;  /* 0xff800000ad057808 */ /* 0x000fc40004800000 */
[----:B------:R-:W-:Y:S01]  /*5a40*/  HMMA.16816.F32 R56, R12, R10, R56 ;  /* 0x0000000a0c38723c */ /* 0x000fe20000001838 */
[-C--:B------:R-:W-:Y:S01]  /*5a50*/  ISETP.GE.AND P4, PT, R25, R163.reuse, PT ;  /* 0x000000a31900720c */ /* 0x080fe20003f86270 */
[----:B------:R-:W-:Y:S01]  /*5a60*/  FMUL.FTZ R16, R21, c[0x0][0x2ec] ;  /* 0x0000bb0015107a20 */ /* 0x000fe20000410000 */
[----:B--2---:R-:W-:Y:S01]  /*5a70*/  FSEL R39, R166, -INF , !P0 ;  /* 0xff800000a6277808 */ /* 0x004fe20004000000 */
[----:B------:R2:W-:Y:S01]  /*5a80*/  MUFU.TANH R173, R6 ;  /* 0x0000000600ad7308 */ /* 0x0005e20000002400 */
[----:B------:R-:W-:Y:S01]  /*5a90*/  ISETP.GE.AND P5, PT, R24, R164, PT ;  /* 0x000000a41800720c */ /* 0x000fe20003fa6270 */
[----:B------:R-:W-:Y:S01]  /*5aa0*/  FMUL.FTZ R32, R20, c[0x0][0x2ec] ;  /* 0x0000bb0014207a20 */ /* 0x000fe20000410000 */
[----:B------:R-:W-:Y:S01]  /*5ab0*/  ISETP.GE.AND P3, PT, R24, R163, PT ;  /* 0x000000a31800720c */ /* 0x000fe20003f66270 */
[----:B------:R-:W-:Y:S01]  /*5ac0*/  FMUL.FTZ R144, R144, c[0x0][0x2ec] ;  /* 0x0000bb0090907a20 */ /* 0x000fe20000410000 */
[-C--:B------:R-:W-:Y:S01]  /*5ad0*/  ISETP.GE.AND P1, PT, R24, R162.reuse, PT ;  /* 0x000000a21800720c */ /* 0x080fe20003f26270 */
[----:B------:R-:W-:Y:S01]  /*5ae0*/  FMUL.FTZ R146, R146, c[0x0][0x2ec] ;  /* 0x0000bb0092927a20 */ /* 0x000fe20000410000 */
[-C--:B------:R-:W-:Y:S01]  /*5af0*/  ISETP.GE.AND P0, PT, R24, R161.reuse, PT ;  /* 0x000000a11800720c */ /* 0x080fe20003f06270 */
[----:B------:R-:W4:Y:S01]  /*5b00*/  MUFU.TANH R170, R170 ;  /* 0x000000aa00aa7308 */ /* 0x000f220000002400 */
[----:B------:R-:W-:Y:S01]  /*5b10*/  FSEL R37, R151, -INF , !P2 ;  /* 0xff80000097257808 */ /* 0x000fe20005000000 */
[----:B------:R-:W-:Y:S01]  /*5b20*/  FMUL.FTZ R8, R145, c[0x0][0x2ec] ;  /* 0x0000bb0091087a20 */ /* 0x000fe20000410000 */
[----:B------:R-:W-:Y:S01]  /*5b30*/  FSEL R4, R167, -INF , !P6 ;  /* 0xff800000a7047808 */ /* 0x000fe20007000000 */
[----:B------:R-:W-:Y:S01]  /*5b40*/  FMUL.FTZ R61, R61, c[0x0][0x2ec] ;  /* 0x0000bb003d3d7a20 */ /* 0x000fe20000410000 */
[----:B------:R-:W-:Y:S01]  /*5b50*/  IADD3 R24, R36, 0x11, RZ ;  /* 0x0000001124187810 */ /* 0x000fe20007ffe0ff */
[----:B------:R-:W-:Y:S01]  /*5b60*/  FMUL.FTZ R49, R147, c[0x0][0x2ec] ;  /* 0x0000bb0093317a20 */ /* 0x000fe20000410000 */
[C---:B------:R-:W-:Y:S01]  /*5b70*/  ISETP.GE.AND P2, PT, R25.reuse, R162, PT ;  /* 0x000000a21900720c */ /* 0x040fe20003f46270 */
[----:B------:R-:W1:Y:S01]  /*5b80*/  MUFU.TANH R16, R16 ;  /* 0x0000001000107308 */ /* 0x000e620000002400 */
[----:B------:R-:W-:Y:S01]  /*5b90*/  ISETP.GE.AND P6, PT, R25, R161, PT ;  /* 0x000000a11900720c */ /* 0x000fe20003fc6270 */
[----:B------:R-:W-:Y:S01]  /*5ba0*/  FMUL.FTZ R19, R22, c[0x0][0x2ec] ;  /* 0x0000bb0016137a20 */ /* 0x000fe20000410000 */
[----:B------:R-:W-:Y:S01]  /*5bb0*/  FSEL R52, R168, -INF , !P4 ;  /* 0xff800000a8347808 */ /* 0x000fe20006000000 */
[----:B------:R-:W-:Y:S01]  /*5bc0*/  FMUL.FTZ R56, R56, c[0x0][0x2ec] ;  /* 0x0000bb0038387a20 */ /* 0x000fe20000410000 */
[----:B------:R-:W-:Y:S01]  /*5bd0*/  IADD3 R25, R36, 0x18, RZ ;  /* 0x0000001824197810 */ /* 0x000fe20007ffe0ff */
[----:B------:R-:W-:Y:S01]  /*5be0*/  FMUL.FTZ R23, R23, c[0x0][0x2ec] ;  /* 0x0000bb0017177a20 */ /* 0x000fe20000410000 */
[----:B------:R-:W-:Y:S01]  /*5bf0*/  ISETP.GE.AND P4, PT, R24, R164, PT ;  /* 0x000000a41800720c */ /* 0x000fe20003f86270 */
[----:B------:R-:W1:Y:S01]  /*5c00*/  MUFU.TANH R148, R148 ;  /* 0x0000009400947308 */ /* 0x000e620000002400 */
[----:B------:R-:W-:Y:S01]  /*5c10*/  FSEL R7, R171, -INF , !P2 ;  /* 0xff800000ab077808 */ /* 0x000fe20005000000 */
[----:B------:R-:W-:Y:S01]  /*5c20*/  FMUL.FTZ R60, R60, c[0x0][0x2ec] ;  /* 0x0000bb003c3c7a20 */ /* 0x000fe20000410000 */
[----:B--2---:R-:W-:Y:S01]  /*5c30*/  FSEL R6, R172, -INF , !P6 ;  /* 0xff800000ac067808 */ /* 0x004fe20007000000 */
[----:B------:R-:W-:Y:S01]  /*5c40*/  FMUL.FTZ R53, R59, c[0x0][0x2ec] ;  /* 0x0000bb003b357a20 */ /* 0x000fe20000410000 */
[----:B------:R-:W-:-:S02]  /*5c50*/  FSEL R64, R175, -INF , !P5 ;  /* 0xff800000af407808 */ /* 0x000fc40006800000 */
[C---:B------:R-:W-:Y:S01]  /*5c60*/  ISETP.GE.AND P2, PT, R24.reuse, R163, PT ;  /* 0x000000a31800720c */ /* 0x040fe20003f46270 */
[----:B------:R-:W2:Y:S01]  /*5c70*/  MUFU.TANH R166, R144 ;  /* 0x0000009000a67308 */ /* 0x000ea20000002400 */
[C---:B------:R-:W-:Y:S02]  /*5c80*/  ISETP.GE.AND P6, PT, R24.reuse, R162, PT ;  /* 0x000000a21800720c */ /* 0x040fe40003fc6270 */
[----:B------:R-:W-:Y:S02]  /*5c90*/  ISETP.GE.AND P5, PT, R24, R161, PT ;  /* 0x000000a11800720c */ /* 0x000fe40003fa6270 */
[----:B------:R-:W-:Y:S02]  /*5ca0*/  FSEL R67, R178, -INF , !P1 ;  /* 0xff800000b2437808 */ /* 0x000fe40004800000 */
[----:B------:R-:W-:Y:S01]  /*5cb0*/  FSEL R24, R177, -INF , !P3 ;  /* 0xff800000b1187808 */ /* 0x000fe20005800000 */
[----:B------:R-:W-:Y:S01]  /*5cc0*/  MUFU.TANH R10, R61 ;  /* 0x0000003d000a7308 */ /* 0x000fe20000002400 */
[----:B------:R-:W-:-:S02]  /*5cd0*/  ISETP.GE.AND P1, PT, R25, R163, PT ;  /* 0x000000a31900720c */ /* 0x000fc40003f26270 */
[----:B-----5:R-:W-:Y:S02]  /*5ce0*/  FSEL R175, R180, -INF , !P0 ;  /* 0xff800000b4af7808 */ /* 0x020fe40004000000 */
[----:B------:R-:W-:Y:S02]  /*5cf0*/  IADD3 R9, R36, 0x19, RZ ;  /* 0x0000001924097810 */ /* 0x000fe40007ffe0ff */
[C---:B------:R-:W-:Y:S01]  /*5d00*/  ISETP.GE.AND P3, PT, R25.reuse, R164, PT ;  /* 0x000000a41900720c */ /* 0x040fe20003f66270 */
[----:B------:R5:W-:Y:S01]  /*5d10*/  MUFU.TANH R61, R56 ;  /* 0x00000038003d7308 */ /* 0x000be20000002400 */
[C---:B------:R-:W-:Y:S02]  /*5d20*/  ISETP.GE.AND P0, PT, R25.reuse, R162, PT ;  /* 0x000000a21900720c */ /* 0x040fe40003f06270 */
[----:B------:R-:W-:Y:S02]  /*5d30*/  FSEL R167, R174, -INF , !P4 ;  /* 0xff800000aea77808 */ /* 0x000fe40006000000 */
[----:B------:R-:W-:-:S02]  /*5d40*/  ISETP.GE.AND P4, PT, R25, R161, PT ;  /* 0x000000a11900720c */ /* 0x000fc40003f86270 */
[----:B------:R-:W-:Y:S01]  /*5d50*/  IADD3 R27, R36, 0x20, RZ ;  /* 0x00000020241b7810 */ /* 0x000fe20007ffe0ff */
[----:B------:R-:W-:Y:S01]  /*5d60*/  MUFU.TANH R8, R8 ;  /* 0x0000000800087308 */ /* 0x000fe20000002400 */
[----:B------:R-:W-:Y:S02]  /*5d70*/  FSEL R25, R176, -INF , !P2 ;  /* 0xff800000b0197808 */ /* 0x000fe40005000000 */
[----:B------:R-:W-:Y:S02]  /*5d80*/  ISETP.GE.AND P2, PT, R9, R164, PT ;  /* 0x000000a40900720c */ /* 0x000fe40003f46270 */
[----:B------:R-:W-:Y:S02]  /*5d90*/  FSEL R26, R222, -INF , !P1 ;  /* 0xff800000de1a7808 */ /* 0x000fe40004800000 */
[----:B------:R-:W-:Y:S01]  /*5da0*/  FSEL R183, R183, -INF , !P6 ;  /* 0xff800000b7b77808 */ /* 0x000fe20007000000 */
[----:B-----5:R-:W-:Y:S01]  /*5db0*/  FMUL.FTZ R56, R58, c[0x0][0x2ec] ;  /* 0x0000bb003a387a20 */ /* 0x020fe20000410000 */
[----:B------:R-:W-:Y:S01]  /*5dc0*/  FSEL R182, R182, -INF , !P5 ;  /* 0xff800000b6b67808 */ /* 0x000fe20006800000 */
[----:B------:R-:W-:Y:S01]  /*5dd0*/  MUFU.TANH R49, R49 ;  /* 0x0000003100317308 */ /* 0x000fe20000002400 */
[----:B------:R-:W-:Y:S01]  /*5de0*/  FSEL R172, R223, -INF , !P3 ;  /* 0xff800000dfac7808 */ /* 0x000fe20005800000 */
[----:B------:R-:W-:Y:S01]  /*5df0*/  FMUL.FTZ R58, R57, c[0x0][0x2ec] ;  /* 0x0000bb00393a7a20 */ /* 0x000fe20000410000 */
[----:B------:R-:W-:-:S02]  /*5e00*/  FSEL R222, R226, -INF , !P0 ;  /* 0xff800000e2de7808 */ /* 0x000fc40004000000 */
[C---:B------:R-:W-:Y:S02]  /*5e10*/  ISETP.GE.AND P6, PT, R9.reuse, R163, PT ;  /* 0x000000a30900720c */ /* 0x040fe40003fc6270 */
[C---:B------:R-:W-:Y:S01]  /*5e20*/  ISETP.GE.AND P5, PT, R9.reuse, R162, PT ;  /* 0x000000a20900720c */ /* 0x040fe20003fa6270 */
[----:B------:R-:W-:Y:S01]  /*5e30*/  MUFU.TANH R17, R32 ;  /* 0x0000002000117308 */ /* 0x000fe20000002400 */
[----:B------:R-:W-:Y:S02]  /*5e40*/  ISETP.GE.AND P3, PT, R9, R161, PT ;  /* 0x000000a10900720c */ /* 0x000fe40003f66270 */
[C---:B------:R-:W-:Y:S02]  /*5e50*/  ISETP.GE.AND P1, PT, R27.reuse, R164, PT ;  /* 0x000000a41b00720c */ /* 0x040fe40003f26270 */
[----:B------:R-:W-:Y:S02]  /*5e60*/  ISETP.GE.AND P0, PT, R27, R163, PT ;  /* 0x000000a31b00720c */ /* 0x000fe40003f06270 */
[C---:B------:R-:W-:Y:S01]  /*5e70*/  IADD3 R20, R36.reuse, 0x21, RZ ;  /* 0x0000002124147810 */ /* 0x040fe20007ffe0ff */
[----:B------:R-:W5:Y:S01]  /*5e80*/  MUFU.TANH R9, R146 ;  /* 0x0000009200097308 */ /* 0x000f620000002400 */
[----:B------:R-:W-:-:S02]  /*5e90*/  IADD3 R18, R36, 0x28, RZ ;  /* 0x0000002824127810 */ /* 0x000fc40007ffe0ff */
[----:B------:R-:W-:Y:S02]  /*5ea0*/  FSEL R142, R232, -INF , !P4 ;  /* 0xff800000e88e7808 */ /* 0x000fe40006000000 */
[----:B------:R-:W-:Y:S02]  /*5eb0*/  FSEL R169, R179, -INF , !P2 ;  /* 0xff800000b3a97808 */ /* 0x000fe40005000000 */
[C---:B------:R-:W-:Y:S01]  /*5ec0*/  ISETP.GE.AND P4, PT, R27.reuse, R162, PT ;  /* 0x000000a21b00720c */ /* 0x040fe20003f86270 */
[----:B------:R-:W1:Y:S01]  /*5ed0*/  MUFU.TANH R19, R19 ;  /* 0x0000001300137308 */ /* 0x000e620000002400 */
[----:B------:R-:W-:Y:S02]  /*5ee0*/  ISETP.GE.AND P2, PT, R27, R161, PT ;  /* 0x000000a11b00720c */ /* 0x000fe40003f46270 */
[----:B------:R-:W-:Y:S02]  /*5ef0*/  FSEL R27, R181, -INF , !P6 ;  /* 0xff800000b51b7808 */ /* 0x000fe40007000000 */
[----:B------:R-:W-:-:S02]  /*5f00*/  FSEL R223, R225, -INF , !P5 ;  /* 0xff800000e1df7808 */ /* 0x000fc40006800000 */
[----:B------:R-:W-:Y:S01]  /*5f10*/  FSEL R143, R231, -INF , !P3 ;  /* 0xff800000e78f7808 */ /* 0x000fe20005800000 */
[----:B------:R1:W-:Y:S01]  /*5f20*/  MUFU.TANH R147, R60 ;  /* 0x0000003c00937308 */ /* 0x0003e20000002400 */
[----:B------:R-:W-:Y:S02]  /*5f30*/  FSEL R174, R41, -INF , !P1 ;  /* 0xff80000029ae7808 */ /* 0x000fe40004800000 */
[----:B------:R-:W-:Y:S02]  /*5f40*/  FSEL R137, R233, -INF , !P0 ;  /* 0xff800000e9897808 */ /* 0x000fe40004000000 */
[C---:B------:R-:W-:Y:S02]  /*5f50*/  ISETP.GE.AND P6, PT, R20.reuse, R164, PT ;  /* 0x000000a41400720c */ /* 0x040fe40003fc6270 */
[C---:B------:R-:W-:Y:S01]  /*5f60*/  ISETP.GE.AND P5, PT, R20.reuse, R163, PT ;  /* 0x000000a31400720c */ /* 0x040fe20003fa6270 */
[----:B------:R-:W-:Y:S01]  /*5f70*/  MUFU.TANH R56, R56 ;  /* 0x0000003800387308 */ /* 0x000fe20000002400 */
[----:B------:R-:W-:-:S02]  /*5f80*/  ISETP.GE.AND P3, PT, R20, R162, PT ;  /* 0x000000a21400720c */ /* 0x000fc40003f66270 */
[----:B------:R-:W-:Y:S02]  /*5f90*/  ISETP.GE.AND P1, PT, R20, R161, PT ;  /* 0x000000a11400720c */ /* 0x000fe40003f26270 */
[----:B------:R-:W-:Y:S02]  /*5fa0*/  ISETP.GE.AND P0, PT, R18, R164, PT ;  /* 0x000000a41200720c */ /* 0x000fe40003f06270 */
[----:B------:R-:W-:Y:S01]  /*5fb0*/  IADD3 R20, R36, 0x29, RZ ;  /* 0x0000002924147810 */ /* 0x000fe20007ffe0ff */
[----:B------:R-:W-:Y:S01]  /*5fc0*/  MUFU.TANH R58, R58 ;  /* 0x0000003a003a7308 */ /* 0x000fe20000002400 */
[----:B------:R-:W-:Y:S02]  /*5fd0*/  FSEL R171, R235, -INF , !P2 ;  /* 0xff800000ebab7808 */ /* 0x000fe40005000000 */
[----:B------:R-:W-:Y:S02]  /*5fe0*/  ISETP.GE.AND P2, PT, R18, R162, PT ;  /* 0x000000a21200720c */ /* 0x000fe40003f46270 */
[----:B-1----:R-:W-:-:S02]  /*5ff0*/  FSEL R181, R140, -INF , !P0 ;  /* 0xff8000008cb57808 */ /* 0x002fc40004000000 */
[----:B------:R-:W-:Y:S01]  /*6000*/  ISETP.GE.AND P0, PT, R20, R161, PT ;  /* 0x000000a11400720c */ /* 0x000fe20003f06270 */
[----:B------:R-:W-:Y:S01]  /*6010*/  MUFU.TANH R53, R53 ;  /* 0x0000003500357308 */ /* 0x000fe20000002400 */
[----:B------:R-:W-:Y:S02]  /*6020*/  FSEL R177, R66, -INF , !P4 ;  /* 0xff80000042b17808 */ /* 0x000fe40006000000 */
[----:B------:R-:W-:Y:S02]  /*6030*/  IADD3 R12, R36, 0x31, RZ ;  /* 0x00000031240c7810 */ /* 0x000fe40007ffe0ff */
[----:B------:R-:W-:Y:S02]  /*6040*/  FSEL R178, R40, -INF , !P6 ;  /* 0xff80000028b27808 */ /* 0x000fe40007000000 */
[----:B------:R-:W-:Y:S02]  /*6050*/  FSEL R66, R65, -INF , !P5 ;  /* 0xff80000041427808 */ /* 0x000fe40006800000 */
[----:B---3--:R-:W-:Y:S01]  /*6060*/  FSEL R180, R44, -INF , !P2 ;  /* 0xff8000002cb47808 */ /* 0x008fe20005000000 */
[----:B------:R-:W-:Y:S01]  /*6070*/  FMUL.FTZ R44, R62, c[0x0][0x2ec] ;  /* 0x0000bb003e2c7a20 */ /* 0x000fe20000410000 */
[----:B------:R-:W-:-:S02]  /*6080*/  ISETP.GE.AND P4, PT, R18, R163, PT ;  /* 0x000000a31200720c */ /* 0x000fc40003f86270 */
[----:B------:R-:W-:Y:S02]  /*6090*/  ISETP.GE.AND P6, PT, R18, R161, PT ;  /* 0x000000a11200720c */ /* 0x000fe40003fc6270 */
[----:B------:R-:W-:Y:S01]  /*60a0*/  ISETP.GE.AND P5, PT, R20, R164, PT ;  /* 0x000000a41400720c */ /* 0x000fe20003fa6270 */
[----:B------:R-:W1:Y:S01]  /*60b0*/  MUFU.TANH R18, R23 ;  /* 0x0000001700127308 */ /* 0x000e620000002400 */
[----:B----4-:R-:W-:Y:S02]  /*60c0*/  FSEL R170, R170, -INF , !P0 ;  /* 0xff800000aaaa7808 */ /* 0x010fe40004000000 */
[----:B------:R-:W-:Y:S02]  /*60d0*/  FSEL R176, R234, -INF , !P3 ;  /* 0xff800000eab07808 */ /* 0x000fe40005800000 */
[----:B------:R-:W-:Y:S02]  /*60e0*/  FSEL R168, R236, -INF , !P1 ;  /* 0xff800000eca87808 */ /* 0x000fe40004800000 */
[----:B------:R-:W-:Y:S01]  /*60f0*/  ISETP.GE.AND P0, PT, R12, R162, PT ;  /* 0x000000a20c00720c */ /* 0x000fe20003f06270 */
[----:B------:R-:W3:Y:S01]  /*6100*/  MUFU.TANH R44, R44 ;  /* 0x0000002c002c7308 */ /* 0x000ee20000002400 */
[----:B------:R-:W-:Y:S01]  /*6110*/  BAR.SYNC.DEFER_BLOCKING 0x0 ;  /* 0x0000000000007b1d */ /* 0x000fe20000010000 */
[----:B------:R-:W-:-:S02]  /*6120*/  ISETP.GE.AND P3, PT, R20, R163, PT ;  /* 0x000000a31400720c */ /* 0x000fc40003f66270 */
[----:B------:R-:W-:Y:S02]  /*6130*/  ISETP.GE.AND P1, PT, R20, R162, PT ;  /* 0x000000a21400720c */ /* 0x000fe40003f26270 */
[----:B------:R-:W-:Y:S02]  /*6140*/  IADD3 R20, R36, 0x30, RZ ;  /* 0x0000003024147810 */ /* 0x000fe40007ffe0ff */
[----:B------:R-:W-:Y:S01]  /*6150*/  FSEL R151, R43, -INF , !P5 ;  /* 0xff8000002b977808 */ /* 0x000fe20006800000 */
[----:B------:R-:W-:Y:S01]  /*6160*/  FMUL.FTZ R43, R63, c[0x0][0x2ec] ;  /* 0x0000bb003f2b7a20 */ /* 0x000fe20000410000 */
[----:B------:R-:W-:Y:S02]  /*6170*/  FSEL R62, R16, -INF , !P0 ;  /* 0xff800000103e7808 */ /* 0x000fe40004000000 */
[----:B------:R-:W-:Y:S02]  /*6180*/  FSEL R141, R141, -INF , !P4 ;  /* 0xff8000008d8d7808 */ /* 0x000fe40006000000 */
[----:B------:R-:W-:Y:S01]  /*6190*/  ISETP.GE.AND P0, PT, R36, R163, PT ;  /* 0x000000a32400720c */ /* 0x000fe20003f06270 */
[----:B------:R-:W4:Y:S01]  /*61a0*/  MUFU.TANH R43, R43 ;  /* 0x0000002b002b7308 */ /* 0x000f220000002400 */
[----:B------:R-:W-:-:S02]  /*61b0*/  ISETP.GE.AND P4, PT, R20, R164, PT ;  /* 0x000000a41400720c */ /* 0x000fc40003f86270 */
[----:B------:R-:W-:Y:S02]  /*61c0*/  ISETP.GE.AND P2, PT, R20, R163, PT ;  /* 0x000000a31400720c */ /* 0x000fe40003f46270 */
[----:B------:R-:W-:Y:S02]  /*61d0*/  IADD3 R11, R36, 0x38, RZ ;  /* 0x00000038240b7810 */ /* 0x000fe40007ffe0ff */
[----:B------:R-:W-:Y:S02]  /*61e0*/  FSEL R48, R139, -INF , !P0 ;  /* 0xff8000008b307808 */ /* 0x000fe40004000000 */
[----:B------:R-:W-:Y:S02]  /*61f0*/  FSEL R173, R173, -INF , !P6 ;  /* 0xff800000adad7808 */ /* 0x000fe40007000000 */
[----:B------:R-:W-:Y:S02]  /*6200*/  FSEL R138, R138, -INF , !P3 ;  /* 0xff8000008a8a7808 */ /* 0x000fe40005800000 */
[----:B------:R-:W-:-:S02]  /*6210*/  FSEL R179, R148, -INF , !P1 ;  /* 0xff80000094b37808 */ /* 0x000fc40004800000 */
[----:B--2---:R-:W-:Y:S02]  /*6220*/  FSEL R166, R166, -INF , !P4 ;  /* 0xff800000a6a67808 */ /* 0x004fe40006000000 */
[----:B-----5:R-:W-:Y:S02]  /*6230*/  FSEL R47, R9, -INF , !P2 ;  /* 0xff800000092f7808 */ /* 0x020fe40005000000 */
[----:B------:R-:W-:Y:S02]  /*6240*/  ISETP.NE.AND P0, PT, R160, 0x2, PT ;  /* 0x00000002a000780c */ /* 0x000fe40003f05270 */
[C---:B------:R-:W-:Y:S02]  /*6250*/  ISETP.GE.AND P6, PT, R20.reuse, R162, PT ;  /* 0x000000a21400720c */ /* 0x040fe40003fc6270 */
[----:B------:R-:W-:Y:S02]  /*6260*/  ISETP.GE.AND P5, PT, R20, R161, PT ;  /* 0x000000a11400720c */ /* 0x000fe40003fa6270 */
[----:B------:R-:W-:-:S02]  /*6270*/  ISETP.GE.AND P3, PT, R12, R164, PT ;  /* 0x000000a40c00720c */ /* 0x000fc40003f66270 */
[C---:B------:R-:W-:Y:S02]  /*6280*/  ISETP.GE.AND P1, PT, R12.reuse, R163, PT ;  /* 0x000000a30c00720c */ /* 0x040fe40003f26270 */
[----:B------:R-:W-:Y:S02]  /*6290*/  ISETP.GE.AND P4, PT, R12, R161, PT ;  /* 0x000000a10c00720c */ /* 0x000fe40003f86270 */
[----:B------:R-:W-:Y:S02]  /*62a0*/  ISETP.GE.AND P2, PT, R11, R164, PT ;  /* 0x000000a40b00720c */ /* 0x000fe40003f46270 */
[----:B------:R-:W-:Y:S02]  /*62b0*/  FSEL R65, R17, -INF , !P6 ;  /* 0xff80000011417808 */ /* 0x000fe40007000000 */
[----:B------:R-:W-:Y:S02]  /*62c0*/  FSEL R60, R19, -INF , !P5 ;  /* 0xff800000133c7808 */ /* 0x000fe40006800000 */
[----:B------:R-:W-:-:S02]  /*62d0*/  FSEL R148, R8, -INF , !P3 ;  /* 0xff80000008947808 */ /* 0x000fc40005800000 */
[----:B------:R-:W-:Y:S02]  /*62e0*/  FSEL R49, R49, -INF , !P1 ;  /* 0xff80000031317808 */ /* 0x000fe40004800000 */
[----:B-1----:R-:W-:Y:S02]  /*62f0*/  FSEL R57, R18, -INF , !P4 ;  /* 0xff80000012397808 */ /* 0x002fe40006000000 */
[----:B------:R-:W-:Y:S02]  /*6300*/  FSEL R147, R147, -INF , !P2 ;  /* 0xff80000093937808 */ /* 0x000fe40005000000 */
[C---:B------:R-:W-:Y:S02]  /*6310*/  ISETP.GE.AND P6, PT, R11.reuse, R163, PT ;  /* 0x000000a30b00720c */ /* 0x040fe40003fc6270 */
[C---:B------:R-:W-:Y:S02]  /*6320*/  ISETP.GE.AND P5, PT, R11.reuse, R162, PT ;  /* 0x000000a20b00720c */ /* 0x040fe40003fa6270 */
[----:B------:R-:W-:-:S02]  /*6330*/  ISETP.GE.AND P3, PT, R11, R161, PT ;  /* 0x000000a10b00720c */ /* 0x000fc40003f66270 */
[C---:B------:R-:W-:Y:S02]  /*6340*/  ISETP.GE.AND P1, PT, R36.reuse, R164, PT ;  /* 0x000000a42400720c */ /* 0x040fe40003f26270 */
[C---:B------:R-:W-:Y:S02]  /*6350*/  ISETP.GE.AND P4, PT, R36.reuse, R162, PT ;  /* 0x000000a22400720c */ /* 0x040fe40003f86270 */
[C---:B------:R-:W-:Y:S02]  /*6360*/  ISETP.GE.AND P2, PT, R36.reuse, R161, PT ;  /* 0x000000a12400720c */ /* 0x040fe40003f46270 */
[----:B------:R-:W-:Y:S02]  /*6370*/  IADD3 R36, R36, 0x39, RZ ;  /* 0x0000003924247810 */ /* 0x000fe40007ffe0ff */
[----:B---3--:R-:W-:Y:S02]  /*6380*/  FSEL R44, R44, -INF , !P6 ;  /* 0xff8000002c2c7808 */ /* 0x008fe40007000000 */
[----:B------:R-:W-:-:S02]  /*6390*/  FSEL R61, R61, -INF , !P5 ;  /* 0xff8000003d3d7808 */ /* 0x000fc40006800000 */
[----:B------:R-:W-:Y:S02]  /*63a0*/  FSEL R56, R56, -INF , !P3 ;  /* 0xff80000038387808 */ /* 0x000fe40005800000 */
[----:B------:R-:W-:Y:S02]  /*63b0*/  FSEL R132, R132, -INF , !P1 ;  /* 0xff80000084847808 */ /* 0x000fe40004800000 */
[C---:B------:R-:W-:Y:S02]  /*63c0*/  ISETP.GE.AND P6, PT, R36.reuse, R164, PT ;  /* 0x000000a42400720c */ /* 0x040fe40003fc6270 */
[C---:B------:R-:W-:Y:S02]  /*63d0*/  ISETP.GE.AND P5, PT, R36.reuse, R163, PT ;  /* 0x000000a32400720c */ /* 0x040fe40003fa6270 */
[C---:B------:R-:W-:Y:S02]  /*63e0*/  ISETP.GE.AND P3, PT, R36.reuse, R162, PT ;  /* 0x000000a22400720c */ /* 0x040fe40003f66270 */
[----:B------:R-:W-:-:S02]  /*63f0*/  ISETP.GE.AND P1, PT, R36, R161, PT ;  /* 0x000000a12400720c */ /* 0x000fc40003f26270 */
[----:B------:R-:W-:Y:S02]  /*6400*/  FSEL R149, R149, -INF , !P4 ;  /* 0xff80000095957808 */ /* 0x000fe40006000000 */
[----:B------:R-:W-:Y:S02]  /*6410*/  FSEL R150, R150, -INF , !P2 ;  /* 0xff80000096967808 */ /* 0x000fe40005000000 */
[----:B------:R-:W-:Y:S02]  /*6420*/  FSEL R139, R10, -INF , !P6 ;  /* 0xff8000000a8b7808 */ /* 0x000fe40007000000 */
[----:B----4-:R-:W-:Y:S02]  /*6430*/  FSEL R43, R43, -INF , !P5 ;  /* 0xff8000002b2b7808 */ /* 0x010fe40006800000 */
[----:B------:R-:W-:Y:S02]  /*6440*/  FSEL R58, R58, -INF , !P3 ;  /* 0xff8000003a3a7808 */ /* 0x000fe40005800000 */
[----:B------:R-:W-:Y:S01]  /*6450*/  FSEL R53, R53, -INF , !P1 ;  /* 0xff80000035357808 */ /* 0x000fe20004800000 */
[----:B------:R-:W-:Y:S05]  /*6460*/  @!P0 BRA `(.L_x_665) ;  /* 0x000001a000008947 */ /* 0x000fea0003800000 */
[----:B------:R-:W-:Y:S02]  /*6470*/  IADD3 R0, R160, -0x3, RZ ;  /* 0xfffffffda0007810 */ /* 0x000fe40007ffe0ff */
[----:B------:R-:W-:-:S02]  /*6480*/  SHF.L.U64.HI R8, R152, 0x5, R153 ;  /* 0x0000000598087819 */ /* 0x000fc40000010299 */
[----:B------:R-:W-:Y:S01]  /*6490*/  SHF.R.S32.HI R9, RZ, 0x1f, R0 ;  /* 0x0000001fff097819 */ /* 0x000fe20000011400 */
[----:B------:R-:W-:-:S04]  /*64a0*/  IMAD.WIDE.U32 R12, R0, c[0x0][0x198], RZ ;  /* 0x00006600000c7a25 */ /* 0x000fc800078e00ff */
[----:B------:R-:W-:Y:S01]  /*64b0*/  IMAD R9, R9, c[0x0][0x198], RZ ;  /* 0x0000660009097a24 */ /* 0x000fe200078e02ff */
[----:B------:R-:W-:-:S03]  /*64c0*/  LEA R10, P0, R12, R212, 0x6 ;  /* 0x000000d40c0a7211 */ /* 0x000fc600078030ff */
[----:B------:R-:W-:Y:S01]  /*64d0*/  IMAD R9, R0, c[0x0][0x19c], R9 ;  /* 0x0000670000097a24 */ /* 0x000fe200078e0209 */
[----:B------:R-:W-:Y:S01]  /*64e0*/  LEA R14, P1, R10, c[0x0][0x168], 0x1 ;  /* 0x00005a000a0e7a11 */ /* 0x000fe200078208ff */
[----:B------:R-:W-:Y:S02]  /*64f0*/  IMAD.SHL.U32 R0, R152, 0x20, RZ ;  /* 0x0000002098007824 */ /* 0x000fe400078e00ff */
[----:B------:R-:W-:-:S05]  /*6500*/  IMAD.IADD R9, R13, 0x1, R9 ;  /* 0x000000010d097824 */ /* 0x000fca00078e0209 */
[----:B------:R-:W-:Y:S02]  /*6510*/  LEA.HI.X R9, R12, R215, R9, 0x6, P0 ;  /* 0x000000d70c097211 */ /* 0x000fe400000f3409 */
[-C--:B------:R-:W-:Y:S02]  /*6520*/  IADD3 R12, P0, R14, R0.reuse, RZ ;  /* 0x000000000e0c7210 */ /* 0x080fe40007f1e0ff */
[----:B------:R-:W-:Y:S02]  /*6530*/  LEA.HI.X R15, R10, c[0x0][0x16c], R9, 0x1, P1 ;  /* 0x00005b000a0f7a11 */ /* 0x000fe400008f0c09 */
[----:B------:R-:W-:-:S03]  /*6540*/  IADD3 R10, P1, R12, R0, RZ ;  /* 0x000000000c0a7210 */ /* 0x000fc60007f3e0ff */
[--C-:B------:R-:W-:Y:S01]  /*6550*/  IMAD.X R13, R15, 0x1, R8.reuse, P0 ;  /* 0x000000010f0d7824 */ /* 0x100fe200000e0608 */
        /* <DEDUP_REMOVED lines=11> */
.L_x_665:
[----:B------:R-:W-:Y:S01]  /*6610*/  FMNMX.FTZ R0, R136, R132, !PT ;  /* 0x0000008488007209 */ /* 0x000fe20007810000 */
[----:B------:R-:W-:Y:S01]  /*6620*/  LDSM.16.MT88.4 R20, [R192+0x6000] ;  /* 0x00600000c014783b */ /* 0x000fe20000004200 */
        /* <DEDUP_REMOVED lines=46> */
[----:B------:R-:W1:Y:S01]  /*6910*/  SHFL.BFLY PT, R0, R11, 0x2, 0x1f ;  /* 0x0c401f000b007f89 */ /* 0x000e6200000e0000 */
[----:B------:R-:W-:Y:S02]  /*6920*/  FMNMX.FTZ R12, R177, R12, !PT ;  /* 0x0000000cb10c7209 */ /* 0x000fe40007810000 */
[----:B------:R-:W-:Y:S01]  /*6930*/  FMNMX.FTZ R10, R25, R10, !PT ;  /* 0x0000000a190a7209 */ /* 0x000fe20007810000 */
[----:B------:R-:W2:Y:S01]  /*6940*/  SHFL.BFLY PT, R144, R8, 0x1, 0x1f ;  /* 0x0c201f0008907f89 */ /* 0x000ea200000e0000 */
        /* <DEDUP_REMOVED lines=11> */
[----:B--2---:R-:W-:Y:S01]  /*6a00*/  FMNMX.FTZ R144, R8, R144, !PT ;  /* 0x0000009008907209 */ /* 0x004fe20007810000 */
[----:B------:R-:W1:Y:S01]  /*6a10*/  SHFL.BFLY PT, R145, R0, 0x1, 0x1f ;  /* 0x0c201f0000917f89 */ /* 0x000e6200000e0000 */
[----:B------:R-:W-:Y:S02]  /*6a20*/  FMNMX.FTZ R8, R141, R10, !PT ;  /* 0x0000000a8d087209 */ /* 0x000fe40007810000 */
[----:B------:R-:W-:Y:S01]  /*6a30*/  FMNMX.FTZ R12, R58, R12, !PT ;  /* 0x0000000c3a0c7209 */ /* 0x000fe20007810000 */
[----:B------:R-:W-:Y:S01]  /*6a40*/  FMUL.FTZ R140, R144, c[0x0][0x23c] ;  /* 0x00008f00908c7a20 */ /* 0x000fe20000410000 */
[----:B------:R-:W-:-:S02]  /*6a50*/  FMNMX.FTZ R8, R138, R8, !PT ;  /* 0x000000088a087209 */ /* 0x000fc40007810000 */
[----:B------:R-:W-:Y:S01]  /*6a60*/  FSETP.NEU.FTZ.AND P2, PT, R144, -INF , PT ;  /* 0xff8000009000780b */ /* 0x000fe20003f5d000 */
[----:B------:R-:W2:Y:S01]  /*6a70*/  SHFL.BFLY PT, R9, R12, 0x2, 0x1f ;  /* 0x0c401f000c097f89 */ /* 0x000ea200000e0000 */
[----:B------:R-:W-:Y:S02]  /*6a80*/  FMNMX.FTZ R8, R47, R8, !PT ;  /* 0x000000082f087209 */ /* 0x000fe40007810000 */
[----:B------:R-:W-:Y:S02]  /*6a90*/  FSEL R140, R140, RZ, P2 ;  /* 0x000000ff8c8c7208 */ /* 0x000fe40001000000 */
[----:B------:R-:W-:Y:S02]  /*6aa0*/  FMNMX.FTZ R8, R49, R8, !PT ;  /* 0x0000000831087209 */ /* 0x000fe40007810000 */
[----:B------:R-:W-:Y:S01]  /*6ab0*/  FSEL R51, R144, RZ, P2 ;  /* 0x000000ff90337208 */ /* 0x000fe20001000000 */
[--C-:B------:R-:W-:Y:S01]  /*6ac0*/  FFMA.FTZ R40, R38, c[0x0][0x23c], -R140.reuse ;  /* 0x00008f0026287a23 */ /* 0x100fe2000001088c */
[----:B------:R-:W-:Y:S01]  /*6ad0*/  FMNMX.FTZ R8, R44, R8, !PT ;  /* 0x000000082c087209 */ /* 0x000fe20007810000 */
[----:B------:R-:W-:-:S02]  /*6ae0*/  FFMA.FTZ R38, R39, c[0x0][0x23c], -R140 ;  /* 0x00008f0027267a23 */ /* 0x000fc4000001088c */
[----:B------:R-:W-:Y:S01]  /*6af0*/  FADD.FTZ R51, R136, -R51 ;  /* 0x8000003388337221 */ /* 0x000fe20000010000 */
[----:B------:R-:W-:Y:S01]  /*6b00*/  FMNMX.FTZ R8, R43, R8, !PT ;  /* 0x000000082b087209 */ /* 0x000fe20007810000 */
[--C-:B------:R-:W-:Y:S01]  /*6b10*/  FFMA.FTZ R36, R132, c[0x0][0x23c], -R140.reuse ;  /* 0x00008f0084247a23 */ /* 0x100fe2000001088c */
[----:B------:R-:W-:Y:S01]  /*6b20*/  MUFU.EX2 R40, R40 ;  /* 0x0000002800287308 */ /* 0x000fe20000000800 */
[----:B-1----:R-:W-:Y:S01]  /*6b30*/  FMNMX.FTZ R145, R0, R145, !PT ;  /* 0x0000009100917209 */ /* 0x002fe20007810000 */
[----:B------:R-:W-:Y:S01]  /*6b40*/  FMUL.FTZ R63, R51, c[0x0][0x23c] ;  /* 0x00008f00333f7a20 */ /* 0x000fe20000410000 */
[----:B------:R-:W1:Y:S01]  /*6b50*/  SHFL.BFLY PT, R0, R8, 0x2, 0x1f ;  /* 0x0c401f0008007f89 */ /* 0x000e6200000e0000 */
[--C-:B------:R-:W-:Y:S01]  /*6b60*/  FFMA.FTZ R64, R64, c[0x0][0x23c], -R140.reuse ;  /* 0x00008f0040407a23 */ /* 0x100fe2000001088c */
[C---:B------:R-:W-:Y:S01]  /*6b70*/  FSETP.NEU.FTZ.AND P0, PT, R145.reuse, -INF , PT ;  /* 0xff8000009100780b */ /* 0x040fe20003f1d000 */
[----:B------:R-:W-:Y:S02]  /*6b80*/  FMUL.FTZ R54, R145, c[0x0][0x23c] ;  /* 0x00008f0091367a20 */ /* 0x000fe40000410000 */
[----:B------:R-:W-:Y:S01]  /*6b90*/  MUFU.EX2 R36, R36 ;  /* 0x0000002400247308 */ /* 0x000fe20000000800 */
[----:B--2---:R-:W-:Y:S01]  /*6ba0*/  FMNMX.FTZ R9, R12, R9, !PT ;  /* 0x000000090c097209 */ /* 0x004fe20007810000 */
[--C-:B------:R-:W-:Y:S01]  /*6bb0*/  FFMA.FTZ R178, R178, c[0x0][0x23c], -R140.reuse ;  /* 0x00008f00b2b27a23 */ /* 0x100fe2000001088c */
[----:B------:R-:W-:Y:S01]  /*6bc0*/  FSEL R54, R54, RZ, P0 ;  /* 0x000000ff36367208 */ /* 0x000fe20000000000 */
[----:B------:R-:W-:Y:S01]  /*6bd0*/  LDSM.16.MT88.4 R12, [R190+0x6000] ;  /* 0x00600000be0c783b */ /* 0x000fe20000004200 */
[----:B------:R-:W-:-:S02]  /*6be0*/  FFMA.FTZ R181, R181, c[0x0][0x23c], -R140 ;  /* 0x00008f00b5b57a23 */ /* 0x000fc4000001088c */
[----:B------:R-:W-:Y:S01]  /*6bf0*/  FFMA.FTZ R151, R151, c[0x0][0x23c], -R140 ;  /* 0x00008f0097977a23 */ /* 0x000fe2000001088c */
[----:B------:R-:W2:Y:S01]  /*6c00*/  SHFL.BFLY PT, R146, R9, 0x1, 0x1f ;  /* 0x0c201f0009927f89 */ /* 0x000ea200000e0000 */
[--C-:B------:R-:W-:Y:S01]  /*6c10*/  FFMA.FTZ R29, R5, c[0x0][0x23c], -R54.reuse ;  /* 0x00008f00051d7a23 */ /* 0x100fe20000010836 */
[----:B------:R-:W-:Y:S01]  /*6c20*/  MUFU.EX2 R38, R38 ;  /* 0x0000002600267308 */ /* 0x000fe20000000800 */
[--C-:B------:R-:W-:Y:S02]  /*6c30*/  FFMA.FTZ R30, R37, c[0x0][0x23c], -R54.reuse ;  /* 0x00008f00251e7a23 */ /* 0x100fe40000010836 */
[--C-:B------:R-:W-:Y:S01]  /*6c40*/  FFMA.FTZ R37, R6, c[0x0][0x23c], -R54.reuse ;  /* 0x00008f0006257a23 */ /* 0x100fe20000010836 */
[----:B------:R-:W-:Y:S01]  /*6c50*/  FSEL R6, R145, RZ, P0 ;  /* 0x000000ff91067208 */ /* 0x000fe20000000000 */
[----:B------:R-:W-:Y:S02]  /*6c60*/  FFMA.FTZ R31, R150, c[0x0][0x23c], -R54 ;  /* 0x00008f00961f7a23 */ /* 0x000fe40000010836 */
[----:B------:R-:W-:Y:S01]  /*6c70*/  FFMA.FTZ R150, R169, c[0x0][0x23c], -R140 ;  /* 0x00008f00a9967a23 */ /* 0x000fe2000001088c */
[----:B------:R-:W-:Y:S01]  /*6c80*/  MUFU.EX2 R30, R30 ;  /* 0x0000001e001e7308 */ /* 0x000fe20000000800 */
[----:B-1----:R-:W-:Y:S01]  /*6c90*/  FMNMX.FTZ R0, R8, R0, !PT ;  /* 0x0000000008007209 */ /* 0x002fe20007810000 */
[----:B------:R-:W-:-:S02]  /*6ca0*/  FADD.FTZ R6, R133, -R6 ;  /* 0x8000000685067221 */ /* 0x000fc40000010000 */
[----:B------:R-:W-:Y:S02]  /*6cb0*/  FFMA.FTZ R8, R4, c[0x0][0x23c], -R140 ;  /* 0x00008f0004087a23 */ /* 0x000fe4000001088c */
[----:B------:R-:W1:Y:S01]  /*6cc0*/  SHFL.BFLY PT, R5, R0, 0x1, 0x1f ;  /* 0x0c201f0000057f89 */ /* 0x000e6200000e0000 */
[----:B------:R-:W-:Y:S01]  /*6cd0*/  FMUL.FTZ R6, R6, c[0x0][0x23c] ;  /* 0x00008f0006067a20 */ /* 0x000fe20000410000 */
[----:B------:R3:W-:Y:S01]  /*6ce0*/  MUFU.EX2 R39, R8 ;  /* 0x0000000800277308 */ /* 0x0007e20000000800 */
[--C-:B------:R-:W-:Y:S02]  /*6cf0*/  FFMA.FTZ R133, R175, c[0x0][0x23c], -R54.reuse ;  /* 0x00008f00af857a23 */ /* 0x100fe40000010836 */
[--C-:B------:R-:W-:Y:S02]  /*6d00*/  FFMA.FTZ R136, R182, c[0x0][0x23c], -R54.reuse ;  /* 0x00008f00b6887a23 */ /* 0x100fe40000010836 */
[--C-:B------:R-:W-:Y:S01]  /*6d10*/  FFMA.FTZ R171, R171, c[0x0][0x23c], -R54.reuse ;  /* 0x00008f00abab7a23 */ /* 0x100fe20000010836 */
[----:B--2---:R-:W-:Y:S01]  /*6d20*/  FMNMX.FTZ R146, R9, R146, !PT ;  /* 0x0000009209927209 */ /* 0x004fe20007810000 */
[--C-:B------:R-:W-:Y:S01]  /*6d30*/  FFMA.FTZ R168, R168, c[0x0][0x23c], -R54.reuse ;  /* 0x00008f00a8a87a23 */ /* 0x100fe20000010836 */
[----:B------:R2:W-:Y:S01]  /*6d40*/  MUFU.EX2 R41, R6 ;  /* 0x0000000600297308 */ /* 0x0005e20000000800 */
[----:B------:R-:W-:Y:S01]  /*6d50*/  FFMA.FTZ R173, R173, c[0x0][0x23c], -R54 ;  /* 0x00008f00adad7a23 */ /* 0x000fe20000010836 */
[C---:B------:R-:W-:Y:S01]  /*6d60*/  FSETP.NEU.FTZ.AND P1, PT, R146.reuse, -INF , PT ;  /* 0xff8000009200780b */ /* 0x040fe20003f3d000 */
[----:B------:R-:W-:-:S02]  /*6d70*/  FMUL.FTZ R59, R146, c[0x0][0x23c] ;  /* 0x00008f00923b7a20 */ /* 0x000fc40000410000 */
[--C-:B------:R-:W-:Y:S02]  /*6d80*/  FFMA.FTZ R170, R170, c[0x0][0x23c], -R54.reuse ;  /* 0x00008f00aaaa7a23 */ /* 0x100fe40000010836 */
[--C-:B------:R-:W-:Y:S01]  /*6d90*/  FFMA.FTZ R57, R57, c[0x0][0x23c], -R54.reuse ;  /* 0x00008f0039397a23 */ /* 0x100fe20000010836 */
[----:B------:R-:W-:Y:S01]  /*6da0*/  FSEL R59, R59, RZ, P1 ;  /* 0x000000ff3b3b7208 */ /* 0x000fe20000800000 */
[----:B---3--:R-:W-:Y:S01]  /*6db0*/  LDSM.16.MT88.4 R8, [R188+0x6000] ;  /* 0x00600000bc08783b */ /* 0x008fe20000004200 */
[----:B------:R-:W3:Y:S01]  /*6dc0*/  MUFU.EX2 R31, R31 ;  /* 0x0000001f001f7308 */ /* 0x000ee20000000800 */
[----:B------:R-:W-:Y:S02]  /*6dd0*/  FFMA.FTZ R56, R56, c[0x0][0x23c], -R54 ;  /* 0x00008f0038387a23 */ /* 0x000fe40000010836 */
[--C-:B------:R-:W-:Y:S01]  /*6de0*/  FFMA.FTZ R32, R7, c[0x0][0x23c], -R59.reuse ;  /* 0x00008f0007207a23 */ /* 0x100fe2000001083b */
[----:B-1----:R-:W-:Y:S01]  /*6df0*/  FMNMX.FTZ R0, R0, R5, !PT ;  /* 0x0000000500007209 */ /* 0x002fe20007810000 */
[--C-:B------:R-:W-:Y:S01]  /*6e00*/  FFMA.FTZ R34, R42, c[0x0][0x23c], -R59.reuse ;  /* 0x00008f002a227a23 */ /* 0x100fe2000001083b */
[----:B--2---:R-:W1:Y:S01]  /*6e10*/  LDSM.16.MT88.4 R4, [R189+0x6000] ;  /* 0x00600000bd04783b */ /* 0x004e620000004200 */
[----:B------:R-:W-:Y:S01]  /*6e20*/  FSEL R42, R146, RZ, P1 ;  /* 0x000000ff922a7208 */ /* 0x000fe20000800000 */
[--C-:B------:R-:W-:Y:S01]  /*6e30*/  FFMA.FTZ R35, R149, c[0x0][0x23c], -R59.reuse ;  /* 0x00008f0095237a23 */ /* 0x100fe2000001083b */
[C---:B------:R-:W-:Y:S01]  /*6e40*/  FSETP.NEU.FTZ.AND P0, PT, R0.reuse, -INF , PT ;  /* 0xff8000000000780b */ /* 0x040fe20003f1d000 */
[----:B------:R-:W-:Y:S01]  /*6e50*/  FMUL.FTZ R46, R0, c[0x0][0x23c] ;  /* 0x00008f00002e7a20 */ /* 0x000fe20000410000 */
[----:B------:R-:W-:Y:S01]  /*6e60*/  MUFU.EX2 R34, R34 ;  /* 0x0000002200227308 */ /* 0x000fe20000000800 */
[----:B------:R-:W-:Y:S01]  /*6e70*/  FADD.FTZ R42, R134, -R42 ;  /* 0x8000002a862a7221 */ /* 0x000fe20000010000 */
[----:B------:R-:W-:Y:S01]  /*6e80*/  FSEL R55, R0, RZ, P0 ;  /* 0x000000ff00377208 */ /* 0x000fe20000000000 */
[----:B------:R-:W-:Y:S01]  /*6e90*/  FFMA.FTZ R33, R237, c[0x0][0x23c], -R59 ;  /* 0x00008f00ed217a23 */ /* 0x000fe2000001083b */
[----:B------:R-:W-:Y:S01]  /*6ea0*/  FSEL R46, R46, RZ, P0 ;  /* 0x000000ff2e2e7208 */ /* 0x000fe20000000000 */
[----:B------:R-:W-:Y:S01]  /*6eb0*/  FMUL.FTZ R42, R42, c[0x0][0x23c] ;  /* 0x00008f002a2a7a20 */ /* 0x000fe20000410000 */
[----:B---3--:R-:W-:Y:S01]  /*6ec0*/  F2FP.PACK_AB R17, R30, R31 ;  /* 0x0000001f1e11723e */ /* 0x008fe200000000ff */
[----:B------:R-:W-:Y:S01]  /*6ed0*/  FADD.FTZ R55, R135, -R55 ;  /* 0x8000003787377221 */ /* 0x000fe20000010000 */
[----:B------:R-:W2:Y:S01]  /*6ee0*/  MUFU.EX2 R35, R35 ;  /* 0x0000002300237308 */ /* 0x000ea20000000800 */
[--C-:B------:R-:W-:Y:S01]  /*6ef0*/  FFMA.FTZ R50, R48, c[0x0][0x23c], -R46.reuse ;  /* 0x00008f0030327a23 */ /* 0x100fe2000001082e */
[----:B------:R-:W-:Y:S01]  /*6f00*/  ISETP.GE.AND P0, PT, R160, 0x3, PT ;  /* 0x00000003a000780c */ /* 0x000fe20003f06270 */
[----:B------:R-:W-:-:S02]  /*6f10*/  FFMA.FTZ R48, R45, c[0x0][0x23c], -R46 ;  /* 0x00008f002d307a23 */ /* 0x000fc4000001082e */
[----:B------:R-:W-:Y:S02]  /*6f20*/  FFMA.FTZ R52, R52, c[0x0][0x23c], -R46 ;  /* 0x00008f0034347a23 */ /* 0x000fe4000001082e */
[----:B------:R-:W-:Y:S01]  /*6f30*/  FMUL.FTZ R55, R55, c[0x0][0x23c] ;  /* 0x00008f0037377a20 */ /* 0x000fe20000410000 */
[----:B------:R-:W-:Y:S01]  /*6f40*/  MUFU.EX2 R33, R33 ;  /* 0x0000002100217308 */ /* 0x000fe20000000800 */
[-C--:B------:R-:W-:Y:S02]  /*6f50*/  FMUL.FTZ R126, R126, R41.reuse ;  /* 0x000000297e7e7220 */ /* 0x080fe40000410000 */
[-C--:B------:R-:W-:Y:S02]  /*6f60*/  FMUL.FTZ R127, R127, R41.reuse ;  /* 0x000000297f7f7220 */ /* 0x080fe40000410000 */
[-C--:B------:R-:W-:Y:S02]  /*6f70*/  FMUL.FTZ R122, R122, R41.reuse ;  /* 0x000000297a7a7220 */ /* 0x080fe40000410000 */
[----:B------:R-:W-:Y:S01]  /*6f80*/  FMUL.FTZ R123, R123, R41 ;  /* 0x000000297b7b7220 */ /* 0x000fe20000410000 */
[----:B------:R-:W3:Y:S01]  /*6f90*/  MUFU.EX2 R32, R32 ;  /* 0x0000002000207308 */ /* 0x000ee20000000800 */
[----:B--2---:R-:W-:Y:S01]  /*6fa0*/  F2FP.PACK_AB R16, R34, R35 ;  /* 0x000000232210723e */ /* 0x004fe200000000ff */
[----:B------:R-:W-:-:S02]  /*6fb0*/  FMUL.FTZ R110, R110, R41 ;  /* 0x000000296e6e7220 */ /* 0x000fc40000410000 */
[-C--:B------:R-:W-:Y:S02]  /*6fc0*/  FMUL.FTZ R111, R111, R41.reuse ;  /* 0x000000296f6f7220 */ /* 0x080fe40000410000 */
[-C--:B------:R-:W-:Y:S02]  /*6fd0*/  FMUL.FTZ R106, R106, R41.reuse ;  /* 0x000000296a6a7220 */ /* 0x080fe40000410000 */
[----:B------:R-:W-:Y:S01]  /*6fe0*/  MUFU.EX2 R29, R29 ;  /* 0x0000001d001d7308 */ /* 0x000fe20000000800 */
[-C--:B------:R-:W-:Y:S02]  /*6ff0*/  FMUL.FTZ R107, R107, R41.reuse ;  /* 0x000000296b6b7220 */ /* 0x080fe40000410000 */
[-C--:B------:R-:W-:Y:S02]  /*7000*/  FMUL.FTZ R94, R94, R41.reuse ;  /* 0x000000295e5e7220 */ /* 0x080fe40000410000 */
[-C--:B------:R-:W-:Y:S02]  /*7010*/  FMUL.FTZ R95, R95, R41.reuse ;  /* 0x000000295f5f7220 */ /* 0x080fe40000410000 */
[----:B------:R-:W-:Y:S01]  /*7020*/  FMUL.FTZ R90, R90, R41 ;  /* 0x000000295a5a7220 */ /* 0x000fe20000410000 */
[----:B------:R-:W2:Y:S01]  /*7030*/  MUFU.EX2 R37, R37 ;  /* 0x0000002500257308 */ /* 0x000ea20000000800 */
[----:B---3--:R-:W-:Y:S01]  /*7040*/  F2FP.PACK_AB R18, R32, R33 ;  /* 0x000000212012723e */ /* 0x008fe200000000ff */
[----:B------:R-:W-:-:S02]  /*7050*/  FMUL.FTZ R91, R91, R41 ;  /* 0x000000295b5b7220 */ /* 0x000fc40000410000 */
[-C--:B------:R-:W-:Y:S02]  /*7060*/  FMUL.FTZ R78, R78, R41.reuse ;  /* 0x000000294e4e7220 */ /* 0x080fe40000410000 */
[-C--:B------:R-:W-:Y:S02]  /*7070*/  FMUL.FTZ R79, R79, R41.reuse ;  /* 0x000000294f4f7220 */ /* 0x080fe40000410000 */
[----:B------:R-:W3:Y:S01]  /*7080*/  MUFU.EX2 R42, R42 ;  /* 0x0000002a002a7308 */ /* 0x000ee20000000800 */
[-C--:B------:R-:W-:Y:S02]  /*7090*/  FMUL.FTZ R74, R74, R41.reuse ;  /* 0x000000294a4a7220 */ /* 0x080fe40000410000 */
[----:B------:R-:W-:Y:S02]  /*70a0*/  FMUL.FTZ R75, R75, R41 ;  /* 0x000000294b4b7220 */ /* 0x000fe40000410000 */
[--C-:B------:R-:W-:Y:S02]  /*70b0*/  FFMA.FTZ R135, R142, c[0x0][0x23c], -R54.reuse ;  /* 0x00008f008e877a23 */ /* 0x100fe40000010836 */
[----:B------:R-:W-:Y:S01]  /*70c0*/  FFMA.FTZ R142, R143, c[0x0][0x23c], -R54 ;  /* 0x00008f008f8e7a23 */ /* 0x000fe20000010836 */
[----:B------:R4:W-:Y:S01]  /*70d0*/  MUFU.EX2 R45, R50 ;  /* 0x00000032002d7308 */ /* 0x0009e20000000800 */
[----:B--2---:R-:W-:Y:S01]  /*70e0*/  F2FP.PACK_AB R19, R37, R29 ;  /* 0x0000001d2513723e */ /* 0x004fe200000000ff */
[----:B------:R-:W-:-:S02]  /*70f0*/  FFMA.FTZ R143, R167, c[0x0][0x23c], -R140 ;  /* 0x00008f00a78f7a23 */ /* 0x000fc4000001088c */
[--C-:B------:R-:W-:Y:S02]  /*7100*/  FFMA.FTZ R149, R172, c[0x0][0x23c], -R140.reuse ;  /* 0x00008f00ac957a23 */ /* 0x100fe4000001088c */
[----:B------:R-:W-:Y:S02]  /*7110*/  FFMA.FTZ R167, R174, c[0x0][0x23c], -R140 ;  /* 0x00008f00aea77a23 */ /* 0x000fe4000001088c */
[----:B------:R-:W-:Y:S01]  /*7120*/  MUFU.EX2 R51, R52 ;  /* 0x0000003400337308 */ /* 0x000fe20000000800 */
[-C--:B---3--:R-:W-:Y:S02]  /*7130*/  FMUL.FTZ R124, R124, R42.reuse ;  /* 0x0000002a7c7c7220 */ /* 0x088fe40000410000 */
[-C--:B------:R-:W-:Y:S02]  /*7140*/  FMUL.FTZ R125, R125, R42.reuse ;  /* 0x0000002a7d7d7220 */ /* 0x080fe40000410000 */
[-C--:B------:R-:W-:Y:S02]  /*7150*/  FMUL.FTZ R120, R120, R42.reuse ;  /* 0x0000002a78787220 */ /* 0x080fe40000410000 */
[-C--:B------:R-:W-:Y:S01]  /*7160*/  FMUL.FTZ R121, R121, R42.reuse ;  /* 0x0000002a79797220 */ /* 0x080fe20000410000 */
[----:B------:R-:W-:Y:S01]  /*7170*/  MUFU.EX2 R48, R48 ;  /* 0x0000003000307308 */ /* 0x000fe20000000800 */
[----:B----4-:R-:W-:Y:S01]  /*7180*/  FFMA.FTZ R50, R224, c[0x0][0x23c], -R46 ;  /* 0x00008f00e0327a23 */ /* 0x010fe2000001082e */
[----:B------:R-:W-:Y:S01]  /*7190*/  HMMA.16816.F32 R124, R16, R20, R124 ;  /* 0x00000014107c723c */ /* 0x000fe2000000187c */
[----:B------:R-:W-:-:S02]  /*71a0*/  FMUL.FTZ R108, R108, R42 ;  /* 0x0000002a6c6c7220 */ /* 0x000fc40000410000 */
[-C--:B------:R-:W-:Y:S02]  /*71b0*/  FMUL.FTZ R109, R109, R42.reuse ;  /* 0x0000002a6d6d7220 */ /* 0x080fe40000410000 */
[-C--:B------:R-:W-:Y:S01]  /*71c0*/  FMUL.FTZ R104, R104, R42.reuse ;  /* 0x0000002a68687220 */ /* 0x080fe20000410000 */
[----:B------:R-:W-:Y:S01]  /*71d0*/  MUFU.EX2 R50, R50 ;  /* 0x0000003200327308 */ /* 0x000fe20000000800 */
[-C--:B------:R-:W-:Y:S01]  /*71e0*/  FMUL.FTZ R105, R105, R42.reuse ;  /* 0x0000002a69697220 */ /* 0x080fe20000410000 */
[C---:B------:R-:W-:Y:S01]  /*71f0*/  HMMA.16816.F32 R120, R16.reuse, R22, R120 ;  /* 0x000000161078723c */ /* 0x040fe20000001878 */
[-C--:B------:R-:W-:Y:S02]  /*7200*/  FMUL.FTZ R92, R92, R42.reuse ;  /* 0x0000002a5c5c7220 */ /* 0x080fe40000410000 */
[-C--:B------:R-:W-:Y:S02]  /*7210*/  FMUL.FTZ R93, R93, R42.reuse ;  /* 0x0000002a5d5d7220 */ /* 0x080fe40000410000 */
[-C--:B------:R-:W-:Y:S01]  /*7220*/  FMUL.FTZ R88, R88, R42.reuse ;  /* 0x0000002a58587220 */ /* 0x080fe20000410000 */
[----:B------:R-:W2:Y:S01]  /*7230*/  MUFU.EX2 R52, R63 ;  /* 0x0000003f00347308 */ /* 0x000ea20000000800 */
[-C--:B------:R-:W-:Y:S01]  /*7240*/  FMUL.FTZ R89, R89, R42.reuse ;  /* 0x0000002a59597220 */ /* 0x080fe20000410000 */
[----:B------:R-:W-:Y:S01]  /*7250*/  HMMA.16816.F32 R108, R16, R12, R108 ;  /* 0x0000000c106c723c */ /* 0x000fe2000000186c */
[----:B------:R-:W-:-:S02]  /*7260*/  FMUL.FTZ R76, R76, R42 ;  /* 0x0000002a4c4c7220 */ /* 0x000fc40000410000 */
[-C--:B------:R-:W-:Y:S02]  /*7270*/  FMUL.FTZ R77, R77, R42.reuse ;  /* 0x0000002a4d4d7220 */ /* 0x080fe40000410000 */
[-C--:B------:R-:W-:Y:S01]  /*7280*/  FMUL.FTZ R72, R72, R42.reuse ;  /* 0x0000002a48487220 */ /* 0x080fe20000410000 */
[----:B------:R-:W3:Y:S01]  /*7290*/  MUFU.EX2 R55, R55 ;  /* 0x0000003700377308 */ /* 0x000ee20000000800 */
[----:B------:R-:W-:Y:S01]  /*72a0*/  FMUL.FTZ R73, R73, R42 ;  /* 0x0000002a49497220 */ /* 0x000fe20000410000 */
[C---:B------:R-:W-:Y:S01]  /*72b0*/  HMMA.16816.F32 R104, R16.reuse, R14, R104 ;  /* 0x0000000e1068723c */ /* 0x040fe20000001868 */
[--C-:B------:R-:W-:Y:S02]  /*72c0*/  FFMA.FTZ R132, R183, c[0x0][0x23c], -R59.reuse ;  /* 0x00008f00b7847a23 */ /* 0x100fe4000001083b */
[----:B------:R-:W-:Y:S02]  /*72d0*/  FFMA.FTZ R134, R223, c[0x0][0x23c], -R59 ;  /* 0x00008f00df867a23 */ /* 0x000fe4000001083b */
[----:B------:R-:W-:Y:S01]  /*72e0*/  FFMA.FTZ R169, R24, c[0x0][0x23c], -R46 ;  /* 0x00008f0018a97a23 */ /* 0x000fe2000001082e */
[----:B------:R-:W-:Y:S01]  /*72f0*/  MUFU.EX2 R64, R64 ;  /* 0x0000004000407308 */ /* 0x000fe20000000800 */
[-C--:B--2---:R-:W-:Y:S01]  /*7300*/  FMUL.FTZ R128, R128, R52.reuse ;  /* 0x0000003480807220 */ /* 0x084fe20000410000 */
[----:B-1----:R-:W-:Y:S01]  /*7310*/  HMMA.16816.F32 R92, R16, R4, R92 ;  /* 0x00000004105c723c */ /* 0x002fe2000000185c */
[----:B------:R-:W-:-:S02]  /*7320*/  FMUL.FTZ R129, R129, R52 ;  /* 0x0000003481817220 */ /* 0x000fc40000410000 */
[-C--:B------:R-:W-:Y:S02]  /*7330*/  FMUL.FTZ R116, R116, R52.reuse ;  /* 0x0000003474747220 */ /* 0x080fe40000410000 */
[-C--:B------:R-:W-:Y:S01]  /*7340*/  FMUL.FTZ R117, R117, R52.reuse ;  /* 0x0000003475757220 */ /* 0x080fe20000410000 */
[----:B------:R-:W-:Y:S01]  /*7350*/  MUFU.EX2 R132, R132 ;  /* 0x0000008400847308 */ /* 0x000fe20000000800 */
[-C--:B---3--:R-:W-:Y:S01]  /*7360*/  FMUL.FTZ R130, R130, R55.reuse ;  /* 0x0000003782827220 */ /* 0x088fe20000410000 */
        /* <DEDUP_REMOVED lines=12> */
[----:B------:R-:W-:Y:S01]  /*7430*/  HMMA.16816.F32 R72, R16, R10, R72 ;  /* 0x0000000a1048723c */ /* 0x000fe20000001848 */
[----:B------:R-:W-:Y:S02]  /*7440*/  FMUL.FTZ R101, R101, R52 ;  /* 0x0000003465657220 */ /* 0x000fe40000410000 */
[-C--:B------:R-:W-:Y:S02]  /*7450*/  FMUL.FTZ R102, R102, R55.reuse ;  /* 0x0000003766667220 */ /* 0x080fe40000410000 */
[----:B------:R-:W-:Y:S01]  /*7460*/  FMUL.FTZ R103, R103, R55 ;  /* 0x0000003767677220 */ /* 0x000fe20000410000 */
[----:B------:R-:W-:Y:S01]  /*7470*/  MUFU.EX2 R136, R136 ;  /* 0x0000008800887308 */ /* 0x000fe20000000800 */
[----:B------:R-:W-:Y:S01]  /*7480*/  F2FP.PACK_AB R16, R40, R36 ;  /* 0x000000242810723e */ /* 0x000fe200000000ff */
[-C--:B------:R-:W-:Y:S01]  /*7490*/  FMUL.FTZ R96, R96, R52.reuse ;  /* 0x0000003460607220 */ /* 0x080fe20000410000 */
[----:B------:R-:W-:Y:S01]  /*74a0*/  F2FP.PACK_AB R17, R48, R45 ;  /* 0x0000002d3011723e */ /* 0x000fe200000000ff */
[----:B------:R-:W-:Y:S01]  /*74b0*/  FMUL.FTZ R97, R97, R52 ;  /* 0x0000003461617220 */ /* 0x000fe20000410000 */
[----:B------:R-:W-:Y:S01]  /*74c0*/  F2FP.PACK_AB R18, R38, R39 ;  /* 0x000000272612723e */ /* 0x000fe200000000ff */
[-C--:B------:R-:W-:Y:S01]  /*74d0*/  FMUL.FTZ R98, R98, R55.reuse ;  /* 0x0000003762627220 */ /* 0x080fe20000410000 */
        /* <DEDUP_REMOVED lines=16> */
[----:B------:R-:W2:Y:S01]  /*75e0*/  MUFU.EX2 R143, R143 ;  /* 0x0000008f008f7308 */ /* 0x000ea20000000800 */
[----:B------:R-:W-:-:S02]  /*75f0*/  FMUL.FTZ R69, R69, R52 ;  /* 0x0000003445457220 */ /* 0x000fc40000410000 */
[-C--:B------:R-:W-:Y:S01]  /*7600*/  FMUL.FTZ R70, R70, R55.reuse ;  /* 0x0000003746467220 */ /* 0x080fe20000410000 */
[C---:B------:R-:W-:Y:S01]  /*7610*/  HMMA.16816.F32 R112, R16.reuse, R12, R112 ;  /* 0x0000000c1070723c */ /* 0x040fe20000001870 */
[----:B------:R-:W-:Y:S02]  /*7620*/  FMUL.FTZ R71, R71, R55 ;  /* 0x0000003747477220 */ /* 0x000fe40000410000 */
[--C-:B------:R-:W-:Y:S01]  /*7630*/  FFMA.FTZ R63, R67, c[0x0][0x23c], -R59.reuse ;  /* 0x00008f00433f7a23 */ /* 0x100fe2000001083b */
[----:B------:R-:W-:Y:S01]  /*7640*/  MUFU.EX2 R149, R149 ;  /* 0x0000009500957308 */ /* 0x000fe20000000800 */
[----:B------:R-:W-:Y:S02]  /*7650*/  FFMA.FTZ R67, R222, c[0x0][0x23c], -R59 ;  /* 0x00008f00de437a23 */ /* 0x000fe4000001083b */
[--C-:B------:R-:W-:Y:S01]  /*7660*/  FFMA.FTZ R172, R25, c[0x0][0x23c], -R46.reuse ;  /* 0x00008f0019ac7a23 */ /* 0x100fe2000001082e */
[----:B------:R-:W-:Y:S01]  /*7670*/  HMMA.16816.F32 R100, R16, R14, R100 ;  /* 0x0000000e1064723c */ /* 0x000fe20000001864 */
[----:B------:R-:W3:Y:S01]  /*7680*/  LDSM.16.MT88.4 R12, [R190+0x6800] ;  /* 0x00680000be0c783b */ /* 0x000ee20000004200 */
[----:B------:R-:W-:-:S02]  /*7690*/  FFMA.FTZ R174, R26, c[0x0][0x23c], -R46 ;  /* 0x00008f001aae7a23 */ /* 0x000fc4000001082e */
[----:B------:R-:W-:Y:S01]  /*76a0*/  FFMA.FTZ R175, R27, c[0x0][0x23c], -R46 ;  /* 0x00008f001baf7a23 */ /* 0x000fe2000001082e */
[----:B------:R-:W4:Y:S01]  /*76b0*/  MUFU.EX2 R63, R63 ;  /* 0x0000003f003f7308 */ /* 0x000f220000000800 */
[----:B--2---:R-:W-:Y:S01]  /*76c0*/  F2FP.PACK_AB R24, R143, R64 ;  /* 0x000000408f18723e */ /* 0x004fe200000000ff */
[--C-:B------:R-:W-:Y:S01]  /*76d0*/  FFMA.FTZ R177, R177, c[0x0][0x23c], -R59.reuse ;  /* 0x00008f00b1b17a23 */ /* 0x100fe2000001083b */
[----:B------:R-:W-:Y:S01]  /*76e0*/  HMMA.16816.F32 R96, R16, R4, R96 ;  /* 0x000000041060723c */ /* 0x000fe20000001860 */
[--C-:B------:R-:W-:Y:S02]  /*76f0*/  FFMA.FTZ R176, R176, c[0x0][0x23c], -R59.reuse ;  /* 0x00008f00b0b07a23 */ /* 0x100fe4000001083b */
[--C-:B------:R-:W-:Y:S02]  /*7700*/  FFMA.FTZ R180, R180, c[0x0][0x23c], -R59.reuse ;  /* 0x00008f00b4b47a23 */ /* 0x100fe4000001083b */
[----:B------:R-:W-:Y:S01]  /*7710*/  MUFU.EX2 R67, R67 ;  /* 0x0000004300437308 */ /* 0x000fe20000000800 */
[----:B------:R-:W-:-:S02]  /*7720*/  FFMA.FTZ R179, R179, c[0x0][0x23c], -R59 ;  /* 0x00008f00b3b37a23 */ /* 0x000fc4000001083b */
[C---:B------:R-:W-:Y:S01]  /*7730*/  HMMA.16816.F32 R84, R16.reuse, R6, R84 ;  /* 0x000000061054723c */ /* 0x040fe20000001854 */
[----:B------:R-:W2:Y:S01]  /*7740*/  LDSM.16.MT88.4 R4, [R189+0x6800] ;  /* 0x00680000bd04783b */ /* 0x000ea20000004200 */
[--C-:B------:R-:W-:Y:S02]  /*7750*/  FFMA.FTZ R137, R137, c[0x0][0x23c], -R46.reuse ;  /* 0x00008f0089897a23 */ /* 0x100fe4000001082e */
[--C-:B------:R-:W-:Y:S01]  /*7760*/  FFMA.FTZ R66, R66, c[0x0][0x23c], -R46.reuse ;  /* 0x00008f0042427a23 */ /* 0x100fe2000001082e */
[----:B------:R-:W5:Y:S01]  /*7770*/  MUFU.EX2 R150, R150 ;  /* 0x0000009600967308 */ /* 0x000f620000000800 */
[--C-:B------:R-:W-:Y:S02]  /*7780*/  FFMA.FTZ R141, R141, c[0x0][0x23c], -R46.reuse ;  /* 0x00008f008d8d7a23 */ /* 0x100fe4000001082e */
[----:B------:R-:W-:Y:S01]  /*7790*/  HMMA.16816.F32 R80, R16, R8, R80 ;  /* 0x000000081050723c */ /* 0x000fe20000001850 */
[----:B------:R-:W-:Y:S02]  /*77a0*/  FFMA.FTZ R138, R138, c[0x0][0x23c], -R46 ;  /* 0x00008f008a8a7a23 */ /* 0x000fe4000001082e */
[----:B------:R-:W-:-:S02]  /*77b0*/  FFMA.FTZ R36, R230, R52, R36 ;  /* 0x00000034e6247223 */ /* 0x000fc40000010024 */
[----:B------:R-:W-:Y:S01]  /*77c0*/  MUFU.EX2 R169, R169 ;  /* 0x000000a900a97308 */ /* 0x000fe20000000800 */
[----:B------:R-:W-:Y:S01]  /*77d0*/  FFMA.FTZ R45, R229, R55, R45 ;  /* 0x00000037e52d7223 */ /* 0x000fe2000001002d */
[----:B----4-:R-:W-:Y:S01]  /*77e0*/  F2FP.PACK_AB R8, R132, R63 ;  /* 0x0000003f8408723e */ /* 0x010fe200000000ff */
[----:B------:R-:W-:Y:S01]  /*77f0*/  HMMA.16816.F32 R68, R16, R10, R68 ;  /* 0x0000000a1044723c */ /* 0x000fe20000001844 */
[----:B------:R-:W4:Y:S01]  /*7800*/  LDSM.16.MT88.4 R16, [R188+0x6800] ;  /* 0x00680000bc10783b */ /* 0x000f220000004200 */
[----:B------:R-:W-:Y:S01]  /*7810*/  F2FP.PACK_AB R9, R136, R133 ;  /* 0x000000858809723e */ /* 0x000fe200000000ff */
[----:B------:R-:W-:Y:S02]  /*7820*/  FFMA.FTZ R35, R228, R42, R35 ;  /* 0x0000002ae4237223 */ /* 0x000fe40000010023 */
[----:B------:R-:W3:Y:S01]  /*7830*/  MUFU.EX2 R172, R172 ;  /* 0x000000ac00ac7308 */ /* 0x000ee20000000800 */
[----:B-----5:R-:W-:Y:S01]  /*7840*/  F2FP.PACK_AB R26, R150, R149 ;  /* 0x00000095961a723e */ /* 0x020fe200000000ff */
[----:B------:R-:W-:Y:S01]  /*7850*/  FFMA.FTZ R31, R227, R41, R31 ;  /* 0x00000029e31f7223 */ /* 0x000fe2000001001f */
[----:B------:R-:W-:Y:S01]  /*7860*/  F2FP.PACK_AB R10, R134, R67 ;  /* 0x00000043860a723e */ /* 0x000fe200000000ff */
[----:B------:R-:W-:Y:S01]  /*7870*/  FADD.FTZ R36, R40, R36 ;  /* 0x0000002428247221 */ /* 0x000fe20000010000 */
[----:B------:R-:W-:Y:S01]  /*7880*/  F2FP.PACK_AB R11, R142, R135 ;  /* 0x000000878e0b723e */ /* 0x000fe200000000ff */
[----:B------:R-:W-:-:S02]  /*7890*/  FADD.FTZ R45, R48, R45 ;  /* 0x0000002d302d7221 */ /* 0x000fc40000010000 */
[----:B------:R-:W-:Y:S01]  /*78a0*/  MUFU.EX2 R174, R174 ;  /* 0x000000ae00ae7308 */ /* 0x000fe20000000800 */
[----:B------:R-:W-:Y:S02]  /*78b0*/  FADD.FTZ R35, R34, R35 ;  /* 0x0000002322237221 */ /* 0x000fe40000010000 */
[----:B------:R-:W-:Y:S01]  /*78c0*/  FADD.FTZ R31, R30, R31 ;  /* 0x0000001f1e1f7221 */ /* 0x000fe20000010000 */
[----:B-1----:R-:W-:Y:S01]  /*78d0*/  HMMA.16816.F32 R124, R8, R20, R124 ;  /* 0x00000014087c723c */ /* 0x002fe2000000187c */
[----:B------:R-:W-:Y:S02]  /*78e0*/  FADD.FTZ R36, R39, R36 ;  /* 0x0000002427247221 */ /* 0x000fe40000010000 */
[----:B------:R-:W-:Y:S01]  /*78f0*/  FADD.FTZ R45, R50, R45 ;  /* 0x0000002d322d7221 */ /* 0x000fe20000010000 */
[----:B------:R-:W1:Y:S01]  /*7900*/  MUFU.EX2 R175, R175 ;  /* 0x000000af00af7308 */ /* 0x000e620000000800 */
[----:B---3--:R-:W-:Y:S01]  /*7910*/  F2FP.PACK_AB R25, R172, R169 ;  /* 0x000000a9ac19723e */ /* 0x008fe200000000ff */
[----:B------:R-:W-:-:S02]  /*7920*/  FADD.FTZ R35, R33, R35 ;  /* 0x0000002321237221 */ /* 0x000fc40000010000 */
[C---:B------:R-:W-:Y:S01]  /*7930*/  HMMA.16816.F32 R120, R8.reuse, R22, R120 ;  /* 0x000000160878723c */ /* 0x040fe20000001878 */
[----:B------:R-:W-:Y:S02]  /*7940*/  FADD.FTZ R31, R29, R31 ;  /* 0x0000001f1d1f7221 */ /* 0x000fe40000010000 */
[----:B------:R-:W-:Y:S01]  /*7950*/  FADD.FTZ R36, R38, R36 ;  /* 0x0000002426247221 */ /* 0x000fe20000010000 */
[----:B------:R-:W3:Y:S01]  /*7960*/  MUFU.EX2 R167, R167 ;  /* 0x000000a700a77308 */ /* 0x000ee20000000800 */
[----:B------:R-:W-:Y:S02]  /*7970*/  FADD.FTZ R45, R51, R45 ;  /* 0x0000002d332d7221 */ /* 0x000fe40000010000 */
[----:B------:R-:W-:Y:S01]  /*7980*/  FADD.FTZ R35, R32, R35 ;  /* 0x0000002320237221 */ /* 0x000fe20000010000 */
[----:B------:R-:W-:Y:S01]  /*7990*/  HMMA.16816.F32 R108, R8, R12, R108 ;  /* 0x0000000c086c723c */ /* 0x000fe2000000186c */
[----:B------:R-:W-:Y:S02]  /*79a0*/  FADD.FTZ R31, R37, R31 ;  /* 0x0000001f251f7221 */ /* 0x000fe40000010000 */
[----:B------:R-:W-:Y:S01]  /*79b0*/  FADD.FTZ R36, R64, R36 ;  /* 0x0000002440247221 */ /* 0x000fe20000010000 */
[----:B-1----:R-:W-:Y:S01]  /*79c0*/  F2FP.PACK_AB R27, R175, R174 ;  /* 0x000000aeaf1b723e */ /* 0x002fe200000000ff */
[----:B------:R-:W-:Y:S01]  /*79d0*/  MUFU.EX2 R178, R178 ;  /* 0x000000b200b27308 */ /* 0x000fe20000000800 */
[----:B------:R-:W-:-:S02]  /*79e0*/  FADD.FTZ R45, R169, R45 ;  /* 0x0000002da92d7221 */ /* 0x000fc40000010000 */
[C---:B------:R-:W-:Y:S01]  /*79f0*/  HMMA.16816.F32 R104, R8.reuse, R14, R104 ;  /* 0x0000000e0868723c */ /* 0x040fe20000001868 */
[----:B------:R-:W-:Y:S02]  /*7a00*/  FADD.FTZ R35, R63, R35 ;  /* 0x000000233f237221 */ /* 0x000fe40000010000 */
[----:B------:R-:W-:Y:S01]  /*7a10*/  FADD.FTZ R31, R133, R31 ;  /* 0x0000001f851f7221 */ /* 0x000fe20000010000 */
[----:B------:R-:W-:Y:S01]  /*7a20*/  MOV R133, R145 ;  /* 0x0000009100857202 */ /* 0x000fe20000000f00 */
[----:B------:R-:W-:Y:S01]  /*7a30*/  MUFU.EX2 R181, R181 ;  /* 0x000000b500b57308 */ /* 0x000fe20000000800 */
[--C-:B------:R-:W-:Y:S02]  /*7a40*/  FFMA.FTZ R65, R65, c[0x0][0x23c], -R59.reuse ;  /* 0x00008f0041417a23 */ /* 0x100fe4000001083b */
[----:B--2---:R-:W-:Y:S01]  /*7a50*/  HMMA.16816.F32 R92, R8, R4, R92 ;  /* 0x00000004085c723c */ /* 0x004fe2000000185c */
[--C-:B------:R-:W-:Y:S02]  /*7a60*/  FFMA.FTZ R62, R62, c[0x0][0x23c], -R59.reuse ;  /* 0x00008f003e3e7a23 */ /* 0x100fe4000001083b */
[----:B------:R-:W-:-:S02]  /*7a70*/  FFMA.FTZ R61, R61, c[0x0][0x23c], -R59 ;  /* 0x00008f003d3d7a23 */ /* 0x000fc4000001083b */
[----:B------:R-:W1:Y:S01]  /*7a80*/  MUFU.EX2 R177, R177 ;  /* 0x000000b100b17308 */ /* 0x000e620000000800 */
[----:B------:R-:W-:Y:S02]  /*7a90*/  FFMA.FTZ R58, R58, c[0x0][0x23c], -R59 ;  /* 0x00008f003a3a7a23 */ /* 0x000fe4000001083b */
[C---:B------:R-:W-:Y:S01]  /*7aa0*/  HMMA.16816.F32 R88, R8.reuse, R6, R88 ;  /* 0x000000060858723c */ /* 0x040fe20000001858 */
[--C-:B------:R-:W-:Y:S02]  /*7ab0*/  FFMA.FTZ R59, R60, c[0x0][0x23c], -R54.reuse ;  /* 0x00008f003c3b7a23 */ /* 0x100fe40000010836 */
[----:B------:R-:W-:Y:S02]  /*7ac0*/  FFMA.FTZ R53, R53, c[0x0][0x23c], -R54 ;  /* 0x00008f0035357a23 */ /* 0x000fe40000010836 */
[----:B------:R-:W-:Y:S01]  /*7ad0*/  MUFU.EX2 R176, R176 ;  /* 0x000000b000b07308 */ /* 0x000fe20000000800 */
[----:B------:R-:W-:Y:S02]  /*7ae0*/  FADD.FTZ R36, R143, R36 ;  /* 0x000000248f247221 */ /* 0x000fe40000010000 */
[----:B----4-:R-:W-:Y:S01]  /*7af0*/  HMMA.16816.F32 R76, R8, R16, R76 ;  /* 0x00000010084c723c */ /* 0x010fe2000000184c */
[----:B------:R-:W-:-:S02]  /*7b00*/  FADD.FTZ R45, R172, R45 ;  /* 0x0000002dac2d7221 */ /* 0x000fc40000010000 */
[----:B------:R-:W-:Y:S02]  /*7b10*/  FADD.FTZ R35, R132, R35 ;  /* 0x0000002384237221 */ /* 0x000fe40000010000 */
[----:B------:R-:W-:Y:S01]  /*7b20*/  MUFU.EX2 R180, R180 ;  /* 0x000000b400b47308 */ /* 0x000fe20000000800 */
[----:B------:R-:W-:Y:S01]  /*7b30*/  FADD.FTZ R31, R136, R31 ;  /* 0x0000001f881f7221 */ /* 0x000fe20000010000 */
[----:B------:R-:W-:Y:S01]  /*7b40*/  MOV R136, R144 ;  /* 0x0000009000887202 */ /* 0x000fe20000000f00 */
[----:B------:R-:W-:Y:S01]  /*7b50*/  HMMA.16816.F32 R72, R8, R18, R72 ;  /* 0x000000120848723c */ /* 0x000fe20000001848 */
[----:B------:R-:W-:Y:S01]  /*7b60*/  LDSM.16.MT88.4 R8, [R190+0x7000] ;  /* 0x00700000be08783b */ /* 0x000fe20000004200 */
[----:B------:R-:W-:Y:S02]  /*7b70*/  FADD.FTZ R36, R149, R36 ;  /* 0x0000002495247221 */ /* 0x000fe40000010000 */
[----:B------:R-:W-:Y:S01]  /*7b80*/  FADD.FTZ R45, R174, R45 ;  /* 0x0000002dae2d7221 */ /* 0x000fe20000010000 */
[----:B------:R-:W-:Y:S01]  /*7b90*/  MUFU.EX2 R179, R179 ;  /* 0x000000b300b37308 */ /* 0x000fe20000000800 */
[----:B------:R-:W-:-:S02]  /*7ba0*/  FADD.FTZ R35, R67, R35 ;  /* 0x0000002343237221 */ /* 0x000fc40000010000 */
[C---:B------:R-:W-:Y:S01]  /*7bb0*/  HMMA.16816.F32 R128, R24.reuse, R20, R128 ;  /* 0x000000141880723c */ /* 0x040fe20000001880 */
[----:B------:R-:W-:Y:S01]  /*7bc0*/  FADD.FTZ R31, R135, R31 ;  /* 0x0000001f871f7221 */ /* 0x000fe20000010000 */
[----:B------:R-:W-:Y:S01]  /*7bd0*/  MOV R135, R0 ;  /* 0x0000000000877202 */ /* 0x000fe20000000f00 */
[----:B------:R-:W-:Y:S02]  /*7be0*/  FFMA.FTZ R166, R166, c[0x0][0x23c], -R140 ;  /* 0x00008f00a6a67a23 */ /* 0x000fe4000001088c */
[----:B------:R-:W2:Y:S01]  /*7bf0*/  MUFU.EX2 R171, R171 ;  /* 0x000000ab00ab7308 */ /* 0x000ea20000000800 */
[----:B------:R-:W-:Y:S02]  /*7c00*/  FFMA.FTZ R47, R47, c[0x0][0x23c], -R46 ;  /* 0x00008f002f2f7a23 */ /* 0x000fe4000001082e */
[----:B------:R-:W-:Y:S01]  /*7c10*/  HMMA.16816.F32 R116, R24, R22, R116 ;  /* 0x000000161874723c */ /* 0x000fe20000001874 */
[----:B------:R-:W-:Y:S01]  /*7c20*/  LDSM.16.MT88.4 R20, [R188+0x7000] ;  /* 0x00700000bc14783b */ /* 0x000fe20000004200 */
[----:B------:R-:W-:-:S02]  /*7c30*/  FFMA.FTZ R148, R148, c[0x0][0x23c], -R140 ;  /* 0x00008f0094947a23 */ /* 0x000fc4000001088c */
[--C-:B------:R-:W-:Y:S01]  /*7c40*/  FFMA.FTZ R147, R147, c[0x0][0x23c], -R140.reuse ;  /* 0x00008f0093937a23 */ /* 0x100fe2000001088c */
[----:B------:R-:W4:Y:S01]  /*7c50*/  MUFU.EX2 R168, R168 ;  /* 0x000000a800a87308 */ /* 0x000f220000000800 */
[----:B------:R-:W-:Y:S02]  /*7c60*/  FFMA.FTZ R139, R139, c[0x0][0x23c], -R140 ;  /* 0x00008f008b8b7a23 */ /* 0x000fe4000001088c */
[C---:B------:R-:W-:Y:S01]  /*7c70*/  HMMA.16816.F32 R112, R24.reuse, R12, R112 ;  /* 0x0000000c1870723c */ /* 0x040fe20000001870 */
[----:B------:R-:W-:Y:S02]  /*7c80*/  FADD.FTZ R36, R150, R36 ;  /* 0x0000002496247221 */ /* 0x000fe40000010000 */
[----:B------:R-:W-:Y:S02]  /*7c90*/  FADD.FTZ R45, R175, R45 ;  /* 0x0000002daf2d7221 */ /* 0x000fe40000010000 */
[----:B------:R-:W5:Y:S01]  /*7ca0*/  MUFU.EX2 R173, R173 ;  /* 0x000000ad00ad7308 */ /* 0x000f620000000800 */
[----:B------:R-:W-:Y:S01]  /*7cb0*/  FADD.FTZ R35, R134, R35 ;  /* 0x0000002386237221 */ /* 0x000fe20000010000 */
[----:B------:R-:W-:Y:S01]  /*7cc0*/  MOV R134, R146 ;  /* 0x0000009200867202 */ /* 0x000fe20000000f00 */
[----:B------:R-:W-:Y:S01]  /*7cd0*/  HMMA.16816.F32 R100, R24, R14, R100 ;  /* 0x0000000e1864723c */ /* 0x000fe20000001864 */
[----:B------:R-:W5:Y:S01]  /*7ce0*/  LDSM.16.MT88.4 R12, [R192+0x7000] ;  /* 0x00700000c00c783b */ /* 0x000f620000004200 */
[----:B------:R-:W-:-:S02]  /*7cf0*/  FADD.FTZ R31, R142, R31 ;  /* 0x0000001f8e1f7221 */ /* 0x000fc40000010000 */
[----:B------:R-:W-:Y:S01]  /*7d00*/  FFMA.FTZ R49, R49, c[0x0][0x23c], -R46 ;  /* 0x00008f0031317a23 */ /* 0x000fe2000001082e */
[----:B------:R-:W-:Y:S01]  /*7d10*/  MUFU.EX2 R170, R170 ;  /* 0x000000aa00aa7308 */ /* 0x000fe20000000800 */
[----:B---3--:R-:W-:Y:S02]  /*7d20*/  FADD.FTZ R36, R167, R36 ;  /* 0x00000024a7247221 */ /* 0x008fe40000010000 */
[----:B------:R-:W-:Y:S01]  /*7d30*/  HMMA.16816.F32 R96, R24, R4, R96 ;  /* 0x000000041860723c */ /* 0x000fe20000001860 */
[----:B-1----:R-:W-:Y:S02]  /*7d40*/  FADD.FTZ R35, R177, R35 ;  /* 0x00000023b1237221 */ /* 0x002fe40000010000 */
[----:B--2---:R-:W-:Y:S02]  /*7d50*/  FADD.FTZ R31, R171, R31 ;  /* 0x0000001fab1f7221 */ /* 0x004fe40000010000 */
[----:B------:R-:W1:Y:S01]  /*7d60*/  MUFU.EX2 R151, R151 ;  /* 0x0000009700977308 */ /* 0x000e620000000800 */
[----:B------:R-:W-:-:S02]  /*7d70*/  FADD.FTZ R36, R178, R36 ;  /* 0x00000024b2247221 */ /* 0x000fc40000010000 */
[C---:B------:R-:W-:Y:S01]  /*7d80*/  HMMA.16816.F32 R84, R24.reuse, R6, R84 ;  /* 0x000000061854723c */ /* 0x040fe20000001854 */
[----:B------:R-:W2:Y:S01]  /*7d90*/  LDSM.16.MT88.4 R4, [R189+0x7000] ;  /* 0x00700000bd04783b */ /* 0x000ea20000004200 */
[----:B------:R-:W-:Y:S02]  /*7da0*/  FADD.FTZ R35, R176, R35 ;  /* 0x00000023b0237221 */ /* 0x000fe40000010000 */
[----:B----4-:R-:W-:Y:S01]  /*7db0*/  FADD.FTZ R31, R168, R31 ;  /* 0x0000001fa81f7221 */ /* 0x010fe20000010000 */
[----:B------:R-:W3:Y:S01]  /*7dc0*/  MUFU.EX2 R137, R137 ;  /* 0x0000008900897308 */ /* 0x000ee20000000800 */
[----:B------:R-:W-:Y:S02]  /*7dd0*/  FADD.FTZ R36, R181, R36 ;  /* 0x00000024b5247221 */ /* 0x000fe40000010000 */
[----:B------:R-:W-:Y:S01]  /*7de0*/  HMMA.16816.F32 R80, R24, R16, R80 ;  /* 0x000000101850723c */ /* 0x000fe20000001850 */
[----:B------:R-:W-:Y:S02]  /*7df0*/  FADD.FTZ R35, R180, R35 ;  /* 0x00000023b4237221 */ /* 0x000fe40000010000 */
[----:B-----5:R-:W-:-:S02]  /*7e00*/  FADD.FTZ R31, R173, R31 ;  /* 0x0000001fad1f7221 */ /* 0x020fc40000010000 */
[----:B------:R-:W4:Y:S01]  /*7e10*/  MUFU.EX2 R66, R66 ;  /* 0x0000004200427308 */ /* 0x000f220000000800 */
[----:B-1----:R-:W-:Y:S01]  /*7e20*/  FADD.FTZ R36, R151, R36 ;  /* 0x0000002497247221 */ /* 0x002fe20000010000 */
[----:B------:R-:W-:Y:S01]  /*7e30*/  F2FP.PACK_AB R16, R176, R177 ;  /* 0x000000b1b010723e */ /* 0x000fe200000000ff */
[----:B------:R-:W-:Y:S01]  /*7e40*/  HMMA.16816.F32 R68, R24, R18, R68 ;  /* 0x000000121844723c */ /* 0x000fe20000001844 */
[----:B------:R-:W-:Y:S01]  /*7e50*/  F2FP.PACK_AB R17, R168, R171 ;  /* 0x000000aba811723e */ /* 0x000fe200000000ff */
[----:B------:R-:W-:Y:S02]  /*7e60*/  FADD.FTZ R35, R179, R35 ;  /* 0x00000023b3237221 */ /* 0x000fe40000010000 */
[----:B------:R-:W-:Y:S01]  /*7e70*/  FADD.FTZ R31, R170, R31 ;  /* 0x0000001faa1f7221 */ /* 0x000fe20000010000 */
[----:B------:R-:W1:Y:S01]  /*7e80*/  MUFU.EX2 R141, R141 ;  /* 0x0000008d008d7308 */ /* 0x000e620000000800 */
[----:B---3--:R-:W-:Y:S01]  /*7e90*/  FADD.FTZ R45, R137, R45 ;  /* 0x0000002d892d7221 */ /* 0x008fe20000010000 */
[----:B------:R-:W-:-:S02]  /*7ea0*/  F2FP.PACK_AB R18, R179, R180 ;  /* 0x000000b4b312723e */ /* 0x000fc400000000ff */
[----:B------:R-:W-:Y:S02]  /*7eb0*/  F2FP.PACK_AB R19, R170, R173 ;  /* 0x000000adaa13723e */ /* 0x000fe400000000ff */
[----:B------:R-:W-:Y:S02]  /*7ec0*/  F2FP.PACK_AB R24, R178, R167 ;  /* 0x000000a7b218723e */ /* 0x000fe400000000ff */
[----:B------:R-:W3:Y:S01]  /*7ed0*/  MUFU.EX2 R138, R138 ;  /* 0x0000008a008a7308 */ /* 0x000ee20000000800 */
[C---:B----4-:R-:W-:Y:S01]  /*7ee0*/  F2FP.PACK_AB R25, R66.reuse, R137 ;  /* 0x000000894219723e */ /* 0x050fe200000000ff */
[----:B------:R-:W-:Y:S01]  /*7ef0*/  FADD.FTZ R45, R66, R45 ;  /* 0x0000002d422d7221 */ /* 0x000fe20000010000 */
[----:B------:R-:W-:Y:S01]  /*7f00*/  F2FP.PACK_AB R26, R151, R181 ;  /* 0x000000b5971a723e */ /* 0x000fe200000000ff */
[----:B------:R-:W-:Y:S04]  /*7f10*/  HMMA.16816.F32 R124, R16, R12, R124 ;  /* 0x0000000c107c723c */ /* 0x000fe8000000187c */
[----:B------:R-:W4:Y:S01]  /*7f20*/  MUFU.EX2 R65, R65 ;  /* 0x0000004100417308 */ /* 0x000f220000000800 */
[----:B-1----:R-:W-:-:S03]  /*7f30*/  FADD.FTZ R45, R141, R45 ;  /* 0x0000002d8d2d7221 */ /* 0x002fc60000010000 */
[----:B------:R-:W-:Y:S01]  /*7f40*/  HMMA.16816.F32 R120, R16, R14, R120 ;  /* 0x0000000e1078723c */ /* 0x000fe20000001878 */
[----:B---3--:R-:W-:-:S03]  /*7f50*/  F2FP.PACK_AB R27, R138, R141 ;  /* 0x0000008d8a1b723e */ /* 0x008fc600000000ff */
[----:B------:R-:W1:Y:S01]  /*7f60*/  MUFU.EX2 R62, R62 ;  /* 0x0000003e003e7308 */ /* 0x000e620000000800 */
[----:B------:R-:W-:-:S03]  /*7f70*/  FADD.FTZ R45, R138, R45 ;  /* 0x0000002d8a2d7221 */ /* 0x000fc60000010000 */
[----:B------:R-:W-:Y:S01]  /*7f80*/  HMMA.16816.F32 R108, R16, R8, R108 ;  /* 0x00000008106c723c */ /* 0x000fe2000000186c */
[----:B----4-:R-:W-:-:S03]  /*7f90*/  FADD.FTZ R35, R65, R35 ;  /* 0x0000002341237221 */ /* 0x010fc60000010000 */
[----:B------:R-:W3:Y:S04]  /*7fa0*/  MUFU.EX2 R61, R61 ;  /* 0x0000003d003d7308 */ /* 0x000ee80000000800 */
[----:B------:R-:W-:Y:S04]  /*7fb0*/  HMMA.16816.F32 R104, R16, R10, R104 ;  /* 0x0000000a1068723c */ /* 0x000fe80000001868 */
[----:B------:R-:W4:Y:S01]  /*7fc0*/  MUFU.EX2 R58, R58 ;  /* 0x0000003a003a7308 */ /* 0x000f220000000800 */
[----:B-1----:R-:W-:-:S03]  /*7fd0*/  FADD.FTZ R35, R62, R35 ;  /* 0x000000233e237221 */ /* 0x002fc60000010000 */
[----:B--2---:R-:W-:Y:S04]  /*7fe0*/  HMMA.16816.F32 R92, R16, R4, R92 ;  /* 0x00000004105c723c */ /* 0x004fe8000000185c */
[----:B------:R-:W1:Y:S01]  /*7ff0*/  MUFU.EX2 R59, R59 ;  /* 0x0000003b003b7308 */ /* 0x000e620000000800 */
[----:B---3--:R-:W-:-:S03]  /*8000*/  FADD.FTZ R35, R61, R35 ;  /* 0x000000233d237221 */ /* 0x008fc60000010000 */
[----:B------:R-:W-:Y:S04]  /*8010*/  HMMA.16816.F32 R88, R16, R6, R88 ;  /* 0x000000061058723c */ /* 0x000fe80000001858 */
[----:B------:R-:W2:Y:S01]  /*8020*/  MUFU.EX2 R57, R57 ;  /* 0x0000003900397308 */ /* 0x000ea20000000800 */
[----:B----4-:R-:W-:-:S03]  /*8030*/  FADD.FTZ R228, R58, R35 ;  /* 0x000000233ae47221 */ /* 0x010fc60000010000 */
[----:B------:R-:W-:Y:S04]  /*8040*/  HMMA.16816.F32 R76, R16, R20, R76 ;  /* 0x00000014104c723c */ /* 0x000fe8000000184c */
[----:B------:R-:W3:Y:S01]  /*8050*/  MUFU.EX2 R56, R56 ;  /* 0x0000003800387308 */ /* 0x000ee20000000800 */
[----:B-1----:R-:W-:-:S03]  /*8060*/  FADD.FTZ R31, R59, R31 ;  /* 0x0000001f3b1f7221 */ /* 0x002fc60000010000 */
[----:B------:R-:W-:Y:S01]  /*8070*/  HMMA.16816.F32 R72, R16, R22, R72 ;  /* 0x000000161048723c */ /* 0x000fe20000001848 */
[----:B------:R-:W1:Y:S03]  /*8080*/  LDSM.16.MT88.4 R16, [R192+0x7800] ;  /* 0x00780000c010783b */ /* 0x000e660000004200 */
[----:B------:R-:W4:Y:S01]  /*8090*/  MUFU.EX2 R53, R53 ;  /* 0x0000003500357308 */ /* 0x000f220000000800 */
[----:B--2---:R-:W-:-:S03]  /*80a0*/  FADD.FTZ R31, R57, R31 ;  /* 0x0000001f391f7221 */ /* 0x004fc60000010000 */
[----:B------:R-:W-:Y:S04]  /*80b0*/  HMMA.16816.F32 R128, R24, R12, R128 ;  /* 0x0000000c1880723c */ /* 0x000fe80000001880 */
[----:B------:R-:W2:Y:S01]  /*80c0*/  MUFU.EX2 R166, R166 ;  /* 0x000000a600a67308 */ /* 0x000ea20000000800 */
[----:B---3--:R-:W-:-:S03]  /*80d0*/  FADD.FTZ R31, R56, R31 ;  /* 0x0000001f381f7221 */ /* 0x008fc60000010000 */
[----:B------:R-:W-:Y:S01]  /*80e0*/  HMMA.16816.F32 R116, R24, R14, R116 ;  /* 0x0000000e1874723c */ /* 0x000fe20000001874 */
[----:B------:R-:W3:Y:S03]  /*80f0*/  LDSM.16.MT88.4 R12, [R190+0x7800] ;  /* 0x00780000be0c783b */ /* 0x000ee60000004200 */
[----:B------:R-:W5:Y:S01]  /*8100*/  MUFU.EX2 R47, R47 ;  /* 0x0000002f002f7308 */ /* 0x000f620000000800 */
[----:B----4-:R-:W-:-:S03]  /*8110*/  FADD.FTZ R227, R53, R31 ;  /* 0x0000001f35e37221 */ /* 0x010fc60000010000 */
[----:B------:R-:W-:Y:S04]  /*8120*/  HMMA.16816.F32 R112, R24, R8, R112 ;  /* 0x000000081870723c */ /* 0x000fe80000001870 */
[----:B------:R-:W4:Y:S01]  /*8130*/  MUFU.EX2 R148, R148 ;  /* 0x0000009400947308 */ /* 0x000f220000000800 */
[----:B--2---:R-:W-:-:S03]  /*8140*/  FADD.FTZ R36, R166, R36 ;  /* 0x00000024a6247221 */ /* 0x004fc60000010000 */
[----:B------:R-:W-:Y:S01]  /*8150*/  HMMA.16816.F32 R100, R24, R10, R100 ;  /* 0x0000000a1864723c */ /* 0x000fe20000001864 */
[----:B------:R-:W2:Y:S03]  /*8160*/  LDSM.16.MT88.4 R8, [R189+0x7800] ;  /* 0x00780000bd08783b */ /* 0x000ea60000004200 */
[----:B------:R-:W1:Y:S01]  /*8170*/  MUFU.EX2 R147, R147 ;  /* 0x0000009300937308 */ /* 0x000e620000000800 */
[----:B-----5:R-:W-:-:S03]  /*8180*/  FADD.FTZ R45, R47, R45 ;  /* 0x0000002d2f2d7221 */ /* 0x020fc60000010000 */
[----:B------:R-:W-:Y:S04]  /*8190*/  HMMA.16816.F32 R96, R24, R4, R96 ;  /* 0x000000041860723c */ /* 0x000fe80000001860 */
[----:B------:R-:W5:Y:S01]  /*81a0*/  MUFU.EX2 R139, R139 ;  /* 0x0000008b008b7308 */ /* 0x000f620000000800 */
[----:B----4-:R-:W-:-:S03]  /*81b0*/  FADD.FTZ R36, R148, R36 ;  /* 0x0000002494247221 */ /* 0x010fc60000010000 */
[----:B------:R-:W-:Y:S01]  /*81c0*/  HMMA.16816.F32 R84, R24, R6, R84 ;  /* 0x000000061854723c */ /* 0x000fe20000001854 */
[----:B------:R-:W4:Y:S01]  /*81d0*/  LDSM.16.MT88.4 R4, [R188+0x7800] ;  /* 0x00780000bc04783b */ /* 0x000f220000004200 */
[----:B-1----:R-:W-:-:S06]  /*81e0*/  FADD.FTZ R36, R147, R36 ;  /* 0x0000002493247221 */ /* 0x002fcc0000010000 */
[----:B------:R-:W-:Y:S01]  /*81f0*/  HMMA.16816.F32 R80, R24, R20, R80 ;  /* 0x000000141850723c */ /* 0x000fe20000001850 */
[----:B-----5:R-:W-:-:S06]  /*8200*/  FADD.FTZ R230, R139, R36 ;  /* 0x000000248be67221 */ /* 0x020fcc0000010000 */
[----:B------:R-:W-:Y:S01]  /*8210*/  F2FP.PACK_AB R20, R62, R65 ;  /* 0x000000413e14723e */ /* 0x000fe200000000ff */
[----:B------:R-:W-:Y:S01]  /*8220*/  HMMA.16816.F32 R68, R24, R22, R68 ;  /* 0x000000161844723c */ /* 0x000fe20000001844 */
[----:B------:R-:W1:Y:S01]  /*8230*/  MUFU.EX2 R24, R49 ;  /* 0x0000003100187308 */ /* 0x000e620000000800 */
[----:B------:R-:W-:-:S05]  /*8240*/  F2FP.PACK_AB R21, R57, R59 ;  /* 0x0000003b3915723e */ /* 0x000fca00000000ff */
[--C-:B------:R-:W-:Y:S01]  /*8250*/  FFMA.FTZ R25, R44, c[0x0][0x23c], -R46.reuse ;  /* 0x00008f002c197a23 */ /* 0x100fe2000001082e */
[----:B------:R-:W-:Y:S01]  /*8260*/  F2FP.PACK_AB R22, R58, R61 ;  /* 0x0000003d3a16723e */ /* 0x000fe200000000ff */
[----:B------:R-:W-:Y:S01]  /*8270*/  FFMA.FTZ R26, R43, c[0x0][0x23c], -R46 ;  /* 0x00008f002b1a7a23 */ /* 0x000fe2000001082e */
[----:B------:R-:W-:-:S03]  /*8280*/  F2FP.PACK_AB R23, R53, R56 ;  /* 0x000000383517723e */ /* 0x000fc600000000ff */
[----:B------:R-:W5:Y:S04]  /*8290*/  MUFU.EX2 R25, R25 ;  /* 0x0000001900197308 */ /* 0x000f680000000800 */
[----:B------:R-:W-:Y:S01]  /*82a0*/  HMMA.16816.F32 R124, R20, R16, R124 ;  /* 0x00000010147c723c */ /* 0x000fe2000000187c */
[----:B-1----:R-:W-:-:S03]  /*82b0*/  FADD.FTZ R45, R24, R45 ;  /* 0x0000002d182d7221 */ /* 0x002fc60000010000 */
[----:B------:R-:W1:Y:S04]  /*82c0*/  MUFU.EX2 R26, R26 ;  /* 0x0000001a001a7308 */ /* 0x000e680000000800 */
[----:B------:R-:W-:Y:S01]  /*82d0*/  HMMA.16816.F32 R120, R20, R18, R120 ;  /* 0x000000121478723c */ /* 0x000fe20000001878 */
[----:B-----5:R-:W-:-:S07]  /*82e0*/  FADD.FTZ R45, R25, R45 ;  /* 0x0000002d192d7221 */ /* 0x020fce0000010000 */
[----:B---3--:R-:W-:Y:S01]  /*82f0*/  HMMA.16816.F32 R108, R20, R12, R108 ;  /* 0x0000000c146c723c */ /* 0x008fe2000000186c */
[----:B-1----:R-:W-:-:S07]  /*8300*/  FADD.FTZ R229, R26, R45 ;  /* 0x0000002d1ae57221 */ /* 0x002fce0000010000 */
[C---:B------:R-:W-:Y:S08]  /*8310*/  HMMA.16816.F32 R104, R20.reuse, R14, R104 ;  /* 0x0000000e1468723c */ /* 0x040ff00000001868 */
[C---:B--2---:R-:W-:Y:S08]  /*8320*/  HMMA.16816.F32 R92, R20.reuse, R8, R92 ;  /* 0x00000008145c723c */ /* 0x044ff0000000185c */
[C---:B------:R-:W-:Y:S08]  /*8330*/  HMMA.16816.F32 R88, R20.reuse, R10, R88 ;  /* 0x0000000a1458723c */ /* 0x040ff00000001858 */
[C---:B----4-:R-:W-:Y:S08]  /*8340*/  HMMA.16816.F32 R76, R20.reuse, R4, R76 ;  /* 0x00000004144c723c */ /* 0x050ff0000000184c */
[----:B------:R-:W-:Y:S07]  /*8350*/  HMMA.16816.F32 R72, R20, R6, R72 ;  /* 0x000000061448723c */ /* 0x000fee0000001848 */
[----:B------:R-:W-:-:S02]  /*8360*/  F2FP.PACK_AB R20, R148, R166 ;  /* 0x000000a69414723e */ /* 0x000fc400000000ff */
[----:B------:R-:W-:Y:S02]  /*8370*/  F2FP.PACK_AB R21, R24, R47 ;  /* 0x0000002f1815723e */ /* 0x000fe400000000ff */
[----:B------:R-:W-:Y:S02]  /*8380*/  F2FP.PACK_AB R22, R139, R147 ;  /* 0x000000938b16723e */ /* 0x000fe400000000ff */
[----:B------:R-:W-:-:S07]  /*8390*/  F2FP.PACK_AB R23, R26, R25 ;  /* 0x000000191a17723e */ /* 0x000fce00000000ff */
        /* <DEDUP_REMOVED lines=13> */
[----:B------:R-:W-:-:S04]  /*8470*/  IMAD.WIDE.U32 R6, R147, c[0x0][0x1a0], RZ ;  /* 0x0000680093067a25 */ /* 0x000fc800078e00ff */
[----:B------:R-:W-:Y:S01]  /*8480*/  IMAD R4, R4, c[0x0][0x1a0], RZ ;  /* 0x0000680004047a24 */ /* 0x000fe200078e02ff */
[----:B------:R-:W-:Y:S01]  /*8490*/  BAR.SYNC.DEFER_BLOCKING 0x0 ;  /* 0x0000000000007b1d */ /* 0x000fe20000010000 */
[----:B------:R-:W-:Y:S01]  /*84a0*/  LEA R5, P0, R6, R154, 0x6 ;  /* 0x0000009a06057211 */ /* 0x000fe200078030ff */
[C---:B------:R-:W-:Y:S02]  /*84b0*/  IMAD R165, R147.reuse, 0x40, R165 ;  /* 0x0000004093a57824 */ /* 0x040fe400078e02a5 */
[----:B------:R-:W-:Y:S01]  /*84c0*/  IMAD R4, R147, c[0x0][0x1a4], R4 ;  /* 0x0000690093047a24 */ /* 0x000fe200078e0204 */
[----:B------:R-:W-:Y:S02]  /*84d0*/  LEA R8, P1, R5, c[0x0][0x170], 0x1 ;  /* 0x00005c0005087a11 */ /* 0x000fe400078208ff */
[----:B------:R-:W-:Y:S01]  /*84e0*/  ISETP.GE.AND P3, PT, R165, R164, PT ;  /* 0x000000a4a500720c */ /* 0x000fe20003f66270 */
        /* <DEDUP_REMOVED lines=16> */
[----:B------:R-:W-:Y:S04]  /*85f0*/  LDSM.16.M88.4 R64, [R198] ;  /* 0x00000000c640783b */ /* 0x000fe80000000200 */
[----:B------:R-:W-:Y:S04]  /*8600*/  LDSM.16.M88.4 R60, [R198+0x2000] ;  /* 0x00200000c63c783b */ /* 0x000fe80000000200 */
[----:B------:R-:W-:Y:S04]  /*8610*/  LDSM.16.M88.4 R56, [R196] ;  /* 0x00000000c438783b */ /* 0x000fe80000000200 */
[----:B------:R-:W-:Y:S04]  /*8620*/  LDSM.16.M88.4 R36, [R191+0x4000] ;  /* 0x00400000bf24783b */ /* 0x000fe80000000200 */
[----:B------:R-:W-:Y:S04]  /*8630*/  LDSM.16.M88.4 R52, [R196+0x2000] ;  /* 0x00200000c434783b */ /* 0x000fe80000000200 */
[----:B------:R-:W-:Y:S04]  /*8640*/  LDSM.16.M88.4 R24, [R194] ;  /* 0x00000000c218783b */ /* 0x000fe80000000200 */
[----:B-1----:R-:W1:Y:S04]  /*8650*/  LDSM.16.M88.4 R8, [R197+0x4000] ;  /* 0x00400000c508783b */ /* 0x002e680000000200 */
[----:B------:R-:W3:Y:S04]  /*8660*/  LDSM.16.M88.4 R32, [R195] ;  /* 0x00000000c320783b */ /* 0x000ee80000000200 */
[----:B------:R-:W4:Y:S04]  /*8670*/  LDSM.16.M88.4 R28, [R195+0x2000] ;  /* 0x00200000c31c783b */ /* 0x000f280000000200 */
[----:B------:R-:W5:Y:S04]  /*8680*/  LDSM.16.M88.4 R136, [R197+0x4800] ;  /* 0x00480000c588783b */ /* 0x000f680000000200 */
[----:B------:R-:W-:Y:S04]  /*8690*/  LDSM.16.M88.4 R140, [R184] ;  /* 0x00000000b88c783b */ /* 0x000fe80000000200 */
[----:B------:R-:W3:Y:S04]  /*86a0*/  LDSM.16.M88.4 R20, [R193] ;  /* 0x00000000c114783b */ /* 0x000ee80000000200 */
[----:B------:R-:W3:Y:S04]  /*86b0*/  LDSM.16.M88.4 R16, [R193+0x2000] ;  /* 0x00200000c110783b */ /* 0x000ee80000000200 */
[----:B------:R-:W3:Y:S04]  /*86c0*/  LDSM.16.M88.4 R48, [R191+0x4800] ;  /* 0x00480000bf30783b */ /* 0x000ee80000000200 */
[----:B------:R-:W0:Y:S01]  /*86d0*/  LDGDEPBAR ;  /* 0x00000000000079af */ /* 0x000e220000000000 */
[-C--:B-1----:R-:W-:Y:S08]  /*86e0*/  HMMA.16816.F32 R132, R64, R8.reuse, RZ ;  /* 0x000000084084723c */ /* 0x082ff000000018ff */
[C---:B--2---:R-:W-:Y:S08]  /*86f0*/  HMMA.16816.F32 R4, R60.reuse, R8, RZ ;  /* 0x000000083c04723c */ /* 0x044ff000000018ff */
[----:B------:R-:W-:Y:S08]  /*8700*/  HMMA.16816.F32 R12, R60, R10, RZ ;  /* 0x0000000a3c0c723c */ /* 0x000ff000000018ff */
[----:B------:R-:W-:Y:S08]  /*8710*/  HMMA.16816.F32 R132, R56, R36, R132 ;  /* 0x000000243884723c */ /* 0x000ff00000001884 */
[----:B------:R-:W-:Y:S08]  /*8720*/  HMMA.16816.F32 R8, R64, R10, RZ ;  /* 0x0000000a4008723c */ /* 0x000ff000000018ff */
[----:B------:R-:W-:Y:S08]  /*8730*/  HMMA.16816.F32 R4, R52, R36, R4 ;  /* 0x000000243404723c */ /* 0x000ff00000001804 */
[----:B---3--:R-:W-:Y:S08]  /*8740*/  HMMA.16816.F32 R132, R32, R24, R132 ;  /* 0x000000182084723c */ /* 0x008ff00000001884 */
[-C--:B------:R-:W-:Y:S08]  /*8750*/  HMMA.16816.F32 R12, R52, R38.reuse, R12 ;  /* 0x00000026340c723c */ /* 0x080ff0000000180c */
[----:B------:R-:W-:Y:S08]  /*8760*/  HMMA.16816.F32 R8, R56, R38, R8 ;  /* 0x000000263808723c */ /* 0x000ff00000001808 */
[----:B----4-:R-:W-:Y:S08]  /*8770*/  HMMA.16816.F32 R4, R28, R24, R4 ;  /* 0x000000181c04723c */ /* 0x010ff00000001804 */
[----:B-----5:R-:W-:Y:S08]  /*8780*/  HMMA.16816.F32 R44, R64, R136, RZ ;  /* 0x00000088402c723c */ /* 0x020ff000000018ff */
[----:B------:R-:W-:Y:S08]  /*8790*/  HMMA.16816.F32 R132, R20, R140, R132 ;  /* 0x0000008c1484723c */ /* 0x000ff00000001884 */
[----:B------:R-:W-:Y:S08]  /*87a0*/  HMMA.16816.F32 R40, R60, R136, RZ ;  /* 0x000000883c28723c */ /* 0x000ff000000018ff */
[-C--:B------:R-:W-:Y:S08]  /*87b0*/  HMMA.16816.F32 R36, R64, R138.reuse, RZ ;  /* 0x0000008a4024723c */ /* 0x080ff000000018ff */
[----:B------:R-:W-:Y:S01]  /*87c0*/  HMMA.16816.F32 R136, R60, R138, RZ ;  /* 0x0000008a3c88723c */ /* 0x000fe200000018ff */
[----:B------:R-:W-:-:S02]  /*87d0*/  FMUL.FTZ R134, R134, c[0x0][0x2ec] ;  /* 0x0000bb0086867a20 */ /* 0x000fc40000410000 */
[----:B------:R-:W-:Y:S02]  /*87e0*/  FMUL.FTZ R135, R135, c[0x0][0x2ec] ;  /* 0x0000bb0087877a20 */ /* 0x000fe40000410000 */
[----:B------:R-:W-:Y:S01]  /*87f0*/  FMUL.FTZ R2, R132, c[0x0][0x2ec] ;  /* 0x0000bb0084027a20 */ /* 0x000fe20000410000 */
[----:B------:R-:W-:Y:S01]  /*8800*/  MUFU.TANH R148, R134 ;  /* 0x0000008600947308 */ /* 0x000fe20000002400 */
[----:B------:R-:W-:Y:S01]  /*8810*/  FMUL.FTZ R3, R133, c[0x0][0x2ec] ;  /* 0x0000bb0085037a20 */ /* 0x000fe20000410000 */
[-C--:B------:R-:W-:Y:S06]  /*8820*/  HMMA.16816.F32 R12, R28, R26.reuse, R12 ;  /* 0x0000001a1c0c723c */ /* 0x080fec000000180c */
[----:B------:R1:W-:Y:S02]  /*8830*/  MUFU.TANH R149, R135 ;  /* 0x0000008700957308 */ /* 0x0003e40000002400 */
[----:B------:R-:W-:Y:S01]  /*8840*/  HMMA.16816.F32 R8, R32, R26, R8 ;  /* 0x0000001a2008723c */ /* 0x000fe20000001808 */
[----:B------:R-:W2:Y:S05]  /*8850*/  LDSM.16.M88.4 R24, [R187] ;  /* 0x00000000bb18783b */ /* 0x000eaa0000000200 */
[----:B------:R-:W3:Y:S02]  /*8860*/  MUFU.TANH R2, R2 ;  /* 0x0000000200027308 */ /* 0x000ee40000002400 */
[----:B------:R-:W-:Y:S01]  /*8870*/  HMMA.16816.F32 R4, R16, R140, R4 ;  /* 0x0000008c1004723c */ /* 0x000fe20000001804 */
[----:B-1----:R-:W1:Y:S05]  /*8880*/  LDSM.16.M88.4 R132, [R184+0x800] ;  /* 0x00080000b884783b */ /* 0x002e6a0000000200 */
[----:B------:R-:W-:Y:S02]  /*8890*/  MUFU.TANH R3, R3 ;  /* 0x0000000300037308 */ /* 0x000fe40000002400 */
[----:B------:R-:W-:Y:S01]  /*88a0*/  HMMA.16816.F32 R44, R56, R48, R44 ;  /* 0x00000030382c723c */ /* 0x000fe2000000182c */
[----:B---3--:R-:W-:-:S07]  /*88b0*/  FSEL R2, R2, -INF , !P3 ;  /* 0xff80000002027808 */ /* 0x008fce0005800000 */
[----:B------:R-:W-:Y:S08]  /*88c0*/  HMMA.16816.F32 R40, R52, R48, R40 ;  /* 0x000000303428723c */ /* 0x000ff00000001828 */
[----:B------:R-:W-:Y:S01]  /*88d0*/  HMMA.16816.F32 R36, R56, R50, R36 ;  /* 0x000000323824723c */ /* 0x000fe20000001824 */
[----:B------:R-:W-:Y:S02]  /*88e0*/  FMUL.FTZ R4, R4, c[0x0][0x2ec] ;  /* 0x0000bb0004047a20 */ /* 0x000fe40000410000 */
[----:B------:R-:W-:-:S02]  /*88f0*/  FMUL.FTZ R5, R5, c[0x0][0x2ec] ;  /* 0x0000bb0005057a20 */ /* 0x000fc40000410000 */
[----:B------:R-:W-:Y:S01]  /*8900*/  FMUL.FTZ R6, R6, c[0x0][0x2ec] ;  /* 0x0000bb0006067a20 */ /* 0x000fe20000410000 */
[----:B------:R-:W-:Y:S01]  /*8910*/  MUFU.TANH R150, R4 ;  /* 0x0000000400967308 */ /* 0x000fe20000002400 */
[----:B------:R-:W-:Y:S01]  /*8920*/  FMUL.FTZ R173, R7, c[0x0][0x2ec] ;  /* 0x0000bb0007ad7a20 */ /* 0x000fe20000410000 */
[----:B------:R-:W-:Y:S01]  /*8930*/  HMMA.16816.F32 R136, R52, R50, R136 ;  /* 0x000000323488723c */ /* 0x000fe20000001888 */
[----:B------:R-:W3:Y:S05]  /*8940*/  LDSM.16.M88.4 R48, [R197+0x5000] ;  /* 0x00500000c530783b */ /* 0x000eea0000000200 */
[----:B------:R-:W-:Y:S02]  /*8950*/  MUFU.TANH R151, R5 ;  /* 0x0000000500977308 */ /* 0x000fe40000002400 */
[-C--:B------:R-:W-:Y:S06]  /*8960*/  HMMA.16816.F32 R8, R20, R142.reuse, R8 ;  /* 0x0000008e1408723c */ /* 0x080fec0000001808 */
[----:B------:R4:W-:Y:S02]  /*8970*/  MUFU.TANH R166, R6 ;  /* 0x0000000600a67308 */ /* 0x0009e40000002400 */
[----:B------:R-:W-:Y:S01]  /*8980*/  HMMA.16816.F32 R12, R16, R142, R12 ;  /* 0x0000008e100c723c */ /* 0x000fe2000000180c */
[----:B------:R-:W-:Y:S05]  /*8990*/  LDSM.16.M88.4 R140, [R197+0x5800] ;  /* 0x00580000c58c783b */ /* 0x000fea0000000200 */
[----:B------:R-:W-:Y:S02]  /*89a0*/  MUFU.TANH R173, R173 ;  /* 0x000000ad00ad7308 */ /* 0x000fe40000002400 */
[C---:B--2---:R-:W-:Y:S01]  /*89b0*/  HMMA.16816.F32 R44, R32.reuse, R24, R44 ;  /* 0x00000018202c723c */ /* 0x044fe2000000182c */
[----:B----4-:R-:W2:Y:S07]  /*89c0*/  LDSM.16.M88.4 R4, [R191+0x5000] ;  /* 0x00500000bf04783b */ /* 0x010eae0000000200 */
[----:B------:R-:W-:Y:S01]  /*89d0*/  FMUL.FTZ R8, R8, c[0x0][0x2ec] ;  /* 0x0000bb0008087a20 */ /* 0x000fe20000410000 */
[----:B------:R-:W-:Y:S01]  /*89e0*/  HMMA.16816.F32 R36, R32, R26, R36 ;  /* 0x0000001a2024723c */ /* 0x000fe20000001824 */
[----:B------:R-:W-:-:S02]  /*89f0*/  FMUL.FTZ R9, R9, c[0x0][0x2ec] ;  /* 0x0000bb0009097a20 */ /* 0x000fc40000410000 */
[----:B------:R-:W-:Y:S01]  /*8a00*/  FMUL.FTZ R10, R10, c[0x0][0x2ec] ;  /* 0x0000bb000a0a7a20 */ /* 0x000fe20000410000 */
[----:B------:R-:W-:Y:S01]  /*8a10*/  MUFU.TANH R167, R8 ;  /* 0x0000000800a77308 */ /* 0x000fe20000002400 */
[----:B------:R-:W-:Y:S02]  /*8a20*/  FMUL.FTZ R11, R11, c[0x0][0x2ec] ;  /* 0x0000bb000b0b7a20 */ /* 0x000fe40000410000 */
[----:B------:R-:W-:Y:S01]  /*8a30*/  FMUL.FTZ R12, R12, c[0x0][0x2ec] ;  /* 0x0000bb000c0c7a20 */ /* 0x000fe20000410000 */
[----:B------:R-:W-:Y:S01]  /*8a40*/  HMMA.16816.F32 R40, R28, R24, R40 ;  /* 0x000000181c28723c */ /* 0x000fe20000001828 */
[----:B------:R-:W-:Y:S02]  /*8a50*/  FMUL.FTZ R13, R13, c[0x0][0x2ec] ;  /* 0x0000bb000d0d7a20 */ /* 0x000fe40000410000 */
[----:B------:R-:W-:Y:S01]  /*8a60*/  FMUL.FTZ R14, R14, c[0x0][0x2ec] ;  /* 0x0000bb000e0e7a20 */ /* 0x000fe20000410000 */
[----:B------:R-:W4:Y:S01]  /*8a70*/  MUFU.TANH R168, R9 ;  /* 0x0000000900a87308 */ /* 0x000f220000002400 */
[----:B------:R-:W-:-:S03]  /*8a80*/  FMUL.FTZ R15, R15, c[0x0][0x2ec] ;  /* 0x0000bb000f0f7a20 */ /* 0x000fc60000410000 */
[----:B-1----:R-:W-:Y:S04]  /*8a90*/  HMMA.16816.F32 R44, R20, R132, R44 ;  /* 0x00000084142c723c */ /* 0x002fe8000000182c */
[----:B------:R-:W-:Y:S04]  /*8aa0*/  MUFU.TANH R169, R10 ;  /* 0x0000000a00a97308 */ /* 0x000fe80000002400 */
[----:B------:R-:W-:Y:S04]  /*8ab0*/  HMMA.16816.F32 R136, R28, R26, R136 ;  /* 0x0000001a1c88723c */ /* 0x000fe80000001888 */
[----:B------:R1:W5:Y:S04]  /*8ac0*/  MUFU.TANH R170, R11 ;  /* 0x0000000b00aa7308 */ /* 0x0003680000002400 */
[----:B---3--:R-:W-:Y:S04]  /*8ad0*/  HMMA.16816.F32 R24, R64, R50, RZ ;  /* 0x000000324018723c */ /* 0x008fe800000018ff */
[----:B------:R-:W3:Y:S04]  /*8ae0*/  MUFU.TANH R171, R12 ;  /* 0x0000000c00ab7308 */ /* 0x000ee80000002400 */
[----:B------:R-:W-:Y:S01]  /*8af0*/  HMMA.16816.F32 R36, R20, R134, R36 ;  /* 0x000000861424723c */ /* 0x000fe20000001824 */
[----:B------:R-:W-:-:S02]  /*8b00*/  FMUL.FTZ R44, R44, c[0x0][0x2ec] ;  /* 0x0000bb002c2c7a20 */ /* 0x000fc40000410000 */
[----:B------:R-:W-:Y:S01]  /*8b10*/  FMUL.FTZ R45, R45, c[0x0][0x2ec] ;  /* 0x0000bb002d2d7a20 */ /* 0x000fe20000410000 */
[----:B------:R-:W2:Y:S01]  /*8b20*/  MUFU.TANH R172, R13 ;  /* 0x0000000d00ac7308 */ /* 0x000ea20000002400 */
[----:B------:R-:W-:Y:S02]  /*8b30*/  FMUL.FTZ R46, R46, c[0x0][0x2ec] ;  /* 0x0000bb002e2e7a20 */ /* 0x000fe40000410000 */
[----:B------:R-:W-:Y:S01]  /*8b40*/  FMUL.FTZ R181, R47, c[0x0][0x2ec] ;  /* 0x0000bb002fb57a20 */ /* 0x000fe20000410000 */
[----:B-1----:R-:W-:Y:S04]  /*8b50*/  HMMA.16816.F32 R8, R64, R48, RZ ;  /* 0x000000304008723c */ /* 0x002fe800000018ff */
[----:B------:R-:W-:Y:S04]  /*8b60*/  MUFU.TANH R174, R14 ;  /* 0x0000000e00ae7308 */ /* 0x000fe80000002400 */
[C---:B------:R-:W-:Y:S04]  /*8b70*/  HMMA.16816.F32 R40, R16.reuse, R132, R40 ;  /* 0x000000841028723c */ /* 0x040fe80000001828 */
[----:B------:R1:W-:Y:S04]  /*8b80*/  MUFU.TANH R175, R15 ;  /* 0x0000000f00af7308 */ /* 0x0003e80000002400 */
[----:B------:R-:W-:Y:S01]  /*8b90*/  HMMA.16816.F32 R136, R16, R134, R136 ;  /* 0x000000861088723c */ /* 0x000fe20000001888 */
[----:B------:R-:W-:-:S02]  /*8ba0*/  FMUL.FTZ R36, R36, c[0x0][0x2ec] ;  /* 0x0000bb0024247a20 */ /* 0x000fc40000410000 */
[----:B------:R-:W-:Y:S01]  /*8bb0*/  FMUL.FTZ R37, R37, c[0x0][0x2ec] ;  /* 0x0000bb0025257a20 */ /* 0x000fe20000410000 */
[----:B------:R-:W3:Y:S01]  /*8bc0*/  MUFU.TANH R178, R44 ;  /* 0x0000002c00b27308 */ /* 0x000ee20000002400 */
[----:B------:R-:W-:Y:S02]  /*8bd0*/  FMUL.FTZ R38, R38, c[0x0][0x2ec] ;  /* 0x0000bb0026267a20 */ /* 0x000fe40000410000 */
[----:B------:R-:W-:Y:S01]  /*8be0*/  FMUL.FTZ R39, R39, c[0x0][0x2ec] ;  /* 0x0000bb0027277a20 */ /* 0x000fe20000410000 */
[----:B--2---:R-:W-:Y:S01]  /*8bf0*/  HMMA.16816.F32 R8, R56, R4, R8 ;  /* 0x000000043808723c */ /* 0x004fe20000001808 */
[----:B-1----:R-:W1:Y:S03]  /*8c00*/  LDSM.16.M88.4 R12, [R186] ;  /* 0x00000000ba0c783b */ /* 0x002e660000000200 */
[----:B------:R-:W-:Y:S04]  /*8c10*/  MUFU.TANH R179, R45 ;  /* 0x0000002d00b37308 */ /* 0x000fe80000002400 */
[----:B------:R-:W-:Y:S01]  /*8c20*/  HMMA.16816.F32 R132, R60, R48, RZ ;  /* 0x000000303c84723c */ /* 0x000fe200000018ff */
[----:B------:R-:W-:-:S02]  /*8c30*/  FMUL.FTZ R40, R40, c[0x0][0x2ec] ;  /* 0x0000bb0028287a20 */ /* 0x000fc40000410000 */
[----:B------:R-:W-:Y:S01]  /*8c40*/  FMUL.FTZ R41, R41, c[0x0][0x2ec] ;  /* 0x0000bb0029297a20 */ /* 0x000fe20000410000 */
[----:B------:R2:W-:Y:S01]  /*8c50*/  MUFU.TANH R180, R46 ;  /* 0x0000002e00b47308 */ /* 0x0005e20000002400 */
[----:B------:R-:W-:-:S03]  /*8c60*/  FMUL.FTZ R42, R42, c[0x0][0x2ec] ;  /* 0x0000bb002a2a7a20 */ /* 0x000fc60000410000 */
[----:B------:R-:W-:Y:S01]  /*8c70*/  HMMA.16816.F32 R48, R60, R50, RZ ;  /* 0x000000323c30723c */ /* 0x000fe200000018ff */
[----:B------:R-:W-:Y:S02]  /*8c80*/  FMUL.FTZ R43, R43, c[0x0][0x2ec] ;  /* 0x0000bb002b2b7a20 */ /* 0x000fe40000410000 */
[----:B------:R-:W-:Y:S01]  /*8c90*/  FMUL.FTZ R136, R136, c[0x0][0x2ec] ;  /* 0x0000bb0088887a20 */ /* 0x000fe20000410000 */
[----:B------:R-:W1:Y:S01]  /*8ca0*/  MUFU.TANH R177, R36 ;  /* 0x0000002400b17308 */ /* 0x000e620000002400 */
[----:B------:R-:W-:-:S03]  /*8cb0*/  FMUL.FTZ R137, R137, c[0x0][0x2ec] ;  /* 0x0000bb0089897a20 */ /* 0x000fc60000410000 */
[----:B------:R-:W-:Y:S01]  /*8cc0*/  HMMA.16816.F32 R24, R56, R6, R24 ;  /* 0x000000063818723c */ /* 0x000fe20000001818 */
[----:B------:R-:W-:Y:S02]  /*8cd0*/  FMUL.FTZ R138, R138, c[0x0][0x2ec] ;  /* 0x0000bb008a8a7a20 */ /* 0x000fe40000410000 */
[----:B------:R-:W-:Y:S01]  /*8ce0*/  FMUL.FTZ R139, R139, c[0x0][0x2ec] ;  /* 0x0000bb008b8b7a20 */ /* 0x000fe20000410000 */
[----:B--2---:R-:W2:Y:S01]  /*8cf0*/  LDSM.16.M88.4 R44, [R184+0x1000] ;  /* 0x00100000b82c783b */ /* 0x004ea20000000200 */
[----:B------:R-:W-:Y:S03]  /*8d00*/  MUFU.TANH R176, R37 ;  /* 0x0000002500b07308 */ /* 0x000fe60000002400 */
[C---:B------:R-:W-:Y:S05]  /*8d10*/  HMMA.16816.F32 R132, R52.reuse, R4, R132 ;  /* 0x000000043484723c */ /* 0x040fea0000001884 */
[----:B------:R-:W-:Y:S03]  /*8d20*/  MUFU.TANH R182, R38 ;  /* 0x0000002600b67308 */ /* 0x000fe60000002400 */
[----:B------:R-:W-:Y:S05]  /*8d30*/  HMMA.16816.F32 R48, R52, R6, R48 ;  /* 0x000000063430723c */ /* 0x000fea0000001830 */
[----:B------:R3:W-:Y:S03]  /*8d40*/  MUFU.TANH R183, R39 ;  /* 0x0000002700b77308 */ /* 0x0007e60000002400 */
[C---:B-1----:R-:W-:Y:S05]  /*8d50*/  HMMA.16816.F32 R8, R32.reuse, R12, R8 ;  /* 0x0000000c2008723c */ /* 0x042fea0000001808 */
[----:B------:R-:W-:Y:S03]  /*8d60*/  MUFU.TANH R222, R40 ;  /* 0x0000002800de7308 */ /* 0x000fe60000002400 */
[----:B------:R-:W-:Y:S01]  /*8d70*/  HMMA.16816.F32 R24, R32, R14, R24 ;  /* 0x0000000e2018723c */ /* 0x000fe20000001818 */
[----:B---3--:R-:W1:Y:S04]  /*8d80*/  LDSM.16.M88.4 R36, [R191+0x5800] ;  /* 0x00580000bf24783b */ /* 0x008e680000000200 */
[----:B------:R-:W-:Y:S03]  /*8d90*/  MUFU.TANH R223, R41 ;  /* 0x0000002900df7308 */ /* 0x000fe60000002400 */
[----:B------:R-:W-:Y:S05]  /*8da0*/  HMMA.16816.F32 R132, R28, R12, R132 ;  /* 0x0000000c1c84723c */ /* 0x000fea0000001884 */
[----:B------:R-:W-:Y:S03]  /*8db0*/  MUFU.TANH R225, R42 ;  /* 0x0000002a00e17308 */ /* 0x000fe60000002400 */
[----:B--2---:R-:W-:Y:S05]  /*8dc0*/  HMMA.16816.F32 R8, R20, R44, R8 ;  /* 0x0000002c1408723c */ /* 0x004fea0000001808 */
[----:B------:R2:W3:Y:S03]  /*8dd0*/  MUFU.TANH R224, R43 ;  /* 0x0000002b00e07308 */ /* 0x0004e60000002400 */
[----:B------:R-:W-:Y:S05]  /*8de0*/  HMMA.16816.F32 R4, R60, R140, RZ ;  /* 0x0000008c3c04723c */ /* 0x000fea00000018ff */
[----:B------:R-:W1:Y:S03]  /*8df0*/  MUFU.TANH R181, R181 ;  /* 0x000000b500b57308 */ /* 0x000e660000002400 */
[----:B------:R-:W-:Y:S01]  /*8e00*/  HMMA.16816.F32 R48, R28, R14, R48 ;  /* 0x0000000e1c30723c */ /* 0x000fe20000001830 */
[----:B------:R-:W3:Y:S04]  /*8e10*/  LDSM.16.M88.4 R12, [R185] ;  /* 0x00000000b90c783b */ /* 0x000ee80000000200 */
[----:B------:R-:W-:Y:S03]  /*8e20*/  MUFU.TANH R136, R136 ;  /* 0x0000008800887308 */ /* 0x000fe60000002400 */
[----:B--2---:R-:W-:Y:S01]  /*8e30*/  HMMA.16816.F32 R40, R64, R140, RZ ;  /* 0x0000008c4028723c */ /* 0x004fe200000018ff */
[----:B------:R-:W-:-:S02]  /*8e40*/  FMUL.FTZ R8, R8, c[0x0][0x2ec] ;  /* 0x0000bb0008087a20 */ /* 0x000fc40000410000 */
[----:B------:R-:W-:Y:S02]  /*8e50*/  FMUL.FTZ R9, R9, c[0x0][0x2ec] ;  /* 0x0000bb0009097a20 */ /* 0x000fe40000410000 */
[----:B------:R-:W-:Y:S02]  /*8e60*/  FMUL.FTZ R10, R10, c[0x0][0x2ec] ;  /* 0x0000bb000a0a7a20 */ /* 0x000fe40000410000 */
[----:B------:R-:W-:Y:S01]  /*8e70*/  FMUL.FTZ R11, R11, c[0x0][0x2ec] ;  /* 0x0000bb000b0b7a20 */ /* 0x000fe20000410000 */
[----:B------:R-:W-:Y:S01]  /*8e80*/  HMMA.16816.F32 R64, R64, R142, RZ ;  /* 0x0000008e4040723c */ /* 0x000fe200000018ff */
[----:B------:R-:W-:Y:S07]  /*8e90*/  MUFU.TANH R140, R8 ;  /* 0x00000008008c7308 */ /* 0x000fee0000002400 */
[----:B------:R-:W-:Y:S01]  /*8ea0*/  HMMA.16816.F32 R24, R20, R46, R24 ;  /* 0x0000002e1418723c */ /* 0x000fe20000001818 */
[----:B------:R-:W2:Y:S07]  /*8eb0*/  MUFU.TANH R232, R9 ;  /* 0x0000000900e87308 */ /* 0x000eae0000002400 */
[----:B------:R-:W-:Y:S01]  /*8ec0*/  HMMA.16816.F32 R60, R60, R142, RZ ;  /* 0x0000008e3c3c723c */ /* 0x000fe200000018ff */
[----:B------:R-:W-:Y:S07]  /*8ed0*/  MUFU.TANH R137, R137 ;  /* 0x0000008900897308 */ /* 0x000fee0000002400 */
[C---:B-1----:R-:W-:Y:S01]  /*8ee0*/  HMMA.16816.F32 R64, R56.reuse, R38, R64 ;  /* 0x000000263840723c */ /* 0x042fe20000001840 */
[----:B------:R-:W-:Y:S07]  /*8ef0*/  MUFU.TANH R226, R138 ;  /* 0x0000008a00e27308 */ /* 0x000fee0000002400 */
[----:B------:R-:W-:Y:S01]  /*8f00*/  HMMA.16816.F32 R40, R56, R36, R40 ;  /* 0x000000243828723c */ /* 0x000fe20000001828 */
[----:B------:R-:W-:Y:S01]  /*8f10*/  MUFU.TANH R56, R11 ;  /* 0x0000000b00387308 */ /* 0x000fe20000002400 */
[----:B------:R-:W-:-:S02]  /*8f20*/  FMUL.FTZ R24, R24, c[0x0][0x2ec] ;  /* 0x0000bb0018187a20 */ /* 0x000fc40000410000 */
[----:B------:R-:W-:Y:S02]  /*8f30*/  FMUL.FTZ R25, R25, c[0x0][0x2ec] ;  /* 0x0000bb0019197a20 */ /* 0x000fe40000410000 */
[----:B------:R-:W-:Y:S02]  /*8f40*/  FMUL.FTZ R26, R26, c[0x0][0x2ec] ;  /* 0x0000bb001a1a7a20 */ /* 0x000fe40000410000 */
[----:B------:R-:W-:Y:S01]  /*8f50*/  HMMA.16816.F32 R132, R16, R44, R132 ;  /* 0x0000002c1084723c */ /* 0x000fe20000001884 */
[----:B------:R1:W-:Y:S01]  /*8f60*/  MUFU.TANH R45, R10 ;  /* 0x0000000a002d7308 */ /* 0x0003e20000002400 */
[----:B------:R-:W-:-:S06]  /*8f70*/  FMUL.FTZ R27, R27, c[0x0][0x2ec] ;  /* 0x0000bb001b1b7a20 */ /* 0x000fcc0000410000 */
[C---:B------:R-:W-:Y:S01]  /*8f80*/  HMMA.16816.F32 R4, R52.reuse, R36, R4 ;  /* 0x000000243404723c */ /* 0x040fe20000001804 */
[----:B------:R2:W-:Y:S07]  /*8f90*/  MUFU.TANH R233, R24 ;  /* 0x0000001800e97308 */ /* 0x0005ee0000002400 */
[----:B------:R-:W-:Y:S01]  /*8fa0*/  HMMA.16816.F32 R60, R52, R38, R60 ;  /* 0x00000026343c723c */ /* 0x000fe2000000183c */
[----:B-1----:R-:W1:Y:S01]  /*8fb0*/  LDSM.16.M88.4 R8, [R184+0x1800] ;  /* 0x00180000b808783b */ /* 0x002e620000000200 */
[----:B------:R4:W1:Y:S01]  /*8fc0*/  MUFU.TANH R44, R25 ;  /* 0x00000019002c7308 */ /* 0x0008620000002400 */
[----:B------:R-:W-:-:S05]  /*8fd0*/  DEPBAR.LE SB0, 0x0 ;  /* 0x000080000000791a */ /* 0x000fca0000000000 */
[----:B------:R-:W-:Y:S01]  /*8fe0*/  HMMA.16816.F32 R48, R16, R46, R48 ;  /* 0x0000002e1030723c */ /* 0x000fe20000001830 */
[----:B--2---:R-:W-:Y:S01]  /*8ff0*/  IADD3 R24, R165, 0x1, RZ ;  /* 0x00000001a5187810 */ /* 0x004fe20007ffe0ff */
[----:B------:R2:W1:Y:S01]  /*9000*/  MUFU.TANH R36, R26 ;  /* 0x0000001a00247308 */ /* 0x0004620000002400 */
[----:B------:R-:W-:Y:S02]  /*9010*/  FMUL.FTZ R134, R134, c[0x0][0x2ec] ;  /* 0x0000bb0086867a20 */ /* 0x000fe40000410000 */
[----:B------:R-:W-:Y:S01]  /*9020*/  ISETP.GE.AND P1, PT, R24, R164, PT ;  /* 0x000000a41800720c */ /* 0x000fe20003f26270 */
[----:B------:R-:W-:Y:S01]  /*9030*/  FMUL.FTZ R53, R132, c[0x0][0x2ec] ;  /* 0x0000bb0084357a20 */ /* 0x000fe20000410000 */
[C---:B------:R-:W-:Y:S01]  /*9040*/  ISETP.GE.AND P2, PT, R24.reuse, R163, PT ;  /* 0x000000a31800720c */ /* 0x040fe20003f46270 */
[----:B---3--:R-:W-:Y:S01]  /*9050*/  HMMA.16816.F32 R64, R32, R14, R64 ;  /* 0x0000000e2040723c */ /* 0x008fe20000001840 */
[C---:B------:R-:W-:Y:S01]  /*9060*/  ISETP.GE.AND P6, PT, R24.reuse, R162, PT ;  /* 0x000000a21800720c */ /* 0x040fe20003fc6270 */
[----:B------:R-:W-:Y:S01]  /*9070*/  MUFU.TANH R46, R27 ;  /* 0x0000001b002e7308 */ /* 0x000fe20000002400 */
[----:B------:R-:W-:Y:S01]  /*9080*/  ISETP.GE.AND P4, PT, R24, R161, PT ;  /* 0x000000a11800720c */ /* 0x000fe20003f86270 */
[----:B------:R-:W-:Y:S01]  /*9090*/  FMUL.FTZ R54, R133, c[0x0][0x2ec] ;  /* 0x0000bb0085367a20 */ /* 0x000fe20000410000 */
[----:B------:R-:W-:-:S02]  /*90a0*/  IADD3 R24, R165, 0x9, RZ ;  /* 0x00000009a5187810 */ /* 0x000fc40007ffe0ff */
[----:B----4-:R-:W-:Y:S01]  /*90b0*/  IADD3 R25, R165, 0x8, RZ ;  /* 0x00000008a5197810 */ /* 0x010fe20007ffe0ff */
[-C--:B------:R-:W-:Y:S01]  /*90c0*/  HMMA.16816.F32 R40, R32, R12.reuse, R40 ;  /* 0x0000000c2028723c */ /* 0x080fe20000001828 */
[----:B------:R-:W-:Y:S01]  /*90d0*/  ISETP.GE.AND P0, PT, R24, R164, PT ;  /* 0x000000a41800720c */ /* 0x000fe20003f06270 */
[----:B------:R-:W-:Y:S01]  /*90e0*/  MUFU.TANH R53, R53 ;  /* 0x0000003500357308 */ /* 0x000fe20000002400 */
[-C--:B------:R-:W-:Y:S02]  /*90f0*/  ISETP.GE.AND P3, PT, R25, R163.reuse, PT ;  /* 0x000000a31900720c */ /* 0x080fe40003f66270 */
[----:B------:R-:W-:Y:S02]  /*9100*/  FSEL R38, R168, -INF , !P0 ;  /* 0xff800000a8267808 */ /* 0x000fe40004000000 */
[-C--:B------:R-:W-:Y:S01]  /*9110*/  ISETP.GE.AND P0, PT, R165, R163.reuse, PT ;  /* 0x000000a3a500720c */ /* 0x080fe20003f06270 */
[C---:B------:R-:W-:Y:S01]  /*9120*/  HMMA.16816.F32 R4, R28.reuse, R12, R4 ;  /* 0x0000000c1c04723c */ /* 0x040fe20000001804 */
[----:B------:R-:W-:Y:S01]  /*9130*/  FMUL.FTZ R32, R48, c[0x0][0x2ec] ;  /* 0x0000bb0030207a20 */ /* 0x000fe20000410000 */
[----:B------:R-:W-:Y:S01]  /*9140*/  FSEL R39, R3, -INF , !P1 ;  /* 0xff80000003277808 */ /* 0x000fe20004800000 */
[----:B------:R-:W-:Y:S01]  /*9150*/  FMUL.FTZ R33, R49, c[0x0][0x2ec] ;  /* 0x0000bb0031217a20 */ /* 0x000fe20000410000 */
[----:B------:R-:W-:Y:S01]  /*9160*/  FSEL R37, R148, -INF , !P0 ;  /* 0xff80000094257808 */ /* 0x000fe20004000000 */
[----:B------:R-:W-:Y:S01]  /*9170*/  FMUL.FTZ R50, R50, c[0x0][0x2ec] ;  /* 0x0000bb0032327a20 */ /* 0x000fe20000410000 */
[----:B------:R-:W-:Y:S01]  /*9180*/  ISETP.GE.AND P0, PT, R24, R163, PT ;  /* 0x000000a31800720c */ /* 0x000fe20003f06270 */
[----:B------:R-:W3:Y:S01]  /*9190*/  MUFU.TANH R168, R134 ;  /* 0x0000008600a87308 */ /* 0x000ee20000002400 */
[----:B------:R-:W-:Y:S01]  /*91a0*/  HMMA.16816.F32 R60, R28, R14, R60 ;  /* 0x0000000e1c3c723c */ /* 0x000fe2000000183c */
[----:B------:R-:W-:Y:S01]  /*91b0*/  FSEL R49, R149, -INF , !P2 ;  /* 0xff80000095317808 */ /* 0x000fe20005000000 */
[----:B------:R-:W-:Y:S01]  /*91c0*/  FMUL.FTZ R34, R135, c[0x0][0x2ec] ;  /* 0x0000bb0087227a20 */ /* 0x000fe20000410000 */
[----:B-----5:R-:W-:Y:S01]  /*91d0*/  FSEL R48, R170, -INF , !P0 ;  /* 0xff800000aa307808 */ /* 0x020fe20004000000 */
[----:B------:R-:W-:Y:S01]  /*91e0*/  FMUL.FTZ R51, R51, c[0x0][0x2ec] ;  /* 0x0000bb0033337a20 */ /* 0x000fe20000410000 */
[----:B------:R-:W-:-:S02]  /*91f0*/  ISETP.GE.AND P0, PT, R165, R162, PT ;  /* 0x000000a2a500720c */ /* 0x000fc40003f06270 */
[----:B------:R-:W-:Y:S01]  /*9200*/  FSEL R47, R169, -INF , !P3 ;  /* 0xff800000a92f7808 */ /* 0x000fe20005800000 */
[C---:B-1----:R-:W-:Y:S01]  /*9210*/  HMMA.16816.F32 R64, R20.reuse, R10, R64 ;  /* 0x0000000a1440723c */ /* 0x042fe20000001840 */
[-C--:B------:R-:W-:Y:S01]  /*9220*/  ISETP.GE.AND P1, PT, R25, R162.reuse, PT ;  /* 0x000000a21900720c */ /* 0x080fe20003f26270 */
[----:B------:R-:W1:Y:S01]  /*9230*/  MUFU.TANH R50, R50 ;  /* 0x0000003200327308 */ /* 0x000e620000002400 */
[C---:B------:R-:W-:Y:S02]  /*9240*/  ISETP.GE.AND P2, PT, R24.reuse, R162, PT ;  /* 0x000000a21800720c */ /* 0x040fe40003f46270 */
[----:B------:R-:W-:Y:S02]  /*9250*/  ISETP.GE.AND P3, PT, R24, R161, PT ;  /* 0x000000a11800720c */ /* 0x000fe40003f66270 */
[----:B------:R-:W-:Y:S01]  /*9260*/  IADD3 R24, R165, 0x10, RZ ;  /* 0x00000010a5187810 */ /* 0x000fe20007ffe0ff */
[----:B------:R-:W-:Y:S01]  /*9270*/  HMMA.16816.F32 R40, R20, R8, R40 ;  /* 0x000000081428723c */ /* 0x000fe20000001828 */
[----:B------:R-:W-:Y:S01]  /*9280*/  ISETP.GE.AND P5, PT, R25, R164, PT ;  /* 0x000000a41900720c */ /* 0x000fe20003fa6270 */
[----:B------:R-:W4:Y:S01]  /*9290*/  MUFU.TANH R231, R139 ;  /* 0x0000008b00e77308 */ /* 0x000f220000002400 */
[----:B--2---:R-:W-:-:S02]  /*92a0*/  IADD3 R26, R165, 0x11, RZ ;  /* 0x00000011a51a7810 */ /* 0x004fc40007ffe0ff */
[----:B------:R-:W-:Y:S02]  /*92b0*/  FSEL R52, R167, -INF , !P5 ;  /* 0xff800000a7347808 */ /* 0x000fe40006800000 */
[----:B------:R-:W-:Y:S01]  /*92c0*/  FSEL R23, R150, -INF , !P0 ;  /* 0xff80000096177808 */ /* 0x000fe20004000000 */
[C---:B------:R-:W-:Y:S01]  /*92d0*/  HMMA.16816.F32 R4, R16.reuse, R8, R4 ;  /* 0x000000081004723c */ /* 0x040fe20000001804 */
[----:B------:R-:W-:Y:S01]  /*92e0*/  ISETP.GE.AND P0, PT, R165, R161, PT ;  /* 0x000000a1a500720c */ /* 0x000fe20003f06270 */
[----:B------:R-:W-:Y:S01]  /*92f0*/  MUFU.TANH R54, R54 ;  /* 0x0000003600367308 */ /* 0x000fe20000002400 */
[----:B------:R-:W-:Y:S02]  /*9300*/  FSEL R22, R151, -INF , !P6 ;  /* 0xff80000097167808 */ /* 0x000fe40007000000 */
[----:B------:R-:W-:Y:S02]  /*9310*/  FSEL R21, R171, -INF , !P1 ;  /* 0xff800000ab157808 */ /* 0x000fe40004800000 */
[----:B------:R-:W-:Y:S01]  /*9320*/  FSEL R20, R172, -INF , !P2 ;  /* 0xff800000ac147808 */ /* 0x000fe20005000000 */
[----:B------:R-:W-:Y:S01]  /*9330*/  HMMA.16816.F32 R60, R16, R10, R60 ;  /* 0x0000000a103c723c */ /* 0x000fe2000000183c */
[----:B------:R-:W-:Y:S01]  /*9340*/  FSEL R3, R166, -INF , !P0 ;  /* 0xff800000a6037808 */ /* 0x000fe20004000000 */
[----:B------:R-:W-:Y:S01]  /*9350*/  FMUL.FTZ R65, R65, c[0x0][0x2ec] ;  /* 0x0000bb0041417a20 */ /* 0x000fe20000410000 */
[C---:B------:R-:W-:Y:S01]  /*9360*/  ISETP.GE.AND P6, PT, R24.reuse, R164, PT ;  /* 0x000000a41800720c */ /* 0x040fe20003fc6270 */
[----:B------:R-:W-:Y:S01]  /*9370*/  MUFU.TANH R32, R32 ;  /* 0x0000002000207308 */ /* 0x000fe20000002400 */
[----:B------:R-:W-:Y:S01]  /*9380*/  ISETP.GE.AND P1, PT, R24, R163, PT ;  /* 0x000000a31800720c */ /* 0x000fe20003f26270 */
[----:B------:R-:W-:Y:S01]  /*9390*/  FMUL.FTZ R64, R64, c[0x0][0x2ec] ;  /* 0x0000bb0040407a20 */ /* 0x000fe20000410000 */
[----:B------:R-:W-:Y:S01]  /*93a0*/  ISETP.GE.AND P2, PT, R24, R162, PT ;  /* 0x000000a21800720c */ /* 0x000fe20003f46270 */
[----:B------:R-:W-:Y:S01]  /*93b0*/  FMUL.FTZ R42, R42, c[0x0][0x2ec] ;  /* 0x0000bb002a2a7a20 */ /* 0x000fe20000410000 */
[-C--:B------:R-:W-:Y:S01]  /*93c0*/  ISETP.GE.AND P0, PT, R24, R161.reuse, PT ;  /* 0x000000a11800720c */ /* 0x080fe20003f06270 */
[----:B------:R-:W-:Y:S01]  /*93d0*/  FMUL.FTZ R40, R40, c[0x0][0x2ec] ;  /* 0x0000bb0028287a20 */ /* 0x000fe20000410000 */
[----:B------:R-:W-:Y:S01]  /*93e0*/  IADD3 R24, R165, 0x18, RZ ;  /* 0x00000018a5187810 */ /* 0x000fe20007ffe0ff */
[----:B------:R-:W2:Y:S01]  /*93f0*/  MUFU.TANH R65, R65 ;  /* 0x0000004100417308 */ /* 0x000ea20000002400 */
[----:B------:R-:W-:Y:S01]  /*9400*/  FSEL R178, R178, -INF , !P6 ;  /* 0xff800000b2b27808 */ /* 0x000fe20007000000 */
[----:B------:R-:W-:Y:S01]  /*9410*/  FMUL.FTZ R41, R41, c[0x0][0x2ec] ;  /* 0x0000bb0029297a20 */ /* 0x000fe20000410000 */
[-C--:B------:R-:W-:Y:S01]  /*9420*/  ISETP.GE.AND P6, PT, R24, R164.reuse, PT ;  /* 0x000000a41800720c */ /* 0x080fe20003fc6270 */
[----:B------:R-:W-:Y:S01]  /*9430*/  FMUL.FTZ R5, R5, c[0x0][0x2ec] ;  /* 0x0000bb0005057a20 */ /* 0x000fe20000410000 */
[----:B------:R-:W-:Y:S01]  /*9440*/  FSEL R13, R173, -INF , !P4 ;  /* 0xff800000ad0d7808 */ /* 0x000fe20006000000 */
[----:B------:R-:W-:Y:S01]  /*9450*/  FMUL.FTZ R6, R6, c[0x0][0x2ec] ;  /* 0x0000bb0006067a20 */ /* 0x000fe20000410000 */
[-C--:B------:R-:W-:Y:S01]  /*9460*/  ISETP.GE.AND P5, PT, R25, R161.reuse, PT ;  /* 0x000000a11900720c */ /* 0x080fe20003fa6270 */
[----:B------:R-:W5:Y:S01]  /*9470*/  MUFU.TANH R59, R5 ;  /* 0x00000005003b7308 */ /* 0x000f620000002400 */
[----:B------:R-:W-:Y:S01]  /*9480*/  ISETP.GE.AND P4, PT, R26, R164, PT ;  /* 0x000000a41a00720c */ /* 0x000fe20003f86270 */
[----:B------:R-:W-:Y:S01]  /*9490*/  FMUL.FTZ R9, R43, c[0x0][0x2ec] ;  /* 0x0000bb002b097a20 */ /* 0x000fe20000410000 */
[----:B------:R-:W-:Y:S01]  /*94a0*/  IADD3 R25, R165, 0x19, RZ ;  /* 0x00000019a5197810 */ /* 0x000fe20007ffe0ff */
[----:B------:R-:W-:Y:S01]  /*94b0*/  FMUL.FTZ R4, R4, c[0x0][0x2ec] ;  /* 0x0000bb0004047a20 */ /* 0x000fe20000410000 */
[----:B------:R-:W-:Y:S01]  /*94c0*/  FSEL R35, R175, -INF , !P3 ;  /* 0xff800000af237808 */ /* 0x000fe20005800000 */
[----:B------:R-:W-:Y:S01]  /*94d0*/  FMUL.FTZ R11, R7, c[0x0][0x2ec] ;  /* 0x0000bb00070b7a20 */ /* 0x000fe20000410000 */
[----:B------:R-:W-:Y:S01]  /*94e0*/  FSEL R175, R177, -INF , !P6 ;  /* 0xff800000b1af7808 */ /* 0x000fe20007000000 */
[----:B------:R1:W-:Y:S01]  /*94f0*/  MUFU.TANH R8, R42 ;  /* 0x0000002a00087308 */ /* 0x0003e20000002400 */
[----:B------:R-:W-:Y:S01]  /*9500*/  ISETP.GE.AND P6, PT, R26, R161, PT ;  /* 0x000000a11a00720c */ /* 0x000fe20003fc6270 */
[----:B------:R-:W-:Y:S01]  /*9510*/  FMUL.FTZ R58, R60, c[0x0][0x2ec] ;  /* 0x0000bb003c3a7a20 */ /* 0x000fe20000410000 */
[----:B------:R-:W-:-:S02]  /*9520*/  FSEL R143, R179, -INF , !P4 ;  /* 0xff800000b38f7808 */ /* 0x000fc40006000000 */
[----:B------:R-:W-:Y:S02]  /*9530*/  IADD3 R29, R165, 0x21, RZ ;  /* 0x00000021a51d7810 */ /* 0x000fe40007ffe0ff */
[-C--:B------:R-:W-:Y:S01]  /*9540*/  ISETP.GE.AND P4, PT, R25, R164.reuse, PT ;  /* 0x000000a41900720c */ /* 0x080fe20003f86270 */
[----:B------:R-:W2:Y:S01]  /*9550*/  MUFU.TANH R33, R33 ;  /* 0x0000002100217308 */ /* 0x000ea20000002400 */
[----:B------:R-:W-:Y:S02]  /*9560*/  FSEL R12, R174, -INF , !P5 ;  /* 0xff800000ae0c7808 */ /* 0x000fe40006800000 */
[----:B------:R-:W-:Y:S02]  /*9570*/  ISETP.GE.AND P5, PT, R26, R163, PT ;  /* 0x000000a31a00720c */ /* 0x000fe40003fa6270 */
[----:B------:R-:W-:Y:S02]  /*9580*/  FSEL R142, R224, -INF , !P6 ;  /* 0xff800000e08e7808 */ /* 0x000fe40007000000 */
[----:B------:R-:W-:Y:S01]  /*9590*/  ISETP.GE.AND P6, PT, R29, R164, PT ;  /* 0x000000a41d00720c */ /* 0x000fe20003fc6270 */
[----:B-1----:R-:W-:Y:S01]  /*95a0*/  FMUL.FTZ R42, R67, c[0x0][0x2ec] ;  /* 0x0000bb00432a7a20 */ /* 0x002fe20000410000 */
[----:B------:R-:W-:Y:S01]  /*95b0*/  FSEL R173, R176, -INF , !P4 ;  /* 0xff800000b0ad7808 */ /* 0x000fe20006000000 */
[----:B------:R-:W1:Y:S01]  /*95c0*/  MUFU.TANH R34, R34 ;  /* 0x0000002200227308 */ /* 0x000e620000002400 */
[----:B------:R-:W-:-:S02]  /*95d0*/  IADD3 R15, R165, 0x29, RZ ;  /* 0x00000029a50f7810 */ /* 0x000fc40007ffe0ff */
[-C--:B------:R-:W-:Y:S02]  /*95e0*/  ISETP.GE.AND P4, PT, R24, R163.reuse, PT ;  /* 0x000000a31800720c */ /* 0x080fe40003f86270 */
[----:B------:R-:W-:Y:S02]  /*95f0*/  FSEL R167, R181, -INF , !P5 ;  /* 0xff800000b5a77808 */ /* 0x000fe40006800000 */
[----:B------:R-:W-:Y:S01]  /*9600*/  ISETP.GE.AND P5, PT, R25, R163, PT ;  /* 0x000000a31900720c */ /* 0x000fe20003fa6270 */
[----:B------:R-:W1:Y:S01]  /*9610*/  MUFU.TANH R51, R51 ;  /* 0x0000003300337308 */ /* 0x000e620000002400 */
[----:B------:R-:W-:Y:S02]  /*9620*/  FSEL R27, R232, -INF , !P6 ;  /* 0xff800000e81b7808 */ /* 0x000fe40007000000 */
[----:B------:R-:W-:Y:S02]  /*9630*/  ISETP.GE.AND P3, PT, R26, R162, PT ;  /* 0x000000a21a00720c */ /* 0x000fe40003f66270 */
[----:B------:R-:W-:-:S02]  /*9640*/  ISETP.GE.AND P6, PT, R15, R164, PT ;  /* 0x000000a40f00720c */ /* 0x000fc40003fc6270 */
[----:B------:R-:W-:Y:S01]  /*9650*/  FSEL R169, R180, -INF , !P1 ;  /* 0xff800000b4a97808 */ /* 0x000fe20004800000 */
[----:B------:R-:W1:Y:S01]  /*9660*/  MUFU.TANH R151, R40 ;  /* 0x0000002800977308 */ /* 0x000e620000002400 */
[----:B------:R-:W-:Y:S02]  /*9670*/  FSEL R26, R182, -INF , !P4 ;  /* 0xff800000b61a7808 */ /* 0x000fe40006000000 */
[----:B------:R-:W-:Y:S02]  /*9680*/  IADD3 R28, R165, 0x28, RZ ;  /* 0x00000028a51c7810 */ /* 0x000fe40007ffe0ff */
[C---:B------:R-:W-:Y:S02]  /*9690*/  ISETP.GE.AND P1, PT, R24.reuse, R162, PT ;  /* 0x000000a21800720c */ /* 0x040fe40003f26270 */
[----:B------:R-:W-:Y:S01]  /*96a0*/  ISETP.GE.AND P4, PT, R24, R161, PT ;  /* 0x000000a11800720c */ /* 0x000fe20003f86270 */
[----:B------:R-:W1:Y:S01]  /*96b0*/  MUFU.TANH R149, R41 ;  /* 0x0000002900957308 */ /* 0x000e620000002400 */
[----:B------:R-:W-:-:S02]  /*96c0*/  FSEL R24, R183, -INF , !P5 ;  /* 0xff800000b7187808 */ /* 0x000fc40006800000 */
[----:B------:R-:W-:Y:S02]  /*96d0*/  IADD3 R14, R165, 0x20, RZ ;  /* 0x00000020a50e7810 */ /* 0x000fe40007ffe0ff */
[----:B------:R-:W-:Y:S02]  /*96e0*/  ISETP.GE.AND P5, PT, R25, R162, PT ;  /* 0x000000a21900720c */ /* 0x000fe40003fa6270 */
[----:B------:R-:W-:Y:S01]  /*96f0*/  FSEL R150, R44, -INF , !P6 ;  /* 0xff8000002c967808 */ /* 0x000fe20007000000 */
[----:B------:R1:W-:Y:S01]  /*9700*/  MUFU.TANH R55, R6 ;  /* 0x0000000600377308 */ /* 0x0003e20000002400 */
[----:B------:R-:W-:Y:S02]  /*9710*/  ISETP.GE.AND P6, PT, R28, R163, PT ;  /* 0x000000a31c00720c */ /* 0x000fe40003fc6270 */
[----:B------:R-:W-:Y:S02]  /*9720*/  FSEL R138, R225, -INF , !P0 ;  /* 0xff800000e18a7808 */ /* 0x000fe40004000000 */
[----:B------:R-:W-:-:S02]  /*9730*/  ISETP.GE.AND P0, PT, R14, R161, PT ;  /* 0x000000a10e00720c */ /* 0x000fc40003f06270 */
[----:B------:R-:W-:Y:S01]  /*9740*/  FSEL R181, R223, -INF , !P3 ;  /* 0xff800000dfb57808 */ /* 0x000fe20005800000 */
[----:B------:R1:W1:Y:S01]  /*9750*/  MUFU.TANH R148, R64 ;  /* 0x0000004000947308 */ /* 0x0002620000002400 */
[----:B------:R-:W-:Y:S02]  /*9760*/  FSEL R179, R136, -INF , !P1 ;  /* 0xff80000088b37808 */ /* 0x000fe40004800000 */
[----:B------:R-:W-:Y:S02]  /*9770*/  FSEL R139, R137, -INF , !P5 ;  /* 0xff800000898b7808 */ /* 0x000fe40006800000 */
[----:B------:R-:W-:Y:S02]  /*9780*/  IADD3 R5, R165, 0x39, RZ ;  /* 0x00000039a5057810 */ /* 0x000fe40007ffe0ff */
[C---:B------:R-:W-:Y:S01]  /*9790*/  ISETP.GE.AND P3, PT, R14.reuse, R164, PT ;  /* 0x000000a40e00720c */ /* 0x040fe20003f66270 */
[----:B------:R-:W1:Y:S01]  /*97a0*/  MUFU.TANH R9, R9 ;  /* 0x0000000900097308 */ /* 0x000e620000002400 */
[----:B------:R-:W-:-:S02]  /*97b0*/  ISETP.GE.AND P1, PT, R14, R163, PT ;  /* 0x000000a30e00720c */ /* 0x000fc40003f26270 */
[----:B------:R-:W-:Y:S01]  /*97c0*/  ISETP.GE.AND P5, PT, R14, R162, PT ;  /* 0x000000a20e00720c */ /* 0x000fe20003fa6270 */
[----:B------:R-:W-:Y:S01]  /*97d0*/  FMUL.FTZ R14, R66, c[0x0][0x2ec] ;  /* 0x0000bb00420e7a20 */ /* 0x000fe20000410000 */
[----:B------:R-:W-:Y:S02]  /*97e0*/  FSEL R141, R226, -INF , !P4 ;  /* 0xff800000e28d7808 */ /* 0x000fe40006000000 */
[----:B------:R-:W-:Y:S01]  /*97f0*/  FSEL R67, R36, -INF , !P6 ;  /* 0xff80000024437808 */ /* 0x000fe20007000000 */
[----:B------:R-:W-:Y:S01]  /*9800*/  MUFU.TANH R42, R42 ;  /* 0x0000002a002a7308 */ /* 0x000fe20000002400 */
[----:B------:R-:W-:Y:S02]  /*9810*/  FSEL R180, R222, -INF , !P2 ;  /* 0xff800000deb47808 */ /* 0x000fe40005000000 */
[----:B------:R-:W-:Y:S02]  /*9820*/  ISETP.GE.AND P4, PT, R29, R163, PT ;  /* 0x000000a31d00720c */ /* 0x000fe40003f86270 */
[----:B------:R-:W-:-:S02]  /*9830*/  ISETP.GE.AND P6, PT, R28, R161, PT ;  /* 0x000000a11c00720c */ /* 0x000fc40003fc6270 */
[----:B------:R-:W-:Y:S01]  /*9840*/  ISETP.GE.AND P2, PT, R25, R161, PT ;  /* 0x000000a11900720c */ /* 0x000fe20003f46270 */
[----:B------:R-:W2:Y:S01]  /*9850*/  MUFU.TANH R14, R14 ;  /* 0x0000000e000e7308 */ /* 0x000ea20000002400 */
[----:B---3--:R-:W-:Y:S02]  /*9860*/  FSEL R168, R168, -INF , !P0 ;  /* 0xff800000a8a87808 */ /* 0x008fe40004000000 */
[----:B------:R-:W-:Y:S02]  /*9870*/  ISETP.GE.AND P0, PT, R5, R164, PT ;  /* 0x000000a40500720c */ /* 0x000fe40003f06270 */
[C---:B------:R-:W-:Y:S02]  /*9880*/  IADD3 R10, R165.reuse, 0x30, RZ ;  /* 0x00000030a50a7810 */ /* 0x040fe40007ffe0ff */
[C---:B------:R-:W-:Y:S01]  /*9890*/  IADD3 R7, R165.reuse, 0x31, RZ ;  /* 0x00000031a5077810 */ /* 0x040fe20007ffe0ff */
[----:B------:R-:W3:Y:S01]  /*98a0*/  MUFU.TANH R4, R4 ;  /* 0x0000000400047308 */ /* 0x000ee20000002400 */
[----:B-1----:R-:W-:-:S02]  /*98b0*/  IADD3 R6, R165, 0x38, RZ ;  /* 0x00000038a5067810 */ /* 0x002fc40007ffe0ff */
[----:B------:R-:W-:Y:S01]  /*98c0*/  FSEL R137, R56, -INF , !P4 ;  /* 0xff80000038897808 */ /* 0x000fe20006000000 */
[----:B------:R-:W-:Y:S01]  /*98d0*/  FMUL.FTZ R56, R61, c[0x0][0x2ec] ;  /* 0x0000bb003d387a20 */ /* 0x000fe20000410000 */
[----:B------:R-:W-:Y:S01]  /*98e0*/  FSEL R172, R53, -INF , !P5 ;  /* 0xff80000035ac7808 */ /* 0x000fe20006800000 */
[----:B------:R-:W-:Y:S01]  /*98f0*/  FMUL.FTZ R53, R62, c[0x0][0x2ec] ;  /* 0x0000bb003e357a20 */ /* 0x000fe20000410000 */
[----:B------:R-:W-:Y:S01]  /*9900*/  FSEL R165, R50, -INF , !P6 ;  /* 0xff80000032a57808 */ /* 0x000fe20007000000 */
[----:B------:R-:W-:Y:S01]  /*9910*/  FMUL.FTZ R50, R63, c[0x0][0x2ec] ;  /* 0x0000bb003f327a20 */ /* 0x000fe20000410000 */
[----:B----4-:R-:W-:Y:S01]  /*9920*/  FSEL R177, R231, -INF , !P2 ;  /* 0xff800000e7b17808 */ /* 0x010fe20005000000 */
[----:B------:R-:W-:Y:S01]  /*9930*/  MUFU.TANH R58, R58 ;  /* 0x0000003a003a7308 */ /* 0x000fe20000002400 */
[----:B------:R-:W-:Y:S02]  /*9940*/  ISETP.GE.AND P2, PT, R29, R162, PT ;  /* 0x000000a21d00720c */ /* 0x000fe40003f46270 */
[----:B------:R-:W-:-:S02]  /*9950*/  FSEL R176, R140, -INF , !P3 ;  /* 0xff8000008cb07808 */ /* 0x000fc40005800000 */
[----:B------:R-:W-:Y:S02]  /*9960*/  ISETP.GE.AND P4, PT, R15, R163, PT ;  /* 0x000000a30f00720c */ /* 0x000fe40003f86270 */
[----:B--2---:R-:W-:Y:S01]  /*9970*/  FSEL R65, R65, -INF , !P0 ;  /* 0xff80000041417808 */ /* 0x004fe20004000000 */
[----:B------:R-:W-:Y:S01]  /*9980*/  MUFU.TANH R56, R56 ;  /* 0x0000003800387308 */ /* 0x000fe20000002400 */
[----:B------:R-:W-:Y:S02]  /*9990*/  FSEL R140, R45, -INF , !P1 ;  /* 0xff8000002d8c7808 */ /* 0x000fe40004800000 */
[----:B------:R-:W-:Y:S02]  /*99a0*/  ISETP.GE.AND P0, PT, R7, R162, PT ;  /* 0x000000a20700720c */ /* 0x000fe40003f06270 */
[C---:B------:R-:W-:Y:S02]  /*99b0*/  ISETP.GE.AND P3, PT, R28.reuse, R164, PT ;  /* 0x000000a41c00720c */ /* 0x040fe40003f66270 */
[----:B------:R-:W-:Y:S01]  /*99c0*/  ISETP.GE.AND P1, PT, R28, R162, PT ;  /* 0x000000a21c00720c */ /* 0x000fe20003f26270 */
[----:B------:R-:W-:Y:S01]  /*99d0*/  MUFU.TANH R53, R53 ;  /* 0x0000003500357308 */ /* 0x000fe20000002400 */
[----:B------:R-:W-:Y:S01]  /*99e0*/  FSEL R64, R46, -INF , !P4 ;  /* 0xff8000002e407808 */ /* 0x000fe20006000000 */
[----:B------:R-:W-:Y:S01]  /*99f0*/  IMAD.MOV.U32 R28, RZ, RZ, R147 ;  /* 0x000000ffff1c7224 */ /* 0x000fe200078e0093 */
[----:B------:R-:W-:-:S02]  /*9a00*/  FSEL R174, R54, -INF , !P2 ;  /* 0xff80000036ae7808 */ /* 0x000fc40005000000 */
[----:B------:R-:W-:Y:S02]  /*9a10*/  ISETP.GE.AND P4, PT, R15, R162, PT ;  /* 0x000000a20f00720c */ /* 0x000fe40003f86270 */
[----:B-----5:R-:W-:Y:S01]  /*9a20*/  FSEL R59, R59, -INF , !P0 ;  /* 0xff8000003b3b7808 */ /* 0x020fe20004000000 */
[----:B------:R-:W1:Y:S01]  /*9a30*/  MUFU.TANH R54, R11 ;  /* 0x0000000b00367308 */ /* 0x000e620000002400 */
[----:B------:R-:W-:Y:S02]  /*9a40*/  FSEL R25, R233, -INF , !P3 ;  /* 0xff800000e9197808 */ /* 0x000fe40005800000 */
[----:B------:R-:W-:Y:S02]  /*9a50*/  FSEL R171, R32, -INF , !P1 ;  /* 0xff80000020ab7808 */ /* 0x000fe40004800000 */
[----:B------:R-:W-:Y:S01]  /*9a60*/  ISETP.NE.AND P0, PT, R160, 0x3, PT ;  /* 0x00000003a000780c */ /* 0x000fe20003f05270 */
[----:B------:R-:W-:Y:S01]  /*9a70*/  BAR.SYNC.DEFER_BLOCKING 0x0 ;  /* 0x0000000000007b1d */ /* 0x000fe20000010000 */
[----:B------:R-:W-:-:S02]  /*9a80*/  ISETP.GE.AND P3, PT, R29, R161, PT ;  /* 0x000000a11d00720c */ /* 0x000fc40003f66270 */
[----:B------:R-:W-:Y:S02]  /*9a90*/  ISETP.GE.AND P5, PT, R15, R161, PT ;  /* 0x000000a10f00720c */ /* 0x000fe40003fa6270 */
[-C--:B------:R-:W-:Y:S01]  /*9aa0*/  ISETP.GE.AND P2, PT, R10, R164.reuse, PT ;  /* 0x000000a40a00720c */ /* 0x080fe20003f46270 */
[----:B------:R-:W2:Y:S01]  /*9ab0*/  MUFU.TANH R50, R50 ;  /* 0x0000003200327308 */ /* 0x000ea20000002400 */
[-C--:B------:R-:W-:Y:S02]  /*9ac0*/  ISETP.GE.AND P1, PT, R7, R164.reuse, PT ;  /* 0x000000a40700720c */ /* 0x080fe40003f26270 */
[----:B------:R-:W-:Y:S02]  /*9ad0*/  FSEL R170, R33, -INF , !P4 ;  /* 0xff80000021aa7808 */ /* 0x000fe40006000000 */
[----:B------:R-:W-:Y:S02]  /*9ae0*/  ISETP.GE.AND P4, PT, R6, R164, PT ;  /* 0x000000a40600720c */ /* 0x000fe40003f86270 */
[----:B------:R-:W-:-:S02]  /*9af0*/  FSEL R166, R34, -INF , !P3 ;  /* 0xff80000022a67808 */ /* 0x000fc40005800000 */
[----:B------:R-:W-:Y:S02]  /*9b00*/  FSEL R164, R51, -INF , !P5 ;  /* 0xff80000033a47808 */ /* 0x000fe40006800000 */
[----:B------:R-:W-:Y:S02]  /*9b10*/  FSEL R151, R151, -INF , !P2 ;  /* 0xff80000097977808 */ /* 0x000fe40005000000 */
[----:B------:R-:W-:Y:S02]  /*9b20*/  FSEL R149, R149, -INF , !P1 ;  /* 0xff80000095957808 */ /* 0x000fe40004800000 */
[-C--:B------:R-:W-:Y:S02]  /*9b30*/  ISETP.GE.AND P3, PT, R10, R163.reuse, PT ;  /* 0x000000a30a00720c */ /* 0x080fe40003f66270 */
[-C--:B------:R-:W-:Y:S02]  /*9b40*/  ISETP.GE.AND P6, PT, R7, R163.reuse, PT ;  /* 0x000000a30700720c */ /* 0x080fe40003fc6270 */
[----:B------:R-:W-:-:S02]  /*9b50*/  ISETP.GE.AND P5, PT, R6, R163, PT ;  /* 0x000000a30600720c */ /* 0x000fc40003fa6270 */
[----:B------:R-:W-:Y:S02]  /*9b60*/  ISETP.GE.AND P2, PT, R5, R163, PT ;  /* 0x000000a30500720c */ /* 0x000fe40003f46270 */
[----:B------:R-:W-:Y:S02]  /*9b70*/  ISETP.GE.AND P1, PT, R10, R162, PT ;  /* 0x000000a20a00720c */ /* 0x000fe40003f26270 */
[----:B------:R-:W-:Y:S02]  /*9b80*/  FSEL R148, R148, -INF , !P4 ;  /* 0xff80000094947808 */ /* 0x000fe40006000000 */
[----:B------:R-:W-:Y:S02]  /*9b90*/  FSEL R45, R8, -INF , !P3 ;  /* 0xff800000082d7808 */ /* 0x000fe40005800000 */
[----:B------:R-:W-:Y:S02]  /*9ba0*/  FSEL R46, R9, -INF , !P6 ;  /* 0xff800000092e7808 */ /* 0x000fe40007000000 */
[----:B------:R-:W-:-:S02]  /*9bb0*/  FSEL R36, R14, -INF , !P5 ;  /* 0xff8000000e247808 */ /* 0x000fc40006800000 */
[----:B------:R-:W-:Y:S02]  /*9bc0*/  FSEL R42, R42, -INF , !P2 ;  /* 0xff8000002a2a7808 */ /* 0x000fe40005000000 */
[----:B---3--:R-:W-:Y:S02]  /*9bd0*/  FSEL R62, R4, -INF , !P1 ;  /* 0xff800000043e7808 */ /* 0x008fe40004800000 */
[-C--:B------:R-:W-:Y:S02]  /*9be0*/  ISETP.GE.AND P4, PT, R10, R161.reuse, PT ;  /* 0x000000a10a00720c */ /* 0x080fe40003f86270 */
[----:B------:R-:W-:Y:S02]  /*9bf0*/  ISETP.GE.AND P3, PT, R7, R161, PT ;  /* 0x000000a10700720c */ /* 0x000fe40003f66270 */
[-C--:B------:R-:W-:Y:S02]  /*9c00*/  ISETP.GE.AND P6, PT, R6, R162.reuse, PT ;  /* 0x000000a20600720c */ /* 0x080fe40003fc6270 */
[----:B------:R-:W-:-:S02]  /*9c10*/  ISETP.GE.AND P5, PT, R5, R162, PT ;  /* 0x000000a20500720c */ /* 0x000fc40003fa6270 */
[-C--:B------:R-:W-:Y:S02]  /*9c20*/  ISETP.GE.AND P2, PT, R6, R161.reuse, PT ;  /* 0x000000a10600720c */ /* 0x080fe40003f46270 */
[----:B------:R-:W-:Y:S02]  /*9c30*/  ISETP.GE.AND P1, PT, R5, R161, PT ;  /* 0x000000a10500720c */ /* 0x000fe40003f26270 */
[----:B------:R-:W-:Y:S02]  /*9c40*/  FSEL R55, R55, -INF , !P4 ;  /* 0xff80000037377808 */ /* 0x000fe40006000000 */
[----:B-1----:R-:W-:Y:S02]  /*9c50*/  FSEL R54, R54, -INF , !P3 ;  /* 0xff80000036367808 */ /* 0x002fe40005800000 */
[----:B------:R-:W-:Y:S02]  /*9c60*/  FSEL R58, R58, -INF , !P6 ;  /* 0xff8000003a3a7808 */ /* 0x000fe40007000000 */
[----:B------:R-:W-:-:S02]  /*9c70*/  FSEL R56, R56, -INF , !P5 ;  /* 0xff80000038387808 */ /* 0x000fc40006800000 */
[----:B------:R-:W-:Y:S02]  /*9c80*/  FSEL R53, R53, -INF , !P2 ;  /* 0xff80000035357808 */ /* 0x000fe40005000000 */
[----:B--2---:R-:W-:Y:S01]  /*9c90*/  FSEL R50, R50, -INF , !P1 ;  /* 0xff80000032327808 */ /* 0x004fe20004800000 */
[----:B------:R-:W-:Y:S05]  /*9ca0*/  @!P0 BRA `(.L_x_666) ;  /* 0x000001a000008947 */ /* 0x000fea0003800000 */
[----:B------:R-:W-:Y:S02]  /*9cb0*/  IADD3 R4, R160, -0x4, RZ ;  /* 0xfffffffca0047810 */ /* 0x000fe40007ffe0ff */
[----:B------:R-:W-:Y:S02]  /*9cc0*/  SHF.L.U64.HI R5, R152, 0x5, R153 ;  /* 0x0000000598057819 */ /* 0x000fe40000010299 */
        /* <DEDUP_REMOVED lines=24> */
.L_x_666:
        /* <DEDUP_REMOVED lines=55> */
[----:B------:R-:W-:Y:S01]  /*a1c0*/  FMNMX.FTZ R7, R137, R7, !PT ;  /* 0x0000000789077209 */ /* 0x000fe20007810000 */
[----:B------:R-:W2:Y:S01]  /*a1d0*/  SHFL.BFLY PT, R4, R8, 0x2, 0x1f ;  /* 0x0c401f0008047f89 */ /* 0x000ea200000e0000 */
[----:B------:R-:W-:-:S04]  /*a1e0*/  FMNMX.FTZ R9, R170, R9, !PT ;  /* 0x00000009aa097209 */ /* 0x000fc80007810000 */
[----:B------:R-:W-:-:S04]  /*a1f0*/  FMNMX.FTZ R9, R62, R9, !PT ;  /* 0x000000093e097209 */ /* 0x000fc80007810000 */
[----:B------:R-:W-:Y:S02]  /*a200*/  FMNMX.FTZ R9, R59, R9, !PT ;  /* 0x000000093b097209 */ /* 0x000fe40007810000 */
[----:B-1----:R-:W-:Y:S02]  /*a210*/  FMNMX.FTZ R136, R5, R136, !PT ;  /* 0x0000008805887209 */ /* 0x002fe40007810000 */
[----:B------:R-:W-:Y:S02]  /*a220*/  FMNMX.FTZ R5, R67, R7, !PT ;  /* 0x0000000743057209 */ /* 0x000fe40007810000 */
[C---:B------:R-:W-:Y:S01]  /*a230*/  FSETP.NEU.FTZ.AND P2, PT, R136.reuse, -INF , PT ;  /* 0xff8000008800780b */ /* 0x040fe20003f5d000 */
[----:B------:R-:W-:Y:S01]  /*a240*/  FMUL.FTZ R132, R136, c[0x0][0x23c] ;  /* 0x00008f0088847a20 */ /* 0x000fe20000410000 */
        /* <DEDUP_REMOVED lines=8> */
[----:B--2---:R-:W-:Y:S01]  /*a2d0*/  FMNMX.FTZ R4, R8, R4, !PT ;  /* 0x0000000408047209 */ /* 0x004fe20007810000 */
[----:B------:R-:W1:Y:S01]  /*a2e0*/  SHFL.BFLY PT, R6, R9, 0x2, 0x1f ;  /* 0x0c401f0009067f89 */ /* 0x000e6200000e0000 */
[----:B------:R-:W-:Y:S01]  /*a2f0*/  FMNMX.FTZ R2, R36, R2, !PT ;  /* 0x0000000224027209 */ /* 0x000fe20007810000 */
[--C-:B------:R-:W-:Y:S01]  /*a300*/  FFMA.FTZ R8, R52, c[0x0][0x23c], -R132.reuse ;  /* 0x00008f0034087a23 */ /* 0x100fe20000010884 */
[----:B------:R-:W-:Y:S01]  /*a310*/  FSEL R60, R136, RZ, P2 ;  /* 0x000000ff883c7208 */ /* 0x000fe20001000000 */
[----:B------:R-:W2:Y:S01]  /*a320*/  SHFL.BFLY PT, R133, R4, 0x1, 0x1f ;  /* 0x0c201f0004857f89 */ /* 0x000ea200000e0000 */
[----:B------:R-:W-:Y:S01]  /*a330*/  FMNMX.FTZ R2, R42, R2, !PT ;  /* 0x000000022a027209 */ /* 0x000fe20007810000 */
[--C-:B------:R-:W-:Y:S01]  /*a340*/  FFMA.FTZ R52, R38, c[0x0][0x23c], -R132.reuse ;  /* 0x00008f0026347a23 */ /* 0x100fe20000010884 */
[----:B------:R-:W-:Y:S01]  /*a350*/  MUFU.EX2 R34, R34 ;  /* 0x0000002200227308 */ /* 0x000fe20000000800 */
[----:B------:R-:W-:-:S02]  /*a360*/  FFMA.FTZ R147, R176, c[0x0][0x23c], -R132 ;  /* 0x00008f00b0937a23 */ /* 0x000fc40000010884 */
[----:B------:R-:W3:Y:S01]  /*a370*/  SHFL.BFLY PT, R135, R2, 0x2, 0x1f ;  /* 0x0c401f0002877f89 */ /* 0x000ee200000e0000 */
[--C-:B------:R-:W-:Y:S02]  /*a380*/  FFMA.FTZ R150, R150, c[0x0][0x23c], -R132.reuse ;  /* 0x00008f0096967a23 */ /* 0x100fe40000010884 */
[--C-:B------:R-:W-:Y:S02]  /*a390*/  FFMA.FTZ R151, R151, c[0x0][0x23c], -R132.reuse ;  /* 0x00008f0097977a23 */ /* 0x100fe40000010884 */
[----:B------:R4:W-:Y:S01]  /*a3a0*/  MUFU.EX2 R38, R8 ;  /* 0x0000000800267308 */ /* 0x0009e20000000800 */
[--C-:B------:R-:W-:Y:S02]  /*a3b0*/  FFMA.FTZ R149, R149, c[0x0][0x23c], -R132.reuse ;  /* 0x00008f0095957a23 */ /* 0x100fe40000010884 */
[--C-:B------:R-:W-:Y:S02]  /*a3c0*/  FFMA.FTZ R148, R148, c[0x0][0x23c], -R132.reuse ;  /* 0x00008f0094947a23 */ /* 0x100fe40000010884 */
[----:B------:R-:W-:-:S03]  /*a3d0*/  FFMA.FTZ R65, R65, c[0x0][0x23c], -R132 ;  /* 0x00008f0041417a23 */ /* 0x000fc60000010884 */
[----:B------:R-:W-:Y:S01]  /*a3e0*/  MUFU.EX2 R39, R39 ;  /* 0x0000002700277308 */ /* 0x000fe20000000800 */
[----:B-1----:R-:W-:Y:S02]  /*a3f0*/  FMNMX.FTZ R6, R9, R6, !PT ;  /* 0x0000000609067209 */ /* 0x002fe40007810000 */
[----:B--2---:R-:W-:-:S03]  /*a400*/  FMNMX.FTZ R133, R4, R133, !PT ;  /* 0x0000008504857209 */ /* 0x004fc60007810000 */
[----:B------:R-:W1:Y:S02]  /*a410*/  SHFL.BFLY PT, R134, R6, 0x1, 0x1f ;  /* 0x0c201f0006867f89 */ /* 0x000e6400000e0000 */
[----:B------:R-:W-:Y:S01]  /*a420*/  MUFU.EX2 R147, R147 ;  /* 0x0000009300937308 */ /* 0x000fe20000000800 */
[C---:B------:R-:W-:Y:S01]  /*a430*/  FSETP.NEU.FTZ.AND P0, PT, R133.reuse, -INF , PT ;  /* 0xff8000008500780b */ /* 0x040fe20003f1d000 */
[C---:B------:R-:W-:Y:S01]  /*a440*/  FMUL.FTZ R51, R133.reuse, c[0x0][0x23c] ;  /* 0x00008f0085337a20 */ /* 0x040fe20000410000 */
[----:B---3--:R-:W-:Y:S01]  /*a450*/  FMNMX.FTZ R135, R2, R135, !PT ;  /* 0x0000008702877209 */ /* 0x008fe20007810000 */
[----:B----4-:R-:W-:Y:S01]  /*a460*/  LDSM.16.MT88.4 R8, [R188+0x6000] ;  /* 0x00600000bc08783b */ /* 0x010fe20000004200 */
[----:B------:R-:W-:Y:S02]  /*a470*/  FSEL R5, R133, RZ, P0 ;  /* 0x000000ff85057208 */ /* 0x000fe40000000000 */
[----:B------:R-:W-:Y:S01]  /*a480*/  FSEL R51, R51, RZ, P0 ;  /* 0x000000ff33337208 */ /* 0x000fe20000000000 */
[----:B------:R-:W2:Y:S01]  /*a490*/  SHFL.BFLY PT, R4, R135, 0x1, 0x1f ;  /* 0x0c201f0087047f89 */ /* 0x000ea200000e0000 */
[----:B------:R-:W-:Y:S01]  /*a4a0*/  MUFU.EX2 R150, R150 ;  /* 0x0000009600967308 */ /* 0x000fe20000000800 */
[----:B------:R-:W-:-:S02]  /*a4b0*/  FADD.FTZ R5, R145, -R5 ;  /* 0x8000000591057221 */ /* 0x000fc40000010000 */
[--C-:B------:R-:W-:Y:S02]  /*a4c0*/  FFMA.FTZ R29, R3, c[0x0][0x23c], -R51.reuse ;  /* 0x00008f00031d7a23 */ /* 0x100fe40000010833 */
[----:B------:R-:W-:Y:S02]  /*a4d0*/  FMUL.FTZ R5, R5, c[0x0][0x23c] ;  /* 0x00008f0005057a20 */ /* 0x000fe40000410000 */
[--C-:B------:R-:W-:Y:S01]  /*a4e0*/  FFMA.FTZ R3, R13, c[0x0][0x23c], -R51.reuse ;  /* 0x00008f000d037a23 */ /* 0x100fe20000010833 */
[----:B------:R-:W-:Y:S01]  /*a4f0*/  MUFU.EX2 R151, R151 ;  /* 0x0000009700977308 */ /* 0x000fe20000000800 */
[--C-:B------:R-:W-:Y:S02]  /*a500*/  FFMA.FTZ R2, R12, c[0x0][0x23c], -R51.reuse ;  /* 0x00008f000c027a23 */ /* 0x100fe40000010833 */
[----:B------:R-:W-:Y:S01]  /*a510*/  LDSM.16.MT88.4 R12, [R190+0x6000] ;  /* 0x00600000be0c783b */ /* 0x000fe20000004200 */
[--C-:B------:R-:W-:Y:S01]  /*a520*/  FFMA.FTZ R35, R35, c[0x0][0x23c], -R51.reuse ;  /* 0x00008f0023237a23 */ /* 0x100fe20000010833 */
[----:B-1----:R-:W-:Y:S01]  /*a530*/  FMNMX.FTZ R134, R6, R134, !PT ;  /* 0x0000008606867209 */ /* 0x002fe20007810000 */
[----:B------:R-:W-:-:S02]  /*a540*/  FFMA.FTZ R138, R138, c[0x0][0x23c], -R51 ;  /* 0x00008f008a8a7a23 */ /* 0x000fc40000010833 */
[----:B------:R1:W3:Y:S01]  /*a550*/  MUFU.EX2 R40, R5 ;  /* 0x0000000500287308 */ /* 0x0002e20000000800 */
[C---:B------:R-:W-:Y:S01]  /*a560*/  FSETP.NEU.FTZ.AND P1, PT, R134.reuse, -INF , PT ;  /* 0xff8000008600780b */ /* 0x040fe20003f3d000 */
[----:B------:R-:W-:Y:S02]  /*a570*/  FMUL.FTZ R57, R134, c[0x0][0x23c] ;  /* 0x00008f0086397a20 */ /* 0x000fe40000410000 */
[--C-:B------:R-:W-:Y:S01]  /*a580*/  FFMA.FTZ R142, R142, c[0x0][0x23c], -R51.reuse ;  /* 0x00008f008e8e7a23 */ /* 0x100fe20000010833 */
[----:B------:R-:W-:Y:S01]  /*a590*/  FSEL R41, R134, RZ, P1 ;  /* 0x000000ff86297208 */ /* 0x000fe20000800000 */
[----:B------:R-:W-:Y:S01]  /*a5a0*/  FFMA.FTZ R141, R141, c[0x0][0x23c], -R51 ;  /* 0x00008f008d8d7a23 */ /* 0x000fe20000010833 */
[----:B--2---:R-:W-:Y:S01]  /*a5b0*/  FMNMX.FTZ R135, R135, R4, !PT ;  /* 0x0000000487877209 */ /* 0x004fe20007810000 */
[----:B------:R-:W-:Y:S01]  /*a5c0*/  MUFU.EX2 R29, R29 ;  /* 0x0000001d001d7308 */ /* 0x000fe20000000800 */
[----:B------:R-:W-:Y:S01]  /*a5d0*/  FSEL R57, R57, RZ, P1 ;  /* 0x000000ff39397208 */ /* 0x000fe20000800000 */
[----:B------:R-:W-:Y:S01]  /*a5e0*/  FADD.FTZ R41, R146, -R41 ;  /* 0x8000002992297221 */ /* 0x000fe20000010000 */
[C---:B------:R-:W-:Y:S01]  /*a5f0*/  FSETP.NEU.FTZ.AND P0, PT, R135.reuse, -INF , PT ;  /* 0xff8000008700780b */ /* 0x040fe20003f1d000 */
[----:B------:R-:W-:-:S02]  /*a600*/  FMUL.FTZ R44, R135, c[0x0][0x23c] ;  /* 0x00008f00872c7a20 */ /* 0x000fc40000410000 */
[--C-:B------:R-:W-:Y:S02]  /*a610*/  FFMA.FTZ R33, R23, c[0x0][0x23c], -R57.reuse ;  /* 0x00008f0017217a23 */ /* 0x100fe40000010839 */
[--C-:B------:R-:W-:Y:S01]  /*a620*/  FFMA.FTZ R32, R22, c[0x0][0x23c], -R57.reuse ;  /* 0x00008f0016207a23 */ /* 0x100fe20000010839 */
[----:B------:R-:W-:Y:S01]  /*a630*/  FSEL R44, R44, RZ, P0 ;  /* 0x000000ff2c2c7208 */ /* 0x000fe20000000000 */
[--C-:B------:R-:W-:Y:S01]  /*a640*/  FFMA.FTZ R31, R21, c[0x0][0x23c], -R57.reuse ;  /* 0x00008f00151f7a23 */ /* 0x100fe20000010839 */
[----:B-1----:R-:W-:Y:S01]  /*a650*/  LDSM.16.MT88.4 R4, [R189+0x6000] ;  /* 0x00600000bd04783b */ /* 0x002fe20000004200 */
[----:B------:R-:W-:Y:S01]  /*a660*/  FFMA.FTZ R30, R20, c[0x0][0x23c], -R57 ;  /* 0x00008f00141e7a23 */ /* 0x000fe20000010839 */
[----:B------:R-:W-:Y:S01]  /*a670*/  MUFU.EX2 R33, R33 ;  /* 0x0000002100217308 */ /* 0x000fe20000000800 */
[--C-:B------:R-:W-:Y:S01]  /*a680*/  FFMA.FTZ R43, R37, c[0x0][0x23c], -R44.reuse ;  /* 0x00008f00252b7a23 */ /* 0x100fe2000001082c */
[----:B------:R-:W1:Y:S01]  /*a690*/  LDSM.16.MT88.4 R20, [R192+0x6000] ;  /* 0x00600000c014783b */ /* 0x000e620000004200 */
[----:B------:R-:W-:-:S02]  /*a6a0*/  FFMA.FTZ R61, R47, c[0x0][0x23c], -R44 ;  /* 0x00008f002f3d7a23 */ /* 0x000fc4000001082c */
[----:B------:R-:W-:Y:S02]  /*a6b0*/  FMUL.FTZ R41, R41, c[0x0][0x23c] ;  /* 0x00008f0029297a20 */ /* 0x000fe40000410000 */
[-C--:B---3--:R-:W-:Y:S01]  /*a6c0*/  FMUL.FTZ R126, R126, R40.reuse ;  /* 0x000000287e7e7220 */ /* 0x088fe20000410000 */
[----:B------:R2:W-:Y:S01]  /*a6d0*/  MUFU.EX2 R37, R52 ;  /* 0x0000003400257308 */ /* 0x0005e20000000800 */
[-C--:B------:R-:W-:Y:S02]  /*a6e0*/  FMUL.FTZ R127, R127, R40.reuse ;  /* 0x000000287f7f7220 */ /* 0x080fe40000410000 */
[-C--:B------:R-:W-:Y:S02]  /*a6f0*/  FMUL.FTZ R122, R122, R40.reuse ;  /* 0x000000287a7a7220 */ /* 0x080fe40000410000 */
[-C--:B------:R-:W-:Y:S02]  /*a700*/  FMUL.FTZ R123, R123, R40.reuse ;  /* 0x000000287b7b7220 */ /* 0x080fe40000410000 */
[-C--:B------:R-:W-:Y:S01]  /*a710*/  FMUL.FTZ R110, R110, R40.reuse ;  /* 0x000000286e6e7220 */ /* 0x080fe20000410000 */
[----:B------:R-:W3:Y:S01]  /*a720*/  MUFU.EX2 R32, R32 ;  /* 0x0000002000207308 */ /* 0x000ee20000000800 */
[----:B------:R-:W-:-:S02]  /*a730*/  FMUL.FTZ R111, R111, R40 ;  /* 0x000000286f6f7220 */ /* 0x000fc40000410000 */
[-C--:B------:R-:W-:Y:S02]  /*a740*/  FMUL.FTZ R106, R106, R40.reuse ;  /* 0x000000286a6a7220 */ /* 0x080fe40000410000 */
[-C--:B------:R-:W-:Y:S02]  /*a750*/  FMUL.FTZ R107, R107, R40.reuse ;  /* 0x000000286b6b7220 */ /* 0x080fe40000410000 */
[----:B------:R-:W-:Y:S01]  /*a760*/  FMUL.FTZ R94, R94, R40 ;  /* 0x000000285e5e7220 */ /* 0x000fe20000410000 */
[----:B------:R-:W-:Y:S01]  /*a770*/  MUFU.EX2 R31, R31 ;  /* 0x0000001f001f7308 */ /* 0x000fe20000000800 */
[----:B--2---:R-:W-:Y:S02]  /*a780*/  FFMA.FTZ R52, R49, c[0x0][0x23c], -R44 ;  /* 0x00008f0031347a23 */ /* 0x004fe4000001082c */
[----:B------:R-:W-:Y:S02]  /*a790*/  FADD.FTZ R49, R144, -R60 ;  /* 0x8000003c90317221 */ /* 0x000fe40000010000 */
[----:B------:R-:W-:-:S02]  /*a7a0*/  FFMA.FTZ R60, R48, c[0x0][0x23c], -R44 ;  /* 0x00008f00303c7a23 */ /* 0x000fc4000001082c */
[----:B------:R-:W-:Y:S01]  /*a7b0*/  FMUL.FTZ R49, R49, c[0x0][0x23c] ;  /* 0x00008f0031317a20 */ /* 0x000fe20000410000 */
[----:B------:R2:W-:Y:S01]  /*a7c0*/  MUFU.EX2 R47, R52 ;  /* 0x00000034002f7308 */ /* 0x0005e20000000800 */
[----:B---3--:R-:W-:Y:S01]  /*a7d0*/  F2FP.PACK_AB R16, R32, R33 ;  /* 0x000000212010723e */ /* 0x008fe200000000ff */
[-C--:B------:R-:W-:Y:S02]  /*a7e0*/  FMUL.FTZ R95, R95, R40.reuse ;  /* 0x000000285f5f7220 */ /* 0x080fe40000410000 */
[-C--:B------:R-:W-:Y:S02]  /*a7f0*/  FMUL.FTZ R90, R90, R40.reuse ;  /* 0x000000285a5a7220 */ /* 0x080fe40000410000 */
[-C--:B------:R-:W-:Y:S02]  /*a800*/  FMUL.FTZ R91, R91, R40.reuse ;  /* 0x000000285b5b7220 */ /* 0x080fe40000410000 */
[----:B------:R-:W3:Y:S01]  /*a810*/  MUFU.EX2 R30, R30 ;  /* 0x0000001e001e7308 */ /* 0x000ee20000000800 */
[----:B------:R-:W-:-:S02]  /*a820*/  FMUL.FTZ R78, R78, R40 ;  /* 0x000000284e4e7220 */ /* 0x000fc40000410000 */
[-C--:B------:R-:W-:Y:S02]  /*a830*/  FMUL.FTZ R79, R79, R40.reuse ;  /* 0x000000284f4f7220 */ /* 0x080fe40000410000 */
[-C--:B------:R-:W-:Y:S02]  /*a840*/  FMUL.FTZ R74, R74, R40.reuse ;  /* 0x000000284a4a7220 */ /* 0x080fe40000410000 */
[----:B------:R-:W-:Y:S01]  /*a850*/  FMUL.FTZ R75, R75, R40 ;  /* 0x000000284b4b7220 */ /* 0x000fe20000410000 */
[----:B--2---:R-:W-:Y:S01]  /*a860*/  FSEL R52, R135, RZ, P0 ;  /* 0x000000ff87347208 */ /* 0x004fe20000000000 */
[----:B------:R-:W2:Y:S01]  /*a870*/  MUFU.EX2 R3, R3 ;  /* 0x0000000300037308 */ /* 0x000ea20000000800 */
[----:B------:R-:W-:Y:S01]  /*a880*/  FFMA.FTZ R162, R167, c[0x0][0x23c], -R44 ;  /* 0x00008f00a7a27a23 */ /* 0x000fe2000001082c */
[----:B------:R-:W-:Y:S01]  /*a890*/  ISETP.GE.AND P0, PT, R160, 0x4, PT ;  /* 0x00000004a000780c */ /* 0x000fe20003f06270 */
[----:B------:R-:W-:Y:S02]  /*a8a0*/  FFMA.FTZ R66, R181, c[0x0][0x23c], -R57 ;  /* 0x00008f00b5427a23 */ /* 0x000fe40000010839 */
[----:B------:R-:W-:Y:S01]  /*a8b0*/  FADD.FTZ R52, R0, -R52 ;  /* 0x8000003400347221 */ /* 0x000fe20000010000 */
[----:B---3--:R-:W-:-:S02]  /*a8c0*/  F2FP.PACK_AB R18, R30, R31 ;  /* 0x0000001f1e12723e */ /* 0x008fc400000000ff */
[----:B------:R-:W-:Y:S01]  /*a8d0*/  MUFU.EX2 R2, R2 ;  /* 0x0000000200027308 */ /* 0x000fe20000000800 */
[----:B------:R-:W-:Y:S02]  /*a8e0*/  FMUL.FTZ R52, R52, c[0x0][0x23c] ;  /* 0x00008f0034347a20 */ /* 0x000fe40000410000 */
[--C-:B------:R-:W-:Y:S02]  /*a8f0*/  FFMA.FTZ R63, R179, c[0x0][0x23c], -R57.reuse ;  /* 0x00008f00b33f7a23 */ /* 0x100fe40000010839 */
[----:B------:R-:W-:Y:S02]  /*a900*/  FFMA.FTZ R139, R139, c[0x0][0x23c], -R57 ;  /* 0x00008f008b8b7a23 */ /* 0x000fe40000010839 */
[--C-:B------:R-:W-:Y:S01]  /*a910*/  FFMA.FTZ R144, R143, c[0x0][0x23c], -R132.reuse ;  /* 0x00008f008f907a23 */ /* 0x100fe20000010884 */
[----:B------:R-:W3:Y:S01]  /*a920*/  MUFU.EX2 R35, R35 ;  /* 0x0000002300237308 */ /* 0x000ee20000000800 */
[----:B--2---:R-:W-:Y:S01]  /*a930*/  F2FP.PACK_AB R17, R3, R29 ;  /* 0x0000001d0311723e */ /* 0x004fe200000000ff */
[--C-:B------:R-:W-:Y:S01]  /*a940*/  FFMA.FTZ R145, R175, c[0x0][0x23c], -R132.reuse ;  /* 0x00008f00af917a23 */ /* 0x100fe20000010884 */
[----:B------:R-:W-:Y:S01]  /*a950*/  @P0 IADD3 R226, R160, -0x4, RZ ;  /* 0xfffffffca0e20810 */ /* 0x000fe20007ffe0ff */
[----:B------:R-:W-:-:S02]  /*a960*/  FFMA.FTZ R146, R173, c[0x0][0x23c], -R132 ;  /* 0x00008f00ad927a23 */ /* 0x000fc40000010884 */
[--C-:B------:R-:W-:Y:S02]  /*a970*/  FFMA.FTZ R161, R169, c[0x0][0x23c], -R44.reuse ;  /* 0x00008f00a9a17a23 */ /* 0x100fe4000001082c */
[----:B------:R-:W2:Y:S01]  /*a980*/  MUFU.EX2 R41, R41 ;  /* 0x0000002900297308 */ /* 0x000ea20000000800 */
[--C-:B------:R-:W-:Y:S02]  /*a990*/  FFMA.FTZ R163, R26, c[0x0][0x23c], -R44.reuse ;  /* 0x00008f001aa37a23 */ /* 0x100fe4000001082c */
[----:B------:R-:W-:Y:S02]  /*a9a0*/  FFMA.FTZ R167, R24, c[0x0][0x23c], -R44 ;  /* 0x00008f0018a77a23 */ /* 0x000fe4000001082c */
[----:B------:R-:W-:Y:S02]  /*a9b0*/  FFMA.FTZ R177, R177, c[0x0][0x23c], -R51 ;  /* 0x00008f00b1b17a23 */ /* 0x000fe40000010833 */
[--C-:B------:R-:W-:Y:S01]  /*a9c0*/  FFMA.FTZ R169, R27, c[0x0][0x23c], -R132.reuse ;  /* 0x00008f001ba97a23 */ /* 0x100fe20000010884 */
[----:B------:R-:W-:Y:S01]  /*a9d0*/  MUFU.EX2 R43, R43 ;  /* 0x0000002b002b7308 */ /* 0x000fe20000000800 */
[----:B---3--:R-:W-:Y:S01]  /*a9e0*/  F2FP.PACK_AB R19, R35, R2 ;  /* 0x000000022313723e */ /* 0x008fe200000000ff */
[----:B------:R-:W-:-:S02]  /*a9f0*/  FFMA.FTZ R173, R25, c[0x0][0x23c], -R132 ;  /* 0x00008f0019ad7a23 */ /* 0x000fc40000010884 */
[--C-:B------:R-:W-:Y:S02]  /*aa00*/  FFMA.FTZ R172, R172, c[0x0][0x23c], -R57.reuse ;  /* 0x00008f00acac7a23 */ /* 0x100fe40000010839 */
[----:B------:R-:W-:Y:S02]  /*aa10*/  FFMA.FTZ R174, R174, c[0x0][0x23c], -R57 ;  /* 0x00008f00aeae7a23 */ /* 0x000fe40000010839 */
[----:B------:R-:W-:Y:S01]  /*aa20*/  MUFU.EX2 R48, R61 ;  /* 0x0000003d00307308 */ /* 0x000fe20000000800 */
[-C--:B--2---:R-:W-:Y:S02]  /*aa30*/  FMUL.FTZ R124, R124, R41.reuse ;  /* 0x000000297c7c7220 */ /* 0x084fe40000410000 */
[-C--:B------:R-:W-:Y:S02]  /*aa40*/  FMUL.FTZ R125, R125, R41.reuse ;  /* 0x000000297d7d7220 */ /* 0x080fe40000410000 */
[-C--:B------:R-:W-:Y:S02]  /*aa50*/  FMUL.FTZ R120, R120, R41.reuse ;  /* 0x0000002978787220 */ /* 0x080fe40000410000 */
[-C--:B------:R-:W-:Y:S01]  /*aa60*/  FMUL.FTZ R121, R121, R41.reuse ;  /* 0x0000002979797220 */ /* 0x080fe20000410000 */
[----:B------:R-:W-:Y:S01]  /*aa70*/  MUFU.EX2 R0, R60 ;  /* 0x0000003c00007308 */ /* 0x000fe20000000800 */
[-C--:B------:R-:W-:Y:S01]  /*aa80*/  FMUL.FTZ R108, R108, R41.reuse ;  /* 0x000000296c6c7220 */ /* 0x080fe20000410000 */
[----:B-1----:R-:W-:Y:S01]  /*aa90*/  HMMA.16816.F32 R124, R16, R20, R124 ;  /* 0x00000014107c723c */ /* 0x002fe2000000187c */
[----:B------:R-:W-:-:S02]  /*aaa0*/  FMUL.FTZ R109, R109, R41 ;  /* 0x000000296d6d7220 */ /* 0x000fc40000410000 */
[-C--:B------:R-:W-:Y:S02]  /*aab0*/  FMUL.FTZ R104, R104, R41.reuse ;  /* 0x0000002968687220 */ /* 0x080fe40000410000 */
[-C--:B------:R-:W-:Y:S01]  /*aac0*/  FMUL.FTZ R105, R105, R41.reuse ;  /* 0x0000002969697220 */ /* 0x080fe20000410000 */
[----:B------:R-:W1:Y:S01]  /*aad0*/  MUFU.EX2 R49, R49 ;  /* 0x0000003100317308 */ /* 0x000e620000000800 */
        /* <DEDUP_REMOVED lines=10> */
[----:B------:R-:W-:Y:S01]  /*ab80*/  FMUL.FTZ R73, R73, R41 ;  /* 0x0000002949497220 */ /* 0x000fe20000410000 */
[----:B------:R-:W-:Y:S01]  /*ab90*/  MUFU.EX2 R66, R66 ;  /* 0x0000004200427308 */ /* 0x000fe20000000800 */
[-C--:B-1----:R-:W-:Y:S01]  /*aba0*/  FMUL.FTZ R128, R128, R49.reuse ;  /* 0x0000003180807220 */ /* 0x082fe20000410000 */
[C---:B------:R-:W-:Y:S01]  /*abb0*/  HMMA.16816.F32 R104, R16.reuse, R14, R104 ;  /* 0x0000000e1068723c */ /* 0x040fe20000001868 */
[-C--:B------:R-:W-:Y:S02]  /*abc0*/  FMUL.FTZ R129, R129, R49.reuse ;  /* 0x0000003181817220 */ /* 0x080fe40000410000 */
[-C--:B------:R-:W-:Y:S02]  /*abd0*/  FMUL.FTZ R116, R116, R49.reuse ;  /* 0x0000003174747220 */ /* 0x080fe40000410000 */
[----:B------:R-:W-:Y:S01]  /*abe0*/  FMUL.FTZ R117, R117, R49 ;  /* 0x0000003175757220 */ /* 0x000fe20000410000 */
[----:B------:R-:W-:Y:S01]  /*abf0*/  MUFU.EX2 R63, R63 ;  /* 0x0000003f003f7308 */ /* 0x000fe20000000800 */
[-C--:B--2---:R-:W-:Y:S01]  /*ac00*/  FMUL.FTZ R130, R130, R52.reuse ;  /* 0x0000003482827220 */ /* 0x084fe20000410000 */
        /* <DEDUP_REMOVED lines=19> */
[-C--:B------:R-:W-:Y:S02]  /*ad40*/  FMUL.FTZ R97, R97, R49.reuse ;  /* 0x0000003161617220 */ /* 0x080fe40000410000 */
        /* <DEDUP_REMOVED lines=19> */
[----:B------:R-:W-:Y:S02]  /*ae80*/  FMUL.FTZ R69, R69, R49 ;  /* 0x0000003145457220 */ /* 0x000fe40000410000 */
[-C--:B------:R-:W-:Y:S01]  /*ae90*/  FMUL.FTZ R70, R70, R52.reuse ;  /* 0x0000003446467220 */ /* 0x080fe20000410000 */
[----:B------:R-:W-:Y:S01]  /*aea0*/  HMMA.16816.F32 R116, R16, R22, R116 ;  /* 0x000000161074723c */ /* 0x000fe20000001874 */
[----:B------:R-:W-:Y:S01]  /*aeb0*/  FMUL.FTZ R71, R71, R52 ;  /* 0x0000003447477220 */ /* 0x000fe20000410000 */
[----:B------:R-:W1:Y:S01]  /*aec0*/  LDSM.16.MT88.4 R20, [R192+0x6800] ;  /* 0x00680000c014783b */ /* 0x000e620000004200 */
[----:B------:R-:W-:Y:S01]  /*aed0*/  FFMA.FTZ R61, R178, c[0x0][0x23c], -R132 ;  /* 0x00008f00b23d7a23 */ /* 0x000fe20000010884 */
[----:B------:R-:W-:Y:S01]  /*aee0*/  MUFU.EX2 R145, R145 ;  /* 0x0000009100917308 */ /* 0x000fe20000000800 */
[----:B------:R-:W-:-:S02]  /*aef0*/  FFMA.FTZ R60, R180, c[0x0][0x23c], -R57 ;  /* 0x00008f00b43c7a23 */ /* 0x000fc40000010839 */
[--C-:B------:R-:W-:Y:S01]  /*af00*/  FFMA.FTZ R171, R171, c[0x0][0x23c], -R57.reuse ;  /* 0x00008f00abab7a23 */ /* 0x100fe20000010839 */
[C---:B------:R-:W-:Y:S01]  /*af10*/  HMMA.16816.F32 R112, R16.reuse, R12, R112 ;  /* 0x0000000c1070723c */ /* 0x040fe20000001870 */
[----:B------:R-:W-:Y:S02]  /*af20*/  FFMA.FTZ R170, R170, c[0x0][0x23c], -R57 ;  /* 0x00008f00aaaa7a23 */ /* 0x000fe40000010839 */
[--C-:B------:R-:W-:Y:S01]  /*af30*/  FFMA.FTZ R168, R168, c[0x0][0x23c], -R51.reuse ;  /* 0x00008f00a8a87a23 */ /* 0x100fe20000010833 */
[----:B------:R-:W2:Y:S01]  /*af40*/  MUFU.EX2 R61, R61 ;  /* 0x0000003d003d7308 */ /* 0x000ea20000000800 */
[--C-:B------:R-:W-:Y:S02]  /*af50*/  FFMA.FTZ R166, R166, c[0x0][0x23c], -R51.reuse ;  /* 0x00008f00a6a67a23 */ /* 0x100fe40000010833 */
[--C-:B------:R-:W-:Y:S01]  /*af60*/  FFMA.FTZ R165, R165, c[0x0][0x23c], -R51.reuse ;  /* 0x00008f00a5a57a23 */ /* 0x100fe20000010833 */
[----:B------:R-:W-:Y:S01]  /*af70*/  HMMA.16816.F32 R100, R16, R14, R100 ;  /* 0x0000000e1064723c */ /* 0x000fe20000001864 */
[----:B------:R-:W3:Y:S01]  /*af80*/  LDSM.16.MT88.4 R12, [R190+0x6800] ;  /* 0x00680000be0c783b */ /* 0x000ee20000004200 */
[----:B------:R-:W-:-:S02]  /*af90*/  FFMA.FTZ R164, R164, c[0x0][0x23c], -R51 ;  /* 0x00008f00a4a47a23 */ /* 0x000fc40000010833 */
[----:B------:R-:W-:Y:S01]  /*afa0*/  MUFU.EX2 R60, R60 ;  /* 0x0000003c003c7308 */ /* 0x000fe20000000800 */
[--C-:B------:R-:W-:Y:S02]  /*afb0*/  FFMA.FTZ R140, R140, c[0x0][0x23c], -R44.reuse ;  /* 0x00008f008c8c7a23 */ /* 0x100fe4000001082c */
[--C-:B------:R-:W-:Y:S01]  /*afc0*/  FFMA.FTZ R137, R137, c[0x0][0x23c], -R44.reuse ;  /* 0x00008f0089897a23 */ /* 0x100fe2000001082c */
[----:B------:R-:W-:Y:S01]  /*afd0*/  HMMA.16816.F32 R96, R16, R4, R96 ;  /* 0x000000041060723c */ /* 0x000fe20000001860 */
[--C-:B------:R-:W-:Y:S02]  /*afe0*/  FFMA.FTZ R67, R67, c[0x0][0x23c], -R44.reuse ;  /* 0x00008f0043437a23 */ /* 0x100fe4000001082c */
[----:B------:R-:W-:Y:S01]  /*aff0*/  FFMA.FTZ R64, R64, c[0x0][0x23c], -R44 ;  /* 0x00008f0040407a23 */ /* 0x000fe2000001082c */
[----:B------:R-:W4:Y:S01]  /*b000*/  MUFU.EX2 R146, R146 ;  /* 0x0000009200927308 */ /* 0x000f220000000800 */
[----:B--2---:R-:W-:Y:S01]  /*b010*/  F2FP.PACK_AB R24, R144, R61 ;  /* 0x0000003d9018723e */ /* 0x004fe200000000ff */
[----:B------:R-:W-:-:S02]  /*b020*/  FFMA.FTZ R34, R230, R49, R34 ;  /* 0x00000031e6227223 */ /* 0x000fc40000010022 */
[C---:B------:R-:W-:Y:S01]  /*b030*/  HMMA.16816.F32 R84, R16.reuse, R6, R84 ;  /* 0x000000061054723c */ /* 0x040fe20000001854 */
[----:B------:R-:W2:Y:S01]  /*b040*/  LDSM.16.MT88.4 R4, [R189+0x6800] ;  /* 0x00680000bd04783b */ /* 0x000ea20000004200 */
[----:B------:R-:W-:Y:S02]  /*b050*/  FFMA.FTZ R43, R229, R52, R43 ;  /* 0x00000034e52b7223 */ /* 0x000fe4000001002b */
[----:B------:R-:W-:Y:S01]  /*b060*/  MUFU.EX2 R161, R161 ;  /* 0x000000a100a17308 */ /* 0x000fe20000000800 */
[----:B------:R-:W-:Y:S02]  /*b070*/  FFMA.FTZ R33, R228, R41, R33 ;  /* 0x00000029e4217223 */ /* 0x000fe40000010021 */
[----:B------:R-:W-:Y:S01]  /*b080*/  FFMA.FTZ R29, R227, R40, R29 ;  /* 0x00000028e31d7223 */ /* 0x000fe2000001001d */
[C---:B------:R-:W-:Y:S01]  /*b090*/  HMMA.16816.F32 R80, R16.reuse, R8, R80 ;  /* 0x000000081050723c */ /* 0x040fe20000001850 */
[----:B------:R-:W-:Y:S02]  /*b0a0*/  FADD.FTZ R34, R39, R34 ;  /* 0x0000002227227221 */ /* 0x000fe40000010000 */
[----:B------:R-:W-:Y:S01]  /*b0b0*/  FADD.FTZ R43, R47, R43 ;  /* 0x0000002b2f2b7221 */ /* 0x000fe20000010000 */
[----:B------:R-:W5:Y:S01]  /*b0c0*/  MUFU.EX2 R162, R162 ;  /* 0x000000a200a27308 */ /* 0x000f620000000800 */
[----:B----4-:R-:W-:Y:S01]  /*b0d0*/  F2FP.PACK_AB R26, R146, R145 ;  /* 0x00000091921a723e */ /* 0x010fe200000000ff */
[----:B------:R-:W-:Y:S01]  /*b0e0*/  FADD.FTZ R33, R32, R33 ;  /* 0x0000002120217221 */ /* 0x000fe20000010000 */
[----:B------:R-:W-:Y:S01]  /*b0f0*/  F2FP.PACK_AB R8, R66, R60 ;  /* 0x0000003c4208723e */ /* 0x000fe200000000ff */
[----:B------:R-:W-:Y:S01]  /*b100*/  HMMA.16816.F32 R68, R16, R10, R68 ;  /* 0x0000000a1044723c */ /* 0x000fe20000001844 */
[----:B------:R-:W4:Y:S01]  /*b110*/  LDSM.16.MT88.4 R16, [R188+0x6800] ;  /* 0x00680000bc10783b */ /* 0x000f220000004200 */
[----:B------:R-:W-:Y:S01]  /*b120*/  F2FP.PACK_AB R9, R142, R138 ;  /* 0x0000008a8e09723e */ /* 0x000fe200000000ff */
[----:B------:R-:W-:Y:S01]  /*b130*/  FADD.FTZ R29, R3, R29 ;  /* 0x0000001d031d7221 */ /* 0x000fe20000010000 */
[----:B------:R-:W-:Y:S01]  /*b140*/  MUFU.EX2 R163, R163 ;  /* 0x000000a300a37308 */ /* 0x000fe20000000800 */
[----:B------:R-:W-:-:S02]  /*b150*/  FADD.FTZ R34, R38, R34 ;  /* 0x0000002226227221 */ /* 0x000fc40000010000 */
[----:B------:R-:W-:Y:S01]  /*b160*/  F2FP.PACK_AB R10, R139, R63 ;  /* 0x0000003f8b0a723e */ /* 0x000fe200000000ff */
[----:B------:R-:W-:Y:S01]  /*b170*/  FADD.FTZ R43, R48, R43 ;  /* 0x0000002b302b7221 */ /* 0x000fe20000010000 */
[----:B------:R-:W-:Y:S01]  /*b180*/  F2FP.PACK_AB R11, R143, R141 ;  /* 0x0000008d8f0b723e */ /* 0x000fe200000000ff */
[----:B------:R-:W-:Y:S02]  /*b190*/  FADD.FTZ R33, R31, R33 ;  /* 0x000000211f217221 */ /* 0x000fe40000010000 */
[----:B------:R-:W2:Y:S01]  /*b1a0*/  MUFU.EX2 R167, R167 ;  /* 0x000000a700a77308 */ /* 0x000ea20000000800 */
[----:B-----5:R-:W-:Y:S01]  /*b1b0*/  F2FP.PACK_AB R25, R162, R161 ;  /* 0x000000a1a219723e */ /* 0x020fe200000000ff */
[----:B------:R-:W-:Y:S02]  /*b1c0*/  FADD.FTZ R29, R2, R29 ;  /* 0x0000001d021d7221 */ /* 0x000fe40000010000 */
[----:B-1----:R-:W-:Y:S01]  /*b1d0*/  HMMA.16816.F32 R124, R8, R20, R124 ;  /* 0x00000014087c723c */ /* 0x002fe2000000187c */
[----:B------:R-:W-:-:S02]  /*b1e0*/  FADD.FTZ R34, R37, R34 ;  /* 0x0000002225227221 */ /* 0x000fc40000010000 */
[----:B------:R-:W-:Y:S01]  /*b1f0*/  FADD.FTZ R43, R0, R43 ;  /* 0x0000002b002b7221 */ /* 0x000fe20000010000 */
[----:B------:R-:W-:Y:S01]  /*b200*/  MUFU.EX2 R169, R169 ;  /* 0x000000a900a97308 */ /* 0x000fe20000000800 */
[----:B------:R-:W-:Y:S02]  /*b210*/  FADD.FTZ R33, R30, R33 ;  /* 0x000000211e217221 */ /* 0x000fe40000010000 */
[----:B------:R-:W-:Y:S01]  /*b220*/  FADD.FTZ R29, R35, R29 ;  /* 0x0000001d231d7221 */ /* 0x000fe20000010000 */
[----:B------:R-:W-:Y:S01]  /*b230*/  HMMA.16816.F32 R120, R8, R22, R120 ;  /* 0x000000160878723c */ /* 0x000fe20000001878 */
[----:B------:R-:W-:Y:S02]  /*b240*/  FADD.FTZ R34, R61, R34 ;  /* 0x000000223d227221 */ /* 0x000fe40000010000 */
[----:B------:R-:W-:Y:S01]  /*b250*/  FADD.FTZ R43, R161, R43 ;  /* 0x0000002ba12b7221 */ /* 0x000fe20000010000 */
[----:B--2---:R-:W-:Y:S01]  /*b260*/  F2FP.PACK_AB R27, R167, R163 ;  /* 0x000000a3a71b723e */ /* 0x004fe200000000ff */
[----:B------:R-:W-:Y:S01]  /*b270*/  MUFU.EX2 R173, R173 ;  /* 0x000000ad00ad7308 */ /* 0x000fe20000000800 */
[----:B------:R-:W-:-:S02]  /*b280*/  FADD.FTZ R33, R60, R33 ;  /* 0x000000213c217221 */ /* 0x000fc40000010000 */
[C---:B---3--:R-:W-:Y:S01]  /*b290*/  HMMA.16816.F32 R108, R8.reuse, R12, R108 ;  /* 0x0000000c086c723c */ /* 0x048fe2000000186c */
[----:B------:R-:W-:Y:S02]  /*b2a0*/  FADD.FTZ R29, R138, R29 ;  /* 0x0000001d8a1d7221 */ /* 0x000fe40000010000 */
[--C-:B------:R-:W-:Y:S02]  /*b2b0*/  FFMA.FTZ R62, R62, c[0x0][0x23c], -R57.reuse ;  /* 0x00008f003e3e7a23 */ /* 0x100fe40000010839 */
[----:B------:R-:W1:Y:S01]  /*b2c0*/  MUFU.EX2 R172, R172 ;  /* 0x000000ac00ac7308 */ /* 0x000e620000000800 */
[--C-:B------:R-:W-:Y:S02]  /*b2d0*/  FFMA.FTZ R59, R59, c[0x0][0x23c], -R57.reuse ;  /* 0x00008f003b3b7a23 */ /* 0x100fe40000010839 */
[----:B------:R-:W-:Y:S01]  /*b2e0*/  HMMA.16816.F32 R104, R8, R14, R104 ;  /* 0x0000000e0868723c */ /* 0x000fe20000001868 */
[--C-:B------:R-:W-:Y:S02]  /*b2f0*/  FFMA.FTZ R58, R58, c[0x0][0x23c], -R57.reuse ;  /* 0x00008f003a3a7a23 */ /* 0x100fe40000010839 */
[----:B------:R-:W-:-:S02]  /*b300*/  FFMA.FTZ R56, R56, c[0x0][0x23c], -R57 ;  /* 0x00008f0038387a23 */ /* 0x000fc40000010839 */
[----:B------:R-:W-:Y:S01]  /*b310*/  MUFU.EX2 R174, R174 ;  /* 0x000000ae00ae7308 */ /* 0x000fe20000000800 */
[--C-:B------:R-:W-:Y:S02]  /*b320*/  FFMA.FTZ R55, R55, c[0x0][0x23c], -R51.reuse ;  /* 0x00008f0037377a23 */ /* 0x100fe40000010833 */
[C---:B------:R-:W-:Y:S01]  /*b330*/  HMMA.16816.F32 R92, R8.reuse, R4, R92 ;  /* 0x00000004085c723c */ /* 0x040fe2000000185c */
[--C-:B------:R-:W-:Y:S02]  /*b340*/  FFMA.FTZ R54, R54, c[0x0][0x23c], -R51.reuse ;  /* 0x00008f0036367a23 */ /* 0x100fe40000010833 */
[--C-:B------:R-:W-:Y:S02]  /*b350*/  FFMA.FTZ R53, R53, c[0x0][0x23c], -R51.reuse ;  /* 0x00008f0035357a23 */ /* 0x100fe40000010833 */
[----:B------:R-:W-:Y:S01]  /*b360*/  MUFU.EX2 R171, R171 ;  /* 0x000000ab00ab7308 */ /* 0x000fe20000000800 */
[----:B------:R-:W-:Y:S02]  /*b370*/  FFMA.FTZ R50, R50, c[0x0][0x23c], -R51 ;  /* 0x00008f0032327a23 */ /* 0x000fe40000010833 */
[----:B------:R-:W-:Y:S01]  /*b380*/  HMMA.16816.F32 R88, R8, R6, R88 ;  /* 0x000000060858723c */ /* 0x000fe20000001858 */
[----:B------:R-:W-:-:S02]  /*b390*/  FADD.FTZ R34, R144, R34 ;  /* 0x0000002290227221 */ /* 0x000fc40000010000 */
[----:B------:R-:W-:Y:S02]  /*b3a0*/  FADD.FTZ R43, R162, R43 ;  /* 0x0000002ba22b7221 */ /* 0x000fe40000010000 */
[----:B------:R-:W-:Y:S01]  /*b3b0*/  MUFU.EX2 R170, R170 ;  /* 0x000000aa00aa7308 */ /* 0x000fe20000000800 */
[----:B------:R-:W-:Y:S02]  /*b3c0*/  FADD.FTZ R33, R66, R33 ;  /* 0x0000002142217221 */ /* 0x000fe40000010000 */
[----:B----4-:R-:W-:Y:S01]  /*b3d0*/  HMMA.16816.F32 R76, R8, R16, R76 ;  /* 0x00000010084c723c */ /* 0x010fe2000000184c */
[----:B------:R-:W-:Y:S02]  /*b3e0*/  FADD.FTZ R29, R142, R29 ;  /* 0x0000001d8e1d7221 */ /* 0x000fe40000010000 */
[----:B------:R-:W-:Y:S02]  /*b3f0*/  FADD.FTZ R34, R145, R34 ;  /* 0x0000002291227221 */ /* 0x000fe40000010000 */
[----:B------:R-:W2:Y:S01]  /*b400*/  MUFU.EX2 R168, R168 ;  /* 0x000000a800a87308 */ /* 0x000ea20000000800 */
[----:B------:R-:W-:-:S02]  /*b410*/  FADD.FTZ R43, R163, R43 ;  /* 0x0000002ba32b7221 */ /* 0x000fc40000010000 */
[----:B------:R-:W-:Y:S01]  /*b420*/  HMMA.16816.F32 R72, R8, R18, R72 ;  /* 0x000000120848723c */ /* 0x000fe20000001848 */
[----:B------:R-:W-:Y:S01]  /*b430*/  LDSM.16.MT88.4 R8, [R190+0x7000] ;  /* 0x00700000be08783b */ /* 0x000fe20000004200 */
[----:B------:R-:W-:Y:S02]  /*b440*/  FADD.FTZ R33, R63, R33 ;  /* 0x000000213f217221 */ /* 0x000fe40000010000 */
[----:B------:R-:W-:Y:S01]  /*b450*/  FADD.FTZ R29, R141, R29 ;  /* 0x0000001d8d1d7221 */ /* 0x000fe20000010000 */
[----:B------:R-:W3:Y:S01]  /*b460*/  MUFU.EX2 R166, R166 ;  /* 0x000000a600a67308 */ /* 0x000ee20000000800 */
[----:B------:R-:W-:Y:S02]  /*b470*/  FFMA.FTZ R45, R45, c[0x0][0x23c], -R44 ;  /* 0x00008f002d2d7a23 */ /* 0x000fe4000001082c */
[----:B------:R-:W-:Y:S01]  /*b480*/  HMMA.16816.F32 R128, R24, R20, R128 ;  /* 0x000000141880723c */ /* 0x000fe20000001880 */
[----:B------:R-:W-:Y:S02]  /*b490*/  FADD.FTZ R34, R146, R34 ;  /* 0x0000002292227221 */ /* 0x000fe40000010000 */
[----:B------:R-:W-:-:S02]  /*b4a0*/  FADD.FTZ R43, R167, R43 ;  /* 0x0000002ba72b7221 */ /* 0x000fc40000010000 */
[----:B------:R-:W4:Y:S01]  /*b4b0*/  MUFU.EX2 R165, R165 ;  /* 0x000000a500a57308 */ /* 0x000f220000000800 */
[----:B------:R-:W-:Y:S02]  /*b4c0*/  FADD.FTZ R33, R139, R33 ;  /* 0x000000218b217221 */ /* 0x000fe40000010000 */
[C---:B------:R-:W-:Y:S01]  /*b4d0*/  HMMA.16816.F32 R116, R24.reuse, R22, R116 ;  /* 0x000000161874723c */ /* 0x040fe20000001874 */
[----:B------:R-:W-:Y:S01]  /*b4e0*/  LDSM.16.MT88.4 R20, [R188+0x7000] ;  /* 0x00700000bc14783b */ /* 0x000fe20000004200 */
[----:B------:R-:W-:Y:S02]  /*b4f0*/  FADD.FTZ R29, R143, R29 ;  /* 0x0000001d8f1d7221 */ /* 0x000fe40000010000 */
[----:B------:R-:W-:Y:S01]  /*b500*/  FFMA.FTZ R46, R46, c[0x0][0x23c], -R44 ;  /* 0x00008f002e2e7a23 */ /* 0x000fe2000001082c */
[----:B------:R-:W-:Y:S01]  /*b510*/  MUFU.EX2 R164, R164 ;  /* 0x000000a400a47308 */ /* 0x000fe20000000800 */
[----:B------:R-:W-:Y:S02]  /*b520*/  FADD.FTZ R34, R147, R34 ;  /* 0x0000002293227221 */ /* 0x000fe40000010000 */
[----:B------:R-:W-:Y:S01]  /*b530*/  HMMA.16816.F32 R112, R24, R12, R112 ;  /* 0x0000000c1870723c */ /* 0x000fe20000001870 */
[----:B-1----:R-:W-:-:S02]  /*b540*/  FADD.FTZ R33, R172, R33 ;  /* 0x00000021ac217221 */ /* 0x002fc40000010000 */
[----:B--2---:R-:W-:Y:S02]  /*b550*/  FADD.FTZ R29, R168, R29 ;  /* 0x0000001da81d7221 */ /* 0x004fe40000010000 */
[----:B------:R-:W1:Y:S01]  /*b560*/  MUFU.EX2 R140, R140 ;  /* 0x0000008c008c7308 */ /* 0x000e620000000800 */
[----:B------:R-:W-:Y:S02]  /*b570*/  FADD.FTZ R34, R169, R34 ;  /* 0x00000022a9227221 */ /* 0x000fe40000010000 */
[----:B------:R-:W-:Y:S01]  /*b580*/  HMMA.16816.F32 R100, R24, R14, R100 ;  /* 0x0000000e1864723c */ /* 0x000fe20000001864 */
[----:B------:R-:W2:Y:S01]  /*b590*/  LDSM.16.MT88.4 R12, [R192+0x7000] ;  /* 0x00700000c00c783b */ /* 0x000ea20000004200 */
[----:B------:R-:W-:Y:S02]  /*b5a0*/  FADD.FTZ R33, R174, R33 ;  /* 0x00000021ae217221 */ /* 0x000fe40000010000 */
[----:B---3--:R-:W-:Y:S01]  /*b5b0*/  FADD.FTZ R29, R166, R29 ;  /* 0x0000001da61d7221 */ /* 0x008fe20000010000 */
[----:B------:R-:W3:Y:S01]  /*b5c0*/  MUFU.EX2 R137, R137 ;  /* 0x0000008900897308 */ /* 0x000ee20000000800 */
[----:B------:R-:W-:-:S02]  /*b5d0*/  FADD.FTZ R34, R173, R34 ;  /* 0x00000022ad227221 */ /* 0x000fc40000010000 */
[C---:B------:R-:W-:Y:S01]  /*b5e0*/  HMMA.16816.F32 R96, R24.reuse, R4, R96 ;  /* 0x000000041860723c */ /* 0x040fe20000001860 */
[----:B------:R-:W-:Y:S02]  /*b5f0*/  FADD.FTZ R33, R171, R33 ;  /* 0x00000021ab217221 */ /* 0x000fe40000010000 */
[----:B----4-:R-:W-:Y:S02]  /*b600*/  FADD.FTZ R29, R165, R29 ;  /* 0x0000001da51d7221 */ /* 0x010fe40000010000 */
[----:B------:R-:W4:Y:S01]  /*b610*/  MUFU.EX2 R67, R67 ;  /* 0x0000004300437308 */ /* 0x000f220000000800 */
[----:B-1----:R-:W-:Y:S02]  /*b620*/  FADD.FTZ R43, R140, R43 ;  /* 0x0000002b8c2b7221 */ /* 0x002fe40000010000 */
[----:B------:R-:W-:Y:S01]  /*b630*/  HMMA.16816.F32 R84, R24, R6, R84 ;  /* 0x000000061854723c */ /* 0x000fe20000001854 */
[----:B------:R-:W1:Y:S01]  /*b640*/  LDSM.16.MT88.4 R4, [R189+0x7000] ;  /* 0x00700000bd04783b */ /* 0x000e620000004200 */
[----:B------:R-:W-:-:S02]  /*b650*/  FADD.FTZ R34, R150, R34 ;  /* 0x0000002296227221 */ /* 0x000fc40000010000 */
[----:B------:R-:W-:Y:S01]  /*b660*/  FADD.FTZ R33, R170, R33 ;  /* 0x00000021aa217221 */ /* 0x000fe20000010000 */
[----:B------:R-:W5:Y:S01]  /*b670*/  MUFU.EX2 R64, R64 ;  /* 0x0000004000407308 */ /* 0x000f620000000800 */
[----:B---3--:R-:W-:Y:S02]  /*b680*/  FADD.FTZ R43, R137, R43 ;  /* 0x0000002b892b7221 */ /* 0x008fe40000010000 */
[C---:B------:R-:W-:Y:S01]  /*b690*/  HMMA.16816.F32 R80, R24.reuse, R16, R80 ;  /* 0x000000101850723c */ /* 0x040fe20000001850 */
[----:B------:R-:W-:Y:S02]  /*b6a0*/  FADD.FTZ R29, R164, R29 ;  /* 0x0000001da41d7221 */ /* 0x000fe40000010000 */
[----:B------:R-:W-:Y:S02]  /*b6b0*/  FADD.FTZ R34, R151, R34 ;  /* 0x0000002297227221 */ /* 0x000fe40000010000 */
[----:B------:R-:W3:Y:S01]  /*b6c0*/  MUFU.EX2 R62, R62 ;  /* 0x0000003e003e7308 */ /* 0x000ee20000000800 */
[----:B----4-:R-:W-:Y:S01]  /*b6d0*/  FADD.FTZ R43, R67, R43 ;  /* 0x0000002b432b7221 */ /* 0x010fe20000010000 */
[----:B------:R-:W-:Y:S01]  /*b6e0*/  F2FP.PACK_AB R16, R174, R172 ;  /* 0x000000acae10723e */ /* 0x000fe200000000ff */
[----:B------:R-:W-:Y:S01]  /*b6f0*/  HMMA.16816.F32 R68, R24, R18, R68 ;  /* 0x000000121844723c */ /* 0x000fe20000001844 */
[----:B------:R-:W-:-:S04]  /*b700*/  F2FP.PACK_AB R17, R166, R168 ;  /* 0x000000a8a611723e */ /* 0x000fc800000000ff */
[----:B------:R-:W4:Y:S01]  /*b710*/  MUFU.EX2 R59, R59 ;  /* 0x0000003b003b7308 */ /* 0x000f220000000800 */
[----:B-----5:R-:W-:Y:S01]  /*b720*/  FADD.FTZ R43, R64, R43 ;  /* 0x0000002b402b7221 */ /* 0x020fe20000010000 */
[----:B------:R-:W-:Y:S02]  /*b730*/  F2FP.PACK_AB R18, R170, R171 ;  /* 0x000000abaa12723e */ /* 0x000fe400000000ff */
[----:B------:R-:W-:Y:S02]  /*b740*/  F2FP.PACK_AB R19, R164, R165 ;  /* 0x000000a5a413723e */ /* 0x000fe400000000ff */
[----:B------:R-:W-:Y:S02]  /*b750*/  F2FP.PACK_AB R24, R169, R147 ;  /* 0x00000093a918723e */ /* 0x000fe400000000ff */
[----:B------:R-:W-:Y:S01]  /*b760*/  F2FP.PACK_AB R25, R137, R140 ;  /* 0x0000008c8919723e */ /* 0x000fe200000000ff */
[----:B------:R-:W5:Y:S01]  /*b770*/  MUFU.EX2 R58, R58 ;  /* 0x0000003a003a7308 */ /* 0x000f620000000800 */
[----:B------:R-:W-:Y:S01]  /*b780*/  F2FP.PACK_AB R26, R150, R173 ;  /* 0x000000ad961a723e */ /* 0x000fe200000000ff */
[----:B--2---:R-:W-:Y:S01]  /*b790*/  HMMA.16816.F32 R124, R16, R12, R124 ;  /* 0x0000000c107c723c */ /* 0x004fe2000000187c */
[----:B------:R-:W-:Y:S01]  /*b7a0*/  F2FP.PACK_AB R27, R64, R67 ;  /* 0x00000043401b723e */ /* 0x000fe200000000ff */
[----:B---3--:R-:W-:-:S04]  /*b7b0*/  FADD.FTZ R33, R62, R33 ;  /* 0x000000213e217221 */ /* 0x008fc80000010000 */
[----:B------:R-:W2:Y:S01]  /*b7c0*/  MUFU.EX2 R56, R56 ;  /* 0x0000003800387308 */ /* 0x000ea20000000800 */
[----:B----4-:R-:W-:Y:S01]  /*b7d0*/  FADD.FTZ R33, R59, R33 ;  /* 0x000000213b217221 */ /* 0x010fe20000010000 */
[C---:B------:R-:W-:Y:S06]  /*b7e0*/  HMMA.16816.F32 R120, R16.reuse, R14, R120 ;  /* 0x0000000e1078723c */ /* 0x040fec0000001878 */
[----:B------:R-:W3:Y:S01]  /*b7f0*/  MUFU.EX2 R55, R55 ;  /* 0x0000003700377308 */ /* 0x000ee20000000800 */
[----:B-----5:R-:W-:Y:S01]  /*b800*/  FADD.FTZ R33, R58, R33 ;  /* 0x000000213a217221 */ /* 0x020fe20000010000 */
[C---:B------:R-:W-:Y:S06]  /*b810*/  HMMA.16816.F32 R108, R16.reuse, R8, R108 ;  /* 0x00000008106c723c */ /* 0x040fec000000186c */
[----:B------:R-:W4:Y:S01]  /*b820*/  MUFU.EX2 R54, R54 ;  /* 0x0000003600367308 */ /* 0x000f220000000800 */
[----:B--2---:R-:W-:Y:S01]  /*b830*/  FADD.FTZ R228, R56, R33 ;  /* 0x0000002138e47221 */ /* 0x004fe20000010000 */
[C---:B------:R-:W-:Y:S06]  /*b840*/  HMMA.16816.F32 R104, R16.reuse, R10, R104 ;  /* 0x0000000a1068723c */ /* 0x040fec0000001868 */
[----:B------:R-:W2:Y:S01]  /*b850*/  MUFU.EX2 R53, R53 ;  /* 0x0000003500357308 */ /* 0x000ea20000000800 */
[----:B---3--:R-:W-:Y:S01]  /*b860*/  FADD.FTZ R29, R55, R29 ;  /* 0x0000001d371d7221 */ /* 0x008fe20000010000 */
[C---:B-1----:R-:W-:Y:S06]  /*b870*/  HMMA.16816.F32 R92, R16.reuse, R4, R92 ;  /* 0x00000004105c723c */ /* 0x042fec000000185c */
[----:B------:R-:W1:Y:S01]  /*b880*/  MUFU.EX2 R50, R50 ;  /* 0x0000003200327308 */ /* 0x000e620000000800 */
[----:B----4-:R-:W-:Y:S01]  /*b890*/  FADD.FTZ R29, R54, R29 ;  /* 0x0000001d361d7221 */ /* 0x010fe20000010000 */
[C---:B------:R-:W-:Y:S06]  /*b8a0*/  HMMA.16816.F32 R88, R16.reuse, R6, R88 ;  /* 0x000000061058723c */ /* 0x040fec0000001858 */
[----:B------:R-:W3:Y:S01]  /*b8b0*/  MUFU.EX2 R45, R45 ;  /* 0x0000002d002d7308 */ /* 0x000ee20000000800 */
[----:B--2---:R-:W-:Y:S01]  /*b8c0*/  FADD.FTZ R29, R53, R29 ;  /* 0x0000001d351d7221 */ /* 0x004fe20000010000 */
[C---:B------:R-:W-:Y:S06]  /*b8d0*/  HMMA.16816.F32 R76, R16.reuse, R20, R76 ;  /* 0x00000014104c723c */ /* 0x040fec000000184c */
[----:B------:R-:W2:Y:S01]  /*b8e0*/  MUFU.EX2 R149, R149 ;  /* 0x0000009500957308 */ /* 0x000ea20000000800 */
[----:B-1----:R-:W-:Y:S01]  /*b8f0*/  FADD.FTZ R227, R50, R29 ;  /* 0x0000001d32e37221 */ /* 0x002fe20000010000 */
[----:B------:R-:W-:Y:S01]  /*b900*/  HMMA.16816.F32 R72, R16, R22, R72 ;  /* 0x000000161048723c */ /* 0x000fe20000001848 */
[----:B------:R-:W1:Y:S05]  /*b910*/  LDSM.16.MT88.4 R16, [R192+0x7800] ;  /* 0x00780000c010783b */ /* 0x000e6a0000004200 */
[----:B------:R-:W4:Y:S01]  /*b920*/  MUFU.EX2 R148, R148 ;  /* 0x0000009400947308 */ /* 0x000f220000000800 */
[----:B---3--:R-:W-:Y:S01]  /*b930*/  FADD.FTZ R43, R45, R43 ;  /* 0x0000002b2d2b7221 */ /* 0x008fe20000010000 */
[C---:B------:R-:W-:Y:S06]  /*b940*/  HMMA.16816.F32 R128, R24.reuse, R12, R128 ;  /* 0x0000000c1880723c */ /* 0x040fec0000001880 */
[----:B------:R-:W3:Y:S01]  /*b950*/  MUFU.EX2 R65, R65 ;  /* 0x0000004100417308 */ /* 0x000ee20000000800 */
[----:B--2---:R-:W-:Y:S01]  /*b960*/  FADD.FTZ R34, R149, R34 ;  /* 0x0000002295227221 */ /* 0x004fe20000010000 */
[----:B------:R-:W-:Y:S01]  /*b970*/  HMMA.16816.F32 R116, R24, R14, R116 ;  /* 0x0000000e1874723c */ /* 0x000fe20000001874 */
[----:B------:R-:W2:Y:S02]  /*b980*/  LDSM.16.MT88.4 R12, [R190+0x7800] ;  /* 0x00780000be0c783b */ /* 0x000ea40000004200 */
[----:B----4-:R-:W-:-:S05]  /*b990*/  FADD.FTZ R34, R148, R34 ;  /* 0x0000002294227221 */ /* 0x010fca0000010000 */
[----:B------:R-:W-:Y:S01]  /*b9a0*/  HMMA.16816.F32 R112, R24, R8, R112 ;  /* 0x000000081870723c */ /* 0x000fe20000001870 */
[----:B---3--:R-:W-:-:S07]  /*b9b0*/  FADD.FTZ R230, R65, R34 ;  /* 0x0000002241e67221 */ /* 0x008fce0000010000 */
[C---:B------:R-:W-:Y:S01]  /*b9c0*/  HMMA.16816.F32 R100, R24.reuse, R10, R100 ;  /* 0x0000000a1864723c */ /* 0x040fe20000001864 */
[----:B------:R-:W3:Y:S07]  /*b9d0*/  LDSM.16.MT88.4 R8, [R189+0x7800] ;  /* 0x00780000bd08783b */ /* 0x000eee0000004200 */
[C---:B------:R-:W-:Y:S08]  /*b9e0*/  HMMA.16816.F32 R96, R24.reuse, R4, R96 ;  /* 0x000000041860723c */ /* 0x040ff00000001860 */
[C---:B------:R-:W-:Y:S01]  /*b9f0*/  HMMA.16816.F32 R84, R24.reuse, R6, R84 ;  /* 0x000000061854723c */ /* 0x040fe20000001854 */
[----:B------:R-:W4:Y:S07]  /*ba00*/  LDSM.16.MT88.4 R4, [R188+0x7800] ;  /* 0x00780000bc04783b */ /* 0x000f2e0000004200 */
[C---:B------:R-:W-:Y:S07]  /*ba10*/  HMMA.16816.F32 R80, R24.reuse, R20, R80 ;  /* 0x000000141850723c */ /* 0x040fee0000001850 */
[----:B------:R-:W-:Y:S01]  /*ba20*/  F2FP.PACK_AB R20, R59, R62 ;  /* 0x0000003e3b14723e */ /* 0x000fe200000000ff */
[----:B------:R-:W-:Y:S01]  /*ba30*/  HMMA.16816.F32 R68, R24, R22, R68 ;  /* 0x000000161844723c */ /* 0x000fe20000001844 */
[----:B------:R-:W5:Y:S01]  /*ba40*/  MUFU.EX2 R24, R46 ;  /* 0x0000002e00187308 */ /* 0x000f620000000800 */
[----:B------:R-:W-:-:S05]  /*ba50*/  F2FP.PACK_AB R21, R54, R55 ;  /* 0x000000373615723e */ /* 0x000fca00000000ff */
[--C-:B------:R-:W-:Y:S01]  /*ba60*/  FFMA.FTZ R25, R36, c[0x0][0x23c], -R44.reuse ;  /* 0x00008f0024197a23 */ /* 0x100fe2000001082c */
[----:B------:R-:W-:Y:S01]  /*ba70*/  F2FP.PACK_AB R22, R56, R58 ;  /* 0x0000003a3816723e */ /* 0x000fe200000000ff */
[----:B------:R-:W-:Y:S01]  /*ba80*/  FFMA.FTZ R26, R42, c[0x0][0x23c], -R44 ;  /* 0x00008f002a1a7a23 */ /* 0x000fe2000001082c */
[----:B------:R-:W-:-:S03]  /*ba90*/  F2FP.PACK_AB R23, R50, R53 ;  /* 0x000000353217723e */ /* 0x000fc600000000ff */
[----:B------:R-:W2:Y:S04]  /*baa0*/  MUFU.EX2 R25, R25 ;  /* 0x0000001900197308 */ /* 0x000ea80000000800 */
[----:B-1----:R-:W-:Y:S01]  /*bab0*/  HMMA.16816.F32 R124, R20, R16, R124 ;  /* 0x00000010147c723c */ /* 0x002fe2000000187c */
[----:B-----5:R-:W-:-:S03]  /*bac0*/  FADD.FTZ R43, R24, R43 ;  /* 0x0000002b182b7221 */ /* 0x020fc60000010000 */
[----:B------:R-:W1:Y:S04]  /*bad0*/  MUFU.EX2 R26, R26 ;  /* 0x0000001a001a7308 */ /* 0x000e680000000800 */
[----:B------:R-:W-:Y:S01]  /*bae0*/  HMMA.16816.F32 R120, R20, R18, R120 ;  /* 0x000000121478723c */ /* 0x000fe20000001878 */
[----:B--2---:R-:W-:-:S07]  /*baf0*/  FADD.FTZ R43, R25, R43 ;  /* 0x0000002b192b7221 */ /* 0x004fce0000010000 */
[----:B------:R-:W-:Y:S01]  /*bb00*/  HMMA.16816.F32 R108, R20, R12, R108 ;  /* 0x0000000c146c723c */ /* 0x000fe2000000186c */
[----:B-1----:R-:W-:-:S07]  /*bb10*/  FADD.FTZ R229, R26, R43 ;  /* 0x0000002b1ae57221 */ /* 0x002fce0000010000 */
[C---:B------:R-:W-:Y:S08]  /*bb20*/  HMMA.16816.F32 R104, R20.reuse, R14, R104 ;  /* 0x0000000e1468723c */ /* 0x040ff00000001868 */
[C---:B---3--:R-:W-:Y:S08]  /*bb30*/  HMMA.16816.F32 R92, R20.reuse, R8, R92 ;  /* 0x00000008145c723c */ /* 0x048ff0000000185c */
        /* <DEDUP_REMOVED lines=17> */
.L_x_664:
[----:B------:R-:W-:-:S07]  /*bc50*/  IADD3 R226, R28, -0x1, RZ ;  /* 0xffffffff1ce27810 */ /* 0x000fce0007ffe0ff */
.L_x_667:
[----:B------:R-:W-:-:S13]  /*bc60*/  ISETP.GE.AND P0, PT, R226, RZ, PT ;  /* 0x000000ffe200720c */ /* 0x000fda0003f06270 */
[----:B------:R-:W-:Y:S05]  /*bc70*/  @!P0 BRA `(.L_x_668) ;  /* 0x00002f7000008947 */ /* 0x000fea0003800000 */
[C---:B------:R-:W-:Y:S01]  /*bc80*/  SHF.L.U64.HI R225, R156.reuse, 0x5, R157 ;  /* 0x000000059ce17819 */ /* 0x040fe2000001029d */
[----:B------:R-:W-:Y:S01]  /*bc90*/  IMAD.SHL.U32 R224, R156, 0x20, RZ ;  /* 0x000000209ce07824 */ /* 0x000fe200078e00ff */
[C---:B------:R-:W-:Y:S01]  /*bca0*/  SHF.L.U64.HI R223, R152.reuse, 0x5, R153 ;  /* 0x0000000598df7819 */ /* 0x040fe20000010299 */
[----:B------:R-:W-:Y:S01]  /*bcb0*/  IMAD.SHL.U32 R222, R152, 0x20, RZ ;  /* 0x0000002098de7824 */ /* 0x000fe200078e00ff */
[----:B------:R-:W-:Y:S01]  /*bcc0*/  MOV R3, R135 ;  /* 0x0000008700037202 */ /* 0x000fe20000000f00 */
[----:B------:R-:W-:Y:S01]  /*bcd0*/  IMAD.MOV.U32 R132, RZ, RZ, R136 ;  /* 0x000000ffff847224 */ /* 0x000fe200078e0088 */
[----:B------:R-:W-:Y:S01]  /*bce0*/  MOV R0, R133 ;  /* 0x0000008500007202 */ /* 0x000fe20000000f00 */
[----:B------:R-:W-:Y:S01]  /*bcf0*/  IMAD.MOV.U32 R2, RZ, RZ, R134 ;  /* 0x000000ffff027224 */ /* 0x000fe200078e0086 */
[----:B------:R-:W-:Y:S01]  /*bd00*/  MOV R232, R154 ;  /* 0x0000009a00e87202 */ /* 0x000fe20000000f00 */
[----:B------:R-:W-:Y:S01]  /*bd10*/  IMAD.MOV.U32 R233, RZ, RZ, R159 ;  /* 0x000000ffffe97224 */ /* 0x000fe200078e009f */
[----:B------:R-:W-:Y:S05]  /*bd20*/  BRA `(.L_x_669) ;  /* 0x0000019000007947 */ /* 0x000fea0003800000 */
.L_x_671:
        /* <DEDUP_REMOVED lines=9> */
[-C--:B------:R-:W-:Y:S02]  /*bdc0*/  IADD3 R6, P1, R8, R222.reuse, RZ ;  /* 0x000000de08067210 */ /* 0x080fe40007f3e0ff */
[----:B------:R-:W-:Y:S02]  /*bdd0*/  LEA.HI.X R9, R5, c[0x0][0x16c], R4, 0x1, P2 ;  /* 0x00005b0005097a11 */ /* 0x000fe400010f0c04 */
[-C--:B------:R-:W-:Y:S03]  /*bde0*/  IADD3 R10, P2, R6, R222.reuse, RZ ;  /* 0x000000de060a7210 */ /* 0x080fe60007f5e0ff */
[----:B------:R-:W-:Y:S01]  /*bdf0*/  @!PT LDS RZ, [RZ] ;  /* 0x00000000fffff984 */ /* 0x000fe20000000800 */
[----:B------:R-:W-:Y:S01]  /*be00*/  @!PT LDS RZ, [RZ] ;  /* 0x00000000fffff984 */ /* 0x000fe20000000800 */
[----:B------:R-:W-:Y:S01]  /*be10*/  @!PT LDS RZ, [RZ] ;  /* 0x00000000fffff984 */ /* 0x000fe20000000800 */
[----:B------:R1:W-:Y:S01]  /*be20*/  LDGSTS.E.BYPASS.LTC128B.128 [R210+0x4000], [R8.64] ;  /* 0x0400000008d27fae */ /* 0x0003e2000b901d44 */
[--C-:B------:R-:W-:Y:S01]  /*be30*/  IMAD.X R7, R9, 0x1, R223.reuse, P1 ;  /* 0x0000000109077824 */ /* 0x100fe200008e06df */
[----:B------:R-:W-:Y:S03]  /*be40*/  IADD3 R4, P1, R10, R222, RZ ;  /* 0x000000de0a047210 */ /* 0x000fe60007f3e0ff */
[--C-:B------:R-:W-:Y:S01]  /*be50*/  IMAD.X R11, R7, 0x1, R223.reuse, P2 ;  /* 0x00000001070b7824 */ /* 0x100fe200010e06df */
[----:B------:R1:W-:Y:S03]  /*be60*/  LDGSTS.E.BYPASS.LTC128B.128 [R210+0x4800], [R6.64] ;  /* 0x0480000006d27fae */ /* 0x0003e6000b901d44 */
[----:B------:R-:W-:Y:S01]  /*be70*/  IMAD.X R5, R11, 0x1, R223, P1 ;  /* 0x000000010b057824 */ /* 0x000fe200008e06df */
[----:B------:R1:W-:Y:S04]  /*be80*/  LDGSTS.E.BYPASS.LTC128B.128 [R210+0x5000], [R10.64] ;  /* 0x050000000ad27fae */ /* 0x0003e8000b901d44 */
[----:B------:R1:W-:Y:S04]  /*be90*/  LDGSTS.E.BYPASS.LTC128B.128 [R210+0x5800], [R4.64] ;  /* 0x0580000004d27fae */ /* 0x0003e8000b901d44 */
[----:B------:R-:W0:Y:S01]  /*bea0*/  LDGDEPBAR ;  /* 0x00000000000079af */ /* 0x000e220000000000 */
[----:B------:R-:W-:-:S05]  /*beb0*/  BRA `(.L_x_670) ;  /* 0x00000f3000007947 */ /* 0x000fca0003800000 */
.L_x_669:
[----:B------:R-:W-:Y:S04]  /*bec0*/  DEPBAR.LE SB0, 0x0 ;  /* 0x000080000000791a */ /* 0x000fe80000000000 */
[----:B------:R-:W-:Y:S01]  /*bed0*/  BAR.SYNC.DEFER_BLOCKING 0x0 ;  /* 0x0000000000007b1d */ /* 0x000fe20000010000 */
[----:B------:R-:W-:Y:S01]  /*bee0*/  SHF.R.S32.HI R5, RZ, 0x1f, R226 ;  /* 0x0000001fff057819 */ /* 0x000fe200000114e2 */
[----:B------:R-:W-:Y:S02]  /*bef0*/  IMAD R4, R200, R226, RZ ;  /* 0x000000e2c8047224 */ /* 0x000fe400078e02ff */
[-C--:B------:R-:W-:Y:S04]  /*bf00*/  IMAD.WIDE.U32 R6, R226, R201.reuse, R232 ;  /* 0x000000c9e2067225 */ /* 0x080fe800078e00e8 */
[----:B------:R-:W-:Y:S01]  /*bf10*/  IMAD R4, R5, R201, R4 ;  /* 0x000000c905047224 */ /* 0x000fe200078e0204 */
[----:B------:R-:W-:Y:S04]  /*bf20*/  LEA R8, P1, R6, c[0x0][0x170], 0x1 ;  /* 0x00005c0006087a11 */ /* 0x000fe800078208ff */
[----:B------:R-:W-:Y:S02]  /*bf30*/  IADD3 R4, R7, R4, RZ ;  /* 0x0000000407047210 */ /* 0x000fe40007ffe0ff */
[-C--:B------:R-:W-:Y:S02]  /*bf40*/  IADD3 R10, P0, R8, R224.reuse, RZ ;  /* 0x000000e0080a7210 */ /* 0x080fe40007f1e0ff */
[----:B------:R-:W-:Y:S02]  /*bf50*/  LEA.HI.X R9, R6, c[0x0][0x174], R4, 0x1, P1 ;  /* 0x00005d0006097a11 */ /* 0x000fe400008f0c04 */
[-C--:B------:R-:W-:Y:S02]  /*bf60*/  IADD3 R6, P1, R10, R224.reuse, RZ ;  /* 0x000000e00a067210 */ /* 0x080fe40007f3e0ff */
[-C--:B------:R-:W-:Y:S02]  /*bf70*/  IADD3.X R11, R9, R225.reuse, RZ, P0, !PT ;  /* 0x000000e1090b7210 */ /* 0x080fe400007fe4ff */
[----:B------:R-:W-:Y:S01]  /*bf80*/  IADD3 R4, P0, R6, R224, RZ ;  /* 0x000000e006047210 */ /* 0x000fe20007f1e0ff */
[----:B------:R-:W-:Y:S01]  /*bf90*/  @!PT LDS RZ, [RZ] ;  /* 0x00000000fffff984 */ /* 0x000fe20000000800 */
[----:B------:R-:W-:Y:S01]  /*bfa0*/  @!PT LDS RZ, [RZ] ;  /* 0x00000000fffff984 */ /* 0x000fe20000000800 */
[----:B------:R-:W-:Y:S01]  /*bfb0*/  @!PT LDS RZ, [RZ] ;  /* 0x00000000fffff984 */ /* 0x000fe20000000800 */
[----:B------:R1:W-:Y:S01]  /*bfc0*/  LDGSTS.E.BYPASS.LTC128B.128 [R210+0x6000], [R8.64] ;  /* 0x0600000008d27fae */ /* 0x0003e2000b901d44 */
[-C--:B------:R-:W-:Y:S04]  /*bfd0*/  IADD3.X R7, R11, R225.reuse, RZ, P1, !PT ;  /* 0x000000e10b077210 */ /* 0x080fe80000ffe4ff */
[----:B------:R-:W-:Y:S02]  /*bfe0*/  IADD3.X R5, R7, R225, RZ, P0, !PT ;  /* 0x000000e107057210 */ /* 0x000fe400007fe4ff */
[----:B------:R-:W-:Y:S01]  /*bff0*/  ISETP.GT.AND P0, PT, R226, RZ, PT ;  /* 0x000000ffe200720c */ /* 0x000fe20003f04270 */
[----:B------:R1:W-:Y:S08]  /*c000*/  LDGSTS.E.BYPASS.LTC128B.128 [R210+0x6800], [R10.64] ;  /* 0x068000000ad27fae */ /* 0x0003f0000b901d44 */
[----:B------:R2:W-:Y:S08]  /*c010*/  LDGSTS.E.BYPASS.LTC128B.128 [R210+0x7000], [R6.64] ;  /* 0x0700000006d27fae */ /* 0x0005f0000b901d44 */
[----:B------:R2:W-:Y:S08]  /*c020*/  LDGSTS.E.BYPASS.LTC128B.128 [R210+0x7800], [R4.64] ;  /* 0x0780000004d27fae */ /* 0x0005f0000b901d44 */
[----:B------:R-:W-:Y:S08]  /*c030*/  LDSM.16.M88.4 R64, [R198] ;  /* 0x00000000c640783b */ /* 0x000ff00000000200 */
[----:B------:R-:W2:Y:S08]  /*c040*/  LDSM.16.M88.4 R16, [R197+0x4000] ;  /* 0x00400000c510783b */ /* 0x000eb00000000200 */
[----:B------:R-:W1:Y:S08]  /*c050*/  LDSM.16.M88.4 R60, [R198+0x2000] ;  /* 0x00200000c63c783b */ /* 0x000e700000000200 */
[----:B------:R-:W0:Y:S08]  /*c060*/  LDGDEPBAR ;  /* 0x00000000000079af */ /* 0x000e300000000000 */
[----:B------:R-:W3:Y:S08]  /*c070*/  LDSM.16.M88.4 R32, [R197+0x4800] ;  /* 0x00480000c520783b */ /* 0x000ef00000000200 */
[----:B------:R-:W4:Y:S08]  /*c080*/  LDSM.16.M88.4 R48, [R197+0x5000] ;  /* 0x00500000c530783b */ /* 0x000f300000000200 */
[----:B------:R-:W5:Y:S08]  /*c090*/  LDSM.16.M88.4 R136, [R197+0x5800] ;  /* 0x00580000c588783b */ /* 0x000f700000000200 */
[----:B------:R-:W-:Y:S08]  /*c0a0*/  LDSM.16.M88.4 R140, [R196] ;  /* 0x00000000c48c783b */ /* 0x000ff00000000200 */
[----:B------:R-:W1:Y:S08]  /*c0b0*/  LDSM.16.M88.4 R144, [R191+0x4000] ;  /* 0x00400000bf90783b */ /* 0x000e700000000200 */
[----:B------:R-:W1:Y:S08]  /*c0c0*/  LDSM.16.M88.4 R148, [R196+0x2000] ;  /* 0x00200000c494783b */ /* 0x000e700000000200 */
[----:B------:R-:W1:Y:S08]  /*c0d0*/  LDSM.16.M88.4 R152, [R191+0x4800] ;  /* 0x00480000bf98783b */ /* 0x000e700000000200 */
[----:B------:R-:W-:Y:S08]  /*c0e0*/  LDSM.16.M88.4 R156, [R191+0x5800] ;  /* 0x00580000bf9c783b */ /* 0x000ff00000000200 */
[----:B------:R-:W-:Y:S08]  /*c0f0*/  LDSM.16.M88.4 R160, [R195] ;  /* 0x00000000c3a0783b */ /* 0x000ff00000000200 */
[----:B------:R-:W-:Y:S08]  /*c100*/  LDSM.16.M88.4 R164, [R194] ;  /* 0x00000000c2a4783b */ /* 0x000ff00000000200 */
[----:B------:R-:W-:Y:S08]  /*c110*/  LDSM.16.M88.4 R168, [R195+0x2000] ;  /* 0x00200000c3a8783b */ /* 0x000ff00000000200 */
[----:B------:R-:W-:Y:S08]  /*c120*/  LDSM.16.M88.4 R172, [R186] ;  /* 0x00000000baac783b */ /* 0x000ff00000000200 */
[----:B------:R-:W-:Y:S08]  /*c130*/  LDSM.16.M88.4 R176, [R185] ;  /* 0x00000000b9b0783b */ /* 0x000ff00000000200 */
[----:B------:R-:W-:Y:S01]  /*c140*/  LDSM.16.M88.4 R180, [R184] ;  /* 0x00000000b8b4783b */ /* 0x000fe20000000200 */
[-C--:B--2---:R-:W-:Y:S08]  /*c150*/  HMMA.16816.F32 R4, R64, R16.reuse, RZ ;  /* 0x000000104004723c */ /* 0x084ff000000018ff */
[C---:B-1----:R-:W-:Y:S08]  /*c160*/  HMMA.16816.F32 R8, R60.reuse, R16, RZ ;  /* 0x000000103c08723c */ /* 0x042ff000000018ff */
        /* <DEDUP_REMOVED lines=33> */
[----:B------:R-:W-:Y:S08]  /*c380*/  HMMA.16816.F32 R64, R140, R158, R64 ;  /* 0x0000009e8c40723c */ /* 0x000ff00000001840 */
        /* <DEDUP_REMOVED lines=17> */
[C---:B-1----:R-:W-:Y:S08]  /*c4a0*/  HMMA.16816.F32 R8, R136.reuse, R180, R8 ;  /* 0x000000b48808723c */ /* 0x042ff00000001808 */
        /* <DEDUP_REMOVED lines=8> */
[----:B------:R-:W2:Y:S01]  /*c530*/  MUFU.TANH R146, R5 ;  /* 0x0000000500927308 */ /* 0x000ea20000002400 */
[----:B------:R-:W-:Y:S02]  /*c540*/  FMUL.FTZ R9, R9, c[0x0][0x2ec] ;  /* 0x0000bb0009097a20 */ /* 0x000fe40000410000 */
[----:B------:R-:W-:Y:S02]  /*c550*/  FMUL.FTZ R10, R10, c[0x0][0x2ec] ;  /* 0x0000bb000a0a7a20 */ /* 0x000fe40000410000 */
[----:B------:R-:W-:Y:S02]  /*c560*/  FMUL.FTZ R11, R11, c[0x0][0x2ec] ;  /* 0x0000bb000b0b7a20 */ /* 0x000fe40000410000 */
[----:B------:R-:W-:Y:S02]  /*c570*/  FMUL.FTZ R12, R12, c[0x0][0x2ec] ;  /* 0x0000bb000c0c7a20 */ /* 0x000fe40000410000 */
[----:B------:R-:W-:Y:S01]  /*c580*/  FMUL.FTZ R13, R13, c[0x0][0x2ec] ;  /* 0x0000bb000d0d7a20 */ /* 0x000fe20000410000 */
[----:B------:R-:W3:Y:S01]  /*c590*/  MUFU.TANH R145, R6 ;  /* 0x0000000600917308 */ /* 0x000ee20000002400 */
[----:B------:R-:W-:Y:S02]  /*c5a0*/  FMUL.FTZ R16, R16, c[0x0][0x2ec] ;  /* 0x0000bb0010107a20 */ /* 0x000fe40000410000 */
[----:B------:R-:W-:Y:S02]  /*c5b0*/  FMUL.FTZ R17, R17, c[0x0][0x2ec] ;  /* 0x0000bb0011117a20 */ /* 0x000fe40000410000 */
[----:B------:R-:W-:Y:S02]  /*c5c0*/  FMUL.FTZ R18, R18, c[0x0][0x2ec] ;  /* 0x0000bb0012127a20 */ /* 0x000fe40000410000 */
[----:B------:R-:W-:Y:S03]  /*c5d0*/  FMUL.FTZ R19, R19, c[0x0][0x2ec] ;  /* 0x0000bb0013137a20 */ /* 0x000fe60000410000 */
[----:B------:R4:W1:Y:S10]  /*c5e0*/  MUFU.TANH R144, R7 ;  /* 0x0000000700907308 */ /* 0x0008740000002400 */
[----:B------:R-:W1:Y:S10]  /*c5f0*/  MUFU.TANH R140, R8 ;  /* 0x00000008008c7308 */ /* 0x000e740000002400 */
[----:B------:R-:W1:Y:S01]  /*c600*/  MUFU.TANH R143, R9 ;  /* 0x00000009008f7308 */ /* 0x000e620000002400 */
[----:B----4-:R-:W4:Y:S09]  /*c610*/  LDSM.16.M88.4 R4, [R184+0x800] ;  /* 0x00080000b804783b */ /* 0x010f320000000200 */
[----:B------:R-:W1:Y:S10]  /*c620*/  MUFU.TANH R142, R10 ;  /* 0x0000000a008e7308 */ /* 0x000e740000002400 */
[----:B------:R5:W1:Y:S10]  /*c630*/  MUFU.TANH R141, R11 ;  /* 0x0000000b008d7308 */ /* 0x000a740000002400 */
[----:B------:R1:W1:Y:S10]  /*c640*/  MUFU.TANH R160, R12 ;  /* 0x0000000c00a07308 */ /* 0x0002740000002400 */
[----:B------:R2:W2:Y:S01]  /*c650*/  MUFU.TANH R148, R13 ;  /* 0x0000000d00947308 */ /* 0x0004a20000002400 */
[----:B-----5:R-:W5:Y:S01]  /*c660*/  LDSM.16.M88.4 R8, [R184+0x1000] ;  /* 0x00100000b808783b */ /* 0x020f620000000200 */
[-C--:B----4-:R-:W-:Y:S08]  /*c670*/  HMMA.16816.F32 R20, R152, R4.reuse, R20 ;  /* 0x000000049814723c */ /* 0x090ff00000001814 */
[----:B------:R-:W4:Y:S01]  /*c680*/  MUFU.TANH R149, R16 ;  /* 0x0000001000957308 */ /* 0x000f220000002400 */
[C---:B------:R-:W-:Y:S04]  /*c690*/  HMMA.16816.F32 R24, R136.reuse, R4, R24 ;  /* 0x000000048818723c */ /* 0x040fe80000001818 */
[----:B-1----:R-:W-:Y:S05]  /*c6a0*/  FMUL.FTZ R12, R15, c[0x0][0x2ec] ;  /* 0x0000bb000f0c7a20 */ /* 0x002fea0000410000 */
[----:B------:R1:W1:Y:S01]  /*c6b0*/  MUFU.TANH R156, R17 ;  /* 0x00000011009c7308 */ /* 0x0002620000002400 */
[-C--:B------:R-:W-:Y:S03]  /*c6c0*/  HMMA.16816.F32 R28, R136, R6.reuse, R28 ;  /* 0x00000006881c723c */ /* 0x080fe6000000181c */
[----:B--2---:R-:W-:Y:S05]  /*c6d0*/  FMUL.FTZ R13, R14, c[0x0][0x2ec] ;  /* 0x0000bb000e0d7a20 */ /* 0x004fea0000410000 */
[C---:B------:R-:W-:Y:S01]  /*c6e0*/  HMMA.16816.F32 R32, R152.reuse, R6, R32 ;  /* 0x000000069820723c */ /* 0x040fe20000001820 */
[----:B------:R2:W2:Y:S01]  /*c6f0*/  MUFU.TANH R150, R18 ;  /* 0x0000001200967308 */ /* 0x0004a20000002400 */
[----:B------:R-:W3:Y:S01]  /*c700*/  LDSM.16.M88.4 R4, [R184+0x1800] ;  /* 0x00180000b804783b */ /* 0x000ee20000000200 */
[----:B------:R-:W-:Y:S04]  /*c710*/  DEPBAR.LE SB0, 0x0 ;  /* 0x000080000000791a */ /* 0x000fe80000000000 */
[----:B------:R-:W-:Y:S02]  /*c720*/  FMUL.FTZ R15, R23, c[0x0][0x2ec] ;  /* 0x0000bb00170f7a20 */ /* 0x000fe40000410000 */
[----:B------:R-:W-:Y:S02]  /*c730*/  FMUL.FTZ R25, R25, c[0x0][0x2ec] ;  /* 0x0000bb0019197a20 */ /* 0x000fe40000410000 */
[----:B------:R4:W3:Y:S01]  /*c740*/  MUFU.TANH R161, R19 ;  /* 0x0000001300a17308 */ /* 0x0008e20000002400 */
[----:B------:R-:W-:Y:S01]  /*c750*/  BAR.SYNC.DEFER_BLOCKING 0x0 ;  /* 0x0000000000007b1d */ /* 0x000fe20000010000 */
[----:B------:R-:W-:Y:S01]  /*c760*/  FMUL.FTZ R26, R26, c[0x0][0x2ec] ;  /* 0x0000bb001a1a7a20 */ /* 0x000fe20000410000 */
[-C--:B-----5:R-:W-:Y:S05]  /*c770*/  HMMA.16816.F32 R36, R152, R8.reuse, R36 ;  /* 0x000000089824723c */ /* 0x0a0fea0000001824 */
[----:B-1----:R-:W-:Y:S02]  /*c780*/  FMUL.FTZ R17, R22, c[0x0][0x2ec] ;  /* 0x0000bb0016117a20 */ /* 0x002fe40000410000 */
[----:B------:R1:W1:Y:S01]  /*c790*/  MUFU.TANH R168, R25 ;  /* 0x0000001900a87308 */ /* 0x0002620000002400 */
[----:B------:R-:W-:Y:S01]  /*c7a0*/  FMUL.FTZ R24, R24, c[0x0][0x2ec] ;  /* 0x0000bb0018187a20 */ /* 0x000fe20000410000 */
[C---:B------:R-:W-:Y:S04]  /*c7b0*/  HMMA.16816.F32 R40, R136.reuse, R8, R40 ;  /* 0x000000088828723c */ /* 0x040fe80000001828 */
[----:B--2---:R-:W-:Y:S02]  /*c7c0*/  FMUL.FTZ R18, R21, c[0x0][0x2ec] ;  /* 0x0000bb0015127a20 */ /* 0x004fe40000410000 */
[----:B------:R-:W-:Y:S02]  /*c7d0*/  FMUL.FTZ R16, R33, c[0x0][0x2ec] ;  /* 0x0000bb0021107a20 */ /* 0x000fe40000410000 */
[----:B------:R2:W2:Y:S01]  /*c7e0*/  MUFU.TANH R171, R26 ;  /* 0x0000001a00ab7308 */ /* 0x0004a20000002400 */
[-C--:B------:R-:W-:Y:S03]  /*c7f0*/  HMMA.16816.F32 R44, R136, R10.reuse, R44 ;  /* 0x0000000a882c723c */ /* 0x080fe6000000182c */
[----:B----4-:R-:W-:Y:S02]  /*c800*/  FMUL.FTZ R19, R20, c[0x0][0x2ec] ;  /* 0x0000bb0014137a20 */ /* 0x010fe40000410000 */
[----:B------:R-:W-:Y:S02]  /*c810*/  FMUL.FTZ R14, R34, c[0x0][0x2ec] ;  /* 0x0000bb00220e7a20 */ /* 0x000fe40000410000 */
[----:B------:R-:W-:Y:S01]  /*c820*/  FMUL.FTZ R27, R27, c[0x0][0x2ec] ;  /* 0x0000bb001b1b7a20 */ /* 0x000fe20000410000 */
[C---:B------:R-:W-:Y:S01]  /*c830*/  HMMA.16816.F32 R48, R152.reuse, R10, R48 ;  /* 0x0000000a9830723c */ /* 0x040fe20000001830 */
[----:B------:R-:W4:Y:S03]  /*c840*/  MUFU.TANH R13, R13 ;  /* 0x0000000d000d7308 */ /* 0x000f260000002400 */
[----:B------:R-:W-:Y:S02]  /*c850*/  FMUL.FTZ R28, R28, c[0x0][0x2ec] ;  /* 0x0000bb001c1c7a20 */ /* 0x000fe40000410000 */
[----:B-1----:R-:W-:Y:S02]  /*c860*/  FMUL.FTZ R25, R35, c[0x0][0x2ec] ;  /* 0x0000bb0023197a20 */ /* 0x002fe40000410000 */
[-C--:B---3--:R-:W-:Y:S03]  /*c870*/  HMMA.16816.F32 R52, R152, R4.reuse, R52 ;  /* 0x000000049834723c */ /* 0x088fe60000001834 */
[----:B------:R-:W1:Y:S01]  /*c880*/  MUFU.TANH R12, R12 ;  /* 0x0000000c000c7308 */ /* 0x000e620000002400 */
[----:B------:R-:W-:Y:S02]  /*c890*/  FMUL.FTZ R29, R29, c[0x0][0x2ec] ;  /* 0x0000bb001d1d7a20 */ /* 0x000fe40000410000 */
[----:B------:R-:W-:Y:S02]  /*c8a0*/  FMUL.FTZ R30, R30, c[0x0][0x2ec] ;  /* 0x0000bb001e1e7a20 */ /* 0x000fe40000410000 */
[C---:B------:R-:W-:Y:S04]  /*c8b0*/  HMMA.16816.F32 R56, R136.reuse, R4, R56 ;  /* 0x000000048838723c */ /* 0x040fe80000001838 */
[----:B--2---:R-:W-:Y:S01]  /*c8c0*/  FMUL.FTZ R26, R32, c[0x0][0x2ec] ;  /* 0x0000bb00201a7a20 */ /* 0x004fe20000410000 */
[----:B------:R-:W2:Y:S01]  /*c8d0*/  MUFU.TANH R19, R19 ;  /* 0x0000001300137308 */ /* 0x000ea20000002400 */
[----:B------:R-:W-:Y:S02]  /*c8e0*/  FMUL.FTZ R31, R31, c[0x0][0x2ec] ;  /* 0x0000bb001f1f7a20 */ /* 0x000fe40000410000 */
[-C--:B------:R-:W-:Y:S04]  /*c8f0*/  HMMA.16816.F32 R60, R136, R6.reuse, R60 ;  /* 0x00000006883c723c */ /* 0x080fe8000000183c */
[----:B------:R-:W-:Y:S02]  /*c900*/  FMUL.FTZ R36, R36, c[0x0][0x2ec] ;  /* 0x0000bb0024247a20 */ /* 0x000fe40000410000 */
[----:B------:R-:W-:Y:S01]  /*c910*/  FMUL.FTZ R37, R37, c[0x0][0x2ec] ;  /* 0x0000bb0025257a20 */ /* 0x000fe20000410000 */
[----:B------:R-:W3:Y:S01]  /*c920*/  MUFU.TANH R18, R18 ;  /* 0x0000001200127308 */ /* 0x000ee20000002400 */
[----:B------:R-:W-:Y:S04]  /*c930*/  HMMA.16816.F32 R64, R152, R6, R64 ;  /* 0x000000069840723c */ /* 0x000fe80000001840 */
[----:B------:R-:W-:Y:S02]  /*c940*/  FMUL.FTZ R38, R38, c[0x0][0x2ec] ;  /* 0x0000bb0026267a20 */ /* 0x000fe40000410000 */
[----:B------:R-:W-:Y:S02]  /*c950*/  FMUL.FTZ R39, R39, c[0x0][0x2ec] ;  /* 0x0000bb0027277a20 */ /* 0x000fe40000410000 */
[----:B------:R-:W-:Y:S01]  /*c960*/  FMUL.FTZ R40, R40, c[0x0][0x2ec] ;  /* 0x0000bb0028287a20 */ /* 0x000fe20000410000 */
[----:B------:R-:W1:Y:S03]  /*c970*/  MUFU.TANH R17, R17 ;  /* 0x0000001100117308 */ /* 0x000e660000002400 */
[----:B------:R-:W-:Y:S02]  /*c980*/  FMUL.FTZ R41, R41, c[0x0][0x2ec] ;  /* 0x0000bb0029297a20 */ /* 0x000fe40000410000 */
[----:B------:R-:W-:Y:S02]  /*c990*/  FMUL.FTZ R42, R42, c[0x0][0x2ec] ;  /* 0x0000bb002a2a7a20 */ /* 0x000fe40000410000 */
[----:B------:R-:W-:Y:S02]  /*c9a0*/  FMUL.FTZ R43, R43, c[0x0][0x2ec] ;  /* 0x0000bb002b2b7a20 */ /* 0x000fe40000410000 */
[----:B------:R-:W-:Y:S01]  /*c9b0*/  FMUL.FTZ R44, R44, c[0x0][0x2ec] ;  /* 0x0000bb002c2c7a20 */ /* 0x000fe20000410000 */
[----:B------:R-:W1:Y:S01]  /*c9c0*/  MUFU.TANH R15, R15 ;  /* 0x0000000f000f7308 */ /* 0x000e620000002400 */
[----:B------:R-:W-:Y:S02]  /*c9d0*/  FMUL.FTZ R45, R45, c[0x0][0x2ec] ;  /* 0x0000bb002d2d7a20 */ /* 0x000fe40000410000 */
        /* <DEDUP_REMOVED lines=25> */
[----:B------:R-:W-:Y:S05]  /*cb70*/  FMUL.FTZ R67, R67, c[0x0][0x2ec] ;  /* 0x0000bb0043437a20 */ /* 0x000fea0000410000 */
        /* <DEDUP_REMOVED lines=37> */
[----:B------:R1:W1:Y:S02]  /*cdd0*/  MUFU.TANH R179, R67 ;  /* 0x0000004300b37308 */ /* 0x0002640000002400 */
[----:B-1234-:R-:W-:-:S05]  /*cde0*/  @P0 BRA `(.L_x_671) ;  /* 0xffffef4000000947 */ /* 0x01efca000383ffff */
.L_x_670:
        /* <DEDUP_REMOVED lines=68> */
[----:B------:R-:W-:Y:S02]  /*d230*/  IADD3 R226, R226, -0x1, RZ ;  /* 0xffffffffe2e27810 */ /* 0x000fe40007ffe0ff */
[----:B------:R-:W-:Y:S05]  /*d240*/  FMNMX.FTZ R6, R167, R6, !PT ;  /* 0x00000006a7067209 */ /* 0x000fea0007810000 */
[----:B------:R-:W1:Y:S02]  /*d250*/  SHFL.BFLY PT, R9, R6, 0x2, 0x1f ;  /* 0x0c401f0006097f89 */ /* 0x000e6400000e0000 */
[----:B-1----:R-:W-:Y:S02]  /*d260*/  FMNMX.FTZ R6, R6, R9, !PT ;  /* 0x0000000906067209 */ /* 0x002fe40007810000 */
[----:B------:R-:W-:Y:S04]  /*d270*/  FMNMX.FTZ R8, R4, R8, !PT ;  /* 0x0000000804087209 */ /* 0x000fe80007810000 */
[----:B------:R-:W1:Y:S01]  /*d280*/  SHFL.BFLY PT, R4, R5, 0x2, 0x1f ;  /* 0x0c401f0005047f89 */ /* 0x000e6200000e0000 */
[----:B------:R-:W-:Y:S07]  /*d290*/  FMNMX.FTZ R7, R10, R7, !PT ;  /* 0x000000070a077209 */ /* 0x000fee0007810000 */
[----:B------:R-:W2:Y:S08]  /*d2a0*/  SHFL.BFLY PT, R136, R8, 0x1, 0x1f ;  /* 0x0c201f0008887f89 */ /* 0x000eb000000e0000 */
[----:B------:R-:W3:Y:S01]  /*d2b0*/  SHFL.BFLY PT, R135, R7, 0x1, 0x1f ;  /* 0x0c201f0007877f89 */ /* 0x000ee200000e0000 */
[----:B-1----:R-:W-:Y:S07]  /*d2c0*/  FMNMX.FTZ R4, R5, R4, !PT ;  /* 0x0000000405047209 */ /* 0x002fee0007810000 */
[----:B------:R-:W1:Y:S01]  /*d2d0*/  SHFL.BFLY PT, R134, R6, 0x1, 0x1f ;  /* 0x0c201f0006867f89 */ /* 0x000e6200000e0000 */
[----:B--2---:R-:W-:Y:S07]  /*d2e0*/  FMNMX.FTZ R136, R8, R136, !PT ;  /* 0x0000008808887209 */ /* 0x004fee0007810000 */
[----:B------:R-:W2:Y:S01]  /*d2f0*/  SHFL.BFLY PT, R133, R4, 0x1, 0x1f ;  /* 0x0c201f0004857f89 */ /* 0x000ea200000e0000 */
[C---:B------:R-:W-:Y:S01]  /*d300*/  FSETP.NEU.FTZ.AND P1, PT, R136.reuse, -INF , PT ;  /* 0xff8000008800780b */ /* 0x040fe20003f3d000 */
[C---:B------:R-:W-:Y:S02]  /*d310*/  FMUL.FTZ R250, R136.reuse, c[0x0][0x23c] ;  /* 0x00008f0088fa7a20 */ /* 0x040fe40000410000 */
[----:B------:R-:W-:Y:S01]  /*d320*/  FADD.FTZ R132, -R136, R132 ;  /* 0x0000008488847221 */ /* 0x000fe20000010100 */
[----:B---3--:R-:W-:Y:S02]  /*d330*/  FMNMX.FTZ R135, R7, R135, !PT ;  /* 0x0000008707877209 */ /* 0x008fe40007810000 */
[----:B------:R-:W-:Y:S01]  /*d340*/  FSEL R250, R250, RZ, P1 ;  /* 0x000000fffafa7208 */ /* 0x000fe20000800000 */
[----:B------:R-:W-:Y:S01]  /*d350*/  FMUL.FTZ R132, R132, c[0x0][0x23c] ;  /* 0x00008f0084847a20 */ /* 0x000fe20000410000 */
[C---:B------:R-:W-:Y:S01]  /*d360*/  FSETP.NEU.FTZ.AND P1, PT, R135.reuse, -INF , PT ;  /* 0xff8000008700780b */ /* 0x040fe20003f3d000 */
[----:B------:R-:W-:Y:S02]  /*d370*/  FMUL.FTZ R243, R135, c[0x0][0x23c] ;  /* 0x00008f0087f37a20 */ /* 0x000fe40000410000 */
[--C-:B------:R-:W-:Y:S02]  /*d380*/  FFMA.FTZ R155, R19, c[0x0][0x23c], -R250.reuse ;  /* 0x00008f00139b7a23 */ /* 0x100fe400000108fa */
[----:B------:R-:W3:Y:S01]  /*d390*/  MUFU.EX2 R132, R132 ;  /* 0x0000008400847308 */ /* 0x000ee20000000800 */
[----:B------:R-:W-:Y:S01]  /*d3a0*/  FSEL R243, R243, RZ, P1 ;  /* 0x000000fff3f37208 */ /* 0x000fe20000800000 */
[--C-:B------:R-:W-:Y:S01]  /*d3b0*/  FFMA.FTZ R154, R18, c[0x0][0x23c], -R250.reuse ;  /* 0x00008f00129a7a23 */ /* 0x100fe200000108fa */
[----:B-1----:R-:W-:Y:S01]  /*d3c0*/  FMNMX.FTZ R134, R6, R134, !PT ;  /* 0x0000008606867209 */ /* 0x002fe20007810000 */
[----:B------:R-:W-:Y:S02]  /*d3d0*/  FADD.FTZ R3, -R135, R3 ;  /* 0x0000000387037221 */ /* 0x000fe40000010100 */
[--C-:B------:R-:W-:Y:S01]  /*d3e0*/  FFMA.FTZ R159, R147, c[0x0][0x23c], -R250.reuse ;  /* 0x00008f00939f7a23 */ /* 0x100fe200000108fa */
[----:B------:R-:W-:Y:S01]  /*d3f0*/  FSETP.NEU.FTZ.AND P1, PT, R134, -INF , PT ;  /* 0xff8000008600780b */ /* 0x000fe20003f3d000 */
[----:B------:R-:W-:Y:S01]  /*d400*/  FMUL.FTZ R3, R3, c[0x0][0x23c] ;  /* 0x00008f0003037a20 */ /* 0x000fe20000410000 */
[----:B--2---:R-:W-:Y:S01]  /*d410*/  FMNMX.FTZ R133, R4, R133, !PT ;  /* 0x0000008504857209 */ /* 0x004fe20007810000 */
[----:B------:R-:W-:Y:S01]  /*d420*/  MUFU.EX2 R155, R155 ;  /* 0x0000009b009b7308 */ /* 0x000fe20000000800 */
[--C-:B------:R-:W-:Y:S02]  /*d430*/  FFMA.FTZ R158, R146, c[0x0][0x23c], -R250.reuse ;  /* 0x00008f00929e7a23 */ /* 0x100fe400000108fa */
[--C-:B------:R-:W-:Y:S02]  /*d440*/  FFMA.FTZ R152, R145, c[0x0][0x23c], -R243.reuse ;  /* 0x00008f0091987a23 */ /* 0x100fe400000108f3 */
[--C-:B------:R-:W-:Y:S02]  /*d450*/  FFMA.FTZ R151, R144, c[0x0][0x23c], -R243.reuse ;  /* 0x00008f0090977a23 */ /* 0x100fe400000108f3 */
[--C-:B------:R-:W-:Y:S02]  /*d460*/  FFMA.FTZ R157, R149, c[0x0][0x23c], -R250.reuse ;  /* 0x00008f00959d7a23 */ /* 0x100fe400000108fa */
[----:B------:R-:W-:Y:S01]  /*d470*/  FFMA.FTZ R156, R156, c[0x0][0x23c], -R250 ;  /* 0x00008f009c9c7a23 */ /* 0x000fe200000108fa */
[----:B------:R-:W1:Y:S01]  /*d480*/  MUFU.EX2 R3, R3 ;  /* 0x0000000300037308 */ /* 0x000e620000000800 */
[--C-:B------:R-:W-:Y:S02]  /*d490*/  FFMA.FTZ R150, R150, c[0x0][0x23c], -R243.reuse ;  /* 0x00008f0096967a23 */ /* 0x100fe400000108f3 */
[--C-:B------:R-:W-:Y:S02]  /*d4a0*/  FFMA.FTZ R149, R161, c[0x0][0x23c], -R243.reuse ;  /* 0x00008f00a1957a23 */ /* 0x100fe400000108f3 */
[C---:B---3--:R-:W-:Y:S02]  /*d4b0*/  FMUL.FTZ R32, R132.reuse, R100 ;  /* 0x0000006484207220 */ /* 0x048fe40000410000 */
[C---:B------:R-:W-:Y:S02]  /*d4c0*/  FMUL.FTZ R33, R132.reuse, R101 ;  /* 0x0000006584217220 */ /* 0x040fe40000410000 */
[C---:B------:R-:W-:Y:S01]  /*d4d0*/  FMUL.FTZ R48, R132.reuse, R84 ;  /* 0x0000005484307220 */ /* 0x040fe20000410000 */
[----:B------:R-:W-:Y:S01]  /*d4e0*/  MUFU.EX2 R159, R159 ;  /* 0x0000009f009f7308 */ /* 0x000fe20000000800 */
[C---:B------:R-:W-:Y:S02]  /*d4f0*/  FMUL.FTZ R49, R132.reuse, R85 ;  /* 0x0000005584317220 */ /* 0x040fe40000410000 */
[C---:B------:R-:W-:Y:S02]  /*d500*/  FMUL.FTZ R4, R132.reuse, R128 ;  /* 0x0000008084047220 */ /* 0x040fe40000410000 */
[----:B------:R-:W-:Y:S02]  /*d510*/  FMUL.FTZ R5, R132, R129 ;  /* 0x0000008184057220 */ /* 0x000fe40000410000 */
[----:B------:R-:W-:Y:S02]  /*d520*/  FADD.FTZ R2, -R134, R2 ;  /* 0x0000000286027221 */ /* 0x000fe40000010100 */
[----:B------:R-:W-:Y:S01]  /*d530*/  FADD.FTZ R0, -R133, R0 ;  /* 0x0000000085007221 */ /* 0x000fe20000010100 */
[----:B------:R-:W2:Y:S01]  /*d540*/  MUFU.EX2 R158, R158 ;  /* 0x0000009e009e7308 */ /* 0x000ea20000000800 */
[----:B------:R-:W-:Y:S02]  /*d550*/  FMUL.FTZ R2, R2, c[0x0][0x23c] ;  /* 0x00008f0002027a20 */ /* 0x000fe40000410000 */
[----:B------:R-:W-:Y:S02]  /*d560*/  FMUL.FTZ R0, R0, c[0x0][0x23c] ;  /* 0x00008f0000007a20 */ /* 0x000fe40000410000 */
[C---:B-1----:R-:W-:Y:S02]  /*d570*/  FMUL.FTZ R18, R3.reuse, R118 ;  /* 0x0000007603127220 */ /* 0x042fe40000410000 */
[C---:B------:R-:W-:Y:S02]  /*d580*/  FMUL.FTZ R19, R3.reuse, R119 ;  /* 0x0000007703137220 */ /* 0x040fe40000410000 */
[C---:B------:R-:W-:Y:S01]  /*d590*/  FMUL.FTZ R34, R3.reuse, R102 ;  /* 0x0000006603227220 */ /* 0x040fe20000410000 */
[----:B------:R-:W-:Y:S01]  /*d5a0*/  MUFU.EX2 R152, R152 ;  /* 0x0000009800987308 */ /* 0x000fe20000000800 */
[C---:B------:R-:W-:Y:S02]  /*d5b0*/  FMUL.FTZ R35, R3.reuse, R103 ;  /* 0x0000006703237220 */ /* 0x040fe40000410000 */
[----:B------:R-:W-:Y:S01]  /*d5c0*/  LDSM.16.MT88.4 R100, [R190+0x7800] ;  /* 0x00780000be64783b */ /* 0x000fe20000004200 */
[C---:B------:R-:W-:Y:S02]  /*d5d0*/  FMUL.FTZ R50, R3.reuse, R86 ;  /* 0x0000005603327220 */ /* 0x040fe40000410000 */
[C---:B------:R-:W-:Y:S02]  /*d5e0*/  FMUL.FTZ R51, R3.reuse, R87 ;  /* 0x0000005703337220 */ /* 0x040fe40000410000 */
[C---:B------:R-:W-:Y:S02]  /*d5f0*/  FMUL.FTZ R6, R3.reuse, R130 ;  /* 0x0000008203067220 */ /* 0x040fe40000410000 */
[----:B------:R-:W1:Y:S01]  /*d600*/  MUFU.EX2 R151, R151 ;  /* 0x0000009700977308 */ /* 0x000e620000000800 */
[----:B------:R-:W-:Y:S01]  /*d610*/  LDSM.16.MT88.4 R84, [R189+0x6800] ;  /* 0x00680000bd54783b */ /* 0x000fe20000004200 */
[----:B------:R-:W-:Y:S01]  /*d620*/  FMUL.FTZ R7, R3, R131 ;  /* 0x0000008303077220 */ /* 0x000fe20000410000 */
[----:B--2---:R-:W-:Y:S01]  /*d630*/  F2FP.PACK_AB R128, R158, R159 ;  /* 0x0000009f9e80723e */ /* 0x004fe200000000ff */
[--C-:B------:R-:W-:Y:S02]  /*d640*/  FFMA.FTZ R147, R15, c[0x0][0x23c], -R243.reuse ;  /* 0x00008f000f937a23 */ /* 0x100fe400000108f3 */
[--C-:B------:R-:W-:Y:S02]  /*d650*/  FFMA.FTZ R161, R14, c[0x0][0x23c], -R243.reuse ;  /* 0x00008f000ea17a23 */ /* 0x100fe400000108f3 */
[--C-:B------:R-:W-:Y:S02]  /*d660*/  FFMA.FTZ R153, R26, c[0x0][0x23c], -R250.reuse ;  /* 0x00008f001a997a23 */ /* 0x100fe400000108fa */
[----:B------:R-:W-:Y:S01]  /*d670*/  MUFU.EX2 R157, R157 ;  /* 0x0000009d009d7308 */ /* 0x000fe20000000800 */
[----:B------:R-:W-:Y:S02]  /*d680*/  FMUL.FTZ R176, R134, c[0x0][0x23c] ;  /* 0x00008f0086b07a20 */ /* 0x000fe40000410000 */
[----:B------:R-:W-:Y:S02]  /*d690*/  FMUL.FTZ R170, R133, c[0x0][0x23c] ;  /* 0x00008f0085aa7a20 */ /* 0x000fe40000410000 */
[--C-:B------:R-:W-:Y:S01]  /*d6a0*/  FFMA.FTZ R162, R25, c[0x0][0x23c], -R243.reuse ;  /* 0x00008f0019a27a23 */ /* 0x100fe200000108f3 */
[----:B------:R-:W-:Y:S01]  /*d6b0*/  FSEL R176, R176, RZ, P1 ;  /* 0x000000ffb0b07208 */ /* 0x000fe20000800000 */
[--C-:B------:R-:W-:Y:S01]  /*d6c0*/  FFMA.FTZ R180, R180, c[0x0][0x23c], -R250.reuse ;  /* 0x00008f00b4b47a23 */ /* 0x100fe200000108fa */
[----:B------:R-:W-:Y:S01]  /*d6d0*/  FSETP.NEU.FTZ.AND P1, PT, R133, -INF , PT ;  /* 0xff8000008500780b */ /* 0x000fe20003f3d000 */
[----:B------:R-:W-:Y:S01]  /*d6e0*/  FFMA.FTZ R234, R234, c[0x0][0x23c], -R250 ;  /* 0x00008f00eaea7a23 */ /* 0x000fe200000108fa */
[----:B------:R-:W2:Y:S01]  /*d6f0*/  MUFU.EX2 R156, R156 ;  /* 0x0000009c009c7308 */ /* 0x000ea20000000800 */
[----:B------:R-:W-:Y:S01]  /*d700*/  FFMA.FTZ R144, R160, c[0x0][0x23c], -R176 ;  /* 0x00008f00a0907a23 */ /* 0x000fe200000108b0 */
[----:B------:R-:W-:Y:S01]  /*d710*/  FSEL R170, R170, RZ, P1 ;  /* 0x000000ffaaaa7208 */ /* 0x000fe20000800000 */
[----:B------:R-:W-:Y:S01]  /*d720*/  FFMA.FTZ R160, R16, c[0x0][0x23c], -R250 ;  /* 0x00008f0010a07a23 */ /* 0x000fe200000108fa */
[----:B-1----:R-:W-:Y:S01]  /*d730*/  F2FP.PACK_AB R129, R151, R152 ;  /* 0x000000989781723e */ /* 0x002fe200000000ff */
[----:B------:R-:W-:Y:S02]  /*d740*/  FMUL.FTZ R16, R132, R116 ;  /* 0x0000007484107220 */ /* 0x000fe40000410000 */
[--C-:B------:R-:W-:Y:S02]  /*d750*/  FFMA.FTZ R145, R143, c[0x0][0x23c], -R176.reuse ;  /* 0x00008f008f917a23 */ /* 0x100fe400000108b0 */
[----:B------:R-:W-:Y:S01]  /*d760*/  FFMA.FTZ R143, R148, c[0x0][0x23c], -R176 ;  /* 0x00008f00948f7a23 */ /* 0x000fe200000108b0 */
[----:B------:R-:W-:Y:S01]  /*d770*/  MUFU.EX2 R150, R150 ;  /* 0x0000009600967308 */ /* 0x000fe20000000800 */
[--C-:B------:R-:W-:Y:S02]  /*d780*/  FFMA.FTZ R148, R17, c[0x0][0x23c], -R243.reuse ;  /* 0x00008f0011947a23 */ /* 0x100fe400000108f3 */
[----:B------:R-:W-:Y:S02]  /*d790*/  FMUL.FTZ R17, R132, R117 ;  /* 0x0000007584117220 */ /* 0x000fe40000410000 */
[----:B------:R-:W-:Y:S01]  /*d7a0*/  LDSM.16.MT88.4 R116, [R192+0x7800] ;  /* 0x00780000c074783b */ /* 0x000fe20000004200 */
[----:B------:R-:W-:Y:S02]  /*d7b0*/  FFMA.FTZ R139, R12, c[0x0][0x23c], -R170 ;  /* 0x00008f000c8b7a23 */ /* 0x000fe400000108aa */
[--C-:B------:R-:W-:Y:S02]  /*d7c0*/  FFMA.FTZ R168, R168, c[0x0][0x23c], -R176.reuse ;  /* 0x00008f00a8a87a23 */ /* 0x100fe400000108b0 */
[----:B------:R-:W1:Y:S01]  /*d7d0*/  MUFU.EX2 R149, R149 ;  /* 0x0000009500957308 */ /* 0x000e620000000800 */
[----:B------:R-:W-:Y:S02]  /*d7e0*/  FFMA.FTZ R146, R140, c[0x0][0x23c], -R176 ;  /* 0x00008f008c927a23 */ /* 0x000fe400000108b0 */
[--C-:B------:R-:W-:Y:S01]  /*d7f0*/  FFMA.FTZ R140, R13, c[0x0][0x23c], -R170.reuse ;  /* 0x00008f000d8c7a23 */ /* 0x100fe200000108aa */
[----:B--2---:R-:W-:Y:S01]  /*d800*/  F2FP.PACK_AB R130, R156, R157 ;  /* 0x0000009d9c82723e */ /* 0x004fe200000000ff */
[--C-:B------:R-:W-:Y:S02]  /*d810*/  FFMA.FTZ R142, R142, c[0x0][0x23c], -R170.reuse ;  /* 0x00008f008e8e7a23 */ /* 0x100fe400000108aa */
[--C-:B------:R-:W-:Y:S02]  /*d820*/  FFMA.FTZ R141, R141, c[0x0][0x23c], -R170.reuse ;  /* 0x00008f008d8d7a23 */ /* 0x100fe400000108aa */
[--C-:B------:R-:W-:Y:S01]  /*d830*/  FFMA.FTZ R171, R171, c[0x0][0x23c], -R170.reuse ;  /* 0x00008f00abab7a23 */ /* 0x100fe200000108aa */
[----:B------:R-:W2:Y:S01]  /*d840*/  MUFU.EX2 R2, R2 ;  /* 0x0000000200027308 */ /* 0x000ea20000000800 */
[----:B------:R-:W-:Y:S02]  /*d850*/  FFMA.FTZ R173, R173, c[0x0][0x23c], -R170 ;  /* 0x00008f00adad7a23 */ /* 0x000fe400000108aa */
[--C-:B------:R-:W-:Y:S02]  /*d860*/  FFMA.FTZ R174, R174, c[0x0][0x23c], -R176.reuse ;  /* 0x00008f00aeae7a23 */ /* 0x100fe400000108b0 */
[----:B------:R-:W-:Y:S02]  /*d870*/  FFMA.FTZ R175, R175, c[0x0][0x23c], -R176 ;  /* 0x00008f00afaf7a23 */ /* 0x000fe400000108b0 */
[--C-:B------:R-:W-:Y:S02]  /*d880*/  FFMA.FTZ R177, R177, c[0x0][0x23c], -R170.reuse ;  /* 0x00008f00b1b17a23 */ /* 0x100fe400000108aa */
[----:B------:R-:W-:Y:S01]  /*d890*/  FFMA.FTZ R178, R178, c[0x0][0x23c], -R170 ;  /* 0x00008f00b2b27a23 */ /* 0x000fe200000108aa */
[----:B------:R-:W3:Y:S01]  /*d8a0*/  MUFU.EX2 R0, R0 ;  /* 0x0000000000007308 */ /* 0x000ee20000000800 */
[--C-:B------:R-:W-:Y:S02]  /*d8b0*/  FFMA.FTZ R242, R242, c[0x0][0x23c], -R243.reuse ;  /* 0x00008f00f2f27a23 */ /* 0x100fe400000108f3 */
[--C-:B------:R-:W-:Y:S01]  /*d8c0*/  FFMA.FTZ R248, R248, c[0x0][0x23c], -R243.reuse ;  /* 0x00008f00f8f87a23 */ /* 0x100fe200000108f3 */
[----:B-1----:R-:W-:Y:S01]  /*d8d0*/  F2FP.PACK_AB R131, R149, R150 ;  /* 0x000000969583723e */ /* 0x002fe200000000ff */
[--C-:B------:R-:W-:Y:S02]  /*d8e0*/  FFMA.FTZ R249, R249, c[0x0][0x23c], -R250.reuse ;  /* 0x00008f00f9f97a23 */ /* 0x100fe400000108fa */
[----:B------:R-:W-:Y:S02]  /*d8f0*/  FFMA.FTZ R251, R251, c[0x0][0x23c], -R250 ;  /* 0x00008f00fbfb7a23 */ /* 0x000fe400000108fa */
[--C-:B------:R-:W-:Y:S01]  /*d900*/  FFMA.FTZ R252, R252, c[0x0][0x23c], -R243.reuse ;  /* 0x00008f00fcfc7a23 */ /* 0x100fe200000108f3 */
[----:B------:R-:W-:Y:S01]  /*d910*/  MUFU.EX2 R146, R146 ;  /* 0x0000009200927308 */ /* 0x000fe20000000800 */
[-C--:B------:R-:W-:Y:S05]  /*d920*/  HMMA.16816.F32 R4, R128, R20.reuse, R4 ;  /* 0x000000148004723c */ /* 0x080fea0000001804 */
[C---:B--2---:R-:W-:Y:S02]  /*d930*/  FMUL.FTZ R56, R2.reuse, R76 ;  /* 0x0000004c02387220 */ /* 0x044fe40000410000 */
[C---:B------:R-:W-:Y:S02]  /*d940*/  FMUL.FTZ R57, R2.reuse, R77 ;  /* 0x0000004d02397220 */ /* 0x040fe40000410000 */
[----:B------:R-:W1:Y:S03]  /*d950*/  MUFU.EX2 R145, R145 ;  /* 0x0000009100917308 */ /* 0x000e660000000800 */
[----:B------:R-:W-:Y:S02]  /*d960*/  FMUL.FTZ R44, R2, R88 ;  /* 0x00000058022c7220 */ /* 0x000fe40000410000 */
[C---:B---3--:R-:W-:Y:S02]  /*d970*/  FMUL.FTZ R58, R0.reuse, R78 ;  /* 0x0000004e003a7220 */ /* 0x048fe40000410000 */
[----:B------:R-:W-:Y:S02]  /*d980*/  FMUL.FTZ R59, R0, R79 ;  /* 0x0000004f003b7220 */ /* 0x000fe40000410000 */
[----:B------:R-:W-:Y:S01]  /*d990*/  LDSM.16.MT88.4 R76, [R192+0x6800] ;  /* 0x00680000c04c783b */ /* 0x000fe20000004200 */
[----:B------:R-:W-:Y:S01]  /*d9a0*/  MUFU.EX2 R142, R142 ;  /* 0x0000008e008e7308 */ /* 0x000fe20000000800 */
[C---:B------:R-:W-:Y:S01]  /*d9b0*/  FMUL.FTZ R8, R2.reuse, R124 ;  /* 0x0000007c02087220 */ /* 0x040fe20000410000 */
[----:B------:R-:W-:Y:S01]  /*d9c0*/  MOV R124, R165 ;  /* 0x000000a5007c7202 */ /* 0x000fe20000000f00 */
[----:B------:R-:W-:Y:S02]  /*d9d0*/  FMUL.FTZ R9, R2, R125 ;  /* 0x0000007d02097220 */ /* 0x000fe40000410000 */
[C---:B------:R-:W-:Y:S02]  /*d9e0*/  FMUL.FTZ R10, R0.reuse, R126 ;  /* 0x0000007e000a7220 */ /* 0x040fe40000410000 */
[----:B------:R-:W-:Y:S02]  /*d9f0*/  FMUL.FTZ R11, R0, R127 ;  /* 0x0000007f000b7220 */ /* 0x000fe40000410000 */
[C---:B------:R-:W-:Y:S01]  /*da00*/  FMUL.FTZ R12, R2.reuse, R120 ;  /* 0x00000078020c7220 */ /* 0x040fe20000410000 */
[----:B------:R-:W2:Y:S01]  /*da10*/  MUFU.EX2 R141, R141 ;  /* 0x0000008d008d7308 */ /* 0x000ea20000000800 */
[----:B------:R-:W-:Y:S02]  /*da20*/  FMUL.FTZ R13, R2, R121 ;  /* 0x00000079020d7220 */ /* 0x000fe40000410000 */
[C---:B------:R-:W-:Y:S01]  /*da30*/  FMUL.FTZ R14, R0.reuse, R122 ;  /* 0x0000007a000e7220 */ /* 0x040fe20000410000 */
[----:B-1----:R-:W-:Y:S01]  /*da40*/  F2FP.PACK_AB R64, R145, R146 ;  /* 0x000000929140723e */ /* 0x002fe200000000ff */
[----:B------:R-:W-:Y:S02]  /*da50*/  FMUL.FTZ R15, R0, R123 ;  /* 0x0000007b000f7220 */ /* 0x000fe40000410000 */
[----:B------:R-:W-:Y:S02]  /*da60*/  FMUL.FTZ R25, R2, R109 ;  /* 0x0000006d02197220 */ /* 0x000fe40000410000 */
[C---:B------:R-:W-:Y:S01]  /*da70*/  FMUL.FTZ R26, R0.reuse, R110 ;  /* 0x0000006e001a7220 */ /* 0x040fe20000410000 */
[----:B------:R-:W-:Y:S01]  /*da80*/  MUFU.EX2 R144, R144 ;  /* 0x0000009000907308 */ /* 0x000fe20000000800 */
[----:B------:R-:W-:Y:S02]  /*da90*/  FMUL.FTZ R27, R0, R111 ;  /* 0x0000006f001b7220 */ /* 0x000fe40000410000 */
[--C-:B------:R-:W-:Y:S02]  /*daa0*/  FFMA.FTZ R165, R24, c[0x0][0x23c], -R176.reuse ;  /* 0x00008f0018a57a23 */ /* 0x100fe400000108b0 */
[C---:B------:R-:W-:Y:S02]  /*dab0*/  FMUL.FTZ R24, R2.reuse, R108 ;  /* 0x0000006c02187220 */ /* 0x040fe40000410000 */
[C---:B------:R-:W-:Y:S02]  /*dac0*/  FMUL.FTZ R28, R2.reuse, R104 ;  /* 0x00000068021c7220 */ /* 0x040fe40000410000 */
[----:B------:R-:W-:Y:S01]  /*dad0*/  FMUL.FTZ R29, R2, R105 ;  /* 0x00000069021d7220 */ /* 0x000fe20000410000 */
[----:B------:R-:W1:Y:S01]  /*dae0*/  MUFU.EX2 R143, R143 ;  /* 0x0000008f008f7308 */ /* 0x000e620000000800 */
[C---:B------:R-:W-:Y:S02]  /*daf0*/  FMUL.FTZ R30, R0.reuse, R106 ;  /* 0x0000006a001e7220 */ /* 0x040fe40000410000 */
[----:B------:R-:W-:Y:S01]  /*db00*/  FMUL.FTZ R31, R0, R107 ;  /* 0x0000006b001f7220 */ /* 0x000fe20000410000 */
[----:B--2---:R-:W-:Y:S01]  /*db10*/  F2FP.PACK_AB R65, R141, R142 ;  /* 0x0000008e8d41723e */ /* 0x004fe200000000ff */
[C---:B------:R-:W-:Y:S02]  /*db20*/  FMUL.FTZ R40, R2.reuse, R92 ;  /* 0x0000005c02287220 */ /* 0x040fe40000410000 */
[----:B------:R-:W-:Y:S02]  /*db30*/  FMUL.FTZ R41, R2, R93 ;  /* 0x0000005d02297220 */ /* 0x000fe40000410000 */
[C---:B------:R-:W-:Y:S01]  /*db40*/  FMUL.FTZ R42, R0.reuse, R94 ;  /* 0x0000005e002a7220 */ /* 0x040fe20000410000 */
[----:B------:R-:W-:Y:S01]  /*db50*/  MUFU.EX2 R140, R140 ;  /* 0x0000008c008c7308 */ /* 0x000fe20000000800 */
[----:B------:R-:W-:Y:S02]  /*db60*/  FMUL.FTZ R43, R0, R95 ;  /* 0x0000005f002b7220 */ /* 0x000fe40000410000 */
        /* <DEDUP_REMOVED lines=9> */
[--C-:B------:R-:W-:Y:S02]  /*dc00*/  FFMA.FTZ R246, R246, c[0x0][0x23c], -R176.reuse ;  /* 0x00008f00f6f67a23 */ /* 0x100fe400000108b0 */
[----:B------:R-:W-:Y:S01]  /*dc10*/  FFMA.FTZ R247, R247, c[0x0][0x23c], -R176 ;  /* 0x00008f00f7f77a23 */ /* 0x000fe200000108b0 */
[----:B------:R-:W-:Y:S01]  /*dc20*/  MUFU.EX2 R154, R154 ;  /* 0x0000009a009a7308 */ /* 0x000fe20000000800 */
[--C-:B------:R-:W-:Y:S02]  /*dc30*/  FFMA.FTZ R244, R244, c[0x0][0x23c], -R170.reuse ;  /* 0x00008f00f4f47a23 */ /* 0x100fe400000108aa */
[----:B------:R-:W-:Y:S02]  /*dc40*/  FFMA.FTZ R241, R241, c[0x0][0x23c], -R170 ;  /* 0x00008f00f1f17a23 */ /* 0x000fe400000108aa */
[--C-:B------:R-:W-:Y:S02]  /*dc50*/  FFMA.FTZ R239, R239, c[0x0][0x23c], -R176.reuse ;  /* 0x00008f00efef7a23 */ /* 0x100fe400000108b0 */
[----:B------:R-:W-:Y:S02]  /*dc60*/  FFMA.FTZ R240, R240, c[0x0][0x23c], -R176 ;  /* 0x00008f00f0f07a23 */ /* 0x000fe400000108b0 */
[--C-:B------:R-:W-:Y:S01]  /*dc70*/  FFMA.FTZ R238, R238, c[0x0][0x23c], -R170.reuse ;  /* 0x00008f00eeee7a23 */ /* 0x100fe200000108aa */
[----:B------:R-:W-:Y:S01]  /*dc80*/  MUFU.EX2 R148, R148 ;  /* 0x0000009400947308 */ /* 0x000fe20000000800 */
[----:B------:R-:W-:Y:S02]  /*dc90*/  FFMA.FTZ R236, R236, c[0x0][0x23c], -R170 ;  /* 0x00008f00ecec7a23 */ /* 0x000fe400000108aa */
[--C-:B------:R-:W-:Y:S01]  /*dca0*/  FFMA.FTZ R231, R231, c[0x0][0x23c], -R250.reuse ;  /* 0x00008f00e7e77a23 */ /* 0x100fe200000108fa */
[----:B--2---:R-:W-:Y:S01]  /*dcb0*/  F2FP.PACK_AB R67, R139, R140 ;  /* 0x0000008c8b43723e */ /* 0x004fe200000000ff */
[--C-:B------:R-:W-:Y:S02]  /*dcc0*/  FFMA.FTZ R235, R235, c[0x0][0x23c], -R250.reuse ;  /* 0x00008f00ebeb7a23 */ /* 0x100fe400000108fa */
[--C-:B------:R-:W-:Y:S02]  /*dcd0*/  FFMA.FTZ R183, R183, c[0x0][0x23c], -R243.reuse ;  /* 0x00008f00b7b77a23 */ /* 0x100fe400000108f3 */
[--C-:B------:R-:W-:Y:S01]  /*dce0*/  FFMA.FTZ R182, R182, c[0x0][0x23c], -R243.reuse ;  /* 0x00008f00b6b67a23 */ /* 0x100fe200000108f3 */
[----:B------:R-:W-:Y:S01]  /*dcf0*/  MUFU.EX2 R147, R147 ;  /* 0x0000009300937308 */ /* 0x000fe20000000800 */
[C---:B------:R-:W-:Y:S04]  /*dd00*/  HMMA.16816.F32 R8, R64.reuse, R20, R8 ;  /* 0x000000144008723c */ /* 0x040fe80000001808 */
[--C-:B------:R-:W-:Y:S02]  /*dd10*/  FFMA.FTZ R245, R245, c[0x0][0x23c], -R250.reuse ;  /* 0x00008f00f5f57a23 */ /* 0x100fe400000108fa */
[----:B------:R-:W-:Y:S02]  /*dd20*/  FFMA.FTZ R250, R237, c[0x0][0x23c], -R250 ;  /* 0x00008f00edfa7a23 */ /* 0x000fe400000108fa */
        /* <DEDUP_REMOVED lines=13> */
[----:B------:R-:W-:Y:S01]  /*de00*/  FFMA.FTZ R164, R164, c[0x0][0x23c], -R170 ;  /* 0x00008f00a4a47a23 */ /* 0x000fe200000108aa */
[-C--:B------:R-:W-:Y:S03]  /*de10*/  HMMA.16816.F32 R20, R128, R36.reuse, R20 ;  /* 0x000000248014723c */ /* 0x080fe60000001814 */
[--C-:B------:R-:W-:Y:S01]  /*de20*/  FFMA.FTZ R163, R163, c[0x0][0x23c], -R176.reuse ;  /* 0x00008f00a3a37a23 */ /* 0x100fe200000108b0 */
[----:B------:R-:W-:Y:S01]  /*de30*/  MUFU.EX2 R162, R162 ;  /* 0x000000a200a27308 */ /* 0x000fe20000000800 */
[----:B------:R-:W-:Y:S02]  /*de40*/  FFMA.FTZ R176, R167, c[0x0][0x23c], -R176 ;  /* 0x00008f00a7b07a23 */ /* 0x000fe400000108b0 */
[--C-:B------:R-:W-:Y:S01]  /*de50*/  FFMA.FTZ R138, R138, c[0x0][0x23c], -R170.reuse ;  /* 0x00008f008a8a7a23 */ /* 0x100fe200000108aa */
[C---:B------:R-:W-:Y:S04]  /*de60*/  HMMA.16816.F32 R24, R64.reuse, R36, R24 ;  /* 0x000000244018723c */ /* 0x040fe80000001818 */
[----:B------:R-:W-:Y:S02]  /*de70*/  FFMA.FTZ R170, R137, c[0x0][0x23c], -R170 ;  /* 0x00008f0089aa7a23 */ /* 0x000fe400000108aa */
[----:B------:R-:W-:Y:S01]  /*de80*/  MUFU.EX2 R165, R165 ;  /* 0x000000a500a57308 */ /* 0x000fe20000000800 */
[C---:B------:R-:W-:Y:S01]  /*de90*/  FMUL.FTZ R36, R132.reuse, R96 ;  /* 0x0000006084247220 */ /* 0x040fe20000410000 */
[-C--:B------:R-:W-:Y:S04]  /*dea0*/  HMMA.16816.F32 R28, R64, R38.reuse, R28 ;  /* 0x00000026401c723c */ /* 0x080fe8000000181c */
[C---:B------:R-:W-:Y:S02]  /*deb0*/  FMUL.FTZ R37, R132.reuse, R97 ;  /* 0x0000006184257220 */ /* 0x040fe40000410000 */
[----:B------:R-:W-:Y:S02]  /*dec0*/  FFMA.FTZ R159, R132, R230, R159 ;  /* 0x000000e6849f7223 */ /* 0x000fe4000001009f */
[C---:B------:R-:W-:Y:S01]  /*ded0*/  HMMA.16816.F32 R32, R128.reuse, R38, R32 ;  /* 0x000000268020723c */ /* 0x040fe20000001820 */
[----:B------:R-:W1:Y:S03]  /*dee0*/  MUFU.EX2 R168, R168 ;  /* 0x000000a800a87308 */ /* 0x000e660000000800 */
[C---:B------:R-:W-:Y:S02]  /*def0*/  FFMA.FTZ R152, R3.reuse, R229, R152 ;  /* 0x000000e503987223 */ /* 0x040fe40000010098 */
[----:B------:R-:W-:Y:S01]  /*df00*/  FFMA.FTZ R146, R2, R228, R146 ;  /* 0x000000e402927223 */ /* 0x000fe20000010092 */
[----:B------:R-:W-:Y:S01]  /*df10*/  MOV R2, R134 ;  /* 0x0000008600027202 */ /* 0x000fe20000000f00 */
[C---:B------:R-:W-:Y:S03]  /*df20*/  FMUL.FTZ R38, R3.reuse, R98 ;  /* 0x0000006203267220 */ /* 0x040fe60000410000 */
[----:B------:R-:W-:Y:S01]  /*df30*/  MUFU.EX2 R171, R171 ;  /* 0x000000ab00ab7308 */ /* 0x000fe20000000800 */
[----:B------:R-:W-:Y:S02]  /*df40*/  FMUL.FTZ R39, R3, R99 ;  /* 0x0000006303277220 */ /* 0x000fe40000410000 */
[----:B------:R-:W2:Y:S01]  /*df50*/  LDSM.16.MT88.4 R96, [R188+0x6000] ;  /* 0x00600000bc60783b */ /* 0x000ea20000004200 */
[----:B------:R-:W-:Y:S01]  /*df60*/  FFMA.FTZ R142, R0, R227, R142 ;  /* 0x000000e3008e7223 */ /* 0x000fe2000001008e */
[----:B------:R-:W-:Y:S01]  /*df70*/  MOV R0, R133 ;  /* 0x0000008500007202 */ /* 0x000fe20000000f00 */
[----:B------:R-:W-:Y:S02]  /*df80*/  FADD.FTZ R159, R158, R159 ;  /* 0x0000009f9e9f7221 */ /* 0x000fe40000010000 */
[-C--:B------:R-:W-:Y:S02]  /*df90*/  HMMA.16816.F32 R36, R128, R52.reuse, R36 ;  /* 0x000000348024723c */ /* 0x080fe40000001824 */
[----:B------:R-:W3:Y:S01]  /*dfa0*/  MUFU.EX2 R173, R173 ;  /* 0x000000ad00ad7308 */ /* 0x000ee20000000800 */
[----:B------:R-:W-:Y:S02]  /*dfb0*/  FADD.FTZ R152, R151, R152 ;  /* 0x0000009897987221 */ /* 0x000fe40000010000 */
        /* <DEDUP_REMOVED lines=58> */
[--C-:B------:R-:W-:Y:S02]  /*e360*/  FFMA.FTZ R76, R124, c[0x0][0x23c], -R243.reuse ;  /* 0x00008f007c4c7a23 */ /* 0x100fe400000108f3 */
[----:B------:R-:W-:Y:S02]  /*e370*/  FFMA.FTZ R243, R179, c[0x0][0x23c], -R243 ;  /* 0x00008f00b3f37a23 */ /* 0x000fe400000108f3 */
[C---:B------:R-:W-:Y:S03]  /*e380*/  HMMA.16816.F32 R16, R68.reuse, R78, R16 ;  /* 0x0000004e4410723c */ /* 0x040fe60000001810 */
[----:B------:R1:W2:Y:S01]  /*e390*/  MUFU.EX2 R88, R76 ;  /* 0x0000004c00587308 */ /* 0x0002a20000000800 */
        /* <DEDUP_REMOVED lines=9> */
[----:B------:R-:W3:Y:S01]  /*e430*/  MUFU.EX2 R246, R246 ;  /* 0x000000f600f67308 */ /* 0x000ee20000000800 */
[-C--:B------:R-:W-:Y:S01]  /*e440*/  HMMA.16816.F32 R28, R72, R82.reuse, R28 ;  /* 0x00000052481c723c */ /* 0x080fe2000000181c */
[----:B-1----:R-:W1:Y:S03]  /*e450*/  LDSM.16.MT88.4 R76, [R188+0x6800] ;  /* 0x00680000bc4c783b */ /* 0x002e660000004200 */
[----:B--2---:R-:W-:Y:S01]  /*e460*/  MOV R237, R88 ;  /* 0x0000005800ed7202 */ /* 0x004fe20000000f00 */
[----:B------:R-:W-:Y:S02]  /*e470*/  FADD.FTZ R142, R178, R142 ;  /* 0x0000008eb28e7221 */ /* 0x000fe40000010000 */
[----:B------:R-:W-:Y:S01]  /*e480*/  FADD.FTZ R159, R180, R159 ;  /* 0x0000009fb49f7221 */ /* 0x000fe20000010000 */
[C---:B------:R-:W-:Y:S01]  /*e490*/  HMMA.16816.F32 R32, R68.reuse, R82, R32 ;  /* 0x000000524420723c */ /* 0x040fe20000001820 */
[----:B------:R-:W2:Y:S01]  /*e4a0*/  MUFU.EX2 R247, R247 ;  /* 0x000000f700f77308 */ /* 0x000ea20000000800 */
[----:B------:R-:W4:Y:S02]  /*e4b0*/  LDSM.16.MT88.4 R80, [R192+0x7000] ;  /* 0x00700000c050783b */ /* 0x000f240000004200 */
[----:B------:R-:W-:Y:S02]  /*e4c0*/  FADD.FTZ R152, R242, R152 ;  /* 0x00000098f2987221 */ /* 0x000fe40000010000 */
[----:B------:R-:W-:Y:S02]  /*e4d0*/  FADD.FTZ R159, R234, R159 ;  /* 0x0000009fea9f7221 */ /* 0x000fe40000010000 */
[-C--:B------:R-:W-:Y:S03]  /*e4e0*/  HMMA.16816.F32 R36, R68, R84.reuse, R36 ;  /* 0x000000544424723c */ /* 0x080fe60000001824 */
[----:B------:R-:W5:Y:S01]  /*e4f0*/  MUFU.EX2 R244, R244 ;  /* 0x000000f400f47308 */ /* 0x000f620000000800 */
[----:B------:R-:W-:Y:S02]  /*e500*/  FADD.FTZ R152, R248, R152 ;  /* 0x00000098f8987221 */ /* 0x000fe40000010000 */
[----:B------:R-:W-:Y:S02]  /*e510*/  FADD.FTZ R159, R249, R159 ;  /* 0x0000009ff99f7221 */ /* 0x000fe40000010000 */
[C---:B------:R-:W-:Y:S04]  /*e520*/  HMMA.16816.F32 R40, R72.reuse, R84, R40 ;  /* 0x000000544828723c */ /* 0x040fe80000001828 */
[----:B---3--:R-:W-:Y:S01]  /*e530*/  FADD.FTZ R146, R246, R146 ;  /* 0x00000092f6927221 */ /* 0x008fe20000010000 */
[----:B------:R-:W3:Y:S01]  /*e540*/  MUFU.EX2 R241, R241 ;  /* 0x000000f100f17308 */ /* 0x000ee20000000800 */
[----:B------:R-:W-:Y:S02]  /*e550*/  FADD.FTZ R152, R252, R152 ;  /* 0x00000098fc987221 */ /* 0x000fe40000010000 */
[-C--:B------:R-:W-:Y:S04]  /*e560*/  HMMA.16816.F32 R44, R72, R86.reuse, R44 ;  /* 0x00000056482c723c */ /* 0x080fe8000000182c */
[----:B--2---:R-:W-:Y:S02]  /*e570*/  FADD.FTZ R146, R247, R146 ;  /* 0x00000092f7927221 */ /* 0x004fe40000010000 */
[----:B------:R-:W-:Y:S01]  /*e580*/  FADD.FTZ R159, R251, R159 ;  /* 0x0000009ffb9f7221 */ /* 0x000fe20000010000 */
[----:B------:R-:W2:Y:S01]  /*e590*/  MUFU.EX2 R239, R239 ;  /* 0x000000ef00ef7308 */ /* 0x000ea20000000800 */
[C---:B------:R-:W-:Y:S01]  /*e5a0*/  HMMA.16816.F32 R48, R68.reuse, R86, R48 ;  /* 0x000000564430723c */ /* 0x040fe20000001830 */
[----:B------:R-:W4:Y:S03]  /*e5b0*/  LDSM.16.MT88.4 R84, [R190+0x7000] ;  /* 0x00700000be54783b */ /* 0x000f260000004200 */
[----:B-----5:R-:W-:Y:S02]  /*e5c0*/  FADD.FTZ R142, R244, R142 ;  /* 0x0000008ef48e7221 */ /* 0x020fe40000010000 */
[----:B------:R-:W-:Y:S02]  /*e5d0*/  FADD.FTZ R152, R237, R152 ;  /* 0x00000098ed987221 */ /* 0x000fe40000010000 */
[-C--:B-1----:R-:W-:Y:S01]  /*e5e0*/  HMMA.16816.F32 R52, R68, R76.reuse, R52 ;  /* 0x0000004c4434723c */ /* 0x082fe20000001834 */
[----:B------:R-:W1:Y:S03]  /*e5f0*/  MUFU.EX2 R240, R240 ;  /* 0x000000f000f07308 */ /* 0x000e660000000800 */
[----:B---3--:R-:W-:Y:S04]  /*e600*/  FADD.FTZ R142, R241, R142 ;  /* 0x0000008ef18e7221 */ /* 0x008fe80000010000 */
[C---:B------:R-:W-:Y:S03]  /*e610*/  HMMA.16816.F32 R56, R72.reuse, R76, R56 ;  /* 0x0000004c4838723c */ /* 0x040fe60000001838 */
[----:B------:R-:W3:Y:S01]  /*e620*/  MUFU.EX2 R238, R238 ;  /* 0x000000ee00ee7308 */ /* 0x000ee20000000800 */
[----:B--2---:R-:W-:Y:S04]  /*e630*/  FADD.FTZ R146, R239, R146 ;  /* 0x00000092ef927221 */ /* 0x004fe80000010000 */
[-C--:B------:R-:W-:Y:S05]  /*e640*/  HMMA.16816.F32 R60, R72, R78.reuse, R60 ;  /* 0x0000004e483c723c */ /* 0x080fea000000183c */
[----:B------:R-:W2:Y:S02]  /*e650*/  MUFU.EX2 R236, R236 ;  /* 0x000000ec00ec7308 */ /* 0x000ea40000000800 */
[----:B------:R-:W-:Y:S01]  /*e660*/  F2FP.PACK_AB R72, R247, R246 ;  /* 0x000000f6f748723e */ /* 0x000fe200000000ff */
[----:B------:R-:W-:Y:S01]  /*e670*/  HMMA.16816.F32 R64, R68, R78, R64 ;  /* 0x0000004e4440723c */ /* 0x000fe20000001840 */
[----:B------:R-:W5:Y:S03]  /*e680*/  LDSM.16.MT88.4 R76, [R189+0x7000] ;  /* 0x00700000bd4c783b */ /* 0x000f660000004200 */
[----:B------:R-:W-:Y:S01]  /*e690*/  F2FP.PACK_AB R73, R241, R244 ;  /* 0x000000f4f149723e */ /* 0x000fe200000000ff */
[C---:B-1----:R-:W-:Y:S01]  /*e6a0*/  FADD.FTZ R146, R240.reuse, R146 ;  /* 0x00000092f0927221 */ /* 0x042fe20000010000 */
[----:B------:R-:W-:Y:S01]  /*e6b0*/  F2FP.PACK_AB R74, R240, R239 ;  /* 0x000000eff04a723e */ /* 0x000fe200000000ff */
[----:B------:R-:W1:Y:S01]  /*e6c0*/  MUFU.EX2 R231, R231 ;  /* 0x000000e700e77308 */ /* 0x000e620000000800 */
[----:B------:R-:W-:Y:S04]  /*e6d0*/  F2FP.PACK_AB R68, R234, R180 ;  /* 0x000000b4ea44723e */ /* 0x000fe800000000ff */
[----:B------:R-:W-:Y:S01]  /*e6e0*/  F2FP.PACK_AB R69, R248, R242 ;  /* 0x000000f2f845723e */ /* 0x000fe200000000ff */
[----:B---3--:R-:W-:Y:S01]  /*e6f0*/  FADD.FTZ R142, R238, R142 ;  /* 0x0000008eee8e7221 */ /* 0x008fe20000010000 */
[----:B------:R-:W-:Y:S02]  /*e700*/  F2FP.PACK_AB R70, R251, R249 ;  /* 0x000000f9fb46723e */ /* 0x000fe400000000ff */
[----:B------:R-:W-:Y:S01]  /*e710*/  F2FP.PACK_AB R71, R88, R252 ;  /* 0x000000fc5847723e */ /* 0x000fe200000000ff */
[----:B------:R-:W3:Y:S01]  /*e720*/  MUFU.EX2 R235, R235 ;  /* 0x000000eb00eb7308 */ /* 0x000ee20000000800 */
[C---:B--2---:R-:W-:Y:S01]  /*e730*/  F2FP.PACK_AB R75, R236.reuse, R238 ;  /* 0x000000eeec4b723e */ /* 0x044fe200000000ff */
[----:B------:R-:W-:Y:S04]  /*e740*/  FADD.FTZ R142, R236, R142 ;  /* 0x0000008eec8e7221 */ /* 0x000fe80000010000 */
[-C--:B----4-:R-:W-:Y:S04]  /*e750*/  HMMA.16816.F32 R4, R68, R80.reuse, R4 ;  /* 0x000000504404723c */ /* 0x090fe80000001804 */
[----:B------:R-:W2:Y:S04]  /*e760*/  MUFU.EX2 R183, R183 ;  /* 0x000000b700b77308 */ /* 0x000ea80000000800 */
[C---:B------:R-:W-:Y:S04]  /*e770*/  HMMA.16816.F32 R8, R72.reuse, R80, R8 ;  /* 0x000000504808723c */ /* 0x040fe80000001808 */
[----:B-1----:R-:W-:Y:S02]  /*e780*/  FADD.FTZ R159, R231, R159 ;  /* 0x0000009fe79f7221 */ /* 0x002fe40000010000 */
[----:B------:R-:W1:Y:S02]  /*e790*/  MUFU.EX2 R182, R182 ;  /* 0x000000b600b67308 */ /* 0x000e640000000800 */
[-C--:B------:R-:W-:Y:S04]  /*e7a0*/  HMMA.16816.F32 R12, R72, R82.reuse, R12 ;  /* 0x00000052480c723c */ /* 0x080fe8000000180c */
[----:B---3--:R-:W-:Y:S04]  /*e7b0*/  FADD.FTZ R159, R235, R159 ;  /* 0x0000009feb9f7221 */ /* 0x008fe80000010000 */
[C---:B------:R-:W-:Y:S01]  /*e7c0*/  HMMA.16816.F32 R16, R68.reuse, R82, R16 ;  /* 0x000000524410723c */ /* 0x040fe20000001810 */
[----:B------:R-:W3:Y:S01]  /*e7d0*/  LDSM.16.MT88.4 R80, [R188+0x7000] ;  /* 0x00700000bc50783b */ /* 0x000ee20000004200 */
[----:B------:R-:W4:Y:S02]  /*e7e0*/  MUFU.EX2 R245, R245 ;  /* 0x000000f500f57308 */ /* 0x000f240000000800 */
[----:B--2---:R-:W-:Y:S04]  /*e7f0*/  FADD.FTZ R152, R183, R152 ;  /* 0x00000098b7987221 */ /* 0x004fe80000010000 */
[-C--:B------:R-:W-:Y:S04]  /*e800*/  HMMA.16816.F32 R20, R68, R84.reuse, R20 ;  /* 0x000000544414723c */ /* 0x080fe80000001814 */
[----:B------:R-:W2:Y:S01]  /*e810*/  MUFU.EX2 R250, R250 ;  /* 0x000000fa00fa7308 */ /* 0x000ea20000000800 */
[----:B-1----:R-:W-:Y:S03]  /*e820*/  FADD.FTZ R152, R182, R152 ;  /* 0x00000098b6987221 */ /* 0x002fe60000010000 */
[C---:B------:R-:W-:Y:S06]  /*e830*/  HMMA.16816.F32 R24, R72.reuse, R84, R24 ;  /* 0x000000544818723c */ /* 0x040fec0000001818 */
[----:B------:R-:W1:Y:S02]  /*e840*/  MUFU.EX2 R181, R181 ;  /* 0x000000b500b57308 */ /* 0x000e640000000800 */
[-C--:B------:R-:W-:Y:S04]  /*e850*/  HMMA.16816.F32 R28, R72, R86.reuse, R28 ;  /* 0x00000056481c723c */ /* 0x080fe8000000181c */
[----:B----4-:R-:W-:Y:S04]  /*e860*/  FADD.FTZ R159, R245, R159 ;  /* 0x0000009ff59f7221 */ /* 0x010fe80000010000 */
[C---:B------:R-:W-:Y:S01]  /*e870*/  HMMA.16816.F32 R32, R68.reuse, R86, R32 ;  /* 0x000000564420723c */ /* 0x040fe20000001820 */
[----:B------:R-:W4:Y:S01]  /*e880*/  LDSM.16.MT88.4 R84, [R189+0x7800] ;  /* 0x00780000bd54783b */ /* 0x000f220000004200 */
[----:B------:R-:W3:Y:S02]  /*e890*/  MUFU.EX2 R243, R243 ;  /* 0x000000f300f37308 */ /* 0x000ee40000000800 */
[----:B--2---:R-:W-:Y:S04]  /*e8a0*/  FADD.FTZ R230, R250, R159 ;  /* 0x0000009ffae67221 */ /* 0x004fe80000010000 */
[-C--:B-----5:R-:W-:Y:S04]  /*e8b0*/  HMMA.16816.F32 R36, R68, R76.reuse, R36 ;  /* 0x0000004c4424723c */ /* 0x0a0fe80000001824 */
[----:B------:R-:W2:Y:S01]  /*e8c0*/  MUFU.EX2 R172, R172 ;  /* 0x000000ac00ac7308 */ /* 0x000ea20000000800 */
[----:B-1----:R-:W-:Y:S03]  /*e8d0*/  FADD.FTZ R152, R181, R152 ;  /* 0x00000098b5987221 */ /* 0x002fe60000010000 */
[C---:B------:R-:W-:Y:S06]  /*e8e0*/  HMMA.16816.F32 R40, R72.reuse, R76, R40 ;  /* 0x0000004c4828723c */ /* 0x040fec0000001828 */
[----:B------:R-:W1:Y:S02]  /*e8f0*/  MUFU.EX2 R169, R169 ;  /* 0x000000a900a97308 */ /* 0x000e640000000800 */
[-C--:B------:R-:W-:Y:S04]  /*e900*/  HMMA.16816.F32 R44, R72, R78.reuse, R44 ;  /* 0x0000004e482c723c */ /* 0x080fe8000000182c */
[----:B---3--:R-:W-:Y:S04]  /*e910*/  FADD.FTZ R229, R243, R152 ;  /* 0x00000098f3e57221 */ /* 0x008fe80000010000 */
[C---:B------:R-:W-:Y:S01]  /*e920*/  HMMA.16816.F32 R48, R68.reuse, R78, R48 ;  /* 0x0000004e4430723c */ /* 0x040fe20000001830 */
[----:B------:R-:W3:Y:S03]  /*e930*/  MUFU.EX2 R166, R166 ;  /* 0x000000a600a67308 */ /* 0x000ee60000000800 */
[----:B--2---:R-:W-:Y:S04]  /*e940*/  FADD.FTZ R146, R172, R146 ;  /* 0x00000092ac927221 */ /* 0x004fe80000010000 */
[-C--:B------:R-:W-:Y:S03]  /*e950*/  HMMA.16816.F32 R52, R68, R80.reuse, R52 ;  /* 0x000000504434723c */ /* 0x080fe60000001834 */
[----:B------:R-:W2:Y:S01]  /*e960*/  MUFU.EX2 R164, R164 ;  /* 0x000000a400a47308 */ /* 0x000ea20000000800 */
[C---:B-1----:R-:W-:Y:S04]  /*e970*/  FADD.FTZ R146, R169.reuse, R146 ;  /* 0x00000092a9927221 */ /* 0x042fe80000010000 */
[C---:B------:R-:W-:Y:S05]  /*e980*/  HMMA.16816.F32 R56, R72.reuse, R80, R56 ;  /* 0x000000504838723c */ /* 0x040fea0000001838 */
[----:B------:R-:W1:Y:S03]  /*e990*/  MUFU.EX2 R163, R163 ;  /* 0x000000a300a37308 */ /* 0x000e660000000800 */
[-C--:B------:R-:W-:Y:S04]  /*e9a0*/  HMMA.16816.F32 R60, R72, R82.reuse, R60 ;  /* 0x00000052483c723c */ /* 0x080fe8000000183c */
[----:B---3--:R-:W-:Y:S03]  /*e9b0*/  FADD.FTZ R142, R166, R142 ;  /* 0x0000008ea68e7221 */ /* 0x008fe60000010000 */
[----:B------:R-:W3:Y:S01]  /*e9c0*/  MUFU.EX2 R176, R176 ;  /* 0x000000b000b07308 */ /* 0x000ee20000000800 */
[----:B------:R-:W-:Y:S04]  /*e9d0*/  HMMA.16816.F32 R64, R68, R82, R64 ;  /* 0x000000524440723c */ /* 0x000fe80000001840 */
[----:B------:R-:W-:Y:S01]  /*e9e0*/  F2FP.PACK_AB R72, R169, R172 ;  /* 0x000000aca948723e */ /* 0x000fe200000000ff */
[C---:B--2---:R-:W-:Y:S01]  /*e9f0*/  FADD.FTZ R142, R164.reuse, R142 ;  /* 0x0000008ea48e7221 */ /* 0x044fe20000010000 */
[----:B------:R-:W-:Y:S02]  /*ea00*/  F2FP.PACK_AB R73, R164, R166 ;  /* 0x000000a6a449723e */ /* 0x000fe400000000ff */
[----:B------:R-:W-:Y:S01]  /*ea10*/  F2FP.PACK_AB R68, R235, R231 ;  /* 0x000000e7eb44723e */ /* 0x000fe200000000ff */
[----:B------:R-:W2:Y:S03]  /*ea20*/  MUFU.EX2 R138, R138 ;  /* 0x0000008a008a7308 */ /* 0x000ea60000000800 */
[----:B------:R-:W-:Y:S01]  /*ea30*/  F2FP.PACK_AB R69, R182, R183 ;  /* 0x000000b7b645723e */ /* 0x000fe200000000ff */
[----:B-1----:R-:W-:Y:S01]  /*ea40*/  FADD.FTZ R146, R163, R146 ;  /* 0x00000092a3927221 */ /* 0x002fe20000010000 */
[----:B------:R-:W-:Y:S02]  /*ea50*/  F2FP.PACK_AB R70, R250, R245 ;  /* 0x000000f5fa46723e */ /* 0x000fe400000000ff */
[----:B------:R-:W-:Y:S03]  /*ea60*/  F2FP.PACK_AB R71, R243, R181 ;  /* 0x000000b5f347723e */ /* 0x000fe600000000ff */
[----:B------:R-:W1:Y:S04]  /*ea70*/  MUFU.EX2 R170, R170 ;  /* 0x000000aa00aa7308 */ /* 0x000e680000000800 */
[-C--:B------:R-:W-:Y:S01]  /*ea80*/  HMMA.16816.F32 R128, R68, R116.reuse, R4 ;  /* 0x000000744480723c */ /* 0x080fe20000001804 */
[----:B------:R-:W5:Y:S02]  /*ea90*/  LDSM.16.MT88.4 R4, [R188+0x7800] ;  /* 0x00780000bc04783b */ /* 0x000f640000004200 */
[C---:B---3--:R-:W-:Y:S01]  /*eaa0*/  F2FP.PACK_AB R74, R176.reuse, R163 ;  /* 0x000000a3b04a723e */ /* 0x048fe200000000ff */
[----:B------:R-:W-:Y:S02]  /*eab0*/  FADD.FTZ R228, R176, R146 ;  /* 0x00000092b0e47221 */ /* 0x000fe40000010000 */
[----:B--2---:R-:W-:Y:S01]  /*eac0*/  FADD.FTZ R142, R138, R142 ;  /* 0x0000008e8a8e7221 */ /* 0x004fe20000010000 */
[C---:B-1----:R-:W-:Y:S05]  /*ead0*/  F2FP.PACK_AB R75, R170.reuse, R138 ;  /* 0x0000008aaa4b723e */ /* 0x042fea00000000ff */
        /* <DEDUP_REMOVED lines=12> */
[-C--:B-----5:R-:W-:Y:S08]  /*eba0*/  HMMA.16816.F32 R80, R68, R4.reuse, R52 ;  /* 0x000000044450723c */ /* 0x0a0ff00000001834 */
[C---:B------:R-:W-:Y:S08]  /*ebb0*/  HMMA.16816.F32 R76, R72.reuse, R4, R56 ;  /* 0x00000004484c723c */ /* 0x040ff00000001838 */
[-C--:B------:R-:W-:Y:S08]  /*ebc0*/  HMMA.16816.F32 R72, R72, R6.reuse, R60 ;  /* 0x000000064848723c */ /* 0x080ff0000000183c */
[----:B------:R-:W-:Y:S01]  /*ebd0*/  HMMA.16816.F32 R68, R68, R6, R64 ;  /* 0x000000064444723c */ /* 0x000fe20000001840 */
[----:B------:R-:W-:-:S07]  /*ebe0*/  @P0 BRA `(.L_x_669) ;  /* 0xffffd2d000000947 */ /* 0x000fce000383ffff */
.L_x_668:
[----:B------:R-:W1:Y:S01]  /*ebf0*/  SHFL.BFLY PT, R3, R229, 0x2, 0x1f ;  /* 0x0c401f00e5037f89 */ /* 0x000e6200000e0000 */
[----:B------:R-:W-:Y:S01]  /*ec00*/  MOV R9, 0x3f800000 ;  /* 0x3f80000000097802 */ /* 0x000fe20000000f00 */
[----:B------:R-:W-:Y:S01]  /*ec10*/  CS2R R50, SRZ ;  /* 0x0000000000327805 */ /* 0x000fe2000001ff00 */
[C---:B------:R-:W-:Y:S01]  /*ec20*/  ISETP.NE.AND P0, PT, R202.reuse, -0x1, PT ;  /* 0xffffffffca00780c */ /* 0x040fe20003f05270 */
[----:B------:R-:W2:Y:S01]  /*ec30*/  SHFL.BFLY PT, R4, R228, 0x2, 0x1f ;  /* 0x0c401f00e4047f89 */ /* 0x000ea200000e0000 */
[----:B------:R-:W-:Y:S01]  /*ec40*/  MOV R8, 0x3f800000 ;  /* 0x3f80000000087802 */ /* 0x000fe20000000f00 */
[----:B------:R-:W-:Y:S02]  /*ec50*/  BSSY B0, `(.L_x_672) ;  /* 0x0000123000007945 */ /* 0x000fe40003800000 */
[----:B------:R-:W3:Y:S04]  /*ec60*/  SHFL.BFLY PT, R2, R227, 0x2, 0x1f ;  /* 0x0c401f00e3027f89 */ /* 0x000ee800000e0000 */
[----:B------:R-:W4:Y:S04]  /*ec70*/  SHFL.BFLY PT, R0, R230, 0x2, 0x1f ;  /* 0x0c401f00e6007f89 */ /* 0x000f2800000e0000 */
[----:B------:R-:W-:-:S04]  /*ec80*/  @P0 IMAD.WIDE.U32 R10, R202, c[0x0][0x1e8], RZ ;  /* 0x00007a00ca0a0a25 */ /* 0x000fc800078e00ff */
[----:B------:R-:W-:Y:S01]  /*ec90*/  @P0 IMAD R6, R202, c[0x0][0x1ec], R11 ;  /* 0x00007b00ca060a24 */ /* 0x000fe200078e020b */
[----:B------:R-:W-:Y:S01]  /*eca0*/  @P0 MOV R7, R10 ;  /* 0x0000000a00070202 */ /* 0x000fe20000000f00 */
[----:B------:R-:W-:Y:S01]  /*ecb0*/  IMAD.MOV.U32 R11, RZ, RZ, 0x3f800000 ;  /* 0x3f800000ff0b7424 */ /* 0x000fe200078e00ff */
[----:B------:R-:W-:Y:S01]  /*ecc0*/  MOV R10, 0x3f800000 ;  /* 0x3f800000000a7802 */ /* 0x000fe20000000f00 */
[----:B-1----:R-:W-:Y:S02]  /*ecd0*/  FADD.FTZ R229, R3, R229 ;  /* 0x000000e503e57221 */ /* 0x002fe40000010000 */
[----:B--2---:R-:W-:-:S03]  /*ece0*/  FADD.FTZ R4, R4, R228 ;  /* 0x000000e404047221 */ /* 0x004fc60000010000 */
[----:B------:R-:W1:Y:S01]  /*ecf0*/  SHFL.BFLY PT, R5, R229, 0x1, 0x1f ;  /* 0x0c201f00e5057f89 */ /* 0x000e6200000e0000 */
[----:B---3--:R-:W-:-:S03]  /*ed00*/  FADD.FTZ R227, R2, R227 ;  /* 0x000000e302e37221 */ /* 0x008fc60000010000 */
[----:B------:R-:W2:Y:S01]  /*ed10*/  SHFL.BFLY PT, R2, R4, 0x1, 0x1f ;  /* 0x0c201f0004027f89 */ /* 0x000ea200000e0000 */
[----:B----4-:R-:W-:-:S03]  /*ed20*/  FADD.FTZ R230, R0, R230 ;  /* 0x000000e600e67221 */ /* 0x010fc60000010000 */
[----:B------:R-:W3:Y:S04]  /*ed30*/  SHFL.BFLY PT, R3, R227, 0x1, 0x1f ;  /* 0x0c201f00e3037f89 */ /* 0x000ee800000e0000 */
[----:B------:R-:W4:Y:S01]  /*ed40*/  SHFL.BFLY PT, R0, R230, 0x1, 0x1f ;  /* 0x0c201f00e6007f89 */ /* 0x000f2200000e0000 */
[----:B-1----:R-:W-:-:S05]  /*ed50*/  FADD.FTZ R5, R229, R5 ;  /* 0x00000005e5057221 */ /* 0x002fca0000010000 */
[----:B------:R-:W-:Y:S01]  /*ed60*/  FSETP.NE.FTZ.AND P5, PT, R5, RZ, PT ;  /* 0x000000ff0500720b */ /* 0x000fe20003fb5000 */
[----:B--2---:R-:W-:Y:S02]  /*ed70*/  FADD.FTZ R4, R4, R2 ;  /* 0x0000000204047221 */ /* 0x004fe40000010000 */
[----:B------:R-:W1:Y:S01]  /*ed80*/  S2R R2, SR_TID.X ;  /* 0x0000000000027919 */ /* 0x000e620000002100 */
[----:B---3--:R-:W-:Y:S02]  /*ed90*/  FADD.FTZ R3, R227, R3 ;  /* 0x00000003e3037221 */ /* 0x008fe40000010000 */
[----:B------:R-:W-:Y:S01]  /*eda0*/  FSETP.NE.FTZ.AND P4, PT, R4, RZ, PT ;  /* 0x000000ff0400720b */ /* 0x000fe20003f95000 */
[----:B----4-:R-:W-:Y:S02]  /*edb0*/  FADD.FTZ R0, R230, R0 ;  /* 0x00000000e6007221 */ /* 0x010fe40000010000 */
[----:B------:R-:W-:-:S04]  /*edc0*/  FSETP.NE.FTZ.AND P3, PT, R3, RZ, PT ;  /* 0x000000ff0300720b */ /* 0x000fc80003f75000 */
[----:B------:R-:W2:Y:S01]  /*edd0*/  @P5 MUFU.RCP R9, R5 ;  /* 0x0000000500095308 */ /* 0x000ea20000001000 */
[----:B------:R-:W-:-:S07]  /*ede0*/  FSETP.NE.FTZ.AND P6, PT, R0, RZ, PT ;  /* 0x000000ff0000720b */ /* 0x000fce0003fd5000 */
[----:B------:R-:W-:Y:S01]  /*edf0*/  @P4 MUFU.RCP R10, R4 ;  /* 0x00000004000a4308 */ /* 0x000fe20000001000 */
[----:B--2---:R-:W-:-:S07]  /*ee00*/  FMUL.FTZ R130, R9, R130 ;  /* 0x0000008209827220 */ /* 0x004fce0000410000 */
[----:B------:R-:W2:Y:S01]  /*ee10*/  @P3 MUFU.RCP R11, R3 ;  /* 0x00000003000b3308 */ /* 0x000ea20000001000 */
[C---:B------:R-:W-:Y:S02]  /*ee20*/  FMUL.FTZ R131, R9.reuse, R131 ;  /* 0x0000008309837220 */ /* 0x040fe40000410000 */
[C---:B------:R-:W-:Y:S02]  /*ee30*/  FMUL.FTZ R118, R9.reuse, R118 ;  /* 0x0000007609767220 */ /* 0x040fe40000410000 */
[----:B------:R-:W-:Y:S01]  /*ee40*/  FMUL.FTZ R119, R9, R119 ;  /* 0x0000007709777220 */ /* 0x000fe20000410000 */
[----:B------:R-:W-:Y:S01]  /*ee50*/  F2FP.PACK_AB R130, R131, R130 ;  /* 0x000000828382723e */ /* 0x000fe200000000ff */
[C---:B------:R-:W-:Y:S01]  /*ee60*/  FMUL.FTZ R114, R9.reuse, R114 ;  /* 0x0000007209727220 */ /* 0x040fe20000410000 */
[----:B------:R-:W3:Y:S01]  /*ee70*/  @P6 MUFU.RCP R8, R0 ;  /* 0x0000000000086308 */ /* 0x000ee20000001000 */
[----:B------:R-:W-:Y:S01]  /*ee80*/  FMUL.FTZ R115, R9, R115 ;  /* 0x0000007309737220 */ /* 0x000fe20000410000 */
[----:B------:R-:W-:Y:S01]  /*ee90*/  F2FP.PACK_AB R118, R119, R118 ;  /* 0x000000767776723e */ /* 0x000fe200000000ff */
[----:B------:R-:W-:-:S02]  /*eea0*/  FMUL.FTZ R102, R9, R102 ;  /* 0x0000006609667220 */ /* 0x000fc40000410000 */
[----:B------:R-:W-:Y:S01]  /*eeb0*/  FMUL.FTZ R103, R9, R103 ;  /* 0x0000006709677220 */ /* 0x000fe20000410000 */
[----:B------:R-:W-:Y:S01]  /*eec0*/  F2FP.PACK_AB R114, R115, R114 ;  /* 0x000000727372723e */ /* 0x000fe200000000ff */
[C---:B------:R-:W-:Y:S01]  /*eed0*/  FMUL.FTZ R98, R9.reuse, R98 ;  /* 0x0000006209627220 */ /* 0x040fe20000410000 */
[----:B------:R4:W5:Y:S01]  /*eee0*/  @P6 MUFU.LG2 R45, R0 ;  /* 0x00000000002d6308 */ /* 0x0009620000000c00 */
[----:B------:R-:W-:Y:S01]  /*eef0*/  FMUL.FTZ R99, R9, R99 ;  /* 0x0000006309637220 */ /* 0x000fe20000410000 */
[----:B------:R-:W-:Y:S01]  /*ef00*/  F2FP.PACK_AB R102, R103, R102 ;  /* 0x000000666766723e */ /* 0x000fe200000000ff */
[C---:B------:R-:W-:Y:S02]  /*ef10*/  FMUL.FTZ R86, R9.reuse, R86 ;  /* 0x0000005609567220 */ /* 0x040fe40000410000 */
[----:B------:R-:W-:Y:S01]  /*ef20*/  FMUL.FTZ R87, R9, R87 ;  /* 0x0000005709577220 */ /* 0x000fe20000410000 */
[----:B------:R-:W-:Y:S01]  /*ef30*/  F2FP.PACK_AB R98, R99, R98 ;  /* 0x000000626362723e */ /* 0x000fe200000000ff */
[C---:B------:R-:W-:Y:S01]  /*ef40*/  FMUL.FTZ R82, R9.reuse, R82 ;  /* 0x0000005209527220 */ /* 0x040fe20000410000 */
[----:B------:R-:W-:Y:S01]  /*ef50*/  @P3 MUFU.LG2 R3, R3 ;  /* 0x0000000300033308 */ /* 0x000fe20000000c00 */
[----:B------:R-:W-:Y:S01]  /*ef60*/  FMUL.FTZ R83, R9, R83 ;  /* 0x0000005309537220 */ /* 0x000fe20000410000 */
[----:B------:R-:W-:Y:S01]  /*ef70*/  F2FP.PACK_AB R86, R87, R86 ;  /* 0x000000565756723e */ /* 0x000fe200000000ff */
[----:B------:R-:W-:-:S02]  /*ef80*/  FMUL.FTZ R70, R9, R70 ;  /* 0x0000004609467220 */ /* 0x000fc40000410000 */
[----:B------:R-:W-:Y:S01]  /*ef90*/  FMUL.FTZ R71, R9, R71 ;  /* 0x0000004709477220 */ /* 0x000fe20000410000 */
[----:B-1----:R-:W-:Y:S01]  /*efa0*/  SHF.R.S32.HI R9, RZ, 0x1f, R2 ;  /* 0x0000001fff097819 */ /* 0x002fe20000011402 */
[----:B--2---:R-:W-:Y:S01]  /*efb0*/  FMUL.FTZ R127, R11, R127 ;  /* 0x0000007f0b7f7220 */ /* 0x004fe20000410000 */
[----:B------:R-:W-:Y:S01]  /*efc0*/  F2FP.PACK_AB R82, R83, R82 ;  /* 0x000000525352723e */ /* 0x000fe200000000ff */
[----:B------:R-:W-:Y:S01]  /*efd0*/  FMUL.FTZ R126, R11, R126 ;  /* 0x0000007e0b7e7220 */ /* 0x000fe20000410000 */
[----:B------:R-:W-:Y:S01]  /*efe0*/  LEA.HI R12, R9, R2, RZ, 0x2 ;  /* 0x00000002090c7211 */ /* 0x000fe200078f10ff */
[----:B------:R-:W-:Y:S01]  /*eff0*/  FMUL.FTZ R123, R11, R123 ;  /* 0x0000007b0b7b7220 */ /* 0x000fe20000410000 */
[----:B------:R-:W-:Y:S01]  /*f000*/  F2FP.PACK_AB R70, R71, R70 ;  /* 0x000000464746723e */ /* 0x000fe200000000ff */
[C---:B------:R-:W-:Y:S01]  /*f010*/  FMUL.FTZ R122, R11.reuse, R122 ;  /* 0x0000007a0b7a7220 */ /* 0x040fe20000410000 */
[--C-:B------:R-:W-:Y:S01]  /*f020*/  SHF.R.S32.HI R14, RZ, 0x2, R12.reuse ;  /* 0x00000002ff0e7819 */ /* 0x100fe2000001140c */
[C---:B------:R-:W-:Y:S01]  /*f030*/  FMUL.FTZ R111, R11.reuse, R111 ;  /* 0x0000006f0b6f7220 */ /* 0x040fe20000410000 */
[----:B------:R-:W-:Y:S01]  /*f040*/  SHF.R.S32.HI R13, RZ, 0x1f, R12 ;  /* 0x0000001fff0d7819 */ /* 0x000fe2000001140c */
[C---:B------:R-:W-:Y:S01]  /*f050*/  FMUL.FTZ R110, R11.reuse, R110 ;  /* 0x0000006e0b6e7220 */ /* 0x040fe20000410000 */
[----:B------:R-:W-:Y:S01]  /*f060*/  LOP3.LUT R12, R12, 0x3ffffffc, RZ, 0xc0, !PT ;  /* 0x3ffffffc0c0c7812 */ /* 0x000fe200078ec0ff */
[----:B------:R-:W-:Y:S01]  /*f070*/  FMUL.FTZ R107, R11, R107 ;  /* 0x0000006b0b6b7220 */ /* 0x000fe20000410000 */
[----:B------:R-:W-:Y:S01]  /*f080*/  LEA.HI R13, R13, R14, RZ, 0x3 ;  /* 0x0000000e0d0d7211 */ /* 0x000fe200078f18ff */
[C---:B------:R-:W-:Y:S01]  /*f090*/  FMUL.FTZ R106, R11.reuse, R106 ;  /* 0x0000006a0b6a7220 */ /* 0x040fe20000410000 */
[----:B------:R-:W-:Y:S01]  /*f0a0*/  IADD3 R12, -R12, R2, RZ ;  /* 0x000000020c0c7210 */ /* 0x000fe20007ffe1ff */
[----:B------:R-:W-:Y:S01]  /*f0b0*/  FMUL.FTZ R95, R11, R95 ;  /* 0x0000005f0b5f7220 */ /* 0x000fe20000410000 */
[----:B------:R-:W-:Y:S01]  /*f0c0*/  LOP3.LUT R13, R13, 0xfffffff8, RZ, 0xc0, !PT ;  /* 0xfffffff80d0d7812 */ /* 0x000fe200078ec0ff */
[----:B------:R-:W-:Y:S01]  /*f0d0*/  FMUL.FTZ R94, R11, R94 ;  /* 0x0000005e0b5e7220 */ /* 0x000fe20000410000 */
[----:B------:R-:W-:Y:S01]  /*f0e0*/  F2FP.PACK_AB R126, R127, R126 ;  /* 0x0000007e7f7e723e */ /* 0x000fe200000000ff */
[C---:B------:R-:W-:Y:S01]  /*f0f0*/  FMUL.FTZ R91, R11.reuse, R91 ;  /* 0x0000005b0b5b7220 */ /* 0x040fe20000410000 */
[----:B------:R-:W-:Y:S01]  /*f100*/  IADD3 R13, R14, -R13, RZ ;  /* 0x8000000d0e0d7210 */ /* 0x000fe20007ffe0ff */
[----:B------:R-:W-:Y:S01]  /*f110*/  FMUL.FTZ R90, R11, R90 ;  /* 0x0000005a0b5a7220 */ /* 0x000fe20000410000 */
[----:B------:R-:W-:Y:S01]  /*f120*/  LEA.HI R14, R9, R2, RZ, 0x5 ;  /* 0x00000002090e7211 */ /* 0x000fe200078f28ff */
[----:B------:R-:W-:Y:S01]  /*f130*/  FMUL.FTZ R79, R11, R79 ;  /* 0x0000004f0b4f7220 */ /* 0x000fe20000410000 */
[----:B------:R-:W-:Y:S01]  /*f140*/  LOP3.LUT R16, R13, 0x1, RZ, 0xc0, !PT ;  /* 0x000000010d107812 */ /* 0x000fe200078ec0ff */
[----:B------:R-:W-:Y:S01]  /*f150*/  FMUL.FTZ R78, R11, R78 ;  /* 0x0000004e0b4e7220 */ /* 0x000fe20000410000 */
[----:B------:R-:W-:Y:S01]  /*f160*/  SHF.L.U32 R15, R13, 0x6, RZ ;  /* 0x000000060d0f7819 */ /* 0x000fe200000006ff */
[C---:B------:R-:W-:Y:S01]  /*f170*/  FMUL.FTZ R75, R11.reuse, R75 ;  /* 0x0000004b0b4b7220 */ /* 0x040fe20000410000 */
[----:B------:R-:W-:Y:S01]  /*f180*/  ISETP.NE.U32.AND P1, PT, R16, 0x1, PT ;  /* 0x000000011000780c */ /* 0x000fe20003f25070 */
[----:B------:R-:W-:Y:S01]  /*f190*/  IMAD.MOV.U32 R16, RZ, RZ, -0x10 ;  /* 0xfffffff0ff107424 */ /* 0x000fe200078e00ff */
[----:B------:R-:W-:Y:S01]  /*f1a0*/  SHF.R.S32.HI R9, RZ, 0x5, R14 ;  /* 0x00000005ff097819 */ /* 0x000fe2000001140e */
[----:B------:R-:W-:Y:S01]  /*f1b0*/  FMUL.FTZ R11, R11, R74 ;  /* 0x0000004a0b0b7220 */ /* 0x000fe20000410000 */
[----:B------:R-:W-:Y:S01]  /*f1c0*/  LOP3.LUT R15, R15, 0x1c0, RZ, 0xc0, !PT ;  /* 0x000001c00f0f7812 */ /* 0x000fe200078ec0ff */
[C---:B---3--:R-:W-:Y:S01]  /*f1d0*/  FMUL.FTZ R128, R8.reuse, R128 ;  /* 0x0000008008807220 */ /* 0x048fe20000410000 */
[----:B------:R-:W-:Y:S01]  /*f1e0*/  LEA R12, R9, R12, 0x9 ;  /* 0x0000000c090c7211 */ /* 0x000fe200078e48ff */
[C---:B------:R-:W-:Y:S01]  /*f1f0*/  FMUL.FTZ R129, R8.reuse, R129 ;  /* 0x0000008108817220 */ /* 0x040fe20000410000 */
[----:B------:R-:W-:Y:S01]  /*f200*/  LEA.HI R15, R15, R15, RZ, 0x1d ;  /* 0x0000000f0f0f7211 */ /* 0x000fe200078fe8ff */
[----:B------:R-:W-:Y:S01]  /*f210*/  FMUL.FTZ R116, R8, R116 ;  /* 0x0000007408747220 */ /* 0x000fe20000410000 */
[----:B------:R-:W-:Y:S01]  /*f220*/  SEL R16, R16, 0x10, !P1 ;  /* 0x0000001010107807 */ /* 0x000fe20004800000 */
[C---:B------:R-:W-:Y:S01]  /*f230*/  FMUL.FTZ R117, R8.reuse, R117 ;  /* 0x0000007508757220 */ /* 0x040fe20000410000 */
[----:B------:R-:W-:Y:S01]  /*f240*/  R2P PR, R13, 0x6 ;  /* 0x000000060d007804 */ /* 0x000fe20000000000 */
[----:B------:R-:W-:Y:S01]  /*f250*/  FMUL.FTZ R112, R8, R112 ;  /* 0x0000007008707220 */ /* 0x000fe20000410000 */
[----:B------:R-:W-:Y:S01]  /*f260*/  LEA R12, R12, R15, 0x1 ;  /* 0x0000000f0c0c7211 */ /* 0x000fe200078e08ff */
[C---:B------:R-:W-:Y:S01]  /*f270*/  FMUL.FTZ R113, R8.reuse, R113 ;  /* 0x0000007108717220 */ /* 0x040fe20000410000 */
[----:B------:R-:W-:Y:S01]  /*f280*/  F2FP.PACK_AB R75, R75, R11 ;  /* 0x0000000b4b4b723e */ /* 0x000fe200000000ff */
[C---:B------:R-:W-:Y:S01]  /*f290*/  FMUL.FTZ R100, R8.reuse, R100 ;  /* 0x0000006408647220 */ /* 0x040fe20000410000 */
[----:B------:R-:W1:Y:S01]  /*f2a0*/  LDC.U8 R11, c[0x0][0x329] ;  /* 0x0000ca40ff0b7b82 */ /* 0x000e620000000000 */
[----:B------:R-:W-:Y:S01]  /*f2b0*/  FMUL.FTZ R101, R8, R101 ;  /* 0x0000006508657220 */ /* 0x000fe20000410000 */
[----:B------:R-:W-:Y:S01]  /*f2c0*/  SHF.L.U32 R12, R12, 0x1, RZ ;  /* 0x000000010c0c7819 */ /* 0x000fe200000006ff */
[C---:B------:R-:W-:Y:S01]  /*f2d0*/  FMUL.FTZ R96, R8.reuse, R96 ;  /* 0x0000006008607220 */ /* 0x040fe20000410000 */
[----:B------:R-:W-:Y:S01]  /*f2e0*/  F2FP.PACK_AB R128, R129, R128 ;  /* 0x000000808180723e */ /* 0x000fe200000000ff */
[C---:B------:R-:W-:Y:S01]  /*f2f0*/  FMUL.FTZ R97, R8.reuse, R97 ;  /* 0x0000006108617220 */ /* 0x040fe20000410000 */
[----:B------:R-:W-:Y:S01]  /*f300*/  F2FP.PACK_AB R116, R117, R116 ;  /* 0x000000747574723e */ /* 0x000fe200000000ff */
[----:B------:R-:W-:Y:S01]  /*f310*/  FMUL.FTZ R84, R8, R84 ;  /* 0x0000005408547220 */ /* 0x000fe20000410000 */
[----:B------:R-:W-:Y:S01]  /*f320*/  IADD3 R13, R12, 0x40, RZ ;  /* 0x000000400c0d7810 */ /* 0x000fe20007ffe0ff */
[----:B------:R-:W-:Y:S01]  /*f330*/  FMUL.FTZ R85, R8, R85 ;  /* 0x0000005508557220 */ /* 0x000fe20000410000 */
[----:B------:R-:W-:Y:S01]  /*f340*/  @P2 IADD3 R13, R12, -0x40, RZ ;  /* 0xffffffc00c0d2810 */ /* 0x000fe20007ffe0ff */
        /* <DEDUP_REMOVED lines=9> */
[----:B------:R-:W-:Y:S01]  /*f3e0*/  F2FP.PACK_AB R100, R101, R100 ;  /* 0x000000646564723e */ /* 0x000fe200000000ff */
[----:B------:R-:W-:Y:S01]  /*f3f0*/  FMUL.FTZ R125, R10, R125 ;  /* 0x0000007d0a7d7220 */ /* 0x000fe20000410000 */
[----:B------:R-:W-:Y:S01]  /*f400*/  F2FP.PACK_AB R68, R8, R68 ;  /* 0x000000440844723e */ /* 0x000fe200000000ff */
[C---:B------:R-:W-:Y:S01]  /*f410*/  FMUL.FTZ R120, R10.reuse, R120 ;  /* 0x000000780a787220 */ /* 0x040fe20000410000 */
[----:B------:R-:W-:Y:S01]  /*f420*/  MOV R8, 0x20 ;  /* 0x0000002000087802 */ /* 0x000fe20000000f00 */
[C---:B------:R-:W-:Y:S01]  /*f430*/  FMUL.FTZ R121, R10.reuse, R121 ;  /* 0x000000790a797220 */ /* 0x040fe20000410000 */
[----:B------:R-:W-:Y:S01]  /*f440*/  F2FP.PACK_AB R124, R125, R124 ;  /* 0x0000007c7d7c723e */ /* 0x000fe200000000ff */
[----:B------:R-:W-:Y:S01]  /*f450*/  FMUL.FTZ R108, R10, R108 ;  /* 0x0000006c0a6c7220 */ /* 0x000fe20000410000 */
[----:B------:R-:W-:Y:S01]  /*f460*/  SEL R15, R8, 0xffffffe0, !P1 ;  /* 0xffffffe0080f7807 */ /* 0x000fe20004800000 */
[C---:B------:R-:W-:Y:S01]  /*f470*/  FMUL.FTZ R109, R10.reuse, R109 ;  /* 0x0000006d0a6d7220 */ /* 0x040fe20000410000 */
[----:B------:R-:W-:Y:S01]  /*f480*/  F2FP.PACK_AB R120, R121, R120 ;  /* 0x000000787978723e */ /* 0x000fe200000000ff */
[C---:B------:R-:W-:Y:S01]  /*f490*/  FMUL.FTZ R104, R10.reuse, R104 ;  /* 0x000000680a687220 */ /* 0x040fe20000410000 */
[----:B------:R-:W-:Y:S01]  /*f4a0*/  IADD3 R17, R15, 0x400, R13 ;  /* 0x000004000f117810 */ /* 0x000fe20007ffe00d */
        /* <DEDUP_REMOVED lines=11> */
[----:B------:R-:W-:Y:S01]  /*f560*/  IADD3 R17, R16, R17, RZ ;  /* 0x0000001110117210 */ /* 0x000fe20007ffe0ff */
[C---:B------:R-:W-:Y:S01]  /*f570*/  FMUL.FTZ R77, R10.reuse, R77 ;  /* 0x0000004d0a4d7220 */ /* 0x040fe20000410000 */
[----:B------:R-:W-:Y:S01]  /*f580*/  F2FP.PACK_AB R84, R85, R84 ;  /* 0x000000545554723e */ /* 0x000fe200000000ff */
[C---:B------:R-:W-:Y:S01]  /*f590*/  FMUL.FTZ R72, R10.reuse, R72 ;  /* 0x000000480a487220 */ /* 0x040fe20000410000 */
[----:B------:R-:W-:Y:S01]  /*f5a0*/  F2FP.PACK_AB R92, R93, R92 ;  /* 0x0000005c5d5c723e */ /* 0x000fe200000000ff */
[----:B------:R-:W-:Y:S01]  /*f5b0*/  FMUL.FTZ R10, R10, R73 ;  /* 0x000000490a0a7220 */ /* 0x000fe20000410000 */
[----:B------:R-:W-:Y:S01]  /*f5c0*/  F2FP.PACK_AB R94, R95, R94 ;  /* 0x0000005e5f5e723e */ /* 0x000fe200000000ff */
[----:B------:R-:W-:Y:S01]  /*f5d0*/  IMAD.IADD R8, R12, 0x1, R15 ;  /* 0x000000010c087824 */ /* 0x000fe200078e020f */
[----:B------:R-:W-:Y:S01]  /*f5e0*/  F2FP.PACK_AB R88, R89, R88 ;  /* 0x000000585958723e */ /* 0x000fe200000000ff */
[----:B----4-:R-:W2:Y:S01]  /*f5f0*/  S2R R0, SR_CTAID.X ;  /* 0x0000000000007919 */ /* 0x010ea20000002500 */
[----:B------:R-:W-:Y:S01]  /*f600*/  F2FP.PACK_AB R72, R10, R72 ;  /* 0x000000480a48723e */ /* 0x000fe200000000ff */
[----:B------:R-:W3:Y:S01]  /*f610*/  @P5 MUFU.LG2 R5, R5 ;  /* 0x0000000500055308 */ /* 0x000ee20000000c00 */
[----:B------:R-:W-:Y:S01]  /*f620*/  IADD3 R10, R12, R16, RZ ;  /* 0x000000100c0a7210 */ /* 0x000fe20007ffe0ff */
[----:B-----5:R-:W-:Y:S01]  /*f630*/  @P6 FMUL.FTZ R45, R45, 0.69314718246459960938 ;  /* 0x3f3172182d2d6820 */ /* 0x020fe20000410000 */
[----:B------:R-:W-:-:S02]  /*f640*/  IADD3 R16, R16, R13, RZ ;  /* 0x0000000d10107210 */ /* 0x000fc40007ffe0ff */
[----:B------:R-:W-:Y:S01]  /*f650*/  F2FP.PACK_AB R90, R91, R90 ;  /* 0x0000005a5b5a723e */ /* 0x000fe200000000ff */
[----:B------:R-:W-:Y:S01]  /*f660*/  STS [R10], R116 ;  /* 0x000000740a007388 */ /* 0x000fe20000000800 */
[----:B------:R-:W-:Y:S01]  /*f670*/  F2FP.PACK_AB R80, R81, R80 ;  /* 0x000000505150723e */ /* 0x000fe200000000ff */
[----:B------:R-:W4:Y:S01]  /*f680*/  @P4 MUFU.LG2 R4, R4 ;  /* 0x0000000400044308 */ /* 0x000f220000000c00 */
[----:B-1----:R-:W-:Y:S01]  /*f690*/  ISETP.NE.AND P1, PT, R11, RZ, PT ;  /* 0x000000ff0b00720c */ /* 0x002fe20003f25270 */
[----:B------:R-:W-:Y:S01]  /*f6a0*/  STS [R10+0x400], R118 ;  /* 0x000400760a007388 */ /* 0x000fe20000000800 */
[----:B------:R-:W-:Y:S02]  /*f6b0*/  F2FP.PACK_AB R76, R77, R76 ;  /* 0x0000004c4d4c723e */ /* 0x000fe400000000ff */
[----:B------:R-:W-:Y:S01]  /*f6c0*/  F2FP.PACK_AB R78, R79, R78 ;  /* 0x0000004e4f4e723e */ /* 0x000fe200000000ff */
[----:B------:R-:W-:Y:S01]  /*f6d0*/  STS [R12+0x2000], R124 ;  /* 0x0020007c0c007388 */ /* 0x000fe20000000800 */
[----:B------:R-:W-:Y:S01]  /*f6e0*/  LOP3.LUT R46, R14, 0xffffffe0, RZ, 0xc0, !PT ;  /* 0xffffffe00e2e7812 */ /* 0x000fe200078ec0ff */
[----:B---3--:R-:W-:-:S02]  /*f6f0*/  @P5 FMUL.FTZ R5, R5, 0.69314718246459960938 ;  /* 0x3f31721805055820 */ /* 0x008fc40000410000 */
[----:B------:R1:W-:Y:S01]  /*f700*/  STS [R12+0x2400], R126 ;  /* 0x0024007e0c007388 */ /* 0x0003e20000000800 */
[----:B------:R-:W-:-:S03]  /*f710*/  IADD3 R46, -R46, R2, RZ ;  /* 0x000000022e2e7210 */ /* 0x000fc60007ffe1ff */
[----:B------:R-:W-:Y:S01]  /*f720*/  STS [R10+0x2000], R120 ;  /* 0x002000780a007388 */ /* 0x000fe20000000800 */
[----:B------:R-:W-:Y:S01]  /*f730*/  @P1 MOV R44, 0x1 ;  /* 0x00000001002c1802 */ /* 0x000fe20000000f00 */
[----:B----4-:R-:W-:Y:S01]  /*f740*/  @P4 FMUL.FTZ R4, R4, 0.69314718246459960938 ;  /* 0x3f31721804044820 */ /* 0x010fe20000410000 */
[----:B------:R-:W-:Y:S01]  /*f750*/  @P1 MOV R2, c[0x0][0x210] ;  /* 0x0000840000021a02 */ /* 0x000fe20000000f00 */
[----:B------:R3:W-:Y:S01]  /*f760*/  STS [R10+0x2400], R122 ;  /* 0x0024007a0a007388 */ /* 0x0007e20000000800 */
[----:B------:R-:W-:-:S03]  /*f770*/  @!P1 MOV R2, 0x1 ;  /* 0x0000000100029802 */ /* 0x000fc60000000f00 */
[----:B------:R-:W-:Y:S02]  /*f780*/  STS [R8], R112 ;  /* 0x0000007008007388 */ /* 0x000fe40000000800 */
[----:B--2---:R-:W-:Y:S02]  /*f790*/  IMAD R0, R0, R2, RZ ;  /* 0x0000000200007224 */ /* 0x004fe400078e02ff */
[----:B------:R-:W-:Y:S03]  /*f7a0*/  STS [R8+0x400], R114 ;  /* 0x0004007208007388 */ /* 0x000fe60000000800 */
[----:B------:R-:W-:Y:S02]  /*f7b0*/  SHF.L.U32 R0, R0, 0x7, RZ ;  /* 0x0000000700007819 */ /* 0x000fe400000006ff */
[----:B-1----:R-:W-:-:S05]  /*f7c0*/  IADD3 R12, R10, R15, RZ ;  /* 0x0000000f0a0c7210 */ /* 0x002fca0007ffe0ff */
[----:B------:R-:W-:Y:S01]  /*f7d0*/  STS [R12], R100 ;  /* 0x000000640c007388 */ /* 0x000fe20000000800 */
[----:B---3--:R-:W1:Y:S03]  /*f7e0*/  LDC.U8 R10, c[0x0][0x328] ;  /* 0x0000ca00ff0a7b82 */ /* 0x008e660000000000 */
[----:B------:R-:W-:Y:S04]  /*f7f0*/  STS [R12+0x400], R102 ;  /* 0x000400660c007388 */ /* 0x000fe80000000800 */
[----:B------:R-:W-:Y:S04]  /*f800*/  STS [R8+0x2000], R108 ;  /* 0x0020006c08007388 */ /* 0x000fe80000000800 */
[----:B------:R-:W-:Y:S04]  /*f810*/  STS [R8+0x2400], R110 ;  /* 0x0024006e08007388 */ /* 0x000fe80000000800 */
[----:B------:R-:W-:Y:S04]  /*f820*/  STS [R12+0x2000], R104 ;  /* 0x002000680c007388 */ /* 0x000fe80000000800 */
[----:B------:R2:W-:Y:S04]  /*f830*/  STS [R12+0x2400], R106 ;  /* 0x0024006a0c007388 */ /* 0x0005e80000000800 */
[----:B------:R-:W-:Y:S01]  /*f840*/  STS [R13], R96 ;  /* 0x000000600d007388 */ /* 0x000fe20000000800 */
[----:B-1----:R-:W-:-:S03]  /*f850*/  ISETP.NE.AND P2, PT, R10, RZ, PT ;  /* 0x000000ff0a00720c */ /* 0x002fc60003f45270 */
[----:B------:R-:W-:Y:S04]  /*f860*/  STS [R13+0x400], R98 ;  /* 0x000400620d007388 */ /* 0x000fe80000000800 */
[----:B------:R-:W-:Y:S04]  /*f870*/  STS [R16], R84 ;  /* 0x0000005410007388 */ /* 0x000fe80000000800 */
[----:B------:R-:W-:Y:S04]  /*f880*/  STS [R16+0x400], R86 ;  /* 0x0004005610007388 */ /* 0x000fe80000000800 */
[----:B------:R-:W-:Y:S04]  /*f890*/  STS [R13+0x2000], R92 ;  /* 0x0020005c0d007388 */ /* 0x000fe80000000800 */
[----:B------:R1:W-:Y:S01]  /*f8a0*/  STS [R13+0x2400], R94 ;  /* 0x0024005e0d007388 */ /* 0x0003e20000000800 */
[----:B--2---:R-:W-:-:S03]  /*f8b0*/  @P1 MOV R12, c[0x0][0x210] ;  /* 0x00008400000c1a02 */ /* 0x004fc60000000f00 */
[----:B------:R-:W2:Y:S02]  /*f8c0*/  S2R R8, SR_CTAID.Y ;  /* 0x0000000000087919 */ /* 0x000ea40000002600 */
[----:B------:R-:W-:Y:S01]  /*f8d0*/  @P1 IMAD R10, R12, c[0x0][0x214], RZ ;  /* 0x000085000c0a1a24 */ /* 0x000fe200078e02ff */
[----:B------:R-:W-:Y:S01]  /*f8e0*/  @!P1 MOV R12, c[0x0][0x214] ;  /* 0x00008500000c9a02 */ /* 0x000fe20000000f00 */
[----:B------:R3:W-:Y:S03]  /*f8f0*/  STS [R16+0x2000], R88 ;  /* 0x0020005810007388 */ /* 0x0007e60000000800 */
[----:B------:R-:W-:Y:S01]  /*f900*/  @!P1 SEL R10, R12, c[0x0][0x234], !P2 ;  /* 0x00008d000c0a9a07 */ /* 0x000fe20005000000 */
[----:B------:R3:W-:Y:S01]  /*f910*/  STS [R16+0x2400], R90 ;  /* 0x0024005a10007388 */ /* 0x0007e20000000800 */
[----:B------:R-:W-:-:S03]  /*f920*/  ISETP.NE.OR P2, PT, R11, RZ, !P2 ;  /* 0x000000ff0b00720c */ /* 0x000fc60005745670 */
[----:B------:R-:W4:Y:S01]  /*f930*/  S2R R11, SR_CTAID.Z ;  /* 0x00000000000b7919 */ /* 0x000f220000002700 */
[----:B------:R-:W-:Y:S01]  /*f940*/  @!P1 IMAD R44, R10, c[0x0][0x1c0], RZ ;  /* 0x000070000a2c9a24 */ /* 0x000fe200078e02ff */
[C---:B-1----:R-:W-:Y:S01]  /*f950*/  IADD3 R13, R15.reuse, R13, RZ ;  /* 0x0000000d0f0d7210 */ /* 0x042fe20007ffe0ff */
[----:B------:R-:W-:Y:S01]  /*f960*/  IMAD.IADD R15, R15, 0x1, R16 ;  /* 0x000000010f0f7824 */ /* 0x000fe200078e0210 */
[----:B--2---:R-:W-:Y:S01]  /*f970*/  @!P0 SHF.R.S32.HI R12, RZ, 0x1f, R8 ;  /* 0x0000001fff0c8819 */ /* 0x004fe20000011408 */
[----:B------:R-:W-:Y:S02]  /*f980*/  @!P0 IMAD.WIDE.U32 R48, R8, c[0x0][0x1e0], RZ ;  /* 0x0000780008308a25 */ /* 0x000fe400078e00ff */
[----:B------:R3:W-:Y:S02]  /*f990*/  STS [R13], R80 ;  /* 0x000000500d007388 */ /* 0x0007e40000000800 */
[----:B------:R-:W-:Y:S02]  /*f9a0*/  @!P0 IMAD R12, R12, c[0x0][0x1e0], RZ ;  /* 0x000078000c0c8a24 */ /* 0x000fe400078e02ff */
[----:B------:R3:W-:Y:S01]  /*f9b0*/  STS [R13+0x400], R82 ;  /* 0x000400520d007388 */ /* 0x0007e20000000800 */
[----:B------:R-:W-:Y:S01]  /*f9c0*/  @!P0 MOV R7, R48 ;  /* 0x0000003000078202 */ /* 0x000fe20000000f00 */
[----:B------:R-:W-:-:S02]  /*f9d0*/  @!P2 IMAD R48, R8, c[0x0][0x214], RZ ;  /* 0x000085000830aa24 */ /* 0x000fc400078e02ff */
[----:B------:R3:W-:Y:S01]  /*f9e0*/  STS [R15], R68 ;  /* 0x000000440f007388 */ /* 0x0007e20000000800 */
[C---:B------:R-:W-:Y:S02]  /*f9f0*/  @!P0 IMAD R47, R8.reuse, c[0x0][0x1e4], R12 ;  /* 0x00007900082f8a24 */ /* 0x040fe400078e020c */
[----:B------:R-:W-:Y:S01]  /*fa00*/  IMAD R44, R8, R44, RZ ;  /* 0x0000002c082c7224 */ /* 0x000fe200078e02ff */
[----:B------:R3:W-:Y:S01]  /*fa10*/  STS [R17], R70 ;  /* 0x0000004611007388 */ /* 0x0007e20000000800 */
[----:B------:R-:W-:Y:S01]  /*fa20*/  @!P0 IMAD.IADD R6, R49, 0x1, R47 ;  /* 0x0000000131068824 */ /* 0x000fe200078e022f */
[----:B------:R-:W-:Y:S01]  /*fa30*/  @!P2 SEL R48, R48, R202, !P0 ;  /* 0x000000ca3030a207 */ /* 0x000fe20004000000 */
[----:B------:R-:W-:Y:S01]  /*fa40*/  @P3 FMUL.FTZ R47, R3, 0.69314718246459960938 ;  /* 0x3f317218032f3820 */ /* 0x000fe20000410000 */
[----:B------:R3:W-:Y:S01]  /*fa50*/  STS [R13+0x2000], R76 ;  /* 0x0020004c0d007388 */ /* 0x0007e20000000800 */
[----:B------:R-:W-:Y:S02]  /*fa60*/  SEL R44, R44, RZ, P2 ;  /* 0x000000ff2c2c7207 */ /* 0x000fe40001000000 */
[----:B------:R-:W-:Y:S01]  /*fa70*/  LOP3.LUT P0, RZ, R46, 0x3, RZ, 0xc0, !PT ;  /* 0x000000032eff7812 */ /* 0x000fe2000780c0ff */
[----:B------:R3:W-:Y:S01]  /*fa80*/  STS [R13+0x2400], R78 ;  /* 0x0024004e0d007388 */ /* 0x0007e20000000800 */
[--C-:B------:R-:W-:Y:S01]  /*fa90*/  @!P2 IMAD.MOV.U32 R50, RZ, RZ, R48.reuse ;  /* 0x000000ffff32a224 */ /* 0x100fe200078e0030 */
[----:B------:R-:W-:Y:S01]  /*faa0*/  @!P2 SHF.R.S32.HI R51, RZ, 0x1f, R48 ;  /* 0x0000001fff33a819 */ /* 0x000fe20000011430 */
[----:B----4-:R-:W-:Y:S01]  /*fab0*/  IMAD R44, R11, R10, R44 ;  /* 0x0000000a0b2c7224 */ /* 0x010fe200078e022c */
[----:B------:R3:W-:Y:S01]  /*fac0*/  STS [R15+0x2000], R72 ;  /* 0x002000480f007388 */ /* 0x0007e20000000800 */
[----:B------:R-:W-:Y:S01]  /*fad0*/  MOV R8, 0x7f800000 ;  /* 0x7f80000000087802 */ /* 0x000fe20000000f00 */
[----:B------:R-:W-:Y:S01]  /*fae0*/  @P6 FFMA.FTZ R8, R136, c[0x0][0x238], R45 ;  /* 0x00008e0088086a23 */ /* 0x000fe2000001002d */
[----:B------:R-:W-:Y:S01]  /*faf0*/  MOV R46, 0x7f800000 ;  /* 0x7f800000002e7802 */ /* 0x000fe20000000f00 */
[----:B------:R3:W-:Y:S04]  /*fb00*/  STS [R17+0x2000], R75 ;  /* 0x0020004b11007388 */ /* 0x0007e80000000800 */
[----:B------:R-:W-:Y:S01]  /*fb10*/  BAR.SYNC.DEFER_BLOCKING 0x0 ;  /* 0x0000000000007b1d */ /* 0x000fe20000010000 */
[----:B------:R-:W-:Y:S01]  /*fb20*/  IADD3 R3, P2, P1, R0, R50, R44 ;  /* 0x0000003200037210 */ /* 0x000fe2000795e02c */
[----:B------:R-:W-:Y:S01]  /*fb30*/  @P5 FFMA.FTZ R46, R135, c[0x0][0x238], R5 ;  /* 0x00008e00872e5a23 */ /* 0x000fe20000010005 */
[----:B------:R-:W-:-:S02]  /*fb40*/  SHF.R.S32.HI R0, RZ, 0x1f, R0 ;  /* 0x0000001fff007819 */ /* 0x000fc40000011400 */
[----:B------:R-:W-:Y:S02]  /*fb50*/  SHF.R.S32.HI R44, RZ, 0x1f, R44 ;  /* 0x0000001fff2c7819 */ /* 0x000fe4000001142c */
[----:B------:R-:W-:Y:S01]  /*fb60*/  MOV R10, 0x7f800000 ;  /* 0x7f800000000a7802 */ /* 0x000fe20000000f00 */
[----:B------:R-:W-:Y:S01]  /*fb70*/  @P4 FFMA.FTZ R10, R134, c[0x0][0x238], R4 ;  /* 0x00008e00860a4a23 */ /* 0x000fe20000010004 */
[----:B------:R-:W-:Y:S01]  /*fb80*/  MOV R45, 0x7f800000 ;  /* 0x7f800000002d7802 */ /* 0x000fe20000000f00 */
[----:B------:R-:W-:Y:S01]  /*fb90*/  @P3 FFMA.FTZ R45, R133, c[0x0][0x238], R47 ;  /* 0x00008e00852d3a23 */ /* 0x000fe2000001002f */
[----:B------:R-:W-:Y:S01]  /*fba0*/  IADD3.X R0, R0, R51, R44, P2, P1 ;  /* 0x0000003300007210 */ /* 0x000fe200017e242c */
[----:B------:R3:W1:Y:S04]  /*fbb0*/  LDS.128 R36, [R210] ;  /* 0x00000000d2247984 */ /* 0x0006680000000c00 */
[----:B------:R3:W2:Y:S04]  /*fbc0*/  LDS.128 R32, [R210+0x800] ;  /* 0x00080000d2207984 */ /* 0x0006a80000000c00 */
[----:B------:R3:W4:Y:S04]  /*fbd0*/  LDS.128 R28, [R210+0x1000] ;  /* 0x00100000d21c7984 */ /* 0x0007280000000c00 */
[----:B------:R3:W1:Y:S04]  /*fbe0*/  LDS.128 R24, [R210+0x1800] ;  /* 0x00180000d2187984 */ /* 0x0006680000000c00 */
[----:B------:R3:W1:Y:S04]  /*fbf0*/  LDS.128 R20, [R210+0x2000] ;  /* 0x00200000d2147984 */ /* 0x0006680000000c00 */
        /* <DEDUP_REMOVED lines=23> */
[CC--:B------:R-:W-:Y:S02]  /*fd70*/  @!P5 IADD3 R2, P2, R44.reuse, R3.reuse, RZ ;  /* 0x000000032c02d210 */ /* 0x0c0fe40007f5e0ff */
[----:B------:R-:W-:Y:S02]  /*fd80*/  @!P6 LEA.HI.X R49, R5, c[0x0][0x204], R4, 0x2, P0 ;  /* 0x000081000531ea11 */ /* 0x000fe400000f1404 */
[-C--:B------:R-:W-:Y:S02]  /*fd90*/  @!P4 IADD3 R4, P1, R9, R3.reuse, RZ ;  /* 0x000000030904c210 */ /* 0x080fe40007f3e0ff */
        /* <DEDUP_REMOVED lines=14> */
.L_x_673:
[----:B------:R-:W-:Y:S05]  /*fe80*/  BSYNC B0 ;  /* 0x0000000000007941 */ /* 0x000fea0003800000 */
.L_x_672:
[----:B------:R-:W-:Y:S01]  /*fe90*/  IADD3 R4, P0, R216, R7, RZ ;  /* 0x00000007d8047210 */ /* 0x000fe20007f1e0ff */
[----:B------:R-:W-:Y:S01]  /*fea0*/  BSSY B0, `(.L_x_674) ;  /* 0x0000011000007945 */ /* 0x000fe20003800000 */
[----:B------:R-:W-:Y:S02]  /*feb0*/  SHF.R.S32.HI R0, RZ, 0x1f, R11 ;  /* 0x0000001fff007819 */ /* 0x000fe4000001140b */
[----:B------:R-:W-:Y:S02]  /*fec0*/  IADD3.X R5, R217, R6, RZ, P0, !PT ;  /* 0x00000006d9057210 */ /* 0x000fe400007fe4ff */
[----:B------:R-:W-:Y:S01]  /*fed0*/  ISETP.GE.AND P0, PT, R220, R199, PT ;  /* 0x000000c7dc00720c */ /* 0x000fe20003f06270 */
[----:B------:R-:W-:-:S02]  /*fee0*/  IMAD R0, R0, c[0x0][0x1f0], RZ ;  /* 0x00007c0000007a24 */ /* 0x000fc400078e02ff */
[----:B------:R-:W-:-:S04]  /*fef0*/  IMAD.WIDE.U32 R4, R11, c[0x0][0x1f0], R4 ;  /* 0x00007c000b047a25 */ /* 0x000fc800078e0004 */
[----:B------:R-:W-:-:S05]  /*ff00*/  IMAD R0, R11, c[0x0][0x1f4], R0 ;  /* 0x00007d000b007a24 */ /* 0x000fca00078e0200 */
[----:B------:R-:W-:Y:S01]  /*ff10*/  IADD3 R7, R5, R0, RZ ;  /* 0x0000000005077210 */ /* 0x000fe20007ffe0ff */
[----:B------:R-:W-:Y:S05]  /*ff20*/  @P0 BRA `(.L_x_675) ;  /* 0x0000008000000947 */ /* 0x000fea0003800000 */
[----:B------:R-:W-:Y:S01]  /*ff30*/  MOV R6, R4 ;  /* 0x0000000400067202 */ /* 0x000fe20000000f00 */
[----:B------:R-:W-:-:S04]  /*ff40*/  IMAD R0, R219, c[0x0][0x1e8], RZ ;  /* 0x00007a00db007a24 */ /* 0x000fc800078e02ff */
[----:B---3--:R-:W-:-:S04]  /*ff50*/  IMAD.WIDE.U32 R2, R218, c[0x0][0x1e8], R6 ;  /* 0x00007a00da027a25 */ /* 0x008fc800078e0006 */
[----:B------:R-:W-:Y:S01]  /*ff60*/  IMAD R0, R218, c[0x0][0x1ec], R0 ;  /* 0x00007b00da007a24 */ /* 0x000fe200078e0200 */
[----:B------:R-:W-:-:S04]  /*ff70*/  LEA R8, P0, R2, c[0x0][0x1d0], 0x1 ;  /* 0x0000740002087a11 */ /* 0x000fc800078008ff */
[----:B------:R-:W-:-:S04]  /*ff80*/  IADD3 R0, R3, R0, RZ ;  /* 0x0000000003007210 */ /* 0x000fc80007ffe0ff */
[----:B------:R-:W-:-:S05]  /*ff90*/  LEA.HI.X R9, R2, c[0x0][0x1d4], R0, 0x1, P0 ;  /* 0x0000750002097a11 */ /* 0x000fca00000f0c00 */
[----:B-1----:R1:W-:Y:S02]  /*ffa0*/  STG.E.128 [R8.64], R36 ;  /* 0x0000002408007986 */ /* 0x0023e4000c101d04 */
.L_x_675:
[----:B------:R-:W-:Y:S05]  /*ffb0*/  BSYNC B0 ;  /* 0x0000000000007941 */ /* 0x000fea0003800000 */
.L_x_674:
[----:B------:R-:W-:Y:S01]  /*ffc0*/  ISETP.GE.AND P0, PT, R209, R199, PT ;  /* 0x000000c7d100720c */ /* 0x000fe20003f06270 */
[----:B------:R-:W-:-:S12]  /*ffd0*/  BSSY B0, `(.L_x_676) ;  /* 0x000000d000007945 */ /* 0x000fd80003800000 */
[----:B------:R-:W-:Y:S05]  /*ffe0*/  @P0 BRA `(.L_x_677) ;  /* 0x000000b000000947 */ /* 0x000fea0003800000 */
[----:B---3--:R-:W-:Y:S01]  /*fff0*/  IADD3 R2, P0, R218, 0x10, RZ ;  /* 0x00000010da027810 */ /* 0x008fe20007f1e0ff */
        /* <DEDUP_REMOVED lines=10> */
.L_x_677:
[----:B------:R-:W-:Y:S05]  /*100a0*/  BSYNC B0 ;  /* 0x0000000000007941 */ /* 0x000fea0003800000 */
.L_x_676:
[----:B------:R-:W-:Y:S01]  /*100b0*/  ISETP.GE.AND P0, PT, R208, R199, PT ;  /* 0x000000c7d000720c */ /* 0x000fe20003f06270 */
[----:B------:R-:W-:-:S12]  /*100c0*/  BSSY B0, `(.L_x_678) ;  /* 0x000000d000007945 */ /* 0x000fd80003800000 */
[----:B------:R-:W-:Y:S05]  /*100d0*/  @P0 BRA `(.L_x_679) ;  /* 0x000000b000000947 */ /* 0x000fea0003800000 */
[----:B-1-3--:R-:W-:Y:S01]  /*100e0*/  IADD3 R2, P0, R218, 0x20, RZ ;  /* 0x00000020da027810 */ /* 0x00afe20007f1e0ff */
        /* <DEDUP_REMOVED lines=10> */
.L_x_679:
[----:B------:R-:W-:Y:S05]  /*10190*/  BSYNC B0 ;  /* 0x0000000000007941 */ /* 0x000fea0003800000 */
.L_x_678:
        /* <DEDUP_REMOVED lines=14> */
.L_x_681:
[----:B------:R-:W-:Y:S05]  /*10280*/  BSYNC B0 ;  /* 0x0000000000007941 */ /* 0x000fea0003800000 */
.L_x_680:
        /* <DEDUP_REMOVED lines=14> */
.L_x_683:
[----:B------:R-:W-:Y:S05]  /*10370*/  BSYNC B0 ;  /* 0x0000000000007941 */ /* 0x000fea0003800000 */
.L_x_682:
        /* <DEDUP_REMOVED lines=14> */
.L_x_685:
[----:B------:R-:W-:Y:S05]  /*10460*/  BSYNC B0 ;  /* 0x0000000000007941 */ /* 0x000fea0003800000 */
.L_x_684:
        /* <DEDUP_REMOVED lines=14> */
.L_x_687:
[----:B------:R-:W-:Y:S05]  /*10550*/  BSYNC B0 ;  /* 0x0000000000007941 */ /* 0x000fea0003800000 */
.L_x_686:
[----:B------:R-:W-:-:S13]  /*10560*/  ISETP.GE.AND P0, PT, R203, R199, PT ;  /* 0x000000c7cb00720c */ /* 0x000fda0003f06270 */
[----:B------:R-:W-:Y:S05]  /*10570*/  @P0 EXIT ;  /* 0x000000000000094d */ /* 0x000fea0003800000 */
[----:B------:R-:W-:Y:S01]  /*10580*/  IADD3 R0, P0, R218, 0x70, RZ ;  /* 0x00000070da007810 */ /* 0x000fe20007f1e0ff */
[----:B-1-3--:R-:W-:Y:S01]  /*10590*/  IMAD.MOV.U32 R2, RZ, RZ, R4 ;  /* 0x000000ffff027224 */ /* 0x00afe200078e0004 */
        /* <DEDUP_REMOVED lines=10> */
.L_x_660:
[----:B-1----:R-:W1:Y:S01]  /*10640*/  LDC.U8 R3, c[0x0][0x329] ;  /* 0x0000ca40ff037b82 */ /* 0x002e620000000000 */
[----:B------:R-:W-:Y:S01]  /*10650*/  ISETP.NE.AND P4, PT, R202, -0x1, PT ;  /* 0xffffffffca00780c */ /* 0x000fe20003f85270 */
[----:B------:R-:W-:Y:S01]  /*10660*/  IMAD.IADD R130, R130, 0x1, -R132 ;  /* 0x0000000182827824 */ /* 0x000fe200078e0a84 */
[----:B------:R-:W-:Y:S01]  /*10670*/  SHF.R.S32.HI R7, RZ, 0x1f, R129 ;  /* 0x0000001fff077819 */ /* 0x000fe20000011481 */
[----:B------:R-:W-:Y:S01]  /*10680*/  BSSY B0, `(.L_x_688) ;  /* 0x000003a000007945 */ /* 0x000fe20003800000 */
[----:B------:R-:W-:Y:S02]  /*10690*/  SHF.R.S32.HI R17, RZ, 0x1f, R16 ;  /* 0x0000001fff117819 */ /* 0x000fe40000011410 */
[----:B------:R-:W-:Y:S01]  /*106a0*/  LEA.HI R7, R7, R129, RZ, 0x3 ;  /* 0x0000008107077211 */ /* 0x000fe200078f18ff */
[----:B------:R-:W2:Y:S02]  /*106b0*/  LDC.U8 R0, c[0x0][0x328] ;  /* 0x0000ca00ff007b82 */ /* 0x000ea40000000000 */
[----:B------:R-:W-:Y:S01]  /*106c0*/  IMAD R17, R17, c[0x0][0x1f0], RZ ;  /* 0x00007c0011117a24 */ /* 0x000fe200078e02ff */
[----:B------:R-:W-:-:S03]  /*106d0*/  LOP3.LUT R5, R7, 0x1ffffff8, RZ, 0xc0, !PT ;  /* 0x1ffffff807057812 */ /* 0x000fc600078ec0ff */
[----:B------:R-:W-:Y:S01]  /*106e0*/  @!P4 SHF.R.S32.HI R4, RZ, 0x1f, R2 ;  /* 0x0000001fff04c819 */ /* 0x000fe20000011402 */
[----:B------:R-:W-:-:S04]  /*106f0*/  @!P4 IMAD.WIDE.U32 R10, R2, c[0x0][0x1e0], RZ ;  /* 0x00007800020aca25 */ /* 0x000fc800078e00ff */
[----:B------:R-:W-:Y:S02]  /*10700*/  @!P4 IMAD R4, R4, c[0x0][0x1e0], RZ ;  /* 0x000078000404ca24 */ /* 0x000fe400078e02ff */
[----:B------:R-:W-:Y:S02]  /*10710*/  IMAD.IADD R5, R129, 0x1, -R5 ;  /* 0x0000000181057824 */ /* 0x000fe400078e0a05 */
[----:B------:R-:W-:Y:S01]  /*10720*/  @P4 IMAD.WIDE.U32 R8, R202, c[0x0][0x1e8], RZ ;  /* 0x00007a00ca084a25 */ /* 0x000fe200078e00ff */
[----:B-1----:R-:W-:Y:S02]  /*10730*/  ISETP.NE.AND P1, PT, R3, RZ, PT ;  /* 0x000000ff0300720c */ /* 0x002fe40003f25270 */
[----:B------:R-:W-:Y:S01]  /*10740*/  @!P4 MOV R8, R10 ;  /* 0x0000000a0008c202 */ /* 0x000fe20000000f00 */
[----:B------:R-:W-:Y:S02]  /*10750*/  @!P4 IMAD R4, R2, c[0x0][0x1e4], R4 ;  /* 0x000079000204ca24 */ /* 0x000fe400078e0204 */
[----:B------:R-:W-:-:S02]  /*10760*/  IMAD.SHL.U32 R5, R5, 0x8, RZ ;  /* 0x0000000805057824 */ /* 0x000fc400078e00ff */
[----:B------:R-:W-:Y:S01]  /*10770*/  IMAD R17, R16, c[0x0][0x1f4], R17 ;  /* 0x00007d0010117a24 */ /* 0x000fe200078e0211 */
[----:B--2---:R-:W-:Y:S01]  /*10780*/  ISETP.NE.AND P3, PT, R0, RZ, PT ;  /* 0x000000ff0000720c */ /* 0x004fe20003f65270 */
[C---:B------:R-:W-:Y:S01]  /*10790*/  @P4 IMAD R0, R202.reuse, c[0x0][0x1ec], R9 ;  /* 0x00007b00ca004a24 */ /* 0x040fe200078e0209 */
[----:B------:R-:W-:Y:S02]  /*107a0*/  @!P4 IADD3 R0, R11, R4, RZ ;  /* 0x000000040b00c210 */ /* 0x000fe40007ffe0ff */
[----:B------:R-:W-:Y:S01]  /*107b0*/  ISETP.NE.OR P2, PT, R3, RZ, !P3 ;  /* 0x000000ff0300720c */ /* 0x000fe20005f45670 */
[----:B------:R-:W-:Y:S02]  /*107c0*/  @P1 IMAD.MOV.U32 R3, RZ, RZ, c[0x0][0x210] ;  /* 0x00008400ff031624 */ /* 0x000fe400078e00ff */
[----:B------:R-:W-:Y:S01]  /*107d0*/  @!P1 IMAD.MOV.U32 R6, RZ, RZ, c[0x0][0x214] ;  /* 0x00008500ff069624 */ /* 0x000fe200078e00ff */
[----:B------:R-:W-:Y:S01]  /*107e0*/  ISETP.NE.OR P0, PT, R202, -0x1, P2 ;  /* 0xffffffffca00780c */ /* 0x000fe20001705670 */
[----:B------:R-:W-:-:S03]  /*107f0*/  @P1 IMAD R3, R3, c[0x0][0x214], RZ ;  /* 0x0000850003031a24 */ /* 0x000fc600078e02ff */
[----:B------:R-:W-:Y:S01]  /*10800*/  @!P1 SEL R3, R6, c[0x0][0x234], !P3 ;  /* 0x00008d0006039a07 */ /* 0x000fe20005800000 */
[----:B------:R-:W-:Y:S01]  /*10810*/  @P1 IMAD.MOV.U32 R6, RZ, RZ, 0x1 ;  /* 0x00000001ff061424 */ /* 0x000fe200078e00ff */
[----:B------:R-:W-:Y:S02]  /*10820*/  IADD3 R4, P3, R5, R8, RZ ;  /* 0x0000000805047210 */ /* 0x000fe40007f7e0ff */
[----:B------:R-:W-:Y:S01]  /*10830*/  CS2R R8, SRZ ;  /* 0x0000000000087805 */ /* 0x000fe2000001ff00 */
[----:B------:R-:W-:Y:S01]  /*10840*/  @!P1 IMAD R6, R3, c[0x0][0x1c0], RZ ;  /* 0x0000700003069a24 */ /* 0x000fe200078e02ff */
[----:B------:R-:W-:Y:S01]  /*10850*/  LEA.HI.X.SX32 R5, R5, R0, 0x1, P3 ;  /* 0x0000000005057211 */ /* 0x000fe200018f0eff */
[----:B------:R-:W-:Y:S01]  /*10860*/  @P1 IMAD.MOV.U32 R0, RZ, RZ, c[0x0][0x210] ;  /* 0x00008400ff001624 */ /* 0x000fe200078e00ff */
[----:B------:R-:W-:Y:S01]  /*10870*/  @!P1 MOV R0, 0x1 ;  /* 0x0000000100009802 */ /* 0x000fe20000000f00 */
[C---:B------:R-:W-:Y:S02]  /*10880*/  @!P0 IMAD R202, R2.reuse, c[0x0][0x214], RZ ;  /* 0x0000850002ca8a24 */ /* 0x040fe400078e02ff */
[----:B------:R-:W-:Y:S01]  /*10890*/  IMAD R6, R2, R6, RZ ;  /* 0x0000000602067224 */ /* 0x000fe200078e02ff */
[----:B------:R-:W-:Y:S01]  /*108a0*/  SHF.R.S32.HI R2, RZ, 0x3, R7 ;  /* 0x00000003ff027819 */ /* 0x000fe20000011407 */
[--C-:B------:R-:W-:Y:S01]  /*108b0*/  @!P2 IMAD.MOV.U32 R8, RZ, RZ, R202.reuse ;  /* 0x000000ffff08a224 */ /* 0x100fe200078e00ca */
[----:B------:R-:W-:Y:S01]  /*108c0*/  @!P2 SHF.R.S32.HI R9, RZ, 0x1f, R202 ;  /* 0x0000001fff09a819 */ /* 0x000fe200000114ca */
[----:B------:R-:W-:Y:S01]  /*108d0*/  IMAD R132, R132, R0, RZ ;  /* 0x0000000084847224 */ /* 0x000fe200078e02ff */
[----:B------:R-:W-:Y:S01]  /*108e0*/  SEL R6, R6, RZ, P2 ;  /* 0x000000ff06067207 */ /* 0x000fe20001000000 */
[----:B------:R-:W-:Y:S01]  /*108f0*/  IMAD.WIDE.U32 R4, R16, c[0x0][0x1f0], R4 ;  /* 0x00007c0010047a25 */ /* 0x000fe200078e0004 */
[----:B------:R-:W-:-:S02]  /*10900*/  ISETP.GE.AND P2, PT, R2, R130, PT ;  /* 0x000000820200720c */ /* 0x000fc40003f46270 */
[----:B------:R-:W-:Y:S01]  /*10910*/  SHF.R.S32.HI R15, RZ, 0x1f, R132 ;  /* 0x0000001fff0f7819 */ /* 0x000fe20000011484 */
[----:B------:R-:W-:Y:S01]  /*10920*/  IMAD R7, R16, R3, R6 ;  /* 0x0000000310077224 */ /* 0x000fe200078e0206 */
[--C-:B------:R-:W-:Y:S02]  /*10930*/  SHF.R.S32.HI R3, RZ, 0x1f, R2.reuse ;  /* 0x0000001fff037819 */ /* 0x100fe40000011402 */
[----:B------:R-:W-:Y:S02]  /*10940*/  IADD3 R17, R17, R5, RZ ;  /* 0x0000000511117210 */ /* 0x000fe40007ffe0ff */
        /* <DEDUP_REMOVED lines=13> */
.L_x_689:
[----:B------:R-:W-:Y:S05]  /*10a20*/  BSYNC B0 ;  /* 0x0000000000007941 */ /* 0x000fea0003800000 */
.L_x_688:
        /* <DEDUP_REMOVED lines=15> */
.L_x_691:
[----:B------:R-:W-:Y:S05]  /*10b20*/  BSYNC B0 ;  /* 0x0000000000007941 */ /* 0x000fea0003800000 */
.L_x_690:
        /* <DEDUP_REMOVED lines=15> */
.L_x_693:
[----:B------:R-:W-:Y:S05]  /*10c20*/  BSYNC B0 ;  /* 0x0000000000007941 */ /* 0x000fea0003800000 */
.L_x_692:
        /* <DEDUP_REMOVED lines=15> */
.L_x_695:
[----:B------:R-:W-:Y:S05]  /*10d20*/  BSYNC B0 ;  /* 0x0000000000007941 */ /* 0x000fea0003800000 */
.L_x_694:
        /* <DEDUP_REMOVED lines=15> */
.L_x_697:
[----:B------:R-:W-:Y:S05]  /*10e20*/  BSYNC B0 ;  /* 0x0000000000007941 */ /* 0x000fea0003800000 */
.L_x_696:
        /* <DEDUP_REMOVED lines=15> */
.L_x_699:
[----:B------:R-:W-:Y:S05]  /*10f20*/  BSYNC B0 ;  /* 0x0000000000007941 */ /* 0x000fea0003800000 */
.L_x_698:
        /* <DEDUP_REMOVED lines=15> */
.L_x_701:
[----:B------:R-:W-:Y:S05]  /*11020*/  BSYNC B0 ;  /* 0x0000000000007941 */ /* 0x000fea0003800000 */
.L_x_700:
        /* <DEDUP_REMOVED lines=14> */
.L_x_703:
[----:B------:R-:W-:Y:S05]  /*11110*/  BSYNC B0 ;  /* 0x0000000000007941 */ /* 0x000fea0003800000 */
.L_x_702:
        /* <DEDUP_REMOVED lines=27> */
[-C--:B------:R-:W-:Y:S02]  /*112d0*/  ISETP.GE.OR P2, PT, R10, R130.reuse, P6 ;  /* 0x000000820a00720c */ /* 0x080fe40003746670 */
        /* <DEDUP_REMOVED lines=39> */
.L_x_704:
        /* <DEDUP_REMOVED lines=11> */
.L_x_1142:


//--------------------- .text._ZN5flash16flash_fwd_kernelI23Flash_fwd_kernel_traitsILi64ELi128ELi64ELi4ELb0ELb0EN7cutlass6half_tE19Flash_kernel_traitsILi64ELi128ELi64ELi4ES3_EELb1ELb1ELb0ELb1ELb0ELb0ELb0ELb0EEEvNS_16Flash_fwd_paramsE --------------------------
	.section	.text._ZN5flash16flash_fwd_kernelI23Flash_fwd_kernel_traitsILi64ELi128ELi64ELi4ELb0ELb0EN7cutlass6half_tE19Flash_kernel_traitsILi64ELi128ELi64ELi4ES3_EELb1ELb1ELb0ELb1ELb0ELb0ELb0ELb0EEEvNS_16Flash_fwd_paramsE,"ax",@progbits
	.sectioninfo	@"SHI_REGISTERS=255"
	.align	128
        .global         _ZN5flash16flash_fwd_kernelI23Flash_fwd_kernel_traitsILi64ELi128ELi64ELi4ELb0ELb0EN7cutlass6half_tE19Flash_kernel_traitsILi64ELi128ELi64ELi4ES3_EELb1ELb1ELb0ELb1ELb0ELb0ELb0ELb0EEEvNS_16Flash_fwd_paramsE
        .type           _ZN5flash16flash_fwd_kernelI23Flash_fwd_kernel_traitsILi64ELi128ELi64ELi4ELb0ELb0EN7cutlass6half_tE19Flash_kernel_traitsILi64ELi128ELi64ELi4ES3_EELb1ELb1ELb0ELb1ELb0ELb0ELb0ELb0EEEvNS_16Flash_fwd_paramsE,@function
        .size           _ZN5flash16flash_fwd_kernelI23Flash_fwd_kernel_traitsILi64ELi128ELi64ELi4ELb0ELb0EN7cutlass6half_tE19Flash_kernel_traitsILi64ELi128ELi64ELi4ES3_EELb1ELb1ELb0ELb1ELb0ELb0ELb0ELb0EEEvNS_16Flash_fwd_paramsE,(.L_x_1143 - _ZN5flash16flash_fwd_kernelI23Flash_fwd_kernel_traitsILi64ELi128ELi64ELi4ELb0ELb0EN7cutlass6half_tE19Flash_kernel_traitsILi64ELi128ELi64ELi4ES3_EELb1ELb1ELb0ELb1ELb0ELb0ELb0ELb0EEEvNS_16Flash_fwd_paramsE)
        .other          _ZN5flash16flash_fwd_kernelI23Flash_fwd_kernel_traitsILi64ELi128ELi64ELi4ELb0ELb0EN7cutlass6half_tE19Flash_kernel_traitsILi64ELi128ELi64ELi4ES3_EELb1ELb1ELb0ELb1ELb0ELb0ELb0ELb0EEEvNS_16Flash_fwd_paramsE,@"STO_CUDA_ENTRY STV_DEFAULT"
_ZN5flash16flash_fwd_kernelI23Flash_fwd_kernel_traitsILi64ELi128ELi64ELi4ELb0ELb0EN7cutlass6half_tE19Flash_kernel_traitsILi64ELi128ELi64ELi4ES3_EELb1ELb1ELb0ELb1ELb0ELb0ELb0ELb0EEEvNS_16Flash_fwd_paramsE:
.text._ZN5flash16flash_fwd_kernelI23Flash_fwd_kernel_traitsILi64ELi128ELi64ELi4ELb0ELb0EN7cutlass6half_tE19Flash_kernel_traitsILi64ELi128ELi64ELi4ES3_EELb1ELb1ELb0ELb1ELb0ELb0ELb0ELb0EEEvNS_16Flash_fwd_paramsE:
        /* <DEDUP_REMOVED lines=11> */
[----:B------:R-:W-:-:S06]  /*00b0*/  @P1 IMAD.MOV.U32 R4, RZ, RZ, R226 ;  /* 0x000000ffff041224 */ /* 0x000fcc00078e00e2 */
[----:B------:R-:W3:Y:S01]  /*00c0*/  @P1 LDG.E.64 R4, [R4.64] ;  /* 0x0000001404041981 */ /* 0x000ee2000c1e1b00 */
[----:B------:R-:W-:Y:S01]  /*00d0*/  ISETP.NE.U32.AND P3, PT, RZ, c[0x0][0x240], PT ;  /* 0x00009000ff007a0c */ /* 0x000fe20003f65070 */
[----:B------:R-:W-:Y:S01]  /*00e0*/  IMAD.MOV.U32 R200, RZ, RZ, 0x4 ;  /* 0x00000004ffc87424 */ /* 0x000fe200078e00ff */
[----:B------:R-:W1:Y:S01]  /*00f0*/  LDC.U8 R0, c[0x0][0x312] ;  /* 0x0000c480ff007b82 */ /* 0x000e620000000000 */
[----:B------:R-:W4:Y:S01]  /*0100*/  S2R R232, SR_CTAID.X ;  /* 0x0000000000e87919 */ /* 0x000f220000002500 */
[----:B------:R-:W-:Y:S01]  /*0110*/  ISETP.NE.AND.EX P3, PT, RZ, c[0x0][0x244], PT, P3 ;  /* 0x00009100ff007a0c */ /* 0x000fe20003f65330 */
[----:B------:R-:W-:Y:S02]  /*0120*/  IMAD.MOV.U32 R202, RZ, RZ, -0x1 ;  /* 0xffffffffffca7424 */ /* 0x000fe400078e00ff */
[----:B------:R-:W2:Y:S04]  /*0130*/  S2R R16, SR_CTAID.Y ;  /* 0x0000000000107919 */ /* 0x000ea80000002600 */
[----:B------:R-:W4:Y:S04]  /*0140*/  S2R R20, SR_CTAID.Z ;  /* 0x0000000000147919 */ /* 0x000f280000002700 */
[----:B------:R-:W2:Y:S01]  /*0150*/  S2R R14, SR_TID.X ;  /* 0x00000000000e7919 */ /* 0x000ea20000002100 */
[----:B-1----:R-:W-:Y:S01]  /*0160*/  ISETP.NE.AND P4, PT, R0, RZ, PT ;  /* 0x000000ff0000720c */ /* 0x002fe20003f85270 */
[----:B--2---:R4:W1:Y:S08]  /*0170*/  @P1 R2UR UR24, R2 ;  /* 0x00000000021813c2 */ /* 0x00487000000e0000 */
[----:B------:R-:W2:Y:S01]  /*0180*/  @P1 R2UR UR25, R3 ;  /* 0x00000000031913c2 */ /* 0x000ea200000e0000 */
[----:B---3--:R-:W-:-:S05]  /*0190*/  @P1 IADD3 R226, P0, R4, c[0x0][0x300], RZ ;  /* 0x0000c00004e21a10 */ /* 0x008fca0007f1e0ff */
[----:B------:R-:W-:Y:S01]  /*01a0*/  @P1 IMAD.X R125, RZ, RZ, R5, P0 ;  /* 0x000000ffff7d1224 */ /* 0x000fe200000e0605 */
[----:B------:R-:W-:Y:S01]  /*01b0*/  ISETP.NE.U32.AND P0, PT, RZ, c[0x0][0x250], PT ;  /* 0x00009400ff007a0c */ /* 0x000fe20003f05070 */
[----:B------:R-:W-:Y:S01]  /*01c0*/  IMAD.WIDE R4, R16, R200, c[0x0][0x240] ;  /* 0x0000900010047625 */ /* 0x000fe200078e02c8 */
[----:B------:R-:W-:Y:S02]  /*01d0*/  ISETP.EQ.U32.AND P1, PT, RZ, c[0x0][0x248], PT ;  /* 0x00009200ff007a0c */ /* 0x000fe40003f22070 */
[----:B----4-:R-:W-:Y:S02]  /*01e0*/  LOP3.LUT R2, R20, R232, R16, 0xfe, !PT ;  /* 0x000000e814027212 */ /* 0x010fe400078efe10 */
[----:B------:R-:W-:Y:S02]  /*01f0*/  ISETP.NE.AND.EX P0, PT, RZ, c[0x0][0x254], PT, P0 ;  /* 0x00009500ff007a0c */ /* 0x000fe40003f05300 */
[----:B------:R-:W-:Y:S02]  /*0200*/  LOP3.LUT P2, RZ, R2, R14, RZ, 0xfc, !PT ;  /* 0x0000000e02ff7212 */ /* 0x000fe4000784fcff */
[----:B-1----:R-:W-:-:S02]  /*0210*/  MOV R2, UR24 ;  /* 0x0000001800027c02 */ /* 0x002fc40008000f00 */
[----:B------:R-:W-:Y:S01]  /*0220*/  SHF.R.S32.HI R8, RZ, 0x1f, R14 ;  /* 0x0000001fff087819 */ /* 0x000fe2000001140e */
[----:B--2---:R-:W-:Y:S01]  /*0230*/  IMAD.U32 R3, RZ, RZ, UR25 ;  /* 0x00000019ff037e24 */ /* 0x004fe2000f8e00ff */
[----:B------:R-:W-:-:S07]  /*0240*/  ISETP.EQ.OR.EX P1, PT, RZ, c[0x0][0x24c], !P4, P1 ;  /* 0x00009300ff007a0c */ /* 0x000fce0006722710 */
[----:B------:R-:W-:Y:S02]  /*0250*/  @!P2 IMAD.MOV.U32 R6, RZ, RZ, c[0x0][0x308] ;  /* 0x0000c200ff06a624 */ /* 0x000fe400078e00ff */
[----:B------:R-:W-:-:S05]  /*0260*/  @!P2 IMAD.MOV.U32 R7, RZ, RZ, c[0x0][0x30c] ;  /* 0x0000c300ff07a624 */ /* 0x000fca00078e00ff */
[----:B------:R1:W-:Y:S02]  /*0270*/  @!P2 STG.E.64 [R6.64], R2 ;  /* 0x000000020600a986 */ /* 0x0003e4000c101b14 */
[----:B-1----:R-:W-:Y:S01]  /*0280*/  @!P2 IMAD.MOV.U32 R2, RZ, RZ, R226 ;  /* 0x000000ffff02a224 */ /* 0x002fe200078e00e2 */
[----:B------:R-:W-:-:S05]  /*0290*/  @!P2 MOV R3, R125 ;  /* 0x0000007d0003a202 */ /* 0x000fca0000000f00 */
[----:B------:R1:W-:Y:S04]  /*02a0*/  @!P2 STG.E.64 [R6.64+0x8], R2 ;  /* 0x000008020600a986 */ /* 0x0003e8000c101b14 */
[----:B------:R2:W3:Y:S04]  /*02b0*/  @P3 LDG.E R202, [R4.64] ;  /* 0x0000001404ca3981 */ /* 0x0004e8000c1e1900 */
[----:B------:R2:W3:Y:S01]  /*02c0*/  @P3 LDG.E R13, [R4.64+0x4] ;  /* 0x00000414040d3981 */ /* 0x0004e2000c1e1900 */
[----:B------:R-:W-:Y:S01]  /*02d0*/  ISETP.NE.U32.AND P2, PT, RZ, c[0x0][0x248], PT ;  /* 0x00009200ff007a0c */ /* 0x000fe20003f45070 */
[----:B------:R-:W-:Y:S01]  /*02e0*/  IMAD.MOV.U32 R9, RZ, RZ, -0x1 ;  /* 0xffffffffff097424 */ /* 0x000fe200078e00ff */
[----:B------:R-:W-:-:S02]  /*02f0*/  LEA.HI R131, R8, R14, RZ, 0x5 ;  /* 0x0000000e08837211 */ /* 0x000fc400078f28ff */
[----:B------:R-:W-:Y:S02]  /*0300*/  ISETP.NE.AND.EX P2, PT, RZ, c[0x0][0x24c], PT, P2 ;  /* 0x00009300ff007a0c */ /* 0x000fe40003f45320 */
[----:B------:R-:W-:-:S04]  /*0310*/  LOP3.LUT R0, R131, 0xffffffe0, RZ, 0xc0, !PT ;  /* 0xffffffe083007812 */ /* 0x000fc800078ec0ff */
[----:B------:R-:W-:Y:S01]  /*0320*/  IADD3 R0, -R0, R14, RZ ;  /* 0x0000000e00007210 */ /* 0x000fe20007ffe1ff */
[C---:B-1----:R-:W-:Y:S02]  /*0330*/  IMAD R2, R16.reuse, c[0x0][0x1c0], R20 ;  /* 0x0000700010027a24 */ /* 0x042fe400078e0214 */
[----:B------:R-:W-:Y:S02]  /*0340*/  IMAD.MOV.U32 R3, RZ, RZ, RZ ;  /* 0x000000ffff037224 */ /* 0x000fe400078e00ff */
[----:B--2---:R-:W-:-:S04]  /*0350*/  @P0 IMAD.WIDE R4, R16, R200, c[0x0][0x250] ;  /* 0x0000940010040625 */ /* 0x004fc800078e02c8 */
[----:B------:R-:W-:Y:S01]  /*0360*/  IMAD.WIDE R6, R16, R200, c[0x0][0x248] ;  /* 0x0000920010067625 */ /* 0x000fe200078e02c8 */
[----:B------:R1:W5:Y:S03]  /*0370*/  @P0 LDG.E R3, [R4.64] ;  /* 0x0000001404030981 */ /* 0x000366000c1e1900 */
[----:B------:R-:W-:Y:S01]  /*0380*/  IMAD.SHL.U32 R2, R2, 0x20, RZ ;  /* 0x0000002002027824 */ /* 0x000fe200078e00ff */
[----:B------:R2:W5:Y:S04]  /*0390*/  @!P1 LDG.E R9, [R6.64] ;  /* 0x0000001406099981 */ /* 0x000568000c1e1900 */
[----:B------:R-:W-:Y:S02]  /*03a0*/  IADD3 R226, P1, P0, R2, R226, R0 ;  /* 0x000000e202e27210 */ /* 0x000fe4000783e000 */
[----:B------:R-:W-:-:S02]  /*03b0*/  SHF.R.S32.HI R2, RZ, 0x1f, R2 ;  /* 0x0000001fff027819 */ /* 0x000fc40000011402 */
[----:B-1----:R-:W-:-:S04]  /*03c0*/  SHF.R.S32.HI R4, RZ, 0x1f, R0 ;  /* 0x0000001fff047819 */ /* 0x002fc80000011400 */
[----:B------:R-:W-:Y:S01]  /*03d0*/  IADD3.X R125, R2, R125, R4, P1, P0 ;  /* 0x0000007d027d7210 */ /* 0x000fe20000fe0404 */
[----:B---3--:R-:W-:Y:S02]  /*03e0*/  @P3 IMAD.IADD R13, R13, 0x1, -R202 ;  /* 0x000000010d0d3824 */ /* 0x008fe400078e0aca */
[----:B------:R-:W-:Y:S01]  /*03f0*/  @!P3 IMAD.MOV.U32 R13, RZ, RZ, c[0x0][0x214] ;  /* 0x00008500ff0db624 */ /* 0x000fe200078e00ff */
[----:B------:R-:W-:Y:S05]  /*0400*/  @!P2 BRA `(.L_x_705) ;  /* 0x000000400000a947 */ /* 0x000fea0003800000 */
[----:B--2---:R-:W2:Y:S02]  /*0410*/  @P4 LDG.E R4, [R6.64+0x4] ;  /* 0x0000041406044981 */ /* 0x004ea4000c1e1900 */
[----:B--2--5:R-:W-:-:S06]  /*0420*/  @P4 IADD3 R4, R4, -R9, RZ ;  /* 0x8000000904044210 */ /* 0x024fcc0007ffe0ff */
[----:B------:R1:W5:Y:S01]  /*0430*/  @!P4 LDG.E R4, [R6.64] ;  /* 0x000000140604c981 */ /* 0x000362000c1e1900 */
[----:B------:R-:W-:Y:S05]  /*0440*/  BRA `(.L_x_706) ;  /* 0x0000001000007947 */ /* 0x000fea0003800000 */
.L_x_705:
[----:B--2---:R-:W-:Y:S02]  /*0450*/  MOV R4, c[0x0][0x218] ;  /* 0x0000860000047a02 */ /* 0x004fe40000000f00 */
.L_x_706:
[----:B------:R-:W-:-:S04]  /*0460*/  ISETP.NE.U32.AND P2, PT, RZ, c[0x0][0x258], PT ;  /* 0x00009600ff007a0c */ /* 0x000fc80003f45070 */
[----:B------:R-:W-:-:S13]  /*0470*/  ISETP.NE.AND.EX P2, PT, RZ, c[0x0][0x25c], PT, P2 ;  /* 0x00009700ff007a0c */ /* 0x000fda0003f45320 */
[----:B------:R-:W-:-:S06]  /*0480*/  @P2 IMAD.WIDE R134, R16, R200, c[0x0][0x258] ;  /* 0x0000960010862625 */ /* 0x000fcc00078e02c8 */
        /* <DEDUP_REMOVED lines=10> */
[----:B-1----:R-:W-:Y:S02]  /*0530*/  IADD3 R6, R134, 0x3f, RZ ;  /* 0x0000003f86067810 */ /* 0x002fe40007ffe0ff */
        /* <DEDUP_REMOVED lines=12> */
[----:B------:R-:W-:Y:S02]  /*0600*/  ISETP.NE.AND P0, PT, R9, -0x1, PT ;  /* 0xffffffff0900780c */ /* 0x000fe40003f05270 */
[----:B------:R-:W-:-:S09]  /*0610*/  SHF.R.S32.HI R21, RZ, 0x1f, R20 ;  /* 0x0000001fff157819 */ /* 0x000fd20000011414 */
        /* <DEDUP_REMOVED lines=22> */
.L_x_708:
        /* <DEDUP_REMOVED lines=18> */
[----:B------:R-:W-:Y:S01]  /*08a0*/  ISETP.GE.U32.AND P3, PT, R4, R7, PT ;  /* 0x000000070400720c */ /* 0x000fe20003f66070 */
[----:B------:R-:W-:Y:S01]  /*08b0*/  @P0 IMAD.IADD R7, R3, 0x1, R9 ;  /* 0x0000000103070824 */ /* 0x000fe200078e0209 */
[----:B------:R-:W-:-:S03]  /*08c0*/  LOP3.LUT R4, R20, c[0x0][0x1c8], RZ, 0x3c, !PT ;  /* 0x0000720014047a12 */ /* 0x000fc600078e3cff */
[----:B------:R-:W-:Y:S01]  /*08d0*/  @P0 IMAD.WIDE.U32 R22, R7, c[0x0][0x1a0], RZ ;  /* 0x0000680007160a25 */ /* 0x000fe200078e00ff */
[----:B------:R-:W-:-:S03]  /*08e0*/  ISETP.GE.AND P1, PT, R4, RZ, PT ;  /* 0x000000ff0400720c */ /* 0x000fc60003f26270 */
[----:B------:R-:W-:-:S04]  /*08f0*/  @P0 IMAD R7, R7, c[0x0][0x1a4], R23 ;  /* 0x0000690007070a24 */ /* 0x000fc800078e0217 */
        /* <DEDUP_REMOVED lines=15> */
.L_x_709:
[CC--:B------:R-:W-:Y:S01]  /*09f0*/  LEA.HI R4, R8.reuse, R14.reuse, RZ, 0x3 ;  /* 0x0000000e08047211 */ /* 0x0c0fe200078f18ff */
        /* <DEDUP_REMOVED lines=42> */
.L_x_711:
[----:B------:R-:W-:Y:S05]  /*0ca0*/  BSYNC B0 ;  /* 0x0000000000007941 */ /* 0x000fea0003800000 */
.L_x_710:
        /* <DEDUP_REMOVED lines=21> */
.L_x_713:
[----:B------:R-:W-:Y:S05]  /*0e00*/  BSYNC B0 ;  /* 0x0000000000007941 */ /* 0x000fea0003800000 */
.L_x_712:
        /* <DEDUP_REMOVED lines=21> */
.L_x_715:
[----:B------:R-:W-:Y:S05]  /*0f60*/  BSYNC B0 ;  /* 0x0000000000007941 */ /* 0x000fea0003800000 */
.L_x_714:
        /* <DEDUP_REMOVED lines=21> */
.L_x_717:
[----:B------:R-:W-:Y:S05]  /*10c0*/  BSYNC B0 ;  /* 0x0000000000007941 */ /* 0x000fea0003800000 */
.L_x_716:
        /* <DEDUP_REMOVED lines=21> */
.L_x_719:
[----:B------:R-:W-:Y:S05]  /*1220*/  BSYNC B0 ;  /* 0x0000000000007941 */ /* 0x000fea0003800000 */
.L_x_718:
        /* <DEDUP_REMOVED lines=21> */
.L_x_721:
[----:B------:R-:W-:Y:S05]  /*1380*/  BSYNC B0 ;  /* 0x0000000000007941 */ /* 0x000fea0003800000 */
.L_x_720:
        /* <DEDUP_REMOVED lines=21> */
.L_x_723:
[----:B------:R-:W-:Y:S05]  /*14e0*/  BSYNC B0 ;  /* 0x0000000000007941 */ /* 0x000fea0003800000 */
.L_x_722:
        /* <DEDUP_REMOVED lines=24> */
.L_x_725:
[----:B------:R-:W-:Y:S05]  /*1670*/  BSYNC B0 ;  /* 0x0000000000007941 */ /* 0x000fea0003800000 */
.L_x_724:
[----:B------:R-:W-:Y:S01]  /*1680*/  LEA.HI R8, R8, R14, RZ, 0x4 ;  /* 0x0000000e08087211 */ /* 0x000fe200078f20ff */
[----:B------:R-:W-:Y:S01]  /*1690*/  IMAD R5, R19, c[0x0][0x198], RZ ;  /* 0x0000660013057a24 */ /* 0x000fe200078e02ff */
[----:B------:R-:W-:Y:S01]  /*16a0*/  IADD3 R132, R221, -0x1, RZ ;  /* 0xffffffffdd847810 */ /* 0x000fe20007ffe0ff */
[----:B-1----:R-:W-:Y:S01]  /*16b0*/  IMAD.WIDE.U32 R26, R18, c[0x0][0x198], R216 ;  /* 0x00006600121a7a25 */ /* 0x002fe200078e00d8 */
[----:B------:R-:W-:Y:S01]  /*16c0*/  LOP3.LUT R2, R8, 0xfffffff0, RZ, 0xc0, !PT ;  /* 0xfffffff008027812 */ /* 0x000fe200078ec0ff */
[----:B------:R-:W-:Y:S01]  /*16d0*/  BSSY B0, `(.L_x_726) ;  /* 0x000002f000007945 */ /* 0x000fe20003800000 */
[----:B------:R-:W-:Y:S01]  /*16e0*/  SHF.R.S32.HI R10, RZ, 0x1f, R132 ;  /* 0x0000001fff0a7819 */ /* 0x000fe20000011484 */
[----:B------:R-:W-:Y:S01]  /*16f0*/  IMAD R5, R18, c[0x0][0x19c], R5 ;  /* 0x0000670012057a24 */ /* 0x000fe200078e0205 */
[----:B------:R-:W-:Y:S01]  /*1700*/  IADD3 R212, P1, R212, R26, RZ ;  /* 0x0000001ad4d47210 */ /* 0x000fe20007f3e0ff */
[----:B------:R-:W-:Y:S01]  /*1710*/  IMAD R3, R19, c[0x0][0x1a0], RZ ;  /* 0x0000680013037a24 */ /* 0x000fe200078e02ff */
[----:B------:R-:W-:Y:S01]  /*1720*/  IADD3 R2, -R2, R14, RZ ;  /* 0x0000000e02027210 */ /* 0x000fe20007ffe1ff */
[----:B------:R-:W-:Y:S01]  /*1730*/  IMAD.WIDE.U32 R24, R18, c[0x0][0x1a0], R216 ;  /* 0x0000680012187a25 */ /* 0x000fe200078e00d8 */
[----:B------:R-:W-:-:S02]  /*1740*/  IADD3.X R213, R6, R27, R5, P1, !PT ;  /* 0x0000001b06d57210 */ /* 0x000fc40000ffe405 */
[----:B------:R-:W-:Y:S01]  /*1750*/  SHF.R.S32.HI R130, RZ, 0x1f, R2 ;  /* 0x0000001fff827819 */ /* 0x000fe20000011402 */
[----:B------:R-:W-:Y:S01]  /*1760*/  IMAD R3, R18, c[0x0][0x1a4], R3 ;  /* 0x0000690012037a24 */ /* 0x000fe200078e0203 */
[----:B------:R-:W-:Y:S01]  /*1770*/  IADD3 R22, P0, R22, R24, RZ ;  /* 0x0000001816167210 */ /* 0x000fe20007f1e0ff */
[----:B------:R-:W-:Y:S01]  /*1780*/  IMAD R5, R132, -0x40, R134 ;  /* 0xffffffc084057824 */ /* 0x000fe200078e0286 */
[----:B------:R-:W-:Y:S01]  /*1790*/  LEA.HI R130, R130, R2, RZ, 0x3 ;  /* 0x0000000282827211 */ /* 0x000fe200078f18ff */
[----:B------:R-:W-:Y:S01]  /*17a0*/  IMAD R214, R238, c[0x0][0x1b0], RZ ;  /* 0x00006c00eed67a24 */ /* 0x000fe200078e02ff */
[----:B------:R-:W-:Y:S01]  /*17b0*/  IADD3.X R23, R7, R25, R3, P0, !PT ;  /* 0x0000001907177210 */ /* 0x000fe200007fe403 */
[----:B------:R-:W-:Y:S01]  /*17c0*/  IMAD.WIDE.U32 R212, R236, c[0x0][0x1b0], R212 ;  /* 0x00006c00ecd47a25 */ /* 0x000fe200078e00d4 */
[----:B------:R-:W-:Y:S02]  /*17d0*/  ISETP.GE.AND P0, PT, R18, R5, PT ;  /* 0x000000051200720c */ /* 0x000fe40003f06270 */
[----:B------:R-:W-:Y:S01]  /*17e0*/  LOP3.LUT R7, R130, 0xfffffff8, RZ, 0xc0, !PT ;  /* 0xfffffff882077812 */ /* 0x000fe200078ec0ff */
[----:B------:R-:W-:Y:S01]  /*17f0*/  IMAD R214, R236, c[0x0][0x1b4], R214 ;  /* 0x00006d00ecd67a24 */ /* 0x000fe200078e02d6 */
[----:B------:R-:W-:Y:S01]  /*1800*/  MOV R133, 0x20 ;  /* 0x0000002000857802 */ /* 0x000fe20000000f00 */
[----:B------:R-:W-:Y:S01]  /*1810*/  IMAD R238, R238, c[0x0][0x1b8], RZ ;  /* 0x00006e00eeee7a24 */ /* 0x000fe200078e02ff */
[----:B------:R-:W-:Y:S01]  /*1820*/  IADD3 R7, R2, -R7, RZ ;  /* 0x8000000702077210 */ /* 0x000fe20007ffe0ff */
[----:B------:R-:W-:Y:S01]  /*1830*/  IMAD.IADD R215, R213, 0x1, R214 ;  /* 0x00000001d5d77824 */ /* 0x000fe200078e02d6 */
[----:B------:R-:W-:Y:S01]  /*1840*/  SHF.L.U32 R130, R130, 0x6, RZ ;  /* 0x0000000682827819 */ /* 0x000fe200000006ff */
[----:B------:R-:W-:Y:S01]  /*1850*/  IMAD R6, R127, R132, RZ ;  /* 0x000000847f067224 */ /* 0x000fe200078e02ff */
[----:B------:R-:W-:Y:S01]  /*1860*/  R2P PR, R7, 0x6 ;  /* 0x0000000607007804 */ /* 0x000fe20000000000 */
[----:B------:R-:W-:Y:S01]  /*1870*/  IMAD.MOV.U32 R214, RZ, RZ, R212 ;  /* 0x000000ffffd67224 */ /* 0x000fe200078e00d4 */
[----:B------:R-:W-:Y:S01]  /*1880*/  LOP3.LUT R130, R130, 0xfffffe00, RZ, 0xc0, !PT ;  /* 0xfffffe0082827812 */ /* 0x000fe200078ec0ff */
[----:B------:R-:W-:-:S02]  /*1890*/  IMAD R238, R236, c[0x0][0x1bc], R238 ;  /* 0x00006f00ecee7a24 */ /* 0x000fc400078e02ee */
[----:B------:R-:W-:Y:S01]  /*18a0*/  IMAD.WIDE.U32 R236, R236, c[0x0][0x1b8], R22 ;  /* 0x00006e00ecec7a25 */ /* 0x000fe200078e0016 */
[----:B------:R-:W-:-:S03]  /*18b0*/  SEL R3, R133, 0xffffffe0, !P2 ;  /* 0xffffffe085037807 */ /* 0x000fc60005000000 */
[----:B------:R-:W-:Y:S01]  /*18c0*/  IMAD.MOV.U32 R2, RZ, RZ, 0x10 ;  /* 0x00000010ff027424 */ /* 0x000fe200078e00ff */
[----:B------:R-:W-:Y:S01]  /*18d0*/  IADD3 R239, R237, R238, RZ ;  /* 0x000000eeedef7210 */ /* 0x000fe20007ffe0ff */
[-C--:B------:R-:W-:Y:S02]  /*18e0*/  IMAD R6, R10, R128.reuse, R6 ;  /* 0x000000800a067224 */ /* 0x080fe400078e0206 */
[----:B------:R-:W-:Y:S01]  /*18f0*/  IMAD.WIDE.U32 R22, R132, R128, R214 ;  /* 0x0000008084167225 */ /* 0x000fe200078e00d6 */
[----:B------:R-:W-:-:S03]  /*1900*/  SEL R2, R2, 0xfffffff0, !P1 ;  /* 0xfffffff002027807 */ /* 0x000fc60004800000 */
[----:B------:R-:W-:Y:S01]  /*1910*/  IMAD.IADD R25, R23, 0x1, R6 ;  /* 0x0000000117197824 */ /* 0x000fe200078e0206 */
        /* <DEDUP_REMOVED lines=10> */
.L_x_727:
[----:B------:R-:W-:Y:S05]  /*19c0*/  BSYNC B0 ;  /* 0x0000000000007941 */ /* 0x000fea0003800000 */
.L_x_726:
        /* <DEDUP_REMOVED lines=10> */
[----:B-1----:R-:W-:-:S04]  /*1a70*/  LEA R26, P0, R15, c[0x0][0x168], 0x1 ;  /* 0x00005a000f1a7a11 */ /* 0x002fc800078008ff */
[----:B------:R-:W-:-:S05]  /*1a80*/  LEA.HI.X R27, R15, c[0x0][0x16c], R6, 0x1, P0 ;  /* 0x00005b000f1b7a11 */ /* 0x000fca00000f0c06 */
[----:B------:R-:W-:Y:S01]  /*1a90*/  @!PT LDS RZ, [RZ] ;  /* 0x00000000fffff984 */ /* 0x000fe20000000800 */
[----:B------:R-:W-:Y:S01]  /*1aa0*/  @!PT LDS RZ, [RZ] ;  /* 0x00000000fffff984 */ /* 0x000fe20000000800 */
[----:B------:R-:W-:Y:S01]  /*1ab0*/  @!PT LDS RZ, [RZ] ;  /* 0x00000000fffff984 */ /* 0x000fe20000000800 */
[----:B------:R1:W-:Y:S04]  /*1ac0*/  LDGSTS.E.BYPASS.LTC128B.128 [R210+0x4800], [R26.64] ;  /* 0x048000001ad27fae */ /* 0x0003e8000b901d54 */
.L_x_729:
[----:B------:R-:W-:Y:S05]  /*1ad0*/  BSYNC B0 ;  /* 0x0000000000007941 */ /* 0x000fea0003800000 */
.L_x_728:
        /* <DEDUP_REMOVED lines=15> */
.L_x_731:
[----:B------:R-:W-:Y:S05]  /*1bd0*/  BSYNC B0 ;  /* 0x0000000000007941 */ /* 0x000fea0003800000 */
.L_x_730:
[----:B------:R-:W-:Y:S01]  /*1be0*/  ISETP.GE.AND P0, PT, R209, R5, PT ;  /* 0x00000005d100720c */ /* 0x000fe20003f06270 */
[----:B------:R-:W-:-:S12]  /*1bf0*/  BSSY B0, `(.L_x_732) ;  /* 0x0000010000007945 */ /* 0x000fd80003800000 */
        /* <DEDUP_REMOVED lines=15> */
.L_x_733:
[----:B------:R-:W-:Y:S05]  /*1cf0*/  BSYNC B0 ;  /* 0x0000000000007941 */ /* 0x000fea0003800000 */
.L_x_732:
[----:B------:R-:W-:Y:S01]  /*1d00*/  ISETP.NE.U32.AND P1, PT, RZ, c[0x0][0x318], PT ;  /* 0x0000c600ff007a0c */ /* 0x000fe20003f25070 */
[----:B------:R-:W0:Y:S03]  /*1d10*/  LDGDEPBAR ;  /* 0x00000000000079af */ /* 0x000e260000000000 */
[----:B------:R-:W-:-:S13]  /*1d20*/  ISETP.NE.AND.EX P1, PT, RZ, c[0x0][0x31c], PT, P1 ;  /* 0x0000c700ff007a0c */ /* 0x000fda0003f25310 */
[----:B------:R-:W-:Y:S01]  /*1d30*/  @P1 SHF.R.S32.HI R6, RZ, 0x1f, R16 ;  /* 0x0000001fff061819 */ /* 0x000fe20000011410 */
[----:B------:R-:W-:-:S04]  /*1d40*/  @P1 IMAD.WIDE.U32 R20, R16, c[0x0][0x320], R20 ;  /* 0x0000c80010141a25 */ /* 0x000fc800078e0014 */
[----:B------:R-:W-:Y:S01]  /*1d50*/  @P1 IMAD R6, R6, c[0x0][0x320], RZ ;  /* 0x0000c80006061a24 */ /* 0x000fe200078e02ff */
[----:B------:R-:W-:-:S04]  /*1d60*/  DEPBAR.LE SB0, 0x0 ;  /* 0x000080000000791a */ /* 0x000fc80000000000 */
[----:B------:R-:W-:Y:S01]  /*1d70*/  @P1 IMAD R6, R16, c[0x0][0x324], R6 ;  /* 0x0000c90010061a24 */ /* 0x000fe200078e0206 */
[----:B------:R-:W-:-:S03]  /*1d80*/  @P1 LEA R16, P0, R20, c[0x0][0x318], 0x2 ;  /* 0x0000c60014101a11 */ /* 0x000fc600078010ff */
[----:B------:R-:W-:-:S05]  /*1d90*/  @P1 IMAD.IADD R6, R21, 0x1, R6 ;  /* 0x0000000115061824 */ /* 0x000fca00078e0206 */
[----:B------:R-:W-:-:S05]  /*1da0*/  @P1 LEA.HI.X R17, R20, c[0x0][0x31c], R6, 0x2, P0 ;  /* 0x0000c70014111a11 */ /* 0x000fca00000f1406 */
[----:B--2---:R5:W2:Y:S01]  /*1db0*/  @P1 LDG.E R16, [R16.64] ;  /* 0x0000001410101981 */ /* 0x004aa2000c1e1900 */
[----:B------:R-:W-:Y:S01]  /*1dc0*/  ISETP.GE.AND P0, PT, R18, R5, PT ;  /* 0x000000051200720c */ /* 0x000fe20003f06270 */
[----:B------:R-:W-:Y:S01]  /*1dd0*/  IMAD.MOV.U32 R6, RZ, RZ, c[0x0][0x1a0] ;  /* 0x00006800ff067624 */ /* 0x000fe200078e00ff */
[----:B------:R-:W2:Y:S01]  /*1de0*/  @P1 MUFU.RCP R15, c[0x0][0x238] ;  /* 0x00008e00000f1b08 */ /* 0x000ea20000001000 */
[----:B------:R-:W-:Y:S01]  /*1df0*/  BAR.SYNC.DEFER_BLOCKING 0x0 ;  /* 0x0000000000007b1d */ /* 0x000fe20000010000 */
[----:B------:R-:W-:Y:S01]  /*1e00*/  MOV R238, R236 ;  /* 0x000000ec00ee7202 */ /* 0x000fe20000000f00 */
[----:B------:R-:W-:Y:S01]  /*1e10*/  IMAD.SHL.U32 R204, R14, 0x2, RZ ;  /* 0x000000020ecc7824 */ /* 0x000fe200078e00ff */
[----:B------:R-:W-:Y:S01]  /*1e20*/  SHF.L.U64.HI R198, R6, R198, c[0x0][0x1a4] ;  /* 0x0000690006c67619 */ /* 0x000fe200000102c6 */
[----:B------:R-:W-:Y:S01]  /*1e30*/  IMAD R232, R232, 0x8, R131 ;  /* 0x00000008e8e87824 */ /* 0x000fe200078e0283 */
[----:B------:R-:W-:Y:S01]  /*1e40*/  SHF.L.U32 R199, R6, 0x6, RZ ;  /* 0x0000000606c77819 */ /* 0x000fe200000006ff */
[----:B------:R-:W-:Y:S01]  /*1e50*/  BSSY B0, `(.L_x_734) ;  /* 0x0000016000007945 */ /* 0x000fe20003800000 */
[----:B------:R-:W-:-:S02]  /*1e60*/  SHF.R.S32.HI R203, RZ, 0x1f, R0 ;  /* 0x0000001fffcb7819 */ /* 0x000fc40000011400 */
[----:B------:R-:W-:Y:S01]  /*1e70*/  LOP3.LUT R204, R204, 0x6, RZ, 0xc0, !PT ;  /* 0x00000006cccc7812 */ /* 0x000fe200078ec0ff */
[----:B------:R-:W-:Y:S01]  /*1e80*/  IMAD.WIDE.U32 R20, R132, R199, R238 ;  /* 0x000000c784147225 */ /* 0x000fe200078e00ee */
[----:B------:R-:W-:-:S03]  /*1e90*/  LEA.HI R203, R203, R0, RZ, 0x2 ;  /* 0x00000000cbcb7211 */ /* 0x000fc600078f10ff */
[----:B------:R-:W-:Y:S01]  /*1ea0*/  IMAD.MOV.U32 R0, RZ, RZ, RZ ;  /* 0x000000ffff007224 */ /* 0x000fe200078e00ff */
[----:B------:R-:W-:Y:S01]  /*1eb0*/  SHF.R.S32.HI R203, RZ, 0x2, R203 ;  /* 0x00000002ffcb7819 */ /* 0x000fe200000114cb */
[----:B-----5:R-:W-:Y:S01]  /*1ec0*/  IMAD R17, R198, R132, RZ ;  /* 0x00000084c6117224 */ /* 0x020fe200078e02ff */
[----:B------:R1:W-:Y:S03]  /*1ed0*/  @P0 STS.128 [R210+0x6000], RZ ;  /* 0x006000ffd2000388 */ /* 0x0003e60000000c00 */
[----:B------:R-:W-:Y:S02]  /*1ee0*/  IMAD R10, R10, R199, R17 ;  /* 0x000000c70a0a7224 */ /* 0x000fe400078e0211 */
[----:B--2---:R-:W-:-:S03]  /*1ef0*/  @P1 FMUL.FTZ R0, R16, R15 ;  /* 0x0000000f10001220 */ /* 0x004fc60000410000 */
[----:B------:R-:W-:Y:S01]  /*1f00*/  IADD3 R15, R21, R10, RZ ;  /* 0x0000000a150f7210 */ /* 0x000fe20007ffe0ff */
[----:B------:R-:W-:Y:S05]  /*1f10*/  @P0 BRA `(.L_x_735) ;  /* 0x0000009000000947 */ /* 0x000fea0003800000 */
[----:B-1----:R-:W-:-:S13]  /*1f20*/  ISETP.GE.AND P0, PT, R216, c[0x0][0x220], PT ;  /* 0x00008800d8007a0c */ /* 0x002fda0003f06270 */
        /* <DEDUP_REMOVED lines=8> */
.L_x_735:
[----:B-1----:R-:W-:Y:S05]  /*1fb0*/  BSYNC B0 ;  /* 0x0000000000007941 */ /* 0x002fea0003800000 */
.L_x_734:
        /* <DEDUP_REMOVED lines=21> */
.L_x_737:
[----:B------:R-:W-:Y:S05]  /*2110*/  BSYNC B0 ;  /* 0x0000000000007941 */ /* 0x000fea0003800000 */
.L_x_736:
        /* <DEDUP_REMOVED lines=16> */
.L_x_739:
[----:B------:R-:W-:Y:S05]  /*2220*/  BSYNC B0 ;  /* 0x0000000000007941 */ /* 0x000fea0003800000 */
.L_x_738:
        /* <DEDUP_REMOVED lines=18> */
.L_x_741:
[----:B------:R-:W-:Y:S05]  /*2350*/  BSYNC B0 ;  /* 0x0000000000007941 */ /* 0x000fea0003800000 */
.L_x_740:
[----:B------:R-:W-:Y:S01]  /*2360*/  SHF.R.S32.HI R5, RZ, 0x4, R8 ;  /* 0x00000004ff057819 */ /* 0x000fe20000011408 */
[C---:B------:R-:W-:Y:S01]  /*2370*/  IMAD.SHL.U32 R6, R4.reuse, 0x40, RZ ;  /* 0x0000004004067824 */ /* 0x040fe200078e00ff */
[----:B------:R-:W-:Y:S01]  /*2380*/  R2P PR, R4, 0x6 ;  /* 0x0000000604007804 */ /* 0x000fe20000000000 */
[----:B------:R-:W-:Y:S01]  /*2390*/  IMAD.SHL.U32 R7, R7, 0x40, RZ ;  /* 0x0000004007077824 */ /* 0x000fe200078e00ff */
[----:B------:R-:W-:Y:S01]  /*23a0*/  LEA.HI R8, R8, R5, RZ, 0x1 ;  /* 0x0000000508087211 */ /* 0x000fe200078f08ff */
[----:B------:R-:W-:Y:S01]  /*23b0*/  IMAD.SHL.U32 R18, R18, 0x8, RZ ;  /* 0x0000000812127824 */ /* 0x000fe200078e00ff */
[----:B------:R-:W-:Y:S01]  /*23c0*/  LOP3.LUT R6, R6, 0x1c0, RZ, 0xc0, !PT ;  /* 0x000001c006067812 */ /* 0x000fe200078ec0ff */
[----:B------:R-:W-:Y:S01]  /*23d0*/  IMAD R194, R131, 0x400, R130 ;  /* 0x0000040083c27824 */ /* 0x000fe200078e0282 */
[----:B------:R-:W-:Y:S01]  /*23e0*/  LOP3.LUT R8, R8, 0xfffffffe, RZ, 0xc0, !PT ;  /* 0xfffffffe08087812 */ /* 0x000fe200078ec0ff */
[----:B------:R-:W0:Y:S01]  /*23f0*/  LDGDEPBAR ;  /* 0x00000000000079af */ /* 0x000e220000000000 */
[----:B------:R-:W-:Y:S01]  /*2400*/  LOP3.LUT R7, R7, 0x1c0, RZ, 0xc0, !PT ;  /* 0x000001c007077812 */ /* 0x000fe200078ec0ff */
[----:B------:R-:W-:Y:S01]  /*2410*/  UIADD3 UR17, UR25, 0x646e171e, URZ ;  /* 0x646e171e19117890 */ /* 0x000fe2000fffe03f */
[----:B------:R-:W-:Y:S01]  /*2420*/  LOP3.LUT R18, R6, 0x8, R18, 0xf8, !PT ;  /* 0x0000000806127812 */ /* 0x000fe200078ef812 */
[----:B------:R-:W-:Y:S01]  /*2430*/  IMAD.IADD R8, R5, 0x1, -R8 ;  /* 0x0000000105087824 */ /* 0x000fe200078e0a08 */
[----:B------:R-:W-:-:S02]  /*2440*/  SHF.R.U32.HI R6, RZ, 0x3, R6 ;  /* 0x00000003ff067819 */ /* 0x000fc40000011606 */
[----:B------:R-:W-:Y:S01]  /*2450*/  SHF.R.U32.HI R129, RZ, 0x3, R7 ;  /* 0x00000003ff817819 */ /* 0x000fe20000011607 */
[----:B------:R-:W-:Y:S01]  /*2460*/  IMAD.SHL.U32 R5, R8, 0x8, RZ ;  /* 0x0000000808057824 */ /* 0x000fe200078e00ff */
[----:B------:R-:W-:Y:S02]  /*2470*/  LOP3.LUT R6, R18, R6, RZ, 0x3c, !PT ;  /* 0x0000000612067212 */ /* 0x000fe400078e3cff */
[----:B------:R-:W-:Y:S02]  /*2480*/  SEL R4, R133, 0xffffffe0, !P1 ;  /* 0xffffffe085047807 */ /* 0x000fe40004800000 */
[----:B------:R-:W-:Y:S01]  /*2490*/  LOP3.LUT R5, R7, 0x8, R5, 0xf8, !PT ;  /* 0x0000000807057812 */ /* 0x000fe200078ef805 */
[----:B------:R-:W-:Y:S01]  /*24a0*/  IMAD R193, R8, 0x200, R6 ;  /* 0x0000020008c17824 */ /* 0x000fe200078e0206 */
[----:B------:R-:W-:Y:S02]  /*24b0*/  IADD3 R235, R135, 0x8, RZ ;  /* 0x0000000887eb7810 */ /* 0x000fe40007ffe0ff */
[----:B------:R-:W-:Y:S01]  /*24c0*/  LOP3.LUT R129, R5, R129, RZ, 0x3c, !PT ;  /* 0x0000008105817212 */ /* 0x000fe200078e3cff */
[----:B------:R-:W-:Y:S01]  /*24d0*/  IMAD.SHL.U32 R193, R193, 0x2, RZ ;  /* 0x00000002c1c17824 */ /* 0x000fe200078e00ff */
[----:B------:R-:W-:-:S02]  /*24e0*/  IADD3 R233, R135, 0x40, RZ ;  /* 0x0000004087e97810 */ /* 0x000fc40007ffe0ff */
[----:B------:R-:W-:Y:S01]  /*24f0*/  IADD3 R220, R135, 0x48, RZ ;  /* 0x0000004887dc7810 */ /* 0x000fe20007ffe0ff */
[----:B------:R-:W-:Y:S01]  /*2500*/  IMAD.IADD R194, R129, 0x1, R194 ;  /* 0x0000000181c27824 */ /* 0x000fe200078e02c2 */
[----:B------:R-:W-:Y:S01]  /*2510*/  LDSM.16.M88.4 R92, [R193+0x4000] ;  /* 0x00400000c15c783b */ /* 0x000fe20000000200 */
[C---:B------:R-:W-:Y:S01]  /*2520*/  IMAD.IADD R187, R193.reuse, 0x1, R4 ;  /* 0x00000001c1bb7824 */ /* 0x040fe200078e0204 */
[C---:B------:R-:W-:Y:S01]  /*2530*/  IADD3 R5, R193.reuse, 0x4000, RZ ;  /* 0x00004000c1057810 */ /* 0x040fe20007ffe0ff */
[----:B------:R-:W-:Y:S01]  /*2540*/  IMAD.SHL.U32 R194, R194, 0x2, RZ ;  /* 0x00000002c2c27824 */ /* 0x000fe200078e00ff */
[----:B------:R-:W-:Y:S01]  /*2550*/  LDSM.16.M88.4 R88, [R193+0x4800] ;  /* 0x00480000c158783b */ /* 0x000fe20000000200 */
[----:B------:R-:W-:Y:S02]  /*2560*/  IADD3 R190, R193, 0x4040, RZ ;  /* 0x00004040c1be7810 */ /* 0x000fe40007ffe0ff */
[--C-:B------:R-:W-:Y:S01]  /*2570*/  IMAD R192, R2, 0x2, R194.reuse ;  /* 0x0000000202c07824 */ /* 0x100fe200078e02c2 */
[----:B------:R-:W5:Y:S01]  /*2580*/  LDSM.16.M88.4 R80, [R194] ;  /* 0x00000000c250783b */ /* 0x000f620000000200 */
[----:B------:R-:W-:Y:S01]  /*2590*/  @P2 IADD3 R190, R5, -0x40, RZ ;  /* 0xffffffc005be2810 */ /* 0x000fe20007ffe0ff */
[----:B------:R-:W-:Y:S01]  /*25a0*/  IMAD R191, R3, 0x2, R194 ;  /* 0x0000000203bf7824 */ /* 0x000fe200078e02c2 */
[-C--:B------:R-:W-:Y:S01]  /*25b0*/  IMNMX R240, R135, R134.reuse, PT ;  /* 0x0000008687f07217 */ /* 0x080fe20003800200 */
[----:B------:R-:W1:Y:S01]  /*25c0*/  LDSM.16.M88.4 R20, [R194+0x2000] ;  /* 0x00200000c214783b */ /* 0x000e620000000200 */
[-C--:B------:R-:W-:Y:S01]  /*25d0*/  IMNMX R235, R235, R134.reuse, PT ;  /* 0x00000086ebeb7217 */ /* 0x080fe20003800200 */
[----:B------:R-:W-:Y:S01]  /*25e0*/  IMAD.IADD R180, R4, 0x1, R190 ;  /* 0x0000000104b47824 */ /* 0x000fe200078e02be */
[-C--:B------:R-:W-:Y:S01]  /*25f0*/  IMNMX R233, R233, R134.reuse, PT ;  /* 0x00000086e9e97217 */ /* 0x080fe20003800200 */
[----:B------:R-:W2:Y:S01]  /*2600*/  LDSM.16.M88.4 R84, [R193+0x5000] ;  /* 0x00500000c154783b */ /* 0x000ea20000000200 */
[----:B------:R-:W-:Y:S01]  /*2610*/  IMAD R189, R2, 0x2, R191 ;  /* 0x0000000202bd7824 */ /* 0x000fe200078e02bf */
[----:B------:R-:W-:-:S02]  /*2620*/  IMNMX R220, R220, R134, PT ;  /* 0x00000086dcdc7217 */ /* 0x000fc40003800200 */
[----:B-1----:R-:W1:Y:S01]  /*2630*/  LDSM.16.M88.4 R8, [R193+0x5800] ;  /* 0x00580000c108783b */ /* 0x002e620000000200 */
[C---:B------:R-:W-:Y:S02]  /*2640*/  IADD3 R183, R190.reuse, 0x800, RZ ;  /* 0x00000800beb77810 */ /* 0x040fe40007ffe0ff */
[C---:B------:R-:W-:Y:S01]  /*2650*/  IADD3 R182, R190.reuse, 0x1000, RZ ;  /* 0x00001000beb67810 */ /* 0x040fe20007ffe0ff */
[----:B------:R-:W-:Y:S01]  /*2660*/  LDSM.16.M88.4 R120, [R187+0x4000] ;  /* 0x00400000bb78783b */ /* 0x000fe20000000200 */
[----:B------:R-:W-:-:S03]  /*2670*/  IADD3 R181, R190, 0x1800, RZ ;  /* 0x00001800beb57810 */ /* 0x000fc60007ffe0ff */
[----:B------:R-:W3:Y:S04]  /*2680*/  LDSM.16.M88.4 R96, [R192] ;  /* 0x00000000c060783b */ /* 0x000ee80000000200 */
[----:B------:R-:W4:Y:S04]  /*2690*/  LDSM.16.M88.4 R12, [R192+0x2000] ;  /* 0x00200000c00c783b */ /* 0x000f280000000200 */
[----:B------:R-:W1:Y:S04]  /*26a0*/  LDSM.16.M88.4 R116, [R187+0x4800] ;  /* 0x00480000bb74783b */ /* 0x000e680000000200 */
[----:B------:R-:W1:Y:S04]  /*26b0*/  LDSM.16.M88.4 R112, [R187+0x5000] ;  /* 0x00500000bb70783b */ /* 0x000e680000000200 */
[----:B------:R-:W1:Y:S01]  /*26c0*/  LDSM.16.M88.4 R108, [R187+0x5800] ;  /* 0x00580000bb6c783b */ /* 0x000e620000000200 */
[-C--:B-----5:R-:W-:Y:S03]  /*26d0*/  HMMA.16816.F32 R60, R80, R92.reuse, RZ ;  /* 0x0000005c503c723c */ /* 0x0a0fe600000018ff */
[----:B------:R-:W-:Y:S04]  /*26e0*/  LDSM.16.M88.4 R72, [R190] ;  /* 0x00000000be48783b */ /* 0x000fe80000000200 */
[----:B------:R-:W-:Y:S01]  /*26f0*/  LDSM.16.M88.4 R76, [R191+0x2000] ;  /* 0x00200000bf4c783b */ /* 0x000fe20000000200 */
[C---:B------:R-:W-:Y:S03]  /*2700*/  HMMA.16816.F32 R56, R20.reuse, R92, RZ ;  /* 0x0000005c1438723c */ /* 0x040fe600000018ff */
[----:B------:R-:W-:Y:S04]  /*2710*/  LDSM.16.M88.4 R64, [R190+0x1000] ;  /* 0x00100000be40783b */ /* 0x000fe80000000200 */
[----:B------:R-:W-:Y:S01]  /*2720*/  LDSM.16.M88.4 R100, [R180] ;  /* 0x00000000b464783b */ /* 0x000fe20000000200 */
[C---:B------:R-:W-:Y:S03]  /*2730*/  HMMA.16816.F32 R52, R20.reuse, R94, RZ ;  /* 0x0000005e1434723c */ /* 0x040fe600000018ff */
[----:B--2---:R-:W-:Y:S04]  /*2740*/  LDSM.16.M88.4 R16, [R190+0x1800] ;  /* 0x00180000be10783b */ /* 0x004fe80000000200 */
[----:B------:R-:W-:Y:S01]  /*2750*/  LDSM.16.M88.4 R68, [R190+0x800] ;  /* 0x00080000be44783b */ /* 0x000fe20000000200 */
[C---:B------:R-:W-:Y:S03]  /*2760*/  HMMA.16816.F32 R44, R20.reuse, R88, RZ ;  /* 0x00000058142c723c */ /* 0x040fe600000018ff */
[----:B------:R-:W-:Y:S05]  /*2770*/  LDSM.16.M88.4 R4, [R189+0x2000] ;  /* 0x00200000bd04783b */ /* 0x000fea0000000200 */
[C---:B------:R-:W-:Y:S08]  /*2780*/  HMMA.16816.F32 R32, R20.reuse, R84, RZ ;  /* 0x000000541420723c */ /* 0x040ff000000018ff */
[C---:B------:R-:W-:Y:S08]  /*2790*/  HMMA.16816.F32 R40, R20.reuse, R90, RZ ;  /* 0x0000005a1428723c */ /* 0x040ff000000018ff */
[----:B------:R-:W-:Y:S08]  /*27a0*/  HMMA.16816.F32 R28, R20, R86, RZ ;  /* 0x00000056141c723c */ /* 0x000ff000000018ff */
[C---:B------:R-:W-:Y:S08]  /*27b0*/  HMMA.16816.F32 R48, R80.reuse, R88, RZ ;  /* 0x000000585030723c */ /* 0x040ff000000018ff */
[C---:B------:R-:W-:Y:S08]  /*27c0*/  HMMA.16816.F32 R36, R80.reuse, R84, RZ ;  /* 0x000000545024723c */ /* 0x040ff000000018ff */
[----:B------:R-:W-:Y:S08]  /*27d0*/  HMMA.16816.F32 R92, R80, R94, RZ ;  /* 0x0000005e505c723c */ /* 0x000ff000000018ff */
[----:B-1----:R-:W-:Y:S08]  /*27e0*/  HMMA.16816.F32 R24, R20, R8, RZ ;  /* 0x000000081418723c */ /* 0x002ff000000018ff */
[C---:B------:R-:W-:Y:S08]  /*27f0*/  HMMA.16816.F32 R88, R80.reuse, R90, RZ ;  /* 0x0000005a5058723c */ /* 0x040ff000000018ff */
[C---:B------:R-:W-:Y:S08]  /*2800*/  HMMA.16816.F32 R84, R80.reuse, R86, RZ ;  /* 0x000000565054723c */ /* 0x040ff000000018ff */
[----:B------:R-:W-:Y:S08]  /*2810*/  HMMA.16816.F32 R104, R80, R8, RZ ;  /* 0x000000085068723c */ /* 0x000ff000000018ff */
[-C--:B------:R-:W-:Y:S08]  /*2820*/  HMMA.16816.F32 R20, R20, R10.reuse, RZ ;  /* 0x0000000a1414723c */ /* 0x080ff000000018ff */
[----:B------:R-:W-:Y:S01]  /*2830*/  HMMA.16816.F32 R80, R80, R10, RZ ;  /* 0x0000000a5050723c */ /* 0x000fe200000018ff */
[----:B------:R-:W1:Y:S07]  /*2840*/  LDSM.16.M88.4 R8, [R191] ;  /* 0x00000000bf08783b */ /* 0x000e6e0000000200 */
[-C--:B---3--:R-:W-:Y:S08]  /*2850*/  HMMA.16816.F32 R60, R96, R120.reuse, R60 ;  /* 0x00000078603c723c */ /* 0x088ff0000000183c */
[C---:B----4-:R-:W-:Y:S08]  /*2860*/  HMMA.16816.F32 R56, R12.reuse, R120, R56 ;  /* 0x000000780c38723c */ /* 0x050ff00000001838 */
[C---:B------:R-:W-:Y:S08]  /*2870*/  HMMA.16816.F32 R44, R12.reuse, R116, R44 ;  /* 0x000000740c2c723c */ /* 0x040ff0000000182c */
[C---:B------:R-:W-:Y:S08]  /*2880*/  HMMA.16816.F32 R32, R12.reuse, R112, R32 ;  /* 0x000000700c20723c */ /* 0x040ff00000001820 */
[C---:B------:R-:W-:Y:S08]  /*2890*/  HMMA.16816.F32 R24, R12.reuse, R108, R24 ;  /* 0x0000006c0c18723c */ /* 0x040ff00000001818 */
[C---:B------:R-:W-:Y:S08]  /*28a0*/  HMMA.16816.F32 R52, R12.reuse, R122, R52 ;  /* 0x0000007a0c34723c */ /* 0x040ff00000001834 */
[C---:B------:R-:W-:Y:S08]  /*28b0*/  HMMA.16816.F32 R40, R12.reuse, R118, R40 ;  /* 0x000000760c28723c */ /* 0x040ff00000001828 */
[C---:B------:R-:W-:Y:S08]  /*28c0*/  HMMA.16816.F32 R28, R12.reuse, R114, R28 ;  /* 0x000000720c1c723c */ /* 0x040ff0000000181c */
[----:B------:R-:W-:Y:S01]  /*28d0*/  HMMA.16816.F32 R20, R12, R110, R20 ;  /* 0x0000006e0c14723c */ /* 0x000fe20000001814 */
[----:B------:R-:W2:Y:S07]  /*28e0*/  LDSM.16.M88.4 R12, [R189] ;  /* 0x00000000bd0c783b */ /* 0x000eae0000000200 */
[C---:B------:R-:W-:Y:S08]  /*28f0*/  HMMA.16816.F32 R92, R96.reuse, R122, R92 ;  /* 0x0000007a605c723c */ /* 0x040ff0000000185c */
[C---:B------:R-:W-:Y:S08]  /*2900*/  HMMA.16816.F32 R36, R96.reuse, R112, R36 ;  /* 0x000000706024723c */ /* 0x040ff00000001824 */
[----:B------:R-:W-:Y:S08]  /*2910*/  HMMA.16816.F32 R84, R96, R114, R84 ;  /* 0x000000726054723c */ /* 0x000ff00000001854 */
[----:B-1----:R-:W-:Y:S08]  /*2920*/  HMMA.16816.F32 R60, R8, R72, R60 ;  /* 0x00000048083c723c */ /* 0x002ff0000000183c */
[C---:B------:R-:W-:Y:S08]  /*2930*/  HMMA.16816.F32 R104, R96.reuse, R108, R104 ;  /* 0x0000006c6068723c */ /* 0x040ff00000001868 */
[----:B------:R-:W-:Y:S08]  /*2940*/  HMMA.16816.F32 R48, R96, R116, R48 ;  /* 0x000000746030723c */ /* 0x000ff00000001830 */
[-C--:B------:R-:W-:Y:S08]  /*2950*/  HMMA.16816.F32 R52, R76, R74.reuse, R52 ;  /* 0x0000004a4c34723c */ /* 0x080ff00000001834 */
[----:B------:R-:W-:Y:S07]  /*2960*/  HMMA.16816.F32 R92, R8, R74, R92 ;  /* 0x0000004a085c723c */ /* 0x000fee000000185c */
[----:B------:R-:W-:Y:S01]  /*2970*/  IMAD R75, R132, 0x40, R204 ;  /* 0x00000040844b7824 */ /* 0x000fe200078e02cc */
[C---:B------:R-:W-:Y:S08]  /*2980*/  HMMA.16816.F32 R56, R76.reuse, R72, R56 ;  /* 0x000000484c38723c */ /* 0x040ff00000001838 */
[C---:B------:R-:W-:Y:S08]  /*2990*/  HMMA.16816.F32 R32, R76.reuse, R64, R32 ;  /* 0x000000404c20723c */ /* 0x040ff00000001820 */
[----:B------:R-:W-:Y:S08]  /*29a0*/  HMMA.16816.F32 R28, R76, R66, R28 ;  /* 0x000000424c1c723c */ /* 0x000ff0000000181c */
[C---:B------:R-:W-:Y:S08]  /*29b0*/  HMMA.16816.F32 R36, R8.reuse, R64, R36 ;  /* 0x000000400824723c */ /* 0x040ff00000001824 */
[----:B------:R-:W-:Y:S01]  /*29c0*/  HMMA.16816.F32 R84, R8, R66, R84 ;  /* 0x000000420854723c */ /* 0x000fe20000001854 */
[----:B------:R-:W1:Y:S07]  /*29d0*/  LDSM.16.M88.4 R64, [R180+0x800] ;  /* 0x00080000b440783b */ /* 0x000e6e0000000200 */
[----:B--2---:R-:W-:Y:S08]  /*29e0*/  HMMA.16816.F32 R60, R12, R100, R60 ;  /* 0x000000640c3c723c */ /* 0x004ff0000000183c */
[-C--:B------:R-:W-:Y:S08]  /*29f0*/  HMMA.16816.F32 R24, R76, R16.reuse, R24 ;  /* 0x000000104c18723c */ /* 0x080ff00000001818 */
[C---:B------:R-:W-:Y:S07]  /*2a00*/  HMMA.16816.F32 R104, R8.reuse, R16, R104 ;  /* 0x000000100868723c */ /* 0x040fee0000001868 */
[----:B------:R-:W-:Y:S01]  /*2a10*/  IADD3 R16, R75, 0x1, RZ ;  /* 0x000000014b107810 */ /* 0x000fe20007ffe0ff */
[----:B------:R-:W-:Y:S03]  /*2a20*/  HMMA.16816.F32 R48, R8, R68, R48 ;  /* 0x000000440830723c */ /* 0x000fe60000001830 */
[----:B------:R-:W2:Y:S01]  /*2a30*/  I2F R17, R16 ;  /* 0x0000001000117306 */ /* 0x000ea20000201400 */
[----:B------:R-:W-:-:S02]  /*2a40*/  ISETP.GE.AND P0, PT, R16, R240, PT ;  /* 0x000000f01000720c */ /* 0x000fc40003f06270 */
[C---:B------:R-:W-:Y:S02]  /*2a50*/  ISETP.GE.AND P1, PT, R16.reuse, R235, PT ;  /* 0x000000eb1000720c */ /* 0x040fe40003f26270 */
[----:B------:R-:W-:Y:S01]  /*2a60*/  HMMA.16816.F32 R88, R96, R118, R88 ;  /* 0x000000766058723c */ /* 0x000fe20000001858 */
[C---:B------:R-:W-:Y:S02]  /*2a70*/  ISETP.GE.AND P4, PT, R16.reuse, R233, PT ;  /* 0x000000e91000720c */ /* 0x040fe40003f86270 */
[----:B------:R-:W-:-:S05]  /*2a80*/  ISETP.GE.AND P2, PT, R16, R220, PT ;  /* 0x000000dc1000720c */ /* 0x000fca0003f46270 */
[----:B------:R-:W-:Y:S01]  /*2a90*/  HMMA.16816.F32 R80, R96, R110, R80 ;  /* 0x0000006e6050723c */ /* 0x000fe20000001850 */
[CC--:B--2---:R-:W-:Y:S02]  /*2aa0*/  FFMA.FTZ R61, R17.reuse, R0.reuse, R61 ;  /* 0x00000000113d7223 */ /* 0x0c4fe4000001003d */
[----:B------:R-:W-:-:S05]  /*2ab0*/  FFMA.FTZ R63, R17, R0, R63 ;  /* 0x00000000113f7223 */ /* 0x000fca000001003f */
[-C--:B------:R-:W-:Y:S08]  /*2ac0*/  HMMA.16816.F32 R52, R4, R102.reuse, R52 ;  /* 0x000000660434723c */ /* 0x080ff00000001834 */
[----:B------:R-:W-:Y:S08]  /*2ad0*/  HMMA.16816.F32 R92, R12, R102, R92 ;  /* 0x000000660c5c723c */ /* 0x000ff0000000185c */
[----:B------:R-:W-:Y:S07]  /*2ae0*/  HMMA.16816.F32 R44, R76, R68, R44 ;  /* 0x000000444c2c723c */ /* 0x000fee000000182c */
[----:B------:R-:W-:Y:S01]  /*2af0*/  IADD3 R69, R75, 0x8, RZ ;  /* 0x000000084b457810 */ /* 0x000fe20007ffe0ff */
[----:B------:R-:W-:Y:S01]  /*2b00*/  HMMA.16816.F32 R56, R4, R100, R56 ;  /* 0x000000640438723c */ /* 0x000fe20000001838 */
[----:B------:R-:W-:-:S02]  /*2b10*/  FSEL R68, R61, -INF , !P0 ;  /* 0xff8000003d447808 */ /* 0x000fc40004000000 */
[----:B------:R-:W2:Y:S01]  /*2b20*/  I2F R16, R69 ;  /* 0x0000004500107306 */ /* 0x000ea20000201400 */
[C---:B------:R-:W-:Y:S02]  /*2b30*/  ISETP.GE.AND P6, PT, R69.reuse, R240, PT ;  /* 0x000000f04500720c */ /* 0x040fe40003fc6270 */
[C---:B------:R-:W-:Y:S02]  /*2b40*/  ISETP.GE.AND P5, PT, R69.reuse, R235, PT ;  /* 0x000000eb4500720c */ /* 0x040fe40003fa6270 */
[----:B-1----:R-:W-:Y:S01]  /*2b50*/  HMMA.16816.F32 R48, R12, R64, R48 ;  /* 0x000000400c30723c */ /* 0x002fe20000001830 */
[C---:B------:R-:W-:Y:S02]  /*2b60*/  ISETP.GE.AND P3, PT, R69.reuse, R233, PT ;  /* 0x000000e94500720c */ /* 0x040fe40003f66270 */
[----:B------:R-:W-:-:S05]  /*2b70*/  ISETP.GE.AND P0, PT, R69, R220, PT ;  /* 0x000000dc4500720c */ /* 0x000fca0003f06270 */
[----:B------:R-:W-:Y:S01]  /*2b80*/  HMMA.16816.F32 R88, R8, R70, R88 ;  /* 0x000000460858723c */ /* 0x000fe20000001858 */
[CC--:B--2---:R-:W-:Y:S02]  /*2b90*/  FFMA.FTZ R69, R16.reuse, R0.reuse, R92 ;  /* 0x0000000010457223 */ /* 0x0c4fe4000001005c */
[CC--:B------:R-:W-:Y:S02]  /*2ba0*/  FFMA.FTZ R52, R16.reuse, R0.reuse, R52 ;  /* 0x0000000010347223 */ /* 0x0c0fe40000010034 */
[----:B------:R-:W-:-:S03]  /*2bb0*/  FFMA.FTZ R73, R16, R0, R94 ;  /* 0x0000000010497223 */ /* 0x000fc6000001005e */
[-C--:B------:R-:W-:Y:S01]  /*2bc0*/  HMMA.16816.F32 R80, R8, R18.reuse, R80 ;  /* 0x000000120850723c */ /* 0x080fe20000001850 */
[-C--:B------:R-:W-:Y:S01]  /*2bd0*/  FFMA.FTZ R54, R16, R0.reuse, R54 ;  /* 0x0000000010367223 */ /* 0x080fe20000010036 */
[----:B------:R-:W-:Y:S01]  /*2be0*/  IADD3 R16, R75, 0x10, RZ ;  /* 0x000000104b107810 */ /* 0x000fe20007ffe0ff */
[-C--:B------:R-:W-:Y:S01]  /*2bf0*/  FFMA.FTZ R74, R17, R0.reuse, R57 ;  /* 0x00000000114a7223 */ /* 0x080fe20000010039 */
[----:B------:R-:W-:Y:S01]  /*2c00*/  FSEL R57, R63, -INF , !P1 ;  /* 0xff8000003f397808 */ /* 0x000fe20004800000 */
[----:B------:R-:W-:Y:S01]  /*2c10*/  FFMA.FTZ R59, R17, R0, R59 ;  /* 0x00000000113b7223 */ /* 0x000fe2000001003b */
[----:B------:R-:W-:Y:S02]  /*2c20*/  FSEL R69, R69, -INF , !P6 ;  /* 0xff80000045457808 */ /* 0x000fe40007000000 */
[----:B------:R-:W-:Y:S01]  /*2c30*/  IADD3 R8, R75, 0x9, RZ ;  /* 0x000000094b087810 */ /* 0x000fe20007ffe0ff */
[----:B------:R-:W-:Y:S01]  /*2c40*/  HMMA.16816.F32 R20, R76, R18, R20 ;  /* 0x000000124c14723c */ /* 0x000fe20000001814 */
[----:B------:R-:W1:Y:S01]  /*2c50*/  I2F R18, R16 ;  /* 0x0000001000127306 */ /* 0x000e620000201400 */
[----:B------:R-:W-:-:S02]  /*2c60*/  FSEL R74, R74, -INF , !P4 ;  /* 0xff8000004a4a7808 */ /* 0x000fc40006000000 */
[C---:B------:R-:W-:Y:S02]  /*2c70*/  ISETP.GE.AND P1, PT, R8.reuse, R240, PT ;  /* 0x000000f00800720c */ /* 0x040fe40003f26270 */
[C---:B------:R-:W-:Y:S02]  /*2c80*/  ISETP.GE.AND P4, PT, R8.reuse, R235, PT ;  /* 0x000000eb0800720c */ /* 0x040fe40003f86270 */
[----:B------:R-:W-:Y:S01]  /*2c90*/  HMMA.16816.F32 R40, R76, R70, R40 ;  /* 0x000000464c28723c */ /* 0x000fe20000001828 */
[----:B------:R2:W3:Y:S01]  /*2ca0*/  I2F R17, R8 ;  /* 0x0000000800117306 */ /* 0x0004e20000201400 */
[----:B------:R-:W-:Y:S02]  /*2cb0*/  ISETP.GE.AND P6, PT, R8, R220, PT ;  /* 0x000000dc0800720c */ /* 0x000fe40003fc6270 */
[----:B------:R-:W-:Y:S02]  /*2cc0*/  FSEL R73, R73, -INF , !P5 ;  /* 0xff80000049497808 */ /* 0x000fe40006800000 */
[----:B------:R-:W-:-:S02]  /*2cd0*/  ISETP.GE.AND P5, PT, R16, R240, PT ;  /* 0x000000f01000720c */ /* 0x000fc40003fa6270 */
[----:B------:R-:W-:Y:S01]  /*2ce0*/  FSEL R71, R59, -INF , !P2 ;  /* 0xff8000003b477808 */ /* 0x000fe20005000000 */
[----:B------:R-:W-:Y:S01]  /*2cf0*/  HMMA.16816.F32 R44, R4, R64, R44 ;  /* 0x00000040042c723c */ /* 0x000fe2000000182c */
[----:B------:R-:W-:Y:S01]  /*2d00*/  ISETP.GE.AND P2, PT, R8, R233, PT ;  /* 0x000000e90800720c */ /* 0x000fe20003f46270 */
[-C--:B-1----:R-:W-:Y:S01]  /*2d10*/  FFMA.FTZ R50, R18, R0.reuse, R50 ;  /* 0x0000000012327223 */ /* 0x082fe20000010032 */
[----:B------:R-:W-:Y:S01]  /*2d20*/  FSEL R76, R54, -INF , !P0 ;  /* 0xff800000364c7808 */ /* 0x000fe20004000000 */
[-C--:B------:R-:W-:Y:S01]  /*2d30*/  FFMA.FTZ R54, R18, R0.reuse, R48 ;  /* 0x0000000012367223 */ /* 0x080fe20000010030 */
[----:B------:R-:W-:Y:S02]  /*2d40*/  IADD3 R19, R75, 0x11, RZ ;  /* 0x000000114b137810 */ /* 0x000fe40007ffe0ff */
[----:B------:R-:W-:Y:S01]  /*2d50*/  FSEL R77, R52, -INF , !P3 ;  /* 0xff800000344d7808 */ /* 0x000fe20005800000 */
[----:B--2---:R-:W1:Y:S01]  /*2d60*/  LDSM.16.M88.4 R8, [R180+0x1000] ;  /* 0x00100000b408783b */ /* 0x004e620000000200 */
[CC--:B---3--:R-:W-:Y:S01]  /*2d70*/  FFMA.FTZ R70, R17.reuse, R0.reuse, R93 ;  /* 0x0000000011467223 */ /* 0x0c8fe2000001005d */
[----:B------:R-:W-:Y:S01]  /*2d80*/  HMMA.16816.F32 R88, R12, R66, R88 ;  /* 0x000000420c58723c */ /* 0x000fe20000001858 */
[CC--:B------:R-:W-:Y:S01]  /*2d90*/  FFMA.FTZ R72, R17.reuse, R0.reuse, R95 ;  /* 0x0000000011487223 */ /* 0x0c0fe2000001005f */
[----:B------:R-:W-:Y:S01]  /*2da0*/  ISETP.GE.AND P3, PT, R16, R235, PT ;  /* 0x000000eb1000720c */ /* 0x000fe20003f66270 */
[CC--:B------:R-:W-:Y:S01]  /*2db0*/  FFMA.FTZ R53, R17.reuse, R0.reuse, R53 ;  /* 0x0000000011357223 */ /* 0x0c0fe20000010035 */
[----:B------:R-:W-:Y:S01]  /*2dc0*/  FSEL R70, R70, -INF , !P1 ;  /* 0xff80000046467808 */ /* 0x000fe20004800000 */
[----:B------:R-:W-:Y:S01]  /*2dd0*/  FFMA.FTZ R55, R17, R0, R55 ;  /* 0x0000000011377223 */ /* 0x000fe20000010037 */
[----:B------:R-:W-:-:S02]  /*2de0*/  ISETP.GE.AND P0, PT, R16, R233, PT ;  /* 0x000000e91000720c */ /* 0x000fc40003f06270 */
[----:B------:R-:W-:Y:S01]  /*2df0*/  ISETP.GE.AND P1, PT, R16, R220, PT ;  /* 0x000000dc1000720c */ /* 0x000fe20003f26270 */
[----:B------:R-:W-:Y:S01]  /*2e00*/  HMMA.16816.F32 R40, R4, R66, R40 ;  /* 0x000000420428723c */ /* 0x000fe20000001828 */
[----:B------:R-:W-:Y:S01]  /*2e10*/  FSEL R72, R72, -INF , !P4 ;  /* 0xff80000048487808 */ /* 0x000fe20006000000 */
[----:B------:R-:W2:Y:S01]  /*2e20*/  I2F R16, R19 ;  /* 0x0000001300107306 */ /* 0x000ea20000201400 */
[----:B------:R-:W-:Y:S02]  /*2e30*/  FSEL R78, R53, -INF , !P2 ;  /* 0xff800000354e7808 */ /* 0x000fe40005000000 */
[----:B------:R-:W-:Y:S01]  /*2e40*/  FSEL R48, R55, -INF , !P6 ;  /* 0xff80000037307808 */ /* 0x000fe20007000000 */
[-C--:B------:R-:W-:Y:S01]  /*2e50*/  FFMA.FTZ R44, R18, R0.reuse, R44 ;  /* 0x00000000122c7223 */ /* 0x080fe2000001002c */
[----:B------:R-:W-:Y:S01]  /*2e60*/  FSEL R54, R54, -INF , !P5 ;  /* 0xff80000036367808 */ /* 0x000fe20006800000 */
[----:B------:R-:W-:Y:S01]  /*2e70*/  FFMA.FTZ R46, R18, R0, R46 ;  /* 0x00000000122e7223 */ /* 0x000fe2000001002e */
[----:B------:R-:W-:-:S02]  /*2e80*/  ISETP.GE.AND P4, PT, R19, R240, PT ;  /* 0x000000f01300720c */ /* 0x000fc40003f86270 */
[C---:B------:R-:W-:Y:S02]  /*2e90*/  ISETP.GE.AND P2, PT, R19.reuse, R235, PT ;  /* 0x000000eb1300720c */ /* 0x040fe40003f46270 */
[C---:B------:R-:W-:Y:S02]  /*2ea0*/  ISETP.GE.AND P6, PT, R19.reuse, R233, PT ;  /* 0x000000e91300720c */ /* 0x040fe40003fc6270 */
[----:B------:R-:W-:Y:S02]  /*2eb0*/  ISETP.GE.AND P5, PT, R19, R220, PT ;  /* 0x000000dc1300720c */ /* 0x000fe40003fa6270 */
[C---:B------:R-:W-:Y:S01]  /*2ec0*/  IADD3 R18, R75.reuse, 0x19, RZ ;  /* 0x000000194b127810 */ /* 0x040fe20007ffe0ff */
[CC--:B--2---:R-:W-:Y:S01]  /*2ed0*/  FFMA.FTZ R49, R16.reuse, R0.reuse, R49 ;  /* 0x0000000010317223 */ /* 0x0c4fe20000010031 */
[----:B------:R-:W-:Y:S01]  /*2ee0*/  IADD3 R19, R75, 0x18, RZ ;  /* 0x000000184b137810 */ /* 0x000fe20007ffe0ff */
[-C--:B------:R-:W-:Y:S01]  /*2ef0*/  FFMA.FTZ R65, R16, R0.reuse, R51 ;  /* 0x0000000010417223 */ /* 0x080fe20000010033 */
[----:B------:R-:W-:Y:S01]  /*2f00*/  FSEL R59, R50, -INF , !P3 ;  /* 0xff800000323b7808 */ /* 0x000fe20005800000 */
[CC--:B------:R-:W-:Y:S01]  /*2f10*/  FFMA.FTZ R45, R16.reuse, R0.reuse, R45 ;  /* 0x00000000102d7223 */ /* 0x0c0fe2000001002d */
[----:B------:R-:W2:Y:S01]  /*2f20*/  I2F R17, R19 ;  /* 0x0000001300117306 */ /* 0x000ea20000201400 */
[----:B------:R-:W-:Y:S01]  /*2f30*/  FFMA.FTZ R47, R16, R0, R47 ;  /* 0x00000000102f7223 */ /* 0x000fe2000001002f */
[----:B------:R-:W-:-:S02]  /*2f40*/  ISETP.GE.AND P3, PT, R19, R240, PT ;  /* 0x000000f01300720c */ /* 0x000fc40003f66270 */
[----:B------:R-:W-:Y:S02]  /*2f50*/  FSEL R51, R44, -INF , !P0 ;  /* 0xff8000002c337808 */ /* 0x000fe40004000000 */
[----:B------:R-:W-:Y:S01]  /*2f60*/  FSEL R52, R46, -INF , !P1 ;  /* 0xff8000002e347808 */ /* 0x000fe20004800000 */
[-C--:B-1----:R-:W-:Y:S01]  /*2f70*/  HMMA.16816.F32 R36, R12, R8.reuse, R36 ;  /* 0x000000080c24723c */ /* 0x082fe20000001824 */
[----:B------:R-:W1:Y:S01]  /*2f80*/  I2F R44, R18 ;  /* 0x00000012002c7306 */ /* 0x000e620000201400 */
[----:B------:R-:W-:Y:S02]  /*2f90*/  FSEL R169, R49, -INF , !P4 ;  /* 0xff80000031a97808 */ /* 0x000fe40006000000 */
[----:B------:R-:W-:Y:S02]  /*2fa0*/  FSEL R65, R65, -INF , !P2 ;  /* 0xff80000041417808 */ /* 0x000fe40005000000 */
[----:B------:R-:W-:Y:S02]  /*2fb0*/  FSEL R53, R47, -INF , !P5 ;  /* 0xff8000002f357808 */ /* 0x000fe40006800000 */
[----:B------:R-:W-:Y:S01]  /*2fc0*/  HMMA.16816.F32 R32, R4, R8, R32 ;  /* 0x000000080420723c */ /* 0x000fe20000001820 */
[-C--:B--2---:R-:W-:Y:S01]  /*2fd0*/  FFMA.FTZ R55, R17, R0.reuse, R88 ;  /* 0x0000000011377223 */ /* 0x084fe20000010058 */
[----:B------:R-:W-:Y:S01]  /*2fe0*/  FSEL R88, R45, -INF , !P6 ;  /* 0xff8000002d587808 */ /* 0x000fe20007000000 */
[-C--:B------:R-:W-:Y:S01]  /*2ff0*/  FFMA.FTZ R40, R17, R0.reuse, R40 ;  /* 0x0000000011287223 */ /* 0x080fe20000010028 */
[----:B------:R-:W-:Y:S01]  /*3000*/  ISETP.GE.AND P0, PT, R19, R235, PT ;  /* 0x000000eb1300720c */ /* 0x000fe20003f06270 */
[-C--:B------:R-:W-:Y:S01]  /*3010*/  FFMA.FTZ R90, R17, R0.reuse, R90 ;  /* 0x00000000115a7223 */ /* 0x080fe2000001005a */
[----:B------:R-:W-:Y:S01]  /*3020*/  FSEL R55, R55, -INF , !P3 ;  /* 0xff80000037377808 */ /* 0x000fe20005800000 */
[-C--:B------:R-:W-:Y:S01]  /*3030*/  FFMA.FTZ R9, R17, R0.reuse, R42 ;  /* 0x0000000011097223 */ /* 0x080fe2000001002a */
[C---:B------:R-:W-:Y:S01]  /*3040*/  ISETP.GE.AND P1, PT, R19.reuse, R233, PT ;  /* 0x000000e91300720c */ /* 0x040fe20003f26270 */
[----:B-1----:R-:W-:Y:S01]  /*3050*/  FFMA.FTZ R42, R44, R0, R41 ;  /* 0x000000002c2a7223 */ /* 0x002fe20000010029 */
[----:B------:R-:W-:Y:S01]  /*3060*/  ISETP.GE.AND P4, PT, R19, R220, PT ;  /* 0x000000dc1300720c */ /* 0x000fe20003f86270 */
[----:B------:R-:W-:Y:S01]  /*3070*/  HMMA.16816.F32 R84, R12, R10, R84 ;  /* 0x0000000a0c54723c */ /* 0x000fe20000001854 */
[----:B------:R-:W-:Y:S01]  /*3080*/  ISETP.GE.AND P2, PT, R18, R240, PT ;  /* 0x000000f01200720c */ /* 0x000fe20003f46270 */
[-C--:B------:R-:W-:Y:S01]  /*3090*/  FFMA.FTZ R89, R44, R0.reuse, R89 ;  /* 0x000000002c597223 */ /* 0x080fe20000010059 */
[----:B------:R-:W-:Y:S01]  /*30a0*/  ISETP.GE.AND P6, PT, R18, R235, PT ;  /* 0x000000eb1200720c */ /* 0x000fe20003fc6270 */
[----:B------:R-:W-:Y:S01]  /*30b0*/  FFMA.FTZ R61, R44, R0, R91 ;  /* 0x000000002c3d7223 */ /* 0x000fe2000001005b */
[----:B------:R-:W-:-:S02]  /*30c0*/  ISETP.GE.AND P5, PT, R18, R233, PT ;  /* 0x000000e91200720c */ /* 0x000fc40003fa6270 */
[----:B------:R-:W-:Y:S01]  /*30d0*/  ISETP.GE.AND P3, PT, R18, R220, PT ;  /* 0x000000dc1200720c */ /* 0x000fe20003f66270 */
[----:B------:R-:W-:Y:S01]  /*30e0*/  HMMA.16816.F32 R28, R4, R10, R28 ;  /* 0x0000000a041c723c */ /* 0x000fe2000000181c */
[----:B------:R-:W1:Y:S01]  /*30f0*/  LDSM.16.M88.4 R16, [R180+0x1800] ;  /* 0x00180000b410783b */ /* 0x000e620000000200 */
[----:B------:R-:W-:Y:S01]  /*3100*/  IADD3 R8, R75, 0x20, RZ ;  /* 0x000000204b087810 */ /* 0x000fe20007ffe0ff */
[----:B------:R-:W-:-:S04]  /*3110*/  DEPBAR.LE SB0, 0x0 ;  /* 0x000080000000791a */ /* 0x000fc80000000000 */
[----:B------:R-:W-:Y:S01]  /*3120*/  IADD3 R46, R75, 0x21, RZ ;  /* 0x000000214b2e7810 */ /* 0x000fe20007ffe0ff */
[----:B------:R-:W2:Y:S01]  /*3130*/  I2F R45, R8 ;  /* 0x00000008002d7306 */ /* 0x000ea20000201400 */
[----:B------:R-:W-:Y:S02]  /*3140*/  FSEL R9, R9, -INF , !P4 ;  /* 0xff80000009097808 */ /* 0x000fe40006000000 */
[----:B------:R-:W-:Y:S02]  /*3150*/  ISETP.GE.AND P4, PT, R8, R233, PT ;  /* 0x000000e90800720c */ /* 0x000fe40003f86270 */
[----:B------:R-:W-:Y:S02]  /*3160*/  IADD3 R10, R75, 0x28, RZ ;  /* 0x000000284b0a7810 */ /* 0x000fe40007ffe0ff */
[----:B------:R-:W-:Y:S01]  /*3170*/  FSEL R40, R40, -INF , !P1 ;  /* 0xff80000028287808 */ /* 0x000fe20004800000 */
[----:B------:R-:W3:Y:S01]  /*3180*/  I2F R41, R46 ;  /* 0x0000002e00297306 */ /* 0x000ee20000201400 */
[----:B------:R-:W-:-:S02]  /*3190*/  FSEL R171, R89, -INF , !P2 ;  /* 0xff80000059ab7808 */ /* 0x000fc40005000000 */
[----:B------:R-:W-:Y:S02]  /*31a0*/  FSEL R61, R61, -INF , !P6 ;  /* 0xff8000003d3d7808 */ /* 0x000fe40007000000 */
[C---:B------:R-:W-:Y:S02]  /*31b0*/  ISETP.GE.AND P1, PT, R8.reuse, R235, PT ;  /* 0x000000eb0800720c */ /* 0x040fe40003f26270 */
[----:B------:R-:W-:Y:S01]  /*31c0*/  ISETP.GE.AND P2, PT, R8, R220, PT ;  /* 0x000000dc0800720c */ /* 0x000fe20003f46270 */
[C---:B--2---:R-:W-:Y:S01]  /*31d0*/  FFMA.FTZ R32, R45.reuse, R0, R32 ;  /* 0x000000002d207223 */ /* 0x044fe20000010020 */
[----:B------:R-:W-:Y:S01]  /*31e0*/  ISETP.GE.AND P6, PT, R46, R240, PT ;  /* 0x000000f02e00720c */ /* 0x000fe20003fc6270 */
[CC--:B------:R-:W-:Y:S01]  /*31f0*/  FFMA.FTZ R38, R45.reuse, R0.reuse, R38 ;  /* 0x000000002d267223 */ /* 0x0c0fe20000010026 */
[----:B------:R-:W2:Y:S01]  /*3200*/  I2F R11, R10 ;  /* 0x0000000a000b7306 */ /* 0x000ea20000201400 */
[CC--:B------:R-:W-:Y:S01]  /*3210*/  FFMA.FTZ R34, R45.reuse, R0.reuse, R34 ;  /* 0x000000002d227223 */ /* 0x0c0fe20000010022 */
[----:B------:R-:W-:Y:S01]  /*3220*/  FSEL R142, R32, -INF , !P4 ;  /* 0xff800000208e7808 */ /* 0x000fe20006000000 */
[-C--:B------:R-:W-:Y:S01]  /*3230*/  FFMA.FTZ R36, R45, R0.reuse, R36 ;  /* 0x000000002d247223 */ /* 0x080fe20000010024 */
[----:B------:R-:W-:Y:S01]  /*3240*/  IADD3 R32, R75, 0x29, RZ ;  /* 0x000000294b207810 */ /* 0x000fe20007ffe0ff */
[CC--:B---3--:R-:W-:Y:S01]  /*3250*/  FFMA.FTZ R37, R41.reuse, R0.reuse, R37 ;  /* 0x0000000029257223 */ /* 0x0c8fe20000010025 */
[----:B------:R-:W-:Y:S01]  /*3260*/  FSEL R152, R38, -INF , !P1 ;  /* 0xff80000026987808 */ /* 0x000fe20004800000 */
[CC--:B------:R-:W-:Y:S01]  /*3270*/  FFMA.FTZ R35, R41.reuse, R0.reuse, R35 ;  /* 0x0000000029237223 */ /* 0x0c0fe20000010023 */
[----:B------:R-:W-:Y:S01]  /*3280*/  FSEL R161, R34, -INF , !P2 ;  /* 0xff80000022a17808 */ /* 0x000fe20005000000 */
[-C--:B------:R-:W-:Y:S01]  /*3290*/  FFMA.FTZ R39, R41, R0.reuse, R39 ;  /* 0x0000000029277223 */ /* 0x080fe20000010027 */
[----:B------:R-:W-:Y:S01]  /*32a0*/  FSEL R159, R37, -INF , !P6 ;  /* 0xff800000259f7808 */ /* 0x000fe20007000000 */
[----:B------:R-:W-:Y:S01]  /*32b0*/  FFMA.FTZ R33, R41, R0, R33 ;  /* 0x0000000029217223 */ /* 0x000fe20000010021 */
[----:B------:R-:W-:-:S02]  /*32c0*/  ISETP.GE.AND P1, PT, R10, R240, PT ;  /* 0x000000f00a00720c */ /* 0x000fc40003f26270 */
[C---:B------:R-:W-:Y:S01]  /*32d0*/  ISETP.GE.AND P4, PT, R10.reuse, R235, PT ;  /* 0x000000eb0a00720c */ /* 0x040fe20003f86270 */
[-C--:B-1----:R-:W-:Y:S01]  /*32e0*/  HMMA.16816.F32 R104, R12, R16.reuse, R104 ;  /* 0x000000100c68723c */ /* 0x082fe20000001868 */
[C---:B------:R-:W-:Y:S01]  /*32f0*/  ISETP.GE.AND P2, PT, R10.reuse, R233, PT ;  /* 0x000000e90a00720c */ /* 0x040fe20003f46270 */
[C---:B--2---:R-:W-:Y:S01]  /*3300*/  FFMA.FTZ R84, R11.reuse, R0, R84 ;  /* 0x000000000b547223 */ /* 0x044fe20000010054 */
[----:B------:R-:W-:Y:S01]  /*3310*/  ISETP.GE.AND P6, PT, R10, R220, PT ;  /* 0x000000dc0a00720c */ /* 0x000fe20003fc6270 */
[CC--:B------:R-:W-:Y:S01]  /*3320*/  FFMA.FTZ R86, R11.reuse, R0.reuse, R86 ;  /* 0x000000000b567223 */ /* 0x0c0fe20000010056 */
[----:B------:R-:W1:Y:S01]  /*3330*/  I2F R10, R32 ;  /* 0x00000020000a7306 */ /* 0x000e620000201400 */
[CC--:B------:R-:W-:Y:S01]  /*3340*/  FFMA.FTZ R28, R11.reuse, R0.reuse, R28 ;  /* 0x000000000b1c7223 */ /* 0x0c0fe2000001001c */
[----:B------:R-:W-:Y:S01]  /*3350*/  FSEL R145, R90, -INF , !P0 ;  /* 0xff8000005a917808 */ /* 0x000fe20004000000 */
[----:B------:R-:W-:Y:S01]  /*3360*/  HMMA.16816.F32 R24, R4, R16, R24 ;  /* 0x000000100418723c */ /* 0x000fe20000001818 */
[----:B------:R-:W-:Y:S01]  /*3370*/  FFMA.FTZ R30, R11, R0, R30 ;  /* 0x000000000b1e7223 */ /* 0x000fe2000001001e */
[----:B------:R-:W-:Y:S01]  /*3380*/  ISETP.GE.AND P0, PT, R8, R240, PT ;  /* 0x000000f00800720c */ /* 0x000fe20003f06270 */
[----:B------:R-:W-:Y:S01]  /*3390*/  FFMA.FTZ R8, R44, R0, R43 ;  /* 0x000000002c087223 */ /* 0x000fe2000001002b */
[----:B------:R-:W-:-:S02]  /*33a0*/  FSEL R162, R84, -INF , !P1 ;  /* 0xff80000054a27808 */ /* 0x000fc40004800000 */
[----:B------:R-:W-:Y:S02]  /*33b0*/  FSEL R160, R36, -INF , !P0 ;  /* 0xff80000024a07808 */ /* 0x000fe40004000000 */
[----:B------:R-:W-:Y:S01]  /*33c0*/  IADD3 R16, R75, 0x30, RZ ;  /* 0x000000304b107810 */ /* 0x000fe20007ffe0ff */
[-C--:B------:R-:W-:Y:S01]  /*33d0*/  HMMA.16816.F32 R80, R12, R18.reuse, R80 ;  /* 0x000000120c50723c */ /* 0x080fe20000001850 */
[----:B------:R-:W-:Y:S02]  /*33e0*/  ISETP.GE.AND P0, PT, R46, R220, PT ;  /* 0x000000dc2e00720c */ /* 0x000fe40003f06270 */
[----:B------:R-:W2:Y:S01]  /*33f0*/  I2F R11, R16 ;  /* 0x00000010000b7306 */ /* 0x000ea20000201400 */
[CC--:B-1----:R-:W-:Y:S01]  /*3400*/  FFMA.FTZ R85, R10.reuse, R0.reuse, R85 ;  /* 0x000000000a557223 */ /* 0x0c2fe20000010055 */
[----:B------:R-:W-:Y:S01]  /*3410*/  FSEL R154, R35, -INF , !P0 ;  /* 0xff800000239a7808 */ /* 0x000fe20004000000 */
[CC--:B------:R-:W-:Y:S01]  /*3420*/  FFMA.FTZ R87, R10.reuse, R0.reuse, R87 ;  /* 0x000000000a577223 */ /* 0x0c0fe20000010057 */
[----:B------:R-:W-:Y:S01]  /*3430*/  IADD3 R12, R75, 0x31, RZ ;  /* 0x000000314b0c7810 */ /* 0x000fe20007ffe0ff */
[----:B------:R-:W-:Y:S01]  /*3440*/  HMMA.16816.F32 R20, R4, R18, R20 ;  /* 0x000000120414723c */ /* 0x000fe20000001814 */
[-C--:B------:R-:W-:Y:S01]  /*3450*/  FFMA.FTZ R29, R10, R0.reuse, R29 ;  /* 0x000000000a1d7223 */ /* 0x080fe2000001001d */
[----:B------:R-:W-:Y:S01]  /*3460*/  FSEL R158, R86, -INF , !P4 ;  /* 0xff800000569e7808 */ /* 0x000fe20006000000 */
[----:B------:R-:W-:Y:S01]  /*3470*/  FFMA.FTZ R31, R10, R0, R31 ;  /* 0x000000000a1f7223 */ /* 0x000fe2000001001f */
[----:B------:R-:W-:Y:S01]  /*3480*/  FSEL R147, R28, -INF , !P2 ;  /* 0xff8000001c937808 */ /* 0x000fe20005000000 */
[----:B------:R-:W1:Y:S01]  /*3490*/  I2F R10, R12 ;  /* 0x0000000c000a7306 */ /* 0x000e620000201400 */
[----:B------:R-:W-:-:S02]  /*34a0*/  ISETP.GE.AND P0, PT, R32, R233, PT ;  /* 0x000000e92000720c */ /* 0x000fc40003f06270 */
[----:B------:R-:W-:Y:S02]  /*34b0*/  IADD3 R5, R75, 0x38, RZ ;  /* 0x000000384b057810 */ /* 0x000fe40007ffe0ff */
[----:B------:R-:W-:Y:S01]  /*34c0*/  ISETP.GE.AND P1, PT, R32, R220, PT ;  /* 0x000000dc2000720c */ /* 0x000fe20003f26270 */
[C---:B--2---:R-:W-:Y:S01]  /*34d0*/  FFMA.FTZ R104, R11.reuse, R0, R104 ;  /* 0x000000000b687223 */ /* 0x044fe20000010068 */
[C---:B------:R-:W-:Y:S01]  /*34e0*/  ISETP.GE.AND P4, PT, R16.reuse, R240, PT ;  /* 0x000000f01000720c */ /* 0x040fe20003f86270 */
[----:B------:R-:W2:Y:S01]  /*34f0*/  I2F R4, R5 ;  /* 0x0000000500047306 */ /* 0x000ea20000201400 */
[CC--:B------:R-:W-:Y:S01]  /*3500*/  FFMA.FTZ R66, R11.reuse, R0.reuse, R106 ;  /* 0x000000000b427223 */ /* 0x0c0fe2000001006a */
[-C--:B------:R-:W-:Y:S01]  /*3510*/  ISETP.GE.AND P2, PT, R16, R235.reuse, PT ;  /* 0x000000eb1000720c */ /* 0x080fe20003f46270 */
[CC--:B------:R-:W-:Y:S01]  /*3520*/  FFMA.FTZ R24, R11.reuse, R0.reuse, R24 ;  /* 0x000000000b187223 */ /* 0x0c0fe20000010018 */
[----:B------:R-:W-:Y:S01]  /*3530*/  FSEL R42, R42, -INF , !P5 ;  /* 0xff8000002a2a7808 */ /* 0x000fe20006800000 */
[----:B------:R-:W-:Y:S01]  /*3540*/  FFMA.FTZ R26, R11, R0, R26 ;  /* 0x000000000b1a7223 */ /* 0x000fe2000001001a */
[----:B------:R-:W-:-:S02]  /*3550*/  ISETP.GE.AND P5, PT, R46, R235, PT ;  /* 0x000000eb2e00720c */ /* 0x000fc40003fa6270 */
[----:B------:R-:W3:Y:S01]  /*3560*/  I2F R6, R75 ;  /* 0x0000004b00067306 */ /* 0x000ee20000201400 */
[----:B------:R-:W-:Y:S01]  /*3570*/  FSEL R170, R29, -INF , !P0 ;  /* 0xff8000001daa7808 */ /* 0x000fe20004000000 */
[CC--:B-1----:R-:W-:Y:S01]  /*3580*/  FFMA.FTZ R63, R10.reuse, R0.reuse, R107 ;  /* 0x000000000a3f7223 */ /* 0x0c2fe2000001006b */
[----:B------:R-:W-:Y:S01]  /*3590*/  FSEL R168, R31, -INF , !P1 ;  /* 0xff8000001fa87808 */ /* 0x000fe20004800000 */
[-C--:B------:R-:W-:Y:S01]  /*35a0*/  FFMA.FTZ R25, R10, R0.reuse, R25 ;  /* 0x000000000a197223 */ /* 0x080fe20000010019 */
[----:B------:R-:W-:Y:S01]  /*35b0*/  FSEL R139, R104, -INF , !P4 ;  /* 0xff800000688b7808 */ /* 0x000fe20006000000 */
[-C--:B------:R-:W-:Y:S01]  /*35c0*/  FFMA.FTZ R27, R10, R0.reuse, R27 ;  /* 0x000000000a1b7223 */ /* 0x080fe2000001001b */
[----:B------:R-:W-:Y:S01]  /*35d0*/  FSEL R66, R66, -INF , !P2 ;  /* 0xff80000042427808 */ /* 0x000fe20005000000 */
[-C--:B--2---:R-:W-:Y:S01]  /*35e0*/  FFMA.FTZ R80, R4, R0.reuse, R80 ;  /* 0x0000000004507223 */ /* 0x084fe20000010050 */
[----:B------:R-:W-:Y:S01]  /*35f0*/  FSEL R8, R8, -INF , !P3 ;  /* 0xff80000008087808 */ /* 0x000fe20005800000 */
[-C--:B------:R-:W-:Y:S01]  /*3600*/  FFMA.FTZ R105, R10, R0.reuse, R105 ;  /* 0x000000000a697223 */ /* 0x080fe20000010069 */
[----:B------:R-:W-:Y:S01]  /*3610*/  ISETP.GE.AND P0, PT, R12, R235, PT ;  /* 0x000000eb0c00720c */ /* 0x000fe20003f06270 */
[-C--:B------:R-:W-:Y:S01]  /*3620*/  FFMA.FTZ R64, R4, R0.reuse, R82 ;  /* 0x0000000004407223 */ /* 0x080fe20000010052 */
[-C--:B------:R-:W-:Y:S01]  /*3630*/  ISETP.GE.AND P1, PT, R12, R233.reuse, PT ;  /* 0x000000e90c00720c */ /* 0x080fe20003f26270 */
[----:B------:R-:W-:Y:S01]  /*3640*/  FFMA.FTZ R20, R4, R0, R20 ;  /* 0x0000000004147223 */ /* 0x000fe20000010014 */
[----:B------:R-:W-:Y:S01]  /*3650*/  ISETP.GE.AND P4, PT, R12, R220, PT ;  /* 0x000000dc0c00720c */ /* 0x000fe20003f86270 */
[----:B------:R-:W-:Y:S01]  /*3660*/  FFMA.FTZ R22, R4, R0, R22 ;  /* 0x0000000004167223 */ /* 0x000fe20000010016 */
[----:B------:R-:W-:Y:S01]  /*3670*/  ISETP.GE.AND P2, PT, R5, R240, PT ;  /* 0x000000f00500720c */ /* 0x000fe20003f46270 */
[-C--:B---3--:R-:W-:Y:S01]  /*3680*/  FFMA.FTZ R60, R6, R0.reuse, R60 ;  /* 0x00000000063c7223 */ /* 0x088fe2000001003c */
[----:B------:R-:W-:Y:S01]  /*3690*/  ISETP.GE.AND P3, PT, R46, R233, PT ;  /* 0x000000e92e00720c */ /* 0x000fe20003f66270 */
[CC--:B------:R-:W-:Y:S01]  /*36a0*/  FFMA.FTZ R18, R6.reuse, R0.reuse, R58 ;  /* 0x0000000006127223 */ /* 0x0c0fe2000001003a */
[----:B------:R-:W-:Y:S01]  /*36b0*/  FSEL R148, R39, -INF , !P5 ;  /* 0xff80000027947808 */ /* 0x000fe20006800000 */
[----:B------:R-:W-:Y:S01]  /*36c0*/  FFMA.FTZ R39, R6, R0, R56 ;  /* 0x0000000006277223 */ /* 0x000fe20000010038 */
[----:B------:R-:W-:Y:S01]  /*36d0*/  ISETP.GE.AND P5, PT, R32, R240, PT ;  /* 0x000000f02000720c */ /* 0x000fe20003fa6270 */
[----:B------:R-:W-:Y:S01]  /*36e0*/  IMAD.IADD R4, R130, 0x1, R129 ;  /* 0x0000000182047824 */ /* 0x000fe200078e0281 */
[----:B------:R-:W-:-:S02]  /*36f0*/  FSEL R63, R63, -INF , !P0 ;  /* 0xff8000003f3f7808 */ /* 0x000fc40004000000 */
[----:B------:R-:W-:Y:S02]  /*3700*/  FSEL R155, R25, -INF , !P1 ;  /* 0xff800000199b7808 */ /* 0x000fe40004800000 */
[----:B------:R-:W-:Y:S02]  /*3710*/  FSEL R150, R27, -INF , !P4 ;  /* 0xff8000001b967808 */ /* 0x000fe40006000000 */
[----:B------:R-:W-:Y:S02]  /*3720*/  FSEL R138, R80, -INF , !P2 ;  /* 0xff800000508a7808 */ /* 0x000fe40005000000 */
[----:B------:R-:W-:Y:S01]  /*3730*/  FSEL R144, R33, -INF , !P3 ;  /* 0xff80000021907808 */ /* 0x000fe20005800000 */
[----:B------:R-:W-:Y:S01]  /*3740*/  BAR.SYNC.DEFER_BLOCKING 0x0 ;  /* 0x0000000000007b1d */ /* 0x000fe20000010000 */
[C---:B------:R-:W-:Y:S02]  /*3750*/  ISETP.GE.AND P0, PT, R75.reuse, R240, PT ;  /* 0x000000f04b00720c */ /* 0x040fe40003f06270 */
[----:B------:R-:W-:-:S02]  /*3760*/  ISETP.GE.AND P1, PT, R75, R235, PT ;  /* 0x000000eb4b00720c */ /* 0x000fc40003f26270 */
[C---:B------:R-:W-:Y:S02]  /*3770*/  ISETP.GE.AND P4, PT, R75.reuse, R233, PT ;  /* 0x000000e94b00720c */ /* 0x040fe40003f86270 */
[C---:B------:R-:W-:Y:S02]  /*3780*/  ISETP.GE.AND P2, PT, R75.reuse, R220, PT ;  /* 0x000000dc4b00720c */ /* 0x040fe40003f46270 */
[----:B------:R-:W-:Y:S02]  /*3790*/  ISETP.GE.AND P3, PT, R32, R235, PT ;  /* 0x000000eb2000720c */ /* 0x000fe40003f66270 */
[----:B------:R-:W-:Y:S02]  /*37a0*/  IADD3 R75, R75, 0x39, RZ ;  /* 0x000000394b4b7810 */ /* 0x000fe40007ffe0ff */
[----:B------:R-:W-:Y:S02]  /*37b0*/  FSEL R167, R30, -INF , !P6 ;  /* 0xff8000001ea77808 */ /* 0x000fe40007000000 */
[----:B------:R-:W-:Y:S01]  /*37c0*/  FSEL R165, R85, -INF , !P5 ;  /* 0xff80000055a57808 */ /* 0x000fe20006800000 */
[----:B------:R-:W1:Y:S01]  /*37d0*/  I2F R7, R75 ;  /* 0x0000004b00077306 */ /* 0x000e620000201400 */
[----:B------:R-:W-:-:S02]  /*37e0*/  ISETP.GE.AND P6, PT, R16, R233, PT ;  /* 0x000000e91000720c */ /* 0x000fc40003fc6270 */
[----:B------:R-:W-:Y:S01]  /*37f0*/  ISETP.GE.AND P5, PT, R16, R220, PT ;  /* 0x000000dc1000720c */ /* 0x000fe20003fa6270 */
[----:B------:R-:W-:Y:S01]  /*3800*/  FFMA.FTZ R16, R6, R0, R62 ;  /* 0x0000000006107223 */ /* 0x000fe2000001003e */
[----:B------:R-:W-:Y:S02]  /*3810*/  FSEL R164, R87, -INF , !P3 ;  /* 0xff80000057a47808 */ /* 0x000fe40005800000 */
[----:B------:R-:W-:Y:S02]  /*3820*/  ISETP.GE.AND P3, PT, R12, R240, PT ;  /* 0x000000f00c00720c */ /* 0x000fe40003f66270 */
[----:B------:R-:W-:Y:S02]  /*3830*/  FSEL R156, R24, -INF , !P6 ;  /* 0xff800000189c7808 */ /* 0x000fe40007000000 */
[----:B------:R-:W-:Y:S02]  /*3840*/  FSEL R151, R26, -INF , !P5 ;  /* 0xff8000001a977808 */ /* 0x000fe40006800000 */
[----:B------:R-:W-:-:S02]  /*3850*/  FSEL R141, R105, -INF , !P3 ;  /* 0xff800000698d7808 */ /* 0x000fc40005800000 */
[----:B------:R-:W-:Y:S01]  /*3860*/  FSEL R16, R16, -INF , !P1 ;  /* 0xff80000010107808 */ /* 0x000fe20004800000 */
[-C--:B-1----:R-:W-:Y:S01]  /*3870*/  FFMA.FTZ R81, R7, R0.reuse, R81 ;  /* 0x0000000007517223 */ /* 0x082fe20000010051 */
[----:B------:R-:W-:Y:S01]  /*3880*/  ISETP.GE.AND P6, PT, R5, R235, PT ;  /* 0x000000eb0500720c */ /* 0x000fe20003fc6270 */
[-C--:B------:R-:W-:Y:S01]  /*3890*/  FFMA.FTZ R62, R7, R0.reuse, R83 ;  /* 0x00000000073e7223 */ /* 0x080fe20000010053 */
[----:B------:R-:W-:Y:S01]  /*38a0*/  ISETP.GE.AND P5, PT, R5, R233, PT ;  /* 0x000000e90500720c */ /* 0x000fe20003fa6270 */
[----:B------:R-:W-:Y:S01]  /*38b0*/  FFMA.FTZ R21, R7, R0, R21 ;  /* 0x0000000007157223 */ /* 0x000fe20000010015 */
[----:B------:R-:W-:Y:S01]  /*38c0*/  ISETP.GE.AND P3, PT, R5, R220, PT ;  /* 0x000000dc0500720c */ /* 0x000fe20003f66270 */
[----:B------:R-:W-:Y:S01]  /*38d0*/  FFMA.FTZ R23, R7, R0, R23 ;  /* 0x0000000007177223 */ /* 0x000fe20000010017 */
[----:B------:R-:W-:Y:S02]  /*38e0*/  ISETP.GE.AND P1, PT, R221, 0x2, PT ;  /* 0x00000002dd00780c */ /* 0x000fe40003f26270 */
[----:B------:R-:W-:-:S02]  /*38f0*/  SHF.R.S32.HI R5, RZ, 0x1f, R131 ;  /* 0x0000001fff057819 */ /* 0x000fc40000011483 */
[----:B------:R-:W-:Y:S02]  /*3900*/  FSEL R64, R64, -INF , !P6 ;  /* 0xff80000040407808 */ /* 0x000fe40007000000 */
[----:B------:R-:W-:Y:S02]  /*3910*/  LEA.HI R5, R5, R131, RZ, 0x2 ;  /* 0x0000008305057211 */ /* 0x000fe400078f10ff */
[----:B------:R-:W-:Y:S02]  /*3920*/  FSEL R157, R20, -INF , !P5 ;  /* 0xff800000149d7808 */ /* 0x000fe40006800000 */
[----:B------:R-:W-:Y:S02]  /*3930*/  LOP3.LUT R211, R5, 0xfffffffc, RZ, 0xc0, !PT ;  /* 0xfffffffc05d37812 */ /* 0x000fe400078ec0ff */
[----:B------:R-:W-:Y:S02]  /*3940*/  FSEL R146, R22, -INF , !P3 ;  /* 0xff80000016927808 */ /* 0x000fe40005800000 */
[----:B------:R-:W-:Y:S01]  /*3950*/  FSEL R5, R60, -INF , !P0 ;  /* 0xff8000003c057808 */ /* 0x000fe20004000000 */
[----:B------:R-:W-:Y:S01]  /*3960*/  IMAD.IADD R211, R131, 0x1, -R211 ;  /* 0x0000000183d37824 */ /* 0x000fe200078e0ad3 */
[----:B------:R-:W-:-:S02]  /*3970*/  ISETP.GE.AND P6, PT, R75, R240, PT ;  /* 0x000000f04b00720c */ /* 0x000fc40003fc6270 */
        /* <DEDUP_REMOVED lines=57> */
.L_x_744:
[----:B------:R-:W-:Y:S05]  /*3d10*/  BSYNC B0 ;  /* 0x0000000000007941 */ /* 0x000fea0003800000 */
.L_x_743:
[----:B------:R-:W0:Y:S02]  /*3d20*/  LDGDEPBAR ;  /* 0x00000000000079af */ /* 0x000e240000000000 */
.L_x_742:
[----:B------:R-:W-:Y:S01]  /*3d30*/  FMNMX.FTZ R7, R39, R74, !PT ;  /* 0x0000004a27077209 */ /* 0x000fe20007810000 */
[----:B------:R-:W-:Y:S01]  /*3d40*/  UIADD3 UR14, UR25, -0x4498517b, URZ ;  /* 0xbb67ae85190e7890 */ /* 0x000fe2000fffe03f */
[----:B------:R-:W-:Y:S01]  /*3d50*/  IADD3 R234, R232, 0x4, RZ ;  /* 0x00000004e8ea7810 */ /* 0x000fe20007ffe0ff */
[----:B------:R-:W-:Y:S01]  /*3d60*/  IMAD.SHL.U32 R58, R132, 0x2, RZ ;  /* 0x00000002843a7824 */ /* 0x000fe200078e00ff */
[----:B------:R-:W-:Y:S01]  /*3d70*/  FMNMX.FTZ R7, R77, R7, !PT ;  /* 0x000000074d077209 */ /* 0x000fe20007810000 */
[----:B------:R-:W-:Y:S01]  /*3d80*/  IMAD.WIDE.U32 R178, R226, -0x2daee0ad, RZ ;  /* 0xd2511f53e2b27825 */ /* 0x000fe200078e00ff */
[----:B------:R-:W-:Y:S01]  /*3d90*/  LOP3.LUT R227, R125, UR24, RZ, 0x3c, !PT ;  /* 0x000000187de37c12 */ /* 0x000fe2000f8e3cff */
[----:B------:R-:W-:Y:S01]  /*3da0*/  UIADD3 UR15, UR24, -0x61c88647, URZ ;  /* 0x9e3779b9180f7890 */ /* 0x000fe2000fffe03f */
[----:B------:R-:W-:Y:S01]  /*3db0*/  FMNMX.FTZ R7, R78, R7, !PT ;  /* 0x000000074e077209 */ /* 0x000fe20007810000 */
[----:B------:R-:W-:Y:S01]  /*3dc0*/  IMAD.WIDE.U32 R176, R234, -0x326172a9, RZ ;  /* 0xcd9e8d57eab07825 */ /* 0x000fe200078e00ff */
[----:B--2---:R-:W-:Y:S01]  /*3dd0*/  FMNMX.FTZ R11, R18, R71, !PT ;  /* 0x00000047120b7209 */ /* 0x004fe20007810000 */
[----:B------:R-:W-:Y:S01]  /*3de0*/  UIADD3 UR13, UR24, 0x3c6ef372, URZ ;  /* 0x3c6ef372180d7890 */ /* 0x000fe2000fffe03f */
[----:B------:R-:W-:Y:S01]  /*3df0*/  FMNMX.FTZ R7, R51, R7, !PT ;  /* 0x0000000733077209 */ /* 0x000fe20007810000 */
[----:B------:R-:W-:Y:S01]  /*3e00*/  UIADD3 UR10, UR25, 0x32370b8f, URZ ;  /* 0x32370b8f190a7890 */ /* 0x000fe2000fffe03f */
[----:B------:R-:W-:Y:S01]  /*3e10*/  LOP3.LUT R174, R177, R227, RZ, 0x3c, !PT ;  /* 0x000000e3b1ae7212 */ /* 0x000fe200078e3cff */
[----:B------:R-:W-:Y:S01]  /*3e20*/  UIADD3 UR12, UR25, 0x76cf5d0a, URZ ;  /* 0x76cf5d0a190c7890 */ /* 0x000fe2000fffe03f */
[----:B------:R-:W-:Y:S01]  /*3e30*/  FMNMX.FTZ R7, R88, R7, !PT ;  /* 0x0000000758077209 */ /* 0x000fe20007810000 */
[----:B------:R-:W-:Y:S01]  /*3e40*/  UIADD3 UR9, UR24, 0x78dde6e4, URZ ;  /* 0x78dde6e418097890 */ /* 0x000fe2000fffe03f */
[----:B------:R-:W-:Y:S01]  /*3e50*/  LOP3.LUT R228, R179, UR25, R58, 0x96, !PT ;  /* 0x00000019b3e47c12 */ /* 0x000fe2000f8e963a */
[----:B------:R-:W-:Y:S01]  /*3e60*/  IMAD.WIDE.U32 R174, R174, -0x2daee0ad, RZ ;  /* 0xd2511f53aeae7825 */ /* 0x000fe200078e00ff */
[----:B------:R-:W-:Y:S01]  /*3e70*/  FMNMX.FTZ R7, R40, R7, !PT ;  /* 0x0000000728077209 */ /* 0x000fe20007810000 */
[----:B------:R-:W-:Y:S01]  /*3e80*/  UIADD3 UR11, UR24, -0x255992d5, URZ ;  /* 0xdaa66d2b180b7890 */ /* 0x000fe2000fffe03f */
[----:B------:R-:W-:Y:S01]  /*3e90*/  FMNMX.FTZ R11, R76, R11, !PT ;  /* 0x0000000b4c0b7209 */ /* 0x000fe20007810000 */
[----:B------:R-:W-:Y:S01]  /*3ea0*/  IMAD.WIDE.U32 R228, R228, -0x326172a9, RZ ;  /* 0xcd9e8d57e4e47825 */ /* 0x000fe200078e00ff */
[----:B------:R-:W-:Y:S01]  /*3eb0*/  FMNMX.FTZ R7, R42, R7, !PT ;  /* 0x000000072a077209 */ /* 0x000fe20007810000 */
[----:B------:R-:W-:Y:S01]  /*3ec0*/  UIADD3 UR8, UR25, -0x126145ec, URZ ;  /* 0xed9eba1419087890 */ /* 0x000fe2000fffe03f */
        /* <DEDUP_REMOVED lines=11> */
[----:B------:R-:W-:Y:S01]  /*3f80*/  IMAD R60, R124, 0x10000, R124 ;  /* 0x000100007c3c7824 */ /* 0x000fe200078e027c */
[----:B------:R-:W-:Y:S01]  /*3f90*/  LOP3.LUT R10, R229, UR15, R176, 0x96, !PT ;  /* 0x0000000fe50a7c12 */ /* 0x000fe2000f8e96b0 */
[----:B------:R-:W-:Y:S01]  /*3fa0*/  IMAD R185, R3, 0x2, R188 ;  /* 0x0000000203b97824 */ /* 0x000fe200078e02bc */
[----:B------:R-:W-:Y:S01]  /*3fb0*/  LOP3.LUT R12, R173, UR13, R228, 0x96, !PT ;  /* 0x0000000dad0c7c12 */ /* 0x000fe2000f8e96e4 */
[----:B------:R-:W-:Y:S01]  /*3fc0*/  IMAD R186, R2, 0x2, R188 ;  /* 0x0000000202ba7824 */ /* 0x000fe200078e02bc */
[----:B------:R-:W-:Y:S01]  /*3fd0*/  FMNMX.FTZ R7, R170, R7, !PT ;  /* 0x00000007aa077209 */ /* 0x000fe20007810000 */
[----:B------:R-:W-:Y:S01]  /*3fe0*/  IMAD.WIDE.U32 R14, R10, -0x2daee0ad, RZ ;  /* 0xd2511f530a0e7825 */ /* 0x000fe200078e00ff */
[----:B------:R-:W-:Y:S01]  /*3ff0*/  FMNMX.FTZ R11, R53, R11, !PT ;  /* 0x0000000b350b7209 */ /* 0x000fe20007810000 */
[----:B------:R-:W-:Y:S01]  /*4000*/  UIADD3 UR7, UR24, 0x1715609d, URZ ;  /* 0x1715609d18077890 */ /* 0x000fe2000fffe03f */
[----:B------:R-:W-:Y:S01]  /*4010*/  FMNMX.FTZ R19, R5, R68, !PT ;  /* 0x0000004405137209 */ /* 0x000fe20007810000 */
[----:B------:R-:W-:Y:S01]  /*4020*/  IMAD.WIDE.U32 R12, R12, -0x2daee0ad, RZ ;  /* 0xd2511f530c0c7825 */ /* 0x000fe200078e00ff */
[----:B------:R-:W-:Y:S01]  /*4030*/  FMNMX.FTZ R7, R156, R7, !PT ;  /* 0x000000079c077209 */ /* 0x000fe20007810000 */
[----:B------:R-:W-:Y:S01]  /*4040*/  LDSM.16.MT88.4 R116, [R188+0x6000] ;  /* 0x00600000bc74783b */ /* 0x000fe20000004200 */
[----:B------:R-:W-:Y:S01]  /*4050*/  FMNMX.FTZ R11, R9, R11, !PT ;  /* 0x0000000b090b7209 */ /* 0x000fe20007810000 */
[----:B------:R-:W-:Y:S01]  /*4060*/  IMAD R184, R2, 0x2, R185 ;  /* 0x0000000202b87824 */ /* 0x000fe200078e02b9 */
[----:B------:R-:W-:Y:S01]  /*4070*/  LOP3.LUT R14, R13, UR10, R14, 0x96, !PT ;  /* 0x0000000a0d0e7c12 */ /* 0x000fe2000f8e960e */
[----:B------:R-:W-:Y:S01]  /*4080*/  LDSM.16.MT88.4 R104, [R185+0x6000] ;  /* 0x00600000b968783b */ /* 0x000fe20000004200 */
        /* <DEDUP_REMOVED lines=34> */
[----:B------:R-:W-:-:S02]  /*42b0*/  FMNMX.FTZ R19, R165, R19, !PT ;  /* 0x00000013a5137209 */ /* 0x000fc40007810000 */
[----:B------:R-:W-:Y:S01]  /*42c0*/  FMNMX.FTZ R13, R158, R13, !PT ;  /* 0x0000000d9e0d7209 */ /* 0x000fe20007810000 */
[----:B-1----:R-:W1:Y:S01]  /*42d0*/  SHFL.BFLY PT, R21, R11, 0x2, 0x1f ;  /* 0x0c401f000b157f89 */ /* 0x002e6200000e0000 */
[----:B--2---:R-:W-:Y:S02]  /*42e0*/  FMNMX.FTZ R6, R7, R6, !PT ;  /* 0x0000000607067209 */ /* 0x004fe40007810000 */
[----:B------:R-:W-:Y:S02]  /*42f0*/  FMNMX.FTZ R19, R139, R19, !PT ;  /* 0x000000138b137209 */ /* 0x000fe40007810000 */
[----:B------:R-:W-:Y:S01]  /*4300*/  LOP3.LUT R10, R15, UR9, R28, 0x96, !PT ;  /* 0x000000090f0a7c12 */ /* 0x000fe2000f8e961c */
        /* <DEDUP_REMOVED lines=8> */
[----:B------:R-:W-:Y:S01]  /*4390*/  LOP3.LUT R22, R29, UR11, R172, 0x96, !PT ;  /* 0x0000000b1d167c12 */ /* 0x000fe2000f8e96ac */
[----:B------:R-:W3:Y:S01]  /*43a0*/  SHFL.BFLY PT, R137, R19, 0x2, 0x1f ;  /* 0x0c401f0013897f89 */ /* 0x000ee200000e0000 */
[----:B------:R-:W-:-:S02]  /*43b0*/  FMNMX.FTZ R15, R62, R15, !PT ;  /* 0x0000000f3e0f7209 */ /* 0x000fc40007810000 */
[----:B-1----:R-:W-:Y:S01]  /*43c0*/  FMNMX.FTZ R21, R11, R21, !PT ;  /* 0x000000150b157209 */ /* 0x002fe20007810000 */
[----:B------:R-:W-:Y:S01]  /*43d0*/  IMAD.WIDE.U32 R22, R22, -0x2daee0ad, RZ ;  /* 0xd2511f5316167825 */ /* 0x000fe200078e00ff */
[----:B------:R-:W-:Y:S01]  /*43e0*/  LOP3.LUT R7, R229, UR15, R26, 0x96, !PT ;  /* 0x0000000fe5077c12 */ /* 0x000fe2000f8e961a */
[----:B------:R-:W1:Y:S01]  /*43f0*/  SHFL.BFLY PT, R136, R15, 0x2, 0x1f ;  /* 0x0c401f000f887f89 */ /* 0x000e6200000e0000 */
[----:B------:R-:W-:Y:S01]  /*4400*/  LOP3.LUT R24, R27, R227, RZ, 0x3c, !PT ;  /* 0x000000e31b187212 */ /* 0x000fe200078e3cff */
[----:B------:R-:W-:Y:S01]  /*4410*/  IMAD.WIDE.U32 R10, R10, -0x2daee0ad, RZ ;  /* 0xd2511f530a0a7825 */ /* 0x000fe200078e00ff */
[----:B--2---:R-:W-:Y:S01]  /*4420*/  FMNMX.FTZ R135, R6, R135, !PT ;  /* 0x0000008706877209 */ /* 0x004fe20007810000 */
[----:B------:R-:W2:Y:S01]  /*4430*/  SHFL.BFLY PT, R134, R21, 0x1, 0x1f ;  /* 0x0c201f0015867f89 */ /* 0x000ea200000e0000 */
[----:B------:R-:W-:Y:S01]  /*4440*/  LOP3.LUT R12, R23, UR8, R12, 0x96, !PT ;  /* 0x00000008170c7c12 */ /* 0x000fe2000f8e960c */
[----:B------:R-:W-:Y:S01]  /*4450*/  IMAD.WIDE.U32 R224, R7, -0x2daee0ad, RZ ;  /* 0xd2511f5307e07825 */ /* 0x000fe200078e00ff */
[----:B------:R-:W-:Y:S01]  /*4460*/  LOP3.LUT R6, R11, UR6, R22, 0x96, !PT ;  /* 0x000000060b067c12 */ /* 0x000fe2000f8e9616 */
[----:B------:R-:W-:Y:S01]  /*4470*/  LDSM.16.MT88.4 R28, [R184+0x6800] ;  /* 0x00680000b81c783b */ /* 0x000fe20000004200 */
[----:B------:R-:W-:Y:S01]  /*4480*/  FSETP.NEU.FTZ.AND P0, PT, R135, -INF , PT ;  /* 0xff8000008700780b */ /* 0x000fe20003f1d000 */
[----:B------:R-:W-:-:S04]  /*4490*/  IMAD.WIDE.U32 R12, R12, -0x326172a9, RZ ;  /* 0xcd9e8d570c0c7825 */ /* 0x000fc800078e00ff */
[----:B------:R-:W-:-:S04]  /*44a0*/  IMAD.WIDE.U32 R6, R6, -0x326172a9, RZ ;  /* 0xcd9e8d5706067825 */ /* 0x000fc800078e00ff */
[----:B------:R-:W-:Y:S01]  /*44b0*/  IMAD.WIDE.U32 R24, R24, -0x2daee0ad, RZ ;  /* 0xd2511f5318187825 */ /* 0x000fe200078e00ff */
[----:B------:R-:W-:Y:S02]  /*44c0*/  LOP3.LUT R20, R7, UR16, R12, 0x96, !PT ;  /* 0x0000001007147c12 */ /* 0x000fe4000f8e960c */
[C---:B------:R-:W-:Y:S01]  /*44d0*/  LOP3.LUT R12, R6.reuse, 0xffff, RZ, 0xc0, !PT ;  /* 0x0000ffff060c7812 */ /* 0x040fe200078ec0ff */
[----:B------:R-:W-:Y:S01]  /*44e0*/  FMUL.FTZ R166, R135, c[0x0][0x23c] ;  /* 0x00008f0087a67a20 */ /* 0x000fe20000410000 */
[----:B------:R-:W-:Y:S02]  /*44f0*/  SHF.R.U32.HI R7, RZ, 0x10, R6 ;  /* 0x00000010ff077819 */ /* 0x000fe40000011606 */
[----:B---3--:R-:W-:Y:S02]  /*4500*/  FMNMX.FTZ R137, R19, R137, !PT ;  /* 0x0000008913897209 */ /* 0x008fe40007810000 */
[----:B------:R-:W-:Y:S02]  /*4510*/  LOP3.LUT R17, R6, 0xff, RZ, 0xc0, !PT ;  /* 0x000000ff06117812 */ /* 0x000fe400078ec0ff */
[----:B------:R-:W-:Y:S01]  /*4520*/  LOP3.LUT R7, R7, 0xff, RZ, 0xc0, !PT ;  /* 0x000000ff07077812 */ /* 0x000fe200078ec0ff */
[----:B------:R-:W3:Y:S01]  /*4530*/  SHFL.BFLY PT, R19, R137, 0x1, 0x1f ;  /* 0x0c201f0089137f89 */ /* 0x000ee200000e0000 */
[----:B------:R-:W-:-:S02]  /*4540*/  LOP3.LUT R242, R25, UR14, R178, 0x96, !PT ;  /* 0x0000000e19f27c12 */ /* 0x000fc4000f8e96b2 */
[----:B------:R-:W-:Y:S02]  /*4550*/  SHF.R.U32.HI R6, RZ, 0x18, R6 ;  /* 0x00000018ff067819 */ /* 0x000fe40000011606 */
[----:B-1----:R-:W-:Y:S01]  /*4560*/  FMNMX.FTZ R136, R15, R136, !PT ;  /* 0x000000880f887209 */ /* 0x002fe20007810000 */
[----:B------:R-:W-:Y:S01]  /*4570*/  IMAD.WIDE.U32 R242, R242, -0x326172a9, RZ ;  /* 0xcd9e8d57f2f27825 */ /* 0x000fe200078e00ff */
[----:B------:R-:W-:Y:S02]  /*4580*/  PRMT R6, R7, 0x5410, R6 ;  /* 0x0000541007067816 */ /* 0x000fe40000000006 */
[----:B------:R-:W-:Y:S01]  /*4590*/  FSEL R166, R166, RZ, P0 ;  /* 0x000000ffa6a67208 */ /* 0x000fe20000000000 */
[----:B------:R-:W1:Y:S01]  /*45a0*/  SHFL.BFLY PT, R7, R136, 0x1, 0x1f ;  /* 0x0c201f0088077f89 */ /* 0x000e6200000e0000 */
[----:B------:R-:W-:Y:S01]  /*45b0*/  LOP3.LUT R228, R243, UR13, R228, 0x96, !PT ;  /* 0x0000000df3e47c12 */ /* 0x000fe2000f8e96e4 */
[----:B------:R-:W-:Y:S01]  /*45c0*/  HSET2.LE.AND R6, R6, R60, PT ;  /* 0x0000003c06067233 */ /* 0x000fe20003803000 */
[----:B--2---:R-:W-:Y:S01]  /*45d0*/  FMNMX.FTZ R134, R21, R134, !PT ;  /* 0x0000008615867209 */ /* 0x004fe20007810000 */
[----:B------:R-:W-:Y:S01]  /*45e0*/  FFMA.FTZ R34, R77, c[0x0][0x23c], -R166 ;  /* 0x00008f004d227a23 */ /* 0x000fe200000108a6 */
[----:B------:R-:W-:Y:S01]  /*45f0*/  LOP3.LUT R11, R225, UR12, R24, 0x96, !PT ;  /* 0x0000000ce10b7c12 */ /* 0x000fe2000f8e9618 */
[----:B------:R-:W-:Y:S01]  /*4600*/  IMAD.WIDE.U32 R228, R228, -0x2daee0ad, RZ ;  /* 0xd2511f53e4e47825 */ /* 0x000fe200078e00ff */
[----:B------:R-:W-:-:S02]  /*4610*/  FSETP.NEU.FTZ.AND P0, PT, R134, -INF , PT ;  /* 0xff8000008600780b */ /* 0x000fc40003f1d000 */
[----:B------:R-:W-:Y:S01]  /*4620*/  SHF.R.U32.HI R12, RZ, 0x8, R12 ;  /* 0x00000008ff0c7819 */ /* 0x000fe2000001160c */
[----:B------:R-:W-:Y:S01]  /*4630*/  FFMA.FTZ R33, R78, c[0x0][0x23c], -R166 ;  /* 0x00008f004e217a23 */ /* 0x000fe200000108a6 */
[----:B------:R-:W-:Y:S01]  /*4640*/  LOP3.LUT R224, R229, UR10, R224, 0x96, !PT ;  /* 0x0000000ae5e07c12 */ /* 0x000fe2000f8e96e0 */
[----:B------:R-:W-:Y:S01]  /*4650*/  FMUL.FTZ R153, R134, c[0x0][0x23c] ;  /* 0x00008f0086997a20 */ /* 0x000fe20000410000 */
[----:B------:R-:W-:Y:S01]  /*4660*/  MUFU.EX2 R34, R34 ;  /* 0x0000002200227308 */ /* 0x000fe20000000800 */
[----:B---3--:R-:W-:Y:S01]  /*4670*/  FMNMX.FTZ R137, R137, R19, !PT ;  /* 0x0000001389897209 */ /* 0x008fe20007810000 */
[----:B------:R-:W-:Y:S01]  /*4680*/  IMAD.WIDE.U32 R222, R11, -0x326172a9, RZ ;  /* 0xcd9e8d570bde7825 */ /* 0x000fe200078e00ff */
[----:B------:R-:W-:Y:S02]  /*4690*/  PRMT R17, R17, 0x5410, R12 ;  /* 0x0000541011117816 */ /* 0x000fe4000000000c */
[----:B------:R-:W-:Y:S01]  /*46a0*/  FSEL R153, R153, RZ, P0 ;  /* 0x000000ff99997208 */ /* 0x000fe20000000000 */
[----:B------:R-:W-:Y:S01]  /*46b0*/  IMAD.WIDE.U32 R224, R224, -0x326172a9, RZ ;  /* 0xcd9e8d57e0e07825 */ /* 0x000fe200078e00ff */
[----:B------:R-:W-:Y:S01]  /*46c0*/  FSETP.NEU.FTZ.AND P0, PT, R137, -INF , PT ;  /* 0xff8000008900780b */ /* 0x000fe20003f1d000 */
[----:B------:R-:W2:Y:S01]  /*46d0*/  MUFU.EX2 R33, R33 ;  /* 0x0000002100217308 */ /* 0x000ea20000000800 */
[----:B------:R-:W-:Y:S01]  /*46e0*/  LOP3.LUT R2, R223, UR11, R242, 0x96, !PT ;  /* 0x0000000bdf027c12 */ /* 0x000fe2000f8e96f2 */
[----:B------:R-:W-:Y:S01]  /*46f0*/  FMUL.FTZ R143, R137, c[0x0][0x23c] ;  /* 0x00008f00898f7a20 */ /* 0x000fe20000410000 */
[----:B-1----:R-:W-:Y:S01]  /*4700*/  FMNMX.FTZ R136, R136, R7, !PT ;  /* 0x0000000788887209 */ /* 0x002fe20007810000 */
[--C-:B------:R-:W-:Y:S01]  /*4710*/  FFMA.FTZ R44, R18, c[0x0][0x23c], -R153.reuse ;  /* 0x00008f00122c7a23 */ /* 0x100fe20000010899 */
[----:B------:R-:W-:Y:S01]  /*4720*/  LOP3.LUT R222, R225, UR9, R222, 0x96, !PT ;  /* 0x00000009e1de7c12 */ /* 0x000fe2000f8e96de */
[--C-:B------:R-:W-:Y:S01]  /*4730*/  FFMA.FTZ R43, R71, c[0x0][0x23c], -R153.reuse ;  /* 0x00008f00472b7a23 */ /* 0x100fe20000010899 */
[----:B------:R-:W-:Y:S01]  /*4740*/  FSEL R143, R143, RZ, P0 ;  /* 0x000000ff8f8f7208 */ /* 0x000fe20000000000 */
[--C-:B------:R-:W-:Y:S01]  /*4750*/  FFMA.FTZ R32, R76, c[0x0][0x23c], -R153.reuse ;  /* 0x00008f004c207a23 */ /* 0x100fe20000010899 */
[----:B------:R-:W-:Y:S01]  /*4760*/  FSETP.NEU.FTZ.AND P0, PT, R136, -INF , PT ;  /* 0xff8000008800780b */ /* 0x000fe20003f1d000 */
[----:B------:R-:W-:Y:S01]  /*4770*/  FFMA.FTZ R35, R48, c[0x0][0x23c], -R153 ;  /* 0x00008f0030237a23 */ /* 0x000fe20000010899 */
[----:B------:R-:W-:Y:S01]  /*4780*/  MUFU.EX2 R44, R44 ;  /* 0x0000002c002c7308 */ /* 0x000fe20000000800 */
[----:B------:R-:W-:Y:S01]  /*4790*/  FMUL.FTZ R67, R136, c[0x0][0x23c] ;  /* 0x00008f0088437a20 */ /* 0x000fe20000410000 */
[----:B------:R-:W-:Y:S01]  /*47a0*/  SHF.R.U32.HI R12, RZ, 0x10, R20 ;  /* 0x00000010ff0c7819 */ /* 0x000fe20000011614 */
[----:B------:R-:W-:Y:S01]  /*47b0*/  IMAD.WIDE.U32 R2, R2, -0x2daee0ad, RZ ;  /* 0xd2511f5302027825 */ /* 0x000fe200078e00ff */
[----:B------:R-:W-:Y:S01]  /*47c0*/  HSET2.LE.AND R17, R17, R60, PT ;  /* 0x0000003c11117233 */ /* 0x000fe20003803000 */
[----:B--2---:R-:W-:Y:S01]  /*47d0*/  F2FP.PACK_AB R102, R33, R34 ;  /* 0x000000222166723e */ /* 0x004fe200000000ff */
[----:B------:R-:W-:Y:S01]  /*47e0*/  LDSM.16.MT88.4 R76, [R186+0x6000] ;  /* 0x00600000ba4c783b */ /* 0x000fe20000004200 */
[----:B------:R-:W-:Y:S01]  /*47f0*/  IMAD.WIDE.U32 R222, R222, -0x2daee0ad, RZ ;  /* 0xd2511f53dede7825 */ /* 0x000fe200078e00ff */
[----:B------:R-:W1:Y:S01]  /*4800*/  MUFU.EX2 R43, R43 ;  /* 0x0000002b002b7308 */ /* 0x000e620000000800 */
[----:B------:R-:W-:-:S02]  /*4810*/  FSEL R67, R67, RZ, P0 ;  /* 0x000000ff43437208 */ /* 0x000fc40000000000 */
[----:B------:R-:W-:Y:S01]  /*4820*/  LOP3.LUT R228, R3, UR8, R228, 0x96, !PT ;  /* 0x0000000803e47c12 */ /* 0x000fe2000f8e96e4 */
[--C-:B------:R-:W-:Y:S01]  /*4830*/  FFMA.FTZ R48, R69, c[0x0][0x23c], -R143.reuse ;  /* 0x00008f0045307a23 */ /* 0x100fe2000001088f */
[----:B------:R-:W-:Y:S01]  /*4840*/  LOP3.LUT R2, R223, UR6, R2, 0x96, !PT ;  /* 0x00000006df027c12 */ /* 0x000fe2000f8e9602 */
[----:B------:R-:W-:Y:S01]  /*4850*/  FFMA.FTZ R37, R70, c[0x0][0x23c], -R143 ;  /* 0x00008f0046257a23 */ /* 0x000fe2000001088f */
[C---:B------:R-:W-:Y:S01]  /*4860*/  LOP3.LUT R21, R20.reuse, 0xffff, RZ, 0xc0, !PT ;  /* 0x0000ffff14157812 */ /* 0x040fe200078ec0ff */
[----:B------:R-:W-:Y:S01]  /*4870*/  MUFU.EX2 R32, R32 ;  /* 0x0000002000207308 */ /* 0x000fe20000000800 */
[----:B------:R-:W-:Y:S01]  /*4880*/  LOP3.LUT R15, R20, 0xff, RZ, 0xc0, !PT ;  /* 0x000000ff140f7812 */ /* 0x000fe200078ec0ff */
[----:B------:R-:W-:Y:S01]  /*4890*/  FFMA.FTZ R47, R16, c[0x0][0x23c], -R67 ;  /* 0x00008f00102f7a23 */ /* 0x000fe20000010843 */
[----:B------:R-:W-:Y:S01]  /*48a0*/  SHF.R.U32.HI R20, RZ, 0x18, R20 ;  /* 0x00000018ff147819 */ /* 0x000fe20000011614 */
[----:B------:R-:W-:Y:S01]  /*48b0*/  IMAD.WIDE.U32 R228, R228, -0x326172a9, RZ ;  /* 0xcd9e8d57e4e47825 */ /* 0x000fe200078e00ff */
[----:B------:R-:W-:-:S02]  /*48c0*/  LOP3.LUT R12, R12, 0xff, RZ, 0xc0, !PT ;  /* 0x000000ff0c0c7812 */ /* 0x000fc400078ec0ff */
[----:B------:R-:W-:Y:S01]  /*48d0*/  LOP3.LUT R102, R17, R102, RZ, 0xc0, !PT ;  /* 0x0000006611667212 */ /* 0x000fe200078ec0ff */
[----:B------:R-:W2:Y:S01]  /*48e0*/  MUFU.EX2 R35, R35 ;  /* 0x0000002300237308 */ /* 0x000ea20000000800 */
[----:B------:R-:W-:Y:S01]  /*48f0*/  IMAD.WIDE.U32 R16, R2, -0x326172a9, RZ ;  /* 0xcd9e8d5702107825 */ /* 0x000fe200078e00ff */
[----:B------:R-:W-:Y:S02]  /*4900*/  PRMT R12, R12, 0x5410, R20 ;  /* 0x000054100c0c7816 */ /* 0x000fe40000000014 */
[----:B-1----:R-:W-:Y:S01]  /*4910*/  F2FP.PACK_AB R101, R43, R44 ;  /* 0x0000002c2b65723e */ /* 0x002fe200000000ff */
[----:B------:R-:W-:Y:S01]  /*4920*/  FFMA.FTZ R46, R57, c[0x0][0x23c], -R67 ;  /* 0x00008f00392e7a23 */ /* 0x000fe20000010843 */
[----:B------:R-:W-:Y:S01]  /*4930*/  LOP3.LUT R2, R16, 0xffff, RZ, 0xc0, !PT ;  /* 0x0000ffff10027812 */ /* 0x000fe200078ec0ff */
[--C-:B------:R-:W-:Y:S01]  /*4940*/  FFMA.FTZ R50, R5, c[0x0][0x23c], -R143.reuse ;  /* 0x00008f0005327a23 */ /* 0x100fe2000001088f */
[----:B------:R-:W-:Y:S01]  /*4950*/  MUFU.EX2 R48, R48 ;  /* 0x0000003000307308 */ /* 0x000fe20000000800 */
[----:B------:R-:W-:Y:S01]  /*4960*/  FFMA.FTZ R49, R68, c[0x0][0x23c], -R143 ;  /* 0x00008f0044317a23 */ /* 0x000fe2000001088f */
[----:B------:R-:W-:Y:S01]  /*4970*/  LOP3.LUT R3, R17, UR16, R228, 0x96, !PT ;  /* 0x0000001011037c12 */ /* 0x000fe2000f8e96e4 */
[--C-:B------:R-:W-:Y:S01]  /*4980*/  FFMA.FTZ R39, R39, c[0x0][0x23c], -R166.reuse ;  /* 0x00008f0027277a23 */ /* 0x100fe200000108a6 */
[--C-:B------:R-:W-:Y:S01]  /*4990*/  HSET2.LE.AND R12, R12, R60.reuse, PT ;  /* 0x0000003c0c0c7233 */ /* 0x100fe20003803000 */
[----:B------:R-:W-:Y:S01]  /*49a0*/  FFMA.FTZ R38, R74, c[0x0][0x23c], -R166 ;  /* 0x00008f004a267a23 */ /* 0x000fe200000108a6 */
[----:B------:R-:W-:Y:S01]  /*49b0*/  LOP3.LUT R98, R16, 0xff, RZ, 0xc0, !PT ;  /* 0x000000ff10627812 */ /* 0x000fe200078ec0ff */
[--C-:B------:R-:W-:Y:S01]  /*49c0*/  FFMA.FTZ R45, R73, c[0x0][0x23c], -R67.reuse ;  /* 0x00008f00492d7a23 */ /* 0x100fe20000010843 */
[----:B------:R-:W1:Y:S01]  /*49d0*/  MUFU.EX2 R37, R37 ;  /* 0x0000002500257308 */ /* 0x000e620000000800 */
[----:B--2---:R-:W-:Y:S01]  /*49e0*/  F2FP.PACK_AB R103, R35, R32 ;  /* 0x000000202367723e */ /* 0x004fe200000000ff */
[----:B------:R-:W-:Y:S01]  /*49f0*/  FFMA.FTZ R36, R72, c[0x0][0x23c], -R67 ;  /* 0x00008f0048247a23 */ /* 0x000fe20000010843 */
[----:B------:R-:W-:Y:S01]  /*4a00*/  SHF.R.U32.HI R2, RZ, 0x8, R2 ;  /* 0x00000008ff027819 */ /* 0x000fe20000011602 */
[----:B------:R-:W-:Y:S01]  /*4a10*/  FFMA.FTZ R41, R88, c[0x0][0x23c], -R166 ;  /* 0x00008f0058297a23 */ /* 0x000fe200000108a6 */
[----:B------:R-:W-:Y:S01]  /*4a20*/  SHF.R.U32.HI R97, RZ, 0x10, R3 ;  /* 0x00000010ff617819 */ /* 0x000fe20000011603 */
[--C-:B------:R-:W-:Y:S01]  /*4a30*/  FFMA.FTZ R52, R52, c[0x0][0x23c], -R153.reuse ;  /* 0x00008f0034347a23 */ /* 0x100fe20000010899 */
[----:B------:R-:W-:Y:S01]  /*4a40*/  LOP3.LUT R101, R12, R101, RZ, 0xc0, !PT ;  /* 0x000000650c657212 */ /* 0x000fe200078ec0ff */
[----:B------:R-:W-:Y:S01]  /*4a50*/  MUFU.EX2 R47, R47 ;  /* 0x0000002f002f7308 */ /* 0x000fe20000000800 */
[----:B------:R-:W-:Y:S01]  /*4a60*/  LOP3.LUT R103, R6, R103, RZ, 0xc0, !PT ;  /* 0x0000006706677212 */ /* 0x000fe200078ec0ff */
[----:B------:R-:W-:Y:S01]  /*4a70*/  FFMA.FTZ R53, R53, c[0x0][0x23c], -R153 ;  /* 0x00008f0035357a23 */ /* 0x000fe20000010899 */
[----:B------:R-:W-:Y:S01]  /*4a80*/  PRMT R98, R98, 0x5410, R2 ;  /* 0x0000541062627816 */ /* 0x000fe20000000002 */
[----:B------:R-:W2:Y:S01]  /*4a90*/  LDSM.16.MT88.4 R4, [R184+0x6000] ;  /* 0x00600000b804783b */ /* 0x000ea20000004200 */
[C---:B------:R-:W-:Y:S01]  /*4aa0*/  LOP3.LUT R12, R3.reuse, 0xffff, RZ, 0xc0, !PT ;  /* 0x0000ffff030c7812 */ /* 0x040fe200078ec0ff */
[----:B------:R-:W-:Y:S01]  /*4ab0*/  FFMA.FTZ R57, R54, c[0x0][0x23c], -R143 ;  /* 0x00008f0036397a23 */ /* 0x000fe2000001088f */
[----:B------:R-:W-:Y:S01]  /*4ac0*/  LOP3.LUT R96, R3, 0xff, RZ, 0xc0, !PT ;  /* 0x000000ff03607812 */ /* 0x000fe200078ec0ff */
[----:B------:R-:W3:Y:S01]  /*4ad0*/  MUFU.EX2 R46, R46 ;  /* 0x0000002e002e7308 */ /* 0x000ee20000000800 */
[----:B------:R-:W-:Y:S01]  /*4ae0*/  SHF.R.U32.HI R3, RZ, 0x18, R3 ;  /* 0x00000018ff037819 */ /* 0x000fe20000011603 */
[--C-:B------:R-:W-:Y:S01]  /*4af0*/  HSET2.LE.AND R98, R98, R60.reuse, PT ;  /* 0x0000003c62627233 */ /* 0x100fe20003803000 */
[----:B------:R-:W-:Y:S01]  /*4b00*/  LOP3.LUT R97, R97, 0xff, RZ, 0xc0, !PT ;  /* 0x000000ff61617812 */ /* 0x000fe200078ec0ff */
[--C-:B------:R-:W-:Y:S01]  /*4b10*/  FFMA.FTZ R54, R55, c[0x0][0x23c], -R143.reuse ;  /* 0x00008f0037367a23 */ /* 0x100fe2000001088f */
[----:B------:R-:W-:Y:S01]  /*4b20*/  SHF.R.U32.HI R12, RZ, 0x8, R12 ;  /* 0x00000008ff0c7819 */ /* 0x000fe2000001160c */
[----:B------:R-:W-:Y:S01]  /*4b30*/  FFMA.FTZ R55, R171, c[0x0][0x23c], -R143 ;  /* 0x00008f00ab377a23 */ /* 0x000fe2000001088f */
[----:B------:R-:W-:Y:S01]  /*4b40*/  PRMT R97, R97, 0x5410, R3 ;  /* 0x0000541061617816 */ /* 0x000fe20000000003 */
[----:B------:R-:W-:Y:S01]  /*4b50*/  MUFU.EX2 R50, R50 ;  /* 0x0000003200327308 */ /* 0x000fe20000000800 */
[----:B------:R-:W-:Y:S01]  /*4b60*/  SHF.R.U32.HI R21, RZ, 0x8, R21 ;  /* 0x00000008ff157819 */ /* 0x000fe20000011615 */
[----:B------:R-:W-:Y:S01]  /*4b70*/  FFMA.FTZ R61, R61, c[0x0][0x23c], -R67 ;  /* 0x00008f003d3d7a23 */ /* 0x000fe20000010843 */
[----:B-1----:R-:W-:Y:S01]  /*4b80*/  F2FP.PACK_AB R2, R37, R48 ;  /* 0x000000302502723e */ /* 0x002fe200000000ff */
[--C-:B------:R-:W-:Y:S01]  /*4b90*/  HSET2.LE.AND R97, R97, R60.reuse, PT ;  /* 0x0000003c61617233 */ /* 0x100fe20003803000 */
[----:B------:R-:W-:Y:S01]  /*4ba0*/  SHF.R.U32.HI R99, RZ, 0x10, R16 ;  /* 0x00000010ff637819 */ /* 0x000fe20000011610 */
[----:B------:R-:W-:Y:S01]  /*4bb0*/  FFMA.FTZ R56, R169, c[0x0][0x23c], -R143 ;  /* 0x00008f00a9387a23 */ /* 0x000fe2000001088f */
[----:B------:R-:W-:Y:S01]  /*4bc0*/  PRMT R96, R96, 0x5410, R12 ;  /* 0x0000541060607816 */ /* 0x000fe2000000000c */
[----:B------:R-:W1:Y:S01]  /*4bd0*/  MUFU.EX2 R49, R49 ;  /* 0x0000003100317308 */ /* 0x000e620000000800 */
[----:B------:R-:W-:Y:S01]  /*4be0*/  PRMT R15, R15, 0x5410, R21 ;  /* 0x000054100f0f7816 */ /* 0x000fe20000000015 */
[----:B------:R-:W-:Y:S01]  /*4bf0*/  FFMA.FTZ R59, R59, c[0x0][0x23c], -R67 ;  /* 0x00008f003b3b7a23 */ /* 0x000fe20000010843 */
[----:B------:R-:W-:Y:S01]  /*4c00*/  LOP3.LUT R98, R98, R2, RZ, 0xc0, !PT ;  /* 0x0000000262627212 */ /* 0x000fe200078ec0ff */
[--C-:B------:R-:W-:Y:S01]  /*4c10*/  HSET2.LE.AND R96, R96, R60.reuse, PT ;  /* 0x0000003c60607233 */ /* 0x100fe20003803000 */
[----:B------:R-:W-:Y:S01]  /*4c20*/  SHF.R.U32.HI R11, RZ, 0x18, R16 ;  /* 0x00000018ff0b7819 */ /* 0x000fe20000011610 */
[--C-:B------:R-:W-:Y:S01]  /*4c30*/  HSET2.LE.AND R15, R15, R60.reuse, PT ;  /* 0x0000003c0f0f7233 */ /* 0x100fe20003803000 */
[----:B------:R-:W-:Y:S01]  /*4c40*/  LOP3.LUT R99, R99, 0xff, RZ, 0xc0, !PT ;  /* 0x000000ff63637812 */ /* 0x000fe200078ec0ff */
[----:B------:R-:W-:Y:S01]  /*4c50*/  MUFU.EX2 R39, R39 ;  /* 0x0000002700277308 */ /* 0x000fe20000000800 */
[----:B---3--:R-:W-:Y:S01]  /*4c60*/  F2FP.PACK_AB R2, R46, R47 ;  /* 0x0000002f2e02723e */ /* 0x008fe200000000ff */
[----:B------:R-:W3:Y:S01]  /*4c70*/  LDSM.16.MT88.4 R16, [R188+0x6800] ;  /* 0x00680000bc10783b */ /* 0x000ee20000004200 */
[----:B------:R-:W-:Y:S01]  /*4c80*/  PRMT R99, R99, 0x5410, R11 ;  /* 0x0000541063637816 */ /* 0x000fe2000000000b */
[----:B------:R-:W-:Y:S01]  /*4c90*/  FFMA.FTZ R65, R65, c[0x0][0x23c], -R67 ;  /* 0x00008f0041417a23 */ /* 0x000fe20000010843 */
[----:B------:R-:W-:Y:S01]  /*4ca0*/  LOP3.LUT R97, R97, R2, RZ, 0xc0, !PT ;  /* 0x0000000261617212 */ /* 0x000fe200078ec0ff */
[----:B------:R-:W-:Y:S01]  /*4cb0*/  FFMA.FTZ R2, R40, c[0x0][0x23c], -R166 ;  /* 0x00008f0028027a23 */ /* 0x000fe200000108a6 */
[----:B------:R-:W-:Y:S01]  /*4cc0*/  LOP3.LUT R12, R13, UR7, R14, 0x96, !PT ;  /* 0x000000070d0c7c12 */ /* 0x000fe2000f8e960e */
[----:B------:R-:W4:Y:S01]  /*4cd0*/  MUFU.EX2 R38, R38 ;  /* 0x0000002600267308 */ /* 0x000f220000000800 */
[----:B-1----:R-:W-:Y:S01]  /*4ce0*/  F2FP.PACK_AB R3, R49, R50 ;  /* 0x000000323103723e */ /* 0x002fe200000000ff */
[--C-:B------:R-:W-:Y:S01]  /*4cf0*/  FFMA.FTZ R40, R42, c[0x0][0x23c], -R166.reuse ;  /* 0x00008f002a287a23 */ /* 0x100fe200000108a6 */
[----:B------:R-:W-:Y:S01]  /*4d00*/  HSET2.LE.AND R99, R99, R60, PT ;  /* 0x0000003c63637233 */ /* 0x000fe20003803000 */
[--C-:B------:R-:W-:Y:S01]  /*4d10*/  FFMA.FTZ R42, R9, c[0x0][0x23c], -R153.reuse ;  /* 0x00008f00092a7a23 */ /* 0x100fe20000010899 */
[----:B------:R-:W-:Y:S01]  /*4d20*/  LOP3.LUT R96, R96, R3, RZ, 0xc0, !PT ;  /* 0x0000000360607212 */ /* 0x000fe200078ec0ff */
[----:B------:R-:W-:Y:S01]  /*4d30*/  FFMA.FTZ R3, R51, c[0x0][0x23c], -R166 ;  /* 0x00008f0033037a23 */ /* 0x000fe200000108a6 */
[----:B------:R-:W-:Y:S01]  /*4d40*/  LOP3.LUT R224, R229, UR7, R224, 0x96, !PT ;  /* 0x00000007e5e07c12 */ /* 0x000fe2000f8e96e0 */
[----:B------:R-:W-:Y:S01]  /*4d50*/  MUFU.EX2 R45, R45 ;  /* 0x0000002d002d7308 */ /* 0x000fe20000000800 */
[----:B------:R-:W-:Y:S01]  /*4d60*/  FFMA.FTZ R51, R8, c[0x0][0x23c], -R153 ;  /* 0x00008f0008337a23 */ /* 0x000fe20000010899 */
[----:B------:R-:W-:Y:S01]  /*4d70*/  IADD3 R178, R58, 0x1, RZ ;  /* 0x000000013ab27810 */ /* 0x000fe20007ffe0ff */
[----:B------:R-:W-:-:S02]  /*4d80*/  FFMA.FTZ R58, R145, c[0x0][0x23c], -R67 ;  /* 0x00008f00913a7a23 */ /* 0x000fc40000010843 */
[----:B------:R-:W-:Y:S01]  /*4d90*/  IMAD.WIDE.U32 R224, R224, -0x2daee0ad, RZ ;  /* 0xd2511f53e0e07825 */ /* 0x000fe200078e00ff */
[----:B------:R-:W-:Y:S02]  /*4da0*/  LOP3.LUT R178, R179, UR25, R178, 0x96, !PT ;  /* 0x00000019b3b27c12 */ /* 0x000fe4000f8e96b2 */
[----:B------:R-:W1:Y:S01]  /*4db0*/  MUFU.EX2 R36, R36 ;  /* 0x0000002400247308 */ /* 0x000e620000000800 */
[----:B----4-:R-:W-:Y:S01]  /*4dc0*/  F2FP.PACK_AB R100, R38, R39 ;  /* 0x000000272664723e */ /* 0x010fe200000000ff */
[----:B------:R-:W-:Y:S01]  /*4dd0*/  FFMA.FTZ R142, R142, c[0x0][0x23c], -R166 ;  /* 0x00008f008e8e7a23 */ /* 0x000fe200000108a6 */
[----:B------:R-:W-:Y:S01]  /*4de0*/  LOP3.LUT R222, R225, UR17, R222, 0x96, !PT ;  /* 0x00000011e1de7c12 */ /* 0x000fe2000f8e96de */
[----:B------:R-:W-:Y:S01]  /*4df0*/  IMAD.WIDE.U32 R178, R178, -0x326172a9, RZ ;  /* 0xcd9e8d57b2b27825 */ /* 0x000fe200078e00ff */
[----:B------:R-:W-:Y:S02]  /*4e00*/  LOP3.LUT R100, R15, R100, RZ, 0xc0, !PT ;  /* 0x000000640f647212 */ /* 0x000fe400078ec0ff */
[----:B------:R-:W-:Y:S01]  /*4e10*/  LOP3.LUT R25, R222, 0xffff, RZ, 0xc0, !PT ;  /* 0x0000ffffde197812 */ /* 0x000fe200078ec0ff */
[----:B------:R-:W-:Y:S01]  /*4e20*/  IMAD.WIDE.U32 R14, R12, -0x2daee0ad, RZ ;  /* 0xd2511f530c0e7825 */ /* 0x000fe200078e00ff */
[----:B------:R-:W-:Y:S01]  /*4e30*/  MUFU.EX2 R2, R2 ;  /* 0x0000000200027308 */ /* 0x000fe20000000800 */
[----:B------:R-:W-:-:S02]  /*4e40*/  LOP3.LUT R176, R179, UR15, R176, 0x96, !PT ;  /* 0x0000000fb3b07c12 */ /* 0x000fc4000f8e96b0 */
[C---:B--2---:R-:W-:Y:S01]  /*4e50*/  HMMA.16816.F32 R92, R100.reuse, R4, RZ ;  /* 0x00000004645c723c */ /* 0x044fe200000018ff */
[----:B------:R-:W-:Y:S01]  /*4e60*/  LOP3.LUT R12, R14, 0xffff, RZ, 0xc0, !PT ;  /* 0x0000ffff0e0c7812 */ /* 0x000fe200078ec0ff */
[----:B------:R-:W-:Y:S01]  /*4e70*/  FFMA.FTZ R154, R154, c[0x0][0x23c], -R153 ;  /* 0x00008f009a9a7a23 */ /* 0x000fe20000010899 */
[----:B------:R-:W-:Y:S01]  /*4e80*/  LOP3.LUT R22, R14, 0xff, RZ, 0xc0, !PT ;  /* 0x000000ff0e167812 */ /* 0x000fe200078ec0ff */
[----:B------:R-:W-:Y:S01]  /*4e90*/  IMAD.WIDE.U32 R176, R176, -0x2daee0ad, RZ ;  /* 0xd2511f53b0b07825 */ /* 0x000fe200078e00ff */
[----:B-1----:R-:W-:Y:S01]  /*4ea0*/  F2FP.PACK_AB R11, R36, R45 ;  /* 0x0000002d240b723e */ /* 0x002fe200000000ff */
[----:B------:R-:W1:Y:S01]  /*4eb0*/  MUFU.EX2 R40, R40 ;  /* 0x0000002800287308 */ /* 0x000e620000000800 */
[----:B------:R-:W-:Y:S01]  /*4ec0*/  SHF.R.U32.HI R12, RZ, 0x8, R12 ;  /* 0x00000008ff0c7819 */ /* 0x000fe2000001160c */
[----:B------:R-:W-:Y:S01]  /*4ed0*/  HMMA.16816.F32 R124, R100, R116, RZ ;  /* 0x00000074647c723c */ /* 0x000fe200000018ff */
[----:B------:R-:W-:Y:S01]  /*4ee0*/  LOP3.LUT R99, R99, R11, RZ, 0xc0, !PT ;  /* 0x0000000b63637212 */ /* 0x000fe200078ec0ff */
[----:B------:R-:W-:Y:S01]  /*4ef0*/  FFMA.FTZ R158, R158, c[0x0][0x23c], -R67 ;  /* 0x00008f009e9e7a23 */ /* 0x000fe20000010843 */
[----:B------:R-:W-:Y:S01]  /*4f00*/  LOP3.LUT R11, R15, UR17, R10, 0x96, !PT ;  /* 0x000000110f0b7c12 */ /* 0x000fe2000f8e960a */
[----:B------:R-:W-:Y:S01]  /*4f10*/  FFMA.FTZ R160, R160, c[0x0][0x23c], -R143 ;  /* 0x00008f00a0a07a23 */ /* 0x000fe2000001088f */
[--C-:B------:R-:W-:Y:S01]  /*4f20*/  SHF.R.U32.HI R10, RZ, 0x10, R14.reuse ;  /* 0x00000010ff0a7819 */ /* 0x100fe2000001160e */
[----:B------:R-:W-:Y:S01]  /*4f30*/  MUFU.EX2 R42, R42 ;  /* 0x0000002a002a7308 */ /* 0x000fe20000000800 */
[----:B------:R-:W-:Y:S01]  /*4f40*/  SHF.R.U32.HI R21, RZ, 0x10, R11 ;  /* 0x00000010ff157819 */ /* 0x000fe2000001160b */
[----:B------:R-:W-:Y:S01]  /*4f50*/  HMMA.16816.F32 R88, R96, R4, RZ ;  /* 0x000000046058723c */ /* 0x000fe200000018ff */
[----:B------:R-:W-:Y:S01]  /*4f60*/  SHF.R.U32.HI R23, RZ, 0x18, R14 ;  /* 0x00000018ff177819 */ /* 0x000fe2000001160e */
[----:B------:R-:W-:Y:S01]  /*4f70*/  FFMA.FTZ R159, R159, c[0x0][0x23c], -R143 ;  /* 0x00008f009f9f7a23 */ /* 0x000fe2000001088f */
[----:B------:R-:W-:Y:S01]  /*4f80*/  LOP3.LUT R10, R10, 0xff, RZ, 0xc0, !PT ;  /* 0x000000ff0a0a7812 */ /* 0x000fe200078ec0ff */
[----:B------:R-:W-:Y:S01]  /*4f90*/  FFMA.FTZ R152, R152, c[0x0][0x23c], -R67 ;  /* 0x00008f0098987a23 */ /* 0x000fe20000010843 */
[----:B------:R-:W-:Y:S01]  /*4fa0*/  LOP3.LUT R9, R11, 0xffff, RZ, 0xc0, !PT ;  /* 0x0000ffff0b097812 */ /* 0x000fe200078ec0ff */
[----:B------:R-:W2:Y:S01]  /*4fb0*/  MUFU.EX2 R51, R51 ;  /* 0x0000003300337308 */ /* 0x000ea20000000800 */
[----:B------:R-:W-:Y:S01]  /*4fc0*/  PRMT R22, R22, 0x5410, R12 ;  /* 0x0000541016167816 */ /* 0x000fe2000000000c */
[C---:B------:R-:W-:Y:S01]  /*4fd0*/  HMMA.16816.F32 R68, R100.reuse, R76, RZ ;  /* 0x0000004c6444723c */ /* 0x040fe200000018ff */
[----:B------:R-:W-:Y:S01]  /*4fe0*/  SHF.R.U32.HI R8, RZ, 0x18, R11 ;  /* 0x00000018ff087819 */ /* 0x000fe2000001160b */
[----:B------:R-:W4:Y:S01]  /*4ff0*/  LDSM.16.MT88.4 R12, [R186+0x6800] ;  /* 0x00680000ba0c783b */ /* 0x000f220000004200 */
[----:B------:R-:W-:Y:S01]  /*5000*/  LOP3.LUT R21, R21, 0xff, RZ, 0xc0, !PT ;  /* 0x000000ff15157812 */ /* 0x000fe200078ec0ff */
[--C-:B------:R-:W-:Y:S01]  /*5010*/  HSET2.LE.AND R22, R22, R60.reuse, PT ;  /* 0x0000003c16167233 */ /* 0x100fe20003803000 */
[----:B------:R-:W-:Y:S01]  /*5020*/  PRMT R23, R10, 0x5410, R23 ;  /* 0x000054100a177816 */ /* 0x000fe20000000017 */
[----:B------:R-:W-:Y:S01]  /*5030*/  MUFU.EX2 R3, R3 ;  /* 0x0000000300037308 */ /* 0x000fe20000000800 */
[----:B------:R-:W-:Y:S01]  /*5040*/  LOP3.LUT R20, R11, 0xff, RZ, 0xc0, !PT ;  /* 0x000000ff0b147812 */ /* 0x000fe200078ec0ff */
[C---:B------:R-:W-:Y:S01]  /*5050*/  HMMA.16816.F32 R80, R100.reuse, R104, RZ ;  /* 0x000000686450723c */ /* 0x040fe200000018ff */
[----:B------:R-:W-:Y:S01]  /*5060*/  SHF.R.U32.HI R9, RZ, 0x8, R9 ;  /* 0x00000008ff097819 */ /* 0x000fe20000011609 */
[--C-:B------:R-:W-:Y:S01]  /*5070*/  HSET2.LE.AND R23, R23, R60.reuse, PT ;  /* 0x0000003c17177233 */ /* 0x100fe20003803000 */
[----:B------:R-:W-:Y:S01]  /*5080*/  PRMT R21, R21, 0x5410, R8 ;  /* 0x0000541015157816 */ /* 0x000fe20000000008 */
[----:B------:R-:W-:Y:S01]  /*5090*/  FFMA.FTZ R148, R148, c[0x0][0x23c], -R67 ;  /* 0x00008f0094947a23 */ /* 0x000fe20000010843 */
[----:B-1----:R-:W-:Y:S01]  /*50a0*/  F2FP.PACK_AB R8, R40, R2 ;  /* 0x000000022808723e */ /* 0x002fe200000000ff */
[----:B------:R-:W1:Y:S01]  /*50b0*/  MUFU.EX2 R41, R41 ;  /* 0x0000002900297308 */ /* 0x000e620000000800 */
[----:B------:R-:W-:Y:S01]  /*50c0*/  PRMT R20, R20, 0x5410, R9 ;  /* 0x0000541014147816 */ /* 0x000fe20000000009 */
[C---:B------:R-:W-:Y:S01]  /*50d0*/  HMMA.16816.F32 R120, R100.reuse, R118, RZ ;  /* 0x000000766478723c */ /* 0x040fe200000018ff */
[----:B--2---:R-:W-:Y:S01]  /*50e0*/  F2FP.PACK_AB R4, R51, R42 ;  /* 0x0000002a3304723e */ /* 0x004fe200000000ff */
[--C-:B------:R-:W-:Y:S01]  /*50f0*/  HSET2.LE.AND R21, R21, R60.reuse, PT ;  /* 0x0000003c15157233 */ /* 0x100fe20003803000 */
[----:B------:R-:W-:Y:S01]  /*5100*/  LOP3.LUT R22, R22, R8, RZ, 0xc0, !PT ;  /* 0x0000000816167212 */ /* 0x000fe200078ec0ff */
[----:B------:R-:W-:Y:S01]  /*5110*/  HSET2.LE.AND R20, R20, R60, PT ;  /* 0x0000003c14147233 */ /* 0x000fe20003803000 */
[----:B------:R-:W2:Y:S01]  /*5120*/  LDSM.16.MT88.4 R8, [R185+0x6800] ;  /* 0x00680000b908783b */ /* 0x000ea20000004200 */
[----:B------:R-:W-:Y:S01]  /*5130*/  MUFU.EX2 R52, R52 ;  /* 0x0000003400347308 */ /* 0x000fe20000000800 */
[----:B------:R-:W-:Y:S01]  /*5140*/  LOP3.LUT R23, R23, R4, RZ, 0xc0, !PT ;  /* 0x0000000417177212 */ /* 0x000fe200078ec0ff */
[C---:B------:R-:W-:Y:S01]  /*5150*/  HMMA.16816.F32 R72, R100.reuse, R78, RZ ;  /* 0x0000004e6448723c */ /* 0x040fe200000018ff */
[----:B------:R-:W-:Y:S01]  /*5160*/  SHF.R.U32.HI R5, RZ, 0x18, R224 ;  /* 0x00000018ff057819 */ /* 0x000fe200000116e0 */
[----:B------:R-:W-:Y:S01]  /*5170*/  FFMA.FTZ R164, R164, c[0x0][0x23c], -R67 ;  /* 0x00008f00a4a47a23 */ /* 0x000fe20000010843 */
[----:B------:R-:W-:Y:S01]  /*5180*/  SHF.R.U32.HI R25, RZ, 0x8, R25 ;  /* 0x00000008ff197819 */ /* 0x000fe20000011619 */
[----:B------:R-:W-:Y:S01]  /*5190*/  FFMA.FTZ R146, R146, c[0x0][0x23c], -R153 ;  /* 0x00008f0092927a23 */ /* 0x000fe20000010899 */
[----:B------:R-:W-:Y:S01]  /*51a0*/  LOP3.LUT R174, R177, UR12, R174, 0x96, !PT ;  /* 0x0000000cb1ae7c12 */ /* 0x000fe2000f8e96ae */
[----:B------:R-:W5:Y:S01]  /*51b0*/  MUFU.EX2 R53, R53 ;  /* 0x0000003500357308 */ /* 0x000f620000000800 */
[----:B-1----:R-:W-:Y:S01]  /*51c0*/  F2FP.PACK_AB R4, R41, R3 ;  /* 0x000000032904723e */ /* 0x002fe200000000ff */
[----:B------:R-:W-:Y:S01]  /*51d0*/  HMMA.16816.F32 R84, R100, R106, RZ ;  /* 0x0000006a6454723c */ /* 0x000fe200000018ff */
[----:B------:R-:W-:Y:S01]  /*51e0*/  LOP3.LUT R26, R179, UR15, R26, 0x96, !PT ;  /* 0x0000000fb31a7c12 */ /* 0x000fe2000f8e961a */
[--C-:B------:R-:W-:Y:S01]  /*51f0*/  FFMA.FTZ R156, R156, c[0x0][0x23c], -R166.reuse ;  /* 0x00008f009c9c7a23 */ /* 0x100fe200000108a6 */
[----:B------:R-:W-:Y:S01]  /*5200*/  LOP3.LUT R20, R20, R4, RZ, 0xc0, !PT ;  /* 0x0000000414147212 */ /* 0x000fe200078ec0ff */
[----:B------:R-:W-:-:S02]  /*5210*/  FFMA.FTZ R155, R155, c[0x0][0x23c], -R166 ;  /* 0x00008f009b9b7a23 */ /* 0x000fc400000108a6 */
[----:B------:R-:W-:Y:S01]  /*5220*/  MUFU.EX2 R54, R54 ;  /* 0x0000003600367308 */ /* 0x000fe20000000800 */
[----:B------:R-:W-:Y:S01]  /*5230*/  FFMA.FTZ R157, R157, c[0x0][0x23c], -R166 ;  /* 0x00008f009d9d7a23 */ /* 0x000fe200000108a6 */
[C---:B------:R-:W-:Y:S01]  /*5240*/  HMMA.16816.F32 R128, R96.reuse, R116, RZ ;  /* 0x000000746080723c */ /* 0x040fe200000018ff */
[--C-:B------:R-:W-:Y:S02]  /*5250*/  FFMA.FTZ R151, R151, c[0x0][0x23c], -R153.reuse ;  /* 0x00008f0097977a23 */ /* 0x100fe40000010899 */
[----:B------:R-:W-:Y:S02]  /*5260*/  FFMA.FTZ R150, R150, c[0x0][0x23c], -R153 ;  /* 0x00008f0096967a23 */ /* 0x000fe40000010899 */
[----:B------:R-:W-:Y:S01]  /*5270*/  FADD.FTZ R49, R50, R49 ;  /* 0x0000003132317221 */ /* 0x000fe20000010000 */
[----:B-----5:R-:W-:Y:S01]  /*5280*/  F2FP.PACK_AB R4, R53, R52 ;  /* 0x000000343504723e */ /* 0x020fe200000000ff */
[----:B------:R-:W1:Y:S01]  /*5290*/  MUFU.EX2 R55, R55 ;  /* 0x0000003700377308 */ /* 0x000e620000000800 */
[----:B------:R-:W-:Y:S01]  /*52a0*/  HMMA.16816.F32 R112, R96, R76, RZ ;  /* 0x0000004c6070723c */ /* 0x000fe200000018ff */
[----:B------:R-:W-:Y:S01]  /*52b0*/  FADD.FTZ R46, R47, R46 ;  /* 0x0000002e2f2e7221 */ /* 0x000fe20000010000 */
[----:B------:R-:W-:Y:S01]  /*52c0*/  LOP3.LUT R21, R21, R4, RZ, 0xc0, !PT ;  /* 0x0000000415157212 */ /* 0x000fe200078ec0ff */
[----:B------:R-:W-:Y:S01]  /*52d0*/  FADD.FTZ R38, R39, R38 ;  /* 0x0000002627267221 */ /* 0x000fe20000010000 */
[----:B------:R-:W-:Y:S01]  /*52e0*/  SHF.R.U32.HI R4, RZ, 0x10, R224 ;  /* 0x00000010ff047819 */ /* 0x000fe200000116e0 */
[----:B------:R-:W-:-:S02]  /*52f0*/  FADD.FTZ R43, R44, R43 ;  /* 0x0000002b2c2b7221 */ /* 0x000fc40000010000 */
[----:B------:R-:W-:Y:S01]  /*5300*/  MUFU.EX2 R58, R58 ;  /* 0x0000003a003a7308 */ /* 0x000fe20000000800 */
[C---:B------:R-:W-:Y:S01]  /*5310*/  HMMA.16816.F32 R108, R96.reuse, R104, RZ ;  /* 0x00000068606c723c */ /* 0x040fe200000018ff */
[----:B------:R-:W-:Y:S01]  /*5320*/  LOP3.LUT R4, R4, 0xff, RZ, 0xc0, !PT ;  /* 0x000000ff04047812 */ /* 0x000fe200078ec0ff */
[----:B------:R-:W-:Y:S02]  /*5330*/  FADD.FTZ R49, R48, R49 ;  /* 0x0000003130317221 */ /* 0x000fe40000010000 */
[----:B------:R-:W-:Y:S01]  /*5340*/  FADD.FTZ R46, R45, R46 ;  /* 0x0000002e2d2e7221 */ /* 0x000fe20000010000 */
[----:B------:R-:W-:Y:S01]  /*5350*/  PRMT R4, R4, 0x5410, R5 ;  /* 0x0000541004047816 */ /* 0x000fe20000000005 */
[----:B------:R-:W-:Y:S01]  /*5360*/  FADD.FTZ R38, R34, R38 ;  /* 0x0000002622267221 */ /* 0x000fe20000010000 */
[----:B------:R-:W-:Y:S01]  /*5370*/  LOP3.LUT R5, R222, 0xff, RZ, 0xc0, !PT ;  /* 0x000000ffde057812 */ /* 0x000fe200078ec0ff */
[C---:B------:R-:W-:Y:S01]  /*5380*/  HMMA.16816.F32 R116, R96.reuse, R118, RZ ;  /* 0x000000766074723c */ /* 0x040fe200000018ff */
[----:B------:R-:W-:Y:S01]  /*5390*/  MUFU.EX2 R61, R61 ;  /* 0x0000003d003d7308 */ /* 0x000fe20000000800 */
[----:B-1----:R-:W-:Y:S01]  /*53a0*/  F2FP.PACK_AB R27, R55, R54 ;  /* 0x00000036371b723e */ /* 0x002fe200000000ff */
[--C-:B------:R-:W-:Y:S01]  /*53b0*/  HSET2.LE.AND R4, R4, R60.reuse, PT ;  /* 0x0000003c04047233 */ /* 0x100fe20003803000 */
[----:B------:R-:W-:Y:S01]  /*53c0*/  PRMT R5, R5, 0x5410, R25 ;  /* 0x0000541005057816 */ /* 0x000fe20000000019 */
[----:B------:R-:W-:Y:S01]  /*53d0*/  FADD.FTZ R43, R32, R43 ;  /* 0x0000002b202b7221 */ /* 0x000fe20000010000 */
[--C-:B------:R-:W-:Y:S01]  /*53e0*/  LOP3.LUT R25, R173, UR13, R178.reuse, 0x96, !PT ;  /* 0x0000000dad197c12 */ /* 0x100fe2000f8e96b2 */
[----:B------:R-:W-:Y:S01]  /*53f0*/  FADD.FTZ R49, R37, R49 ;  /* 0x0000003125317221 */ /* 0x000fe20000010000 */
[----:B------:R-:W-:Y:S01]  /*5400*/  HMMA.16816.F32 R76, R96, R78, RZ ;  /* 0x0000004e604c723c */ /* 0x000fe200000018ff */
[----:B------:R-:W1:Y:S01]  /*5410*/  MUFU.EX2 R57, R57 ;  /* 0x0000003900397308 */ /* 0x000e620000000800 */
[----:B------:R-:W-:Y:S01]  /*5420*/  HSET2.LE.AND R145, R5, R60, PT ;  /* 0x0000003c05917233 */ /* 0x000fe20003803000 */
[----:B------:R-:W-:Y:S01]  /*5430*/  LOP3.LUT R178, R243, UR13, R178, 0x96, !PT ;  /* 0x0000000df3b27c12 */ /* 0x000fe2000f8e96b2 */
[----:B------:R-:W-:-:S02]  /*5440*/  FADD.FTZ R46, R36, R46 ;  /* 0x0000002e242e7221 */ /* 0x000fc40000010000 */
[----:B------:R-:W-:Y:S02]  /*5450*/  FADD.FTZ R38, R33, R38 ;  /* 0x0000002621267221 */ /* 0x000fe40000010000 */
[----:B------:R-:W-:Y:S01]  /*5460*/  HMMA.16816.F32 R104, R96, R106, RZ ;  /* 0x0000006a6068723c */ /* 0x000fe200000018ff */
[----:B------:R-:W5:Y:S01]  /*5470*/  MUFU.EX2 R56, R56 ;  /* 0x0000003800387308 */ /* 0x000f620000000800 */
[----:B------:R-:W-:-:S04]  /*5480*/  IMAD.WIDE.U32 R178, R178, -0x2daee0ad, RZ ;  /* 0xd2511f53b2b27825 */ /* 0x000fc800078e00ff */
[----:B------:R-:W-:Y:S02]  /*5490*/  FADD.FTZ R43, R35, R43 ;  /* 0x0000002b232b7221 */ /* 0x000fe40000010000 */
[-C--:B------:R-:W-:Y:S01]  /*54a0*/  HMMA.16816.F32 R100, R100, R6.reuse, RZ ;  /* 0x000000066464723c */ /* 0x080fe200000018ff */
[----:B------:R-:W2:Y:S01]  /*54b0*/  MUFU.EX2 R59, R59 ;  /* 0x0000003b003b7308 */ /* 0x000ea20000000800 */
[----:B-1----:R-:W-:Y:S02]  /*54c0*/  FADD.FTZ R49, R57, R49 ;  /* 0x0000003139317221 */ /* 0x002fe40000010000 */
[----:B------:R-:W-:Y:S02]  /*54d0*/  FADD.FTZ R38, R3, R38 ;  /* 0x0000002603267221 */ /* 0x000fe40000010000 */
[----:B------:R-:W-:Y:S02]  /*54e0*/  FADD.FTZ R43, R52, R43 ;  /* 0x0000002b342b7221 */ /* 0x000fe40000010000 */
[----:B------:R-:W-:Y:S01]  /*54f0*/  HMMA.16816.F32 R96, R96, R6, RZ ;  /* 0x000000066060723c */ /* 0x000fe200000018ff */
[----:B------:R-:W1:Y:S01]  /*5500*/  MUFU.EX2 R65, R65 ;  /* 0x0000004100417308 */ /* 0x000e620000000800 */
[C---:B-----5:R-:W-:Y:S01]  /*5510*/  F2FP.PACK_AB R169, R56.reuse, R57 ;  /* 0x0000003938a9723e */ /* 0x060fe200000000ff */
[----:B------:R-:W-:-:S02]  /*5520*/  FADD.FTZ R49, R56, R49 ;  /* 0x0000003138317221 */ /* 0x000fc40000010000 */
[----:B------:R-:W-:Y:S02]  /*5530*/  FADD.FTZ R38, R41, R38 ;  /* 0x0000002629267221 */ /* 0x000fe40000010000 */
[C---:B------:R-:W-:Y:S01]  /*5540*/  LOP3.LUT R7, R224.reuse, 0xffff, RZ, 0xc0, !PT ;  /* 0x0000ffffe0077812 */ /* 0x040fe200078ec0ff */
[C---:B---3--:R-:W-:Y:S01]  /*5550*/  HMMA.16816.F32 R124, R20.reuse, R16, R124 ;  /* 0x00000010147c723c */ /* 0x048fe2000000187c */
[----:B------:R-:W-:Y:S01]  /*5560*/  LOP3.LUT R6, R224, 0xff, RZ, 0xc0, !PT ;  /* 0x000000ffe0067812 */ /* 0x000fe200078ec0ff */
[----:B------:R-:W-:Y:S01]  /*5570*/  MUFU.EX2 R142, R142 ;  /* 0x0000008e008e7308 */ /* 0x000fe20000000800 */
[----:B------:R-:W-:Y:S01]  /*5580*/  SHF.R.U32.HI R7, RZ, 0x8, R7 ;  /* 0x00000008ff077819 */ /* 0x000fe20000011607 */
[----:B--2---:R-:W-:Y:S02]  /*5590*/  FADD.FTZ R46, R59, R46 ;  /* 0x0000002e3b2e7221 */ /* 0x004fe40000010000 */
[----:B------:R-:W-:Y:S01]  /*55a0*/  FADD.FTZ R43, R53, R43 ;  /* 0x0000002b352b7221 */ /* 0x000fe20000010000 */
[----:B------:R-:W-:Y:S01]  /*55b0*/  PRMT R6, R6, 0x5410, R7 ;  /* 0x0000541006067816 */ /* 0x000fe20000000007 */
[----:B----4-:R-:W-:Y:S01]  /*55c0*/  HMMA.16816.F32 R68, R20, R12, R68 ;  /* 0x0000000c1444723c */ /* 0x010fe20000001844 */
[--C-:B------:R-:W-:Y:S01]  /*55d0*/  SHF.R.U32.HI R7, RZ, 0x10, R222.reuse ;  /* 0x00000010ff077819 */ /* 0x100fe200000116de */
[----:B------:R-:W-:Y:S01]  /*55e0*/  MUFU.EX2 R154, R154 ;  /* 0x0000009a009a7308 */ /* 0x000fe20000000800 */
[----:B------:R-:W-:Y:S01]  /*55f0*/  SHF.R.U32.HI R222, RZ, 0x18, R222 ;  /* 0x00000018ffde7819 */ /* 0x000fe200000116de */
[----:B------:R-:W-:Y:S01]  /*5600*/  HSET2.LE.AND R6, R6, R60, PT ;  /* 0x0000003c06067233 */ /* 0x000fe20003803000 */
[----:B------:R-:W-:Y:S01]  /*5610*/  LOP3.LUT R7, R7, 0xff, RZ, 0xc0, !PT ;  /* 0x000000ff07077812 */ /* 0x000fe200078ec0ff */
[----:B-1----:R-:W-:-:S02]  /*5620*/  FADD.FTZ R46, R65, R46 ;  /* 0x0000002e412e7221 */ /* 0x002fc40000010000 */
[C---:B------:R-:W-:Y:S01]  /*5630*/  HMMA.16816.F32 R80, R20.reuse, R8, R80 ;  /* 0x000000081450723c */ /* 0x040fe20000001850 */
[----:B------:R-:W-:Y:S01]  /*5640*/  PRMT R222, R7, 0x5410, R222 ;  /* 0x0000541007de7816 */ /* 0x000fe200000000de */
[----:B------:R-:W-:Y:S01]  /*5650*/  MUFU.EX2 R158, R158 ;  /* 0x0000009e009e7308 */ /* 0x000fe20000000800 */
[----:B------:R-:W-:Y:S01]  /*5660*/  LOP3.LUT R6, R6, R27, RZ, 0xc0, !PT ;  /* 0x0000001b06067212 */ /* 0x000fe200078ec0ff */
[----:B------:R-:W-:Y:S01]  /*5670*/  FFMA.FTZ R224, R62, c[0x0][0x23c], -R67 ;  /* 0x00008f003ee07a23 */ /* 0x000fe20000010843 */
[----:B------:R-:W-:Y:S01]  /*5680*/  F2FP.PACK_AB R7, R61, R58 ;  /* 0x0000003a3d07723e */ /* 0x000fe200000000ff */
[----:B------:R-:W-:Y:S01]  /*5690*/  HSET2.LE.AND R5, R222, R60, PT ;  /* 0x0000003cde057233 */ /* 0x000fe20003803000 */
[----:B------:R-:W-:Y:S01]  /*56a0*/  IMAD.WIDE.U32 R222, R25, -0x2daee0ad, RZ ;  /* 0xd2511f5319de7825 */ /* 0x000fe200078e00ff */
[----:B------:R-:W-:Y:S01]  /*56b0*/  F2FP.PACK_AB R27, R65, R59 ;  /* 0x0000003b411b723e */ /* 0x000fe200000000ff */
[C---:B------:R-:W-:Y:S01]  /*56c0*/  HMMA.16816.F32 R92, R20.reuse, R28, R92 ;  /* 0x0000001c145c723c */ /* 0x040fe2000000185c */
[----:B------:R-:W-:Y:S01]  /*56d0*/  LOP3.LUT R7, R4, R7, RZ, 0xc0, !PT ;  /* 0x0000000704077212 */ /* 0x000fe200078ec0ff */
[----:B------:R-:W-:Y:S01]  /*56e0*/  MUFU.EX2 R160, R160 ;  /* 0x000000a000a07308 */ /* 0x000fe20000000800 */
[----:B------:R-:W-:Y:S01]  /*56f0*/  LOP3.LUT R175, R223, UR10, R176, 0x96, !PT ;  /* 0x0000000adfaf7c12 */ /* 0x000fe2000f8e96b0 */
[--C-:B------:R-:W-:Y:S01]  /*5700*/  FFMA.FTZ R139, R139, c[0x0][0x23c], -R143.reuse ;  /* 0x00008f008b8b7a23 */ /* 0x100fe2000001088f */
[----:B------:R-:W-:Y:S01]  /*5710*/  LOP3.LUT R4, R145, R169, RZ, 0xc0, !PT ;  /* 0x000000a991047212 */ /* 0x000fe200078ec0ff */
[--C-:B------:R-:W-:Y:S01]  /*5720*/  FFMA.FTZ R145, R144, c[0x0][0x23c], -R166.reuse ;  /* 0x00008f0090917a23 */ /* 0x100fe200000108a6 */
[----:B------:R-:W-:Y:S01]  /*5730*/  LOP3.LUT R5, R5, R27, RZ, 0xc0, !PT ;  /* 0x0000001b05057212 */ /* 0x000fe200078ec0ff */
[C---:B------:R-:W-:Y:S01]  /*5740*/  HMMA.16816.F32 R120, R20.reuse, R18, R120 ;  /* 0x000000121478723c */ /* 0x040fe20000001878 */
[----:B------:R-:W-:Y:S01]  /*5750*/  IMAD.WIDE.U32 R26, R26, -0x2daee0ad, RZ ;  /* 0xd2511f531a1a7825 */ /* 0x000fe200078e00ff */
[----:B------:R-:W-:Y:S03]  /*5760*/  MUFU.EX2 R159, R159 ;  /* 0x0000009f009f7308 */ /* 0x000fe60000000800 */
[----:B------:R-:W-:Y:S01]  /*5770*/  FFMA.FTZ R144, R147, c[0x0][0x23c], -R166 ;  /* 0x00008f0093907a23 */ /* 0x000fe200000108a6 */
[----:B------:R-:W-:Y:S01]  /*5780*/  LOP3.LUT R27, R27, UR12, R24, 0x96, !PT ;  /* 0x0000000c1b1b7c12 */ /* 0x000fe2000f8e9618 */
[----:B------:R-:W-:Y:S01]  /*5790*/  FFMA.FTZ R147, R170, c[0x0][0x23c], -R166 ;  /* 0x00008f00aa937a23 */ /* 0x000fe200000108a6 */
[----:B------:R-:W-:Y:S01]  /*57a0*/  HMMA.16816.F32 R72, R20, R14, R72 ;  /* 0x0000000e1448723c */ /* 0x000fe20000001848 */
[----:B------:R-:W-:Y:S01]  /*57b0*/  LOP3.LUT R170, R179, UR10, R26, 0x96, !PT ;  /* 0x0000000ab3aa7c12 */ /* 0x000fe2000f8e961a */
[----:B------:R-:W-:Y:S01]  /*57c0*/  MUFU.EX2 R145, R145 ;  /* 0x0000009100917308 */ /* 0x000fe20000000800 */
[----:B------:R-:W-:-:S02]  /*57d0*/  FFMA.FTZ R141, R141, c[0x0][0x23c], -R143 ;  /* 0x00008f008d8d7a23 */ /* 0x000fc4000001088f */
[--C-:B------:R-:W-:Y:S02]  /*57e0*/  FFMA.FTZ R138, R138, c[0x0][0x23c], -R143.reuse ;  /* 0x00008f008a8a7a23 */ /* 0x100fe4000001088f */
[----:B------:R-:W-:Y:S01]  /*57f0*/  IMAD.WIDE.U32 R170, R170, -0x326172a9, RZ ;  /* 0xcd9e8d57aaaa7825 */ /* 0x000fe200078e00ff */
[C---:B------:R-:W-:Y:S02]  /*5800*/  HMMA.16816.F32 R84, R20.reuse, R10, R84 ;  /* 0x0000000a1454723c */ /* 0x040fe40000001854 */
[----:B------:R-:W-:Y:S01]  /*5810*/  MUFU.EX2 R144, R144 ;  /* 0x0000009000907308 */ /* 0x000fe20000000800 */
[----:B------:R-:W-:Y:S02]  /*5820*/  FFMA.FTZ R225, R140, c[0x0][0x23c], -R143 ;  /* 0x00008f008ce17a23 */ /* 0x000fe4000001088f */
[--C-:B------:R-:W-:Y:S02]  /*5830*/  FFMA.FTZ R66, R66, c[0x0][0x23c], -R67.reuse ;  /* 0x00008f0042427a23 */ /* 0x100fe40000010843 */
[--C-:B------:R-:W-:Y:S01]  /*5840*/  FFMA.FTZ R64, R64, c[0x0][0x23c], -R67.reuse ;  /* 0x00008f0040407a23 */ /* 0x100fe20000010843 */
[----:B------:R-:W-:Y:S01]  /*5850*/  HMMA.16816.F32 R100, R20, R30, R100 ;  /* 0x0000001e1464723c */ /* 0x000fe20000001864 */
[----:B------:R-:W-:Y:S01]  /*5860*/  FFMA.FTZ R62, R63, c[0x0][0x23c], -R67 ;  /* 0x00008f003f3e7a23 */ /* 0x000fe20000010843 */
[----:B------:R-:W1:Y:S01]  /*5870*/  MUFU.EX2 R147, R147 ;  /* 0x0000009300937308 */ /* 0x000e620000000800 */
[----:B------:R-:W-:-:S02]  /*5880*/  FADD.FTZ R49, R54, R49 ;  /* 0x0000003136317221 */ /* 0x000fc40000010000 */
[----:B------:R-:W-:Y:S02]  /*5890*/  FADD.FTZ R46, R58, R46 ;  /* 0x0000002e3a2e7221 */ /* 0x000fe40000010000 */
[----:B------:R-:W-:Y:S01]  /*58a0*/  IMAD.WIDE.U32 R20, R174, -0x326172a9, RZ ;  /* 0xcd9e8d57ae147825 */ /* 0x000fe200078e00ff */
[----:B------:R-:W-:Y:S02]  /*58b0*/  HMMA.16816.F32 R112, R4, R12, R112 ;  /* 0x0000000c0470723c */ /* 0x000fe40000001870 */
[----:B------:R-:W-:Y:S01]  /*58c0*/  MUFU.EX2 R152, R152 ;  /* 0x0000009800987308 */ /* 0x000fe20000000800 */
[----:B------:R-:W-:Y:S01]  /*58d0*/  IMAD.WIDE.U32 R174, R175, -0x326172a9, RZ ;  /* 0xcd9e8d57afae7825 */ /* 0x000fe200078e00ff */
[----:B------:R-:W-:-:S03]  /*58e0*/  LOP3.LUT R172, R21, UR11, R172, 0x96, !PT ;  /* 0x0000000b15ac7c12 */ /* 0x000fc6000f8e96ac */
[----:B------:R-:W-:Y:S01]  /*58f0*/  FADD.FTZ R38, R2, R38 ;  /* 0x0000002602267221 */ /* 0x000fe20000010000 */
[----:B------:R-:W-:Y:S01]  /*5900*/  LOP3.LUT R173, R175, UR9, R20, 0x96, !PT ;  /* 0x00000009afad7c12 */ /* 0x000fe2000f8e9614 */
[----:B------:R-:W-:Y:S01]  /*5910*/  IMAD.WIDE.U32 R12, R172, -0x2daee0ad, RZ ;  /* 0xd2511f53ac0c7825 */ /* 0x000fe200078e00ff */
[----:B------:R-:W-:Y:S01]  /*5920*/  HMMA.16816.F32 R108, R4, R8, R108 ;  /* 0x00000008046c723c */ /* 0x000fe2000000186c */
[----:B-1----:R-:W-:Y:S01]  /*5930*/  F2FP.PACK_AB R26, R147, R144 ;  /* 0x00000090931a723e */ /* 0x002fe200000000ff */
[----:B------:R-:W-:Y:S01]  /*5940*/  MUFU.EX2 R148, R148 ;  /* 0x0000009400947308 */ /* 0x000fe20000000800 */
[----:B------:R-:W-:Y:S01]  /*5950*/  IMAD.WIDE.U32 R172, R173, -0x2daee0ad, RZ ;  /* 0xd2511f53adac7825 */ /* 0x000fe200078e00ff */
[----:B------:R-:W-:-:S03]  /*5960*/  LOP3.LUT R176, R13, UR8, R222, 0x96, !PT ;  /* 0x000000080db07c12 */ /* 0x000fc6000f8e96de */
[----:B------:R-:W-:Y:S01]  /*5970*/  IMAD.WIDE.U32 R222, R27, -0x326172a9, RZ ;  /* 0xcd9e8d571bde7825 */ /* 0x000fe200078e00ff */
[----:B------:R-:W-:Y:S01]  /*5980*/  LOP3.LUT R12, R173, UR6, R12, 0x96, !PT ;  /* 0x00000006ad0c7c12 */ /* 0x000fe2000f8e960c */
[----:B------:R-:W-:Y:S01]  /*5990*/  HMMA.16816.F32 R88, R4, R28, R88 ;  /* 0x0000001c0458723c */ /* 0x000fe20000001858 */
[----:B------:R-:W-:Y:S01]  /*59a0*/  MUFU.EX2 R146, R146 ;  /* 0x0000009200927308 */ /* 0x000fe20000000800 */
[----:B------:R-:W-:-:S04]  /*59b0*/  IMAD.WIDE.U32 R176, R176, -0x326172a9, RZ ;  /* 0xcd9e8d57b0b07825 */ /* 0x000fc800078e00ff */
[----:B------:R-:W-:Y:S01]  /*59c0*/  IMAD.WIDE.U32 R20, R12, -0x326172a9, RZ ;  /* 0xcd9e8d570c147825 */ /* 0x000fe200078e00ff */
[----:B------:R-:W-:Y:S01]  /*59d0*/  LOP3.LUT R174, R177, UR7, R174, 0x96, !PT ;  /* 0x00000007b1ae7c12 */ /* 0x000fe2000f8e96ae */
[C---:B------:R-:W-:Y:S01]  /*59e0*/  HMMA.16816.F32 R116, R4.reuse, R18, R116 ;  /* 0x000000120474723c */ /* 0x040fe20000001874 */
[----:B------:R-:W-:Y:S01]  /*59f0*/  MUFU.EX2 R156, R156 ;  /* 0x0000009c009c7308 */ /* 0x000fe20000000800 */
[--C-:B------:R-:W-:Y:S01]  /*5a00*/  FFMA.FTZ R28, R161, c[0x0][0x23c], -R153.reuse ;  /* 0x00008f00a11c7a23 */ /* 0x100fe20000010899 */
[----:B------:R-:W-:Y:S01]  /*5a10*/  LOP3.LUT R8, R21, UR16, R176, 0x96, !PT ;  /* 0x0000001015087c12 */ /* 0x000fe2000f8e96b0 */
[--C-:B------:R-:W-:Y:S01]  /*5a20*/  FFMA.FTZ R29, R167, c[0x0][0x23c], -R153.reuse ;  /* 0x00008f00a71d7a23 */ /* 0x100fe20000010899 */
[----:B------:R-:W-:Y:S01]  /*5a30*/  SHF.R.U32.HI R13, RZ, 0x10, R20 ;  /* 0x00000010ff0d7819 */ /* 0x000fe20000011614 */
[----:B------:R-:W-:Y:S01]  /*5a40*/  FFMA.FTZ R161, R168, c[0x0][0x23c], -R153 ;  /* 0x00008f00a8a17a23 */ /* 0x000fe20000010899 */
[C---:B------:R-:W-:Y:S01]  /*5a50*/  LOP3.LUT R18, R8.reuse, 0xffff, RZ, 0xc0, !PT ;  /* 0x0000ffff08127812 */ /* 0x040fe200078ec0ff */
[----:B------:R-:W-:Y:S01]  /*5a60*/  HMMA.16816.F32 R128, R4, R16, R128 ;  /* 0x000000100480723c */ /* 0x000fe20000001880 */
[----:B------:R-:W-:Y:S01]  /*5a70*/  LOP3.LUT R24, R8, 0xff, RZ, 0xc0, !PT ;  /* 0x000000ff08187812 */ /* 0x000fe200078ec0ff */
[----:B------:R-:W-:Y:S01]  /*5a80*/  MUFU.EX2 R29, R29 ;  /* 0x0000001d001d7308 */ /* 0x000fe20000000800 */
[----:B------:R-:W-:Y:S01]  /*5a90*/  SHF.R.U32.HI R18, RZ, 0x8, R18 ;  /* 0x00000008ff127819 */ /* 0x000fe20000011612 */
[----:B------:R-:W-:Y:S01]  /*5aa0*/  IMAD.WIDE.U32 R174, R174, -0x2daee0ad, RZ ;  /* 0xd2511f53aeae7825 */ /* 0x000fe200078e00ff */
[----:B------:R-:W-:-:S02]  /*5ab0*/  SHF.R.U32.HI R9, RZ, 0x18, R20 ;  /* 0x00000018ff097819 */ /* 0x000fc40000011614 */
[----:B------:R-:W-:Y:S01]  /*5ac0*/  PRMT R24, R24, 0x5410, R18 ;  /* 0x0000541018187816 */ /* 0x000fe20000000012 */
[C---:B------:R-:W-:Y:S01]  /*5ad0*/  HMMA.16816.F32 R76, R4.reuse, R14, R76 ;  /* 0x0000000e044c723c */ /* 0x040fe2000000184c */
[----:B------:R-:W-:Y:S01]  /*5ae0*/  LOP3.LUT R13, R13, 0xff, RZ, 0xc0, !PT ;  /* 0x000000ff0d0d7812 */ /* 0x000fe200078ec0ff */
[----:B------:R-:W1:Y:S01]  /*5af0*/  MUFU.EX2 R161, R161 ;  /* 0x000000a100a17308 */ /* 0x000e620000000800 */
[----:B------:R-:W-:Y:S01]  /*5b00*/  F2FP.PACK_AB R168, R145, R142 ;  /* 0x0000008e91a8723e */ /* 0x000fe200000000ff */
[--C-:B------:R-:W-:Y:S01]  /*5b10*/  HSET2.LE.AND R24, R24, R60.reuse, PT ;  /* 0x0000003c18187233 */ /* 0x100fe20003803000 */
[----:B------:R-:W-:Y:S01]  /*5b20*/  PRMT R167, R13, 0x5410, R9 ;  /* 0x000054100da77816 */ /* 0x000fe20000000009 */
[----:B------:R-:W-:Y:S01]  /*5b30*/  FADD.FTZ R43, R42, R43 ;  /* 0x0000002b2a2b7221 */ /* 0x000fe20000010000 */
[----:B------:R-:W-:Y:S01]  /*5b40*/  LOP3.LUT R12, R20, 0xffff, RZ, 0xc0, !PT ;  /* 0x0000ffff140c7812 */ /* 0x000fe200078ec0ff */
[C---:B------:R-:W-:Y:S01]  /*5b50*/  HMMA.16816.F32 R104, R4.reuse, R10, R104 ;  /* 0x0000000a0468723c */ /* 0x040fe20000001868 */
[----:B------:R-:W-:Y:S01]  /*5b60*/  LOP3.LUT R24, R24, R168, RZ, 0xc0, !PT ;  /* 0x000000a818187212 */ /* 0x000fe200078ec0ff */
[--C-:B------:R-:W-:Y:S01]  /*5b70*/  HSET2.LE.AND R167, R167, R60.reuse, PT ;  /* 0x0000003ca7a77233 */ /* 0x100fe20003803000 */
[----:B------:R-:W2:Y:S01]  /*5b80*/  MUFU.EX2 R28, R28 ;  /* 0x0000001c001c7308 */ /* 0x000ea20000000800 */
[--C-:B------:R-:W-:Y:S01]  /*5b90*/  SHF.R.U32.HI R19, RZ, 0x10, R8.reuse ;  /* 0x00000010ff137819 */ /* 0x100fe20000011608 */
[----:B------:R-:W-:Y:S01]  /*5ba0*/  FADD.FTZ R49, R55, R49 ;  /* 0x0000003137317221 */ /* 0x000fe20000010000 */
[----:B------:R-:W-:Y:S01]  /*5bb0*/  SHF.R.U32.HI R17, RZ, 0x18, R8 ;  /* 0x00000018ff117819 */ /* 0x000fe20000011608 */
[----:B------:R-:W-:Y:S01]  /*5bc0*/  FADD.FTZ R46, R61, R46 ;  /* 0x0000002e3d2e7221 */ /* 0x000fe20000010000 */
[----:B------:R-:W-:Y:S01]  /*5bd0*/  HMMA.16816.F32 R96, R4, R30, R96 ;  /* 0x0000001e0460723c */ /* 0x000fe20000001860 */
[----:B------:R-:W-:Y:S01]  /*5be0*/  LOP3.LUT R16, R20, 0xff, RZ, 0xc0, !PT ;  /* 0x000000ff14107812 */ /* 0x000fe200078ec0ff */
[----:B------:R-:W-:Y:S01]  /*5bf0*/  FADD.FTZ R38, R40, R38 ;  /* 0x0000002628267221 */ /* 0x000fe20000010000 */
[----:B-1----:R-:W-:Y:S01]  /*5c00*/  F2FP.PACK_AB R168, R161, R29 ;  /* 0x0000001da1a8723e */ /* 0x002fe200000000ff */
[----:B------:R-:W1:Y:S01]  /*5c10*/  LDSM.16.MT88.4 R20, [R188+0x7000] ;  /* 0x00700000bc14783b */ /* 0x000e620000004200 */
[----:B------:R-:W-:Y:S01]  /*5c20*/  SHF.R.U32.HI R8, RZ, 0x8, R12 ;  /* 0x00000008ff087819 */ /* 0x000fe2000001160c */
[----:B------:R-:W-:Y:S01]  /*5c30*/  MUFU.EX2 R155, R155 ;  /* 0x0000009b009b7308 */ /* 0x000fe20000000800 */
[----:B------:R-:W-:Y:S01]  /*5c40*/  LOP3.LUT R27, R167, R168, RZ, 0xc0, !PT ;  /* 0x000000a8a71b7212 */ /* 0x000fe200078ec0ff */
[----:B------:R-:W3:Y:S01]  /*5c50*/  LDSM.16.MT88.4 R12, [R185+0x7000] ;  /* 0x00700000b90c783b */ /* 0x000ee20000004200 */
[----:B------:R-:W-:Y:S01]  /*5c60*/  LOP3.LUT R4, R223, UR11, R242, 0x96, !PT ;  /* 0x0000000bdf047c12 */ /* 0x000fe2000f8e96f2 */
[--C-:B------:R-:W-:Y:S01]  /*5c70*/  FFMA.FTZ R30, R162, c[0x0][0x23c], -R143.reuse ;  /* 0x00008f00a21e7a23 */ /* 0x100fe2000001088f */
[----:B------:R-:W-:Y:S01]  /*5c80*/  LOP3.LUT R168, R171, UR9, R222, 0x96, !PT ;  /* 0x00000009aba87c12 */ /* 0x000fe2000f8e96de */
[----:B------:R-:W-:Y:S01]  /*5c90*/  FFMA.FTZ R31, R165, c[0x0][0x23c], -R143 ;  /* 0x00008f00a51f7a23 */ /* 0x000fe2000001088f */
[----:B------:R-:W-:Y:S01]  /*5ca0*/  LOP3.LUT R19, R19, 0xff, RZ, 0xc0, !PT ;  /* 0x000000ff13137812 */ /* 0x000fe200078ec0ff */
[----:B------:R-:W-:Y:S01]  /*5cb0*/  IMAD.WIDE.U32 R4, R4, -0x2daee0ad, RZ ;  /* 0xd2511f5304047825 */ /* 0x000fe200078e00ff */
[----:B------:R-:W-:Y:S01]  /*5cc0*/  PRMT R8, R16, 0x5410, R8 ;  /* 0x0000541010087816 */ /* 0x000fe20000000008 */
[----:B------:R-:W-:Y:S01]  /*5cd0*/  MUFU.EX2 R30, R30 ;  /* 0x0000001e001e7308 */ /* 0x000fe20000000800 */
[----:B------:R-:W-:Y:S01]  /*5ce0*/  PRMT R9, R19, 0x5410, R17 ;  /* 0x0000541013097816 */ /* 0x000fe20000000011 */
[----:B------:R-:W-:Y:S01]  /*5cf0*/  IMAD.WIDE.U32 R168, R168, -0x2daee0ad, RZ ;  /* 0xd2511f53a8a87825 */ /* 0x000fe200078e00ff */
[----:B--2---:R-:W-:Y:S01]  /*5d00*/  F2FP.PACK_AB R25, R154, R28 ;  /* 0x0000001c9a19723e */ /* 0x004fe200000000ff */
[--C-:B------:R-:W-:Y:S01]  /*5d10*/  HSET2.LE.AND R8, R8, R60.reuse, PT ;  /* 0x0000003c08087233 */ /* 0x100fe20003803000 */
[----:B------:R-:W-:Y:S01]  /*5d20*/  LOP3.LUT R178, R5, UR8, R178, 0x96, !PT ;  /* 0x0000000805b27c12 */ /* 0x000fe2000f8e96b2 */
[----:B------:R-:W-:Y:S01]  /*5d30*/  HSET2.LE.AND R9, R9, R60, PT ;  /* 0x0000003c09097233 */ /* 0x000fe20003803000 */
[----:B------:R-:W-:Y:S01]  /*5d40*/  LOP3.LUT R4, R169, UR6, R4, 0x96, !PT ;  /* 0x00000006a9047c12 */ /* 0x000fe2000f8e9604 */
[----:B------:R-:W2:Y:S01]  /*5d50*/  LDSM.16.MT88.4 R16, [R186+0x7000] ;  /* 0x00700000ba10783b */ /* 0x000ea20000004200 */
[----:B------:R-:W-:Y:S01]  /*5d60*/  LOP3.LUT R26, R8, R26, RZ, 0xc0, !PT ;  /* 0x0000001a081a7212 */ /* 0x000fe200078ec0ff */
[----:B------:R-:W-:Y:S01]  /*5d70*/  IMAD.WIDE.U32 R178, R178, -0x326172a9, RZ ;  /* 0xcd9e8d57b2b27825 */ /* 0x000fe200078e00ff */
[----:B------:R-:W-:Y:S01]  /*5d80*/  LOP3.LUT R25, R9, R25, RZ, 0xc0, !PT ;  /* 0x0000001909197212 */ /* 0x000fe200078ec0ff */
[----:B------:R-:W4:Y:S01]  /*5d90*/  MUFU.EX2 R31, R31 ;  /* 0x0000001f001f7308 */ /* 0x000f220000000800 */
[----:B------:R-:W5:Y:S01]  /*5da0*/  LDSM.16.MT88.4 R8, [R184+0x7000] ;  /* 0x00700000b808783b */ /* 0x000f620000004200 */
[----:B------:R-:W-:Y:S01]  /*5db0*/  IMAD.WIDE.U32 R6, R4, -0x326172a9, RZ ;  /* 0xcd9e8d5704067825 */ /* 0x000fe200078e00ff */
[----:B------:R-:W-:-:S03]  /*5dc0*/  LOP3.LUT R172, R175, UR17, R172, 0x96, !PT ;  /* 0x00000011afac7c12 */ /* 0x000fc6000f8e96ac */
[----:B------:R-:W-:Y:S01]  /*5dd0*/  FFMA.FTZ R222, R149, c[0x0][0x23c], -R153 ;  /* 0x00008f0095de7a23 */ /* 0x000fe20000010899 */
[C---:B------:R-:W-:Y:S01]  /*5de0*/  LOP3.LUT R162, R6.reuse, 0xffff, RZ, 0xc0, !PT ;  /* 0x0000ffff06a27812 */ /* 0x040fe200078ec0ff */
[----:B------:R-:W-:Y:S01]  /*5df0*/  FFMA.FTZ R223, R163, c[0x0][0x23c], -R166 ;  /* 0x00008f00a3df7a23 */ /* 0x000fe200000108a6 */
[----:B------:R-:W-:Y:S01]  /*5e00*/  SHF.R.U32.HI R4, RZ, 0x10, R6 ;  /* 0x00000010ff047819 */ /* 0x000fe20000011606 */
[----:B------:R-:W-:Y:S01]  /*5e10*/  MUFU.EX2 R157, R157 ;  /* 0x0000009d009d7308 */ /* 0x000fe20000000800 */
[----:B------:R-:W-:Y:S01]  /*5e20*/  SHF.R.U32.HI R162, RZ, 0x8, R162 ;  /* 0x00000008ffa27819 */ /* 0x000fe200000116a2 */
[----:B------:R-:W-:Y:S01]  /*5e30*/  FADD.FTZ R43, R51, R43 ;  /* 0x0000002b332b7221 */ /* 0x000fe20000010000 */
[----:B------:R-:W-:Y:S01]  /*5e40*/  LOP3.LUT R5, R6, 0xff, RZ, 0xc0, !PT ;  /* 0x000000ff06057812 */ /* 0x000fe200078ec0ff */
[----:B------:R-:W-:Y:S01]  /*5e50*/  FADD.FTZ R49, R160, R49 ;  /* 0x00000031a0317221 */ /* 0x000fe20000010000 */
[----:B------:R-:W-:Y:S01]  /*5e60*/  SHF.R.U32.HI R6, RZ, 0x18, R6 ;  /* 0x00000018ff067819 */ /* 0x000fe20000011606 */
[C---:B-1----:R-:W-:Y:S01]  /*5e70*/  HMMA.16816.F32 R124, R24.reuse, R20, R124 ;  /* 0x00000014187c723c */ /* 0x042fe2000000187c */
[----:B------:R-:W-:Y:S01]  /*5e80*/  LOP3.LUT R4, R4, 0xff, RZ, 0xc0, !PT ;  /* 0x000000ff04047812 */ /* 0x000fe200078ec0ff */
[----:B------:R-:W-:Y:S01]  /*5e90*/  MUFU.EX2 R222, R222 ;  /* 0x000000de00de7308 */ /* 0x000fe20000000800 */
[----:B------:R-:W-:Y:S01]  /*5ea0*/  LOP3.LUT R7, R7, UR16, R178, 0x96, !PT ;  /* 0x0000001007077c12 */ /* 0x000fe2000f8e96b2 */
[----:B------:R-:W-:Y:S01]  /*5eb0*/  FADD.FTZ R46, R152, R46 ;  /* 0x0000002e982e7221 */ /* 0x000fe20000010000 */
[----:B------:R-:W-:Y:S01]  /*5ec0*/  PRMT R5, R5, 0x5410, R162 ;  /* 0x0000541005057816 */ /* 0x000fe200000000a2 */
[----:B------:R-:W-:Y:S01]  /*5ed0*/  FADD.FTZ R38, R142, R38 ;  /* 0x000000268e267221 */ /* 0x000fe20000010000 */
[----:B------:R-:W-:Y:S01]  /*5ee0*/  PRMT R4, R4, 0x5410, R6 ;  /* 0x0000541004047816 */ /* 0x000fe20000000006 */
[C---:B---3--:R-:W-:Y:S01]  /*5ef0*/  HMMA.16816.F32 R80, R24.reuse, R12, R80 ;  /* 0x0000000c1850723c */ /* 0x048fe20000001850 */
[----:B------:R-:W-:Y:S01]  /*5f00*/  LOP3.LUT R6, R7, 0xffff, RZ, 0xc0, !PT ;  /* 0x0000ffff07067812 */ /* 0x000fe200078ec0ff */
[----:B------:R1:W3:Y:S01]  /*5f10*/  MUFU.EX2 R162, R164 ;  /* 0x000000a400a27308 */ /* 0x0002e20000000800 */
[----:B------:R-:W-:Y:S01]  /*5f20*/  SHF.R.U32.HI R167, RZ, 0x10, R7 ;  /* 0x00000010ffa77819 */ /* 0x000fe20000011607 */
[--C-:B------:R-:W-:Y:S01]  /*5f30*/  HSET2.LE.AND R4, R4, R60.reuse, PT ;  /* 0x0000003c04047233 */ /* 0x100fe20003803000 */
[----:B------:R-:W-:Y:S01]  /*5f40*/  SHF.R.U32.HI R165, RZ, 0x8, R6 ;  /* 0x00000008ffa57819 */ /* 0x000fe20000011606 */
[----:B------:R-:W-:Y:S01]  /*5f50*/  FADD.FTZ R43, R28, R43 ;  /* 0x0000002b1c2b7221 */ /* 0x000fe20000010000 */
[----:B------:R-:W-:Y:S01]  /*5f60*/  LOP3.LUT R6, R167, 0xff, RZ, 0xc0, !PT ;  /* 0x000000ffa7067812 */ /* 0x000fe200078ec0ff */
[----:B------:R-:W-:Y:S01]  /*5f70*/  HSET2.LE.AND R167, R5, R60, PT ;  /* 0x0000003c05a77233 */ /* 0x000fe20003803000 */
[----:B----4-:R-:W-:Y:S01]  /*5f80*/  F2FP.PACK_AB R169, R31, R30 ;  /* 0x0000001e1fa9723e */ /* 0x010fe200000000ff */
[----:B------:R-:W-:Y:S01]  /*5f90*/  MUFU.EX2 R223, R223 ;  /* 0x000000df00df7308 */ /* 0x000fe20000000800 */
[----:B------:R-:W-:Y:S01]  /*5fa0*/  HMMA.16816.F32 R84, R24, R14, R84 ;  /* 0x0000000e1854723c */ /* 0x000fe20000001854 */
[----:B------:R-:W-:-:S02]  /*5fb0*/  FADD.FTZ R49, R159, R49 ;  /* 0x000000319f317221 */ /* 0x000fc40000010000 */
[----:B------:R-:W-:Y:S02]  /*5fc0*/  FADD.FTZ R46, R148, R46 ;  /* 0x0000002e942e7221 */ /* 0x000fe40000010000 */
[----:B------:R-:W-:Y:S01]  /*5fd0*/  FADD.FTZ R38, R145, R38 ;  /* 0x0000002691267221 */ /* 0x000fe20000010000 */
[----:B-1----:R-:W-:Y:S01]  /*5fe0*/  LOP3.LUT R164, R7, 0xff, RZ, 0xc0, !PT ;  /* 0x000000ff07a47812 */ /* 0x002fe200078ec0ff */
[----:B------:R-:W-:Y:S01]  /*5ff0*/  MUFU.EX2 R151, R151 ;  /* 0x0000009700977308 */ /* 0x000fe20000000800 */
[----:B------:R-:W-:Y:S01]  /*6000*/  SHF.R.U32.HI R7, RZ, 0x18, R7 ;  /* 0x00000018ff077819 */ /* 0x000fe20000011607 */
[C---:B--2---:R-:W-:Y:S01]  /*6010*/  HMMA.16816.F32 R68, R24.reuse, R16, R68 ;  /* 0x000000101844723c */ /* 0x044fe20000001844 */
[----:B------:R-:W-:Y:S01]  /*6020*/  PRMT R164, R164, 0x5410, R165 ;  /* 0x00005410a4a47816 */ /* 0x000fe200000000a5 */
[----:B------:R-:W-:Y:S01]  /*6030*/  FADD.FTZ R43, R154, R43 ;  /* 0x0000002b9a2b7221 */ /* 0x000fe20000010000 */
[----:B------:R-:W-:Y:S01]  /*6040*/  PRMT R5, R6, 0x5410, R7 ;  /* 0x0000541006057816 */ /* 0x000fe20000000007 */
[----:B------:R-:W-:Y:S01]  /*6050*/  FADD.FTZ R49, R30, R49 ;  /* 0x000000311e317221 */ /* 0x000fe20000010000 */
[----:B------:R-:W-:Y:S01]  /*6060*/  LOP3.LUT R6, R167, R169, RZ, 0xc0, !PT ;  /* 0x000000a9a7067212 */ /* 0x000fe200078ec0ff */
[--C-:B------:R-:W-:Y:S01]  /*6070*/  HSET2.LE.AND R165, R164, R60.reuse, PT ;  /* 0x0000003ca4a57233 */ /* 0x100fe20003803000 */
[----:B---3--:R-:W-:Y:S01]  /*6080*/  F2FP.PACK_AB R7, R162, R158 ;  /* 0x0000009ea207723e */ /* 0x008fe200000000ff */
[----:B------:R-:W-:Y:S01]  /*6090*/  HSET2.LE.AND R5, R5, R60, PT ;  /* 0x0000003c05057233 */ /* 0x000fe20003803000 */
[----:B------:R-:W-:Y:S01]  /*60a0*/  F2FP.PACK_AB R167, R159, R160 ;  /* 0x000000a09fa7723e */ /* 0x000fe200000000ff */
[----:B------:R-:W-:Y:S01]  /*60b0*/  MUFU.EX2 R150, R150 ;  /* 0x0000009600967308 */ /* 0x000fe20000000800 */
[----:B------:R-:W-:Y:S01]  /*60c0*/  F2FP.PACK_AB R164, R148, R152 ;  /* 0x0000009894a4723e */ /* 0x000fe200000000ff */
[C---:B-----5:R-:W-:Y:S01]  /*60d0*/  HMMA.16816.F32 R92, R24.reuse, R8, R92 ;  /* 0x00000008185c723c */ /* 0x060fe2000000185c */
[----:B------:R-:W-:Y:S01]  /*60e0*/  LOP3.LUT R7, R4, R7, RZ, 0xc0, !PT ;  /* 0x0000000704077212 */ /* 0x000fe200078ec0ff */
[----:B------:R-:W-:Y:S01]  /*60f0*/  FADD.FTZ R46, R158, R46 ;  /* 0x0000002e9e2e7221 */ /* 0x000fe20000010000 */
[----:B------:R-:W-:Y:S01]  /*6100*/  LOP3.LUT R4, R165, R167, RZ, 0xc0, !PT ;  /* 0x000000a7a5047212 */ /* 0x000fe200078ec0ff */
[----:B------:R-:W-:Y:S01]  /*6110*/  FADD.FTZ R38, R144, R38 ;  /* 0x0000002690267221 */ /* 0x000fe20000010000 */
[----:B------:R-:W-:Y:S01]  /*6120*/  LOP3.LUT R5, R5, R164, RZ, 0xc0, !PT ;  /* 0x000000a405057212 */ /* 0x000fe200078ec0ff */
[----:B------:R-:W1:Y:S01]  /*6130*/  MUFU.EX2 R139, R139 ;  /* 0x0000008b008b7308 */ /* 0x000e620000000800 */
[----:B------:R-:W-:Y:S01]  /*6140*/  LOP3.LUT R164, R179, UR7, R170, 0x96, !PT ;  /* 0x00000007b3a47c12 */ /* 0x000fe2000f8e96aa */
[----:B------:R-:W-:Y:S01]  /*6150*/  HMMA.16816.F32 R120, R24, R22, R120 ;  /* 0x000000161878723c */ /* 0x000fe20000001878 */
[----:B------:R-:W-:-:S02]  /*6160*/  FADD.FTZ R43, R29, R43 ;  /* 0x0000002b1d2b7221 */ /* 0x000fc40000010000 */
[----:B------:R-:W-:Y:S02]  /*6170*/  FADD.FTZ R49, R31, R49 ;  /* 0x000000311f317221 */ /* 0x000fe40000010000 */
[----:B------:R-:W-:Y:S01]  /*6180*/  IMAD.WIDE.U32 R164, R164, -0x2daee0ad, RZ ;  /* 0xd2511f53a4a47825 */ /* 0x000fe200078e00ff */
[----:B------:R-:W2:Y:S02]  /*6190*/  MUFU.EX2 R141, R141 ;  /* 0x0000008d008d7308 */ /* 0x000ea40000000800 */
[C---:B------:R-:W-:Y:S01]  /*61a0*/  HMMA.16816.F32 R108, R4.reuse, R12, R108 ;  /* 0x0000000c046c723c */ /* 0x040fe2000000186c */
[----:B------:R-:W-:Y:S01]  /*61b0*/  FADD.FTZ R46, R162, R46 ;  /* 0x0000002ea22e7221 */ /* 0x000fe20000010000 */
[----:B------:R-:W-:Y:S01]  /*61c0*/  LOP3.LUT R168, R165, UR17, R168, 0x96, !PT ;  /* 0x00000011a5a87c12 */ /* 0x000fe2000f8e96a8 */
[----:B------:R-:W-:Y:S02]  /*61d0*/  FADD.FTZ R38, R147, R38 ;  /* 0x0000002693267221 */ /* 0x000fe40000010000 */
[----:B------:R-:W-:Y:S01]  /*61e0*/  FADD.FTZ R43, R161, R43 ;  /* 0x0000002ba12b7221 */ /* 0x000fe20000010000 */
[----:B------:R-:W3:Y:S01]  /*61f0*/  MUFU.EX2 R138, R138 ;  /* 0x0000008a008a7308 */ /* 0x000ee20000000800 */
[C---:B------:R-:W-:Y:S01]  /*6200*/  LOP3.LUT R13, R174.reuse, 0xffff, RZ, 0xc0, !PT ;  /* 0x0000ffffae0d7812 */ /* 0x040fe200078ec0ff */
[C---:B------:R-:W-:Y:S01]  /*6210*/  HMMA.16816.F32 R112, R4.reuse, R16, R112 ;  /* 0x000000100470723c */ /* 0x040fe20000001870 */
[----:B------:R-:W-:Y:S01]  /*6220*/  LOP3.LUT R12, R174, 0xff, RZ, 0xc0, !PT ;  /* 0x000000ffae0c7812 */ /* 0x000fe200078ec0ff */
[----:B-1----:R-:W-:Y:S01]  /*6230*/  FADD.FTZ R49, R139, R49 ;  /* 0x000000318b317221 */ /* 0x002fe20000010000 */
[----:B------:R-:W-:Y:S01]  /*6240*/  SHF.R.U32.HI R13, RZ, 0x8, R13 ;  /* 0x00000008ff0d7819 */ /* 0x000fe2000001160d */
[----:B------:R-:W-:Y:S01]  /*6250*/  FADD.FTZ R38, R156, R38 ;  /* 0x000000269c267221 */ /* 0x000fe20000010000 */
[----:B------:R-:W-:Y:S01]  /*6260*/  LOP3.LUT R67, R168, 0xffff, RZ, 0xc0, !PT ;  /* 0x0000ffffa8437812 */ /* 0x000fe200078ec0ff */
[----:B------:R-:W-:Y:S01]  /*6270*/  MUFU.EX2 R225, R225 ;  /* 0x000000e100e17308 */ /* 0x000fe20000000800 */
[----:B------:R-:W-:Y:S01]  /*6280*/  SHF.R.U32.HI R16, RZ, 0x10, R174 ;  /* 0x00000010ff107819 */ /* 0x000fe200000116ae */
[----:B------:R-:W-:Y:S01]  /*6290*/  HMMA.16816.F32 R104, R4, R14, R104 ;  /* 0x0000000e0468723c */ /* 0x000fe20000001868 */
[----:B------:R-:W-:Y:S01]  /*62a0*/  SHF.R.U32.HI R17, RZ, 0x10, R172 ;  /* 0x00000010ff117819 */ /* 0x000fe200000116ac */
[----:B------:R-:W-:Y:S01]  /*62b0*/  FADD.FTZ R43, R151, R43 ;  /* 0x0000002b972b7221 */ /* 0x000fe20000010000 */
[----:B------:R-:W-:Y:S01]  /*62c0*/  LOP3.LUT R16, R16, 0xff, RZ, 0xc0, !PT ;  /* 0x000000ff10107812 */ /* 0x000fe200078ec0ff */
[----:B--2---:R-:W-:Y:S01]  /*62d0*/  FADD.FTZ R49, R141, R49 ;  /* 0x000000318d317221 */ /* 0x004fe20000010000 */
[----:B------:R-:W-:Y:S01]  /*62e0*/  LOP3.LUT R17, R17, 0xff, RZ, 0xc0, !PT ;  /* 0x000000ff11117812 */ /* 0x000fe200078ec0ff */
[----:B------:R-:W1:Y:S01]  /*62f0*/  MUFU.EX2 R66, R66 ;  /* 0x0000004200427308 */ /* 0x000e620000000800 */
[C---:B------:R-:W-:Y:S01]  /*6300*/  LOP3.LUT R15, R172.reuse, 0xffff, RZ, 0xc0, !PT ;  /* 0x0000ffffac0f7812 */ /* 0x040fe200078ec0ff */
[C---:B------:R-:W-:Y:S01]  /*6310*/  HMMA.16816.F32 R72, R24.reuse, R18, R72 ;  /* 0x000000121848723c */ /* 0x040fe20000001848 */
[----:B------:R-:W-:Y:S01]  /*6320*/  LOP3.LUT R14, R172, 0xff, RZ, 0xc0, !PT ;  /* 0x000000ffac0e7812 */ /* 0x000fe200078ec0ff */
[----:B------:R-:W-:Y:S01]  /*6330*/  FADD.FTZ R38, R155, R38 ;  /* 0x000000269b267221 */ /* 0x000fe20000010000 */
[----:B------:R-:W-:Y:S01]  /*6340*/  SHF.R.U32.HI R172, RZ, 0x18, R172 ;  /* 0x00000018ffac7819 */ /* 0x000fe200000116ac */
[----:B------:R-:W-:Y:S01]  /*6350*/  FADD.FTZ R43, R150, R43 ;  /* 0x0000002b962b7221 */ /* 0x000fe20000010000 */
[----:B------:R-:W-:Y:S01]  /*6360*/  SHF.R.U32.HI R15, RZ, 0x8, R15 ;  /* 0x00000008ff0f7819 */ /* 0x000fe2000001160f */
[----:B------:R-:W-:Y:S01]  /*6370*/  MUFU.EX2 R64, R64 ;  /* 0x0000004000407308 */ /* 0x000fe20000000800 */
[----:B------:R-:W-:Y:S01]  /*6380*/  PRMT R12, R12, 0x5410, R13 ;  /* 0x000054100c0c7816 */ /* 0x000fe2000000000d */
[----:B------:R-:W-:Y:S01]  /*6390*/  HMMA.16816.F32 R100, R24, R10, R100 ;  /* 0x0000000a1864723c */ /* 0x000fe20000001864 */
[----:B------:R-:W-:Y:S01]  /*63a0*/  PRMT R14, R14, 0x5410, R15 ;  /* 0x000054100e0e7816 */ /* 0x000fe2000000000f */
[----:B---3--:R-:W-:Y:S01]  /*63b0*/  FADD.FTZ R49, R138, R49 ;  /* 0x000000318a317221 */ /* 0x008fe20000010000 */
[----:B------:R-:W-:Y:S01]  /*63c0*/  PRMT R13, R17, 0x5410, R172 ;  /* 0x00005410110d7816 */ /* 0x000fe200000000ac */
[--C-:B------:R-:W-:Y:S01]  /*63d0*/  HSET2.LE.AND R12, R12, R60.reuse, PT ;  /* 0x0000003c0c0c7233 */ /* 0x100fe20003803000 */
[----:B------:R-:W-:Y:S01]  /*63e0*/  SHF.R.U32.HI R140, RZ, 0x10, R168 ;  /* 0x00000010ff8c7819 */ /* 0x000fe200000116a8 */
[--C-:B------:R-:W-:Y:S01]  /*63f0*/  HSET2.LE.AND R14, R14, R60.reuse, PT ;  /* 0x0000003c0e0e7233 */ /* 0x100fe20003803000 */
[----:B------:R-:W-:Y:S01]  /*6400*/  SHF.R.U32.HI R27, RZ, 0x18, R174 ;  /* 0x00000018ff1b7819 */ /* 0x000fe200000116ae */
[C---:B------:R-:W-:Y:S01]  /*6410*/  HMMA.16816.F32 R88, R4.reuse, R8, R88 ;  /* 0x000000080458723c */ /* 0x040fe20000001858 */
[--C-:B------:R-:W-:Y:S01]  /*6420*/  HSET2.LE.AND R13, R13, R60.reuse, PT ;  /* 0x0000003c0d0d7233 */ /* 0x100fe20003803000 */
[----:B------:R-:W-:Y:S01]  /*6430*/  F2FP.PACK_AB R24, R155, R156 ;  /* 0x0000009c9b18723e */ /* 0x000fe200000000ff */
[----:B------:R-:W-:Y:S01]  /*6440*/  MUFU.EX2 R224, R224 ;  /* 0x000000e000e07308 */ /* 0x000fe20000000800 */
[----:B------:R-:W-:Y:S01]  /*6450*/  PRMT R27, R16, 0x5410, R27 ;  /* 0x00005410101b7816 */ /* 0x000fe2000000001b */
[----:B-1----:R-:W-:Y:S01]  /*6460*/  FADD.FTZ R46, R66, R46 ;  /* 0x0000002e422e7221 */ /* 0x002fe20000010000 */
[----:B------:R-:W-:Y:S01]  /*6470*/  F2FP.PACK_AB R25, R150, R151 ;  /* 0x000000979619723e */ /* 0x000fe200000000ff */
        /* <DEDUP_REMOVED lines=12> */
[----:B------:R-:W-:Y:S01]  /*6540*/  HMMA.16816.F32 R116, R4, R22, R116 ;  /* 0x000000160474723c */ /* 0x000fe20000001874 */
[----:B------:R-:W2:Y:S01]  /*6550*/  LDSM.16.MT88.4 R20, [R188+0x7800] ;  /* 0x00780000bc14783b */ /* 0x000ea20000004200 */
[----:B------:R-:W-:Y:S01]  /*6560*/  LOP3.LUT R63, R168, 0xff, RZ, 0xc0, !PT ;  /* 0x000000ffa83f7812 */ /* 0x000fe200078ec0ff */
[----:B------:R-:W-:Y:S01]  /*6570*/  FADD.FTZ R222, R222, R43 ;  /* 0x0000002bdede7221 */ /* 0x000fe20000010000 */
[----:B------:R-:W-:Y:S01]  /*6580*/  SHF.R.U32.HI R168, RZ, 0x18, R168 ;  /* 0x00000018ffa87819 */ /* 0x000fe200000116a8 */
[----:B------:R-:W-:Y:S01]  /*6590*/  LDSM.16.MT88.4 R12, [R185+0x7800] ;  /* 0x00780000b90c783b */ /* 0x000fe20000004200 */
[----:B------:R-:W-:-:S02]  /*65a0*/  SHF.R.U32.HI R67, RZ, 0x8, R67 ;  /* 0x00000008ff437819 */ /* 0x000fc40000011643 */
[C---:B------:R-:W-:Y:S01]  /*65b0*/  HMMA.16816.F32 R76, R4.reuse, R18, R76 ;  /* 0x00000012044c723c */ /* 0x040fe2000000184c */
[----:B------:R-:W3:Y:S01]  /*65c0*/  LDSM.16.MT88.4 R16, [R186+0x7800] ;  /* 0x00780000ba10783b */ /* 0x000ee20000004200 */
[----:B------:R-:W-:Y:S01]  /*65d0*/  LOP3.LUT R140, R140, 0xff, RZ, 0xc0, !PT ;  /* 0x000000ff8c8c7812 */ /* 0x000fe200078ec0ff */
[----:B-1----:R-:W-:Y:S01]  /*65e0*/  FADD.FTZ R46, R62, R46 ;  /* 0x0000002e3e2e7221 */ /* 0x002fe20000010000 */
[----:B------:R-:W-:Y:S02]  /*65f0*/  PRMT R63, R63, 0x5410, R67 ;  /* 0x000054103f3f7816 */ /* 0x000fe40000000043 */
[----:B------:R-:W-:Y:S01]  /*6600*/  F2FP.PACK_AB R67, R141, R139 ;  /* 0x0000008b8d43723e */ /* 0x000fe200000000ff */
[----:B------:R-:W-:Y:S01]  /*6610*/  FADD.FTZ R46, R64, R46 ;  /* 0x0000002e402e7221 */ /* 0x000fe20000010000 */
[----:B------:R-:W-:Y:S01]  /*6620*/  HMMA.16816.F32 R96, R4, R10, R96 ;  /* 0x0000000a0460723c */ /* 0x000fe20000001860 */
[----:B------:R-:W1:Y:S06]  /*6630*/  LDSM.16.MT88.4 R8, [R184+0x7800] ;  /* 0x00780000b808783b */ /* 0x000e6c0000004200 */
        /* <DEDUP_REMOVED lines=12> */
[C---:B--2---:R-:W-:Y:S01]  /*6700*/  HMMA.16816.F32 R124, R24.reuse, R20, R124 ;  /* 0x00000014187c723c */ /* 0x044fe2000000187c */
[--C-:B------:R-:W-:Y:S01]  /*6710*/  HSET2.LE.AND R4, R63, R60.reuse, PT ;  /* 0x0000003c3f047233 */ /* 0x100fe20003803000 */
[C---:B------:R-:W-:Y:S01]  /*6720*/  F2FP.PACK_AB R63, R225.reuse, R138 ;  /* 0x0000008ae13f723e */ /* 0x040fe200000000ff */
        /* <DEDUP_REMOVED lines=9> */
[C---:B---3--:R-:W-:Y:S08]  /*67c0*/  HMMA.16816.F32 R68, R24.reuse, R16, R68 ;  /* 0x000000101844723c */ /* 0x048ff00000001844 */
        /* <DEDUP_REMOVED lines=17> */
[----:B------:R-:W-:Y:S01]  /*68e0*/  IADD3 R132, R221, -0x2, RZ ;  /* 0xfffffffedd847810 */ /* 0x000fe20007ffe0ff */
[----:B------:R-:W-:Y:S01]  /*68f0*/  BAR.SYNC.DEFER_BLOCKING 0x0 ;  /* 0x0000000000007b1d */ /* 0x000fe20000010000 */
[----:B------:R-:W-:Y:S02]  /*6900*/  IMAD.WIDE.U32 R10, R133, c[0x0][0x1a0], RZ ;  /* 0x00006800850a7a25 */ /* 0x000fe400078e00ff */
[----:B------:R-:W-:Y:S02]  /*6910*/  SHF.R.S32.HI R4, RZ, 0x1f, R132 ;  /* 0x0000001fff047819 */ /* 0x000fe40000011484 */
        /* <DEDUP_REMOVED lines=10> */
[--C-:B------:R-:W-:Y:S01]  /*69c0*/  @!P0 IMAD.X R4, R200, 0x1, R9.reuse, P1 ;  /* 0x00000001c8048824 */ /* 0x100fe200008e0609 */
[----:B------:R-:W-:Y:S01]  /*69d0*/  @!P0 IADD3.X R6, R9, R11, R6, P2, !PT ;  /* 0x0000000b09068210 */ /* 0x000fe200017fe406 */
[----:B------:R-:W-:Y:S01]  /*69e0*/  @!P0 IMAD R2, R2, 0x30, RZ ;  /* 0x0000003002028824 */ /* 0x000fe200078e02ff */
[--C-:B------:R-:W-:Y:S01]  /*69f0*/  @!P0 LEA.HI.X R15, R8, c[0x0][0x174], R9.reuse, 0x1, P3 ;  /* 0x00005d00080f8a11 */ /* 0x100fe200018f0c09 */
[----:B------:R-:W-:Y:S01]  /*6a00*/  @!P0 IMAD.WIDE.U32 R8, R3, c[0x0][0x1a0], R8 ;  /* 0x0000680003088a25 */ /* 0x000fe200078e0008 */
[----:B------:R-:W-:Y:S01]  /*6a10*/  @!P0 LEA R12, P2, R5, c[0x0][0x170], 0x1 ;  /* 0x00005c00050c8a11 */ /* 0x000fe200078408ff */
[----:B------:R-:W-:Y:S01]  /*6a20*/  @P0 STS.128 [R210+0x6000], RZ ;  /* 0x006000ffd2000388 */ /* 0x000fe20000000c00 */
        /* <DEDUP_REMOVED lines=8> */
[C---:B------:R-:W-:Y:S01]  /*6ab0*/  @!P0 LEA R4, P1, R8.reuse, c[0x0][0x170], 0x1 ;  /* 0x00005c0008048a11 */ /* 0x040fe200078208ff */
[----:B------:R-:W-:Y:S03]  /*6ac0*/  @P0 STS.128 [R210+0x6800], RZ ;  /* 0x006800ffd2000388 */ /* 0x000fe60000000c00 */
[----:B------:R-:W-:Y:S01]  /*6ad0*/  @!P0 LEA.HI.X R5, R8, c[0x0][0x174], R2, 0x1, P1 ;  /* 0x00005d0008058a11 */ /* 0x000fe200008f0c02 */
[----:B------:R-:W-:Y:S01]  /*6ae0*/  @!PT LDS RZ, [RZ] ;  /* 0x00000000fffff984 */ /* 0x000fe20000000800 */
[----:B------:R-:W-:Y:S01]  /*6af0*/  @!PT LDS RZ, [RZ] ;  /* 0x00000000fffff984 */ /* 0x000fe20000000800 */
[----:B------:R-:W-:Y:S01]  /*6b00*/  @!PT LDS RZ, [RZ] ;  /* 0x00000000fffff984 */ /* 0x000fe20000000800 */
[----:B------:R1:W-:Y:S01]  /*6b10*/  @!P0 LDGSTS.E.BYPASS.LTC128B.128 [R210+0x6800], [R12.64] ;  /* 0x068000000cd28fae */ /* 0x0003e2000b901d54 */
[----:B------:R-:W-:-:S03]  /*6b20*/  IMAD R2, R132, 0x40, R204 ;  /* 0x0000004084027824 */ /* 0x000fc600078e02cc */
[----:B------:R-:W-:Y:S02]  /*6b30*/  @P0 STS.128 [R210+0x7000], RZ ;  /* 0x007000ffd2000388 */ /* 0x000fe40000000c00 */
[C---:B------:R-:W-:Y:S02]  /*6b40*/  IADD3 R133, R2.reuse, 0x1, RZ ;  /* 0x0000000102857810 */ /* 0x040fe40007ffe0ff */
[----:B------:R-:W-:Y:S01]  /*6b50*/  @!PT LDS RZ, [RZ] ;  /* 0x00000000fffff984 */ /* 0x000fe20000000800 */
[----:B------:R-:W-:Y:S01]  /*6b60*/  @!PT LDS RZ, [RZ] ;  /* 0x00000000fffff984 */ /* 0x000fe20000000800 */
[----:B------:R-:W-:Y:S01]  /*6b70*/  @!PT LDS RZ, [RZ] ;  /* 0x00000000fffff984 */ /* 0x000fe20000000800 */
[----:B------:R2:W-:Y:S01]  /*6b80*/  @!P0 LDGSTS.E.BYPASS.LTC128B.128 [R210+0x7000], [R10.64] ;  /* 0x070000000ad28fae */ /* 0x0005e2000b901d54 */
[----:B------:R-:W-:Y:S01]  /*6b90*/  IADD3 R138, R2, 0x8, RZ ;  /* 0x00000008028a7810 */ /* 0x000fe20007ffe0ff */
[----:B------:R-:W3:Y:S01]  /*6ba0*/  I2F R3, R133 ;  /* 0x0000008500037306 */ /* 0x000ee20000201400 */
[C---:B------:R-:W-:Y:S01]  /*6bb0*/  ISETP.GE.AND P6, PT, R133.reuse, R240, PT ;  /* 0x000000f08500720c */ /* 0x040fe20003fc6270 */
[----:B------:R-:W-:Y:S01]  /*6bc0*/  @P0 STS.128 [R210+0x7800], RZ ;  /* 0x007800ffd2000388 */ /* 0x000fe20000000c00 */
[C---:B------:R-:W-:Y:S02]  /*6bd0*/  ISETP.GE.AND P5, PT, R133.reuse, R235, PT ;  /* 0x000000eb8500720c */ /* 0x040fe40003fa6270 */
[C---:B------:R-:W-:Y:S01]  /*6be0*/  ISETP.GE.AND P4, PT, R133.reuse, R233, PT ;  /* 0x000000e98500720c */ /* 0x040fe20003f86270 */
[----:B------:R-:W-:Y:S01]  /*6bf0*/  @!PT LDS RZ, [RZ] ;  /* 0x00000000fffff984 */ /* 0x000fe20000000800 */
[----:B------:R-:W-:Y:S01]  /*6c00*/  @!PT LDS RZ, [RZ] ;  /* 0x00000000fffff984 */ /* 0x000fe20000000800 */
[----:B------:R-:W-:Y:S01]  /*6c10*/  @!PT LDS RZ, [RZ] ;  /* 0x00000000fffff984 */ /* 0x000fe20000000800 */
[----:B------:R4:W-:Y:S01]  /*6c20*/  @!P0 LDGSTS.E.BYPASS.LTC128B.128 [R210+0x7800], [R4.64] ;  /* 0x0780000004d28fae */ /* 0x0009e2000b901d54 */
[----:B------:R-:W-:-:S02]  /*6c30*/  ISETP.GE.AND P2, PT, R133, R220, PT ;  /* 0x000000dc8500720c */ /* 0x000fc40003f46270 */
[C---:B------:R-:W-:Y:S01]  /*6c40*/  ISETP.GE.AND P1, PT, R138.reuse, R240, PT ;  /* 0x000000f08a00720c */ /* 0x040fe20003f26270 */
[----:B------:R-:W-:Y:S01]  /*6c50*/  LDSM.16.M88.4 R56, [R193+0x4000] ;  /* 0x00400000c138783b */ /* 0x000fe20000000200 */
[----:B------:R-:W-:-:S03]  /*6c60*/  ISETP.GE.AND P3, PT, R138, R235, PT ;  /* 0x000000eb8a00720c */ /* 0x000fc60003f66270 */
[----:B------:R-:W5:Y:S04]  /*6c70*/  LDSM.16.M88.4 R168, [R194] ;  /* 0x00000000c2a8783b */ /* 0x000f680000000200 */
[----:B-1----:R-:W1:Y:S04]  /*6c80*/  LDSM.16.M88.4 R12, [R194+0x2000] ;  /* 0x00200000c20c783b */ /* 0x002e680000000200 */
[----:B------:R-:W1:Y:S04]  /*6c90*/  LDSM.16.M88.4 R40, [R193+0x4800] ;  /* 0x00480000c128783b */ /* 0x000e680000000200 */
[----:B------:R-:W3:Y:S04]  /*6ca0*/  LDSM.16.M88.4 R24, [R193+0x5000] ;  /* 0x00500000c118783b */ /* 0x000ee80000000200 */
[----:B------:R-:W3:Y:S04]  /*6cb0*/  LDSM.16.M88.4 R148, [R193+0x5800] ;  /* 0x00580000c194783b */ /* 0x000ee80000000200 */
[----:B------:R-:W-:Y:S04]  /*6cc0*/  LDSM.16.M88.4 R228, [R187+0x4000] ;  /* 0x00400000bbe4783b */ /* 0x000fe80000000200 */
[----:B------:R-:W3:Y:S04]  /*6cd0*/  LDSM.16.M88.4 R172, [R192] ;  /* 0x00000000c0ac783b */ /* 0x000ee80000000200 */
[----:B------:R-:W3:Y:S04]  /*6ce0*/  LDSM.16.M88.4 R144, [R192+0x2000] ;  /* 0x00200000c090783b */ /* 0x000ee80000000200 */
[----:B--2---:R-:W2:Y:S04]  /*6cf0*/  LDSM.16.M88.4 R8, [R187+0x4800] ;  /* 0x00480000bb08783b */ /* 0x004ea80000000200 */
[----:B----4-:R-:W4:Y:S04]  /*6d00*/  LDSM.16.M88.4 R4, [R187+0x5000] ;  /* 0x00500000bb04783b */ /* 0x010f280000000200 */
[----:B------:R-:W2:Y:S01]  /*6d10*/  LDSM.16.M88.4 R176, [R187+0x5800] ;  /* 0x00580000bbb0783b */ /* 0x000ea20000000200 */
[-C--:B-----5:R-:W-:Y:S03]  /*6d20*/  HMMA.16816.F32 R140, R168, R56.reuse, RZ ;  /* 0x00000038a88c723c */ /* 0x0a0fe600000018ff */
[----:B------:R-:W-:Y:S04]  /*6d30*/  LDSM.16.M88.4 R156, [R190] ;  /* 0x00000000be9c783b */ /* 0x000fe80000000200 */
[----:B------:R-:W5:Y:S01]  /*6d40*/  LDSM.16.M88.4 R164, [R191] ;  /* 0x00000000bfa4783b */ /* 0x000f620000000200 */
[C---:B-1----:R-:W-:Y:S03]  /*6d50*/  HMMA.16816.F32 R64, R12.reuse, R56, RZ ;  /* 0x000000380c40723c */ /* 0x042fe600000018ff */
[----:B------:R-:W1:Y:S04]  /*6d60*/  LDSM.16.M88.4 R160, [R191+0x2000] ;  /* 0x00200000bfa0783b */ /* 0x000e680000000200 */
[----:B------:R-:W-:Y:S01]  /*6d70*/  LDSM.16.M88.4 R152, [R183] ;  /* 0x00000000b798783b */ /* 0x000fe20000000200 */
[-C--:B------:R-:W-:Y:S03]  /*6d80*/  HMMA.16816.F32 R60, R12, R58.reuse, RZ ;  /* 0x0000003a0c3c723c */ /* 0x080fe600000018ff */
[----:B------:R-:W0:Y:S05]  /*6d90*/  LDGDEPBAR ;  /* 0x00000000000079af */ /* 0x000e2a0000000000 */
[----:B------:R-:W-:Y:S08]  /*6da0*/  HMMA.16816.F32 R56, R168, R58, RZ ;  /* 0x0000003aa838723c */ /* 0x000ff000000018ff */
[C---:B------:R-:W-:Y:S08]  /*6db0*/  HMMA.16816.F32 R48, R12.reuse, R40, RZ ;  /* 0x000000280c30723c */ /* 0x040ff000000018ff */
[C---:B---3--:R-:W-:Y:S08]  /*6dc0*/  HMMA.16816.F32 R32, R12.reuse, R24, RZ ;  /* 0x000000180c20723c */ /* 0x048ff000000018ff */
[C---:B------:R-:W-:Y:S08]  /*6dd0*/  HMMA.16816.F32 R44, R12.reuse, R42, RZ ;  /* 0x0000002a0c2c723c */ /* 0x040ff000000018ff */
[----:B------:R-:W-:Y:S08]  /*6de0*/  HMMA.16816.F32 R28, R12, R26, RZ ;  /* 0x0000001a0c1c723c */ /* 0x000ff000000018ff */
[C---:B------:R-:W-:Y:S08]  /*6df0*/  HMMA.16816.F32 R52, R168.reuse, R40, RZ ;  /* 0x00000028a834723c */ /* 0x040ff000000018ff */
[C---:B------:R-:W-:Y:S08]  /*6e00*/  HMMA.16816.F32 R36, R168.reuse, R24, RZ ;  /* 0x00000018a824723c */ /* 0x040ff000000018ff */
[C---:B------:R-:W-:Y:S08]  /*6e10*/  HMMA.16816.F32 R40, R168.reuse, R42, RZ ;  /* 0x0000002aa828723c */ /* 0x040ff000000018ff */
[C---:B------:R-:W-:Y:S08]  /*6e20*/  HMMA.16816.F32 R24, R168.reuse, R26, RZ ;  /* 0x0000001aa818723c */ /* 0x040ff000000018ff */
[C---:B------:R-:W-:Y:S08]  /*6e30*/  HMMA.16816.F32 R20, R168.reuse, R148, RZ ;  /* 0x00000094a814723c */ /* 0x040ff000000018ff */
[----:B------:R-:W-:Y:S08]  /*6e40*/  HMMA.16816.F32 R168, R168, R150, RZ ;  /* 0x00000096a8a8723c */ /* 0x000ff000000018ff */
[C---:B------:R-:W-:Y:S08]  /*6e50*/  HMMA.16816.F32 R16, R12.reuse, R148, RZ ;  /* 0x000000940c10723c */ /* 0x040ff000000018ff */
[----:B------:R-:W-:Y:S01]  /*6e60*/  HMMA.16816.F32 R12, R12, R150, RZ ;  /* 0x000000960c0c723c */ /* 0x000fe200000018ff */
[----:B------:R-:W3:Y:S07]  /*6e70*/  LDSM.16.M88.4 R148, [R182] ;  /* 0x00000000b694783b */ /* 0x000eee0000000200 */
[-C--:B------:R-:W-:Y:S08]  /*6e80*/  HMMA.16816.F32 R140, R172, R228.reuse, R140 ;  /* 0x000000e4ac8c723c */ /* 0x080ff0000000188c */
[C---:B------:R-:W-:Y:S08]  /*6e90*/  HMMA.16816.F32 R64, R144.reuse, R228, R64 ;  /* 0x000000e49040723c */ /* 0x040ff00000001840 */
[-C--:B------:R-:W-:Y:S08]  /*6ea0*/  HMMA.16816.F32 R60, R144, R230.reuse, R60 ;  /* 0x000000e6903c723c */ /* 0x080ff0000000183c */
[----:B------:R-:W-:Y:S08]  /*6eb0*/  HMMA.16816.F32 R56, R172, R230, R56 ;  /* 0x000000e6ac38723c */ /* 0x000ff00000001838 */
[C---:B--2---:R-:W-:Y:S08]  /*6ec0*/  HMMA.16816.F32 R48, R144.reuse, R8, R48 ;  /* 0x000000089030723c */ /* 0x044ff00000001830 */
[C---:B----4-:R-:W-:Y:S08]  /*6ed0*/  HMMA.16816.F32 R32, R144.reuse, R4, R32 ;  /* 0x000000049020723c */ /* 0x050ff00000001820 */
[C---:B------:R-:W-:Y:S08]  /*6ee0*/  HMMA.16816.F32 R44, R144.reuse, R10, R44 ;  /* 0x0000000a902c723c */ /* 0x040ff0000000182c */
[----:B------:R-:W-:Y:S08]  /*6ef0*/  HMMA.16816.F32 R28, R144, R6, R28 ;  /* 0x00000006901c723c */ /* 0x000ff0000000181c */
[C---:B------:R-:W-:Y:S08]  /*6f00*/  HMMA.16816.F32 R52, R172.reuse, R8, R52 ;  /* 0x00000008ac34723c */ /* 0x040ff00000001834 */
[C---:B------:R-:W-:Y:S08]  /*6f10*/  HMMA.16816.F32 R36, R172.reuse, R4, R36 ;  /* 0x00000004ac24723c */ /* 0x040ff00000001824 */
[C---:B------:R-:W-:Y:S01]  /*6f20*/  HMMA.16816.F32 R40, R172.reuse, R10, R40 ;  /* 0x0000000aac28723c */ /* 0x040fe20000001828 */
[----:B------:R-:W-:Y:S07]  /*6f30*/  LDSM.16.M88.4 R8, [R189] ;  /* 0x00000000bd08783b */ /* 0x000fee0000000200 */
[C---:B------:R-:W-:Y:S01]  /*6f40*/  HMMA.16816.F32 R24, R172.reuse, R6, R24 ;  /* 0x00000006ac18723c */ /* 0x040fe20000001818 */
[----:B------:R-:W2:Y:S07]  /*6f50*/  LDSM.16.M88.4 R4, [R180] ;  /* 0x00000000b404783b */ /* 0x000eae0000000200 */
[C---:B------:R-:W-:Y:S08]  /*6f60*/  HMMA.16816.F32 R20, R172.reuse, R176, R20 ;  /* 0x000000b0ac14723c */ /* 0x040ff00000001814 */
[----:B------:R-:W-:Y:S01]  /*6f70*/  HMMA.16816.F32 R172, R172, R178, R168 ;  /* 0x000000b2acac723c */ /* 0x000fe200000018a8 */
[----:B------:R-:W4:Y:S07]  /*6f80*/  LDSM.16.M88.4 R168, [R189+0x2000] ;  /* 0x00200000bda8783b */ /* 0x000f2e0000000200 */
[-C--:B-----5:R-:W-:Y:S08]  /*6f90*/  HMMA.16816.F32 R140, R164, R156.reuse, R140 ;  /* 0x0000009ca48c723c */ /* 0x0a0ff0000000188c */
[C---:B-1----:R-:W-:Y:S08]  /*6fa0*/  HMMA.16816.F32 R64, R160.reuse, R156, R64 ;  /* 0x0000009ca040723c */ /* 0x042ff00000001840 */
[-C--:B------:R-:W-:Y:S08]  /*6fb0*/  HMMA.16816.F32 R60, R160, R158.reuse, R60 ;  /* 0x0000009ea03c723c */ /* 0x080ff0000000183c */
[----:B------:R-:W-:Y:S08]  /*6fc0*/  HMMA.16816.F32 R56, R164, R158, R56 ;  /* 0x0000009ea438723c */ /* 0x000ff00000001838 */
[C---:B---3--:R-:W-:Y:S08]  /*6fd0*/  HMMA.16816.F32 R32, R160.reuse, R148, R32 ;  /* 0x00000094a020723c */ /* 0x048ff00000001820 */
[----:B------:R-:W-:Y:S08]  /*6fe0*/  HMMA.16816.F32 R28, R160, R150, R28 ;  /* 0x00000096a01c723c */ /* 0x000ff0000000181c */
[C---:B------:R-:W-:Y:S08]  /*6ff0*/  HMMA.16816.F32 R36, R164.reuse, R148, R36 ;  /* 0x00000094a424723c */ /* 0x040ff00000001824 */
[----:B------:R-:W-:Y:S01]  /*7000*/  HMMA.16816.F32 R24, R164, R150, R24 ;  /* 0x00000096a418723c */ /* 0x000fe20000001818 */
[----:B------:R-:W1:Y:S07]  /*7010*/  LDSM.16.M88.4 R148, [R180+0x800] ;  /* 0x00080000b494783b */ /* 0x000e6e0000000200 */
[-C--:B--2---:R-:W-:Y:S08]  /*7020*/  HMMA.16816.F32 R140, R8, R4.reuse, R140 ;  /* 0x00000004088c723c */ /* 0x084ff0000000188c */
[----:B----4-:R-:W-:Y:S01]  /*7030*/  HMMA.16816.F32 R64, R168, R4, R64 ;  /* 0x00000004a840723c */ /* 0x010fe20000001840 */
[----:B------:R-:W2:Y:S06]  /*7040*/  I2F R4, R138 ;  /* 0x0000008a00047306 */ /* 0x000eac0000201400 */
[----:B------:R-:W-:Y:S01]  /*7050*/  IADD3 R5, R2, 0x9, RZ ;  /* 0x0000000902057810 */ /* 0x000fe20007ffe0ff */
[-C--:B------:R-:W-:Y:S03]  /*7060*/  HMMA.16816.F32 R56, R8, R6.reuse, R56 ;  /* 0x000000060838723c */ /* 0x080fe60000001838 */
[----:B------:R-:W3:Y:S05]  /*7070*/  I2F R133, R5 ;  /* 0x0000000500857306 */ /* 0x000eea0000201400 */
[----:B------:R-:W-:Y:S01]  /*7080*/  HMMA.16816.F32 R60, R168, R6, R60 ;  /* 0x00000006a83c723c */ /* 0x000fe2000000183c */
[----:B------:R-:W-:-:S02]  /*7090*/  FFMA.FTZ R141, R3, R0, R141 ;  /* 0x00000000038d7223 */ /* 0x000fc4000001008d */
[----:B------:R-:W-:-:S03]  /*70a0*/  FFMA.FTZ R143, R3, R0, R143 ;  /* 0x00000000038f7223 */ /* 0x000fc6000001008f */
[----:B------:R-:W-:Y:S02]  /*70b0*/  FSEL R229, R141, -INF , !P6 ;  /* 0xff8000008de57808 */ /* 0x000fe40007000000 */
[----:B------:R-:W-:Y:S01]  /*70c0*/  HMMA.16816.F32 R52, R164, R152, R52 ;  /* 0x00000098a434723c */ /* 0x000fe20000001834 */
[----:B------:R-:W-:-:S07]  /*70d0*/  ISETP.GE.AND P6, PT, R138, R233, PT ;  /* 0x000000e98a00720c */ /* 0x000fce0003fc6270 */
[----:B------:R-:W-:Y:S01]  /*70e0*/  HMMA.16816.F32 R48, R160, R152, R48 ;  /* 0x00000098a030723c */ /* 0x000fe20000001830 */
[CC--:B--2---:R-:W-:Y:S02]  /*70f0*/  FFMA.FTZ R56, R4.reuse, R0.reuse, R56 ;  /* 0x0000000004387223 */ /* 0x0c4fe40000010038 */
[CC--:B------:R-:W-:Y:S02]  /*7100*/  FFMA.FTZ R58, R4.reuse, R0.reuse, R58 ;  /* 0x00000000043a7223 */ /* 0x0c0fe4000001003a */
[CC--:B---3--:R-:W-:Y:S02]  /*7110*/  FFMA.FTZ R139, R133.reuse, R0.reuse, R57 ;  /* 0x00000000858b7223 */ /* 0x0c8fe40000010039 */
[-C--:B------:R-:W-:Y:S01]  /*7120*/  FFMA.FTZ R231, R133, R0.reuse, R59 ;  /* 0x0000000085e77223 */ /* 0x080fe2000001003b */
[----:B------:R-:W-:Y:S01]  /*7130*/  HMMA.16816.F32 R16, R144, R176, R16 ;  /* 0x000000b09010723c */ /* 0x000fe20000001810 */
[-C--:B------:R-:W-:Y:S01]  /*7140*/  FFMA.FTZ R60, R4, R0.reuse, R60 ;  /* 0x00000000043c7223 */ /* 0x080fe2000001003c */
[----:B------:R-:W-:Y:S01]  /*7150*/  FSEL R58, R58, -INF , !P3 ;  /* 0xff8000003a3a7808 */ /* 0x000fe20005800000 */
[----:B------:R-:W-:Y:S01]  /*7160*/  FFMA.FTZ R4, R4, R0, R62 ;  /* 0x0000000004047223 */ /* 0x000fe2000001003e */
[----:B------:R-:W-:-:S02]  /*7170*/  ISETP.GE.AND P3, PT, R5, R220, PT ;  /* 0x000000dc0500720c */ /* 0x000fc40003f66270 */
[----:B------:R-:W-:Y:S01]  /*7180*/  FSEL R62, R60, -INF , !P6 ;  /* 0xff8000003c3e7808 */ /* 0x000fe20007000000 */
[CC--:B------:R-:W-:Y:S01]  /*7190*/  FFMA.FTZ R176, R3.reuse, R0.reuse, R65 ;  /* 0x0000000003b07223 */ /* 0x0c0fe20000010041 */
[----:B------:R-:W-:Y:S01]  /*71a0*/  HMMA.16816.F32 R12, R144, R178, R12 ;  /* 0x000000b2900c723c */ /* 0x000fe2000000180c */
[----:B------:R-:W2:Y:S01]  /*71b0*/  LDSM.16.M88.4 R144, [R181] ;  /* 0x00000000b590783b */ /* 0x000ea20000000200 */
[----:B------:R-:W-:Y:S01]  /*71c0*/  FFMA.FTZ R3, R3, R0, R67 ;  /* 0x0000000003037223 */ /* 0x000fe20000010043 */
[----:B------:R-:W-:Y:S02]  /*71d0*/  FSEL R65, R143, -INF , !P5 ;  /* 0xff8000008f417808 */ /* 0x000fe40006800000 */
[----:B------:R-:W-:Y:S02]  /*71e0*/  ISETP.GE.AND P5, PT, R138, R220, PT ;  /* 0x000000dc8a00720c */ /* 0x000fe40003fa6270 */
[----:B------:R-:W-:Y:S01]  /*71f0*/  FSEL R176, R176, -INF , !P4 ;  /* 0xff800000b0b07808 */ /* 0x000fe20006000000 */
[----:B-1----:R-:W-:Y:S01]  /*7200*/  HMMA.16816.F32 R52, R8, R148, R52 ;  /* 0x000000940834723c */ /* 0x002fe20000001834 */
[----:B------:R-:W-:-:S02]  /*7210*/  FSEL R3, R3, -INF , !P2 ;  /* 0xff80000003037808 */ /* 0x000fc40005000000 */
[----:B------:R-:W-:Y:S02]  /*7220*/  FSEL R67, R56, -INF , !P1 ;  /* 0xff80000038437808 */ /* 0x000fe40004800000 */
[C---:B------:R-:W-:Y:S02]  /*7230*/  ISETP.GE.AND P4, PT, R5.reuse, R240, PT ;  /* 0x000000f00500720c */ /* 0x040fe40003f86270 */
[C---:B------:R-:W-:Y:S01]  /*7240*/  ISETP.GE.AND P2, PT, R5.reuse, R235, PT ;  /* 0x000000eb0500720c */ /* 0x040fe20003f46270 */
[----:B------:R-:W-:Y:S01]  /*7250*/  HMMA.16816.F32 R40, R164, R154, R40 ;  /* 0x0000009aa428723c */ /* 0x000fe20000001828 */
[----:B------:R-:W-:Y:S02]  /*7260*/  ISETP.GE.AND P1, PT, R5, R233, PT ;  /* 0x000000e90500720c */ /* 0x000fe40003f26270 */
[----:B------:R-:W-:Y:S02]  /*7270*/  FSEL R60, R4, -INF , !P5 ;  /* 0xff800000043c7808 */ /* 0x000fe40006800000 */
[----:B------:R-:W1:Y:S01]  /*7280*/  LDSM.16.M88.4 R4, [R180+0x1000] ;  /* 0x00100000b404783b */ /* 0x000e620000000200 */
[----:B------:R-:W-:-:S02]  /*7290*/  IADD3 R56, R2, 0x10, RZ ;  /* 0x0000001002387810 */ /* 0x000fc40007ffe0ff */
[----:B------:R-:W-:Y:S01]  /*72a0*/  HMMA.16816.F32 R48, R168, R148, R48 ;  /* 0x00000094a830723c */ /* 0x000fe20000001830 */
[----:B------:R-:W-:Y:S01]  /*72b0*/  IADD3 R138, R2, 0x11, RZ ;  /* 0x00000011028a7810 */ /* 0x000fe20007ffe0ff */
[----:B------:R-:W3:Y:S01]  /*72c0*/  I2F R57, R56 ;  /* 0x0000003800397306 */ /* 0x000ee20000201400 */
[----:B------:R-:W-:Y:S01]  /*72d0*/  FSEL R59, R139, -INF , !P4 ;  /* 0xff8000008b3b7808 */ /* 0x000fe20006000000 */
[-C--:B------:R-:W-:Y:S01]  /*72e0*/  FFMA.FTZ R139, R133, R0.reuse, R61 ;  /* 0x00000000858b7223 */ /* 0x080fe2000001003d */
[----:B------:R-:W-:Y:S01]  /*72f0*/  FSEL R231, R231, -INF , !P2 ;  /* 0xff800000e7e77808 */ /* 0x000fe20005000000 */
[----:B------:R-:W-:Y:S01]  /*7300*/  FFMA.FTZ R61, R133, R0, R63 ;  /* 0x00000000853d7223 */ /* 0x000fe2000001003f */
[C---:B------:R-:W-:Y:S01]  /*7310*/  ISETP.GE.AND P6, PT, R56.reuse, R240, PT ;  /* 0x000000f03800720c */ /* 0x040fe20003fc6270 */
[----:B------:R-:W-:Y:S01]  /*7320*/  HMMA.16816.F32 R44, R160, R154, R44 ;  /* 0x0000009aa02c723c */ /* 0x000fe2000000182c */
[C---:B------:R-:W-:Y:S02]  /*7330*/  ISETP.GE.AND P5, PT, R56.reuse, R235, PT ;  /* 0x000000eb3800720c */ /* 0x040fe40003fa6270 */
[----:B------:R-:W-:-:S02]  /*7340*/  ISETP.GE.AND P4, PT, R56, R233, PT ;  /* 0x000000e93800720c */ /* 0x000fc40003f86270 */
[----:B------:R-:W-:Y:S02]  /*7350*/  ISETP.GE.AND P2, PT, R56, R220, PT ;  /* 0x000000dc3800720c */ /* 0x000fe40003f46270 */
[----:B------:R-:W4:Y:S01]  /*7360*/  I2F R56, R138 ;  /* 0x0000008a00387306 */ /* 0x000f220000201400 */
[----:B------:R-:W-:Y:S01]  /*7370*/  HMMA.16816.F32 R40, R8, R150, R40 ;  /* 0x000000960828723c */ /* 0x000fe20000001828 */
[----:B------:R-:W-:Y:S01]  /*7380*/  FSEL R63, R139, -INF , !P1 ;  /* 0xff8000008b3f7808 */ /* 0x000fe20004800000 */
[C---:B---3--:R-:W-:Y:S01]  /*7390*/  FFMA.FTZ R52, R57.reuse, R0, R52 ;  /* 0x0000000039347223 */ /* 0x048fe20000010034 */
[C---:B------:R-:W-:Y:S01]  /*73a0*/  ISETP.GE.AND P1, PT, R138.reuse, R240, PT ;  /* 0x000000f08a00720c */ /* 0x040fe20003f26270 */
[-C--:B------:R-:W-:Y:S01]  /*73b0*/  FFMA.FTZ R54, R57, R0.reuse, R54 ;  /* 0x0000000039367223 */ /* 0x080fe20000010036 */
[----:B------:R-:W-:Y:S02]  /*73c0*/  FSEL R61, R61, -INF , !P3 ;  /* 0xff8000003d3d7808 */ /* 0x000fe40005800000 */
[----:B------:R-:W-:Y:S01]  /*73d0*/  ISETP.GE.AND P3, PT, R138, R235, PT ;  /* 0x000000eb8a00720c */ /* 0x000fe20003f66270 */
[----:B--2---:R-:W-:Y:S01]  /*73e0*/  HMMA.16816.F32 R16, R160, R144, R16 ;  /* 0x00000090a010723c */ /* 0x004fe20000001810 */
[CC--:B------:R-:W-:Y:S01]  /*73f0*/  FFMA.FTZ R48, R57.reuse, R0.reuse, R48 ;  /* 0x0000000039307223 */ /* 0x0c0fe20000010030 */
[----:B------:R-:W-:Y:S01]  /*7400*/  FSEL R141, R54, -INF , !P5 ;  /* 0xff800000368d7808 */ /* 0x000fe20006800000 */
[----:B------:R-:W-:Y:S01]  /*7410*/  FFMA.FTZ R156, R57, R0, R50 ;  /* 0x00000000399c7223 */ /* 0x000fe20000010032 */
[----:B------:R-:W-:-:S02]  /*7420*/  ISETP.GE.AND P5, PT, R138, R220, PT ;  /* 0x000000dc8a00720c */ /* 0x000fc40003fa6270 */
[----:B------:R-:W-:Y:S01]  /*7430*/  FSEL R178, R48, -INF , !P4 ;  /* 0xff80000030b27808 */ /* 0x000fe20006000000 */
[-C--:B----4-:R-:W-:Y:S01]  /*7440*/  FFMA.FTZ R148, R56, R0.reuse, R53 ;  /* 0x0000000038947223 */ /* 0x090fe20000010035 */
[----:B------:R-:W-:Y:S01]  /*7450*/  HMMA.16816.F32 R20, R164, R144, R20 ;  /* 0x00000090a414723c */ /* 0x000fe20000001814 */
[----:B------:R-:W-:Y:S01]  /*7460*/  IADD3 R53, R2, 0x19, RZ ;  /* 0x0000001902357810 */ /* 0x000fe20007ffe0ff */
[-C--:B------:R-:W-:Y:S01]  /*7470*/  FFMA.FTZ R55, R56, R0.reuse, R55 ;  /* 0x0000000038377223 */ /* 0x080fe20000010037 */
[----:B------:R-:W-:Y:S01]  /*7480*/  FSEL R156, R156, -INF , !P2 ;  /* 0xff8000009c9c7808 */ /* 0x000fe20005000000 */
[CC--:B------:R-:W-:Y:S01]  /*7490*/  FFMA.FTZ R49, R56.reuse, R0.reuse, R49 ;  /* 0x0000000038317223 */ /* 0x0c0fe20000010031 */
[----:B------:R-:W2:Y:S01]  /*74a0*/  I2F R48, R53 ;  /* 0x0000003500307306 */ /* 0x000ea20000201400 */
[----:B------:R-:W-:Y:S01]  /*74b0*/  FFMA.FTZ R51, R56, R0, R51 ;  /* 0x0000000038337223 */ /* 0x000fe20000010033 */
[----:B------:R-:W-:Y:S01]  /*74c0*/  FSEL R145, R52, -INF , !P6 ;  /* 0xff80000034917808 */ /* 0x000fe20007000000 */
[----:B------:R-:W-:Y:S01]  /*74d0*/  HMMA.16816.F32 R44, R168, R150, R44 ;  /* 0x00000096a82c723c */ /* 0x000fe2000000182c */
[----:B------:R-:W-:-:S02]  /*74e0*/  IADD3 R52, R2, 0x18, RZ ;  /* 0x0000001802347810 */ /* 0x000fc40007ffe0ff */
[----:B------:R-:W-:Y:S02]  /*74f0*/  ISETP.GE.AND P6, PT, R138, R233, PT ;  /* 0x000000e98a00720c */ /* 0x000fe40003fc6270 */
[----:B------:R-:W3:Y:S01]  /*7500*/  I2F R50, R52 ;  /* 0x0000003400327306 */ /* 0x000ee20000201400 */
[C---:B------:R-:W-:Y:S02]  /*7510*/  ISETP.GE.AND P4, PT, R52.reuse, R240, PT ;  /* 0x000000f03400720c */ /* 0x040fe40003f86270 */
[----:B-1----:R-:W-:Y:S01]  /*7520*/  HMMA.16816.F32 R36, R8, R4, R36 ;  /* 0x000000040824723c */ /* 0x002fe20000001824 */
[----:B------:R-:W-:Y:S02]  /*7530*/  ISETP.GE.AND P2, PT, R52, R235, PT ;  /* 0x000000eb3400720c */ /* 0x000fe40003f46270 */
[----:B------:R-:W-:Y:S01]  /*7540*/  FSEL R148, R148, -INF , !P1 ;  /* 0xff80000094947808 */ /* 0x000fe20004800000 */
[-C--:B--2---:R-:W-:Y:S01]  /*7550*/  FFMA.FTZ R155, R48, R0.reuse, R41 ;  /* 0x00000000309b7223 */ /* 0x084fe20000010029 */
[----:B------:R-:W-:Y:S01]  /*7560*/  ISETP.GE.AND P1, PT, R52, R233, PT ;  /* 0x000000e93400720c */ /* 0x000fe20003f26270 */
[----:B------:R-:W-:-:S02]  /*7570*/  FFMA.FTZ R150, R48, R0, R43 ;  /* 0x0000000030967223 */ /* 0x000fc4000001002b */
[----:B------:R-:W-:Y:S01]  /*7580*/  HMMA.16816.F32 R32, R168, R4, R32 ;  /* 0x00000004a820723c */ /* 0x000fe20000001820 */
[----:B------:R-:W-:Y:S02]  /*7590*/  FSEL R143, R55, -INF , !P3 ;  /* 0xff800000378f7808 */ /* 0x000fe40005800000 */
[----:B------:R-:W-:Y:S01]  /*75a0*/  ISETP.GE.AND P3, PT, R52, R220, PT ;  /* 0x000000dc3400720c */ /* 0x000fe20003f66270 */
[CC--:B---3--:R-:W-:Y:S01]  /*75b0*/  FFMA.FTZ R40, R50.reuse, R0.reuse, R40 ;  /* 0x0000000032287223 */ /* 0x0c8fe20000010028 */
[----:B------:R-:W-:Y:S01]  /*75c0*/  FSEL R179, R49, -INF , !P6 ;  /* 0xff80000031b37808 */ /* 0x000fe20007000000 */
[-C--:B------:R-:W-:Y:S01]  /*75d0*/  FFMA.FTZ R42, R50, R0.reuse, R42 ;  /* 0x00000000322a7223 */ /* 0x080fe2000001002a */
[----:B------:R-:W-:Y:S01]  /*75e0*/  IADD3 R4, R2, 0x20, RZ ;  /* 0x0000002002047810 */ /* 0x000fe20007ffe0ff */
[-C--:B------:R-:W-:Y:S01]  /*75f0*/  HMMA.16816.F32 R12, R160, R146.reuse, R12 ;  /* 0x00000092a00c723c */ /* 0x080fe2000000180c */
[----:B------:R-:W-:Y:S01]  /*7600*/  FSEL R152, R40, -INF , !P4 ;  /* 0xff80000028987808 */ /* 0x000fe20006000000 */
[CC--:B------:R-:W-:Y:S01]  /*7610*/  FFMA.FTZ R230, R50.reuse, R0.reuse, R44 ;  /* 0x0000000032e67223 */ /* 0x0c0fe2000001002c */
[----:B------:R-:W1:Y:S01]  /*7620*/  I2F R5, R4 ;  /* 0x0000000400057306 */ /* 0x000e620000201400 */
[----:B------:R-:W-:Y:S01]  /*7630*/  FFMA.FTZ R46, R50, R0, R46 ;  /* 0x00000000322e7223 */ /* 0x000fe2000001002e */
[----:B------:R-:W-:Y:S01]  /*7640*/  ISETP.GE.AND P6, PT, R53, R240, PT ;  /* 0x000000f03500720c */ /* 0x000fe20003fc6270 */
[CC--:B------:R-:W-:Y:S01]  /*7650*/  FFMA.FTZ R47, R48.reuse, R0.reuse, R47 ;  /* 0x00000000302f7223 */ /* 0x0c0fe2000001002f */
[----:B------:R-:W-:Y:S01]  /*7660*/  FSEL R161, R51, -INF , !P5 ;  /* 0xff80000033a17808 */ /* 0x000fe20006800000 */
[----:B------:R-:W-:Y:S01]  /*7670*/  HMMA.16816.F32 R172, R164, R146, R172 ;  /* 0x00000092a4ac723c */ /* 0x000fe200000018ac */
[----:B------:R-:W-:Y:S01]  /*7680*/  ISETP.GE.AND P5, PT, R53, R235, PT ;  /* 0x000000eb3500720c */ /* 0x000fe20003fa6270 */
[----:B------:R-:W-:Y:S01]  /*7690*/  FFMA.FTZ R45, R48, R0, R45 ;  /* 0x00000000302d7223 */ /* 0x000fe2000001002d */
[----:B------:R-:W-:-:S02]  /*76a0*/  IADD3 R44, R2, 0x21, RZ ;  /* 0x00000021022c7810 */ /* 0x000fc40007ffe0ff */
[----:B------:R-:W-:Y:S02]  /*76b0*/  FSEL R230, R230, -INF , !P1 ;  /* 0xff800000e6e67808 */ /* 0x000fe40004800000 */
[----:B------:R-:W-:Y:S01]  /*76c0*/  FSEL R147, R42, -INF , !P2 ;  /* 0xff8000002a937808 */ /* 0x000fe20005000000 */
[-C--:B------:R-:W-:Y:S01]  /*76d0*/  HMMA.16816.F32 R24, R8, R6.reuse, R24 ;  /* 0x000000060818723c */ /* 0x080fe20000001818 */
[----:B------:R-:W2:Y:S01]  /*76e0*/  LDSM.16.M88.4 R40, [R180+0x1800] ;  /* 0x00180000b428783b */ /* 0x000ea20000000200 */
[----:B------:R-:W-:Y:S01]  /*76f0*/  ISETP.GE.AND P2, PT, R53, R220, PT ;  /* 0x000000dc3500720c */ /* 0x000fe20003f46270 */
[C---:B-1----:R-:W-:Y:S01]  /*7700*/  FFMA.FTZ R36, R5.reuse, R0, R36 ;  /* 0x0000000005247223 */ /* 0x042fe20000010024 */
[----:B------:R-:W-:Y:S01]  /*7710*/  ISETP.GE.AND P1, PT, R4, R240, PT ;  /* 0x000000f00400720c */ /* 0x000fe20003f26270 */
[CC--:B------:R-:W-:Y:S01]  /*7720*/  FFMA.FTZ R38, R5.reuse, R0.reuse, R38 ;  /* 0x0000000005267223 */ /* 0x0c0fe20000010026 */
[----:B------:R-:W-:Y:S01]  /*7730*/  FSEL R159, R46, -INF , !P3 ;  /* 0xff8000002e9f7808 */ /* 0x000fe20005800000 */
[CC--:B------:R-:W-:Y:S01]  /*7740*/  FFMA.FTZ R32, R5.reuse, R0.reuse, R32 ;  /* 0x0000000005207223 */ /* 0x0c0fe20000010020 */
[----:B------:R-:W-:Y:S01]  /*7750*/  ISETP.GE.AND P3, PT, R4, R235, PT ;  /* 0x000000eb0400720c */ /* 0x000fe20003f66270 */
[----:B------:R-:W-:Y:S01]  /*7760*/  FFMA.FTZ R34, R5, R0, R34 ;  /* 0x0000000005227223 */ /* 0x000fe20000010022 */
[----:B------:R-:W-:Y:S01]  /*7770*/  FSEL R155, R155, -INF , !P6 ;  /* 0xff8000009b9b7808 */ /* 0x000fe20007000000 */
[----:B------:R-:W-:Y:S01]  /*7780*/  HMMA.16816.F32 R28, R168, R6, R28 ;  /* 0x00000006a81c723c */ /* 0x000fe2000000181c */
[----:B------:R-:W-:Y:S01]  /*7790*/  FSEL R150, R150, -INF , !P5 ;  /* 0xff80000096967808 */ /* 0x000fe20006800000 */
[----:B------:R-:W-:-:S04]  /*77a0*/  DEPBAR.LE SB0, 0x0 ;  /* 0x000080000000791a */ /* 0x000fc80000000000 */
[C---:B------:R-:W-:Y:S02]  /*77b0*/  ISETP.GE.AND P6, PT, R4.reuse, R233, PT ;  /* 0x000000e90400720c */ /* 0x040fe40003fc6270 */
[----:B------:R-:W-:Y:S02]  /*77c0*/  ISETP.GE.AND P5, PT, R4, R220, PT ;  /* 0x000000dc0400720c */ /* 0x000fe40003fa6270 */
[----:B------:R-:W1:Y:S01]  /*77d0*/  I2F R4, R44 ;  /* 0x0000002c00047306 */ /* 0x000e620000201400 */
[----:B------:R-:W-:Y:S02]  /*77e0*/  FSEL R157, R47, -INF , !P2 ;  /* 0xff8000002f9d7808 */ /* 0x000fe40005000000 */
[----:B------:R-:W-:Y:S02]  /*77f0*/  FSEL R47, R36, -INF , !P1 ;  /* 0xff800000242f7808 */ /* 0x000fe40004800000 */
[----:B------:R-:W-:Y:S02]  /*7800*/  FSEL R36, R38, -INF , !P3 ;  /* 0xff80000026247808 */ /* 0x000fe40005800000 */
[----:B------:R-:W-:-:S02]  /*7810*/  IADD3 R38, R2, 0x28, RZ ;  /* 0x0000002802267810 */ /* 0x000fc40007ffe0ff */
[----:B------:R-:W-:Y:S02]  /*7820*/  IADD3 R6, R2, 0x29, RZ ;  /* 0x0000002902067810 */ /* 0x000fe40007ffe0ff */
[----:B------:R-:W3:Y:S01]  /*7830*/  I2F R5, R38 ;  /* 0x0000002600057306 */ /* 0x000ee20000201400 */
[----:B------:R-:W-:Y:S02]  /*7840*/  FSEL R151, R32, -INF , !P6 ;  /* 0xff80000020977808 */ /* 0x000fe40007000000 */
[----:B------:R-:W-:Y:S01]  /*7850*/  FSEL R144, R34, -INF , !P5 ;  /* 0xff80000022907808 */ /* 0x000fe20006800000 */
[-C--:B-1----:R-:W-:Y:S01]  /*7860*/  FFMA.FTZ R37, R4, R0.reuse, R37 ;  /* 0x0000000004257223 */ /* 0x082fe20000010025 */
[----:B------:R-:W-:Y:S01]  /*7870*/  ISETP.GE.AND P1, PT, R44, R233, PT ;  /* 0x000000e92c00720c */ /* 0x000fe20003f26270 */
[----:B------:R-:W-:Y:S01]  /*7880*/  FFMA.FTZ R39, R4, R0, R39 ;  /* 0x0000000004277223 */ /* 0x000fe20000010027 */
[----:B------:R-:W-:Y:S01]  /*7890*/  ISETP.GE.AND P3, PT, R44, R220, PT ;  /* 0x000000dc2c00720c */ /* 0x000fe20003f66270 */
[----:B------:R-:W-:Y:S01]  /*78a0*/  FFMA.FTZ R33, R4, R0, R33 ;  /* 0x0000000004217223 */ /* 0x000fe20000010021 */
[----:B------:R-:W-:Y:S01]  /*78b0*/  ISETP.GE.AND P6, PT, R38, R240, PT ;  /* 0x000000f02600720c */ /* 0x000fe20003fc6270 */
[-C--:B------:R-:W-:Y:S01]  /*78c0*/  FFMA.FTZ R35, R4, R0.reuse, R35 ;  /* 0x0000000004237223 */ /* 0x080fe20000010023 */
[----:B------:R-:W-:Y:S01]  /*78d0*/  ISETP.GE.AND P5, PT, R38, R235, PT ;  /* 0x000000eb2600720c */ /* 0x000fe20003fa6270 */
[----:B------:R-:W1:Y:S01]  /*78e0*/  I2F R4, R6 ;  /* 0x0000000600047306 */ /* 0x000e620000201400 */
[----:B------:R-:W-:Y:S01]  /*78f0*/  ISETP.GE.AND P4, PT, R53, R233, PT ;  /* 0x000000e93500720c */ /* 0x000fe20003f86270 */
[-C--:B--2---:R-:W-:Y:S01]  /*7900*/  HMMA.16816.F32 R20, R8, R40.reuse, R20 ;  /* 0x000000280814723c */ /* 0x084fe20000001814 */
[-C--:B---3--:R-:W-:Y:S01]  /*7910*/  FFMA.FTZ R24, R5, R0.reuse, R24 ;  /* 0x0000000005187223 */ /* 0x088fe20000010018 */
[----:B------:R-:W-:Y:S01]  /*7920*/  FSEL R154, R33, -INF , !P1 ;  /* 0xff800000219a7808 */ /* 0x000fe20004800000 */
[-C--:B------:R-:W-:Y:S01]  /*7930*/  FFMA.FTZ R26, R5, R0.reuse, R26 ;  /* 0x00000000051a7223 */ /* 0x080fe2000001001a */
[----:B------:R-:W-:Y:S01]  /*7940*/  FSEL R146, R35, -INF , !P3 ;  /* 0xff80000023927808 */ /* 0x000fe20005800000 */
[CC--:B------:R-:W-:Y:S01]  /*7950*/  FFMA.FTZ R28, R5.reuse, R0.reuse, R28 ;  /* 0x00000000051c7223 */ /* 0x0c0fe2000001001c */
[----:B------:R-:W-:Y:S01]  /*7960*/  FSEL R50, R24, -INF , !P6 ;  /* 0xff80000018327808 */ /* 0x000fe20007000000 */
[----:B------:R-:W-:Y:S01]  /*7970*/  FFMA.FTZ R30, R5, R0, R30 ;  /* 0x00000000051e7223 */ /* 0x000fe2000001001e */
[----:B------:R-:W-:Y:S01]  /*7980*/  FSEL R26, R26, -INF , !P5 ;  /* 0xff8000001a1a7808 */ /* 0x000fe20006800000 */
[----:B------:R-:W-:Y:S01]  /*7990*/  HMMA.16816.F32 R16, R168, R40, R16 ;  /* 0x00000028a810723c */ /* 0x000fe20000001810 */
[----:B------:R-:W-:-:S02]  /*79a0*/  FSEL R228, R45, -INF , !P4 ;  /* 0xff8000002de47808 */ /* 0x000fc40006000000 */
[C---:B------:R-:W-:Y:S02]  /*79b0*/  ISETP.GE.AND P1, PT, R6.reuse, R240, PT ;  /* 0x000000f00600720c */ /* 0x040fe40003f26270 */
[----:B------:R-:W-:Y:S01]  /*79c0*/  ISETP.GE.AND P3, PT, R6, R235, PT ;  /* 0x000000eb0600720c */ /* 0x000fe20003f66270 */
[-C--:B-1----:R-:W-:Y:S01]  /*79d0*/  FFMA.FTZ R55, R4, R0.reuse, R25 ;  /* 0x0000000004377223 */ /* 0x082fe20000010019 */
[----:B------:R-:W-:Y:S01]  /*79e0*/  ISETP.GE.AND P6, PT, R6, R233, PT ;  /* 0x000000e90600720c */ /* 0x000fe20003fc6270 */
[----:B------:R-:W-:Y:S01]  /*79f0*/  FFMA.FTZ R25, R4, R0, R27 ;  /* 0x0000000004197223 */ /* 0x000fe2000001001b */
[----:B------:R-:W-:Y:S01]  /*7a00*/  ISETP.GE.AND P5, PT, R6, R220, PT ;  /* 0x000000dc0600720c */ /* 0x000fe20003fa6270 */
[----:B------:R-:W-:Y:S01]  /*7a10*/  HMMA.16816.F32 R172, R8, R42, R172 ;  /* 0x0000002a08ac723c */ /* 0x000fe200000018ac */
[----:B------:R-:W-:Y:S01]  /*7a20*/  ISETP.GE.AND P4, PT, R44, R240, PT ;  /* 0x000000f02c00720c */ /* 0x000fe20003f86270 */
[-C--:B------:R-:W-:Y:S01]  /*7a30*/  FFMA.FTZ R29, R4, R0.reuse, R29 ;  /* 0x00000000041d7223 */ /* 0x080fe2000001001d */
[----:B------:R-:W-:Y:S01]  /*7a40*/  ISETP.GE.AND P2, PT, R44, R235, PT ;  /* 0x000000eb2c00720c */ /* 0x000fe20003f46270 */
[----:B------:R-:W-:Y:S01]  /*7a50*/  FFMA.FTZ R31, R4, R0, R31 ;  /* 0x00000000041f7223 */ /* 0x000fe2000001001f */
[----:B------:R-:W-:-:S02]  /*7a60*/  IADD3 R6, R2, 0x30, RZ ;  /* 0x0000003002067810 */ /* 0x000fc40007ffe0ff */
[----:B------:R-:W-:Y:S01]  /*7a70*/  FSEL R48, R37, -INF , !P4 ;  /* 0xff80000025307808 */ /* 0x000fe20006000000 */
[----:B------:R-:W-:Y:S01]  /*7a80*/  HMMA.16816.F32 R12, R168, R42, R12 ;  /* 0x0000002aa80c723c */ /* 0x000fe2000000180c */
[----:B------:R-:W-:Y:S01]  /*7a90*/  FSEL R44, R39, -INF , !P2 ;  /* 0xff800000272c7808 */ /* 0x000fe20005000000 */
[----:B------:R-:W1:Y:S01]  /*7aa0*/  I2F R5, R6 ;  /* 0x0000000600057306 */ /* 0x000e620000201400 */
[C---:B------:R-:W-:Y:S02]  /*7ab0*/  ISETP.GE.AND P4, PT, R38.reuse, R233, PT ;  /* 0x000000e92600720c */ /* 0x040fe40003f86270 */
[----:B------:R-:W-:Y:S02]  /*7ac0*/  ISETP.GE.AND P2, PT, R38, R220, PT ;  /* 0x000000dc2600720c */ /* 0x000fe40003f46270 */
[----:B------:R-:W-:Y:S02]  /*7ad0*/  FSEL R158, R28, -INF , !P4 ;  /* 0xff8000001c9e7808 */ /* 0x000fe40006000000 */
[----:B------:R-:W-:-:S02]  /*7ae0*/  FSEL R149, R30, -INF , !P2 ;  /* 0xff8000001e957808 */ /* 0x000fc40005000000 */
[----:B------:R-:W-:Y:S02]  /*7af0*/  FSEL R55, R55, -INF , !P1 ;  /* 0xff80000037377808 */ /* 0x000fe40004800000 */
[----:B------:R-:W-:Y:S02]  /*7b00*/  FSEL R25, R25, -INF , !P3 ;  /* 0xff80000019197808 */ /* 0x000fe40005800000 */
[C---:B------:R-:W-:Y:S02]  /*7b10*/  ISETP.GE.AND P4, PT, R6.reuse, R240, PT ;  /* 0x000000f00600720c */ /* 0x040fe40003f86270 */
[C---:B------:R-:W-:Y:S01]  /*7b20*/  ISETP.GE.AND P2, PT, R6.reuse, R235, PT ;  /* 0x000000eb0600720c */ /* 0x040fe20003f46270 */
[CC--:B-1----:R-:W-:Y:S01]  /*7b30*/  FFMA.FTZ R20, R5.reuse, R0.reuse, R20 ;  /* 0x0000000005147223 */ /* 0x0c2fe20000010014 */
[C---:B------:R-:W-:Y:S01]  /*7b40*/  ISETP.GE.AND P1, PT, R6.reuse, R233, PT ;  /* 0x000000e90600720c */ /* 0x040fe20003f26270 */
[C---:B------:R-:W-:Y:S01]  /*7b50*/  FFMA.FTZ R22, R5.reuse, R0, R22 ;  /* 0x0000000005167223 */ /* 0x040fe20000010016 */
[----:B------:R-:W-:Y:S01]  /*7b60*/  ISETP.GE.AND P3, PT, R6, R220, PT ;  /* 0x000000dc0600720c */ /* 0x000fe20003f66270 */
[CC--:B------:R-:W-:Y:S01]  /*7b70*/  FFMA.FTZ R16, R5.reuse, R0.reuse, R16 ;  /* 0x0000000005107223 */ /* 0x0c0fe20000010010 */
[C---:B------:R-:W-:Y:S01]  /*7b80*/  IADD3 R6, R2.reuse, 0x31, RZ ;  /* 0x0000003102067810 */ /* 0x040fe20007ffe0ff */
[----:B------:R-:W-:Y:S01]  /*7b90*/  FFMA.FTZ R18, R5, R0, R18 ;  /* 0x0000000005127223 */ /* 0x000fe20000010012 */
[----:B------:R-:W-:-:S02]  /*7ba0*/  IADD3 R4, R2, 0x38, RZ ;  /* 0x0000003802047810 */ /* 0x000fc40007ffe0ff */
[----:B------:R-:W1:Y:S01]  /*7bb0*/  I2F R7, R6 ;  /* 0x0000000600077306 */ /* 0x000e620000201400 */
[----:B------:R-:W-:Y:S02]  /*7bc0*/  FSEL R160, R29, -INF , !P6 ;  /* 0xff8000001da07808 */ /* 0x000fe40007000000 */
[----:B------:R-:W-:Y:S02]  /*7bd0*/  FSEL R153, R31, -INF , !P5 ;  /* 0xff8000001f997808 */ /* 0x000fe40006800000 */
[----:B------:R-:W-:Y:S02]  /*7be0*/  FSEL R24, R20, -INF , !P4 ;  /* 0xff80000014187808 */ /* 0x000fe40006000000 */
[----:B------:R-:W-:Y:S02]  /*7bf0*/  FSEL R28, R22, -INF , !P2 ;  /* 0xff800000161c7808 */ /* 0x000fe40005000000 */
[C---:B------:R-:W-:Y:S02]  /*7c00*/  ISETP.GE.AND P6, PT, R6.reuse, R240, PT ;  /* 0x000000f00600720c */ /* 0x040fe40003fc6270 */
[----:B------:R-:W-:-:S02]  /*7c10*/  ISETP.GE.AND P5, PT, R6, R235, PT ;  /* 0x000000eb0600720c */ /* 0x000fc40003fa6270 */
[C---:B------:R-:W-:Y:S01]  /*7c20*/  ISETP.GE.AND P4, PT, R6.reuse, R233, PT ;  /* 0x000000e90600720c */ /* 0x040fe20003f86270 */
[----:B------:R-:W-:Y:S01]  /*7c30*/  BAR.SYNC.DEFER_BLOCKING 0x0 ;  /* 0x0000000000007b1d */ /* 0x000fe20000010000 */
[----:B------:R-:W-:Y:S01]  /*7c40*/  ISETP.GE.AND P2, PT, R6, R220, PT ;  /* 0x000000dc0600720c */ /* 0x000fe20003f46270 */
[CC--:B-1----:R-:W-:Y:S01]  /*7c50*/  FFMA.FTZ R21, R7.reuse, R0.reuse, R21 ;  /* 0x0000000007157223 */ /* 0x0c2fe20000010015 */
[----:B------:R-:W-:Y:S01]  /*7c60*/  FSEL R57, R16, -INF , !P1 ;  /* 0xff80000010397808 */ /* 0x000fe20004800000 */
[-C--:B------:R-:W-:Y:S01]  /*7c70*/  FFMA.FTZ R23, R7, R0.reuse, R23 ;  /* 0x0000000007177223 */ /* 0x080fe20000010017 */
[----:B------:R-:W-:Y:S01]  /*7c80*/  FSEL R52, R18, -INF , !P3 ;  /* 0xff80000012347808 */ /* 0x000fe20005800000 */
[----:B------:R-:W1:Y:S01]  /*7c90*/  I2F R6, R4 ;  /* 0x0000000400067306 */ /* 0x000e620000201400 */
        /* <DEDUP_REMOVED lines=8> */
[----:B------:R-:W2:Y:S01]  /*7d20*/  I2F R4, R2 ;  /* 0x0000000200047306 */ /* 0x000ea20000201400 */
[----:B------:R-:W-:Y:S01]  /*7d30*/  FSEL R56, R17, -INF , !P4 ;  /* 0xff80000011387808 */ /* 0x000fe20006000000 */
[CC--:B-1----:R-:W-:Y:S01]  /*7d40*/  FFMA.FTZ R31, R6.reuse, R0.reuse, R172 ;  /* 0x00000000061f7223 */ /* 0x0c2fe200000100ac */
[----:B------:R-:W-:Y:S01]  /*7d50*/  FSEL R51, R19, -INF , !P2 ;  /* 0xff80000013337808 */ /* 0x000fe20005000000 */
[----:B------:R-:W-:Y:S01]  /*7d60*/  FFMA.FTZ R30, R6, R0, R174 ;  /* 0x00000000061e7223 */ /* 0x000fe200000100ae */
[----:B------:R-:W-:Y:S01]  /*7d70*/  ISETP.GE.AND P4, PT, R2, R240, PT ;  /* 0x000000f00200720c */ /* 0x000fe20003f86270 */
[CC--:B------:R-:W-:Y:S01]  /*7d80*/  FFMA.FTZ R12, R6.reuse, R0.reuse, R12 ;  /* 0x00000000060c7223 */ /* 0x0c0fe2000001000c */
[----:B------:R-:W-:Y:S01]  /*7d90*/  FSEL R31, R31, -INF , !P1 ;  /* 0xff8000001f1f7808 */ /* 0x000fe20004800000 */
[----:B------:R-:W-:Y:S01]  /*7da0*/  FFMA.FTZ R14, R6, R0, R14 ;  /* 0x00000000060e7223 */ /* 0x000fe2000001000e */
[----:B------:R-:W-:-:S02]  /*7db0*/  FSEL R30, R30, -INF , !P3 ;  /* 0xff8000001e1e7808 */ /* 0x000fc40005800000 */
[C---:B------:R-:W-:Y:S02]  /*7dc0*/  ISETP.GE.AND P2, PT, R2.reuse, R235, PT ;  /* 0x000000eb0200720c */ /* 0x040fe40003f46270 */
[C---:B------:R-:W-:Y:S02]  /*7dd0*/  ISETP.GE.AND P1, PT, R2.reuse, R233, PT ;  /* 0x000000e90200720c */ /* 0x040fe40003f26270 */
[----:B------:R-:W-:Y:S01]  /*7de0*/  ISETP.GE.AND P3, PT, R2, R220, PT ;  /* 0x000000dc0200720c */ /* 0x000fe20003f66270 */
[-C--:B--2---:R-:W-:Y:S01]  /*7df0*/  FFMA.FTZ R6, R4, R0.reuse, R64 ;  /* 0x0000000004067223 */ /* 0x084fe20000010040 */
[----:B------:R-:W-:Y:S01]  /*7e00*/  IADD3 R2, R2, 0x39, RZ ;  /* 0x0000003902027810 */ /* 0x000fe20007ffe0ff */
[-C--:B------:R-:W-:Y:S01]  /*7e10*/  FFMA.FTZ R140, R4, R0.reuse, R140 ;  /* 0x00000000048c7223 */ /* 0x080fe2000001008c */
[----:B------:R-:W-:Y:S01]  /*7e20*/  FSEL R133, R12, -INF , !P6 ;  /* 0xff8000000c857808 */ /* 0x000fe20007000000 */
[----:B------:R-:W-:Y:S01]  /*7e30*/  FFMA.FTZ R142, R4, R0, R142 ;  /* 0x00000000048e7223 */ /* 0x000fe2000001008e */
[----:B------:R-:W1:Y:S01]  /*7e40*/  I2F R5, R2 ;  /* 0x0000000200057306 */ /* 0x000e620000201400 */
[----:B------:R-:W-:-:S02]  /*7e50*/  FSEL R6, R6, -INF , !P1 ;  /* 0xff80000006067808 */ /* 0x000fc40004800000 */
[----:B------:R-:W-:Y:S02]  /*7e60*/  ISETP.GE.AND P1, PT, R221, 0x3, PT ;  /* 0x00000003dd00780c */ /* 0x000fe40003f26270 */
[----:B------:R-:W-:Y:S02]  /*7e70*/  FSEL R49, R14, -INF , !P5 ;  /* 0xff8000000e317808 */ /* 0x000fe40006800000 */
[----:B------:R-:W-:Y:S02]  /*7e80*/  FSEL R241, R140, -INF , !P4 ;  /* 0xff8000008cf17808 */ /* 0x000fe40006000000 */
[----:B------:R-:W-:Y:S02]  /*7e90*/  FSEL R142, R142, -INF , !P2 ;  /* 0xff8000008e8e7808 */ /* 0x000fe40005000000 */
[C---:B------:R-:W-:Y:S02]  /*7ea0*/  ISETP.GE.AND P6, PT, R2.reuse, R240, PT ;  /* 0x000000f00200720c */ /* 0x040fe40003fc6270 */
[----:B------:R-:W-:-:S02]  /*7eb0*/  ISETP.GE.AND P5, PT, R2, R235, PT ;  /* 0x000000eb0200720c */ /* 0x000fc40003fa6270 */
[C---:B------:R-:W-:Y:S01]  /*7ec0*/  ISETP.GE.AND P4, PT, R2.reuse, R233, PT ;  /* 0x000000e90200720c */ /* 0x040fe20003f86270 */
[C---:B-1----:R-:W-:Y:S01]  /*7ed0*/  FFMA.FTZ R46, R5.reuse, R0, R173 ;  /* 0x00000000052e7223 */ /* 0x042fe200000100ad */
[----:B------:R-:W-:Y:S01]  /*7ee0*/  ISETP.GE.AND P2, PT, R2, R220, PT ;  /* 0x000000dc0200720c */ /* 0x000fe20003f46270 */
[-C--:B------:R-:W-:Y:S02]  /*7ef0*/  FFMA.FTZ R2, R4, R0.reuse, R66 ;  /* 0x0000000004027223 */ /* 0x080fe40000010042 */
[CC--:B------:R-:W-:Y:S01]  /*7f00*/  FFMA.FTZ R43, R5.reuse, R0.reuse, R175 ;  /* 0x00000000052b7223 */ /* 0x0c0fe200000100af */
[----:B------:R-:W-:Y:S01]  /*7f10*/  FSEL R46, R46, -INF , !P6 ;  /* 0xff8000002e2e7808 */ /* 0x000fe20007000000 */
[CC--:B------:R-:W-:Y:S01]  /*7f20*/  FFMA.FTZ R13, R5.reuse, R0.reuse, R13 ;  /* 0x00000000050d7223 */ /* 0x0c0fe2000001000d */
[----:B------:R-:W-:Y:S01]  /*7f30*/  FSEL R2, R2, -INF , !P3 ;  /* 0xff80000002027808 */ /* 0x000fe20005800000 */
[----:B------:R-:W-:Y:S01]  /*7f40*/  FFMA.FTZ R15, R5, R0, R15 ;  /* 0x00000000050f7223 */ /* 0x000fe2000001000f */
[----:B------:R-:W-:-:S02]  /*7f50*/  FSEL R43, R43, -INF , !P5 ;  /* 0xff8000002b2b7808 */ /* 0x000fc40006800000 */
        /* <DEDUP_REMOVED lines=51> */
.L_x_748:
[----:B------:R-:W-:Y:S05]  /*8290*/  BSYNC B0 ;  /* 0x0000000000007941 */ /* 0x000fea0003800000 */
.L_x_747:
[----:B------:R-:W0:Y:S02]  /*82a0*/  LDGDEPBAR ;  /* 0x00000000000079af */ /* 0x000e240000000000 */
.L_x_746:
[----:B------:R-:W-:Y:S01]  /*82b0*/  FMNMX.FTZ R5, R135, R6, !PT ;  /* 0x0000000687057209 */ /* 0x000fe20007810000 */
[----:B------:R-:W-:Y:S01]  /*82c0*/  IMAD.WIDE.U32 R166, R234, -0x326172a9, RZ ;  /* 0xcd9e8d57eaa67825 */ /* 0x000fe200078e00ff */
[----:B------:R-:W-:Y:S01]  /*82d0*/  FMNMX.FTZ R7, R134, R2, !PT ;  /* 0x0000000286077209 */ /* 0x000fe20007810000 */
[----:B------:R-:W3:Y:S01]  /*82e0*/  LDC.U8 R45, c[0x0][0x2d8] ;  /* 0x0000b600ff2d7b82 */ /* 0x000ee20000000000 */
[----:B------:R-:W-:Y:S01]  /*82f0*/  FMNMX.FTZ R5, R176, R5, !PT ;  /* 0x00000005b0057209 */ /* 0x000fe20007810000 */
[----:B------:R-:W-:Y:S01]  /*8300*/  IMAD.WIDE.U32 R170, R226, -0x2daee0ad, RZ ;  /* 0xd2511f53e2aa7825 */ /* 0x000fe200078e00ff */
[----:B------:R-:W-:Y:S01]  /*8310*/  FMNMX.FTZ R7, R3, R7, !PT ;  /* 0x0000000703077209 */ /* 0x000fe20007810000 */
[----:B-1----:R-:W-:Y:S01]  /*8320*/  LDSM.16.MT88.4 R16, [R188+0x6000] ;  /* 0x00600000bc10783b */ /* 0x002fe20000004200 */
[----:B------:R-:W-:Y:S01]  /*8330*/  FMNMX.FTZ R5, R62, R5, !PT ;  /* 0x000000053e057209 */ /* 0x000fe20007810000 */
[----:B------:R-:W-:Y:S01]  /*8340*/  IMAD.WIDE.U32 R168, R232, -0x326172a9, RZ ;  /* 0xcd9e8d57e8a87825 */ /* 0x000fe200078e00ff */
[----:B------:R-:W-:Y:S01]  /*8350*/  FMNMX.FTZ R7, R60, R7, !PT ;  /* 0x000000073c077209 */ /* 0x000fe20007810000 */
        /* <DEDUP_REMOVED lines=27> */
[----:B------:R-:W-:Y:S01]  /*8510*/  LOP3.LUT R164, R167, R227, RZ, 0x3c, !PT ;  /* 0x000000e3a7a47212 */ /* 0x000fe200078e3cff */
[----:B------:R-:W1:Y:S01]  /*8520*/  SHFL.BFLY PT, R4, R5, 0x2, 0x1f ;  /* 0x0c401f0005047f89 */ /* 0x000e6200000e0000 */
[----:B------:R-:W-:Y:S01]  /*8530*/  IMAD.SHL.U32 R167, R132, 0x2, RZ ;  /* 0x0000000284a77824 */ /* 0x000fe200078e00ff */
[----:B---3--:R-:W-:Y:S02]  /*8540*/  PRMT R45, R45, 0x7054, R45 ;  /* 0x000070542d2d7816 */ /* 0x008fe4000000002d */
[----:B------:R-:W-:Y:S02]  /*8550*/  IMAD.WIDE.U32 R164, R164, -0x2daee0ad, RZ ;  /* 0xd2511f53a4a47825 */ /* 0x000fe400078e00ff */
[----:B------:R-:W-:-:S03]  /*8560*/  LOP3.LUT R174, R171, UR25, R167, 0x96, !PT ;  /* 0x00000019abae7c12 */ /* 0x000fc6000f8e96a7 */
[----:B------:R-:W-:Y:S02]  /*8570*/  LOP3.LUT R162, R165, UR14, R170, 0x96, !PT ;  /* 0x0000000ea5a27c12 */ /* 0x000fe4000f8e96aa */
[----:B------:R-:W-:Y:S01]  /*8580*/  IMAD.WIDE.U32 R174, R174, -0x326172a9, RZ ;  /* 0xcd9e8d57aeae7825 */ /* 0x000fe200078e00ff */
[----:B------:R-:W-:-:S03]  /*8590*/  LOP3.LUT R165, R169, R227, RZ, 0x3c, !PT ;  /* 0x000000e3a9a57212 */ /* 0x000fc600078e3cff */
[----:B------:R-:W-:-:S04]  /*85a0*/  IMAD.WIDE.U32 R162, R162, -0x326172a9, RZ ;  /* 0xcd9e8d57a2a27825 */ /* 0x000fc800078e00ff */
[----:B------:R-:W-:Y:S01]  /*85b0*/  IMAD R165, R165, -0x2daee0ad, RZ ;  /* 0xd2511f53a5a57824 */ /* 0x000fe200078e02ff */
[--C-:B--2---:R-:W-:Y:S02]  /*85c0*/  LOP3.LUT R8, R163, UR13, R174.reuse, 0x96, !PT ;  /* 0x0000000da3087c12 */ /* 0x104fe4000f8e96ae */
[----:B------:R-:W-:Y:S02]  /*85d0*/  LOP3.LUT R174, R243, UR13, R174, 0x96, !PT ;  /* 0x0000000df3ae7c12 */ /* 0x000fe4000f8e96ae */
[----:B-1----:R-:W-:Y:S01]  /*85e0*/  FMNMX.FTZ R4, R5, R4, !PT ;  /* 0x0000000405047209 */ /* 0x002fe20007810000 */
[----:B------:R-:W-:Y:S01]  /*85f0*/  IMAD.WIDE.U32 R8, R8, -0x2daee0ad, RZ ;  /* 0xd2511f5308087825 */ /* 0x000fe200078e00ff */
[----:B------:R-:W1:Y:S04]  /*8600*/  SHFL.BFLY PT, R5, R7, 0x2, 0x1f ;  /* 0x0c401f0007057f89 */ /* 0x000e6800000e0000 */
[----:B------:R-:W2:Y:S01]  /*8610*/  SHFL.BFLY PT, R177, R4, 0x1, 0x1f ;  /* 0x0c201f0004b17f89 */ /* 0x000ea200000e0000 */
[----:B-1----:R-:W-:-:S02]  /*8620*/  FMNMX.FTZ R5, R7, R5, !PT ;  /* 0x0000000507057209 */ /* 0x002fc40007810000 */
[----:B------:R-:W-:Y:S02]  /*8630*/  LOP3.LUT R7, R175, UR15, R166, 0x96, !PT ;  /* 0x0000000faf077c12 */ /* 0x000fe4000f8e96a6 */
[----:B--2---:R-:W-:Y:S02]  /*8640*/  FMNMX.FTZ R177, R4, R177, !PT ;  /* 0x000000b104b17209 */ /* 0x004fe40007810000 */
[----:B------:R-:W1:Y:S01]  /*8650*/  SHFL.BFLY PT, R4, R5, 0x1, 0x1f ;  /* 0x0c201f0005047f89 */ /* 0x000e6200000e0000 */
[----:B------:R-:W-:Y:S01]  /*8660*/  IMAD.WIDE.U32 R244, R7, -0x2daee0ad, RZ ;  /* 0xd2511f5307f47825 */ /* 0x000fe200078e00ff */
[----:B------:R-:W-:-:S03]  /*8670*/  FSETP.NEU.FTZ.AND P3, PT, R177, -INF , PT ;  /* 0xff800000b100780b */ /* 0x000fc60003f7d000 */
[----:B------:R-:W-:Y:S01]  /*8680*/  FMUL.FTZ R139, R177, c[0x0][0x23c] ;  /* 0x00008f00b18b7a20 */ /* 0x000fe20000410000 */
[----:B------:R-:W-:Y:S02]  /*8690*/  LOP3.LUT R244, R9, UR10, R244, 0x96, !PT ;  /* 0x0000000a09f47c12 */ /* 0x000fe4000f8e96f4 */
[----:B------:R-:W-:Y:S02]  /*86a0*/  FSEL R42, R177, RZ, P3 ;  /* 0x000000ffb12a7208 */ /* 0x000fe40001800000 */
[----:B------:R-:W-:-:S03]  /*86b0*/  FSEL R139, R139, RZ, P3 ;  /* 0x000000ff8b8b7208 */ /* 0x000fc60001800000 */
[----:B------:R-:W-:Y:S02]  /*86c0*/  FADD.FTZ R42, R135, -R42 ;  /* 0x8000002a872a7221 */ /* 0x000fe40000010000 */
[--C-:B------:R-:W-:Y:S01]  /*86d0*/  FFMA.FTZ R39, R6, c[0x0][0x23c], -R139.reuse ;  /* 0x00008f0006277a23 */ /* 0x100fe2000001088b */
[----:B------:R-:W-:Y:S01]  /*86e0*/  LOP3.LUT R6, R245, UR12, R164, 0x96, !PT ;  /* 0x0000000cf5067c12 */ /* 0x000fe2000f8e96a4 */
[----:B------:R-:W-:Y:S02]  /*86f0*/  FFMA.FTZ R38, R176, c[0x0][0x23c], -R139 ;  /* 0x00008f00b0267a23 */ /* 0x000fe4000001088b */
[----:B------:R-:W-:Y:S02]  /*8700*/  IMAD.WIDE.U32 R244, R244, -0x326172a9, RZ ;  /* 0xcd9e8d57f4f47825 */ /* 0x000fe400078e00ff */
[----:B------:R-:W-:Y:S02]  /*8710*/  MUFU.EX2 R39, R39 ;  /* 0x0000002700277308 */ /* 0x000fe40000000800 */
[----:B------:R-:W-:Y:S01]  /*8720*/  IMAD.WIDE.U32 R6, R6, -0x326172a9, RZ ;  /* 0xcd9e8d5706067825 */ /* 0x000fe200078e00ff */
[----:B-1----:R-:W-:-:S03]  /*8730*/  FMNMX.FTZ R176, R5, R4, !PT ;  /* 0x0000000405b07209 */ /* 0x002fc60007810000 */
[--C-:B------:R-:W-:Y:S01]  /*8740*/  FFMA.FTZ R37, R62, c[0x0][0x23c], -R139.reuse ;  /* 0x00008f003e257a23 */ /* 0x100fe2000001088b */
[----:B------:R-:W-:Y:S01]  /*8750*/  LOP3.LUT R4, R7, UR11, R162, 0x96, !PT ;  /* 0x0000000b07047c12 */ /* 0x000fe2000f8e96a2 */
[C---:B------:R-:W-:Y:S01]  /*8760*/  FMUL.FTZ R54, R176.reuse, c[0x0][0x23c] ;  /* 0x00008f00b0367a20 */ /* 0x040fe20000410000 */
[----:B------:R-:W-:Y:S01]  /*8770*/  LOP3.LUT R172, R245, UR9, R6, 0x96, !PT ;  /* 0x00000009f5ac7c12 */ /* 0x000fe2000f8e9606 */
[----:B------:R-:W-:Y:S01]  /*8780*/  FFMA.FTZ R35, R63, c[0x0][0x23c], -R139 ;  /* 0x00008f003f237a23 */ /* 0x000fe2000001088b */
[----:B------:R-:W-:Y:S01]  /*8790*/  FSETP.NEU.FTZ.AND P2, PT, R176, -INF , PT ;  /* 0xff800000b000780b */ /* 0x000fe20003f5d000 */
[----:B------:R-:W-:Y:S01]  /*87a0*/  IMAD.WIDE.U32 R4, R4, -0x2daee0ad, RZ ;  /* 0xd2511f5304047825 */ /* 0x000fe200078e00ff */
[----:B------:R-:W-:Y:S02]  /*87b0*/  MUFU.EX2 R37, R37 ;  /* 0x0000002500257308 */ /* 0x000fe40000000800 */
[----:B------:R-:W-:Y:S01]  /*87c0*/  FSEL R54, R54, RZ, P2 ;  /* 0x000000ff36367208 */ /* 0x000fe20001000000 */
[----:B------:R-:W-:Y:S01]  /*87d0*/  IMAD.WIDE.U32 R172, R172, -0x2daee0ad, RZ ;  /* 0xd2511f53acac7825 */ /* 0x000fe200078e00ff */
[----:B------:R-:W-:-:S02]  /*87e0*/  LOP3.LUT R62, R5, UR8, R8, 0x96, !PT ;  /* 0x00000008053e7c12 */ /* 0x000fc4000f8e9608 */
[----:B------:R-:W1:Y:S01]  /*87f0*/  LDSM.16.MT88.4 R8, [R185+0x6000] ;  /* 0x00600000b908783b */ /* 0x000e620000004200 */
[----:B------:R-:W-:Y:S01]  /*8800*/  FFMA.FTZ R34, R2, c[0x0][0x23c], -R54 ;  /* 0x00008f0002227a23 */ /* 0x000fe20000010836 */
[----:B------:R-:W-:Y:S01]  /*8810*/  LOP3.LUT R2, R173, UR6, R4, 0x96, !PT ;  /* 0x00000006ad027c12 */ /* 0x000fe2000f8e9604 */
[--C-:B------:R-:W-:Y:S01]  /*8820*/  FFMA.FTZ R32, R60, c[0x0][0x23c], -R54.reuse ;  /* 0x00008f003c207a23 */ /* 0x100fe20000010836 */
[----:B------:R-:W2:Y:S01]  /*8830*/  MUFU.EX2 R35, R35 ;  /* 0x0000002300237308 */ /* 0x000ea20000000800 */
[----:B------:R-:W-:Y:S01]  /*8840*/  FFMA.FTZ R40, R61, c[0x0][0x23c], -R54 ;  /* 0x00008f003d287a23 */ /* 0x000fe20000010836 */
[----:B------:R-:W-:Y:S01]  /*8850*/  FSEL R41, R176, RZ, P2 ;  /* 0x000000ffb0297208 */ /* 0x000fe20001000000 */
[----:B------:R-:W-:-:S04]  /*8860*/  IMAD.WIDE.U32 R6, R2, -0x326172a9, RZ ;  /* 0xcd9e8d5702067825 */ /* 0x000fc800078e00ff */
[----:B------:R-:W-:Y:S01]  /*8870*/  FFMA.FTZ R33, R3, c[0x0][0x23c], -R54 ;  /* 0x00008f0003217a23 */ /* 0x000fe20000010836 */
[----:B------:R-:W-:Y:S01]  /*8880*/  MUFU.EX2 R32, R32 ;  /* 0x0000002000207308 */ /* 0x000fe20000000800 */
[----:B------:R-:W-:Y:S01]  /*8890*/  LOP3.LUT R3, R6, 0xffff, RZ, 0xc0, !PT ;  /* 0x0000ffff06037812 */ /* 0x000fe200078ec0ff */
[----:B------:R-:W-:Y:S01]  /*88a0*/  IMAD.WIDE.U32 R62, R62, -0x326172a9, RZ ;  /* 0xcd9e8d573e3e7825 */ /* 0x000fe200078e00ff */
[--C-:B------:R-:W-:Y:S02]  /*88b0*/  SHF.R.U32.HI R4, RZ, 0x10, R6.reuse ;  /* 0x00000010ff047819 */ /* 0x100fe40000011606 */
[----:B------:R-:W-:Y:S01]  /*88c0*/  LOP3.LUT R22, R6, 0xff, RZ, 0xc0, !PT ;  /* 0x000000ff06167812 */ /* 0x000fe200078ec0ff */
[----:B------:R-:W-:Y:S01]  /*88d0*/  FADD.FTZ R41, R134, -R41 ;  /* 0x8000002986297221 */ /* 0x000fe20000010000 */
[----:B------:R-:W-:Y:S01]  /*88e0*/  SHF.R.U32.HI R3, RZ, 0x8, R3 ;  /* 0x00000008ff037819 */ /* 0x000fe20000011603 */
[----:B------:R-:W3:Y:S01]  /*88f0*/  MUFU.EX2 R40, R40 ;  /* 0x0000002800287308 */ /* 0x000ee20000000800 */
[----:B------:R-:W-:Y:S01]  /*8900*/  SHF.R.U32.HI R23, RZ, 0x18, R6 ;  /* 0x00000018ff177819 */ /* 0x000fe20000011606 */
[----:B------:R-:W-:Y:S01]  /*8910*/  FMUL.FTZ R42, R42, c[0x0][0x23c] ;  /* 0x00008f002a2a7a20 */ /* 0x000fe20000410000 */
[----:B------:R-:W-:Y:S01]  /*8920*/  LOP3.LUT R4, R4, 0xff, RZ, 0xc0, !PT ;  /* 0x000000ff04047812 */ /* 0x000fe200078ec0ff */
[----:B------:R-:W-:Y:S01]  /*8930*/  FMUL.FTZ R41, R41, c[0x0][0x23c] ;  /* 0x00008f0029297a20 */ /* 0x000fe20000410000 */
[----:B------:R-:W-:Y:S01]  /*8940*/  PRMT R22, R22, 0x5410, R3 ;  /* 0x0000541016167816 */ /* 0x000fe20000000003 */
[----:B------:R-:W-:Y:S01]  /*8950*/  FFMA.FTZ R156, R156, c[0x0][0x23c], -R54 ;  /* 0x00008f009c9c7a23 */ /* 0x000fe20000010836 */
[----:B------:R-:W-:Y:S01]  /*8960*/  PRMT R23, R4, 0x5410, R23 ;  /* 0x0000541004177816 */ /* 0x000fe20000000017 */
[----:B------:R-:W-:Y:S01]  /*8970*/  MUFU.EX2 R34, R34 ;  /* 0x0000002200227308 */ /* 0x000fe20000000800 */
[----:B--2---:R-:W-:Y:S01]  /*8980*/  F2FP.PACK_AB R5, R35, R37 ;  /* 0x000000252305723e */ /* 0x004fe200000000ff */
[--C-:B------:R-:W-:Y:S01]  /*8990*/  HSET2.LE.AND R22, R22, R45.reuse, PT ;  /* 0x0000002d16167233 */ /* 0x100fe20003803000 */
[----:B------:R-:W-:Y:S01]  /*89a0*/  LOP3.LUT R2, R7, UR16, R62, 0x96, !PT ;  /* 0x0000001007027c12 */ /* 0x000fe2000f8e963e */
[--C-:B------:R-:W-:Y:S01]  /*89b0*/  HSET2.LE.AND R23, R23, R45.reuse, PT ;  /* 0x0000002d17177233 */ /* 0x100fe20003803000 */
[----:B------:R-:W-:Y:S01]  /*89c0*/  LOP3.LUT R170, R63, UR7, R244, 0x96, !PT ;  /* 0x000000073faa7c12 */ /* 0x000fe2000f8e96f4 */
[----:B------:R-:W-:Y:S01]  /*89d0*/  IMAD.WIDE.U32 R244, R174, -0x2daee0ad, RZ ;  /* 0xd2511f53aef47825 */ /* 0x000fe200078e00ff */
[----:B------:R-:W-:Y:S01]  /*89e0*/  LOP3.LUT R22, R22, R5, RZ, 0xc0, !PT ;  /* 0x0000000516167212 */ /* 0x000fe200078ec0ff */
[----:B------:R-:W2:Y:S01]  /*89f0*/  MUFU.EX2 R33, R33 ;  /* 0x0000002100217308 */ /* 0x000ea20000000800 */
[----:B---3--:R-:W-:Y:S01]  /*8a00*/  F2FP.PACK_AB R4, R40, R32 ;  /* 0x000000202804723e */ /* 0x008fe200000000ff */
[----:B------:R-:W-:Y:S01]  /*8a10*/  FFMA.FTZ R159, R159, c[0x0][0x23c], -R54 ;  /* 0x00008f009f9f7a23 */ /* 0x000fe20000010836 */
[----:B------:R-:W-:Y:S01]  /*8a20*/  SHF.R.U32.HI R21, RZ, 0x10, R2 ;  /* 0x00000010ff157819 */ /* 0x000fe20000011602 */
[--C-:B------:R-:W-:Y:S01]  /*8a30*/  FFMA.FTZ R157, R157, c[0x0][0x23c], -R54.reuse ;  /* 0x00008f009d9d7a23 */ /* 0x100fe20000010836 */
[----:B------:R-:W-:Y:S01]  /*8a40*/  LOP3.LUT R23, R23, R4, RZ, 0xc0, !PT ;  /* 0x0000000417177212 */ /* 0x000fe200078ec0ff */
[----:B------:R-:W-:Y:S01]  /*8a50*/  FFMA.FTZ R161, R161, c[0x0][0x23c], -R54 ;  /* 0x00008f00a1a17a23 */ /* 0x000fe20000010836 */
[----:B------:R-:W3:Y:S01]  /*8a60*/  LDSM.16.MT88.4 R4, [R184+0x6000] ;  /* 0x00600000b804783b */ /* 0x000ee20000004200 */
[----:B------:R-:W4:Y:S01]  /*8a70*/  MUFU.EX2 R38, R38 ;  /* 0x0000002600267308 */ /* 0x000f220000000800 */
[C---:B------:R-:W-:Y:S01]  /*8a80*/  LOP3.LUT R3, R2.reuse, 0xffff, RZ, 0xc0, !PT ;  /* 0x0000ffff02037812 */ /* 0x040fe200078ec0ff */
[--C-:B------:R-:W-:Y:S01]  /*8a90*/  FFMA.FTZ R151, R151, c[0x0][0x23c], -R139.reuse ;  /* 0x00008f0097977a23 */ /* 0x100fe2000001088b */
[----:B------:R-:W-:Y:S01]  /*8aa0*/  LOP3.LUT R20, R2, 0xff, RZ, 0xc0, !PT ;  /* 0x000000ff02147812 */ /* 0x000fe200078ec0ff */
[----:B------:R-:W-:Y:S01]  /*8ab0*/  FFMA.FTZ R154, R154, c[0x0][0x23c], -R139 ;  /* 0x00008f009a9a7a23 */ /* 0x000fe2000001088b */
[----:B------:R-:W-:Y:S01]  /*8ac0*/  SHF.R.U32.HI R2, RZ, 0x18, R2 ;  /* 0x00000018ff027819 */ /* 0x000fe20000011602 */
[--C-:B------:R-:W-:Y:S01]  /*8ad0*/  FFMA.FTZ R144, R144, c[0x0][0x23c], -R54.reuse ;  /* 0x00008f0090907a23 */ /* 0x100fe20000010836 */
[----:B------:R-:W-:Y:S01]  /*8ae0*/  LOP3.LUT R21, R21, 0xff, RZ, 0xc0, !PT ;  /* 0x000000ff15157812 */ /* 0x000fe200078ec0ff */
[----:B------:R-:W5:Y:S01]  /*8af0*/  MUFU.EX2 R42, R42 ;  /* 0x0000002a002a7308 */ /* 0x000f620000000800 */
[----:B------:R-:W-:Y:S01]  /*8b00*/  SHF.R.U32.HI R3, RZ, 0x8, R3 ;  /* 0x00000008ff037819 */ /* 0x000fe20000011603 */
[----:B------:R-:W-:Y:S01]  /*8b10*/  FFMA.FTZ R146, R146, c[0x0][0x23c], -R54 ;  /* 0x00008f0092927a23 */ /* 0x000fe20000010836 */
[----:B------:R-:W-:Y:S01]  /*8b20*/  PRMT R21, R21, 0x5410, R2 ;  /* 0x0000541015157816 */ /* 0x000fe20000000002 */
[----:B------:R-:W-:Y:S01]  /*8b30*/  FFMA.FTZ R158, R158, c[0x0][0x23c], -R139 ;  /* 0x00008f009e9e7a23 */ /* 0x000fe2000001088b */
[----:B------:R-:W-:Y:S01]  /*8b40*/  PRMT R20, R20, 0x5410, R3 ;  /* 0x0000541014147816 */ /* 0x000fe20000000003 */
[----:B------:R-:W-:Y:S01]  /*8b50*/  FFMA.FTZ R160, R160, c[0x0][0x23c], -R139 ;  /* 0x00008f00a0a07a23 */ /* 0x000fe2000001088b */
[----:B--2---:R-:W-:Y:S01]  /*8b60*/  F2FP.PACK_AB R2, R33, R34 ;  /* 0x000000222102723e */ /* 0x004fe200000000ff */
[----:B------:R-:W2:Y:S01]  /*8b70*/  MUFU.EX2 R41, R41 ;  /* 0x0000002900297308 */ /* 0x000ea20000000800 */
[--C-:B------:R-:W-:Y:S01]  /*8b80*/  HSET2.LE.AND R21, R21, R45.reuse, PT ;  /* 0x0000002d15157233 */ /* 0x100fe20003803000 */
[----:B----4-:R-:W-:Y:S01]  /*8b90*/  F2FP.PACK_AB R3, R38, R39 ;  /* 0x000000272603723e */ /* 0x010fe200000000ff */
[----:B------:R-:W-:Y:S01]  /*8ba0*/  HSET2.LE.AND R20, R20, R45, PT ;  /* 0x0000002d14147233 */ /* 0x000fe20003803000 */
[----:B------:R-:W-:-:S02]  /*8bb0*/  FFMA.FTZ R49, R49, c[0x0][0x23c], -R54 ;  /* 0x00008f0031317a23 */ /* 0x000fc40000010836 */
[----:B------:R-:W-:Y:S01]  /*8bc0*/  LOP3.LUT R21, R21, R2, RZ, 0xc0, !PT ;  /* 0x0000000215157212 */ /* 0x000fe200078ec0ff */
[----:B------:R-:W-:Y:S01]  /*8bd0*/  FFMA.FTZ R53, R53, c[0x0][0x23c], -R54 ;  /* 0x00008f0035357a23 */ /* 0x000fe20000010836 */
[----:B------:R-:W-:Y:S01]  /*8be0*/  FMNMX.FTZ R2, R137, R241, !PT ;  /* 0x000000f189027209 */ /* 0x000fe20007810000 */
[-C--:B-----5:R-:W-:Y:S01]  /*8bf0*/  FMUL.FTZ R124, R124, R42.reuse ;  /* 0x0000002a7c7c7220 */ /* 0x0a0fe20000410000 */
[----:B------:R-:W-:Y:S01]  /*8c00*/  LOP3.LUT R20, R20, R3, RZ, 0xc0, !PT ;  /* 0x0000000314147212 */ /* 0x000fe200078ec0ff */
[----:B------:R-:W-:Y:S01]  /*8c10*/  FMUL.FTZ R125, R125, R42 ;  /* 0x0000002a7d7d7220 */ /* 0x000fe20000410000 */
[----:B------:R-:W-:Y:S01]  /*8c20*/  FMNMX.FTZ R2, R229, R2, !PT ;  /* 0x00000002e5027209 */ /* 0x000fe20007810000 */
[-C--:B------:R-:W-:Y:S01]  /*8c30*/  FMUL.FTZ R120, R120, R42.reuse ;  /* 0x0000002a78787220 */ /* 0x080fe20000410000 */
[----:B------:R-:W-:Y:S01]  /*8c40*/  LOP3.LUT R3, R175, UR15, R168, 0x96, !PT ;  /* 0x0000000faf037c12 */ /* 0x000fe2000f8e96a8 */
[----:B------:R-:W-:Y:S01]  /*8c50*/  FMUL.FTZ R121, R121, R42 ;  /* 0x0000002a79797220 */ /* 0x000fe20000410000 */
[----:B------:R-:W-:Y:S01]  /*8c60*/  FMNMX.FTZ R2, R67, R2, !PT ;  /* 0x0000000243027209 */ /* 0x000fe20007810000 */
[-C--:B--2---:R-:W-:Y:S01]  /*8c70*/  FMUL.FTZ R126, R126, R41.reuse ;  /* 0x000000297e7e7220 */ /* 0x084fe20000410000 */
[----:B------:R-:W2:Y:S01]  /*8c80*/  MUFU.EX2 R156, R156 ;  /* 0x0000009c009c7308 */ /* 0x000ea20000000800 */
[-C--:B------:R-:W-:Y:S01]  /*8c90*/  FMUL.FTZ R127, R127, R41.reuse ;  /* 0x000000297f7f7220 */ /* 0x080fe20000410000 */
[----:B------:R-:W-:Y:S01]  /*8ca0*/  FMNMX.FTZ R2, R59, R2, !PT ;  /* 0x000000023b027209 */ /* 0x000fe20007810000 */
[----:B------:R-:W-:-:S02]  /*8cb0*/  FMUL.FTZ R122, R122, R41 ;  /* 0x000000297a7a7220 */ /* 0x000fc40000410000 */
[-C--:B------:R-:W-:Y:S01]  /*8cc0*/  FMUL.FTZ R123, R123, R41.reuse ;  /* 0x000000297b7b7220 */ /* 0x080fe20000410000 */
[----:B------:R-:W-:Y:S01]  /*8cd0*/  FMNMX.FTZ R2, R145, R2, !PT ;  /* 0x0000000291027209 */ /* 0x000fe20007810000 */
[-C--:B------:R-:W-:Y:S01]  /*8ce0*/  FMUL.FTZ R68, R68, R42.reuse ;  /* 0x0000002a44447220 */ /* 0x080fe20000410000 */
[C---:B------:R-:W-:Y:S01]  /*8cf0*/  HMMA.16816.F32 R124, R20.reuse, R16, R124 ;  /* 0x00000010147c723c */ /* 0x040fe2000000187c */
[----:B------:R-:W-:Y:S01]  /*8d00*/  FMUL.FTZ R69, R69, R42 ;  /* 0x0000002a45457220 */ /* 0x000fe20000410000 */
[----:B------:R-:W-:Y:S01]  /*8d10*/  FMNMX.FTZ R2, R148, R2, !PT ;  /* 0x0000000294027209 */ /* 0x000fe20007810000 */
[-C--:B------:R-:W-:Y:S01]  /*8d20*/  FMUL.FTZ R70, R70, R41.reuse ;  /* 0x0000002946467220 */ /* 0x080fe20000410000 */
[----:B------:R-:W-:Y:S01]  /*8d30*/  MUFU.EX2 R159, R159 ;  /* 0x0000009f009f7308 */ /* 0x000fe20000000800 */
        /* <DEDUP_REMOVED lines=15> */
[----:B------:R-:W4:Y:S01]  /*8e30*/  MUFU.EX2 R161, R161 ;  /* 0x000000a100a17308 */ /* 0x000f220000000800 */
        /* <DEDUP_REMOVED lines=11> */
[C---:B-1----:R-:W-:Y:S01]  /*8ef0*/  HMMA.16816.F32 R80, R20.reuse, R8, R80 ;  /* 0x000000081450723c */ /* 0x042fe20000001850 */
[----:B------:R-:W-:Y:S01]  /*8f00*/  FMUL.FTZ R93, R93, R42 ;  /* 0x0000002a5d5d7220 */ /* 0x000fe20000410000 */
[----:B------:R-:W-:Y:S01]  /*8f10*/  FMNMX.FTZ R2, R27, R2, !PT ;  /* 0x000000021b027209 */ /* 0x000fe20007810000 */
[-C--:B------:R-:W-:Y:S01]  /*8f20*/  FMUL.FTZ R94, R94, R41.reuse ;  /* 0x000000295e5e7220 */ /* 0x080fe20000410000 */
[----:B------:R-:W-:Y:S01]  /*8f30*/  MUFU.EX2 R154, R154 ;  /* 0x0000009a009a7308 */ /* 0x000fe20000000800 */
[-C--:B------:R-:W-:Y:S01]  /*8f40*/  FMUL.FTZ R95, R95, R41.reuse ;  /* 0x000000295f5f7220 */ /* 0x080fe20000410000 */
[----:B------:R-:W-:Y:S01]  /*8f50*/  FMNMX.FTZ R2, R31, R2, !PT ;  /* 0x000000021f027209 */ /* 0x000fe20007810000 */
[-C--:B------:R-:W-:Y:S01]  /*8f60*/  FMUL.FTZ R100, R100, R42.reuse ;  /* 0x0000002a64647220 */ /* 0x080fe20000410000 */
[----:B------:R-:W-:Y:S01]  /*8f70*/  HMMA.16816.F32 R84, R20, R10, R84 ;  /* 0x0000000a1454723c */ /* 0x000fe20000001854 */
[----:B------:R-:W-:Y:S01]  /*8f80*/  FMUL.FTZ R101, R101, R42 ;  /* 0x0000002a65657220 */ /* 0x000fe20000410000 */
[----:B------:R-:W-:Y:S01]  /*8f90*/  FMNMX.FTZ R2, R46, R2, !PT ;  /* 0x000000022e027209 */ /* 0x000fe20007810000 */
[-C--:B------:R-:W-:Y:S01]  /*8fa0*/  FMUL.FTZ R102, R102, R41.reuse ;  /* 0x0000002966667220 */ /* 0x080fe20000410000 */
[----:B------:R-:W1:Y:S01]  /*8fb0*/  MUFU.EX2 R144, R144 ;  /* 0x0000009000907308 */ /* 0x000e620000000800 */
[----:B------:R-:W-:-:S02]  /*8fc0*/  FMUL.FTZ R103, R103, R41 ;  /* 0x0000002967677220 */ /* 0x000fc40000410000 */
[----:B------:R-:W-:Y:S01]  /*8fd0*/  IMAD.WIDE.U32 R246, R3, -0x2daee0ad, RZ ;  /* 0xd2511f5303f67825 */ /* 0x000fe200078e00ff */
[C---:B---3--:R-:W-:Y:S03]  /*8fe0*/  HMMA.16816.F32 R92, R20.reuse, R4, R92 ;  /* 0x00000004145c723c */ /* 0x048fe6000000185c */
[----:B------:R-:W-:Y:S01]  /*8ff0*/  FFMA.FTZ R56, R56, c[0x0][0x23c], -R139 ;  /* 0x00008f0038387a23 */ /* 0x000fe2000001088b */
[----:B------:R-:W-:Y:S01]  /*9000*/  LOP3.LUT R246, R245, UR10, R246, 0x96, !PT ;  /* 0x0000000af5f67c12 */ /* 0x000fe2000f8e96f6 */
[----:B------:R-:W3:Y:S01]  /*9010*/  MUFU.EX2 R146, R146 ;  /* 0x0000009200927308 */ /* 0x000ee20000000800 */
[--C-:B------:R-:W-:Y:S02]  /*9020*/  FFMA.FTZ R52, R52, c[0x0][0x23c], -R54.reuse ;  /* 0x00008f0034347a23 */ /* 0x100fe40000010836 */
[----:B------:R-:W-:Y:S01]  /*9030*/  HMMA.16816.F32 R100, R20, R6, R100 ;  /* 0x000000061464723c */ /* 0x000fe20000001864 */
[----:B------:R-:W5:Y:S01]  /*9040*/  SHFL.BFLY PT, R22, R2, 0x2, 0x1f ;  /* 0x0c401f0002167f89 */ /* 0x000f6200000e0000 */
[----:B------:R-:W-:-:S02]  /*9050*/  FFMA.FTZ R51, R51, c[0x0][0x23c], -R54 ;  /* 0x00008f0033337a23 */ /* 0x000fc40000010836 */
[----:B------:R-:W-:Y:S01]  /*9060*/  FFMA.FTZ R39, R223, R42, R39 ;  /* 0x0000002adf277223 */ /* 0x000fe20000010027 */
[----:B------:R-:W-:Y:S01]  /*9070*/  MUFU.EX2 R158, R158 ;  /* 0x0000009e009e7308 */ /* 0x000fe20000000800 */
[----:B------:R-:W-:Y:S01]  /*9080*/  FFMA.FTZ R34, R222, R41, R34 ;  /* 0x00000029de227223 */ /* 0x000fe20000010022 */
[----:B------:R-:W-:Y:S01]  /*9090*/  FMNMX.FTZ R20, R136, R142, !PT ;  /* 0x0000008e88147209 */ /* 0x000fe20007810000 */
[----:B------:R-:W-:Y:S02]  /*90a0*/  FADD.FTZ R39, R38, R39 ;  /* 0x0000002726277221 */ /* 0x000fe40000010000 */
[----:B------:R-:W-:Y:S01]  /*90b0*/  FADD.FTZ R34, R33, R34 ;  /* 0x0000002221227221 */ /* 0x000fe20000010000 */
[----:B------:R-:W-:Y:S01]  /*90c0*/  FMNMX.FTZ R20, R65, R20, !PT ;  /* 0x0000001441147209 */ /* 0x000fe20007810000 */
[----:B------:R-:W-:Y:S01]  /*90d0*/  FADD.FTZ R39, R37, R39 ;  /* 0x0000002725277221 */ /* 0x000fe20000010000 */
[----:B------:R-:W-:Y:S01]  /*90e0*/  MUFU.EX2 R160, R160 ;  /* 0x000000a000a07308 */ /* 0x000fe20000000800 */
[----:B------:R-:W-:Y:S01]  /*90f0*/  FADD.FTZ R34, R32, R34 ;  /* 0x0000002220227221 */ /* 0x000fe20000010000 */
[----:B------:R-:W-:Y:S01]  /*9100*/  FMNMX.FTZ R20, R58, R20, !PT ;  /* 0x000000143a147209 */ /* 0x000fe20007810000 */
[----:B------:R-:W-:-:S02]  /*9110*/  FADD.FTZ R39, R35, R39 ;  /* 0x0000002723277221 */ /* 0x000fc40000010000 */
[----:B------:R-:W-:Y:S01]  /*9120*/  FADD.FTZ R34, R40, R34 ;  /* 0x0000002228227221 */ /* 0x000fe20000010000 */
[----:B------:R-:W-:Y:S02]  /*9130*/  FMNMX.FTZ R20, R231, R20, !PT ;  /* 0x00000014e7147209 */ /* 0x000fe40007810000 */
[----:B------:R-:W-:Y:S01]  /*9140*/  MUFU.EX2 R49, R49 ;  /* 0x0000003100317308 */ /* 0x000fe20000000800 */
[----:B--2---:R-:W-:Y:S01]  /*9150*/  FADD.FTZ R34, R156, R34 ;  /* 0x000000229c227221 */ /* 0x004fe20000010000 */
[----:B------:R-:W-:Y:S02]  /*9160*/  FMNMX.FTZ R20, R141, R20, !PT ;  /* 0x000000148d147209 */ /* 0x000fe40007810000 */
[----:B-----5:R-:W-:Y:S01]  /*9170*/  FMNMX.FTZ R22, R2, R22, !PT ;  /* 0x0000001602167209 */ /* 0x020fe20007810000 */
[----:B----4-:R-:W-:Y:S01]  /*9180*/  FADD.FTZ R34, R161, R34 ;  /* 0x00000022a1227221 */ /* 0x010fe20000010000 */
[----:B------:R-:W-:Y:S02]  /*9190*/  FMNMX.FTZ R20, R143, R20, !PT ;  /* 0x000000148f147209 */ /* 0x000fe40007810000 */
[----:B------:R-:W-:Y:S01]  /*91a0*/  LOP3.LUT R2, R247, UR12, R165, 0x96, !PT ;  /* 0x0000000cf7027c12 */ /* 0x000fe2000f8e96a5 */
[----:B------:R-:W2:Y:S01]  /*91b0*/  SHFL.BFLY PT, R3, R22, 0x1, 0x1f ;  /* 0x0c201f0016037f89 */ /* 0x000ea200000e0000 */
[----:B------:R-:W-:Y:S01]  /*91c0*/  FMNMX.FTZ R20, R147, R20, !PT ;  /* 0x0000001493147209 */ /* 0x000fe20007810000 */
[----:B------:R-:W-:Y:S01]  /*91d0*/  IMAD.WIDE.U32 R246, R246, -0x326172a9, RZ ;  /* 0xcd9e8d57f6f67825 */ /* 0x000fe200078e00ff */
[----:B------:R-:W-:Y:S02]  /*91e0*/  MUFU.EX2 R53, R53 ;  /* 0x0000003500357308 */ /* 0x000fe40000000800 */
[----:B------:R-:W-:Y:S01]  /*91f0*/  FMNMX.FTZ R20, R150, R20, !PT ;  /* 0x0000001496147209 */ /* 0x000fe20007810000 */
[----:B------:R-:W-:-:S03]  /*9200*/  IMAD.WIDE.U32 R174, R2, -0x326172a9, RZ ;  /* 0xcd9e8d5702ae7825 */ /* 0x000fc600078e00ff */
[----:B------:R-:W-:Y:S01]  /*9210*/  FMNMX.FTZ R20, R36, R20, !PT ;  /* 0x0000001424147209 */ /* 0x000fe20007810000 */
[----:B------:R-:W-:Y:S01]  /*9220*/  FADD.FTZ R34, R159, R34 ;  /* 0x000000229f227221 */ /* 0x000fe20000010000 */
[----:B------:R-:W-:Y:S01]  /*9230*/  LOP3.LUT R2, R175, UR11, R242, 0x96, !PT ;  /* 0x0000000baf027c12 */ /* 0x000fe2000f8e96f2 */
[----:B------:R-:W-:Y:S01]  /*9240*/  MUFU.EX2 R56, R56 ;  /* 0x0000003800387308 */ /* 0x000fe20000000800 */
[----:B------:R-:W-:Y:S01]  /*9250*/  FMNMX.FTZ R20, R44, R20, !PT ;  /* 0x000000142c147209 */ /* 0x000fe20007810000 */
[----:B------:R-:W-:Y:S01]  /*9260*/  FADD.FTZ R34, R157, R34 ;  /* 0x000000229d227221 */ /* 0x000fe20000010000 */
[----:B------:R-:W-:Y:S01]  /*9270*/  LOP3.LUT R174, R247, UR9, R174, 0x96, !PT ;  /* 0x00000009f7ae7c12 */ /* 0x000fe2000f8e96ae */
[----:B------:R-:W-:Y:S01]  /*9280*/  IMAD.WIDE.U32 R60, R2, -0x2daee0ad, RZ ;  /* 0xd2511f53023c7825 */ /* 0x000fe200078e00ff */
[----:B------:R-:W-:-:S03]  /*9290*/  FMNMX.FTZ R20, R26, R20, !PT ;  /* 0x000000141a147209 */ /* 0x000fc60007810000 */
[----:B------:R-:W-:Y:S01]  /*92a0*/  IMAD.WIDE.U32 R174, R174, -0x2daee0ad, RZ ;  /* 0xd2511f53aeae7825 */ /* 0x000fe200078e00ff */
[----:B------:R-:W-:Y:S01]  /*92b0*/  FMNMX.FTZ R20, R25, R20, !PT ;  /* 0x0000001419147209 */ /* 0x000fe20007810000 */
[----:B------:R-:W-:Y:S01]  /*92c0*/  MUFU.EX2 R52, R52 ;  /* 0x0000003400347308 */ /* 0x000fe20000000800 */
[----:B------:R-:W-:Y:S01]  /*92d0*/  LOP3.LUT R244, R61, UR8, R244, 0x96, !PT ;  /* 0x000000083df47c12 */ /* 0x000fe2000f8e96f4 */
[----:B-1----:R-:W-:Y:S01]  /*92e0*/  FADD.FTZ R34, R144, R34 ;  /* 0x0000002290227221 */ /* 0x002fe20000010000 */
[----:B------:R-:W-:Y:S02]  /*92f0*/  FMNMX.FTZ R20, R28, R20, !PT ;  /* 0x000000141c147209 */ /* 0x000fe40007810000 */
[----:B--2---:R-:W-:Y:S01]  /*9300*/  FMNMX.FTZ R3, R22, R3, !PT ;  /* 0x0000000316037209 */ /* 0x004fe20007810000 */
[----:B------:R-:W-:Y:S01]  /*9310*/  IMAD.WIDE.U32 R244, R244, -0x326172a9, RZ ;  /* 0xcd9e8d57f4f47825 */ /* 0x000fe200078e00ff */
[----:B------:R-:W-:Y:S01]  /*9320*/  FMNMX.FTZ R20, R29, R20, !PT ;  /* 0x000000141d147209 */ /* 0x000fe20007810000 */
[----:B------:R-:W-:Y:S01]  /*9330*/  MUFU.EX2 R51, R51 ;  /* 0x0000003300337308 */ /* 0x000fe20000000800 */
[C---:B------:R-:W-:Y:S01]  /*9340*/  FSETP.NEU.FTZ.AND P3, PT, R3.reuse, -INF , PT ;  /* 0xff8000000300780b */ /* 0x040fe20003f7d000 */
[----:B------:R-:W-:Y:S01]  /*9350*/  FMUL.FTZ R140, R3, c[0x0][0x23c] ;  /* 0x00008f00038c7a20 */ /* 0x000fe20000410000 */
[----:B------:R-:W-:Y:S01]  /*9360*/  FMNMX.FTZ R20, R30, R20, !PT ;  /* 0x000000141e147209 */ /* 0x000fe20007810000 */
[----:B---3--:R-:W-:-:S03]  /*9370*/  FADD.FTZ R34, R146, R34 ;  /* 0x0000002292227221 */ /* 0x008fc60000010000 */
[----:B------:R-:W-:Y:S02]  /*9380*/  FMNMX.FTZ R20, R43, R20, !PT ;  /* 0x000000142b147209 */ /* 0x000fe40007810000 */
[----:B------:R-:W-:-:S03]  /*9390*/  FSEL R140, R140, RZ, P3 ;  /* 0x000000ff8c8c7208 */ /* 0x000fc60001800000 */
[----:B------:R-:W1:Y:S02]  /*93a0*/  SHFL.BFLY PT, R21, R20, 0x2, 0x1f ;  /* 0x0c401f0014157f89 */ /* 0x000e6400000e0000 */
[--C-:B------:R-:W-:Y:S02]  /*93b0*/  FFMA.FTZ R62, R67, c[0x0][0x23c], -R140.reuse ;  /* 0x00008f00433e7a23 */ /* 0x100fe4000001088c */
[--C-:B------:R-:W-:Y:S02]  /*93c0*/  FFMA.FTZ R64, R241, c[0x0][0x23c], -R140.reuse ;  /* 0x00008f00f1407a23 */ /* 0x100fe4000001088c */
[--C-:B------:R-:W-:Y:S02]  /*93d0*/  FFMA.FTZ R63, R229, c[0x0][0x23c], -R140.reuse ;  /* 0x00008f00e53f7a23 */ /* 0x100fe4000001088c */
[----:B------:R-:W-:Y:S01]  /*93e0*/  MUFU.EX2 R62, R62 ;  /* 0x0000003e003e7308 */ /* 0x000fe20000000800 */
[--C-:B------:R-:W-:Y:S02]  /*93f0*/  FFMA.FTZ R145, R145, c[0x0][0x23c], -R140.reuse ;  /* 0x00008f0091917a23 */ /* 0x100fe4000001088c */
[----:B------:R-:W-:-:S02]  /*9400*/  FFMA.FTZ R148, R148, c[0x0][0x23c], -R140 ;  /* 0x00008f0094947a23 */ /* 0x000fc4000001088c */
[--C-:B------:R-:W-:Y:S02]  /*9410*/  FFMA.FTZ R152, R152, c[0x0][0x23c], -R140.reuse ;  /* 0x00008f0098987a23 */ /* 0x100fe4000001088c */
[--C-:B------:R-:W-:Y:S01]  /*9420*/  FFMA.FTZ R155, R155, c[0x0][0x23c], -R140.reuse ;  /* 0x00008f009b9b7a23 */ /* 0x100fe2000001088c */
[----:B------:R-:W-:Y:S01]  /*9430*/  MUFU.EX2 R64, R64 ;  /* 0x0000004000407308 */ /* 0x000fe20000000800 */
[--C-:B------:R-:W-:Y:S02]  /*9440*/  FFMA.FTZ R50, R50, c[0x0][0x23c], -R140.reuse ;  /* 0x00008f0032327a23 */ /* 0x100fe4000001088c */
[--C-:B------:R-:W-:Y:S02]  /*9450*/  FFMA.FTZ R55, R55, c[0x0][0x23c], -R140.reuse ;  /* 0x00008f0037377a23 */ /* 0x100fe4000001088c */
[--C-:B------:R-:W-:Y:S02]  /*9460*/  FFMA.FTZ R47, R47, c[0x0][0x23c], -R140.reuse ;  /* 0x00008f002f2f7a23 */ /* 0x100fe4000001088c */
[----:B------:R-:W-:Y:S01]  /*9470*/  FFMA.FTZ R48, R48, c[0x0][0x23c], -R140 ;  /* 0x00008f0030307a23 */ /* 0x000fe2000001088c */
[----:B-1----:R-:W-:Y:S01]  /*9480*/  FMNMX.FTZ R20, R20, R21, !PT ;  /* 0x0000001514147209 */ /* 0x002fe20007810000 */
[----:B------:R-:W-:Y:S01]  /*9490*/  MUFU.EX2 R63, R63 ;  /* 0x0000003f003f7308 */ /* 0x000fe20000000800 */
[----:B------:R-:W-:Y:S01]  /*94a0*/  LOP3.LUT R21, R175, UR6, R60, 0x96, !PT ;  /* 0x00000006af157c12 */ /* 0x000fe2000f8e963c */
[--C-:B------:R-:W-:Y:S01]  /*94b0*/  FFMA.FTZ R31, R31, c[0x0][0x23c], -R140.reuse ;  /* 0x00008f001f1f7a23 */ /* 0x100fe2000001088c */
[----:B------:R-:W-:Y:S01]  /*94c0*/  IADD3 R175, R167, 0x1, RZ ;  /* 0x00000001a7af7810 */ /* 0x000fe20007ffe0ff */
[----:B------:R-:W1:Y:S01]  /*94d0*/  SHFL.BFLY PT, R2, R20, 0x1, 0x1f ;  /* 0x0c201f0014027f89 */ /* 0x000e6200000e0000 */
[----:B------:R-:W-:-:S02]  /*94e0*/  FFMA.FTZ R46, R46, c[0x0][0x23c], -R140 ;  /* 0x00008f002e2e7a23 */ /* 0x000fc4000001088c */
[----:B------:R-:W-:Y:S01]  /*94f0*/  IMAD.WIDE.U32 R60, R21, -0x326172a9, RZ ;  /* 0xcd9e8d57153c7825 */ /* 0x000fe200078e00ff */
[----:B------:R-:W-:Y:S01]  /*9500*/  MUFU.EX2 R145, R145 ;  /* 0x0000009100917308 */ /* 0x000fe20000000800 */
[----:B------:R-:W-:-:S03]  /*9510*/  LOP3.LUT R175, R171, UR25, R175, 0x96, !PT ;  /* 0x00000019abaf7c12 */ /* 0x000fc6000f8e96af */
[C---:B------:R-:W-:Y:S02]  /*9520*/  LOP3.LUT R22, R60.reuse, 0xffff, RZ, 0xc0, !PT ;  /* 0x0000ffff3c167812 */ /* 0x040fe400078ec0ff */
[----:B------:R-:W-:Y:S02]  /*9530*/  LOP3.LUT R21, R60, 0xff, RZ, 0xc0, !PT ;  /* 0x000000ff3c157812 */ /* 0x000fe400078ec0ff */
[----:B------:R-:W-:Y:S01]  /*9540*/  SHF.R.U32.HI R22, RZ, 0x8, R22 ;  /* 0x00000008ff167819 */ /* 0x000fe20000011616 */
[----:B------:R-:W-:Y:S03]  /*9550*/  MUFU.EX2 R148, R148 ;  /* 0x0000009400947308 */ /* 0x000fe60000000800 */
[----:B------:R-:W-:Y:S02]  /*9560*/  PRMT R21, R21, 0x5410, R22 ;  /* 0x0000541015157816 */ /* 0x000fe40000000016 */
[----:B------:R-:W-:-:S03]  /*9570*/  SHF.R.U32.HI R22, RZ, 0x18, R60 ;  /* 0x00000018ff167819 */ /* 0x000fc6000001163c */
[----:B------:R-:W-:Y:S01]  /*9580*/  HSET2.LE.AND R21, R21, R45, PT ;  /* 0x0000002d15157233 */ /* 0x000fe20003803000 */
[----:B------:R-:W-:Y:S01]  /*9590*/  MUFU.EX2 R152, R152 ;  /* 0x0000009800987308 */ /* 0x000fe20000000800 */
[----:B-1----:R-:W-:Y:S02]  /*95a0*/  FMNMX.FTZ R2, R20, R2, !PT ;  /* 0x0000000214027209 */ /* 0x002fe40007810000 */
[----:B------:R-:W-:Y:S02]  /*95b0*/  SHF.R.U32.HI R20, RZ, 0x10, R60 ;  /* 0x00000010ff147819 */ /* 0x000fe4000001163c */
[C---:B------:R-:W-:Y:S01]  /*95c0*/  FSETP.NEU.FTZ.AND P2, PT, R2.reuse, -INF , PT ;  /* 0xff8000000200780b */ /* 0x040fe20003f5d000 */
[----:B------:R-:W-:Y:S01]  /*95d0*/  FMUL.FTZ R134, R2, c[0x0][0x23c] ;  /* 0x00008f0002867a20 */ /* 0x000fe20000410000 */
[----:B------:R-:W-:Y:S01]  /*95e0*/  LOP3.LUT R20, R20, 0xff, RZ, 0xc0, !PT ;  /* 0x000000ff14147812 */ /* 0x000fe200078ec0ff */
[----:B------:R-:W-:Y:S03]  /*95f0*/  MUFU.EX2 R155, R155 ;  /* 0x0000009b009b7308 */ /* 0x000fe60000000800 */
[----:B------:R-:W-:-:S02]  /*9600*/  PRMT R20, R20, 0x5410, R22 ;  /* 0x0000541014147816 */ /* 0x000fc40000000016 */
        /* <DEDUP_REMOVED lines=9> */
[----:B------:R-:W-:Y:S01]  /*96a0*/  FFMA.FTZ R58, R231, c[0x0][0x23c], -R134 ;  /* 0x00008f00e73a7a23 */ /* 0x000fe20000010886 */
[----:B------:R-:W-:Y:S01]  /*96b0*/  LOP3.LUT R244, R245, UR7, R246, 0x96, !PT ;  /* 0x00000007f5f47c12 */ /* 0x000fe2000f8e96f6 */
[----:B------:R-:W-:Y:S01]  /*96c0*/  FFMA.FTZ R60, R142, c[0x0][0x23c], -R134 ;  /* 0x00008f008e3c7a23 */ /* 0x000fe20000010886 */
[----:B------:R-:W-:Y:S01]  /*96d0*/  PRMT R135, R23, 0x5410, R135 ;  /* 0x0000541017877816 */ /* 0x000fe20000000087 */
[----:B------:R-:W-:Y:S01]  /*96e0*/  MUFU.EX2 R59, R59 ;  /* 0x0000003b003b7308 */ /* 0x000fe20000000800 */
[----:B------:R-:W-:Y:S01]  /*96f0*/  SHF.R.U32.HI R23, RZ, 0x10, R22 ;  /* 0x00000010ff177819 */ /* 0x000fe20000011616 */
[----:B------:R-:W-:Y:S01]  /*9700*/  FFMA.FTZ R65, R65, c[0x0][0x23c], -R134 ;  /* 0x00008f0041417a23 */ /* 0x000fe20000010886 */
[----:B------:R-:W-:Y:S01]  /*9710*/  SHF.R.U32.HI R142, RZ, 0x18, R22 ;  /* 0x00000018ff8e7819 */ /* 0x000fe20000011616 */
[----:B------:R-:W-:Y:S01]  /*9720*/  IMAD.WIDE.U32 R244, R244, -0x2daee0ad, RZ ;  /* 0xd2511f53f4f47825 */ /* 0x000fe200078e00ff */
[----:B------:R-:W-:-:S02]  /*9730*/  LOP3.LUT R23, R23, 0xff, RZ, 0xc0, !PT ;  /* 0x000000ff17177812 */ /* 0x000fc400078ec0ff */
[----:B------:R-:W-:Y:S01]  /*9740*/  FSEL R22, R3, RZ, P3 ;  /* 0x000000ff03167208 */ /* 0x000fe20001800000 */
[----:B------:R-:W1:Y:S01]  /*9750*/  MUFU.EX2 R58, R58 ;  /* 0x0000003a003a7308 */ /* 0x000e620000000800 */
[----:B------:R-:W-:Y:S01]  /*9760*/  PRMT R142, R23, 0x5410, R142 ;  /* 0x00005410178e7816 */ /* 0x000fe2000000008e */
[----:B------:R-:W-:Y:S01]  /*9770*/  FFMA.FTZ R141, R141, c[0x0][0x23c], -R134 ;  /* 0x00008f008d8d7a23 */ /* 0x000fe20000010886 */
[----:B------:R-:W-:Y:S01]  /*9780*/  FSEL R23, R2, RZ, P2 ;  /* 0x000000ff02177208 */ /* 0x000fe20001000000 */
[----:B------:R-:W-:Y:S01]  /*9790*/  FADD.FTZ R22, R137, -R22 ;  /* 0x8000001689167221 */ /* 0x000fe20000010000 */
[----:B------:R-:W-:Y:S01]  /*97a0*/  LOP3.LUT R174, R245, UR17, R174, 0x96, !PT ;  /* 0x00000011f5ae7c12 */ /* 0x000fe2000f8e96ae */
[----:B------:R-:W-:Y:S01]  /*97b0*/  FFMA.FTZ R137, R230, c[0x0][0x23c], -R139 ;  /* 0x00008f00e6897a23 */ /* 0x000fe2000001088b */
[----:B------:R-:W-:Y:S01]  /*97c0*/  SHF.R.U32.HI R167, RZ, 0x10, R244 ;  /* 0x00000010ffa77819 */ /* 0x000fe200000116f4 */
[----:B------:R-:W2:Y:S01]  /*97d0*/  MUFU.EX2 R61, R61 ;  /* 0x0000003d003d7308 */ /* 0x000ea20000000800 */
[----:B------:R-:W-:Y:S01]  /*97e0*/  FADD.FTZ R23, R136, -R23 ;  /* 0x8000001788177221 */ /* 0x000fe20000010000 */
[----:B------:R-:W-:Y:S01]  /*97f0*/  SHF.R.U32.HI R169, RZ, 0x10, R174 ;  /* 0x00000010ffa97819 */ /* 0x000fe200000116ae */
[----:B------:R-:W-:Y:S01]  /*9800*/  FMUL.FTZ R67, R22, c[0x0][0x23c] ;  /* 0x00008f0016437a20 */ /* 0x000fe20000410000 */
[----:B------:R-:W-:Y:S01]  /*9810*/  LOP3.LUT R167, R167, 0xff, RZ, 0xc0, !PT ;  /* 0x000000ffa7a77812 */ /* 0x000fe200078ec0ff */
[----:B------:R-:W-:Y:S01]  /*9820*/  FMUL.FTZ R66, R23, c[0x0][0x23c] ;  /* 0x00008f0017427a20 */ /* 0x000fe20000410000 */
[----:B------:R-:W-:Y:S01]  /*9830*/  LOP3.LUT R169, R169, 0xff, RZ, 0xc0, !PT ;  /* 0x000000ffa9a97812 */ /* 0x000fe200078ec0ff */
[----:B------:R-:W-:Y:S01]  /*9840*/  FFMA.FTZ R136, R178, c[0x0][0x23c], -R139 ;  /* 0x00008f00b2887a23 */ /* 0x000fe2000001088b */
[----:B------:R-:W-:Y:S01]  /*9850*/  MUFU.EX2 R60, R60 ;  /* 0x0000003c003c7308 */ /* 0x000fe20000000800 */
[----:B-1----:R-:W-:Y:S01]  /*9860*/  F2FP.PACK_AB R23, R58, R59 ;  /* 0x0000003b3a17723e */ /* 0x002fe200000000ff */
[--C-:B------:R-:W-:Y:S01]  /*9870*/  FFMA.FTZ R147, R147, c[0x0][0x23c], -R134.reuse ;  /* 0x00008f0093937a23 */ /* 0x100fe20000010886 */
[----:B------:R-:W-:Y:S01]  /*9880*/  F2FP.PACK_AB R171, R155, R152 ;  /* 0x000000989bab723e */ /* 0x000fe200000000ff */
[--C-:B------:R-:W-:Y:S01]  /*9890*/  FFMA.FTZ R150, R150, c[0x0][0x23c], -R134.reuse ;  /* 0x00008f0096967a23 */ /* 0x100fe20000010886 */
[----:B------:R-:W-:Y:S01]  /*98a0*/  LOP3.LUT R23, R20, R23, RZ, 0xc0, !PT ;  /* 0x0000001714177212 */ /* 0x000fe200078ec0ff */
[----:B------:R-:W-:Y:S01]  /*98b0*/  HSET2.LE.AND R20, R135, R45, PT ;  /* 0x0000002d87147233 */ /* 0x000fe20003803000 */
[--C-:B------:R-:W-:Y:S01]  /*98c0*/  FFMA.FTZ R143, R143, c[0x0][0x23c], -R134.reuse ;  /* 0x00008f008f8f7a23 */ /* 0x100fe20000010886 */
[----:B------:R-:W1:Y:S01]  /*98d0*/  MUFU.EX2 R65, R65 ;  /* 0x0000004100417308 */ /* 0x000e620000000800 */
[----:B--2---:R-:W-:Y:S01]  /*98e0*/  F2FP.PACK_AB R22, R61, R62 ;  /* 0x0000003e3d16723e */ /* 0x004fe200000000ff */
[----:B------:R-:W-:-:S02]  /*98f0*/  FFMA.FTZ R36, R36, c[0x0][0x23c], -R134 ;  /* 0x00008f0024247a23 */ /* 0x000fc40000010886 */
[--C-:B------:R-:W-:Y:S01]  /*9900*/  FFMA.FTZ R28, R28, c[0x0][0x23c], -R134.reuse ;  /* 0x00008f001c1c7a23 */ /* 0x100fe20000010886 */
[----:B------:R-:W-:Y:S01]  /*9910*/  LOP3.LUT R22, R21, R22, RZ, 0xc0, !PT ;  /* 0x0000001615167212 */ /* 0x000fe200078ec0ff */
[----:B------:R-:W-:Y:S01]  /*9920*/  FFMA.FTZ R30, R30, c[0x0][0x23c], -R134 ;  /* 0x00008f001e1e7a23 */ /* 0x000fe20000010886 */
[----:B------:R-:W-:Y:S01]  /*9930*/  F2FP.PACK_AB R21, R63, R64 ;  /* 0x000000403f15723e */ /* 0x000fe200000000ff */
[----:B------:R-:W2:Y:S03]  /*9940*/  MUFU.EX2 R67, R67 ;  /* 0x0000004300437308 */ /* 0x000ea60000000800 */
[----:B------:R-:W-:Y:S01]  /*9950*/  LOP3.LUT R20, R20, R21, RZ, 0xc0, !PT ;  /* 0x0000001514147212 */ /* 0x000fe200078ec0ff */
[----:B------:R-:W-:Y:S01]  /*9960*/  HSET2.LE.AND R21, R142, R45, PT ;  /* 0x0000002d8e157233 */ /* 0x000fe20003803000 */
[----:B------:R-:W-:-:S03]  /*9970*/  FFMA.FTZ R142, R228, c[0x0][0x23c], -R139 ;  /* 0x00008f00e48e7a23 */ /* 0x000fc6000001088b */
[----:B------:R-:W3:Y:S01]  /*9980*/  MUFU.EX2 R66, R66 ;  /* 0x0000004200427308 */ /* 0x000ee20000000800 */
[----:B-1----:R-:W-:-:S04]  /*9990*/  F2FP.PACK_AB R135, R65, R60 ;  /* 0x0000003c4187723e */ /* 0x002fc800000000ff */
[----:B------:R-:W-:Y:S01]  /*99a0*/  LOP3.LUT R21, R21, R135, RZ, 0xc0, !PT ;  /* 0x0000008715157212 */ /* 0x000fe200078ec0ff */
[----:B------:R-:W-:Y:S02]  /*99b0*/  FFMA.FTZ R135, R179, c[0x0][0x23c], -R139 ;  /* 0x00008f00b3877a23 */ /* 0x000fe4000001088b */
[-C--:B--2---:R-:W-:Y:S01]  /*99c0*/  FMUL.FTZ R112, R112, R67.reuse ;  /* 0x0000004370707220 */ /* 0x084fe20000410000 */
[----:B------:R-:W-:Y:S01]  /*99d0*/  MUFU.EX2 R136, R136 ;  /* 0x0000008800887308 */ /* 0x000fe20000000800 */
[-C--:B------:R-:W-:Y:S02]  /*99e0*/  FMUL.FTZ R113, R113, R67.reuse ;  /* 0x0000004371717220 */ /* 0x080fe40000410000 */
[-C--:B------:R-:W-:Y:S02]  /*99f0*/  FMUL.FTZ R104, R104, R67.reuse ;  /* 0x0000004368687220 */ /* 0x080fe40000410000 */
        /* <DEDUP_REMOVED lines=12> */
[----:B------:R-:W-:Y:S01]  /*9ac0*/  IMAD.WIDE.U32 R12, R170, -0x2daee0ad, RZ ;  /* 0xd2511f53aa0c7825 */ /* 0x000fe200078e00ff */
[C---:B------:R-:W-:Y:S01]  /*9ad0*/  HMMA.16816.F32 R104, R20.reuse, R10, R104 ;  /* 0x0000000a1468723c */ /* 0x040fe20000001868 */
[----:B------:R-:W-:Y:S01]  /*9ae0*/  LOP3.LUT R170, R174, 0xff, RZ, 0xc0, !PT ;  /* 0x000000ffaeaa7812 */ /* 0x000fe200078ec0ff */
[----:B------:R-:W-:Y:S01]  /*9af0*/  MUFU.EX2 R142, R142 ;  /* 0x0000008e008e7308 */ /* 0x000fe20000000800 */
[-C--:B------:R-:W-:Y:S02]  /*9b00*/  FMUL.FTZ R88, R88, R67.reuse ;  /* 0x0000004358587220 */ /* 0x080fe40000410000 */
[-C--:B------:R-:W-:Y:S02]  /*9b10*/  FMUL.FTZ R89, R89, R67.reuse ;  /* 0x0000004359597220 */ /* 0x080fe40000410000 */
[----:B------:R-:W-:Y:S01]  /*9b20*/  LOP3.LUT R11, R12, 0xffff, RZ, 0xc0, !PT ;  /* 0x0000ffff0c0b7812 */ /* 0x000fe200078ec0ff */
[-C--:B------:R-:W-:Y:S01]  /*9b30*/  FMUL.FTZ R90, R90, R66.reuse ;  /* 0x000000425a5a7220 */ /* 0x080fe20000410000 */
[C---:B------:R-:W-:Y:S01]  /*9b40*/  HMMA.16816.F32 R108, R20.reuse, R8, R108 ;  /* 0x00000008146c723c */ /* 0x040fe2000000186c */
[-C--:B------:R-:W-:Y:S01]  /*9b50*/  FMUL.FTZ R91, R91, R66.reuse ;  /* 0x000000425b5b7220 */ /* 0x080fe20000410000 */
[----:B------:R-:W-:Y:S01]  /*9b60*/  SHF.R.U32.HI R11, RZ, 0x8, R11 ;  /* 0x00000008ff0b7819 */ /* 0x000fe2000001160b */
[-C--:B------:R-:W-:Y:S01]  /*9b70*/  FMUL.FTZ R128, R128, R67.reuse ;  /* 0x0000004380807220 */ /* 0x080fe20000410000 */
[----:B------:R-:W-:Y:S01]  /*9b80*/  LOP3.LUT R10, R13, UR17, R172, 0x96, !PT ;  /* 0x000000110d0a7c12 */ /* 0x000fe2000f8e96ac */
[-C--:B------:R-:W-:Y:S01]  /*9b90*/  FMUL.FTZ R129, R129, R67.reuse ;  /* 0x0000004381817220 */ /* 0x080fe20000410000 */
[----:B------:R-:W1:Y:S01]  /*9ba0*/  MUFU.EX2 R141, R141 ;  /* 0x0000008d008d7308 */ /* 0x000e620000000800 */
[----:B------:R-:W-:Y:S01]  /*9bb0*/  LOP3.LUT R8, R12, 0xff, RZ, 0xc0, !PT ;  /* 0x000000ff0c087812 */ /* 0x000fe200078ec0ff */
[C---:B------:R-:W-:Y:S01]  /*9bc0*/  HMMA.16816.F32 R88, R20.reuse, R4, R88 ;  /* 0x000000041458723c */ /* 0x040fe20000001858 */
[----:B------:R-:W-:Y:S01]  /*9bd0*/  SHF.R.U32.HI R9, RZ, 0x10, R12 ;  /* 0x00000010ff097819 */ /* 0x000fe2000001160c */
[-C--:B------:R-:W-:Y:S01]  /*9be0*/  FMUL.FTZ R130, R130, R66.reuse ;  /* 0x0000004282827220 */ /* 0x080fe20000410000 */
[----:B------:R-:W-:Y:S01]  /*9bf0*/  PRMT R8, R8, 0x5410, R11 ;  /* 0x0000541008087816 */ /* 0x000fe2000000000b */
[-C--:B------:R-:W-:Y:S01]  /*9c00*/  FMUL.FTZ R131, R131, R66.reuse ;  /* 0x0000004283837220 */ /* 0x080fe20000410000 */
[----:B------:R-:W-:Y:S01]  /*9c10*/  LOP3.LUT R11, R10, 0xffff, RZ, 0xc0, !PT ;  /* 0x0000ffff0a0b7812 */ /* 0x000fe200078ec0ff */
[-C--:B------:R-:W-:Y:S01]  /*9c20*/  FMUL.FTZ R116, R116, R67.reuse ;  /* 0x0000004374747220 */ /* 0x080fe20000410000 */
[----:B------:R-:W-:Y:S01]  /*9c30*/  SHF.R.U32.HI R4, RZ, 0x10, R10 ;  /* 0x00000010ff047819 */ /* 0x000fe2000001160a */
        /* <DEDUP_REMOVED lines=19> */
[C---:B------:R-:W-:Y:S01]  /*9d70*/  HMMA.16816.F32 R128, R20.reuse, R16, R128 ;  /* 0x000000101480723c */ /* 0x040fe20000001880 */
[-C--:B------:R-:W-:Y:S01]  /*9d80*/  FMUL.FTZ R99, R99, R66.reuse ;  /* 0x0000004263637220 */ /* 0x080fe20000410000 */
[--C-:B------:R-:W-:Y:S01]  /*9d90*/  HSET2.LE.AND R8, R8, R45.reuse, PT ;  /* 0x0000002d08087233 */ /* 0x100fe20003803000 */
[----:B------:R-:W-:Y:S01]  /*9da0*/  MUFU.EX2 R147, R147 ;  /* 0x0000009300937308 */ /* 0x000fe20000000800 */
[--C-:B------:R-:W-:Y:S01]  /*9db0*/  HSET2.LE.AND R9, R9, R45.reuse, PT ;  /* 0x0000002d09097233 */ /* 0x100fe20003803000 */
[----:B------:R-:W-:Y:S01]  /*9dc0*/  FFMA.FTZ R64, R225, R67, R64 ;  /* 0x00000043e1407223 */ /* 0x000fe20000010040 */
[--C-:B------:R-:W-:Y:S01]  /*9dd0*/  HSET2.LE.AND R5, R5, R45.reuse, PT ;  /* 0x0000002d05057233 */ /* 0x100fe20003803000 */
[----:B------:R-:W-:Y:S01]  /*9de0*/  FFMA.FTZ R60, R224, R66, R60 ;  /* 0x00000042e03c7223 */ /* 0x000fe2000001003c */
[----:B------:R-:W-:Y:S01]  /*9df0*/  HMMA.16816.F32 R116, R20, R18, R116 ;  /* 0x000000121474723c */ /* 0x000fe20000001874 */
[----:B------:R-:W-:Y:S01]  /*9e00*/  HSET2.LE.AND R4, R4, R45, PT ;  /* 0x0000002d04047233 */ /* 0x000fe20003803000 */
[----:B------:R-:W2:Y:S01]  /*9e10*/  LDSM.16.MT88.4 R16, [R188+0x6800] ;  /* 0x00680000bc10783b */ /* 0x000ea20000004200 */
[----:B------:R-:W-:Y:S01]  /*9e20*/  MUFU.EX2 R150, R150 ;  /* 0x0000009600967308 */ /* 0x000fe20000000800 */
[----:B------:R-:W-:-:S02]  /*9e30*/  FADD.FTZ R64, R63, R64 ;  /* 0x000000403f407221 */ /* 0x000fc40000010000 */
[----:B------:R-:W-:Y:S02]  /*9e40*/  FADD.FTZ R60, R65, R60 ;  /* 0x0000003c413c7221 */ /* 0x000fe40000010000 */
[C---:B------:R-:W-:Y:S01]  /*9e50*/  HMMA.16816.F32 R76, R20.reuse, R14, R76 ;  /* 0x0000000e144c723c */ /* 0x040fe2000000184c */
[----:B------:R-:W3:Y:S01]  /*9e60*/  LDSM.16.MT88.4 R12, [R186+0x6800] ;  /* 0x00680000ba0c783b */ /* 0x000ee20000004200 */
[----:B------:R-:W-:Y:S01]  /*9e70*/  FADD.FTZ R64, R62, R64 ;  /* 0x000000403e407221 */ /* 0x000fe20000010000 */
[----:B------:R-:W4:Y:S01]  /*9e80*/  MUFU.EX2 R143, R143 ;  /* 0x0000008f008f7308 */ /* 0x000f220000000800 */
[----:B------:R-:W-:Y:S02]  /*9e90*/  FADD.FTZ R60, R59, R60 ;  /* 0x0000003c3b3c7221 */ /* 0x000fe40000010000 */
[----:B------:R-:W-:Y:S02]  /*9ea0*/  FADD.FTZ R64, R61, R64 ;  /* 0x000000403d407221 */ /* 0x000fe40000010000 */
[----:B------:R-:W-:Y:S01]  /*9eb0*/  HMMA.16816.F32 R96, R20, R6, R96 ;  /* 0x000000061460723c */ /* 0x000fe20000001860 */
[----:B------:R-:W-:-:S02]  /*9ec0*/  FADD.FTZ R60, R58, R60 ;  /* 0x0000003c3a3c7221 */ /* 0x000fc40000010000 */
[----:B------:R-:W-:Y:S01]  /*9ed0*/  MUFU.EX2 R55, R55 ;  /* 0x0000003700377308 */ /* 0x000fe20000000800 */
[----:B------:R-:W-:Y:S02]  /*9ee0*/  FADD.FTZ R64, R145, R64 ;  /* 0x0000004091407221 */ /* 0x000fe40000010000 */
[----:B-1----:R-:W-:Y:S01]  /*9ef0*/  FADD.FTZ R60, R141, R60 ;  /* 0x0000003c8d3c7221 */ /* 0x002fe20000010000 */
[----:B------:R-:W-:Y:S01]  /*9f00*/  F2FP.PACK_AB R22, R142, R137 ;  /* 0x000000898e16723e */ /* 0x000fe200000000ff */
[----:B------:R-:W-:Y:S01]  /*9f10*/  FADD.FTZ R39, R136, R39 ;  /* 0x0000002788277221 */ /* 0x000fe20000010000 */
[----:B------:R-:W-:Y:S01]  /*9f20*/  F2FP.PACK_AB R23, R157, R159 ;  /* 0x0000009f9d17723e */ /* 0x000fe200000000ff */
[----:B------:R-:W-:Y:S01]  /*9f30*/  FADD.FTZ R64, R148, R64 ;  /* 0x0000004094407221 */ /* 0x000fe20000010000 */
[----:B------:R-:W-:Y:S01]  /*9f40*/  F2FP.PACK_AB R20, R135, R136 ;  /* 0x000000888714723e */ /* 0x000fe200000000ff */
[----:B------:R-:W1:Y:S01]  /*9f50*/  MUFU.EX2 R47, R47 ;  /* 0x0000002f002f7308 */ /* 0x000e620000000800 */
[----:B------:R-:W-:Y:S01]  /*9f60*/  F2FP.PACK_AB R21, R161, R156 ;  /* 0x0000009ca115723e */ /* 0x000fe200000000ff */
[----:B----4-:R-:W-:Y:S01]  /*9f70*/  FADD.FTZ R60, R143, R60 ;  /* 0x0000003c8f3c7221 */ /* 0x010fe20000010000 */
[----:B------:R-:W-:Y:S01]  /*9f80*/  LOP3.LUT R22, R8, R22, RZ, 0xc0, !PT ;  /* 0x0000001608167212 */ /* 0x000fe200078ec0ff */
[----:B------:R-:W-:Y:S01]  /*9f90*/  FADD.FTZ R39, R135, R39 ;  /* 0x0000002787277221 */ /* 0x000fe20000010000 */
[----:B------:R-:W-:Y:S01]  /*9fa0*/  LOP3.LUT R23, R9, R23, RZ, 0xc0, !PT ;  /* 0x0000001709177212 */ /* 0x000fe200078ec0ff */
[----:B------:R-:W-:Y:S01]  /*9fb0*/  FADD.FTZ R64, R152, R64 ;  /* 0x0000004098407221 */ /* 0x000fe20000010000 */
[----:B------:R-:W-:Y:S01]  /*9fc0*/  LOP3.LUT R20, R5, R20, RZ, 0xc0, !PT ;  /* 0x0000001405147212 */ /* 0x000fe200078ec0ff */
[----:B------:R-:W4:Y:S01]  /*9fd0*/  LDSM.16.MT88.4 R8, [R185+0x6800] ;  /* 0x00680000b908783b */ /* 0x000f220000004200 */
[----:B------:R-:W-:Y:S01]  /*9fe0*/  LOP3.LUT R21, R4, R21, RZ, 0xc0, !PT ;  /* 0x0000001504157212 */ /* 0x000fe200078ec0ff */
[----:B------:R-:W5:Y:S01]  /*9ff0*/  MUFU.EX2 R48, R48 ;  /* 0x0000003000307308 */ /* 0x000f620000000800 */
[----:B------:R-:W-:Y:S01]  /*a000*/  FADD.FTZ R60, R147, R60 ;  /* 0x0000003c933c7221 */ /* 0x000fe20000010000 */
[----:B------:R-:W4:Y:S01]  /*a010*/  LDSM.16.MT88.4 R4, [R184+0x6800] ;  /* 0x00680000b804783b */ /* 0x000f220000004200 */
[----:B------:R-:W-:-:S02]  /*a020*/  FADD.FTZ R39, R137, R39 ;  /* 0x0000002789277221 */ /* 0x000fc40000010000 */
[----:B------:R-:W-:Y:S01]  /*a030*/  FADD.FTZ R64, R155, R64 ;  /* 0x000000409b407221 */ /* 0x000fe20000010000 */
[C---:B--2---:R-:W-:Y:S01]  /*a040*/  HMMA.16816.F32 R124, R20.reuse, R16, R124 ;  /* 0x00000010147c723c */ /* 0x044fe2000000187c */
[----:B------:R-:W-:Y:S01]  /*a050*/  FADD.FTZ R60, R150, R60 ;  /* 0x0000003c963c7221 */ /* 0x000fe20000010000 */
[----:B------:R-:W2:Y:S01]  /*a060*/  MUFU.EX2 R36, R36 ;  /* 0x0000002400247308 */ /* 0x000ea20000000800 */
[----:B------:R-:W-:Y:S02]  /*a070*/  FADD.FTZ R39, R142, R39 ;  /* 0x000000278e277221 */ /* 0x000fe40000010000 */
[----:B-1----:R-:W-:Y:S02]  /*a080*/  FADD.FTZ R64, R47, R64 ;  /* 0x000000402f407221 */ /* 0x002fe40000010000 */
[----:B------:R-:W-:Y:S01]  /*a090*/  FADD.FTZ R39, R151, R39 ;  /* 0x0000002797277221 */ /* 0x000fe20000010000 */
[----:B------:R-:W-:Y:S01]  /*a0a0*/  HMMA.16816.F32 R120, R20, R18, R120 ;  /* 0x000000121478723c */ /* 0x000fe20000001878 */
[----:B------:R-:W-:Y:S01]  /*a0b0*/  IMAD.MOV.U32 R136, RZ, RZ, R2 ;  /* 0x000000ffff887224 */ /* 0x000fe200078e0002 */
[----:B------:R-:W-:Y:S01]  /*a0c0*/  MUFU.EX2 R31, R31 ;  /* 0x0000001f001f7308 */ /* 0x000fe20000000800 */
[----:B-----5:R-:W-:-:S02]  /*a0d0*/  FADD.FTZ R64, R48, R64 ;  /* 0x0000004030407221 */ /* 0x020fc40000010000 */
[----:B------:R-:W-:Y:S02]  /*a0e0*/  FADD.FTZ R39, R154, R39 ;  /* 0x000000279a277221 */ /* 0x000fe40000010000 */
[----:B------:R-:W-:Y:S01]  /*a0f0*/  FADD.FTZ R64, R50, R64 ;  /* 0x0000004032407221 */ /* 0x000fe20000010000 */
[C---:B---3--:R-:W-:Y:S01]  /*a100*/  HMMA.16816.F32 R68, R20.reuse, R12, R68 ;  /* 0x0000000c1444723c */ /* 0x048fe20000001844 */
[----:B------:R-:W-:Y:S01]  /*a110*/  FADD.FTZ R39, R158, R39 ;  /* 0x000000279e277221 */ /* 0x000fe20000010000 */
[----:B------:R-:W-:Y:S01]  /*a120*/  MUFU.EX2 R46, R46 ;  /* 0x0000002e002e7308 */ /* 0x000fe20000000800 */
[----:B--2---:R-:W-:Y:S02]  /*a130*/  FADD.FTZ R60, R36, R60 ;  /* 0x0000003c243c7221 */ /* 0x004fe40000010000 */
[----:B------:R-:W-:Y:S02]  /*a140*/  FADD.FTZ R64, R55, R64 ;  /* 0x0000004037407221 */ /* 0x000fe40000010000 */
[----:B------:R-:W-:Y:S01]  /*a150*/  FADD.FTZ R39, R160, R39 ;  /* 0x00000027a0277221 */ /* 0x000fe20000010000 */
[----:B------:R-:W-:Y:S01]  /*a160*/  HMMA.16816.F32 R72, R20, R14, R72 ;  /* 0x0000000e1448723c */ /* 0x000fe20000001848 */
[----:B------:R-:W-:Y:S01]  /*a170*/  IMAD.MOV.U32 R137, RZ, RZ, R3 ;  /* 0x000000ffff897224 */ /* 0x000fe200078e0003 */
[----:B------:R-:W-:Y:S01]  /*a180*/  MUFU.EX2 R28, R28 ;  /* 0x0000001c001c7308 */ /* 0x000fe20000000800 */
[----:B------:R-:W-:-:S05]  /*a190*/  IMAD.MOV.U32 R135, RZ, RZ, R177 ;  /* 0x000000ffff877224 */ /* 0x000fca00078e00b1 */
[C---:B----4-:R-:W-:Y:S02]  /*a1a0*/  HMMA.16816.F32 R80, R20.reuse, R8, R80 ;  /* 0x000000081450723c */ /* 0x050fe40000001850 */
[----:B------:R-:W-:Y:S06]  /*a1b0*/  MUFU.EX2 R30, R30 ;  /* 0x0000001e001e7308 */ /* 0x000fec0000000800 */
[C---:B------:R-:W-:Y:S08]  /*a1c0*/  HMMA.16816.F32 R84, R20.reuse, R10, R84 ;  /* 0x0000000a1454723c */ /* 0x040ff00000001854 */
[C---:B------:R-:W-:Y:S08]  /*a1d0*/  HMMA.16816.F32 R92, R20.reuse, R4, R92 ;  /* 0x00000004145c723c */ /* 0x040ff0000000185c */
[----:B------:R-:W-:Y:S07]  /*a1e0*/  HMMA.16816.F32 R100, R20, R6, R100 ;  /* 0x000000061464723c */ /* 0x000fee0000001864 */
[----:B------:R-:W-:-:S02]  /*a1f0*/  LOP3.LUT R22, R244, 0xffff, RZ, 0xc0, !PT ;  /* 0x0000fffff4167812 */ /* 0x000fc400078ec0ff */
[----:B------:R-:W-:Y:S02]  /*a200*/  LOP3.LUT R23, R174, 0xffff, RZ, 0xc0, !PT ;  /* 0x0000ffffae177812 */ /* 0x000fe400078ec0ff */
[----:B------:R-:W-:Y:S02]  /*a210*/  LOP3.LUT R20, R244, 0xff, RZ, 0xc0, !PT ;  /* 0x000000fff4147812 */ /* 0x000fe400078ec0ff */
[----:B------:R-:W-:Y:S02]  /*a220*/  SHF.R.U32.HI R21, RZ, 0x18, R244 ;  /* 0x00000018ff157819 */ /* 0x000fe400000116f4 */
[----:B------:R-:W-:Y:S02]  /*a230*/  SHF.R.U32.HI R22, RZ, 0x8, R22 ;  /* 0x00000008ff167819 */ /* 0x000fe40000011616 */
[----:B------:R-:W-:Y:S02]  /*a240*/  SHF.R.U32.HI R174, RZ, 0x18, R174 ;  /* 0x00000018ffae7819 */ /* 0x000fe400000116ae */
[----:B------:R-:W-:-:S02]  /*a250*/  SHF.R.U32.HI R23, RZ, 0x8, R23 ;  /* 0x00000008ff177819 */ /* 0x000fc40000011617 */
[----:B------:R-:W-:Y:S02]  /*a260*/  PRMT R22, R20, 0x5410, R22 ;  /* 0x0000541014167816 */ /* 0x000fe40000000016 */
[----:B------:R-:W-:Y:S02]  /*a270*/  PRMT R21, R167, 0x5410, R21 ;  /* 0x00005410a7157816 */ /* 0x000fe40000000015 */
        /* <DEDUP_REMOVED lines=9> */
[----:B------:R-:W-:Y:S01]  /*a310*/  IMAD.WIDE.U32 R174, R175, -0x326172a9, RZ ;  /* 0xcd9e8d57afae7825 */ /* 0x000fe200078e00ff */
[----:B------:R-:W-:-:S02]  /*a320*/  LOP3.LUT R22, R22, R171, RZ, 0xc0, !PT ;  /* 0x000000ab16167212 */ /* 0x000fc400078ec0ff */
[----:B------:R-:W-:Y:S02]  /*a330*/  LOP3.LUT R23, R23, R170, RZ, 0xc0, !PT ;  /* 0x000000aa17177212 */ /* 0x000fe400078ec0ff */
[----:B------:R-:W-:Y:S02]  /*a340*/  LOP3.LUT R20, R20, R169, RZ, 0xc0, !PT ;  /* 0x000000a914147212 */ /* 0x000fe400078ec0ff */
[----:B------:R-:W-:Y:S02]  /*a350*/  LOP3.LUT R21, R21, R167, RZ, 0xc0, !PT ;  /* 0x000000a715157212 */ /* 0x000fe400078ec0ff */
[C---:B------:R-:W-:Y:S02]  /*a360*/  LOP3.LUT R166, R175.reuse, UR15, R166, 0x96, !PT ;  /* 0x0000000fafa67c12 */ /* 0x040fe4000f8e96a6 */
[----:B------:R-:W-:Y:S02]  /*a370*/  LOP3.LUT R168, R175, UR15, R168, 0x96, !PT ;  /* 0x0000000fafa87c12 */ /* 0x000fe4000f8e96a8 */
[----:B------:R-:W-:Y:S01]  /*a380*/  LOP3.LUT R178, R243, UR13, R174, 0x96, !PT ;  /* 0x0000000df3b27c12 */ /* 0x000fe2000f8e96ae */
[----:B------:R-:W-:Y:S01]  /*a390*/  HMMA.16816.F32 R128, R20, R16, R128 ;  /* 0x000000101480723c */ /* 0x000fe20000001880 */
[----:B------:R-:W-:-:S04]  /*a3a0*/  IMAD.WIDE.U32 R166, R166, -0x2daee0ad, RZ ;  /* 0xd2511f53a6a67825 */ /* 0x000fc800078e00ff */
[----:B------:R-:W-:Y:S01]  /*a3b0*/  IMAD.WIDE.U32 R168, R168, -0x2daee0ad, RZ ;  /* 0xd2511f53a8a87825 */ /* 0x000fe200078e00ff */
[----:B------:R-:W-:Y:S02]  /*a3c0*/  LOP3.LUT R164, R167, UR12, R164, 0x96, !PT ;  /* 0x0000000ca7a47c12 */ /* 0x000fe4000f8e96a4 */
[----:B------:R-:W-:Y:S01]  /*a3d0*/  LOP3.LUT R16, R163, UR13, R174, 0x96, !PT ;  /* 0x0000000da3107c12 */ /* 0x000fe2000f8e96ae */
[----:B------:R-:W-:Y:S01]  /*a3e0*/  HMMA.16816.F32 R112, R20, R12, R112 ;  /* 0x0000000c1470723c */ /* 0x000fe20000001870 */
[----:B------:R-:W-:Y:S01]  /*a3f0*/  IMAD.WIDE.U32 R178, R178, -0x2daee0ad, RZ ;  /* 0xd2511f53b2b27825 */ /* 0x000fe200078e00ff */
[----:B------:R-:W-:-:S03]  /*a400*/  LOP3.LUT R165, R169, UR12, R165, 0x96, !PT ;  /* 0x0000000ca9a57c12 */ /* 0x000fc6000f8e96a5 */
[----:B------:R-:W-:Y:S01]  /*a410*/  IMAD.WIDE.U32 R16, R16, -0x2daee0ad, RZ ;  /* 0xd2511f5310107825 */ /* 0x000fe200078e00ff */
[----:B------:R-:W-:Y:S02]  /*a420*/  LOP3.LUT R174, R179, UR10, R168, 0x96, !PT ;  /* 0x0000000ab3ae7c12 */ /* 0x000fe4000f8e96a8 */
[----:B------:R-:W-:Y:S01]  /*a430*/  HMMA.16816.F32 R104, R20, R10, R104 ;  /* 0x0000000a1468723c */ /* 0x000fe20000001868 */
[----:B------:R-:W-:Y:S01]  /*a440*/  IMAD.WIDE.U32 R168, R165, -0x326172a9, RZ ;  /* 0xcd9e8d57a5a87825 */ /* 0x000fe200078e00ff */
[----:B------:R-:W-:-:S03]  /*a450*/  LOP3.LUT R170, R17, UR10, R166, 0x96, !PT ;  /* 0x0000000a11aa7c12 */ /* 0x000fc6000f8e96a6 */
[----:B------:R-:W-:-:S03]  /*a460*/  IMAD.WIDE.U32 R166, R164, -0x326172a9, RZ ;  /* 0xcd9e8d57a4a67825 */ /* 0x000fc600078e00ff */
        /* <DEDUP_REMOVED lines=8> */
[----:B------:R-:W-:Y:S01]  /*a4f0*/  IMAD.WIDE.U32 R166, R166, -0x2daee0ad, RZ ;  /* 0xd2511f53a6a67825 */ /* 0x000fe200078e00ff */
[----:B------:R-:W-:Y:S02]  /*a500*/  LOP3.LUT R172, R163, UR8, R16, 0x96, !PT ;  /* 0x00000008a3ac7c12 */ /* 0x000fe4000f8e9610 */
[----:B------:R-:W-:Y:S01]  /*a510*/  HMMA.16816.F32 R116, R20, R18, R116 ;  /* 0x000000121474723c */ /* 0x000fe20000001874 */
[----:B------:R-:W1:Y:S01]  /*a520*/  LDSM.16.MT88.4 R16, [R188+0x7000] ;  /* 0x00700000bc10783b */ /* 0x000e620000004200 */
[----:B------:R-:W-:Y:S01]  /*a530*/  LOP3.LUT R12, R167, UR6, R162, 0x96, !PT ;  /* 0x00000006a70c7c12 */ /* 0x000fe2000f8e96a2 */
[----:B------:R-:W-:-:S04]  /*a540*/  IMAD.WIDE.U32 R172, R172, -0x326172a9, RZ ;  /* 0xcd9e8d57acac7825 */ /* 0x000fc800078e00ff */
[----:B------:R-:W-:Y:S01]  /*a550*/  IMAD.WIDE.U32 R12, R12, -0x326172a9, RZ ;  /* 0xcd9e8d570c0c7825 */ /* 0x000fe200078e00ff */
[C---:B------:R-:W-:Y:S01]  /*a560*/  HMMA.16816.F32 R76, R20.reuse, R14, R76 ;  /* 0x0000000e144c723c */ /* 0x040fe2000000184c */
[----:B------:R-:W-:Y:S02]  /*a570*/  LOP3.LUT R170, R173, UR7, R170, 0x96, !PT ;  /* 0x00000007adaa7c12 */ /* 0x000fe4000f8e96aa */
[----:B------:R-:W-:Y:S01]  /*a580*/  FFMA.FTZ R162, R149, c[0x0][0x23c], -R54 ;  /* 0x00008f0095a27a23 */ /* 0x000fe20000010836 */
[----:B------:R-:W-:Y:S01]  /*a590*/  LOP3.LUT R163, R13, UR16, R172, 0x96, !PT ;  /* 0x000000100da37c12 */ /* 0x000fe2000f8e96ac */
[----:B------:R-:W-:Y:S01]  /*a5a0*/  FFMA.FTZ R149, R153, c[0x0][0x23c], -R54 ;  /* 0x00008f0099957a23 */ /* 0x000fe20000010836 */
[----:B------:R-:W-:Y:S01]  /*a5b0*/  LOP3.LUT R10, R12, 0xffff, RZ, 0xc0, !PT ;  /* 0x0000ffff0c0a7812 */ /* 0x000fe200078ec0ff */
[----:B------:R-:W-:Y:S01]  /*a5c0*/  IMAD.WIDE.U32 R170, R170, -0x2daee0ad, RZ ;  /* 0xd2511f53aaaa7825 */ /* 0x000fe200078e00ff */
[----:B------:R-:W-:Y:S01]  /*a5d0*/  SHF.R.U32.HI R11, RZ, 0x10, R12 ;  /* 0x00000010ff0b7819 */ /* 0x000fe2000001160c */
[----:B------:R-:W2:Y:S01]  /*a5e0*/  MUFU.EX2 R162, R162 ;  /* 0x000000a200a27308 */ /* 0x000ea20000000800 */
[C---:B------:R-:W-:Y:S01]  /*a5f0*/  LOP3.LUT R4, R163.reuse, 0xffff, RZ, 0xc0, !PT ;  /* 0x0000ffffa3047812 */ /* 0x040fe200078ec0ff */
[----:B------:R-:W-:Y:S01]  /*a600*/  HMMA.16816.F32 R96, R20, R6, R96 ;  /* 0x000000061460723c */ /* 0x000fe20000001860 */
[----:B------:R-:W-:Y:S01]  /*a610*/  SHF.R.U32.HI R5, RZ, 0x10, R163 ;  /* 0x00000010ff057819 */ /* 0x000fe200000116a3 */
[----:B------:R-:W-:Y:S01]  /*a620*/  FFMA.FTZ R54, R24, c[0x0][0x23c], -R140 ;  /* 0x00008f0018367a23 */ /* 0x000fe2000001088c */
[----:B------:R-:W-:-:S02]  /*a630*/  LOP3.LUT R167, R163, 0xff, RZ, 0xc0, !PT ;  /* 0x000000ffa3a77812 */ /* 0x000fc400078ec0ff */
[----:B------:R-:W-:Y:S01]  /*a640*/  SHF.R.U32.HI R164, RZ, 0x18, R163 ;  /* 0x00000018ffa47819 */ /* 0x000fe200000116a3 */
[----:B------:R-:W3:Y:S01]  /*a650*/  MUFU.EX2 R149, R149 ;  /* 0x0000009500957308 */ /* 0x000ee20000000800 */
[----:B------:R-:W-:Y:S02]  /*a660*/  LOP3.LUT R9, R12, 0xff, RZ, 0xc0, !PT ;  /* 0x000000ff0c097812 */ /* 0x000fe400078ec0ff */
[----:B------:R-:W-:Y:S02]  /*a670*/  SHF.R.U32.HI R8, RZ, 0x18, R12 ;  /* 0x00000018ff087819 */ /* 0x000fe4000001160c */
[----:B------:R-:W-:Y:S01]  /*a680*/  SHF.R.U32.HI R10, RZ, 0x8, R10 ;  /* 0x00000008ff0a7819 */ /* 0x000fe2000001160a */
[----:B------:R-:W4:Y:S01]  /*a690*/  LDSM.16.MT88.4 R12, [R186+0x7000] ;  /* 0x00700000ba0c783b */ /* 0x000f220000004200 */
[----:B------:R-:W-:Y:S01]  /*a6a0*/  LOP3.LUT R11, R11, 0xff, RZ, 0xc0, !PT ;  /* 0x000000ff0b0b7812 */ /* 0x000fe200078ec0ff */
[----:B------:R-:W5:Y:S01]  /*a6b0*/  MUFU.EX2 R54, R54 ;  /* 0x0000003600367308 */ /* 0x000f620000000800 */
[----:B------:R-:W-:Y:S01]  /*a6c0*/  SHF.R.U32.HI R163, RZ, 0x8, R4 ;  /* 0x00000008ffa37819 */ /* 0x000fe20000011604 */
[----:B--2---:R-:W-:Y:S01]  /*a6d0*/  FADD.FTZ R34, R162, R34 ;  /* 0x00000022a2227221 */ /* 0x004fe20000010000 */
[----:B------:R-:W-:-:S02]  /*a6e0*/  LOP3.LUT R153, R5, 0xff, RZ, 0xc0, !PT ;  /* 0x000000ff05997812 */ /* 0x000fc400078ec0ff */
[----:B------:R-:W-:Y:S02]  /*a6f0*/  PRMT R5, R9, 0x5410, R10 ;  /* 0x0000541009057816 */ /* 0x000fe4000000000a */
        /* <DEDUP_REMOVED lines=12> */
[----:B------:R-:W-:Y:S01]  /*a7c0*/  F2FP.PACK_AB R23, R149, R162 ;  /* 0x000000a29517723e */ /* 0x000fe200000000ff */
[----:B------:R-:W-:Y:S01]  /*a7d0*/  FFMA.FTZ R163, R26, c[0x0][0x23c], -R134 ;  /* 0x00008f001aa37a23 */ /* 0x000fe20000010886 */
[----:B------:R-:W-:Y:S01]  /*a7e0*/  LOP3.LUT R20, R20, R7, RZ, 0xc0, !PT ;  /* 0x0000000714147212 */ /* 0x000fe200078ec0ff */
[----:B-----5:R-:W-:Y:S01]  /*a7f0*/  FADD.FTZ R64, R54, R64 ;  /* 0x0000004036407221 */ /* 0x020fe20000010000 */
[----:B------:R-:W-:Y:S01]  /*a800*/  LOP3.LUT R21, R21, R6, RZ, 0xc0, !PT ;  /* 0x0000000615157212 */ /* 0x000fe200078ec0ff */
[----:B------:R-:W-:Y:S01]  /*a810*/  FADD.FTZ R34, R52, R34 ;  /* 0x0000002234227221 */ /* 0x000fe20000010000 */
[----:B------:R-:W-:Y:S01]  /*a820*/  LOP3.LUT R22, R5, R22, RZ, 0xc0, !PT ;  /* 0x0000001605167212 */ /* 0x000fe200078ec0ff */
[----:B------:R-:W-:Y:S01]  /*a830*/  MUFU.EX2 R163, R163 ;  /* 0x000000a300a37308 */ /* 0x000fe20000000800 */
[----:B------:R-:W-:Y:S01]  /*a840*/  LOP3.LUT R23, R4, R23, RZ, 0xc0, !PT ;  /* 0x0000001704177212 */ /* 0x000fe200078ec0ff */
[----:B------:R-:W-:Y:S01]  /*a850*/  FADD.FTZ R34, R51, R34 ;  /* 0x0000002233227221 */ /* 0x000fe20000010000 */
[----:B------:R-:W3:Y:S01]  /*a860*/  LDSM.16.MT88.4 R4, [R184+0x7000] ;  /* 0x00700000b804783b */ /* 0x000ee20000004200 */
[----:B------:R-:W-:Y:S01]  /*a870*/  LOP3.LUT R153, R169, UR11, R242, 0x96, !PT ;  /* 0x0000000ba9997c12 */ /* 0x000fe2000f8e96f2 */
[----:B------:R-:W-:Y:S01]  /*a880*/  IMAD.WIDE.U32 R168, R168, -0x2daee0ad, RZ ;  /* 0xd2511f53a8a87825 */ /* 0x000fe200078e00ff */
[----:B------:R-:W-:-:S02]  /*a890*/  LOP3.LUT R166, R171, UR17, R166, 0x96, !PT ;  /* 0x00000011aba67c12 */ /* 0x000fc4000f8e96a6 */
[----:B-1----:R-:W-:Y:S01]  /*a8a0*/  HMMA.16816.F32 R124, R20, R16, R124 ;  /* 0x00000010147c723c */ /* 0x002fe2000000187c */
[----:B------:R-:W-:-:S04]  /*a8b0*/  IMAD.WIDE.U32 R228, R153, -0x2daee0ad, RZ ;  /* 0xd2511f5399e47825 */ /* 0x000fc800078e00ff */
[----:B------:R-:W-:Y:S01]  /*a8c0*/  FADD.FTZ R34, R49, R34 ;  /* 0x0000002231227221 */ /* 0x000fe20000010000 */
[----:B------:R-:W-:Y:S02]  /*a8d0*/  LOP3.LUT R153, R169, UR6, R228, 0x96, !PT ;  /* 0x00000006a9997c12 */ /* 0x000fe4000f8e96e4 */
[----:B------:R-:W-:Y:S01]  /*a8e0*/  LOP3.LUT R164, R229, UR8, R178, 0x96, !PT ;  /* 0x00000008e5a47c12 */ /* 0x000fe2000f8e96b2 */
[----:B------:R-:W-:Y:S01]  /*a8f0*/  HMMA.16816.F32 R120, R20, R18, R120 ;  /* 0x000000121478723c */ /* 0x000fe20000001878 */
[----:B------:R-:W-:Y:S02]  /*a900*/  FADD.FTZ R222, R53, R34 ;  /* 0x0000002235de7221 */ /* 0x000fe40000010000 */
[----:B------:R-:W-:-:S04]  /*a910*/  IMAD.WIDE.U32 R178, R153, -0x326172a9, RZ ;  /* 0xcd9e8d5799b27825 */ /* 0x000fc800078e00ff */
[----:B------:R-:W-:Y:S01]  /*a920*/  IMAD.WIDE.U32 R164, R164, -0x326172a9, RZ ;  /* 0xcd9e8d57a4a47825 */ /* 0x000fe200078e00ff */
[C---:B----4-:R-:W-:Y:S03]  /*a930*/  HMMA.16816.F32 R68, R20.reuse, R12, R68 ;  /* 0x0000000c1444723c */ /* 0x050fe60000001844 */
[----:B------:R-:W-:Y:S01]  /*a940*/  FFMA.FTZ R153, R25, c[0x0][0x23c], -R134 ;  /* 0x00008f0019997a23 */ /* 0x000fe20000010886 */
[----:B------:R-:W-:Y:S01]  /*a950*/  LOP3.LUT R25, R179, UR16, R164, 0x96, !PT ;  /* 0x00000010b3197c12 */ /* 0x000fe2000f8e96a4 */
[----:B------:R-:W-:Y:S02]  /*a960*/  FFMA.FTZ R164, R44, c[0x0][0x23c], -R134 ;  /* 0x00008f002ca47a23 */ /* 0x000fe40000010886 */
[--C-:B------:R-:W-:Y:S01]  /*a970*/  FFMA.FTZ R44, R57, c[0x0][0x23c], -R139.reuse ;  /* 0x00008f00392c7a23 */ /* 0x100fe2000001088b */
[----:B------:R-:W-:Y:S01]  /*a980*/  HMMA.16816.F32 R72, R20, R14, R72 ;  /* 0x0000000e1448723c */ /* 0x000fe20000001848 */
[----:B------:R-:W-:Y:S01]  /*a990*/  MUFU.EX2 R153, R153 ;  /* 0x0000009900997308 */ /* 0x000fe20000000800 */
[----:B------:R-:W-:Y:S01]  /*a9a0*/  LOP3.LUT R26, R25, 0xffff, RZ, 0xc0, !PT ;  /* 0x0000ffff191a7812 */ /* 0x000fe200078ec0ff */
[----:B------:R-:W-:-:S02]  /*a9b0*/  FFMA.FTZ R57, R133, c[0x0][0x23c], -R139 ;  /* 0x00008f0085397a23 */ /* 0x000fc4000001088b */
[----:B------:R-:W-:Y:S01]  /*a9c0*/  FFMA.FTZ R133, R138, c[0x0][0x23c], -R139 ;  /* 0x00008f008a857a23 */ /* 0x000fe2000001088b */
[----:B------:R-:W-:Y:S01]  /*a9d0*/  SHF.R.U32.HI R26, RZ, 0x8, R26 ;  /* 0x00000008ff1a7819 */ /* 0x000fe2000001161a */
[----:B------:R-:W-:Y:S01]  /*a9e0*/  FFMA.FTZ R138, R27, c[0x0][0x23c], -R140 ;  /* 0x00008f001b8a7a23 */ /* 0x000fe2000001088c */
[----:B--2---:R-:W-:Y:S01]  /*a9f0*/  HMMA.16816.F32 R80, R20, R8, R80 ;  /* 0x000000081450723c */ /* 0x004fe20000001850 */
[----:B------:R-:W1:Y:S01]  /*aa00*/  MUFU.EX2 R164, R164 ;  /* 0x000000a400a47308 */ /* 0x000e620000000800 */
[--C-:B------:R-:W-:Y:S02]  /*aa10*/  FFMA.FTZ R139, R43, c[0x0][0x23c], -R134.reuse ;  /* 0x00008f002b8b7a23 */ /* 0x100fe40000010886 */
[----:B------:R-:W-:-:S04]  /*aa20*/  FFMA.FTZ R43, R29, c[0x0][0x23c], -R134 ;  /* 0x00008f001d2b7a23 */ /* 0x000fc80000010886 */
[C---:B------:R-:W-:Y:S01]  /*aa30*/  HMMA.16816.F32 R84, R20.reuse, R10, R84 ;  /* 0x0000000a1454723c */ /* 0x040fe20000001854 */
[----:B------:R-:W2:Y:S07]  /*aa40*/  MUFU.EX2 R44, R44 ;  /* 0x0000002c002c7308 */ /* 0x000eae0000000800 */
[----:B---3--:R-:W-:Y:S01]  /*aa50*/  HMMA.16816.F32 R92, R20, R4, R92 ;  /* 0x00000004145c723c */ /* 0x008fe2000000185c */
[----:B------:R-:W3:Y:S01]  /*aa60*/  MUFU.EX2 R57, R57 ;  /* 0x0000003900397308 */ /* 0x000ee20000000800 */
[----:B-1----:R-:W-:-:S04]  /*aa70*/  FADD.FTZ R60, R164, R60 ;  /* 0x0000003ca43c7221 */ /* 0x002fc80000010000 */
[----:B------:R-:W-:Y:S02]  /*aa80*/  FADD.FTZ R60, R163, R60 ;  /* 0x0000003ca33c7221 */ /* 0x000fe40000010000 */
[----:B------:R-:W-:Y:S01]  /*aa90*/  HMMA.16816.F32 R100, R20, R6, R100 ;  /* 0x000000061464723c */ /* 0x000fe20000001864 */
[----:B------:R-:W1:Y:S01]  /*aaa0*/  MUFU.EX2 R133, R133 ;  /* 0x0000008500857308 */ /* 0x000e620000000800 */
[----:B--2---:R-:W-:Y:S01]  /*aab0*/  F2FP.PACK_AB R24, R56, R44 ;  /* 0x0000002c3818723e */ /* 0x004fe200000000ff */
[----:B------:R-:W-:Y:S02]  /*aac0*/  FADD.FTZ R60, R153, R60 ;  /* 0x0000003c993c7221 */ /* 0x000fe40000010000 */
[----:B------:R-:W-:Y:S02]  /*aad0*/  FADD.FTZ R39, R44, R39 ;  /* 0x000000272c277221 */ /* 0x000fe40000010000 */
[----:B------:R-:W-:Y:S01]  /*aae0*/  LOP3.LUT R23, R178, 0xffff, RZ, 0xc0, !PT ;  /* 0x0000ffffb2177812 */ /* 0x000fe200078ec0ff */
[----:B------:R-:W-:Y:S01]  /*aaf0*/  FADD.FTZ R60, R28, R60 ;  /* 0x0000003c1c3c7221 */ /* 0x000fe20000010000 */
[----:B------:R-:W-:Y:S01]  /*ab00*/  SHF.R.U32.HI R21, RZ, 0x10, R178 ;  /* 0x00000010ff157819 */ /* 0x000fe200000116b2 */
[----:B------:R-:W2:Y:S01]  /*ab10*/  MUFU.EX2 R138, R138 ;  /* 0x0000008a008a7308 */ /* 0x000ea20000000800 */
[----:B------:R-:W-:Y:S01]  /*ab20*/  LOP3.LUT R22, R178, 0xff, RZ, 0xc0, !PT ;  /* 0x000000ffb2167812 */ /* 0x000fe200078ec0ff */
[----:B------:R-:W-:Y:S01]  /*ab30*/  FADD.FTZ R39, R56, R39 ;  /* 0x0000002738277221 */ /* 0x000fe20000010000 */
[----:B------:R-:W-:-:S02]  /*ab40*/  SHF.R.U32.HI R23, RZ, 0x8, R23 ;  /* 0x00000008ff177819 */ /* 0x000fc40000011617 */
[----:B------:R-:W-:Y:S01]  /*ab50*/  LOP3.LUT R21, R21, 0xff, RZ, 0xc0, !PT ;  /* 0x000000ff15157812 */ /* 0x000fe200078ec0ff */
[----:B---3--:R-:W-:Y:S01]  /*ab60*/  FADD.FTZ R39, R57, R39 ;  /* 0x0000002739277221 */ /* 0x008fe20000010000 */
[----:B------:R-:W-:Y:S01]  /*ab70*/  SHF.R.U32.HI R20, RZ, 0x18, R178 ;  /* 0x00000018ff147819 */ /* 0x000fe200000116b2 */
[----:B------:R-:W-:Y:S01]  /*ab80*/  MUFU.EX2 R29, R139 ;  /* 0x0000008b001d7308 */ /* 0x000fe20000000800 */
[----:B------:R-:W-:Y:S01]  /*ab90*/  PRMT R22, R22, 0x5410, R23 ;  /* 0x0000541016167816 */ /* 0x000fe20000000017 */
[----:B-1----:R-:W-:Y:S01]  /*aba0*/  FADD.FTZ R223, R133, R39 ;  /* 0x0000002785df7221 */ /* 0x002fe20000010000 */
[--C-:B------:R-:W-:Y:S02]  /*abb0*/  SHF.R.U32.HI R23, RZ, 0x10, R25.reuse ;  /* 0x00000010ff177819 */ /* 0x100fe40000011619 */
[----:B------:R-:W-:Y:S01]  /*abc0*/  PRMT R21, R21, 0x5410, R20 ;  /* 0x0000541015157816 */ /* 0x000fe20000000014 */
[--C-:B------:R-:W-:Y:S01]  /*abd0*/  HSET2.LE.AND R22, R22, R45.reuse, PT ;  /* 0x0000002d16167233 */ /* 0x100fe20003803000 */
[----:B------:R-:W-:Y:S01]  /*abe0*/  LOP3.LUT R20, R25, 0xff, RZ, 0xc0, !PT ;  /* 0x000000ff19147812 */ /* 0x000fe200078ec0ff */
[----:B------:R-:W1:Y:S01]  /*abf0*/  MUFU.EX2 R43, R43 ;  /* 0x0000002b002b7308 */ /* 0x000e620000000800 */
[----:B------:R-:W-:Y:S01]  /*ac00*/  SHF.R.U32.HI R25, RZ, 0x18, R25 ;  /* 0x00000018ff197819 */ /* 0x000fe20000011619 */
[----:B------:R-:W-:Y:S01]  /*ac10*/  HSET2.LE.AND R21, R21, R45, PT ;  /* 0x0000002d15157233 */ /* 0x000fe20003803000 */
[----:B------:R-:W-:Y:S01]  /*ac20*/  LOP3.LUT R23, R23, 0xff, RZ, 0xc0, !PT ;  /* 0x000000ff17177812 */ /* 0x000fe200078ec0ff */
[----:B--2---:R-:W-:Y:S01]  /*ac30*/  FADD.FTZ R64, R138, R64 ;  /* 0x000000408a407221 */ /* 0x004fe20000010000 */
[----:B------:R-:W-:-:S02]  /*ac40*/  PRMT R20, R20, 0x5410, R26 ;  /* 0x0000541014147816 */ /* 0x000fc4000000001a */
[----:B------:R-:W-:Y:S01]  /*ac50*/  PRMT R25, R23, 0x5410, R25 ;  /* 0x0000541017197816 */ /* 0x000fe20000000019 */
[----:B------:R-:W-:Y:S01]  /*ac60*/  FADD.FTZ R64, R31, R64 ;  /* 0x000000401f407221 */ /* 0x000fe20000010000 */
[----:B------:R-:W-:Y:S01]  /*ac70*/  F2FP.PACK_AB R23, R153, R163 ;  /* 0x000000a39917723e */ /* 0x000fe200000000ff */
[--C-:B------:R-:W-:Y:S01]  /*ac80*/  HSET2.LE.AND R20, R20, R45.reuse, PT ;  /* 0x0000002d14147233 */ /* 0x100fe20003803000 */
[----:B------:R-:W-:Y:S01]  /*ac90*/  F2FP.PACK_AB R26, R55, R50 ;  /* 0x00000032371a723e */ /* 0x000fe200000000ff */
[----:B------:R-:W-:Y:S01]  /*aca0*/  FADD.FTZ R225, R46, R64 ;  /* 0x000000402ee17221 */ /* 0x000fe20000010000 */
[----:B------:R-:W-:Y:S01]  /*acb0*/  LOP3.LUT R23, R21, R23, RZ, 0xc0, !PT ;  /* 0x0000001715177212 */ /* 0x000fe200078ec0ff */
[----:B------:R-:W-:Y:S01]  /*acc0*/  HSET2.LE.AND R21, R25, R45, PT ;  /* 0x0000002d19157233 */ /* 0x000fe20003803000 */
[----:B------:R-:W-:Y:S01]  /*acd0*/  LOP3.LUT R22, R22, R26, RZ, 0xc0, !PT ;  /* 0x0000001a16167212 */ /* 0x000fe200078ec0ff */
[----:B-1----:R-:W-:Y:S01]  /*ace0*/  FADD.FTZ R60, R43, R60 ;  /* 0x0000003c2b3c7221 */ /* 0x002fe20000010000 */
[----:B------:R-:W-:-:S02]  /*acf0*/  F2FP.PACK_AB R26, R48, R47 ;  /* 0x0000002f301a723e */ /* 0x000fc400000000ff */
[----:B------:R-:W-:Y:S01]  /*ad00*/  F2FP.PACK_AB R25, R164, R36 ;  /* 0x00000024a419723e */ /* 0x000fe200000000ff */
[----:B------:R-:W-:Y:S01]  /*ad10*/  FADD.FTZ R60, R30, R60 ;  /* 0x0000003c1e3c7221 */ /* 0x000fe20000010000 */
[----:B------:R-:W-:Y:S02]  /*ad20*/  LOP3.LUT R20, R20, R26, RZ, 0xc0, !PT ;  /* 0x0000001a14147212 */ /* 0x000fe400078ec0ff */
[----:B------:R-:W-:Y:S01]  /*ad30*/  LOP3.LUT R21, R21, R25, RZ, 0xc0, !PT ;  /* 0x0000001915157212 */ /* 0x000fe200078ec0ff */
[----:B------:R-:W-:Y:S01]  /*ad40*/  FADD.FTZ R224, R29, R60 ;  /* 0x0000003c1de07221 */ /* 0x000fe20000010000 */
[----:B------:R-:W-:Y:S02]  /*ad50*/  F2FP.PACK_AB R25, R51, R52 ;  /* 0x000000343319723e */ /* 0x000fe400000000ff */
[----:B------:R-:W-:-:S03]  /*ad60*/  F2FP.PACK_AB R26, R133, R57 ;  /* 0x00000039851a723e */ /* 0x000fc600000000ff */
[C---:B------:R-:W-:Y:S07]  /*ad70*/  HMMA.16816.F32 R112, R20.reuse, R12, R112 ;  /* 0x0000000c1470723c */ /* 0x040fee0000001870 */
[----:B------:R-:W-:Y:S01]  /*ad80*/  LOP3.LUT R12, R170, 0xffff, RZ, 0xc0, !PT ;  /* 0x0000ffffaa0c7812 */ /* 0x000fe200078ec0ff */
[----:B------:R-:W-:Y:S01]  /*ad90*/  HMMA.16816.F32 R76, R20, R14, R76 ;  /* 0x0000000e144c723c */ /* 0x000fe2000000184c */
[----:B------:R-:W-:Y:S02]  /*ada0*/  SHF.R.U32.HI R13, RZ, 0x10, R170 ;  /* 0x00000010ff0d7819 */ /* 0x000fe400000116aa */
[----:B------:R-:W-:-:S02]  /*adb0*/  SHF.R.U32.HI R12, RZ, 0x8, R12 ;  /* 0x00000008ff0c7819 */ /* 0x000fc4000001160c */
[----:B------:R-:W-:Y:S02]  /*adc0*/  LOP3.LUT R13, R13, 0xff, RZ, 0xc0, !PT ;  /* 0x000000ff0d0d7812 */ /* 0x000fe400078ec0ff */
[----:B------:R-:W-:Y:S01]  /*add0*/  LOP3.LUT R14, R166, 0xffff, RZ, 0xc0, !PT ;  /* 0x0000ffffa60e7812 */ /* 0x000fe200078ec0ff */
[C---:B------:R-:W-:Y:S01]  /*ade0*/  HMMA.16816.F32 R108, R20.reuse, R8, R108 ;  /* 0x00000008146c723c */ /* 0x040fe2000000186c */
[----:B------:R-:W-:Y:S02]  /*adf0*/  SHF.R.U32.HI R15, RZ, 0x10, R166 ;  /* 0x00000010ff0f7819 */ /* 0x000fe400000116a6 */
[----:B------:R-:W-:Y:S02]  /*ae00*/  SHF.R.U32.HI R14, RZ, 0x8, R14 ;  /* 0x00000008ff0e7819 */ /* 0x000fe4000001160e */
[----:B------:R-:W-:Y:S02]  /*ae10*/  LOP3.LUT R15, R15, 0xff, RZ, 0xc0, !PT ;  /* 0x000000ff0f0f7812 */ /* 0x000fe400078ec0ff */
[----:B------:R-:W-:Y:S01]  /*ae20*/  LOP3.LUT R9, R170, 0xff, RZ, 0xc0, !PT ;  /* 0x000000ffaa097812 */ /* 0x000fe200078ec0ff */
[----:B------:R-:W-:Y:S01]  /*ae30*/  HMMA.16816.F32 R104, R20, R10, R104 ;  /* 0x0000000a1468723c */ /* 0x000fe20000001868 */
[----:B------:R-:W-:-:S02]  /*ae40*/  SHF.R.U32.HI R8, RZ, 0x18, R170 ;  /* 0x00000018ff087819 */ /* 0x000fc400000116aa */
[----:B------:R-:W-:Y:S02]  /*ae50*/  PRMT R9, R9, 0x5410, R12 ;  /* 0x0000541009097816 */ /* 0x000fe4000000000c */
[----:B------:R-:W-:Y:S02]  /*ae60*/  PRMT R8, R13, 0x5410, R8 ;  /* 0x000054100d087816 */ /* 0x000fe40000000008 */
[----:B------:R-:W-:Y:S01]  /*ae70*/  LOP3.LUT R11, R166, 0xff, RZ, 0xc0, !PT ;  /* 0x000000ffa60b7812 */ /* 0x000fe200078ec0ff */
[----:B------:R-:W-:Y:S01]  /*ae80*/  HMMA.16816.F32 R88, R20, R4, R88 ;  /* 0x000000041458723c */ /* 0x000fe20000001858 */
[----:B------:R-:W-:Y:S01]  /*ae90*/  SHF.R.U32.HI R10, RZ, 0x18, R166 ;  /* 0x00000018ff0a7819 */ /* 0x000fe200000116a6 */
[--C-:B------:R-:W-:Y:S01]  /*aea0*/  HSET2.LE.AND R9, R9, R45.reuse, PT ;  /* 0x0000002d09097233 */ /* 0x100fe20003803000 */
[----:B------:R-:W-:Y:S01]  /*aeb0*/  PRMT R11, R11, 0x5410, R14 ;  /* 0x000054100b0b7816 */ /* 0x000fe2000000000e */
[----:B------:R-:W-:Y:S01]  /*aec0*/  HSET2.LE.AND R27, R8, R45, PT ;  /* 0x0000002d081b7233 */ /* 0x000fe20003803000 */
[----:B------:R-:W-:-:S02]  /*aed0*/  PRMT R10, R15, 0x5410, R10 ;  /* 0x000054100f0a7816 */ /* 0x000fc4000000000a */
[----:B------:R-:W-:Y:S01]  /*aee0*/  F2FP.PACK_AB R4, R53, R49 ;  /* 0x000000313504723e */ /* 0x000fe200000000ff */
[--C-:B------:R-:W-:Y:S01]  /*aef0*/  HSET2.LE.AND R11, R11, R45.reuse, PT ;  /* 0x0000002d0b0b7233 */ /* 0x100fe20003803000 */
[C---:B------:R-:W-:Y:S01]  /*af00*/  HMMA.16816.F32 R128, R20.reuse, R16, R128 ;  /* 0x000000101480723c */ /* 0x040fe20000001880 */
[----:B------:R-:W-:Y:S01]  /*af10*/  HSET2.LE.AND R10, R10, R45, PT ;  /* 0x0000002d0a0a7233 */ /* 0x000fe20003803000 */
[----:B------:R-:W-:Y:S01]  /*af20*/  LOP3.LUT R26, R9, R26, RZ, 0xc0, !PT ;  /* 0x0000001a091a7212 */ /* 0x000fe200078ec0ff */
[----:B------:R-:W1:Y:S01]  /*af30*/  LDSM.16.MT88.4 R12, [R186+0x7800] ;  /* 0x00780000ba0c783b */ /* 0x000e620000004200 */
[----:B------:R-:W-:Y:S02]  /*af40*/  LOP3.LUT R24, R11, R24, RZ, 0xc0, !PT ;  /* 0x000000180b187212 */ /* 0x000fe400078ec0ff */
[----:B------:R-:W-:Y:S02]  /*af50*/  LOP3.LUT R25, R10, R25, RZ, 0xc0, !PT ;  /* 0x000000190a197212 */ /* 0x000fe400078ec0ff */
[----:B------:R-:W-:Y:S01]  /*af60*/  HMMA.16816.F32 R116, R20, R18, R116 ;  /* 0x000000121474723c */ /* 0x000fe20000001874 */
[----:B------:R-:W-:Y:S01]  /*af70*/  LOP3.LUT R27, R27, R4, RZ, 0xc0, !PT ;  /* 0x000000041b1b7212 */ /* 0x000fe200078ec0ff */
[----:B------:R-:W2:Y:S01]  /*af80*/  LDSM.16.MT88.4 R16, [R188+0x7800] ;  /* 0x00780000bc10783b */ /* 0x000ea20000004200 */
[----:B------:R-:W-:-:S03]  /*af90*/  LOP3.LUT R166, R165, UR7, R174, 0x96, !PT ;  /* 0x00000007a5a67c12 */ /* 0x000fc6000f8e96ae */
[----:B------:R-:W3:Y:S02]  /*afa0*/  LDSM.16.MT88.4 R8, [R185+0x7800] ;  /* 0x00780000b908783b */ /* 0x000ee40000004200 */
[----:B------:R-:W-:Y:S01]  /*afb0*/  HMMA.16816.F32 R96, R20, R6, R96 ;  /* 0x000000061460723c */ /* 0x000fe20000001860 */
[----:B------:R-:W-:Y:S01]  /*afc0*/  IMAD.WIDE.U32 R166, R166, -0x2daee0ad, RZ ;  /* 0xd2511f53a6a67825 */ /* 0x000fe200078e00ff */
[----:B------:R-:W4:Y:S04]  /*afd0*/  LDSM.16.MT88.4 R4, [R184+0x7800] ;  /* 0x00780000b804783b */ /* 0x000f280000004200 */
[----:B------:R-:W-:Y:S02]  /*afe0*/  LOP3.LUT R168, R167, UR17, R168, 0x96, !PT ;  /* 0x00000011a7a87c12 */ /* 0x000fe4000f8e96a8 */
[----:B------:R-:W-:-:S02]  /*aff0*/  LOP3.LUT R23, R166, 0xffff, RZ, 0xc0, !PT ;  /* 0x0000ffffa6177812 */ /* 0x000fc400078ec0ff */
[----:B------:R-:W-:Y:S02]  /*b000*/  SHF.R.U32.HI R22, RZ, 0x10, R166 ;  /* 0x00000010ff167819 */ /* 0x000fe400000116a6 */
[----:B------:R-:W-:Y:S02]  /*b010*/  LOP3.LUT R139, R168, 0xffff, RZ, 0xc0, !PT ;  /* 0x0000ffffa88b7812 */ /* 0x000fe400078ec0ff */
[----:B------:R-:W-:Y:S02]  /*b020*/  SHF.R.U32.HI R140, RZ, 0x10, R168 ;  /* 0x00000010ff8c7819 */ /* 0x000fe400000116a8 */
[----:B------:R-:W-:Y:S02]  /*b030*/  LOP3.LUT R20, R166, 0xff, RZ, 0xc0, !PT ;  /* 0x000000ffa6147812 */ /* 0x000fe400078ec0ff */
[----:B------:R-:W-:Y:S02]  /*b040*/  SHF.R.U32.HI R23, RZ, 0x8, R23 ;  /* 0x00000008ff177819 */ /* 0x000fe40000011617 */
[----:B------:R-:W-:-:S02]  /*b050*/  SHF.R.U32.HI R21, RZ, 0x18, R166 ;  /* 0x00000018ff157819 */ /* 0x000fc400000116a6 */
[----:B------:R-:W-:Y:S02]  /*b060*/  LOP3.LUT R22, R22, 0xff, RZ, 0xc0, !PT ;  /* 0x000000ff16167812 */ /* 0x000fe400078ec0ff */
[----:B------:R-:W-:Y:S02]  /*b070*/  LOP3.LUT R134, R168, 0xff, RZ, 0xc0, !PT ;  /* 0x000000ffa8867812 */ /* 0x000fe400078ec0ff */
[----:B------:R-:W-:Y:S01]  /*b080*/  SHF.R.U32.HI R168, RZ, 0x18, R168 ;  /* 0x00000018ffa87819 */ /* 0x000fe200000116a8 */
[----:B-1----:R-:W-:Y:S01]  /*b090*/  HMMA.16816.F32 R68, R24, R12, R68 ;  /* 0x0000000c1844723c */ /* 0x002fe20000001844 */
[----:B------:R-:W-:Y:S02]  /*b0a0*/  SHF.R.U32.HI R139, RZ, 0x8, R139 ;  /* 0x00000008ff8b7819 */ /* 0x000fe4000001168b */
[----:B------:R-:W-:Y:S02]  /*b0b0*/  LOP3.LUT R140, R140, 0xff, RZ, 0xc0, !PT ;  /* 0x000000ff8c8c7812 */ /* 0x000fe400078ec0ff */
[----:B------:R-:W-:-:S02]  /*b0c0*/  PRMT R20, R20, 0x5410, R23 ;  /* 0x0000541014147816 */ /* 0x000fc40000000017 */
[----:B------:R-:W-:Y:S01]  /*b0d0*/  PRMT R23, R22, 0x5410, R21 ;  /* 0x0000541016177816 */ /* 0x000fe20000000015 */
[C---:B--2---:R-:W-:Y:S01]  /*b0e0*/  HMMA.16816.F32 R124, R24.reuse, R16, R124 ;  /* 0x00000010187c723c */ /* 0x044fe2000000187c */
        /* <DEDUP_REMOVED lines=9> */
[----:B------:R-:W-:Y:S01]  /*b180*/  HMMA.16816.F32 R120, R24, R18, R120 ;  /* 0x000000121878723c */ /* 0x000fe20000001878 */
[----:B------:R-:W-:-:S02]  /*b190*/  F2FP.PACK_AB R45, R43, R28 ;  /* 0x0000001c2b2d723e */ /* 0x000fc400000000ff */
[----:B------:R-:W-:Y:S01]  /*b1a0*/  LOP3.LUT R22, R22, R134, RZ, 0xc0, !PT ;  /* 0x0000008616167212 */ /* 0x000fe200078ec0ff */
[----:B------:R-:W-:Y:S01]  /*b1b0*/  IMAD.MOV.U32 R134, RZ, RZ, R176 ;  /* 0x000000ffff867224 */ /* 0x000fe200078e00b0 */
[----:B------:R-:W-:Y:S02]  /*b1c0*/  LOP3.LUT R23, R23, R140, RZ, 0xc0, !PT ;  /* 0x0000008c17177212 */ /* 0x000fe400078ec0ff */
[----:B------:R-:W-:Y:S01]  /*b1d0*/  LOP3.LUT R20, R20, R139, RZ, 0xc0, !PT ;  /* 0x0000008b14147212 */ /* 0x000fe200078ec0ff */
[----:B------:R-:W-:Y:S01]  /*b1e0*/  HMMA.16816.F32 R72, R24, R14, R72 ;  /* 0x0000000e1848723c */ /* 0x000fe20000001848 */
[----:B------:R-:W-:-:S07]  /*b1f0*/  LOP3.LUT R21, R21, R45, RZ, 0xc0, !PT ;  /* 0x0000002d15157212 */ /* 0x000fce00078ec0ff */
        /* <DEDUP_REMOVED lines=65> */
[----:B------:R-:W5:Y:S04]  /*b610*/  LDSM.16.M88.4 R60, [R194] ;  /* 0x00000000c23c783b */ /* 0x000f680000000200 */
[----:B------:R-:W-:Y:S04]  /*b620*/  LDSM.16.M88.4 R168, [R187+0x4000] ;  /* 0x00400000bba8783b */ /* 0x000fe80000000200 */
[----:B----4-:R-:W4:Y:S04]  /*b630*/  LDSM.16.M88.4 R4, [R194+0x2000] ;  /* 0x00200000c204783b */ /* 0x010f280000000200 */
[----:B------:R-:W1:Y:S04]  /*b640*/  LDSM.16.M88.4 R56, [R192+0x2000] ;  /* 0x00200000c038783b */ /* 0x000e680000000200 */
[----:B------:R-:W1:Y:S04]  /*b650*/  LDSM.16.M88.4 R164, [R187+0x4800] ;  /* 0x00480000bba4783b */ /* 0x000e680000000200 */
[----:B------:R-:W1:Y:S04]  /*b660*/  LDSM.16.M88.4 R160, [R187+0x5000] ;  /* 0x00500000bba0783b */ /* 0x000e680000000200 */
[----:B------:R-:W1:Y:S04]  /*b670*/  LDSM.16.M88.4 R156, [R187+0x5800] ;  /* 0x00580000bb9c783b */ /* 0x000e680000000200 */
[----:B------:R-:W1:Y:S04]  /*b680*/  LDSM.16.M88.4 R172, [R192] ;  /* 0x00000000c0ac783b */ /* 0x000e680000000200 */
[----:B------:R-:W-:Y:S04]  /*b690*/  LDSM.16.M88.4 R52, [R191+0x2000] ;  /* 0x00200000bf34783b */ /* 0x000fe80000000200 */
[----:B------:R-:W1:Y:S01]  /*b6a0*/  LDSM.16.M88.4 R48, [R190] ;  /* 0x00000000be30783b */ /* 0x000e620000000200 */
[-C--:B-----5:R-:W-:Y:S03]  /*b6b0*/  HMMA.16816.F32 R152, R60, R148.reuse, RZ ;  /* 0x000000943c98723c */ /* 0x0a0fe600000018ff */
[----:B------:R-:W-:Y:S04]  /*b6c0*/  LDSM.16.M88.4 R40, [R182] ;  /* 0x00000000b628783b */ /* 0x000fe80000000200 */
[----:B------:R-:W-:Y:S01]  /*b6d0*/  LDSM.16.M88.4 R44, [R183] ;  /* 0x00000000b72c783b */ /* 0x000fe20000000200 */
[C---:B----4-:R-:W-:Y:S03]  /*b6e0*/  HMMA.16816.F32 R32, R4.reuse, R148, RZ ;  /* 0x000000940420723c */ /* 0x050fe600000018ff */
[----:B------:R-:W0:Y:S05]  /*b6f0*/  LDGDEPBAR ;  /* 0x00000000000079af */ /* 0x000e2a0000000000 */
[C---:B------:R-:W-:Y:S08]  /*b700*/  HMMA.16816.F32 R28, R4.reuse, R150, RZ ;  /* 0x00000096041c723c */ /* 0x040ff000000018ff */
[C---:B------:R-:W-:Y:S08]  /*b710*/  HMMA.16816.F32 R24, R4.reuse, R140, RZ ;  /* 0x0000008c0418723c */ /* 0x040ff000000018ff */
[C---:B---3--:R-:W-:Y:S08]  /*b720*/  HMMA.16816.F32 R16, R4.reuse, R132, RZ ;  /* 0x000000840410723c */ /* 0x048ff000000018ff */
[C---:B--2---:R-:W-:Y:S08]  /*b730*/  HMMA.16816.F32 R8, R4.reuse, R36, RZ ;  /* 0x000000240408723c */ /* 0x044ff000000018ff */
[C---:B------:R-:W-:Y:S08]  /*b740*/  HMMA.16816.F32 R20, R4.reuse, R142, RZ ;  /* 0x0000008e0414723c */ /* 0x040ff000000018ff */
[C---:B-1----:R-:W-:Y:S08]  /*b750*/  HMMA.16816.F32 R12, R4.reuse, R134, RZ ;  /* 0x00000086040c723c */ /* 0x042ff000000018ff */
[----:B------:R-:W-:Y:S08]  /*b760*/  HMMA.16816.F32 R4, R4, R38, RZ ;  /* 0x000000260404723c */ /* 0x000ff000000018ff */
[C---:B------:R-:W-:Y:S08]  /*b770*/  HMMA.16816.F32 R148, R60.reuse, R150, RZ ;  /* 0x000000963c94723c */ /* 0x040ff000000018ff */
[C---:B------:R-:W-:Y:S08]  /*b780*/  HMMA.16816.F32 R136, R60.reuse, R132, RZ ;  /* 0x000000843c88723c */ /* 0x040ff000000018ff */
[----:B------:R-:W-:Y:S08]  /*b790*/  HMMA.16816.F32 R132, R60, R134, RZ ;  /* 0x000000863c84723c */ /* 0x000ff000000018ff */
        /* <DEDUP_REMOVED lines=8> */
[----:B------:R-:W1:Y:S07]  /*b820*/  LDSM.16.M88.4 R56, [R191] ;  /* 0x00000000bf38783b */ /* 0x000e6e0000000200 */
        /* <DEDUP_REMOVED lines=8> */
[C---:B------:R-:W-:Y:S01]  /*b8b0*/  HMMA.16816.F32 R132, R172.reuse, R162, R132 ;  /* 0x000000a2ac84723c */ /* 0x040fe20000001884 */
[----:B------:R-:W-:Y:S07]  /*b8c0*/  LDSM.16.M88.4 R160, [R189] ;  /* 0x00000000bda0783b */ /* 0x000fee0000000200 */
[C---:B------:R-:W-:Y:S08]  /*b8d0*/  HMMA.16816.F32 R144, R172.reuse, R164, R144 ;  /* 0x000000a4ac90723c */ /* 0x040ff00000001890 */
[C---:B------:R-:W-:Y:S08]  /*b8e0*/  HMMA.16816.F32 R64, R172.reuse, R156, R64 ;  /* 0x0000009cac40723c */ /* 0x040ff00000001840 */
[C---:B------:R-:W-:Y:S01]  /*b8f0*/  HMMA.16816.F32 R60, R172.reuse, R158, R60 ;  /* 0x0000009eac3c723c */ /* 0x040fe2000000183c */
[----:B------:R-:W3:Y:S07]  /*b900*/  LDSM.16.M88.4 R156, [R180] ;  /* 0x00000000b49c783b */ /* 0x000eee0000000200 */
[----:B------:R-:W-:Y:S01]  /*b910*/  HMMA.16816.F32 R140, R172, R166, R140 ;  /* 0x000000a6ac8c723c */ /* 0x000fe2000000188c */
[----:B------:R-:W4:Y:S07]  /*b920*/  LDSM.16.M88.4 R164, [R180+0x800] ;  /* 0x00080000b4a4783b */ /* 0x000f2e0000000200 */
[C---:B------:R-:W-:Y:S08]  /*b930*/  HMMA.16816.F32 R32, R52.reuse, R48, R32 ;  /* 0x000000303420723c */ /* 0x040ff00000001820 */
[----:B------:R-:W-:Y:S08]  /*b940*/  HMMA.16816.F32 R28, R52, R50, R28 ;  /* 0x00000032341c723c */ /* 0x000ff0000000181c */
[C---:B-1----:R-:W-:Y:S08]  /*b950*/  HMMA.16816.F32 R152, R56.reuse, R48, R152 ;  /* 0x000000303898723c */ /* 0x042ff00000001898 */
[----:B------:R-:W-:Y:S01]  /*b960*/  HMMA.16816.F32 R148, R56, R50, R148 ;  /* 0x000000323894723c */ /* 0x000fe20000001894 */
[----:B------:R-:W1:Y:S07]  /*b970*/  LDSM.16.M88.4 R48, [R180+0x1000] ;  /* 0x00100000b430783b */ /* 0x000e6e0000000200 */
[C---:B------:R-:W-:Y:S08]  /*b980*/  HMMA.16816.F32 R16, R52.reuse, R40, R16 ;  /* 0x000000283410723c */ /* 0x040ff00000001810 */
[----:B------:R-:W-:Y:S08]  /*b990*/  HMMA.16816.F32 R12, R52, R42, R12 ;  /* 0x0000002a340c723c */ /* 0x000ff0000000180c */
[C---:B------:R-:W-:Y:S08]  /*b9a0*/  HMMA.16816.F32 R136, R56.reuse, R40, R136 ;  /* 0x000000283888723c */ /* 0x040ff00000001888 */
[C---:B------:R-:W-:Y:S01]  /*b9b0*/  HMMA.16816.F32 R132, R56.reuse, R42, R132 ;  /* 0x0000002a3884723c */ /* 0x040fe20000001884 */
[----:B------:R-:W5:Y:S07]  /*b9c0*/  LDSM.16.M88.4 R40, [R180+0x1800] ;  /* 0x00180000b428783b */ /* 0x000f6e0000000200 */
[----:B------:R-:W-:Y:S08]  /*b9d0*/  HMMA.16816.F32 R144, R56, R44, R144 ;  /* 0x0000002c3890723c */ /* 0x000ff00000001890 */
[C---:B--2---:R-:W-:Y:S08]  /*b9e0*/  HMMA.16816.F32 R8, R52.reuse, R36, R8 ;  /* 0x000000243408723c */ /* 0x044ff00000001808 */
[----:B------:R-:W-:Y:S08]  /*b9f0*/  HMMA.16816.F32 R4, R52, R38, R4 ;  /* 0x000000263404723c */ /* 0x000ff00000001804 */
[C---:B------:R-:W-:Y:S08]  /*ba00*/  HMMA.16816.F32 R64, R56.reuse, R36, R64 ;  /* 0x000000243840723c */ /* 0x040ff00000001840 */
[----:B------:R-:W-:Y:S01]  /*ba10*/  HMMA.16816.F32 R60, R56, R38, R60 ;  /* 0x00000026383c723c */ /* 0x000fe2000000183c */
[----:B------:R-:W2:Y:S01]  /*ba20*/  LDSM.16.M88.4 R36, [R189+0x2000] ;  /* 0x00200000bd24783b */ /* 0x000ea20000000200 */
[----:B------:R-:W-:-:S06]  /*ba30*/  DEPBAR.LE SB0, 0x0 ;  /* 0x000080000000791a */ /* 0x000fcc0000000000 */
[----:B------:R-:W-:Y:S08]  /*ba40*/  HMMA.16816.F32 R140, R56, R46, R140 ;  /* 0x0000002e388c723c */ /* 0x000ff0000000188c */
[----:B------:R-:W-:Y:S07]  /*ba50*/  HMMA.16816.F32 R24, R52, R44, R24 ;  /* 0x0000002c3418723c */ /* 0x000fee0000001818 */
[----:B------:R-:W-:Y:S01]  /*ba60*/  IADD3 R44, R221, -0x3, RZ ;  /* 0xfffffffddd2c7810 */ /* 0x000fe20007ffe0ff */
[----:B---3--:R-:W-:Y:S04]  /*ba70*/  HMMA.16816.F32 R152, R160, R156, R152 ;  /* 0x0000009ca098723c */ /* 0x008fe80000001898 */
[----:B------:R-:W-:-:S04]  /*ba80*/  IMAD R169, R44, 0x40, R204 ;  /* 0x000000402ca97824 */ /* 0x000fc800078e02cc */
[C---:B------:R-:W-:Y:S01]  /*ba90*/  HMMA.16816.F32 R148, R160.reuse, R158, R148 ;  /* 0x0000009ea094723c */ /* 0x040fe20000001894 */
[C---:B------:R-:W-:Y:S01]  /*baa0*/  IADD3 R175, R169.reuse, 0x8, RZ ;  /* 0x00000008a9af7810 */ /* 0x040fe20007ffe0ff */
[----:B------:R-:W3:Y:S01]  /*bab0*/  I2F R168, R169 ;  /* 0x000000a900a87306 */ /* 0x000ee20000201400 */
[C---:B------:R-:W-:Y:S02]  /*bac0*/  IADD3 R230, R169.reuse, 0x9, RZ ;  /* 0x00000009a9e67810 */ /* 0x040fe40007ffe0ff */
[C---:B------:R-:W-:Y:S02]  /*bad0*/  IADD3 R247, R169.reuse, 0x11, RZ ;  /* 0x00000011a9f77810 */ /* 0x040fe40007ffe0ff */
[C---:B------:R-:W-:Y:S01]  /*bae0*/  IADD3 R244, R169.reuse, 0x10, RZ ;  /* 0x00000010a9f47810 */ /* 0x040fe20007ffe0ff */
[----:B----4-:R-:W-:Y:S01]  /*baf0*/  HMMA.16816.F32 R144, R160, R164, R144 ;  /* 0x000000a4a090723c */ /* 0x010fe20000001890 */
[C---:B------:R-:W-:Y:S01]  /*bb00*/  IADD3 R252, R169.reuse, 0x18, RZ ;  /* 0x00000018a9fc7810 */ /* 0x040fe20007ffe0ff */
[----:B------:R-:W4:Y:S01]  /*bb10*/  I2F R170, R175 ;  /* 0x000000af00aa7306 */ /* 0x000f220000201400 */
[----:B------:R-:W-:-:S02]  /*bb20*/  IADD3 R250, R169, 0x20, RZ ;  /* 0x00000020a9fa7810 */ /* 0x000fc40007ffe0ff */
[-C--:B------:R-:W-:Y:S02]  /*bb30*/  ISETP.GE.AND P6, PT, R169, R240.reuse, PT ;  /* 0x000000f0a900720c */ /* 0x080fe40003fc6270 */
[----:B------:R-:W-:Y:S01]  /*bb40*/  ISETP.GE.AND P4, PT, R175, R240, PT ;  /* 0x000000f0af00720c */ /* 0x000fe20003f86270 */
[C---:B------:R-:W-:Y:S01]  /*bb50*/  HMMA.16816.F32 R140, R160.reuse, R166, R140 ;  /* 0x000000a6a08c723c */ /* 0x040fe2000000188c */
[C---:B------:R-:W-:Y:S01]  /*bb60*/  IADD3 R251, R169.reuse, 0x19, RZ ;  /* 0x00000019a9fb7810 */ /* 0x040fe20007ffe0ff */
[----:B------:R-:W2:Y:S01]  /*bb70*/  I2F R174, R230 ;  /* 0x000000e600ae7306 */ /* 0x000ea20000201400 */
[CC--:B---3--:R-:W-:Y:S01]  /*bb80*/  FFMA.FTZ R152, R168.reuse, R0.reuse, R152 ;  /* 0x00000000a8987223 */ /* 0x0c8fe20000010098 */
[C---:B------:R-:W-:Y:S01]  /*bb90*/  IADD3 R248, R169.reuse, 0x28, RZ ;  /* 0x00000028a9f87810 */ /* 0x040fe20007ffe0ff */
[-C--:B------:R-:W-:Y:S01]  /*bba0*/  FFMA.FTZ R229, R168, R0.reuse, R154 ;  /* 0x00000000a8e57223 */ /* 0x080fe2000001009a */
[C---:B------:R-:W-:Y:S02]  /*bbb0*/  IADD3 R172, R169.reuse, 0x38, RZ ;  /* 0x00000038a9ac7810 */ /* 0x040fe40007ffe0ff */
[----:B-1----:R-:W-:Y:S01]  /*bbc0*/  HMMA.16816.F32 R136, R160, R48, R136 ;  /* 0x00000030a088723c */ /* 0x002fe20000001888 */
[----:B------:R-:W-:Y:S01]  /*bbd0*/  FSEL R178, R152, -INF , !P6 ;  /* 0xff80000098b27808 */ /* 0x000fe20007000000 */
[----:B------:R-:W1:Y:S01]  /*bbe0*/  I2F R173, R244 ;  /* 0x000000f400ad7306 */ /* 0x000e620000201400 */
[----:B----4-:R-:W-:Y:S01]  /*bbf0*/  FFMA.FTZ R148, R170, R0, R148 ;  /* 0x00000000aa947223 */ /* 0x010fe20000010094 */
[----:B------:R-:W-:Y:S01]  /*bc00*/  ISETP.GE.AND P6, PT, R230, R240, PT ;  /* 0x000000f0e600720c */ /* 0x000fe20003fc6270 */
[----:B------:R-:W-:Y:S01]  /*bc10*/  FFMA.FTZ R150, R170, R0, R150 ;  /* 0x00000000aa967223 */ /* 0x000fe20000010096 */
[----:B------:R-:W-:-:S02]  /*bc20*/  IADD3 R231, R169, 0x30, RZ ;  /* 0x00000030a9e77810 */ /* 0x000fc40007ffe0ff */
[----:B------:R-:W-:Y:S01]  /*bc30*/  HMMA.16816.F32 R20, R52, R46, R20 ;  /* 0x0000002e3414723c */ /* 0x000fe20000001814 */
[----:B------:R-:W-:Y:S01]  /*bc40*/  FSEL R148, R148, -INF , !P4 ;  /* 0xff80000094947808 */ /* 0x000fe20006000000 */
[----:B------:R-:W3:Y:S01]  /*bc50*/  I2F R245, R250 ;  /* 0x000000fa00f57306 */ /* 0x000ee20000201400 */
[C---:B--2---:R-:W-:Y:S01]  /*bc60*/  FFMA.FTZ R149, R174.reuse, R0, R149 ;  /* 0x00000000ae957223 */ /* 0x044fe20000010095 */
[----:B------:R-:W-:Y:S01]  /*bc70*/  ISETP.GE.AND P4, PT, R247, R240, PT ;  /* 0x000000f0f700720c */ /* 0x000fe20003f86270 */
[-C--:B------:R-:W-:Y:S01]  /*bc80*/  FFMA.FTZ R151, R174, R0.reuse, R151 ;  /* 0x00000000ae977223 */ /* 0x080fe20000010097 */
[C---:B------:R-:W-:Y:S02]  /*bc90*/  IADD3 R249, R169.reuse, 0x21, RZ ;  /* 0x00000021a9f97810 */ /* 0x040fe40007ffe0ff */
[C---:B------:R-:W-:Y:S01]  /*bca0*/  IADD3 R54, R169.reuse, 0x1, RZ ;  /* 0x00000001a9367810 */ /* 0x040fe20007ffe0ff */
[----:B------:R-:W-:Y:S01]  /*bcb0*/  HMMA.16816.F32 R132, R160, R50, R132 ;  /* 0x00000032a084723c */ /* 0x000fe20000001884 */
[----:B------:R-:W2:Y:S01]  /*bcc0*/  I2F R246, R251 ;  /* 0x000000fb00f67306 */ /* 0x000ea20000201400 */
[----:B------:R-:W-:Y:S01]  /*bcd0*/  ISETP.GE.AND P5, PT, R169, R235, PT ;  /* 0x000000eba900720c */ /* 0x000fe20003fa6270 */
[----:B-1----:R-:W-:Y:S01]  /*bce0*/  FFMA.FTZ R146, R173, R0, R146 ;  /* 0x00000000ad927223 */ /* 0x002fe20000010092 */
[----:B------:R-:W-:-:S02]  /*bcf0*/  ISETP.GE.AND P1, PT, R54, R240, PT ;  /* 0x000000f03600720c */ /* 0x000fc40003f26270 */
[----:B------:R-:W-:Y:S02]  /*bd00*/  ISETP.GE.AND P3, PT, R169, R233, PT ;  /* 0x000000e9a900720c */ /* 0x000fe40003f66270 */
[C---:B-----5:R-:W-:Y:S01]  /*bd10*/  HMMA.16816.F32 R64, R160.reuse, R40, R64 ;  /* 0x00000028a040723c */ /* 0x060fe20000001840 */
[----:B------:R-:W1:Y:S01]  /*bd20*/  I2F R171, R54 ;  /* 0x0000003600ab7306 */ /* 0x000e620000201400 */
[----:B---3--:R-:W-:Y:S01]  /*bd30*/  FFMA.FTZ R136, R245, R0, R136 ;  /* 0x00000000f5887223 */ /* 0x008fe20000010088 */
[----:B------:R-:W-:Y:S02]  /*bd40*/  ISETP.GE.AND P2, PT, R169, R220, PT ;  /* 0x000000dca900720c */ /* 0x000fe40003f46270 */
[----:B------:R-:W-:Y:S02]  /*bd50*/  FSEL R229, R229, -INF , !P5 ;  /* 0xff800000e5e57808 */ /* 0x000fe40006800000 */
[-C--:B------:R-:W-:Y:S01]  /*bd60*/  ISETP.GE.AND P5, PT, R230, R235.reuse, PT ;  /* 0x000000ebe600720c */ /* 0x080fe20003fa6270 */
[----:B------:R-:W-:Y:S01]  /*bd70*/  HMMA.16816.F32 R60, R160, R42, R60 ;  /* 0x0000002aa03c723c */ /* 0x000fe2000000183c */
[----:B------:R-:W3:Y:S01]  /*bd80*/  I2F R161, R247 ;  /* 0x000000f700a17306 */ /* 0x000ee20000201400 */
[CC--:B--2---:R-:W-:Y:S01]  /*bd90*/  FFMA.FTZ R152, R246.reuse, R0.reuse, R141 ;  /* 0x00000000f6987223 */ /* 0x0c4fe2000001008d */
[----:B------:R-:W-:Y:S01]  /*bda0*/  FSEL R179, R151, -INF , !P5 ;  /* 0xff80000097b37808 */ /* 0x000fe20006800000 */
[----:B------:R-:W-:Y:S01]  /*bdb0*/  FFMA.FTZ R143, R246, R0, R143 ;  /* 0x00000000f68f7223 */ /* 0x000fe2000001008f */
[----:B------:R-:W-:-:S02]  /*bdc0*/  ISETP.GE.AND P5, PT, R252, R235, PT ;  /* 0x000000ebfc00720c */ /* 0x000fc40003fa6270 */
[----:B------:R-:W-:Y:S01]  /*bdd0*/  IADD3 R162, R169, 0x31, RZ ;  /* 0x00000031a9a27810 */ /* 0x000fe20007ffe0ff */
[----:B------:R-:W-:Y:S01]  /*bde0*/  HMMA.16816.F32 R24, R36, R164, R24 ;  /* 0x000000a42418723c */ /* 0x000fe20000001818 */
[----:B------:R-:W2:Y:S01]  /*bdf0*/  I2F R160, R252 ;  /* 0x000000fc00a07306 */ /* 0x000ea20000201400 */
[CC--:B-1----:R-:W-:Y:S02]  /*be00*/  FFMA.FTZ R153, R171.reuse, R0.reuse, R153 ;  /* 0x00000000ab997223 */ /* 0x0c2fe40000010099 */
[----:B------:R-:W-:-:S03]  /*be10*/  FFMA.FTZ R154, R171, R0, R155 ;  /* 0x00000000ab9a7223 */ /* 0x000fc6000001009b */
[----:B------:R-:W-:Y:S01]  /*be20*/  IADD3 R164, R169, 0x29, RZ ;  /* 0x00000029a9a47810 */ /* 0x000fe20007ffe0ff */
[----:B------:R-:W-:Y:S01]  /*be30*/  HMMA.16816.F32 R28, R36, R158, R28 ;  /* 0x0000009e241c723c */ /* 0x000fe2000000181c */
[-C--:B---3--:R-:W-:Y:S01]  /*be40*/  FFMA.FTZ R145, R161, R0.reuse, R145 ;  /* 0x00000000a1917223 */ /* 0x088fe20000010091 */
[----:B------:R-:W1:Y:S01]  /*be50*/  I2F R163, R248 ;  /* 0x000000f800a37306 */ /* 0x000e620000201400 */
[----:B------:R-:W-:Y:S01]  /*be60*/  IADD3 R169, R169, 0x39, RZ ;  /* 0x00000039a9a97810 */ /* 0x000fe20007ffe0ff */
[----:B------:R-:W-:-:S03]  /*be70*/  FFMA.FTZ R147, R161, R0, R147 ;  /* 0x00000000a1937223 */ /* 0x000fc60000010093 */
[-C--:B------:R-:W-:Y:S01]  /*be80*/  FFMA.FTZ R159, R173, R0.reuse, R144 ;  /* 0x00000000ad9f7223 */ /* 0x080fe20000010090 */
[C---:B------:R-:W-:Y:S01]  /*be90*/  HMMA.16816.F32 R32, R36.reuse, R156, R32 ;  /* 0x0000009c2420723c */ /* 0x040fe20000001820 */
[----:B------:R-:W-:Y:S01]  /*bea0*/  FSEL R144, R149, -INF , !P6 ;  /* 0xff80000095907808 */ /* 0x000fe20007000000 */
[----:B------:R-:W3:Y:S01]  /*beb0*/  I2F R241, R164 ;  /* 0x000000a400f17306 */ /* 0x000ee20000201400 */
[----:B--2---:R-:W-:Y:S01]  /*bec0*/  FFMA.FTZ R140, R160, R0, R140 ;  /* 0x00000000a08c7223 */ /* 0x004fe2000001008c */
[----:B------:R-:W-:Y:S01]  /*bed0*/  ISETP.GE.AND P6, PT, R252, R240, PT ;  /* 0x000000f0fc00720c */ /* 0x000fe20003fc6270 */
[----:B------:R-:W-:Y:S02]  /*bee0*/  FFMA.FTZ R142, R160, R0, R142 ;  /* 0x00000000a08e7223 */ /* 0x000fe4000001008e */
[----:B------:R-:W-:Y:S01]  /*bef0*/  FSEL R157, R145, -INF , !P4 ;  /* 0xff800000919d7808 */ /* 0x000fe20006000000 */
[C---:B------:R-:W-:Y:S01]  /*bf00*/  HMMA.16816.F32 R20, R36.reuse, R166, R20 ;  /* 0x000000a62414723c */ /* 0x040fe20000001814 */
[----:B------:R-:W-:Y:S01]  /*bf10*/  ISETP.GE.AND P4, PT, R250, R240, PT ;  /* 0x000000f0fa00720c */ /* 0x000fe20003f86270 */
[-C--:B-1----:R-:W-:Y:S01]  /*bf20*/  FFMA.FTZ R59, R163, R0.reuse, R132 ;  /* 0x00000000a33b7223 */ /* 0x082fe20000010084 */
[----:B------:R-:W-:Y:S01]  /*bf30*/  FSEL R156, R153, -INF , !P1 ;  /* 0xff800000999c7808 */ /* 0x000fe20004800000 */
[----:B------:R-:W1:Y:S01]  /*bf40*/  I2F R141, R231 ;  /* 0x000000e7008d7306 */ /* 0x000e620000201400 */
[----:B------:R-:W-:Y:S01]  /*bf50*/  FSEL R153, R140, -INF , !P6 ;  /* 0xff8000008c997808 */ /* 0x000fe20007000000 */
[----:B------:R-:W-:Y:S01]  /*bf60*/  FFMA.FTZ R24, R173, R0, R24 ;  /* 0x00000000ad187223 */ /* 0x000fe20000010018 */
[----:B------:R-:W-:Y:S01]  /*bf70*/  FSEL R140, R136, -INF , !P4 ;  /* 0xff800000888c7808 */ /* 0x000fe20006000000 */
[C---:B------:R-:W-:Y:S01]  /*bf80*/  HMMA.16816.F32 R12, R36.reuse, R50, R12 ;  /* 0x00000032240c723c */ /* 0x040fe2000000180c */
[----:B------:R-:W-:Y:S01]  /*bf90*/  ISETP.GE.AND P1, PT, R244, R240, PT ;  /* 0x000000f0f400720c */ /* 0x000fe20003f26270 */
[----:B---3--:R-:W-:Y:S01]  /*bfa0*/  FFMA.FTZ R58, R241, R0, R133 ;  /* 0x00000000f13a7223 */ /* 0x008fe20000010085 */
[----:B------:R-:W-:Y:S01]  /*bfb0*/  ISETP.GE.AND P4, PT, R164, R240, PT ;  /* 0x000000f0a400720c */ /* 0x000fe20003f86270 */
[----:B------:R-:W2:Y:S01]  /*bfc0*/  I2F R136, R162 ;  /* 0x000000a200887306 */ /* 0x000ea20000201400 */
[----:B------:R-:W-:Y:S01]  /*bfd0*/  FSEL R159, R159, -INF , !P1 ;  /* 0xff8000009f9f7808 */ /* 0x000fe20004800000 */
[----:B------:R-:W-:Y:S01]  /*bfe0*/  FFMA.FTZ R57, R241, R0, R135 ;  /* 0x00000000f1397223 */ /* 0x000fe20000010087 */
[----:B------:R-:W-:Y:S01]  /*bff0*/  ISETP.GE.AND P1, PT, R251, R240, PT ;  /* 0x000000f0fb00720c */ /* 0x000fe20003f26270 */
[C---:B------:R-:W-:Y:S01]  /*c000*/  HMMA.16816.F32 R8, R36.reuse, R40, R8 ;  /* 0x000000282408723c */ /* 0x040fe20000001808 */
[----:B------:R-:W-:Y:S01]  /*c010*/  FSEL R58, R58, -INF , !P4 ;  /* 0xff8000003a3a7808 */ /* 0x000fe20006000000 */
[----:B------:R-:W-:Y:S01]  /*c020*/  FFMA.FTZ R33, R171, R0, R33 ;  /* 0x00000000ab217223 */ /* 0x000fe20000010021 */
[----:B------:R-:W-:Y:S01]  /*c030*/  FSEL R152, R152, -INF , !P1 ;  /* 0xff80000098987808 */ /* 0x000fe20004800000 */
[----:B------:R-:W3:Y:S01]  /*c040*/  I2F R133, R172 ;  /* 0x000000ac00857306 */ /* 0x000ee20000201400 */
[----:B------:R-:W-:Y:S01]  /*c050*/  ISETP.GE.AND P1, PT, R248, R240, PT ;  /* 0x000000f0f800720c */ /* 0x000fe20003f26270 */
[----:B-1----:R-:W-:Y:S01]  /*c060*/  FFMA.FTZ R46, R141, R0, R64 ;  /* 0x000000008d2e7223 */ /* 0x002fe20000010040 */
[----:B------:R-:W-:Y:S01]  /*c070*/  ISETP.GE.AND P4, PT, R172, R240, PT ;  /* 0x000000f0ac00720c */ /* 0x000fe20003f86270 */
[----:B------:R-:W-:Y:S01]  /*c080*/  FFMA.FTZ R64, R245, R0, R138 ;  /* 0x00000000f5407223 */ /* 0x000fe2000001008a */
[----:B------:R-:W-:Y:S01]  /*c090*/  FSEL R59, R59, -INF , !P1 ;  /* 0xff8000003b3b7808 */ /* 0x000fe20004800000 */
[C---:B------:R-:W-:Y:S01]  /*c0a0*/  HMMA.16816.F32 R16, R36.reuse, R48, R16 ;  /* 0x000000302410723c */ /* 0x040fe20000001810 */
[----:B------:R-:W-:Y:S01]  /*c0b0*/  ISETP.GE.AND P1, PT, R162, R240, PT ;  /* 0x000000f0a200720c */ /* 0x000fe20003f26270 */
[C---:B--2---:R-:W-:Y:S01]  /*c0c0*/  FFMA.FTZ R55, R136.reuse, R0, R65 ;  /* 0x0000000088377223 */ /* 0x044fe20000010041 */
[----:B------:R-:W1:Y:S01]  /*c0d0*/  I2F R165, R249 ;  /* 0x000000f900a57306 */ /* 0x000e620000201400 */
[----:B------:R-:W-:Y:S01]  /*c0e0*/  ISETP.GE.AND P6, PT, R249, R240, PT ;  /* 0x000000f0f900720c */ /* 0x000fe20003fc6270 */
[-C--:B------:R-:W-:Y:S01]  /*c0f0*/  FFMA.FTZ R47, R136, R0.reuse, R67 ;  /* 0x00000000882f7223 */ /* 0x080fe20000010043 */
[----:B------:R-:W-:Y:S01]  /*c100*/  FSEL R155, R142, -INF , !P5 ;  /* 0xff8000008e9b7808 */ /* 0x000fe20006800000 */
[-C--:B------:R-:W-:Y:S01]  /*c110*/  FFMA.FTZ R45, R141, R0.reuse, R66 ;  /* 0x000000008d2d7223 */ /* 0x080fe20000010042 */
[----:B------:R-:W-:Y:S01]  /*c120*/  FSEL R55, R55, -INF , !P1 ;  /* 0xff80000037377808 */ /* 0x000fe20004800000 */
[-C--:B------:R-:W-:Y:S01]  /*c130*/  FFMA.FTZ R21, R246, R0.reuse, R21 ;  /* 0x00000000f6157223 */ /* 0x080fe20000010015 */
[-C--:B------:R-:W-:Y:S01]  /*c140*/  ISETP.GE.AND P1, PT, R54, R235.reuse, PT ;  /* 0x000000eb3600720c */ /* 0x080fe20003f26270 */
[-C--:B---3--:R-:W-:Y:S01]  /*c150*/  FFMA.FTZ R52, R133, R0.reuse, R60 ;  /* 0x0000000085347223 */ /* 0x088fe2000001003c */
[----:B------:R-:W2:Y:S01]  /*c160*/  I2F R65, R169 ;  /* 0x000000a900417306 */ /* 0x000ea20000201400 */
[-C--:B------:R-:W-:Y:S01]  /*c170*/  FFMA.FTZ R60, R163, R0.reuse, R134 ;  /* 0x00000000a33c7223 */ /* 0x080fe20000010086 */
[----:B------:R-:W-:Y:S01]  /*c180*/  FSEL R154, R154, -INF , !P1 ;  /* 0xff8000009a9a7808 */ /* 0x000fe20004800000 */
[-C--:B------:R-:W-:Y:S01]  /*c190*/  FFMA.FTZ R53, R133, R0.reuse, R62 ;  /* 0x0000000085357223 */ /* 0x080fe2000001003e */
[-C--:B------:R-:W-:Y:S01]  /*c1a0*/  ISETP.GE.AND P1, PT, R244, R235.reuse, PT ;  /* 0x000000ebf400720c */ /* 0x080fe20003f26270 */
[----:B------:R-:W-:Y:S01]  /*c1b0*/  HMMA.16816.F32 R4, R36, R42, R4 ;  /* 0x0000002a2404723c */ /* 0x000fe20000001804 */
[----:B------:R-:W-:Y:S01]  /*c1c0*/  FSEL R52, R52, -INF , !P4 ;  /* 0xff80000034347808 */ /* 0x000fe20006000000 */
[-C--:B-1----:R-:W-:Y:S01]  /*c1d0*/  FFMA.FTZ R137, R165, R0.reuse, R137 ;  /* 0x00000000a5897223 */ /* 0x082fe20000010089 */
[-C--:B------:R-:W-:Y:S01]  /*c1e0*/  ISETP.GE.AND P4, PT, R175, R235.reuse, PT ;  /* 0x000000ebaf00720c */ /* 0x080fe20003f86270 */
[-C--:B------:R-:W-:Y:S01]  /*c1f0*/  FFMA.FTZ R56, R165, R0.reuse, R139 ;  /* 0x00000000a5387223 */ /* 0x080fe2000001008b */
[----:B------:R-:W-:Y:S01]  /*c200*/  FSEL R158, R146, -INF , !P1 ;  /* 0xff800000929e7808 */ /* 0x000fe20004800000 */
[-C--:B------:R-:W-:Y:S01]  /*c210*/  FFMA.FTZ R35, R171, R0.reuse, R35 ;  /* 0x00000000ab237223 */ /* 0x080fe20000010023 */
[-C--:B------:R-:W-:Y:S01]  /*c220*/  ISETP.GE.AND P1, PT, R251, R235.reuse, PT ;  /* 0x000000ebfb00720c */ /* 0x080fe20003f26270 */
[-C--:B------:R-:W-:Y:S01]  /*c230*/  FFMA.FTZ R28, R170, R0.reuse, R28 ;  /* 0x00000000aa1c7223 */ /* 0x080fe2000001001c */
[----:B------:R-:W-:Y:S01]  /*c240*/  FSEL R228, R150, -INF , !P4 ;  /* 0xff80000096e47808 */ /* 0x000fe20006000000 */
[-C--:B------:R-:W-:Y:S01]  /*c250*/  FFMA.FTZ R30, R170, R0.reuse, R30 ;  /* 0x00000000aa1e7223 */ /* 0x080fe2000001001e */
[-C--:B------:R-:W-:Y:S01]  /*c260*/  ISETP.GE.AND P4, PT, R247, R235.reuse, PT ;  /* 0x000000ebf700720c */ /* 0x080fe20003f86270 */
[-C--:B--2---:R-:W-:Y:S01]  /*c270*/  FFMA.FTZ R61, R65, R0.reuse, R61 ;  /* 0x00000000413d7223 */ /* 0x084fe2000001003d */
[----:B------:R-:W-:Y:S01]  /*c280*/  FSEL R151, R143, -INF , !P1 ;  /* 0xff8000008f977808 */ /* 0x000fe20004800000 */
[-C--:B------:R-:W-:Y:S01]  /*c290*/  FFMA.FTZ R63, R65, R0.reuse, R63 ;  /* 0x00000000413f7223 */ /* 0x080fe2000001003f */
        /* <DEDUP_REMOVED lines=9> */
[CC--:B------:R-:W-:Y:S01]  /*c330*/  FFMA.FTZ R143, R161.reuse, R0.reuse, R25 ;  /* 0x00000000a18f7223 */ /* 0x0c0fe20000010019 */
[----:B------:R-:W-:Y:S01]  /*c340*/  FSEL R64, R64, -INF , !P4 ;  /* 0xff80000040407808 */ /* 0x000fe20006000000 */
[-C--:B------:R-:W-:Y:S01]  /*c350*/  FFMA.FTZ R27, R161, R0.reuse, R27 ;  /* 0x00000000a11b7223 */ /* 0x080fe2000001001b */
[-C--:B------:R-:W-:Y:S01]  /*c360*/  ISETP.GE.AND P4, PT, R164, R235.reuse, PT ;  /* 0x000000eba400720c */ /* 0x080fe20003f86270 */
[-C--:B------:R-:W-:Y:S01]  /*c370*/  FFMA.FTZ R9, R136, R0.reuse, R9 ;  /* 0x0000000088097223 */ /* 0x080fe20000010009 */
[----:B------:R-:W-:Y:S01]  /*c380*/  FSEL R132, R137, -INF , !P6 ;  /* 0xff80000089847808 */ /* 0x000fe20007000000 */
[C---:B------:R-:W-:Y:S01]  /*c390*/  FFMA.FTZ R20, R160.reuse, R0, R20 ;  /* 0x00000000a0147223 */ /* 0x040fe20000010014 */
[----:B------:R-:W-:Y:S01]  /*c3a0*/  ISETP.GE.AND P6, PT, R231, R240, PT ;  /* 0x000000f0e700720c */ /* 0x000fe20003fc6270 */
[-C--:B------:R-:W-:Y:S01]  /*c3b0*/  FFMA.FTZ R22, R160, R0.reuse, R22 ;  /* 0x00000000a0167223 */ /* 0x080fe20000010016 */
[----:B------:R-:W-:Y:S01]  /*c3c0*/  ISETP.GE.AND P5, PT, R249, R235, PT ;  /* 0x000000ebf900720c */ /* 0x000fe20003fa6270 */
[-C--:B------:R-:W-:Y:S01]  /*c3d0*/  FFMA.FTZ R23, R246, R0.reuse, R23 ;  /* 0x00000000f6177223 */ /* 0x080fe20000010017 */
[----:B------:R-:W-:Y:S01]  /*c3e0*/  FSEL R47, R47, -INF , !P1 ;  /* 0xff8000002f2f7808 */ /* 0x000fe20004800000 */
[CC--:B------:R-:W-:Y:S01]  /*c3f0*/  FFMA.FTZ R16, R245.reuse, R0.reuse, R16 ;  /* 0x00000000f5107223 */ /* 0x0c0fe20000010010 */
[----:B------:R-:W-:Y:S01]  /*c400*/  ISETP.GE.AND P1, PT, R54, R233, PT ;  /* 0x000000e93600720c */ /* 0x000fe20003f26270 */
[-C--:B------:R-:W-:Y:S01]  /*c410*/  FFMA.FTZ R18, R245, R0.reuse, R18 ;  /* 0x00000000f5127223 */ /* 0x080fe20000010012 */
[----:B------:R-:W-:Y:S01]  /*c420*/  FSEL R57, R57, -INF , !P4 ;  /* 0xff80000039397808 */ /* 0x000fe20006000000 */
[CC--:B------:R-:W-:Y:S01]  /*c430*/  FFMA.FTZ R17, R165.reuse, R0.reuse, R17 ;  /* 0x00000000a5117223 */ /* 0x0c0fe20000010011 */
[-C--:B------:R-:W-:Y:S01]  /*c440*/  ISETP.GE.AND P4, PT, R172, R235.reuse, PT ;  /* 0x000000ebac00720c */ /* 0x080fe20003f86270 */
[-C--:B------:R-:W-:Y:S01]  /*c450*/  FFMA.FTZ R19, R165, R0.reuse, R19 ;  /* 0x00000000a5137223 */ /* 0x080fe20000010013 */
[----:B------:R-:W-:Y:S01]  /*c460*/  FSEL R46, R46, -INF , !P6 ;  /* 0xff8000002e2e7808 */ /* 0x000fe20007000000 */
[-C--:B------:R-:W-:Y:S01]  /*c470*/  FFMA.FTZ R163, R163, R0.reuse, R14 ;  /* 0x00000000a3a37223 */ /* 0x080fe2000001000e */
[----:B------:R-:W-:Y:S01]  /*c480*/  FSEL R56, R56, -INF , !P5 ;  /* 0xff80000038387808 */ /* 0x000fe20006800000 */
[----:B------:R-:W-:Y:S01]  /*c490*/  FFMA.FTZ R13, R241, R0, R13 ;  /* 0x00000000f10d7223 */ /* 0x000fe2000001000d */
[----:B------:R-:W-:Y:S01]  /*c4a0*/  ISETP.GE.AND P6, PT, R169, R240, PT ;  /* 0x000000f0a900720c */ /* 0x000fe20003fc6270 */
[-C--:B------:R-:W-:Y:S01]  /*c4b0*/  FFMA.FTZ R15, R241, R0.reuse, R15 ;  /* 0x00000000f10f7223 */ /* 0x080fe2000001000f */
[----:B------:R-:W-:Y:S01]  /*c4c0*/  ISETP.GE.AND P5, PT, R231, R235, PT ;  /* 0x000000ebe700720c */ /* 0x000fe20003fa6270 */
[-C--:B------:R-:W-:Y:S01]  /*c4d0*/  FFMA.FTZ R8, R141, R0.reuse, R8 ;  /* 0x000000008d087223 */ /* 0x080fe20000010008 */
[----:B------:R-:W-:Y:S01]  /*c4e0*/  FSEL R33, R33, -INF , !P1 ;  /* 0xff80000021217808 */ /* 0x000fe20004800000 */
[-C--:B------:R-:W-:Y:S01]  /*c4f0*/  FFMA.FTZ R10, R141, R0.reuse, R10 ;  /* 0x000000008d0a7223 */ /* 0x080fe2000001000a */
[----:B------:R-:W-:Y:S01]  /*c500*/  ISETP.GE.AND P1, PT, R244, R233, PT ;  /* 0x000000e9f400720c */ /* 0x000fe20003f26270 */
[-C--:B------:R-:W-:Y:S01]  /*c510*/  FFMA.FTZ R11, R136, R0.reuse, R11 ;  /* 0x00000000880b7223 */ /* 0x080fe2000001000b */
[----:B------:R-:W-:Y:S01]  /*c520*/  FSEL R53, R53, -INF , !P4 ;  /* 0xff80000035357808 */ /* 0x000fe20006000000 */
[C---:B------:R-:W-:Y:S01]  /*c530*/  FFMA.FTZ R4, R133.reuse, R0, R4 ;  /* 0x0000000085047223 */ /* 0x040fe20000010004 */
[----:B------:R-:W-:Y:S01]  /*c540*/  BAR.SYNC.DEFER_BLOCKING 0x0 ;  /* 0x0000000000007b1d */ /* 0x000fe20000010000 */
[----:B------:R-:W-:Y:S01]  /*c550*/  ISETP.GE.AND P4, PT, R54, R220, PT ;  /* 0x000000dc3600720c */ /* 0x000fe20003f86270 */
[-C--:B------:R-:W-:Y:S01]  /*c560*/  FFMA.FTZ R6, R133, R0.reuse, R6 ;  /* 0x0000000085067223 */ /* 0x080fe20000010006 */
[----:B------:R-:W-:Y:S01]  /*c570*/  FSEL R45, R45, -INF , !P5 ;  /* 0xff8000002d2d7808 */ /* 0x000fe20006800000 */
[-C--:B------:R-:W-:Y:S01]  /*c580*/  FFMA.FTZ R5, R65, R0.reuse, R5 ;  /* 0x0000000041057223 */ /* 0x080fe20000010005 */
[----:B------:R-:W-:Y:S01]  /*c590*/  FSEL R54, R61, -INF , !P6 ;  /* 0xff8000003d367808 */ /* 0x000fe20007000000 */
[CC--:B------:R-:W-:Y:S01]  /*c5a0*/  FFMA.FTZ R61, R168.reuse, R0.reuse, R32 ;  /* 0x00000000a83d7223 */ /* 0x0c0fe20000010020 */
[----:B------:R-:W-:Y:S01]  /*c5b0*/  ISETP.GE.AND P5, PT, R169, R235, PT ;  /* 0x000000eba900720c */ /* 0x000fe20003fa6270 */
[-C--:B------:R-:W-:Y:S01]  /*c5c0*/  FFMA.FTZ R168, R168, R0.reuse, R34 ;  /* 0x00000000a8a87223 */ /* 0x080fe20000010022 */
[----:B------:R-:W-:Y:S01]  /*c5d0*/  FSEL R149, R24, -INF , !P1 ;  /* 0xff80000018957808 */ /* 0x000fe20004800000 */
[----:B------:R-:W-:Y:S01]  /*c5e0*/  FFMA.FTZ R7, R65, R0, R7 ;  /* 0x0000000041077223 */ /* 0x000fe20000010007 */
[----:B------:R-:W-:-:S02]  /*c5f0*/  ISETP.GE.AND P1, PT, R251, R233, PT ;  /* 0x000000e9fb00720c */ /* 0x000fc40003f26270 */
[----:B------:R-:W-:Y:S02]  /*c600*/  FSEL R32, R63, -INF , !P5 ;  /* 0xff8000003f207808 */ /* 0x000fe40006800000 */
[C---:B------:R-:W-:Y:S02]  /*c610*/  ISETP.GE.AND P6, PT, R175.reuse, R233, PT ;  /* 0x000000e9af00720c */ /* 0x040fe40003fc6270 */
        /* <DEDUP_REMOVED lines=28> */
[----:B------:R-:W-:Y:S02]  /*c7e0*/  ISETP.GE.AND P1, PT, R221, 0x4, PT ;  /* 0x00000004dd00780c */ /* 0x000fe40003f26270 */
[C---:B------:R-:W-:Y:S02]  /*c7f0*/  ISETP.GE.AND P3, PT, R249.reuse, R233, PT ;  /* 0x000000e9f900720c */ /* 0x040fe40003f66270 */
[----:B------:R-:W-:Y:S02]  /*c800*/  ISETP.GE.AND P2, PT, R249, R220, PT ;  /* 0x000000dcf900720c */ /* 0x000fe40003f46270 */
[----:B------:R-:W-:Y:S02]  /*c810*/  FSEL R26, R23, -INF , !P4 ;  /* 0xff800000171a7808 */ /* 0x000fe40006000000 */
[----:B------:R-:W-:Y:S02]  /*c820*/  FSEL R165, R16, -INF , !P6 ;  /* 0xff80000010a57808 */ /* 0x000fe40007000000 */
[----:B------:R-:W-:-:S02]  /*c830*/  FSEL R161, R18, -INF , !P5 ;  /* 0xff80000012a17808 */ /* 0x000fc40006800000 */
[-C--:B------:R-:W-:Y:S02]  /*c840*/  ISETP.GE.AND P4, PT, R248, R220.reuse, PT ;  /* 0x000000dcf800720c */ /* 0x080fe40003f86270 */
[CC--:B------:R-:W-:Y:S02]  /*c850*/  ISETP.GE.AND P6, PT, R164.reuse, R233.reuse, PT ;  /* 0x000000e9a400720c */ /* 0x0c0fe40003fc6270 */
[----:B------:R-:W-:Y:S02]  /*c860*/  ISETP.GE.AND P5, PT, R164, R220, PT ;  /* 0x000000dca400720c */ /* 0x000fe40003fa6270 */
[----:B------:R-:W-:Y:S02]  /*c870*/  FSEL R164, R17, -INF , !P3 ;  /* 0xff80000011a47808 */ /* 0x000fe40005800000 */
[----:B------:R-:W-:Y:S02]  /*c880*/  FSEL R160, R19, -INF , !P2 ;  /* 0xff80000013a07808 */ /* 0x000fe40005000000 */
[----:B------:R-:W-:-:S02]  /*c890*/  ISETP.GE.AND P3, PT, R231, R233, PT ;  /* 0x000000e9e700720c */ /* 0x000fc40003f66270 */
[-C--:B------:R-:W-:Y:S02]  /*c8a0*/  ISETP.GE.AND P2, PT, R231, R220.reuse, PT ;  /* 0x000000dce700720c */ /* 0x080fe40003f46270 */
[----:B------:R-:W-:Y:S02]  /*c8b0*/  FSEL R163, R163, -INF , !P4 ;  /* 0xff800000a3a37808 */ /* 0x000fe40006000000 */
[----:B------:R-:W-:Y:S02]  /*c8c0*/  ISETP.GE.AND P4, PT, R162, R220, PT ;  /* 0x000000dca200720c */ /* 0x000fe40003f86270 */
[----:B------:R-:W-:Y:S02]  /*c8d0*/  FSEL R166, R13, -INF , !P6 ;  /* 0xff8000000da67808 */ /* 0x000fe40007000000 */
[----:B------:R-:W-:Y:S02]  /*c8e0*/  FSEL R162, R15, -INF , !P5 ;  /* 0xff8000000fa27808 */ /* 0x000fe40006800000 */
[----:B------:R-:W-:-:S02]  /*c8f0*/  FSEL R138, R8, -INF , !P3 ;  /* 0xff800000088a7808 */ /* 0x000fc40005800000 */
[----:B------:R-:W-:Y:S02]  /*c900*/  FSEL R43, R10, -INF , !P2 ;  /* 0xff8000000a2b7808 */ /* 0x000fe40005000000 */
        /* <DEDUP_REMOVED lines=58> */
.L_x_751:
[----:B------:R-:W-:Y:S05]  /*ccb0*/  BSYNC B0 ;  /* 0x0000000000007941 */ /* 0x000fea0003800000 */
.L_x_750:
[----:B------:R-:W0:Y:S02]  /*ccc0*/  LDGDEPBAR ;  /* 0x00000000000079af */ /* 0x000e240000000000 */
.L_x_749:
[----:B------:R-:W-:Y:S01]  /*ccd0*/  FMNMX.FTZ R4, R177, R34, !PT ;  /* 0x00000022b1047209 */ /* 0x000fe20007810000 */
[----:B------:R-:W-:Y:S01]  /*cce0*/  IMAD.WIDE.U32 R172, R234, -0x326172a9, RZ ;  /* 0xcd9e8d57eaac7825 */ /* 0x000fe200078e00ff */
[----:B--2---:R-:W-:Y:S01]  /*ccf0*/  FMNMX.FTZ R7, R176, R61, !PT ;  /* 0x0000003db0077209 */ /* 0x004fe20007810000 */
[----:B------:R-:W2:Y:S01]  /*cd00*/  LDC.U8 R39, c[0x0][0x2d8] ;  /* 0x0000b600ff277b82 */ /* 0x000ea20000000000 */
[----:B------:R-:W-:Y:S01]  /*cd10*/  FMNMX.FTZ R4, R33, R4, !PT ;  /* 0x0000000421047209 */ /* 0x000fe20007810000 */
[----:B------:R-:W-:Y:S01]  /*cd20*/  IMAD.WIDE.U32 R174, R226, -0x2daee0ad, RZ ;  /* 0xd2511f53e2ae7825 */ /* 0x000fe200078e00ff */
[----:B------:R-:W-:Y:S01]  /*cd30*/  FMNMX.FTZ R7, R35, R7, !PT ;  /* 0x0000000723077209 */ /* 0x000fe20007810000 */
[----:B-1----:R-:W-:Y:S01]  /*cd40*/  LDSM.16.MT88.4 R16, [R188+0x6000] ;  /* 0x00600000bc10783b */ /* 0x002fe20000004200 */
[----:B------:R-:W-:Y:S02]  /*cd50*/  FMNMX.FTZ R4, R31, R4, !PT ;  /* 0x000000041f047209 */ /* 0x000fe40007810000 */
        /* <DEDUP_REMOVED lines=31> */
[----:B------:R-:W-:Y:S02]  /*cf50*/  FMNMX.FTZ R49, R3, R178, !PT ;  /* 0x000000b203317209 */ /* 0x000fe40007810000 */
[----:B------:R-:W-:Y:S01]  /*cf60*/  IMAD.WIDE.U32 R170, R170, -0x2daee0ad, RZ ;  /* 0xd2511f53aaaa7825 */ /* 0x000fe200078e00ff */
[----:B------:R-:W-:Y:S02]  /*cf70*/  FMNMX.FTZ R62, R2, R229, !PT ;  /* 0x000000e5023e7209 */ /* 0x000fe40007810000 */
[----:B------:R-:W-:-:S02]  /*cf80*/  LOP3.LUT R50, R175, UR25, R173, 0x96, !PT ;  /* 0x00000019af327c12 */ /* 0x000fc4000f8e96ad */
[----:B------:R-:W-:Y:S02]  /*cf90*/  LOP3.LUT R168, R171, UR14, R174, 0x96, !PT ;  /* 0x0000000eaba87c12 */ /* 0x000fe4000f8e96ae */
[----:B------:R-:W-:Y:S01]  /*cfa0*/  FMNMX.FTZ R49, R156, R49, !PT ;  /* 0x000000319c317209 */ /* 0x000fe20007810000 */
[----:B------:R-:W-:Y:S01]  /*cfb0*/  IMAD.WIDE.U32 R50, R50, -0x326172a9, RZ ;  /* 0xcd9e8d5732327825 */ /* 0x000fe200078e00ff */
[----:B------:R-:W-:Y:S02]  /*cfc0*/  FMNMX.FTZ R62, R154, R62, !PT ;  /* 0x0000003e9a3e7209 */ /* 0x000fe40007810000 */
[----:B------:R-:W-:Y:S01]  /*cfd0*/  FMNMX.FTZ R49, R148, R49, !PT ;  /* 0x0000003194317209 */ /* 0x000fe20007810000 */
[----:B------:R-:W-:Y:S01]  /*cfe0*/  IMAD.WIDE.U32 R168, R168, -0x326172a9, RZ ;  /* 0xcd9e8d57a8a87825 */ /* 0x000fe200078e00ff */
[----:B------:R-:W-:Y:S02]  /*cff0*/  LOP3.LUT R5, R51, UR15, R172, 0x96, !PT ;  /* 0x0000000f33057c12 */ /* 0x000fe4000f8e96ac */
[----:B------:R-:W-:-:S02]  /*d000*/  FMNMX.FTZ R49, R144, R49, !PT ;  /* 0x0000003190317209 */ /* 0x000fc40007810000 */
[----:B------:R-:W-:Y:S01]  /*d010*/  LOP3.LUT R244, R169, UR13, R50, 0x96, !PT ;  /* 0x0000000da9f47c12 */ /* 0x000fe2000f8e9632 */
[----:B------:R-:W-:Y:S01]  /*d020*/  IMAD.WIDE.U32 R246, R5, -0x2daee0ad, RZ ;  /* 0xd2511f5305f67825 */ /* 0x000fe200078e00ff */
[----:B------:R-:W-:Y:S02]  /*d030*/  FMNMX.FTZ R62, R228, R62, !PT ;  /* 0x0000003ee43e7209 */ /* 0x000fe40007810000 */
[----:B-1----:R-:W-:Y:S01]  /*d040*/  FMNMX.FTZ R6, R4, R6, !PT ;  /* 0x0000000604067209 */ /* 0x002fe20007810000 */
[----:B------:R-:W-:Y:S01]  /*d050*/  IMAD.WIDE.U32 R244, R244, -0x2daee0ad, RZ ;  /* 0xd2511f53f4f47825 */ /* 0x000fe200078e00ff */
[----:B------:R-:W1:Y:S01]  /*d060*/  SHFL.BFLY PT, R4, R7, 0x2, 0x1f ;  /* 0x0c401f0007047f89 */ /* 0x000e6200000e0000 */
[----:B------:R-:W-:Y:S02]  /*d070*/  LOP3.LUT R5, R247, UR12, R170, 0x96, !PT ;  /* 0x0000000cf7057c12 */ /* 0x000fe4000f8e96aa */
[----:B------:R-:W-:Y:S01]  /*d080*/  FMNMX.FTZ R49, R159, R49, !PT ;  /* 0x000000319f317209 */ /* 0x000fe20007810000 */
[----:B------:R-:W3:Y:S01]  /*d090*/  SHFL.BFLY PT, R135, R6, 0x1, 0x1f ;  /* 0x0c201f0006877f89 */ /* 0x000ee200000e0000 */
[----:B------:R-:W-:Y:S01]  /*d0a0*/  LOP3.LUT R246, R245, UR10, R246, 0x96, !PT ;  /* 0x0000000af5f67c12 */ /* 0x000fe2000f8e96f6 */
[----:B------:R-:W-:Y:S01]  /*d0b0*/  IMAD.WIDE.U32 R230, R5, -0x326172a9, RZ ;  /* 0xcd9e8d5705e67825 */ /* 0x000fe200078e00ff */
[----:B------:R-:W-:-:S02]  /*d0c0*/  FMNMX.FTZ R62, R179, R62, !PT ;  /* 0x0000003eb33e7209 */ /* 0x000fc40007810000 */
[----:B--2---:R-:W-:Y:S01]  /*d0d0*/  PRMT R39, R39, 0x7054, R39 ;  /* 0x0000705427277816 */ /* 0x004fe20000000027 */
[----:B------:R-:W-:Y:S01]  /*d0e0*/  IMAD.WIDE.U32 R246, R246, -0x326172a9, RZ ;  /* 0xcd9e8d57f6f67825 */ /* 0x000fe200078e00ff */
[----:B------:R-:W-:Y:S02]  /*d0f0*/  LOP3.LUT R5, R231, UR11, R168, 0x96, !PT ;  /* 0x0000000be7057c12 */ /* 0x000fe4000f8e96a8 */
[----:B------:R-:W-:Y:S02]  /*d100*/  FMNMX.FTZ R49, R157, R49, !PT ;  /* 0x000000319d317209 */ /* 0x000fe40007810000 */
[----:B------:R-:W-:Y:S02]  /*d110*/  LOP3.LUT R230, R247, UR9, R230, 0x96, !PT ;  /* 0x00000009f7e67c12 */ /* 0x000fe4000f8e96e6 */
[----:B------:R-:W-:Y:S02]  /*d120*/  FMNMX.FTZ R62, R158, R62, !PT ;  /* 0x0000003e9e3e7209 */ /* 0x000fe40007810000 */
[----:B------:R-:W-:Y:S01]  /*d130*/  FMNMX.FTZ R49, R153, R49, !PT ;  /* 0x0000003199317209 */ /* 0x000fe20007810000 */
[----:B------:R-:W-:Y:S01]  /*d140*/  IMAD.WIDE.U32 R230, R230, -0x2daee0ad, RZ ;  /* 0xd2511f53e6e67825 */ /* 0x000fe200078e00ff */
[----:B------:R-:W-:-:S02]  /*d150*/  FMNMX.FTZ R62, R150, R62, !PT ;  /* 0x0000003e963e7209 */ /* 0x000fc40007810000 */
[----:B------:R-:W-:Y:S02]  /*d160*/  FMNMX.FTZ R49, R152, R49, !PT ;  /* 0x0000003198317209 */ /* 0x000fe40007810000 */
[----:B-1----:R-:W-:Y:S02]  /*d170*/  FMNMX.FTZ R4, R7, R4, !PT ;  /* 0x0000000407047209 */ /* 0x002fe40007810000 */
[----:B------:R-:W-:Y:S02]  /*d180*/  FMNMX.FTZ R62, R155, R62, !PT ;  /* 0x0000003e9b3e7209 */ /* 0x000fe40007810000 */
[----:B---3--:R-:W-:Y:S01]  /*d190*/  FMNMX.FTZ R135, R6, R135, !PT ;  /* 0x0000008706877209 */ /* 0x008fe20007810000 */
[----:B------:R-:W1:Y:S01]  /*d1a0*/  SHFL.BFLY PT, R134, R4, 0x1, 0x1f ;  /* 0x0c201f0004867f89 */ /* 0x000e6200000e0000 */
[----:B------:R-:W-:Y:S01]  /*d1b0*/  IMAD.WIDE.U32 R6, R5, -0x2daee0ad, RZ ;  /* 0xd2511f5305067825 */ /* 0x000fe200078e00ff */
[----:B------:R-:W-:Y:S02]  /*d1c0*/  FMNMX.FTZ R49, R140, R49, !PT ;  /* 0x000000318c317209 */ /* 0x000fe40007810000 */
[C---:B------:R-:W-:Y:S01]  /*d1d0*/  FSETP.NEU.FTZ.AND P2, PT, R135.reuse, -INF , PT ;  /* 0xff8000008700780b */ /* 0x040fe20003f5d000 */
[----:B------:R-:W-:Y:S01]  /*d1e0*/  FMUL.FTZ R133, R135, c[0x0][0x23c] ;  /* 0x00008f0087857a20 */ /* 0x000fe20000410000 */
[----:B------:R-:W-:-:S02]  /*d1f0*/  LOP3.LUT R5, R231, UR6, R6, 0x96, !PT ;  /* 0x00000006e7057c12 */ /* 0x000fc4000f8e9606 */
[----:B------:R-:W-:Y:S02]  /*d200*/  LOP3.LUT R244, R7, UR8, R244, 0x96, !PT ;  /* 0x0000000807f47c12 */ /* 0x000fe4000f8e96f4 */
[----:B------:R-:W-:Y:S01]  /*d210*/  FSEL R133, R133, RZ, P2 ;  /* 0x000000ff85857208 */ /* 0x000fe20001000000 */
[----:B------:R-:W-:Y:S01]  /*d220*/  IMAD.WIDE.U32 R8, R5, -0x326172a9, RZ ;  /* 0xcd9e8d5705087825 */ /* 0x000fe200078e00ff */
[----:B------:R-:W-:Y:S02]  /*d230*/  FSEL R38, R135, RZ, P2 ;  /* 0x000000ff87267208 */ /* 0x000fe40001000000 */
[----:B------:R-:W-:Y:S01]  /*d240*/  FMNMX.FTZ R62, R151, R62, !PT ;  /* 0x0000003e973e7209 */ /* 0x000fe20007810000 */
[----:B------:R-:W-:Y:S01]  /*d250*/  IMAD.WIDE.U32 R244, R244, -0x326172a9, RZ ;  /* 0xcd9e8d57f4f47825 */ /* 0x000fe200078e00ff */
[----:B------:R-:W-:Y:S02]  /*d260*/  LOP3.LUT R22, R8, 0xff, RZ, 0xc0, !PT ;  /* 0x000000ff08167812 */ /* 0x000fe400078ec0ff */
[----:B------:R-:W-:Y:S01]  /*d270*/  SHF.R.U32.HI R6, RZ, 0x10, R8 ;  /* 0x00000010ff067819 */ /* 0x000fe20000011608 */
[--C-:B------:R-:W-:Y:S01]  /*d280*/  FFMA.FTZ R31, R31, c[0x0][0x23c], -R133.reuse ;  /* 0x00008f001f1f7a23 */ /* 0x100fe20000010885 */
[----:B------:R-:W-:Y:S01]  /*d290*/  LOP3.LUT R7, R9, UR16, R244, 0x96, !PT ;  /* 0x0000001009077c12 */ /* 0x000fe2000f8e96f4 */
[--C-:B------:R-:W-:Y:S01]  /*d2a0*/  FFMA.FTZ R30, R30, c[0x0][0x23c], -R133.reuse ;  /* 0x00008f001e1e7a23 */ /* 0x100fe20000010885 */
[----:B------:R-:W-:Y:S01]  /*d2b0*/  LOP3.LUT R6, R6, 0xff, RZ, 0xc0, !PT ;  /* 0x000000ff06067812 */ /* 0x000fe200078ec0ff */
[--C-:B------:R-:W-:Y:S01]  /*d2c0*/  FFMA.FTZ R34, R34, c[0x0][0x23c], -R133.reuse ;  /* 0x00008f0022227a23 */ /* 0x100fe20000010885 */
[----:B-1----:R-:W-:Y:S01]  /*d2d0*/  FMNMX.FTZ R134, R4, R134, !PT ;  /* 0x0000008604867209 */ /* 0x002fe20007810000 */
[--C-:B------:R-:W-:Y:S01]  /*d2e0*/  FFMA.FTZ R33, R33, c[0x0][0x23c], -R133.reuse ;  /* 0x00008f0021217a23 */ /* 0x100fe20000010885 */
[----:B------:R-:W-:Y:S01]  /*d2f0*/  LOP3.LUT R4, R8, 0xffff, RZ, 0xc0, !PT ;  /* 0x0000ffff08047812 */ /* 0x000fe200078ec0ff */
[----:B------:R-:W-:Y:S01]  /*d300*/  MUFU.EX2 R31, R31 ;  /* 0x0000001f001f7308 */ /* 0x000fe20000000800 */
[C---:B------:R-:W-:Y:S01]  /*d310*/  FSETP.NEU.FTZ.AND P0, PT, R134.reuse, -INF , PT ;  /* 0xff8000008600780b */ /* 0x040fe20003f1d000 */
[----:B------:R-:W-:Y:S01]  /*d320*/  FMUL.FTZ R42, R134, c[0x0][0x23c] ;  /* 0x00008f00862a7a20 */ /* 0x000fe20000410000 */
[----:B------:R-:W-:Y:S01]  /*d330*/  SHF.R.U32.HI R4, RZ, 0x8, R4 ;  /* 0x00000008ff047819 */ /* 0x000fe20000011604 */
[----:B------:R-:W-:Y:S01]  /*d340*/  FADD.FTZ R38, R177, -R38 ;  /* 0x80000026b1267221 */ /* 0x000fe20000010000 */
[----:B------:R-:W-:Y:S01]  /*d350*/  SHF.R.U32.HI R9, RZ, 0x18, R8 ;  /* 0x00000018ff097819 */ /* 0x000fe20000011608 */
[----:B------:R-:W-:Y:S01]  /*d360*/  FFMA.FTZ R143, R143, c[0x0][0x23c], -R133 ;  /* 0x00008f008f8f7a23 */ /* 0x000fe20000010885 */
[----:B------:R-:W-:Y:S01]  /*d370*/  FSEL R42, R42, RZ, P0 ;  /* 0x000000ff2a2a7208 */ /* 0x000fe20000000000 */
[----:B------:R-:W1:Y:S01]  /*d380*/  MUFU.EX2 R30, R30 ;  /* 0x0000001e001e7308 */ /* 0x000e620000000800 */
[----:B------:R-:W-:Y:S01]  /*d390*/  PRMT R22, R22, 0x5410, R4 ;  /* 0x0000541016167816 */ /* 0x000fe20000000004 */
[----:B------:R-:W-:Y:S01]  /*d3a0*/  FMUL.FTZ R38, R38, c[0x0][0x23c] ;  /* 0x00008f0026267a20 */ /* 0x000fe20000410000 */
[----:B------:R-:W-:Y:S01]  /*d3b0*/  LOP3.LUT R8, R7, 0xffff, RZ, 0xc0, !PT ;  /* 0x0000ffff07087812 */ /* 0x000fe200078ec0ff */
[--C-:B------:R-:W-:Y:S01]  /*d3c0*/  FFMA.FTZ R29, R29, c[0x0][0x23c], -R42.reuse ;  /* 0x00008f001d1d7a23 */ /* 0x100fe2000001082a */
[--C-:B------:R-:W-:Y:S01]  /*d3d0*/  SHF.R.U32.HI R4, RZ, 0x10, R7.reuse ;  /* 0x00000010ff047819 */ /* 0x100fe20000011607 */
[--C-:B------:R-:W-:Y:S01]  /*d3e0*/  FFMA.FTZ R28, R28, c[0x0][0x23c], -R42.reuse ;  /* 0x00008f001c1c7a23 */ /* 0x100fe2000001082a */
[----:B------:R-:W-:Y:S01]  /*d3f0*/  LOP3.LUT R5, R7, 0xff, RZ, 0xc0, !PT ;  /* 0x000000ff07057812 */ /* 0x000fe200078ec0ff */
[--C-:B------:R-:W-:Y:S01]  /*d400*/  FFMA.FTZ R36, R61, c[0x0][0x23c], -R42.reuse ;  /* 0x00008f003d247a23 */ /* 0x100fe2000001082a */
[----:B------:R-:W-:Y:S01]  /*d410*/  MUFU.EX2 R34, R34 ;  /* 0x0000002200227308 */ /* 0x000fe20000000800 */
[----:B------:R-:W-:Y:S01]  /*d420*/  FFMA.FTZ R35, R35, c[0x0][0x23c], -R42 ;  /* 0x00008f0023237a23 */ /* 0x000fe2000001082a */
[----:B------:R-:W-:Y:S01]  /*d430*/  SHF.R.U32.HI R7, RZ, 0x18, R7 ;  /* 0x00000018ff077819 */ /* 0x000fe20000011607 */
[--C-:B------:R-:W-:Y:S01]  /*d440*/  HSET2.LE.AND R22, R22, R39.reuse, PT ;  /* 0x0000002716167233 */ /* 0x100fe20003803000 */
[----:B------:R-:W-:Y:S01]  /*d450*/  SHF.R.U32.HI R8, RZ, 0x8, R8 ;  /* 0x00000008ff087819 */ /* 0x000fe20000011608 */
[--C-:B------:R-:W-:Y:S01]  /*d460*/  FFMA.FTZ R146, R146, c[0x0][0x23c], -R133.reuse ;  /* 0x00008f0092927a23 */ /* 0x100fe20000010885 */
[----:B------:R-:W-:Y:S01]  /*d470*/  LOP3.LUT R4, R4, 0xff, RZ, 0xc0, !PT ;  /* 0x000000ff04047812 */ /* 0x000fe200078ec0ff */
[----:B------:R-:W-:Y:S01]  /*d480*/  FFMA.FTZ R145, R145, c[0x0][0x23c], -R133 ;  /* 0x00008f0091917a23 */ /* 0x000fe20000010885 */
[----:B------:R-:W2:Y:S01]  /*d490*/  MUFU.EX2 R33, R33 ;  /* 0x0000002100217308 */ /* 0x000ea20000000800 */
[----:B------:R-:W-:Y:S01]  /*d4a0*/  PRMT R6, R6, 0x5410, R9 ;  /* 0x0000541006067816 */ /* 0x000fe20000000009 */
[----:B------:R-:W-:Y:S01]  /*d4b0*/  FFMA.FTZ R161, R161, c[0x0][0x23c], -R42 ;  /* 0x00008f00a1a17a23 */ /* 0x000fe2000001082a */
[----:B------:R-:W-:Y:S01]  /*d4c0*/  PRMT R5, R5, 0x5410, R8 ;  /* 0x0000541005057816 */ /* 0x000fe20000000008 */
[----:B------:R-:W-:Y:S01]  /*d4d0*/  FFMA.FTZ R165, R165, c[0x0][0x23c], -R133 ;  /* 0x00008f00a5a57a23 */ /* 0x000fe20000010885 */
[----:B------:R-:W-:Y:S01]  /*d4e0*/  PRMT R4, R4, 0x5410, R7 ;  /* 0x0000541004047816 */ /* 0x000fe20000000007 */
[--C-:B------:R-:W-:Y:S01]  /*d4f0*/  HSET2.LE.AND R6, R6, R39.reuse, PT ;  /* 0x0000002706067233 */ /* 0x100fe20003803000 */
[----:B-1----:R-:W-:Y:S01]  /*d500*/  F2FP.PACK_AB R7, R30, R31 ;  /* 0x0000001f1e07723e */ /* 0x002fe200000000ff */
[----:B------:R-:W-:Y:S01]  /*d510*/  MUFU.EX2 R29, R29 ;  /* 0x0000001d001d7308 */ /* 0x000fe20000000800 */
[--C-:B------:R-:W-:Y:S01]  /*d520*/  HSET2.LE.AND R5, R5, R39.reuse, PT ;  /* 0x0000002705057233 */ /* 0x100fe20003803000 */
[----:B------:R-:W-:Y:S01]  /*d530*/  LDSM.16.MT88.4 R8, [R185+0x6000] ;  /* 0x00600000b908783b */ /* 0x000fe20000004200 */
[----:B------:R-:W-:Y:S01]  /*d540*/  HSET2.LE.AND R4, R4, R39, PT ;  /* 0x0000002704047233 */ /* 0x000fe20003803000 */
[----:B------:R-:W-:Y:S01]  /*d550*/  LOP3.LUT R22, R22, R7, RZ, 0xc0, !PT ;  /* 0x0000000716167212 */ /* 0x000fe200078ec0ff */
[--C-:B------:R-:W-:Y:S01]  /*d560*/  FFMA.FTZ R164, R164, c[0x0][0x23c], -R133.reuse ;  /* 0x00008f00a4a47a23 */ /* 0x100fe20000010885 */
[----:B------:R-:W-:Y:S01]  /*d570*/  FSEL R37, R134, RZ, P0 ;  /* 0x000000ff86257208 */ /* 0x000fe20000000000 */
[--C-:B------:R-:W-:Y:S01]  /*d580*/  FFMA.FTZ R167, R167, c[0x0][0x23c], -R133.reuse ;  /* 0x00008f00a7a77a23 */ /* 0x100fe20000010885 */
[----:B------:R-:W1:Y:S01]  /*d590*/  MUFU.EX2 R28, R28 ;  /* 0x0000001c001c7308 */ /* 0x000e620000000800 */
[----:B--2---:R-:W-:Y:S01]  /*d5a0*/  F2FP.PACK_AB R20, R33, R34 ;  /* 0x000000222114723e */ /* 0x004fe200000000ff */
[----:B------:R-:W-:Y:S01]  /*d5b0*/  FFMA.FTZ R166, R166, c[0x0][0x23c], -R133 ;  /* 0x00008f00a6a67a23 */ /* 0x000fe20000010885 */
[----:B------:R-:W-:Y:S01]  /*d5c0*/  FMNMX.FTZ R49, R132, R49, !PT ;  /* 0x0000003184317209 */ /* 0x000fe20007810000 */
[----:B------:R-:W-:Y:S01]  /*d5d0*/  FADD.FTZ R37, R176, -R37 ;  /* 0x80000025b0257221 */ /* 0x000fe20000010000 */
[----:B------:R-:W-:Y:S01]  /*d5e0*/  LOP3.LUT R20, R5, R20, RZ, 0xc0, !PT ;  /* 0x0000001405147212 */ /* 0x000fe200078ec0ff */
[----:B------:R-:W-:Y:S01]  /*d5f0*/  IMAD.WIDE.U32 R176, R232, -0x326172a9, RZ ;  /* 0xcd9e8d57e8b07825 */ /* 0x000fe200078e00ff */
[----:B------:R-:W-:Y:S01]  /*d600*/  FMNMX.FTZ R62, R64, R62, !PT ;  /* 0x0000003e403e7209 */ /* 0x000fe20007810000 */
[----:B------:R-:W-:Y:S01]  /*d610*/  MUFU.EX2 R36, R36 ;  /* 0x0000002400247308 */ /* 0x000fe20000000800 */
[----:B------:R-:W-:Y:S01]  /*d620*/  FMNMX.FTZ R49, R59, R49, !PT ;  /* 0x000000313b317209 */ /* 0x000fe20007810000 */
[----:B------:R-:W-:Y:S01]  /*d630*/  FMUL.FTZ R37, R37, c[0x0][0x23c] ;  /* 0x00008f0025257a20 */ /* 0x000fe20000410000 */
[----:B------:R-:W-:Y:S01]  /*d640*/  FMNMX.FTZ R62, R56, R62, !PT ;  /* 0x0000003e383e7209 */ /* 0x000fe20007810000 */
[--C-:B------:R-:W-:Y:S01]  /*d650*/  FFMA.FTZ R162, R162, c[0x0][0x23c], -R42.reuse ;  /* 0x00008f00a2a27a23 */ /* 0x100fe2000001082a */
[----:B------:R-:W-:Y:S01]  /*d660*/  FMNMX.FTZ R49, R58, R49, !PT ;  /* 0x000000313a317209 */ /* 0x000fe20007810000 */
[--C-:B------:R-:W-:Y:S01]  /*d670*/  FFMA.FTZ R41, R41, c[0x0][0x23c], -R42.reuse ;  /* 0x00008f0029297a23 */ /* 0x100fe2000001082a */
[----:B------:R-:W-:Y:S01]  /*d680*/  FMNMX.FTZ R62, R60, R62, !PT ;  /* 0x0000003e3c3e7209 */ /* 0x000fe20007810000 */
[----:B------:R-:W2:Y:S01]  /*d690*/  MUFU.EX2 R35, R35 ;  /* 0x0000002300237308 */ /* 0x000ea20000000800 */
[----:B-1----:R-:W-:Y:S01]  /*d6a0*/  F2FP.PACK_AB R23, R28, R29 ;  /* 0x0000001d1c17723e */ /* 0x002fe200000000ff */
[--C-:B------:R-:W-:Y:S01]  /*d6b0*/  FFMA.FTZ R40, R40, c[0x0][0x23c], -R42.reuse ;  /* 0x00008f0028287a23 */ /* 0x100fe2000001082a */
[----:B------:R-:W-:Y:S01]  /*d6c0*/  FMNMX.FTZ R49, R46, R49, !PT ;  /* 0x000000312e317209 */ /* 0x000fe20007810000 */
[--C-:B------:R-:W-:Y:S01]  /*d6d0*/  FFMA.FTZ R138, R138, c[0x0][0x23c], -R133.reuse ;  /* 0x00008f008a8a7a23 */ /* 0x100fe20000010885 */
[----:B------:R-:W-:Y:S01]  /*d6e0*/  LOP3.LUT R23, R6, R23, RZ, 0xc0, !PT ;  /* 0x0000001706177212 */ /* 0x000fe200078ec0ff */
[--C-:B------:R-:W-:Y:S01]  /*d6f0*/  FFMA.FTZ R139, R139, c[0x0][0x23c], -R133.reuse ;  /* 0x00008f008b8b7a23 */ /* 0x100fe20000010885 */
[----:B------:R-:W-:Y:S01]  /*d700*/  FMNMX.FTZ R62, R57, R62, !PT ;  /* 0x0000003e393e7209 */ /* 0x000fe20007810000 */
[----:B------:R-:W1:Y:S01]  /*d710*/  MUFU.EX2 R38, R38 ;  /* 0x0000002600267308 */ /* 0x000e620000000800 */
[----:B------:R-:W-:Y:S01]  /*d720*/  FMNMX.FTZ R49, R55, R49, !PT ;  /* 0x0000003137317209 */ /* 0x000fe20007810000 */
[--C-:B------:R-:W-:Y:S01]  /*d730*/  FFMA.FTZ R141, R141, c[0x0][0x23c], -R133.reuse ;  /* 0x00008f008d8d7a23 */ /* 0x100fe20000010885 */
[----:B------:R-:W-:Y:S01]  /*d740*/  FMNMX.FTZ R62, R45, R62, !PT ;  /* 0x0000003e2d3e7209 */ /* 0x000fe20007810000 */
[----:B------:R-:W-:Y:S01]  /*d750*/  FFMA.FTZ R67, R67, c[0x0][0x23c], -R133 ;  /* 0x00008f0043437a23 */ /* 0x000fe20000010885 */
[----:B------:R-:W-:Y:S01]  /*d760*/  FMNMX.FTZ R49, R52, R49, !PT ;  /* 0x0000003134317209 */ /* 0x000fe20007810000 */
[--C-:B------:R-:W-:Y:S01]  /*d770*/  FFMA.FTZ R43, R43, c[0x0][0x23c], -R42.reuse ;  /* 0x00008f002b2b7a23 */ /* 0x100fe2000001082a */
[----:B------:R-:W-:Y:S01]  /*d780*/  FMNMX.FTZ R62, R47, R62, !PT ;  /* 0x0000003e2f3e7209 */ /* 0x000fe20007810000 */
[----:B------:R-:W3:Y:S01]  /*d790*/  MUFU.EX2 R37, R37 ;  /* 0x0000002500257308 */ /* 0x000ee20000000800 */
[----:B--2---:R-:W-:Y:S01]  /*d7a0*/  F2FP.PACK_AB R21, R35, R36 ;  /* 0x000000242315723e */ /* 0x004fe200000000ff */
[----:B------:R-:W-:Y:S01]  /*d7b0*/  FFMA.FTZ R48, R48, c[0x0][0x23c], -R42 ;  /* 0x00008f0030307a23 */ /* 0x000fe2000001082a */
[----:B------:R-:W-:-:S02]  /*d7c0*/  FMNMX.FTZ R49, R54, R49, !PT ;  /* 0x0000003136317209 */ /* 0x000fc40007810000 */
[----:B------:R-:W-:Y:S02]  /*d7d0*/  LOP3.LUT R21, R4, R21, RZ, 0xc0, !PT ;  /* 0x0000001504157212 */ /* 0x000fe400078ec0ff */
[----:B------:R-:W-:Y:S01]  /*d7e0*/  LDSM.16.MT88.4 R4, [R184+0x6000] ;  /* 0x00600000b804783b */ /* 0x000fe20000004200 */
[----:B------:R-:W-:Y:S01]  /*d7f0*/  FMNMX.FTZ R62, R53, R62, !PT ;  /* 0x0000003e353e7209 */ /* 0x000fe20007810000 */
[-C--:B-1----:R-:W-:Y:S01]  /*d800*/  FMUL.FTZ R124, R124, R38.reuse ;  /* 0x000000267c7c7220 */ /* 0x082fe20000410000 */
[----:B------:R-:W-:Y:S01]  /*d810*/  LOP3.LUT R171, R177, R227, RZ, 0x3c, !PT ;  /* 0x000000e3b1ab7212 */ /* 0x000fe200078e3cff */
[-C--:B------:R-:W-:Y:S01]  /*d820*/  FMUL.FTZ R125, R125, R38.reuse ;  /* 0x000000267d7d7220 */ /* 0x080fe20000410000 */
[----:B------:R-:W1:Y:S01]  /*d830*/  SHFL.BFLY PT, R61, R49, 0x2, 0x1f ;  /* 0x0c401f00313d7f89 */ /* 0x000e6200000e0000 */
[----:B------:R-:W-:Y:S01]  /*d840*/  FMUL.FTZ R120, R120, R38 ;  /* 0x0000002678787220 */ /* 0x000fe20000410000 */
[----:B------:R-:W-:Y:S01]  /*d850*/  FMNMX.FTZ R62, R32, R62, !PT ;  /* 0x0000003e203e7209 */ /* 0x000fe20007810000 */
[----:B------:R-:W-:Y:S01]  /*d860*/  FMUL.FTZ R121, R121, R38 ;  /* 0x0000002679797220 */ /* 0x000fe20000410000 */
[----:B------:R-:W-:Y:S01]  /*d870*/  LOP3.LUT R50, R243, UR13, R50, 0x96, !PT ;  /* 0x0000000df3327c12 */ /* 0x000fe2000f8e9632 */
[-C--:B---3--:R-:W-:Y:S01]  /*d880*/  FMUL.FTZ R126, R126, R37.reuse ;  /* 0x000000257e7e7220 */ /* 0x088fe20000410000 */
[----:B------:R-:W-:Y:S01]  /*d890*/  LOP3.LUT R244, R245, UR7, R246, 0x96, !PT ;  /* 0x00000007f5f47c12 */ /* 0x000fe2000f8e96f6 */
[-C--:B------:R-:W-:Y:S01]  /*d8a0*/  FMUL.FTZ R127, R127, R37.reuse ;  /* 0x000000257f7f7220 */ /* 0x080fe20000410000 */
[----:B------:R-:W-:Y:S01]  /*d8b0*/  MUFU.EX2 R143, R143 ;  /* 0x0000008f008f7308 */ /* 0x000fe20000000800 */
[-C--:B------:R-:W-:Y:S01]  /*d8c0*/  FMUL.FTZ R122, R122, R37.reuse ;  /* 0x000000257a7a7220 */ /* 0x080fe20000410000 */
[----:B------:R-:W-:Y:S01]  /*d8d0*/  @P1 IADD3 R221, R221, -0x4, RZ ;  /* 0xfffffffcdddd1810 */ /* 0x000fe20007ffe0ff */
[----:B------:R-:W-:-:S02]  /*d8e0*/  FMUL.FTZ R123, R123, R37 ;  /* 0x000000257b7b7220 */ /* 0x000fc40000410000 */
        /* <DEDUP_REMOVED lines=9> */
[----:B-1----:R-:W-:Y:S01]  /*d980*/  FMNMX.FTZ R61, R49, R61, !PT ;  /* 0x0000003d313d7209 */ /* 0x002fe20007810000 */
[-C--:B------:R-:W-:Y:S01]  /*d990*/  FMUL.FTZ R74, R74, R37.reuse ;  /* 0x000000254a4a7220 */ /* 0x080fe20000410000 */
[----:B------:R-:W-:Y:S01]  /*d9a0*/  MUFU.EX2 R145, R145 ;  /* 0x0000009100917308 */ /* 0x000fe20000000800 */
[----:B------:R-:W-:-:S02]  /*d9b0*/  FMUL.FTZ R75, R75, R37 ;  /* 0x000000254b4b7220 */ /* 0x000fc40000410000 */
[-C--:B------:R-:W-:Y:S01]  /*d9c0*/  FMUL.FTZ R80, R80, R38.reuse ;  /* 0x0000002650507220 */ /* 0x080fe20000410000 */
[C---:B------:R-:W-:Y:S01]  /*d9d0*/  HMMA.16816.F32 R68, R20.reuse, R12, R68 ;  /* 0x0000000c1444723c */ /* 0x040fe20000001844 */
[-C--:B------:R-:W-:Y:S01]  /*d9e0*/  FMUL.FTZ R81, R81, R38.reuse ;  /* 0x0000002651517220 */ /* 0x080fe20000410000 */
[----:B------:R-:W1:Y:S01]  /*d9f0*/  SHFL.BFLY PT, R137, R61, 0x1, 0x1f ;  /* 0x0c201f003d897f89 */ /* 0x000e6200000e0000 */
[-C--:B------:R-:W-:Y:S01]  /*da00*/  FMUL.FTZ R82, R82, R37.reuse ;  /* 0x0000002552527220 */ /* 0x080fe20000410000 */
[----:B------:R-:W-:Y:S01]  /*da10*/  MUFU.EX2 R161, R161 ;  /* 0x000000a100a17308 */ /* 0x000fe20000000800 */
[----:B------:R-:W-:Y:S02]  /*da20*/  FMUL.FTZ R83, R83, R37 ;  /* 0x0000002553537220 */ /* 0x000fe40000410000 */
[-C--:B------:R-:W-:Y:S01]  /*da30*/  FMUL.FTZ R84, R84, R38.reuse ;  /* 0x0000002654547220 */ /* 0x080fe20000410000 */
[----:B------:R-:W-:Y:S01]  /*da40*/  HMMA.16816.F32 R72, R20, R14, R72 ;  /* 0x0000000e1448723c */ /* 0x000fe20000001848 */
[----:B------:R-:W-:-:S02]  /*da50*/  FMUL.FTZ R85, R85, R38 ;  /* 0x0000002655557220 */ /* 0x000fc40000410000 */
[-C--:B------:R-:W-:Y:S01]  /*da60*/  FMUL.FTZ R86, R86, R37.reuse ;  /* 0x0000002556567220 */ /* 0x080fe20000410000 */
[----:B------:R-:W-:Y:S01]  /*da70*/  MUFU.EX2 R165, R165 ;  /* 0x000000a500a57308 */ /* 0x000fe20000000800 */
[-C--:B------:R-:W-:Y:S02]  /*da80*/  FMUL.FTZ R87, R87, R37.reuse ;  /* 0x0000002557577220 */ /* 0x080fe40000410000 */
[-C--:B------:R-:W-:Y:S01]  /*da90*/  FMUL.FTZ R92, R92, R38.reuse ;  /* 0x000000265c5c7220 */ /* 0x080fe20000410000 */
[----:B------:R-:W-:Y:S01]  /*daa0*/  HMMA.16816.F32 R80, R20, R8, R80 ;  /* 0x000000081450723c */ /* 0x000fe20000001850 */
[----:B------:R-:W-:Y:S02]  /*dab0*/  FMUL.FTZ R93, R93, R38 ;  /* 0x000000265d5d7220 */ /* 0x000fe40000410000 */
[-C--:B------:R-:W-:Y:S01]  /*dac0*/  FMUL.FTZ R94, R94, R37.reuse ;  /* 0x000000255e5e7220 */ /* 0x080fe20000410000 */
[----:B------:R-:W-:Y:S01]  /*dad0*/  MUFU.EX2 R164, R164 ;  /* 0x000000a400a47308 */ /* 0x000fe20000000800 */
[----:B------:R-:W-:-:S02]  /*dae0*/  FMUL.FTZ R95, R95, R37 ;  /* 0x000000255f5f7220 */ /* 0x000fc40000410000 */
[-C--:B------:R-:W-:Y:S01]  /*daf0*/  FMUL.FTZ R100, R100, R38.reuse ;  /* 0x0000002664647220 */ /* 0x080fe20000410000 */
[C---:B------:R-:W-:Y:S01]  /*db00*/  HMMA.16816.F32 R84, R20.reuse, R10, R84 ;  /* 0x0000000a1454723c */ /* 0x040fe20000001854 */
[----:B------:R-:W-:Y:S01]  /*db10*/  FMUL.FTZ R101, R101, R38 ;  /* 0x0000002665657220 */ /* 0x000fe20000410000 */
[----:B-1----:R-:W-:Y:S01]  /*db20*/  FMNMX.FTZ R137, R61, R137, !PT ;  /* 0x000000893d897209 */ /* 0x002fe20007810000 */
[-C--:B------:R-:W-:Y:S01]  /*db30*/  FMUL.FTZ R102, R102, R37.reuse ;  /* 0x0000002566667220 */ /* 0x080fe20000410000 */
[----:B------:R-:W-:Y:S01]  /*db40*/  MUFU.EX2 R167, R167 ;  /* 0x000000a700a77308 */ /* 0x000fe20000000800 */
[----:B------:R-:W-:Y:S01]  /*db50*/  FMUL.FTZ R103, R103, R37 ;  /* 0x0000002567677220 */ /* 0x000fe20000410000 */
[----:B------:R-:W-:Y:S01]  /*db60*/  FSETP.NEU.FTZ.AND P2, PT, R137, -INF , PT ;  /* 0xff8000008900780b */ /* 0x000fe20003f5d000 */
[----:B------:R-:W-:Y:S01]  /*db70*/  IMAD R171, R171, -0x2daee0ad, RZ ;  /* 0xd2511f53abab7824 */ /* 0x000fe200078e02ff */
[----:B------:R-:W-:Y:S01]  /*db80*/  HMMA.16816.F32 R92, R20, R4, R92 ;  /* 0x00000004145c723c */ /* 0x000fe2000000185c */
[----:B------:R-:W-:-:S02]  /*db90*/  FMUL.FTZ R147, R137, c[0x0][0x23c] ;  /* 0x00008f0089937a20 */ /* 0x000fc40000410000 */
[----:B------:R-:W-:Y:S01]  /*dba0*/  IMAD.WIDE.U32 R244, R244, -0x2daee0ad, RZ ;  /* 0xd2511f53f4f47825 */ /* 0x000fe200078e00ff */
[----:B------:R-:W-:Y:S02]  /*dbb0*/  MUFU.EX2 R166, R166 ;  /* 0x000000a600a67308 */ /* 0x000fe40000000800 */
[----:B------:R-:W-:Y:S01]  /*dbc0*/  FSEL R147, R147, RZ, P2 ;  /* 0x000000ff93937208 */ /* 0x000fe20001000000 */
[----:B------:R-:W-:Y:S01]  /*dbd0*/  FFMA.FTZ R34, R223, R38, R34 ;  /* 0x00000026df227223 */ /* 0x000fe20000010022 */
[----:B------:R-:W-:Y:S01]  /*dbe0*/  HMMA.16816.F32 R100, R20, R6, R100 ;  /* 0x000000061464723c */ /* 0x000fe20000001864 */
[----:B------:R-:W1:Y:S01]  /*dbf0*/  SHFL.BFLY PT, R20, R62, 0x2, 0x1f ;  /* 0x0c401f003e147f89 */ /* 0x000e6200000e0000 */
[----:B------:R-:W-:Y:S02]  /*dc00*/  FFMA.FTZ R36, R222, R37, R36 ;  /* 0x00000025de247223 */ /* 0x000fe40000010024 */
[--C-:B------:R-:W-:Y:S01]  /*dc10*/  FFMA.FTZ R61, R144, c[0x0][0x23c], -R147.reuse ;  /* 0x00008f00903d7a23 */ /* 0x100fe20000010893 */
[----:B------:R-:W-:Y:S01]  /*dc20*/  MUFU.EX2 R162, R162 ;  /* 0x000000a200a27308 */ /* 0x000fe20000000800 */
[----:B------:R-:W-:Y:S01]  /*dc30*/  FFMA.FTZ R65, R178, c[0x0][0x23c], -R147 ;  /* 0x00008f00b2417a23 */ /* 0x000fe20000010893 */
[----:B------:R-:W-:Y:S01]  /*dc40*/  LOP3.LUT R21, R51, UR15, R176, 0x96, !PT ;  /* 0x0000000f33157c12 */ /* 0x000fe2000f8e96b0 */
[----:B------:R-:W-:Y:S01]  /*dc50*/  IMAD.WIDE.U32 R50, R50, -0x2daee0ad, RZ ;  /* 0xd2511f5332327825 */ /* 0x000fe200078e00ff */
[----:B------:R-:W-:-:S03]  /*dc60*/  IADD3 R178, R173, 0x1, RZ ;  /* 0x00000001adb27810 */ /* 0x000fc60007ffe0ff */
[----:B------:R-:W-:Y:S01]  /*dc70*/  IMAD.WIDE.U32 R248, R21, -0x2daee0ad, RZ ;  /* 0xd2511f5315f87825 */ /* 0x000fe200078e00ff */
[----:B------:R-:W-:Y:S01]  /*dc80*/  MUFU.EX2 R61, R61 ;  /* 0x0000003d003d7308 */ /* 0x000fe20000000800 */
[----:B------:R-:W-:Y:S02]  /*dc90*/  LOP3.LUT R178, R175, UR25, R178, 0x96, !PT ;  /* 0x00000019afb27c12 */ /* 0x000fe4000f8e96b2 */
[----:B------:R-:W-:Y:S01]  /*dca0*/  FFMA.FTZ R63, R156, c[0x0][0x23c], -R147 ;  /* 0x00008f009c3f7a23 */ /* 0x000fe20000010893 */
[----:B------:R-:W-:Y:S01]  /*dcb0*/  LOP3.LUT R21, R249, UR12, R171, 0x96, !PT ;  /* 0x0000000cf9157c12 */ /* 0x000fe2000f8e96ab */
[----:B------:R-:W-:Y:S01]  /*dcc0*/  FFMA.FTZ R156, R24, c[0x0][0x23c], -R42 ;  /* 0x00008f00189c7a23 */ /* 0x000fe2000001082a */
[----:B------:R-:W-:Y:S01]  /*dcd0*/  LOP3.LUT R248, R51, UR10, R248, 0x96, !PT ;  /* 0x0000000a33f87c12 */ /* 0x000fe2000f8e96f8 */
[----:B------:R-:W-:Y:S01]  /*dce0*/  FFMA.FTZ R159, R159, c[0x0][0x23c], -R147 ;  /* 0x00008f009f9f7a23 */ /* 0x000fe20000010893 */
[----:B------:R-:W-:Y:S01]  /*dcf0*/  MUFU.EX2 R65, R65 ;  /* 0x0000004100417308 */ /* 0x000fe20000000800 */
[----:B------:R-:W-:Y:S01]  /*dd00*/  IMAD.WIDE.U32 R240, R21, -0x326172a9, RZ ;  /* 0xcd9e8d5715f07825 */ /* 0x000fe200078e00ff */
[----:B-1----:R-:W-:-:S03]  /*dd10*/  FMNMX.FTZ R62, R62, R20, !PT ;  /* 0x000000143e3e7209 */ /* 0x002fc60007810000 */
[----:B------:R-:W-:Y:S01]  /*dd20*/  IMAD.WIDE.U32 R248, R248, -0x326172a9, RZ ;  /* 0xcd9e8d57f8f87825 */ /* 0x000fe200078e00ff */
[----:B------:R-:W-:Y:S02]  /*dd30*/  LOP3.LUT R21, R241, UR11, R242, 0x96, !PT ;  /* 0x0000000bf1157c12 */ /* 0x000fe4000f8e96f2 */
[----:B------:R-:W-:Y:S01]  /*dd40*/  MUFU.EX2 R63, R63 ;  /* 0x0000003f003f7308 */ /* 0x000fe20000000800 */
[----:B------:R-:W1:Y:S01]  /*dd50*/  SHFL.BFLY PT, R136, R62, 0x1, 0x1f ;  /* 0x0c201f003e887f89 */ /* 0x000e6200000e0000 */
        /* <DEDUP_REMOVED lines=11> */
[----:B------:R-:W-:Y:S01]  /*de10*/  LOP3.LUT R20, R22, 0xffff, RZ, 0xc0, !PT ;  /* 0x0000ffff16147812 */ /* 0x000fe200078ec0ff */
[--C-:B------:R-:W-:Y:S01]  /*de20*/  FFMA.FTZ R152, R152, c[0x0][0x23c], -R147.reuse ;  /* 0x00008f0098987a23 */ /* 0x100fe20000010893 */
[----:B------:R-:W-:Y:S01]  /*de30*/  LOP3.LUT R21, R22, 0xff, RZ, 0xc0, !PT ;  /* 0x000000ff16157812 */ /* 0x000fe200078ec0ff */
[--C-:B------:R-:W-:Y:S01]  /*de40*/  FFMA.FTZ R59, R59, c[0x0][0x23c], -R147.reuse ;  /* 0x00008f003b3b7a23 */ /* 0x100fe20000010893 */
[----:B------:R-:W-:Y:S01]  /*de50*/  SHF.R.U32.HI R20, RZ, 0x8, R20 ;  /* 0x00000008ff147819 */ /* 0x000fe20000011614 */
[----:B------:R-:W-:Y:S01]  /*de60*/  MUFU.EX2 R157, R157 ;  /* 0x0000009d009d7308 */ /* 0x000fe20000000800 */
[----:B-1----:R-:W-:Y:S01]  /*de70*/  FMNMX.FTZ R136, R62, R136, !PT ;  /* 0x000000883e887209 */ /* 0x002fe20007810000 */
[--C-:B------:R-:W-:Y:S01]  /*de80*/  FFMA.FTZ R62, R148, c[0x0][0x23c], -R147.reuse ;  /* 0x00008f00943e7a23 */ /* 0x100fe20000010893 */
[----:B------:R-:W-:Y:S01]  /*de90*/  PRMT R21, R21, 0x5410, R20 ;  /* 0x0000541015157816 */ /* 0x000fe20000000014 */
[--C-:B------:R-:W-:Y:S01]  /*dea0*/  FFMA.FTZ R58, R58, c[0x0][0x23c], -R147.reuse ;  /* 0x00008f003a3a7a23 */ /* 0x100fe20000010893 */
[--C-:B------:R-:W-:Y:S01]  /*deb0*/  SHF.R.U32.HI R20, RZ, 0x10, R22.reuse ;  /* 0x00000010ff147819 */ /* 0x100fe20000011616 */
[----:B------:R-:W-:Y:S01]  /*dec0*/  FMUL.FTZ R142, R136, c[0x0][0x23c] ;  /* 0x00008f00888e7a20 */ /* 0x000fe20000410000 */
[----:B------:R-:W-:Y:S01]  /*ded0*/  SHF.R.U32.HI R22, RZ, 0x18, R22 ;  /* 0x00000018ff167819 */ /* 0x000fe20000011616 */
[----:B------:R-:W1:Y:S01]  /*dee0*/  MUFU.EX2 R62, R62 ;  /* 0x0000003e003e7308 */ /* 0x000e620000000800 */
[----:B------:R-:W-:Y:S01]  /*def0*/  LOP3.LUT R20, R20, 0xff, RZ, 0xc0, !PT ;  /* 0x000000ff14147812 */ /* 0x000fe200078ec0ff */
[--C-:B------:R-:W-:Y:S01]  /*df00*/  HSET2.LE.AND R21, R21, R39.reuse, PT ;  /* 0x0000002715157233 */ /* 0x100fe20003803000 */
[----:B------:R-:W-:Y:S01]  /*df10*/  FSETP.NEU.FTZ.AND P0, PT, R136, -INF , PT ;  /* 0xff8000008800780b */ /* 0x000fe20003f1d000 */
[--C-:B------:R-:W-:Y:S01]  /*df20*/  FFMA.FTZ R140, R140, c[0x0][0x23c], -R147.reuse ;  /* 0x00008f008c8c7a23 */ /* 0x100fe20000010893 */
[----:B------:R-:W-:Y:S01]  /*df30*/  PRMT R20, R20, 0x5410, R22 ;  /* 0x0000541014147816 */ /* 0x000fe20000000016 */
[----:B------:R-:W-:Y:S01]  /*df40*/  FFMA.FTZ R132, R132, c[0x0][0x23c], -R147 ;  /* 0x00008f0084847a23 */ /* 0x000fe20000010893 */
[----:B------:R-:W-:Y:S01]  /*df50*/  LOP3.LUT R22, R23, UR16, R250, 0x96, !PT ;  /* 0x0000001017167c12 */ /* 0x000fe2000f8e96fa */
[----:B------:R-:W-:Y:S01]  /*df60*/  MUFU.EX2 R153, R153 ;  /* 0x0000009900997308 */ /* 0x000fe20000000800 */
[----:B------:R-:W-:Y:S01]  /*df70*/  FSEL R142, R142, RZ, P0 ;  /* 0x000000ff8e8e7208 */ /* 0x000fe20000000000 */
[----:B------:R-:W-:Y:S01]  /*df80*/  HSET2.LE.AND R20, R20, R39, PT ;  /* 0x0000002714147233 */ /* 0x000fe20003803000 */
[C---:B------:R-:W-:Y:S01]  /*df90*/  LOP3.LUT R144, R22.reuse, 0xffff, RZ, 0xc0, !PT ;  /* 0x0000ffff16907812 */ /* 0x040fe200078ec0ff */
[----:B------:R-:W-:Y:S01]  /*dfa0*/  FADD.FTZ R34, R33, R34 ;  /* 0x0000002221227221 */ /* 0x000fe20000010000 */
[----:B------:R-:W-:Y:S01]  /*dfb0*/  LOP3.LUT R23, R22, 0xff, RZ, 0xc0, !PT ;  /* 0x000000ff16177812 */ /* 0x000fe200078ec0ff */
[----:B------:R-:W-:Y:S01]  /*dfc0*/  FFMA.FTZ R50, R228, c[0x0][0x23c], -R142 ;  /* 0x00008f00e4327a23 */ /* 0x000fe2000001088e */
[----:B------:R-:W-:Y:S01]  /*dfd0*/  SHF.R.U32.HI R144, RZ, 0x8, R144 ;  /* 0x00000008ff907819 */ /* 0x000fe20000011690 */
[----:B------:R-:W-:Y:S01]  /*dfe0*/  FFMA.FTZ R49, R179, c[0x0][0x23c], -R142 ;  /* 0x00008f00b3317a23 */ /* 0x000fe2000001088e */
[----:B------:R-:W-:Y:S01]  /*dff0*/  SHF.R.U32.HI R148, RZ, 0x18, R22 ;  /* 0x00000018ff947819 */ /* 0x000fe20000011616 */
[----:B------:R-:W-:Y:S01]  /*e000*/  FFMA.FTZ R51, R229, c[0x0][0x23c], -R142 ;  /* 0x00008f00e5337a23 */ /* 0x000fe2000001088e */
[----:B------:R-:W-:Y:S01]  /*e010*/  PRMT R144, R23, 0x5410, R144 ;  /* 0x0000541017907816 */ /* 0x000fe20000000090 */
[----:B------:R-:W-:Y:S01]  /*e020*/  MUFU.EX2 R50, R50 ;  /* 0x0000003200327308 */ /* 0x000fe20000000800 */
[----:B------:R-:W-:Y:S01]  /*e030*/  SHF.R.U32.HI R23, RZ, 0x10, R22 ;  /* 0x00000010ff177819 */ /* 0x000fe20000011616 */
[--C-:B------:R-:W-:Y:S01]  /*e040*/  FFMA.FTZ R154, R154, c[0x0][0x23c], -R142.reuse ;  /* 0x00008f009a9a7a23 */ /* 0x100fe2000001088e */
[----:B------:R-:W-:Y:S01]  /*e050*/  FSEL R22, R136, RZ, P0 ;  /* 0x000000ff88167208 */ /* 0x000fe20000000000 */
[--C-:B------:R-:W-:Y:S01]  /*e060*/  FFMA.FTZ R155, R155, c[0x0][0x23c], -R142.reuse ;  /* 0x00008f009b9b7a23 */ /* 0x100fe2000001088e */
[----:B------:R-:W-:Y:S01]  /*e070*/  LOP3.LUT R23, R23, 0xff, RZ, 0xc0, !PT ;  /* 0x000000ff17177812 */ /* 0x000fe200078ec0ff */
[----:B------:R-:W-:Y:S01]  /*e080*/  FFMA.FTZ R151, R151, c[0x0][0x23c], -R142 ;  /* 0x00008f0097977a23 */ /* 0x000fe2000001088e */
[----:B------:R-:W-:Y:S01]  /*e090*/  LOP3.LUT R228, R251, UR7, R248, 0x96, !PT ;  /* 0x00000007fbe47c12 */ /* 0x000fe2000f8e96f8 */
[----:B------:R-:W2:Y:S01]  /*e0a0*/  MUFU.EX2 R49, R49 ;  /* 0x0000003100317308 */ /* 0x000ea20000000800 */
[----:B------:R-:W-:Y:S01]  /*e0b0*/  PRMT R148, R23, 0x5410, R148 ;  /* 0x0000541017947816 */ /* 0x000fe20000000094 */
[----:B------:R-:W-:Y:S01]  /*e0c0*/  FFMA.FTZ R158, R158, c[0x0][0x23c], -R142 ;  /* 0x00008f009e9e7a23 */ /* 0x000fe2000001088e */
[----:B------:R-:W-:Y:S01]  /*e0d0*/  FSEL R23, R137, RZ, P2 ;  /* 0x000000ff89177208 */ /* 0x000fe20001000000 */
[----:B------:R-:W-:-:S04]  /*e0e0*/  IMAD.WIDE.U32 R228, R228, -0x2daee0ad, RZ ;  /* 0xd2511f53e4e47825 */ /* 0x000fc800078e00ff */
[----:B------:R-:W-:Y:S01]  /*e0f0*/  FADD.FTZ R23, R3, -R23 ;  /* 0x8000001703177221 */ /* 0x000fe20000010000 */
[----:B------:R-:W-:Y:S01]  /*e100*/  MUFU.EX2 R51, R51 ;  /* 0x0000003300337308 */ /* 0x000fe20000000800 */
[----:B------:R-:W-:Y:S01]  /*e110*/  FADD.FTZ R3, R2, -R22 ;  /* 0x8000001602037221 */ /* 0x000fe20000010000 */
[----:B-1----:R-:W-:Y:S01]  /*e120*/  F2FP.PACK_AB R22, R61, R62 ;  /* 0x0000003e3d16723e */ /* 0x002fe200000000ff */
[----:B------:R-:W-:Y:S01]  /*e130*/  FMUL.FTZ R23, R23, c[0x0][0x23c] ;  /* 0x00008f0017177a20 */ /* 0x000fe20000410000 */
[----:B------:R-:W-:Y:S01]  /*e140*/  LOP3.LUT R240, R229, UR17, R240, 0x96, !PT ;  /* 0x00000011e5f07c12 */ /* 0x000fe2000f8e96f0 */
[----:B------:R-:W-:Y:S01]  /*e150*/  FMUL.FTZ R3, R3, c[0x0][0x23c] ;  /* 0x00008f0003037a20 */ /* 0x000fe20000410000 */
[----:B------:R-:W-:Y:S01]  /*e160*/  LOP3.LUT R22, R21, R22, RZ, 0xc0, !PT ;  /* 0x0000001615167212 */ /* 0x000fe200078ec0ff */
[----:B------:R-:W-:Y:S01]  /*e170*/  FFMA.FTZ R150, R150, c[0x0][0x23c], -R142 ;  /* 0x00008f0096967a23 */ /* 0x000fe2000001088e */
[----:B------:R1:W-:Y:S01]  /*e180*/  MUFU.EX2 R2, R154 ;  /* 0x0000009a00027308 */ /* 0x0003e20000000800 */
[----:B------:R-:W-:Y:S01]  /*e190*/  F2FP.PACK_AB R21, R63, R65 ;  /* 0x000000413f15723e */ /* 0x000fe200000000ff */
[----:B------:R-:W-:Y:S01]  /*e1a0*/  IMAD.WIDE.U32 R178, R178, -0x326172a9, RZ ;  /* 0xcd9e8d57b2b27825 */ /* 0x000fe200078e00ff */
[----:B------:R-:W-:-:S03]  /*e1b0*/  LOP3.LUT R174, R240, 0xffff, RZ, 0xc0, !PT ;  /* 0x0000fffff0ae7812 */ /* 0x000fc600078ec0ff */
[----:B------:R-:W-:Y:S01]  /*e1c0*/  FFMA.FTZ R60, R60, c[0x0][0x23c], -R142 ;  /* 0x00008f003c3c7a23 */ /* 0x000fe2000001088e */
[----:B------:R-:W-:Y:S01]  /*e1d0*/  LOP3.LUT R172, R179, UR15, R172, 0x96, !PT ;  /* 0x0000000fb3ac7c12 */ /* 0x000fe2000f8e96ac */
[----:B------:R2:W3:Y:S01]  /*e1e0*/  MUFU.EX2 R66, R23 ;  /* 0x0000001700427308 */ /* 0x0004e20000000800 */
[----:B------:R-:W-:Y:S01]  /*e1f0*/  SHF.R.U32.HI R174, RZ, 0x8, R174 ;  /* 0x00000008ffae7819 */ /* 0x000fe200000116ae */
[----:B------:R-:W-:Y:S01]  /*e200*/  FFMA.FTZ R57, R57, c[0x0][0x23c], -R142 ;  /* 0x00008f0039397a23 */ /* 0x000fe2000001088e */
[----:B------:R-:W-:Y:S01]  /*e210*/  LOP3.LUT R176, R179, UR15, R176, 0x96, !PT ;  /* 0x0000000fb3b07c12 */ /* 0x000fe2000f8e96b0 */
[----:B------:R-:W-:-:S04]  /*e220*/  IMAD.WIDE.U32 R172, R172, -0x2daee0ad, RZ ;  /* 0xd2511f53acac7825 */ /* 0x000fc800078e00ff */
[----:B------:R-:W4:Y:S01]  /*e230*/  MUFU.EX2 R3, R3 ;  /* 0x0000000300037308 */ /* 0x000f220000000800 */
[----:B-1----:R-:W-:Y:S01]  /*e240*/  FFMA.FTZ R154, R25, c[0x0][0x23c], -R42 ;  /* 0x00008f00199a7a23 */ /* 0x002fe2000001082a */
[----:B------:R-:W-:Y:S01]  /*e250*/  LOP3.LUT R170, R173, UR12, R170, 0x96, !PT ;  /* 0x0000000cadaa7c12 */ /* 0x000fe2000f8e96aa */
[----:B------:R-:W-:-:S04]  /*e260*/  IMAD.WIDE.U32 R176, R176, -0x2daee0ad, RZ ;  /* 0xd2511f53b0b07825 */ /* 0x000fc800078e00ff */
[----:B------:R-:W-:Y:S01]  /*e270*/  FFMA.FTZ R64, R64, c[0x0][0x23c], -R142 ;  /* 0x00008f0040407a23 */ /* 0x000fe2000001088e */
[----:B--2---:R-:W-:Y:S01]  /*e280*/  F2FP.PACK_AB R23, R49, R50 ;  /* 0x000000323117723e */ /* 0x004fe200000000ff */
[-C--:B---3--:R-:W-:Y:S01]  /*e290*/  FMUL.FTZ R76, R76, R66.reuse ;  /* 0x000000424c4c7220 */ /* 0x088fe20000410000 */
[----:B------:R-:W-:Y:S01]  /*e2a0*/  MUFU.EX2 R154, R154 ;  /* 0x0000009a009a7308 */ /* 0x000fe20000000800 */
[-C--:B------:R-:W-:Y:S01]  /*e2b0*/  FMUL.FTZ R77, R77, R66.reuse ;  /* 0x000000424d4d7220 */ /* 0x080fe20000410000 */
[----:B------:R-:W-:Y:S01]  /*e2c0*/  LOP3.LUT R23, R20, R23, RZ, 0xc0, !PT ;  /* 0x0000001714177212 */ /* 0x000fe200078ec0ff */
[--C-:B------:R-:W-:Y:S01]  /*e2d0*/  HSET2.LE.AND R20, R144, R39.reuse, PT ;  /* 0x0000002790147233 */ /* 0x100fe20003803000 */
[----:B------:R-:W-:Y:S01]  /*e2e0*/  F2FP.PACK_AB R144, R2, R51 ;  /* 0x000000330290723e */ /* 0x000fe200000000ff */
[-C--:B------:R-:W-:Y:S01]  /*e2f0*/  FMUL.FTZ R112, R112, R66.reuse ;  /* 0x0000004270707220 */ /* 0x080fe20000410000 */
[----:B------:R-:W-:Y:S01]  /*e300*/  LOP3.LUT R171, R177, UR12, R171, 0x96, !PT ;  /* 0x0000000cb1ab7c12 */ /* 0x000fe2000f8e96ab */
[----:B----4-:R-:W-:Y:S01]  /*e310*/  FMUL.FTZ R78, R78, R3 ;  /* 0x000000034e4e7220 */ /* 0x010fe20000410000 */
[----:B------:R-:W-:Y:S01]  /*e320*/  LOP3.LUT R20, R20, R21, RZ, 0xc0, !PT ;  /* 0x0000001514147212 */ /* 0x000fe200078ec0ff */
[----:B------:R-:W-:Y:S01]  /*e330*/  HSET2.LE.AND R21, R148, R39, PT ;  /* 0x0000002794157233 */ /* 0x000fe20003803000 */
[----:B------:R-:W-:Y:S01]  /*e340*/  FMUL.FTZ R79, R79, R3 ;  /* 0x000000034f4f7220 */ /* 0x000fe20000410000 */
[----:B------:R-:W-:Y:S01]  /*e350*/  MUFU.EX2 R155, R155 ;  /* 0x0000009b009b7308 */ /* 0x000fe20000000800 */
[----:B------:R-:W-:-:S02]  /*e360*/  FMUL.FTZ R113, R113, R66 ;  /* 0x0000004271717220 */ /* 0x000fc40000410000 */
[----:B------:R-:W-:Y:S01]  /*e370*/  LOP3.LUT R21, R21, R144, RZ, 0xc0, !PT ;  /* 0x0000009015157212 */ /* 0x000fe200078ec0ff */
[-C--:B------:R-:W-:Y:S02]  /*e380*/  FMUL.FTZ R114, R114, R3.reuse ;  /* 0x0000000372727220 */ /* 0x080fe40000410000 */
[-C--:B------:R-:W-:Y:S02]  /*e390*/  FMUL.FTZ R115, R115, R3.reuse ;  /* 0x0000000373737220 */ /* 0x080fe40000410000 */
[-C--:B------:R-:W-:Y:S01]  /*e3a0*/  FMUL.FTZ R108, R108, R66.reuse ;  /* 0x000000426c6c7220 */ /* 0x080fe20000410000 */
[----:B------:R-:W-:Y:S01]  /*e3b0*/  MUFU.EX2 R151, R151 ;  /* 0x0000009700977308 */ /* 0x000fe20000000800 */
[----:B------:R-:W-:Y:S01]  /*e3c0*/  FMUL.FTZ R109, R109, R66 ;  /* 0x000000426d6d7220 */ /* 0x000fe20000410000 */
[----:B------:R-:W-:Y:S01]  /*e3d0*/  HMMA.16816.F32 R76, R20, R14, R76 ;  /* 0x0000000e144c723c */ /* 0x000fe2000000184c */
[-C--:B------:R-:W-:Y:S02]  /*e3e0*/  FMUL.FTZ R110, R110, R3.reuse ;  /* 0x000000036e6e7220 */ /* 0x080fe40000410000 */
[----:B------:R-:W-:-:S02]  /*e3f0*/  FMUL.FTZ R111, R111, R3 ;  /* 0x000000036f6f7220 */ /* 0x000fc40000410000 */
[----:B------:R-:W-:Y:S01]  /*e400*/  FFMA.FTZ R144, R149, c[0x0][0x23c], -R133 ;  /* 0x00008f0095907a23 */ /* 0x000fe20000010885 */
[----:B------:R-:W-:Y:S01]  /*e410*/  MUFU.EX2 R152, R152 ;  /* 0x0000009800987308 */ /* 0x000fe20000000800 */
[----:B------:R-:W-:Y:S01]  /*e420*/  LOP3.LUT R14, R244, 0xffff, RZ, 0xc0, !PT ;  /* 0x0000fffff40e7812 */ /* 0x000fe200078ec0ff */
[-C--:B------:R-:W-:Y:S01]  /*e430*/  FMUL.FTZ R104, R104, R66.reuse ;  /* 0x0000004268687220 */ /* 0x080fe20000410000 */
[C---:B------:R-:W-:Y:S01]  /*e440*/  HMMA.16816.F32 R112, R20.reuse, R12, R112 ;  /* 0x0000000c1470723c */ /* 0x040fe20000001870 */
[-C--:B------:R-:W-:Y:S01]  /*e450*/  FMUL.FTZ R105, R105, R66.reuse ;  /* 0x0000004269697220 */ /* 0x080fe20000410000 */
[----:B------:R-:W-:Y:S01]  /*e460*/  SHF.R.U32.HI R14, RZ, 0x8, R14 ;  /* 0x00000008ff0e7819 */ /* 0x000fe2000001160e */
[-C--:B------:R-:W-:Y:S02]  /*e470*/  FMUL.FTZ R106, R106, R3.reuse ;  /* 0x000000036a6a7220 */ /* 0x080fe40000410000 */
[-C--:B------:R-:W-:Y:S01]  /*e480*/  FMUL.FTZ R107, R107, R3.reuse ;  /* 0x000000036b6b7220 */ /* 0x080fe20000410000 */
[----:B------:R-:W1:Y:S01]  /*e490*/  MUFU.EX2 R144, R144 ;  /* 0x0000009000907308 */ /* 0x000e620000000800 */
[--C-:B------:R-:W-:Y:S01]  /*e4a0*/  FFMA.FTZ R149, R27, c[0x0][0x23c], -R42.reuse ;  /* 0x00008f001b957a23 */ /* 0x100fe2000001082a */
[C---:B------:R-:W-:Y:S01]  /*e4b0*/  HMMA.16816.F32 R108, R20.reuse, R8, R108 ;  /* 0x00000008146c723c */ /* 0x040fe2000000186c */
[----:B------:R-:W-:Y:S01]  /*e4c0*/  FFMA.FTZ R148, R26, c[0x0][0x23c], -R42 ;  /* 0x00008f001a947a23 */ /* 0x000fe2000001082a */
[----:B------:R-:W-:Y:S01]  /*e4d0*/  SHF.R.U32.HI R13, RZ, 0x10, R244 ;  /* 0x00000010ff0d7819 */ /* 0x000fe200000116f4 */
[-C--:B------:R-:W-:Y:S01]  /*e4e0*/  FMUL.FTZ R128, R128, R66.reuse ;  /* 0x0000004280807220 */ /* 0x080fe20000410000 */
[----:B------:R-:W-:Y:S01]  /*e4f0*/  LOP3.LUT R12, R245, UR17, R230, 0x96, !PT ;  /* 0x00000011f50c7c12 */ /* 0x000fe2000f8e96e6 */
[-C--:B------:R-:W-:Y:S01]  /*e500*/  FMUL.FTZ R129, R129, R66.reuse ;  /* 0x0000004281817220 */ /* 0x080fe20000410000 */
[----:B------:R-:W-:Y:S01]  /*e510*/  MUFU.EX2 R149, R149 ;  /* 0x0000009500957308 */ /* 0x000fe20000000800 */
[----:B------:R-:W-:Y:S01]  /*e520*/  LOP3.LUT R8, R244, 0xff, RZ, 0xc0, !PT ;  /* 0x000000fff4087812 */ /* 0x000fe200078ec0ff */
[-C--:B------:R-:W-:Y:S01]  /*e530*/  FMUL.FTZ R130, R130, R3.reuse ;  /* 0x0000000382827220 */ /* 0x080fe20000410000 */
[C---:B------:R-:W-:Y:S01]  /*e540*/  HMMA.16816.F32 R104, R20.reuse, R10, R104 ;  /* 0x0000000a1468723c */ /* 0x040fe20000001868 */
[-C--:B------:R-:W-:Y:S01]  /*e550*/  FMUL.FTZ R131, R131, R3.reuse ;  /* 0x0000000383837220 */ /* 0x080fe20000410000 */
[----:B------:R-:W-:Y:S01]  /*e560*/  PRMT R8, R8, 0x5410, R14 ;  /* 0x0000541008087816 */ /* 0x000fe2000000000e */
[-C--:B------:R-:W-:Y:S01]  /*e570*/  FMUL.FTZ R116, R116, R66.reuse ;  /* 0x0000004274747220 */ /* 0x080fe20000410000 */
[----:B------:R-:W-:Y:S01]  /*e580*/  SHF.R.U32.HI R14, RZ, 0x10, R12 ;  /* 0x00000010ff0e7819 */ /* 0x000fe2000001160c */
[-C--:B------:R-:W-:Y:S01]  /*e590*/  FMUL.FTZ R117, R117, R66.reuse ;  /* 0x0000004275757220 */ /* 0x080fe20000410000 */
[----:B------:R-:W2:Y:S01]  /*e5a0*/  MUFU.EX2 R148, R148 ;  /* 0x0000009400947308 */ /* 0x000ea20000000800 */
[-C--:B------:R-:W-:Y:S01]  /*e5b0*/  FMUL.FTZ R118, R118, R3.reuse ;  /* 0x0000000376767220 */ /* 0x080fe20000410000 */
[----:B------:R-:W-:Y:S01]  /*e5c0*/  LOP3.LUT R11, R13, 0xff, RZ, 0xc0, !PT ;  /* 0x000000ff0d0b7812 */ /* 0x000fe200078ec0ff */
[-C--:B------:R-:W-:Y:S01]  /*e5d0*/  FMUL.FTZ R119, R119, R3.reuse ;  /* 0x0000000377777220 */ /* 0x080fe20000410000 */
[----:B------:R-:W-:Y:S01]  /*e5e0*/  LOP3.LUT R13, R12, 0xffff, RZ, 0xc0, !PT ;  /* 0x0000ffff0c0d7812 */ /* 0x000fe200078ec0ff */
[-C--:B------:R-:W-:Y:S01]  /*e5f0*/  FMUL.FTZ R88, R88, R66.reuse ;  /* 0x0000004258587220 */ /* 0x080fe20000410000 */
[C---:B------:R-:W-:Y:S01]  /*e600*/  HMMA.16816.F32 R128, R20.reuse, R16, R128 ;  /* 0x000000101480723c */ /* 0x040fe20000001880 */
[-C--:B------:R-:W-:Y:S01]  /*e610*/  FMUL.FTZ R89, R89, R66.reuse ;  /* 0x0000004259597220 */ /* 0x080fe20000410000 */
[----:B------:R-:W-:Y:S01]  /*e620*/  SHF.R.U32.HI R9, RZ, 0x18, R244 ;  /* 0x00000018ff097819 */ /* 0x000fe200000116f4 */
[-C--:B------:R-:W-:Y:S01]  /*e630*/  FMUL.FTZ R90, R90, R3.reuse ;  /* 0x000000035a5a7220 */ /* 0x080fe20000410000 */
[----:B------:R-:W-:Y:S01]  /*e640*/  LOP3.LUT R10, R12, 0xff, RZ, 0xc0, !PT ;  /* 0x000000ff0c0a7812 */ /* 0x000fe200078ec0ff */
[-C--:B------:R-:W-:Y:S01]  /*e650*/  FMUL.FTZ R91, R91, R3.reuse ;  /* 0x000000035b5b7220 */ /* 0x080fe20000410000 */
[----:B------:R-:W-:Y:S01]  /*e660*/  SHF.R.U32.HI R12, RZ, 0x18, R12 ;  /* 0x00000018ff0c7819 */ /* 0x000fe2000001160c */
[-C--:B------:R-:W-:Y:S01]  /*e670*/  FMUL.FTZ R96, R96, R66.reuse ;  /* 0x0000004260607220 */ /* 0x080fe20000410000 */
[C---:B------:R-:W-:Y:S01]  /*e680*/  HMMA.16816.F32 R116, R20.reuse, R18, R116 ;  /* 0x000000121474723c */ /* 0x040fe20000001874 */
[----:B------:R-:W-:Y:S01]  /*e690*/  FMUL.FTZ R97, R97, R66 ;  /* 0x0000004261617220 */ /* 0x000fe20000410000 */
[----:B------:R-:W3:Y:S01]  /*e6a0*/  LDSM.16.MT88.4 R16, [R188+0x6800] ;  /* 0x00680000bc10783b */ /* 0x000ee20000004200 */
[-C--:B------:R-:W-:Y:S01]  /*e6b0*/  FMUL.FTZ R98, R98, R3.reuse ;  /* 0x0000000362627220 */ /* 0x080fe20000410000 */
[----:B------:R-:W-:Y:S01]  /*e6c0*/  SHF.R.U32.HI R13, RZ, 0x8, R13 ;  /* 0x00000008ff0d7819 */ /* 0x000fe2000001160d */
[----:B------:R-:W-:Y:S01]  /*e6d0*/  FMUL.FTZ R99, R99, R3 ;  /* 0x0000000363637220 */ /* 0x000fe20000410000 */
[----:B------:R-:W-:Y:S01]  /*e6e0*/  LOP3.LUT R14, R14, 0xff, RZ, 0xc0, !PT ;  /* 0x000000ff0e0e7812 */ /* 0x000fe200078ec0ff */
[--C-:B------:R-:W-:Y:S01]  /*e6f0*/  HSET2.LE.AND R8, R8, R39.reuse, PT ;  /* 0x0000002708087233 */ /* 0x100fe20003803000 */
[----:B------:R-:W-:Y:S01]  /*e700*/  PRMT R11, R11, 0x5410, R9 ;  /* 0x000054100b0b7816 */ /* 0x000fe20000000009 */
[C---:B------:R-:W-:Y:S01]  /*e710*/  HMMA.16816.F32 R88, R20.reuse, R4, R88 ;  /* 0x000000041458723c */ /* 0x040fe20000001858 */
[----:B------:R-:W-:Y:S01]  /*e720*/  PRMT R10, R10, 0x5410, R13 ;  /* 0x000054100a0a7816 */ /* 0x000fe2000000000d */
[----:B------:R-:W-:Y:S01]  /*e730*/  MUFU.EX2 R158, R158 ;  /* 0x0000009e009e7308 */ /* 0x000fe20000000800 */
[----:B------:R-:W-:Y:S01]  /*e740*/  PRMT R9, R14, 0x5410, R12 ;  /* 0x000054100e097816 */ /* 0x000fe2000000000c */
[--C-:B------:R-:W-:Y:S01]  /*e750*/  HSET2.LE.AND R11, R11, R39.reuse, PT ;  /* 0x000000270b0b7233 */ /* 0x100fe20003803000 */
[----:B------:R-:W-:Y:S01]  /*e760*/  F2FP.PACK_AB R26, R145, R146 ;  /* 0x00000092911a723e */ /* 0x000fe200000000ff */
[--C-:B------:R-:W-:Y:S01]  /*e770*/  HSET2.LE.AND R24, R10, R39.reuse, PT ;  /* 0x000000270a187233 */ /* 0x100fe20003803000 */
[----:B-1----:R-:W-:Y:S01]  /*e780*/  F2FP.PACK_AB R5, R143, R144 ;  /* 0x000000908f05723e */ /* 0x002fe200000000ff */
[----:B------:R-:W-:Y:S01]  /*e790*/  HMMA.16816.F32 R96, R20, R6, R96 ;  /* 0x000000061460723c */ /* 0x000fe20000001860 */
[--C-:B------:R-:W-:Y:S01]  /*e7a0*/  HSET2.LE.AND R25, R9, R39.reuse, PT ;  /* 0x0000002709197233 */ /* 0x100fe20003803000 */
[----:B------:R-:W-:Y:S01]  /*e7b0*/  F2FP.PACK_AB R4, R156, R154 ;  /* 0x0000009a9c04723e */ /* 0x000fe200000000ff */
[----:B------:R-:W1:Y:S01]  /*e7c0*/  MUFU.EX2 R150, R150 ;  /* 0x0000009600967308 */ /* 0x000e620000000800 */
[----:B--2---:R-:W-:Y:S01]  /*e7d0*/  F2FP.PACK_AB R27, R148, R149 ;  /* 0x00000095941b723e */ /* 0x004fe200000000ff */
[----:B------:R-:W2:Y:S01]  /*e7e0*/  LDSM.16.MT88.4 R12, [R186+0x6800] ;  /* 0x00680000ba0c783b */ /* 0x000ea20000004200 */
[----:B------:R-:W-:Y:S01]  /*e7f0*/  LOP3.LUT R26, R8, R26, RZ, 0xc0, !PT ;  /* 0x0000001a081a7212 */ /* 0x000fe200078ec0ff */
[----:B------:R-:W-:Y:S01]  /*e800*/  FFMA.FTZ R56, R56, c[0x0][0x23c], -R142 ;  /* 0x00008f0038387a23 */ /* 0x000fe2000001088e */
[C---:B------:R-:W-:Y:S01]  /*e810*/  LOP3.LUT R23, R228.reuse, 0xffff, RZ, 0xc0, !PT ;  /* 0x0000ffffe4177812 */ /* 0x040fe200078ec0ff */
[----:B------:R-:W-:Y:S01]  /*e820*/  FFMA.FTZ R65, R225, R66, R65 ;  /* 0x00000042e1417223 */ /* 0x000fe20000010041 */
[--C-:B------:R-:W-:Y:S01]  /*e830*/  SHF.R.U32.HI R20, RZ, 0x10, R228.reuse ;  /* 0x00000010ff147819 */ /* 0x100fe200000116e4 */
[----:B------:R-:W-:Y:S01]  /*e840*/  MUFU.EX2 R59, R59 ;  /* 0x0000003b003b7308 */ /* 0x000fe20000000800 */
[----:B------:R-:W-:Y:S01]  /*e850*/  LOP3.LUT R22, R228, 0xff, RZ, 0xc0, !PT ;  /* 0x000000ffe4167812 */ /* 0x000fe200078ec0ff */
[----:B------:R-:W-:Y:S01]  /*e860*/  FFMA.FTZ R3, R224, R3, R51 ;  /* 0x00000003e0037223 */ /* 0x000fe20000010033 */
[----:B------:R-:W-:Y:S01]  /*e870*/  SHF.R.U32.HI R23, RZ, 0x8, R23 ;  /* 0x00000008ff177819 */ /* 0x000fe20000011617 */
[----:B------:R-:W-:Y:S01]  /*e880*/  FADD.FTZ R65, R63, R65 ;  /* 0x000000413f417221 */ /* 0x000fe20000010000 */
[----:B------:R-:W-:Y:S01]  /*e890*/  SHF.R.U32.HI R21, RZ, 0x18, R228 ;  /* 0x00000018ff157819 */ /* 0x000fe200000116e4 */
[----:B------:R-:W-:Y:S01]  /*e8a0*/  FADD.FTZ R3, R2, R3 ;  /* 0x0000000302037221 */ /* 0x000fe20000010000 */
[----:B------:R-:W-:Y:S01]  /*e8b0*/  LOP3.LUT R20, R20, 0xff, RZ, 0xc0, !PT ;  /* 0x000000ff14147812 */ /* 0x000fe200078ec0ff */
[----:B------:R-:W4:Y:S01]  /*e8c0*/  MUFU.EX2 R58, R58 ;  /* 0x0000003a003a7308 */ /* 0x000f220000000800 */
[----:B------:R-:W-:Y:S01]  /*e8d0*/  LOP3.LUT R27, R11, R27, RZ, 0xc0, !PT ;  /* 0x0000001b0b1b7212 */ /* 0x000fe200078ec0ff */
[----:B------:R-:W-:Y:S01]  /*e8e0*/  FADD.FTZ R36, R35, R36 ;  /* 0x0000002423247221 */ /* 0x000fe20000010000 */
[----:B------:R-:W-:Y:S01]  /*e8f0*/  LOP3.LUT R24, R24, R5, RZ, 0xc0, !PT ;  /* 0x0000000518187212 */ /* 0x000fe200078ec0ff */
[----:B------:R-:W5:Y:S01]  /*e900*/  LDSM.16.MT88.4 R8, [R185+0x6800] ;  /* 0x00680000b908783b */ /* 0x000f620000004200 */
[----:B------:R-:W-:Y:S01]  /*e910*/  LOP3.LUT R25, R25, R4, RZ, 0xc0, !PT ;  /* 0x0000000419197212 */ /* 0x000fe200078ec0ff */
[----:B------:R-:W-:Y:S01]  /*e920*/  FADD.FTZ R65, R62, R65 ;  /* 0x000000413e417221 */ /* 0x000fe20000010000 */
[----:B------:R-:W-:Y:S01]  /*e930*/  PRMT R22, R22, 0x5410, R23 ;  /* 0x0000541016167816 */ /* 0x000fe20000000017 */
[----:B------:R-:W4:Y:S01]  /*e940*/  LDSM.16.MT88.4 R4, [R184+0x6800] ;  /* 0x00680000b804783b */ /* 0x000f220000004200 */
[----:B------:R-:W-:Y:S01]  /*e950*/  PRMT R20, R20, 0x5410, R21 ;  /* 0x0000541014147816 */ /* 0x000fe20000000015 */
[----:B------:R-:W-:Y:S01]  /*e960*/  MUFU.EX2 R60, R60 ;  /* 0x0000003c003c7308 */ /* 0x000fe20000000800 */
[----:B------:R-:W-:Y:S01]  /*e970*/  SHF.R.U32.HI R23, RZ, 0x10, R240 ;  /* 0x00000010ff177819 */ /* 0x000fe200000116f0 */
[--C-:B------:R-:W-:Y:S01]  /*e980*/  HSET2.LE.AND R22, R22, R39.reuse, PT ;  /* 0x0000002716167233 */ /* 0x100fe20003803000 */
[----:B------:R-:W-:Y:S01]  /*e990*/  LOP3.LUT R21, R240, 0xff, RZ, 0xc0, !PT ;  /* 0x000000fff0157812 */ /* 0x000fe200078ec0ff */
[----:B------:R-:W-:Y:S01]  /*e9a0*/  HSET2.LE.AND R20, R20, R39, PT ;  /* 0x0000002714147233 */ /* 0x000fe20003803000 */
[----:B------:R-:W-:Y:S01]  /*e9b0*/  LOP3.LUT R228, R169, UR13, R178, 0x96, !PT ;  /* 0x0000000da9e47c12 */ /* 0x000fe2000f8e96b2 */
[----:B---3--:R-:W-:Y:S01]  /*e9c0*/  HMMA.16816.F32 R124, R24, R16, R124 ;  /* 0x00000010187c723c */ /* 0x008fe2000000187c */
[----:B------:R-:W-:Y:S01]  /*e9d0*/  SHF.R.U32.HI R240, RZ, 0x18, R240 ;  /* 0x00000018fff07819 */ /* 0x000fe200000116f0 */
[----:B------:R-:W-:Y:S01]  /*e9e0*/  MUFU.EX2 R57, R57 ;  /* 0x0000003900397308 */ /* 0x000fe20000000800 */
[----:B------:R-:W-:Y:S01]  /*e9f0*/  LOP3.LUT R23, R23, 0xff, RZ, 0xc0, !PT ;  /* 0x000000ff17177812 */ /* 0x000fe200078ec0ff */
[----:B------:R-:W-:Y:S01]  /*ea00*/  IMAD.WIDE.U32 R228, R228, -0x2daee0ad, RZ ;  /* 0xd2511f53e4e47825 */ /* 0x000fe200078e00ff */
[----:B------:R-:W-:-:S02]  /*ea10*/  PRMT R21, R21, 0x5410, R174 ;  /* 0x0000541015157816 */ /* 0x000fc400000000ae */
[----:B------:R-:W-:Y:S01]  /*ea20*/  PRMT R240, R23, 0x5410, R240 ;  /* 0x0000541017f07816 */ /* 0x000fe200000000f0 */
[C---:B------:R-:W-:Y:S01]  /*ea30*/  HMMA.16816.F32 R120, R24.reuse, R18, R120 ;  /* 0x000000121878723c */ /* 0x040fe20000001878 */
[----:B------:R-:W-:Y:S01]  /*ea40*/  F2FP.PACK_AB R23, R151, R155 ;  /* 0x0000009b9717723e */ /* 0x000fe200000000ff */
[--C-:B------:R-:W-:Y:S01]  /*ea50*/  HSET2.LE.AND R173, R21, R39.reuse, PT ;  /* 0x0000002715ad7233 */ /* 0x100fe20003803000 */
[----:B------:R-:W-:Y:S01]  /*ea60*/  F2FP.PACK_AB R175, R152, R153 ;  /* 0x0000009998af723e */ /* 0x000fe200000000ff */
[----:B------:R-:W-:Y:S01]  /*ea70*/  HSET2.LE.AND R21, R240, R39, PT ;  /* 0x00000027f0157233 */ /* 0x000fe20003803000 */
[----:B------:R-:W-:Y:S01]  /*ea80*/  F2FP.PACK_AB R174, R157, R159 ;  /* 0x0000009f9dae723e */ /* 0x000fe200000000ff */
[----:B------:R-:W-:Y:S01]  /*ea90*/  MUFU.EX2 R140, R140 ;  /* 0x0000008c008c7308 */ /* 0x000fe20000000800 */
[----:B------:R-:W-:Y:S01]  /*eaa0*/  LOP3.LUT R172, R229, UR10, R172, 0x96, !PT ;  /* 0x0000000ae5ac7c12 */ /* 0x000fe2000f8e96ac */
[C---:B--2---:R-:W-:Y:S01]  /*eab0*/  HMMA.16816.F32 R68, R24.reuse, R12, R68 ;  /* 0x0000000c1844723c */ /* 0x044fe20000001844 */
[----:B------:R-:W-:Y:S01]  /*eac0*/  LOP3.LUT R23, R20, R23, RZ, 0xc0, !PT ;  /* 0x0000001714177212 */ /* 0x000fe200078ec0ff */
[----:B------:R-:W-:Y:S01]  /*ead0*/  FADD.FTZ R3, R50, R3 ;  /* 0x0000000332037221 */ /* 0x000fe20000010000 */
[----:B-1----:R-:W-:Y:S01]  /*eae0*/  F2FP.PACK_AB R169, R150, R158 ;  /* 0x0000009e96a9723e */ /* 0x002fe200000000ff */
[----:B------:R-:W-:Y:S01]  /*eaf0*/  FADD.FTZ R34, R31, R34 ;  /* 0x000000221f227221 */ /* 0x000fe20000010000 */
[----:B------:R-:W-:Y:S01]  /*eb00*/  LOP3.LUT R22, R22, R175, RZ, 0xc0, !PT ;  /* 0x000000af16167212 */ /* 0x000fe200078ec0ff */
[----:B------:R-:W-:Y:S01]  /*eb10*/  MUFU.EX2 R132, R132 ;  /* 0x0000008400847308 */ /* 0x000fe20000000800 */
[----:B------:R-:W-:Y:S01]  /*eb20*/  LOP3.LUT R20, R173, R174, RZ, 0xc0, !PT ;  /* 0x000000aead147212 */ /* 0x000fe200078ec0ff */
[----:B------:R-:W-:Y:S01]  /*eb30*/  IMAD.WIDE.U32 R174, R170, -0x326172a9, RZ ;  /* 0xcd9e8d57aaae7825 */ /* 0x000fe200078e00ff */
[----:B------:R-:W-:Y:S01]  /*eb40*/  LOP3.LUT R21, R21, R169, RZ, 0xc0, !PT ;  /* 0x000000a915157212 */ /* 0x000fe200078ec0ff */
[----:B------:R-:W-:Y:S01]  /*eb50*/  HMMA.16816.F32 R72, R24, R14, R72 ;  /* 0x0000000e1848723c */ /* 0x000fe20000001848 */
[----:B------:R-:W-:Y:S01]  /*eb60*/  LOP3.LUT R178, R243, UR13, R178, 0x96, !PT ;  /* 0x0000000df3b27c12 */ /* 0x000fe2000f8e96b2 */
        /* <DEDUP_REMOVED lines=9> */
[----:B------:R-:W-:Y:S01]  /*ec00*/  IMAD.WIDE.U32 R174, R174, -0x2daee0ad, RZ ;  /* 0xd2511f53aeae7825 */ /* 0x000fe200078e00ff */
[----:B------:R-:W-:Y:S01]  /*ec10*/  LOP3.LUT R242, R171, UR11, R242, 0x96, !PT ;  /* 0x0000000babf27c12 */ /* 0x000fe2000f8e96f2 */
[----:B-----5:R-:W-:Y:S02]  /*ec20*/  HMMA.16816.F32 R80, R24, R8, R80 ;  /* 0x000000081850723c */ /* 0x020fe40000001850 */
[----:B------:R-:W-:-:S02]  /*ec30*/  IMAD.WIDE.U32 R16, R168, -0x2daee0ad, RZ ;  /* 0xd2511f53a8107825 */ /* 0x000fc400078e00ff */
[----:B------:R-:W-:Y:S02]  /*ec40*/  MUFU.EX2 R41, R41 ;  /* 0x0000002900297308 */ /* 0x000fe40000000800 */
[----:B------:R-:W-:Y:S01]  /*ec50*/  IMAD.WIDE.U32 R176, R176, -0x326172a9, RZ ;  /* 0xcd9e8d57b0b07825 */ /* 0x000fe200078e00ff */
[----:B------:R-:W-:Y:S01]  /*ec60*/  LOP3.LUT R168, R17, UR8, R228, 0x96, !PT ;  /* 0x0000000811a87c12 */ /* 0x000fe2000f8e96e4 */
[C---:B------:R-:W-:Y:S01]  /*ec70*/  HMMA.16816.F32 R84, R24.reuse, R10, R84 ;  /* 0x0000000a1854723c */ /* 0x040fe20000001854 */
[----:B------:R-:W-:Y:S01]  /*ec80*/  LOP3.LUT R16, R175, UR6, R16, 0x96, !PT ;  /* 0x00000006af107c12 */ /* 0x000fe2000f8e9610 */
[----:B------:R-:W-:Y:S01]  /*ec90*/  IMAD.WIDE.U32 R242, R242, -0x2daee0ad, RZ ;  /* 0xd2511f53f2f27825 */ /* 0x000fe200078e00ff */
[----:B------:R-:W-:Y:S01]  /*eca0*/  LOP3.LUT R170, R177, UR9, R170, 0x96, !PT ;  /* 0x00000009b1aa7c12 */ /* 0x000fe2000f8e96aa */
[----:B------:R-:W-:Y:S01]  /*ecb0*/  MUFU.EX2 R40, R40 ;  /* 0x0000002800287308 */ /* 0x000fe20000000800 */
[----:B----4-:R-:W-:Y:S01]  /*ecc0*/  F2FP.PACK_AB R175, R58, R59 ;  /* 0x0000003b3aaf723e */ /* 0x010fe200000000ff */
[----:B------:R-:W-:Y:S01]  /*ecd0*/  IMAD.WIDE.U32 R168, R168, -0x326172a9, RZ ;  /* 0xcd9e8d57a8a87825 */ /* 0x000fe200078e00ff */
[----:B------:R-:W-:Y:S01]  /*ece0*/  LOP3.LUT R178, R243, UR8, R178, 0x96, !PT ;  /* 0x00000008f3b27c12 */ /* 0x000fe2000f8e96b2 */
[----:B------:R-:W-:Y:S02]  /*ecf0*/  HMMA.16816.F32 R92, R24, R4, R92 ;  /* 0x00000004185c723c */ /* 0x000fe4000000185c */
[----:B------:R-:W-:Y:S01]  /*ed00*/  IMAD.WIDE.U32 R16, R16, -0x326172a9, RZ ;  /* 0xcd9e8d5710107825 */ /* 0x000fe200078e00ff */
[----:B------:R-:W-:Y:S01]  /*ed10*/  LOP3.LUT R169, R169, UR7, R172, 0x96, !PT ;  /* 0x00000007a9a97c12 */ /* 0x000fe2000f8e96ac */
[----:B------:R-:W-:Y:S02]  /*ed20*/  MUFU.EX2 R138, R138 ;  /* 0x0000008a008a7308 */ /* 0x000fe40000000800 */
[----:B------:R-:W-:-:S02]  /*ed30*/  IMAD.WIDE.U32 R170, R170, -0x2daee0ad, RZ ;  /* 0xd2511f53aaaa7825 */ /* 0x000fc400078e00ff */
[----:B------:R-:W-:Y:S02]  /*ed40*/  HMMA.16816.F32 R100, R24, R6, R100 ;  /* 0x000000061864723c */ /* 0x000fe40000001864 */
[----:B------:R-:W-:Y:S02]  /*ed50*/  IMAD.WIDE.U32 R178, R178, -0x326172a9, RZ ;  /* 0xcd9e8d57b2b27825 */ /* 0x000fe400078e00ff */
[----:B------:R-:W-:Y:S02]  /*ed60*/  MUFU.EX2 R139, R139 ;  /* 0x0000008b008b7308 */ /* 0x000fe40000000800 */
[----:B------:R-:W-:Y:S01]  /*ed70*/  FADD.FTZ R36, R29, R36 ;  /* 0x000000241d247221 */ /* 0x000fe20000010000 */
[----:B------:R-:W-:Y:S01]  /*ed80*/  LOP3.LUT R24, R17, UR16, R168, 0x96, !PT ;  /* 0x0000001011187c12 */ /* 0x000fe2000f8e96a8 */
[--C-:B------:R-:W-:Y:S01]  /*ed90*/  FFMA.FTZ R168, R160, c[0x0][0x23c], -R42.reuse ;  /* 0x00008f00a0a87a23 */ /* 0x100fe2000001082a */
[C---:B------:R-:W-:Y:S01]  /*eda0*/  HMMA.16816.F32 R108, R20.reuse, R8, R108 ;  /* 0x00000008146c723c */ /* 0x040fe2000000186c */
[----:B------:R-:W-:Y:S01]  /*edb0*/  FFMA.FTZ R160, R163, c[0x0][0x23c], -R42 ;  /* 0x00008f00a3a07a23 */ /* 0x000fe2000001082a */
[C---:B------:R-:W-:Y:S01]  /*edc0*/  LOP3.LUT R25, R24.reuse, 0xff, RZ, 0xc0, !PT ;  /* 0x000000ff18197812 */ /* 0x040fe200078ec0ff */
[----:B------:R-:W-:Y:S01]  /*edd0*/  MUFU.EX2 R141, R141 ;  /* 0x0000008d008d7308 */ /* 0x000fe20000000800 */
[----:B------:R-:W-:Y:S01]  /*ede0*/  FADD.FTZ R65, R61, R65 ;  /* 0x000000413d417221 */ /* 0x000fe20000010000 */
[----:B------:R-:W-:Y:S01]  /*edf0*/  LOP3.LUT R172, R179, UR7, R176, 0x96, !PT ;  /* 0x00000007b3ac7c12 */ /* 0x000fe2000f8e96b0 */
[----:B------:R-:W-:Y:S01]  /*ee00*/  FADD.FTZ R3, R49, R3 ;  /* 0x0000000331037221 */ /* 0x000fe20000010000 */
[----:B------:R-:W-:Y:S01]  /*ee10*/  LOP3.LUT R8, R24, 0xffff, RZ, 0xc0, !PT ;  /* 0x0000ffff18087812 */ /* 0x000fe200078ec0ff */
[C---:B------:R-:W-:Y:S01]  /*ee20*/  HMMA.16816.F32 R76, R20.reuse, R14, R76 ;  /* 0x0000000e144c723c */ /* 0x040fe2000000184c */
[----:B------:R-:W-:Y:S01]  /*ee30*/  SHF.R.U32.HI R9, RZ, 0x10, R24 ;  /* 0x00000010ff097819 */ /* 0x000fe20000011618 */
[----:B------:R-:W-:Y:S01]  /*ee40*/  FADD.FTZ R34, R30, R34 ;  /* 0x000000221e227221 */ /* 0x000fe20000010000 */
[----:B------:R-:W1:Y:S01]  /*ee50*/  MUFU.EX2 R168, R168 ;  /* 0x000000a800a87308 */ /* 0x000e620000000800 */
[----:B------:R-:W-:Y:S01]  /*ee60*/  SHF.R.U32.HI R26, RZ, 0x8, R8 ;  /* 0x00000008ff1a7819 */ /* 0x000fe20000011608 */
[----:B------:R-:W-:Y:S01]  /*ee70*/  FADD.FTZ R36, R28, R36 ;  /* 0x000000241c247221 */ /* 0x000fe20000010000 */
[----:B------:R-:W-:Y:S01]  /*ee80*/  SHF.R.U32.HI R24, RZ, 0x18, R24 ;  /* 0x00000018ff187819 */ /* 0x000fe20000011618 */
[----:B------:R-:W-:Y:S01]  /*ee90*/  FADD.FTZ R65, R159, R65 ;  /* 0x000000419f417221 */ /* 0x000fe20000010000 */
[----:B------:R-:W-:Y:S01]  /*eea0*/  LOP3.LUT R14, R16, 0xffff, RZ, 0xc0, !PT ;  /* 0x0000ffff100e7812 */ /* 0x000fe200078ec0ff */
[C---:B------:R-:W-:Y:S01]  /*eeb0*/  HMMA.16816.F32 R112, R20.reuse, R12, R112 ;  /* 0x0000000c1470723c */ /* 0x040fe20000001870 */
[----:B------:R-:W-:Y:S01]  /*eec0*/  SHF.R.U32.HI R15, RZ, 0x10, R16 ;  /* 0x00000010ff0f7819 */ /* 0x000fe20000011610 */
[----:B------:R-:W2:Y:S01]  /*eed0*/  MUFU.EX2 R160, R160 ;  /* 0x000000a000a07308 */ /* 0x000ea20000000800 */
[----:B------:R-:W-:Y:S01]  /*eee0*/  SHF.R.U32.HI R14, RZ, 0x8, R14 ;  /* 0x00000008ff0e7819 */ /* 0x000fe2000001160e */
[----:B------:R-:W-:Y:S01]  /*eef0*/  FADD.FTZ R3, R158, R3 ;  /* 0x000000039e037221 */ /* 0x000fe20000010000 */
[----:B------:R-:W-:Y:S01]  /*ef00*/  LOP3.LUT R15, R15, 0xff, RZ, 0xc0, !PT ;  /* 0x000000ff0f0f7812 */ /* 0x000fe200078ec0ff */
[----:B------:R-:W-:Y:S01]  /*ef10*/  FADD.FTZ R34, R144, R34 ;  /* 0x0000002290227221 */ /* 0x000fe20000010000 */
[----:B------:R-:W-:Y:S01]  /*ef20*/  LOP3.LUT R13, R16, 0xff, RZ, 0xc0, !PT ;  /* 0x000000ff100d7812 */ /* 0x000fe200078ec0ff */
[C---:B------:R-:W-:Y:S01]  /*ef30*/  HMMA.16816.F32 R116, R20.reuse, R18, R116 ;  /* 0x000000121474723c */ /* 0x040fe20000001874 */
[----:B------:R-:W-:Y:S01]  /*ef40*/  SHF.R.U32.HI R12, RZ, 0x18, R16 ;  /* 0x00000018ff0c7819 */ /* 0x000fe20000011610 */
[----:B------:R-:W-:Y:S01]  /*ef50*/  MUFU.EX2 R67, R67 ;  /* 0x0000004300437308 */ /* 0x000fe20000000800 */
[----:B------:R-:W-:Y:S01]  /*ef60*/  LOP3.LUT R27, R9, 0xff, RZ, 0xc0, !PT ;  /* 0x000000ff091b7812 */ /* 0x000fe200078ec0ff */
[----:B------:R-:W3:Y:S01]  /*ef70*/  LDSM.16.MT88.4 R16, [R188+0x7000] ;  /* 0x00700000bc10783b */ /* 0x000ee20000004200 */
[----:B------:R-:W-:Y:S01]  /*ef80*/  PRMT R25, R25, 0x5410, R26 ;  /* 0x0000541019197816 */ /* 0x000fe2000000001a */
[----:B------:R-:W-:Y:S01]  /*ef90*/  FADD.FTZ R36, R154, R36 ;  /* 0x000000249a247221 */ /* 0x000fe20000010000 */
[----:B------:R-:W-:Y:S01]  /*efa0*/  PRMT R8, R13, 0x5410, R14 ;  /* 0x000054100d087816 */ /* 0x000fe2000000000e */
[C---:B------:R-:W-:Y:S01]  /*efb0*/  HMMA.16816.F32 R104, R20.reuse, R10, R104 ;  /* 0x0000000a1468723c */ /* 0x040fe20000001868 */
[----:B------:R-:W-:Y:S01]  /*efc0*/  PRMT R9, R15, 0x5410, R12 ;  /* 0x000054100f097816 */ /* 0x000fe2000000000c */
[----:B------:R-:W-:Y:S01]  /*efd0*/  MUFU.EX2 R43, R43 ;  /* 0x0000002b002b7308 */ /* 0x000fe20000000800 */
[----:B------:R-:W-:Y:S01]  /*efe0*/  PRMT R24, R27, 0x5410, R24 ;  /* 0x000054101b187816 */ /* 0x000fe20000000018 */
[----:B------:R-:W4:Y:S01]  /*eff0*/  LDSM.16.MT88.4 R12, [R186+0x7000] ;  /* 0x00700000ba0c783b */ /* 0x000f220000004200 */
[--C-:B------:R-:W-:Y:S01]  /*f000*/  HSET2.LE.AND R8, R8, R39.reuse, PT ;  /* 0x0000002708087233 */ /* 0x100fe20003803000 */
[----:B------:R-:W-:Y:S01]  /*f010*/  F2FP.PACK_AB R26, R166, R167 ;  /* 0x000000a7a61a723e */ /* 0x000fe200000000ff */
[--C-:B------:R-:W-:Y:S01]  /*f020*/  HSET2.LE.AND R10, R25, R39.reuse, PT ;  /* 0x00000027190a7233 */ /* 0x100fe20003803000 */
[C---:B------:R-:W-:Y:S01]  /*f030*/  HMMA.16816.F32 R88, R20.reuse, R4, R88 ;  /* 0x000000041458723c */ /* 0x040fe20000001858 */
[--C-:B------:R-:W-:Y:S01]  /*f040*/  HSET2.LE.AND R25, R24, R39.reuse, PT ;  /* 0x0000002718197233 */ /* 0x100fe20003803000 */
[----:B-1----:R-:W-:Y:S01]  /*f050*/  F2FP.PACK_AB R11, R168, R161 ;  /* 0x000000a1a80b723e */ /* 0x002fe200000000ff */
[----:B------:R-:W-:Y:S01]  /*f060*/  HSET2.LE.AND R9, R9, R39, PT ;  /* 0x0000002709097233 */ /* 0x000fe20003803000 */
[----:B------:R-:W-:Y:S01]  /*f070*/  F2FP.PACK_AB R24, R164, R165 ;  /* 0x000000a5a418723e */ /* 0x000fe200000000ff */
[----:B------:R-:W1:Y:S01]  /*f080*/  MUFU.EX2 R48, R48 ;  /* 0x0000003000307308 */ /* 0x000e620000000800 */
[----:B--2---:R-:W-:Y:S01]  /*f090*/  F2FP.PACK_AB R27, R162, R160 ;  /* 0x000000a0a21b723e */ /* 0x004fe200000000ff */
[----:B------:R-:W-:Y:S01]  /*f0a0*/  FADD.FTZ R65, R157, R65 ;  /* 0x000000419d417221 */ /* 0x000fe20000010000 */
[----:B------:R-:W-:Y:S01]  /*f0b0*/  HMMA.16816.F32 R96, R20, R6, R96 ;  /* 0x000000061460723c */ /* 0x000fe20000001860 */
[----:B------:R-:W-:Y:S01]  /*f0c0*/  LOP3.LUT R24, R10, R24, RZ, 0xc0, !PT ;  /* 0x000000180a187212 */ /* 0x000fe200078ec0ff */
[----:B------:R-:W-:Y:S01]  /*f0d0*/  LDSM.16.MT88.4 R4, [R184+0x7000] ;  /* 0x00700000b804783b */ /* 0x000fe20000004200 */
[----:B------:R-:W-:Y:S01]  /*f0e0*/  LOP3.LUT R25, R25, R11, RZ, 0xc0, !PT ;  /* 0x0000000b19197212 */ /* 0x000fe200078ec0ff */
[----:B------:R-:W-:Y:S01]  /*f0f0*/  FADD.FTZ R3, R150, R3 ;  /* 0x0000000396037221 */ /* 0x000fe20000010000 */
[----:B------:R-:W-:Y:S01]  /*f100*/  LOP3.LUT R26, R8, R26, RZ, 0xc0, !PT ;  /* 0x0000001a081a7212 */ /* 0x000fe200078ec0ff */
[----:B------:R-:W-:Y:S01]  /*f110*/  FADD.FTZ R34, R143, R34 ;  /* 0x000000228f227221 */ /* 0x000fe20000010000 */
[----:B------:R-:W-:Y:S01]  /*f120*/  LOP3.LUT R22, R171, UR6, R242, 0x96, !PT ;  /* 0x00000006ab167c12 */ /* 0x000fe2000f8e96f2 */
[----:B------:R-:W-:Y:S01]  /*f130*/  FADD.FTZ R36, R156, R36 ;  /* 0x000000249c247221 */ /* 0x000fe20000010000 */
[----:B------:R-:W-:Y:S01]  /*f140*/  LOP3.LUT R27, R9, R27, RZ, 0xc0, !PT ;  /* 0x0000001b091b7212 */ /* 0x000fe200078ec0ff */
[----:B------:R-:W-:Y:S01]  /*f150*/  FFMA.FTZ R42, R46, c[0x0][0x23c], -R147 ;  /* 0x00008f002e2a7a23 */ /* 0x000fe20000010893 */
[----:B------:R-:W2:Y:S01]  /*f160*/  LDSM.16.MT88.4 R8, [R185+0x7000] ;  /* 0x00700000b908783b */ /* 0x000ea20000004200 */
[----:B------:R-:W-:-:S04]  /*f170*/  IMAD.WIDE.U32 R22, R22, -0x326172a9, RZ ;  /* 0xcd9e8d5716167825 */ /* 0x000fc800078e00ff */
[--C-:B------:R-:W-:Y:S01]  /*f180*/  FFMA.FTZ R46, R55, c[0x0][0x23c], -R147.reuse ;  /* 0x00008f00372e7a23 */ /* 0x100fe20000010893 */
[--C-:B------:R-:W-:Y:S01]  /*f190*/  SHF.R.U32.HI R20, RZ, 0x10, R22.reuse ;  /* 0x00000010ff147819 */ /* 0x100fe20000011616 */
[--C-:B------:R-:W-:Y:S01]  /*f1a0*/  FFMA.FTZ R52, R52, c[0x0][0x23c], -R147.reuse ;  /* 0x00008f0034347a23 */ /* 0x100fe20000010893 */
[C---:B------:R-:W-:Y:S01]  /*f1b0*/  LOP3.LUT R163, R22.reuse, 0xffff, RZ, 0xc0, !PT ;  /* 0x0000ffff16a37812 */ /* 0x040fe200078ec0ff */
[C---:B---3--:R-:W-:Y:S01]  /*f1c0*/  HMMA.16816.F32 R124, R24.reuse, R16, R124 ;  /* 0x00000010187c723c */ /* 0x048fe2000000187c */
[----:B------:R-:W-:Y:S01]  /*f1d0*/  LOP3.LUT R21, R22, 0xff, RZ, 0xc0, !PT ;  /* 0x000000ff16157812 */ /* 0x000fe200078ec0ff */
[----:B------:R-:W-:Y:S01]  /*f1e0*/  FFMA.FTZ R54, R54, c[0x0][0x23c], -R147 ;  /* 0x00008f0036367a23 */ /* 0x000fe20000010893 */
[----:B------:R-:W-:Y:S01]  /*f1f0*/  SHF.R.U32.HI R22, RZ, 0x18, R22 ;  /* 0x00000018ff167819 */ /* 0x000fe20000011616 */
[--C-:B------:R-:W-:Y:S01]  /*f200*/  FFMA.FTZ R45, R45, c[0x0][0x23c], -R142.reuse ;  /* 0x00008f002d2d7a23 */ /* 0x100fe2000001088e */
[----:B------:R-:W-:Y:S01]  /*f210*/  LOP3.LUT R20, R20, 0xff, RZ, 0xc0, !PT ;  /* 0x000000ff14147812 */ /* 0x000fe200078ec0ff */
[----:B------:R-:W-:Y:S01]  /*f220*/  FFMA.FTZ R53, R53, c[0x0][0x23c], -R142 ;  /* 0x00008f0035357a23 */ /* 0x000fe2000001088e */
[----:B------:R-:W-:Y:S01]  /*f230*/  LOP3.LUT R23, R23, UR16, R178, 0x96, !PT ;  /* 0x0000001017177c12 */ /* 0x000fe2000f8e96b2 */
[C---:B----4-:R-:W-:Y:S01]  /*f240*/  HMMA.16816.F32 R72, R24.reuse, R14, R72 ;  /* 0x0000000e1848723c */ /* 0x050fe20000001848 */
[----:B------:R-:W-:Y:S01]  /*f250*/  SHF.R.U32.HI R163, RZ, 0x8, R163 ;  /* 0x00000008ffa37819 */ /* 0x000fe200000116a3 */
[----:B------:R-:W-:Y:S01]  /*f260*/  FFMA.FTZ R32, R32, c[0x0][0x23c], -R142 ;  /* 0x00008f0020207a23 */ /* 0x000fe2000001088e */
[----:B------:R-:W-:Y:S01]  /*f270*/  PRMT R20, R20, 0x5410, R22 ;  /* 0x0000541014147816 */ /* 0x000fe20000000016 */
[----:B------:R-:W-:Y:S01]  /*f280*/  FFMA.FTZ R47, R47, c[0x0][0x23c], -R142 ;  /* 0x00008f002f2f7a23 */ /* 0x000fe2000001088e */
[----:B------:R-:W-:Y:S01]  /*f290*/  LOP3.LUT R22, R23, 0xffff, RZ, 0xc0, !PT ;  /* 0x0000ffff17167812 */ /* 0x000fe200078ec0ff */
[----:B------:R-:W-:Y:S01]  /*f2a0*/  FADD.FTZ R65, R153, R65 ;  /* 0x0000004199417221 */ /* 0x000fe20000010000 */
[----:B------:R-:W-:Y:S01]  /*f2b0*/  SHF.R.U32.HI R173, RZ, 0x10, R23 ;  /* 0x00000010ffad7819 */ /* 0x000fe20000011617 */
[--C-:B------:R-:W-:Y:S01]  /*f2c0*/  HSET2.LE.AND R20, R20, R39.reuse, PT ;  /* 0x0000002714147233 */ /* 0x100fe20003803000 */
[----:B------:R-:W-:Y:S01]  /*f2d0*/  PRMT R21, R21, 0x5410, R163 ;  /* 0x0000541015157816 */ /* 0x000fe200000000a3 */
[C---:B------:R-:W-:Y:S01]  /*f2e0*/  HMMA.16816.F32 R68, R24.reuse, R12, R68 ;  /* 0x0000000c1844723c */ /* 0x040fe20000001844 */
[----:B------:R-:W-:Y:S01]  /*f2f0*/  LOP3.LUT R163, R23, 0xff, RZ, 0xc0, !PT ;  /* 0x000000ff17a37812 */ /* 0x000fe200078ec0ff */
[----:B------:R-:W-:Y:S01]  /*f300*/  FADD.FTZ R3, R155, R3 ;  /* 0x000000039b037221 */ /* 0x000fe20000010000 */
[----:B------:R-:W-:Y:S01]  /*f310*/  SHF.R.U32.HI R171, RZ, 0x8, R22 ;  /* 0x00000008ffab7819 */ /* 0x000fe20000011616 */
[----:B------:R-:W-:Y:S01]  /*f320*/  FADD.FTZ R34, R146, R34 ;  /* 0x0000002292227221 */ /* 0x000fe20000010000 */
[----:B------:R-:W-:Y:S01]  /*f330*/  SHF.R.U32.HI R23, RZ, 0x18, R23 ;  /* 0x00000018ff177819 */ /* 0x000fe20000011617 */
[----:B------:R-:W-:Y:S01]  /*f340*/  FADD.FTZ R36, R149, R36 ;  /* 0x0000002495247221 */ /* 0x000fe20000010000 */
[----:B------:R-:W-:Y:S01]  /*f350*/  LOP3.LUT R22, R173, 0xff, RZ, 0xc0, !PT ;  /* 0x000000ffad167812 */ /* 0x000fe200078ec0ff */
[--C-:B------:R-:W-:Y:S01]  /*f360*/  HSET2.LE.AND R173, R21, R39.reuse, PT ;  /* 0x0000002715ad7233 */ /* 0x100fe20003803000 */
[----:B------:R-:W-:Y:S01]  /*f370*/  PRMT R163, R163, 0x5410, R171 ;  /* 0x00005410a3a37816 */ /* 0x000fe200000000ab */
[C---:B------:R-:W-:Y:S01]  /*f380*/  HMMA.16816.F32 R120, R24.reuse, R18, R120 ;  /* 0x000000121878723c */ /* 0x040fe20000001878 */
[----:B------:R-:W-:Y:S01]  /*f390*/  PRMT R21, R22, 0x5410, R23 ;  /* 0x0000541016157816 */ /* 0x000fe20000000017 */
[----:B------:R-:W-:Y:S01]  /*f3a0*/  FADD.FTZ R65, R152, R65 ;  /* 0x0000004198417221 */ /* 0x000fe20000010000 */
[----:B------:R-:W-:Y:S01]  /*f3b0*/  LOP3.LUT R22, R173, R175, RZ, 0xc0, !PT ;  /* 0x000000afad167212 */ /* 0x000fe200078ec0ff */
[--C-:B------:R-:W-:Y:S01]  /*f3c0*/  HSET2.LE.AND R171, R163, R39.reuse, PT ;  /* 0x00000027a3ab7233 */ /* 0x100fe20003803000 */
[----:B------:R-:W-:Y:S01]  /*f3d0*/  F2FP.PACK_AB R23, R57, R60 ;  /* 0x0000003c3917723e */ /* 0x000fe200000000ff */
        /* <DEDUP_REMOVED lines=11> */
[----:B------:R-:W2:Y:S01]  /*f490*/  MUFU.EX2 R42, R42 ;  /* 0x0000002a002a7308 */ /* 0x000ea20000000800 */
[----:B------:R-:W-:Y:S01]  /*f4a0*/  FADD.FTZ R36, R148, R36 ;  /* 0x0000002494247221 */ /* 0x000fe20000010000 */
[----:B------:R-:W-:Y:S01]  /*f4b0*/  LOP3.LUT R170, R173, UR17, R170, 0x96, !PT ;  /* 0x00000011adaa7c12 */ /* 0x000fe2000f8e96aa */
[----:B------:R-:W-:-:S02]  /*f4c0*/  FADD.FTZ R65, R140, R65 ;  /* 0x000000418c417221 */ /* 0x000fc40000010000 */
[----:B------:R-:W-:Y:S01]  /*f4d0*/  FADD.FTZ R3, R64, R3 ;  /* 0x0000000340037221 */ /* 0x000fe20000010000 */
[C---:B------:R-:W-:Y:S01]  /*f4e0*/  LOP3.LUT R133, R170.reuse, 0xffff, RZ, 0xc0, !PT ;  /* 0x0000ffffaa857812 */ /* 0x040fe200078ec0ff */
[C---:B------:R-:W-:Y:S01]  /*f4f0*/  HMMA.16816.F32 R76, R20.reuse, R14, R76 ;  /* 0x0000000e144c723c */ /* 0x040fe2000000184c */
[----:B------:R-:W3:Y:S01]  /*f500*/  MUFU.EX2 R46, R46 ;  /* 0x0000002e002e7308 */ /* 0x000ee20000000800 */
[----:B------:R-:W-:Y:S01]  /*f510*/  SHF.R.U32.HI R142, RZ, 0x10, R170 ;  /* 0x00000010ff8e7819 */ /* 0x000fe200000116aa */
[----:B------:R-:W-:Y:S01]  /*f520*/  FADD.FTZ R34, R165, R34 ;  /* 0x00000022a5227221 */ /* 0x000fe20000010000 */
[----:B------:R-:W-:Y:S01]  /*f530*/  LOP3.LUT R55, R170, 0xff, RZ, 0xc0, !PT ;  /* 0x000000ffaa377812 */ /* 0x000fe200078ec0ff */
[----:B------:R-:W-:Y:S01]  /*f540*/  FADD.FTZ R36, R161, R36 ;  /* 0x00000024a1247221 */ /* 0x000fe20000010000 */
[----:B------:R-:W-:Y:S01]  /*f550*/  SHF.R.U32.HI R170, RZ, 0x18, R170 ;  /* 0x00000018ffaa7819 */ /* 0x000fe200000116aa */
[----:B------:R-:W-:Y:S01]  /*f560*/  IMAD.WIDE.U32 R14, R169, -0x2daee0ad, RZ ;  /* 0xd2511f53a90e7825 */ /* 0x000fe200078e00ff */
[C---:B------:R-:W-:Y:S01]  /*f570*/  HMMA.16816.F32 R108, R20.reuse, R8, R108 ;  /* 0x00000008146c723c */ /* 0x040fe2000000186c */
[----:B------:R-:W-:Y:S01]  /*f580*/  MUFU.EX2 R52, R52 ;  /* 0x0000003400347308 */ /* 0x000fe20000000800 */
[----:B------:R-:W-:Y:S01]  /*f590*/  SHF.R.U32.HI R133, RZ, 0x8, R133 ;  /* 0x00000008ff857819 */ /* 0x000fe20000011685 */
[----:B------:R-:W-:Y:S01]  /*f5a0*/  FADD.FTZ R65, R132, R65 ;  /* 0x0000004184417221 */ /* 0x000fe20000010000 */
[----:B------:R-:W-:Y:S01]  /*f5b0*/  LOP3.LUT R174, R15, UR17, R174, 0x96, !PT ;  /* 0x000000110fae7c12 */ /* 0x000fe2000f8e96ae */
[----:B------:R-:W-:Y:S01]  /*f5c0*/  FADD.FTZ R3, R56, R3 ;  /* 0x0000000338037221 */ /* 0x000fe20000010000 */
[----:B------:R-:W-:Y:S01]  /*f5d0*/  LOP3.LUT R142, R142, 0xff, RZ, 0xc0, !PT ;  /* 0x000000ff8e8e7812 */ /* 0x000fe200078ec0ff */
[----:B------:R-:W-:Y:S01]  /*f5e0*/  FADD.FTZ R34, R164, R34 ;  /* 0x00000022a4227221 */ /* 0x000fe20000010000 */
[C---:B------:R-:W-:Y:S01]  /*f5f0*/  HMMA.16816.F32 R112, R20.reuse, R12, R112 ;  /* 0x0000000c1470723c */ /* 0x040fe20000001870 */
[C---:B------:R-:W-:Y:S01]  /*f600*/  LOP3.LUT R9, R14.reuse, 0xffff, RZ, 0xc0, !PT ;  /* 0x0000ffff0e097812 */ /* 0x040fe200078ec0ff */
[----:B------:R-:W-:Y:S01]  /*f610*/  MUFU.EX2 R54, R54 ;  /* 0x0000003600367308 */ /* 0x000fe20000000800 */
[----:B------:R-:W-:Y:S01]  /*f620*/  LOP3.LUT R8, R14, 0xff, RZ, 0xc0, !PT ;  /* 0x000000ff0e087812 */ /* 0x000fe200078ec0ff */
[----:B------:R-:W-:Y:S01]  /*f630*/  FADD.FTZ R36, R168, R36 ;  /* 0x00000024a8247221 */ /* 0x000fe20000010000 */
[----:B------:R-:W-:Y:S01]  /*f640*/  SHF.R.U32.HI R9, RZ, 0x8, R9 ;  /* 0x00000008ff097819 */ /* 0x000fe20000011609 */
[----:B------:R-:W-:Y:S01]  /*f650*/  FADD.FTZ R65, R59, R65 ;  /* 0x000000413b417221 */ /* 0x000fe20000010000 */
[----:B------:R-:W-:Y:S01]  /*f660*/  SHF.R.U32.HI R12, RZ, 0x10, R14 ;  /* 0x00000010ff0c7819 */ /* 0x000fe2000001160e */
[----:B------:R-:W-:Y:S01]  /*f670*/  HMMA.16816.F32 R104, R20, R10, R104 ;  /* 0x0000000a1468723c */ /* 0x000fe20000001868 */
[----:B------:R-:W-:Y:S01]  /*f680*/  SHF.R.U32.HI R13, RZ, 0x10, R174 ;  /* 0x00000010ff0d7819 */ /* 0x000fe200000116ae */
[----:B------:R-:W4:Y:S01]  /*f690*/  MUFU.EX2 R45, R45 ;  /* 0x0000002d002d7308 */ /* 0x000f220000000800 */
[----:B------:R-:W-:Y:S01]  /*f6a0*/  LOP3.LUT R12, R12, 0xff, RZ, 0xc0, !PT ;  /* 0x000000ff0c0c7812 */ /* 0x000fe200078ec0ff */
[----:B------:R-:W-:Y:S01]  /*f6b0*/  FADD.FTZ R3, R60, R3 ;  /* 0x000000033c037221 */ /* 0x000fe20000010000 */
[----:B------:R-:W-:Y:S01]  /*f6c0*/  LOP3.LUT R13, R13, 0xff, RZ, 0xc0, !PT ;  /* 0x000000ff0d0d7812 */ /* 0x000fe200078ec0ff */
[----:B------:R-:W-:Y:S01]  /*f6d0*/  FADD.FTZ R34, R167, R34 ;  /* 0x00000022a7227221 */ /* 0x000fe20000010000 */
[C---:B------:R-:W-:Y:S01]  /*f6e0*/  LOP3.LUT R11, R174.reuse, 0xffff, RZ, 0xc0, !PT ;  /* 0x0000ffffae0b7812 */ /* 0x040fe200078ec0ff */
[C---:B------:R-:W-:Y:S01]  /*f6f0*/  HMMA.16816.F32 R92, R24.reuse, R4, R92 ;  /* 0x00000004185c723c */ /* 0x040fe2000000185c */
[----:B------:R-:W-:Y:S01]  /*f700*/  LOP3.LUT R10, R174, 0xff, RZ, 0xc0, !PT ;  /* 0x000000ffae0a7812 */ /* 0x000fe200078ec0ff */
[----:B------:R-:W-:Y:S01]  /*f710*/  MUFU.EX2 R53, R53 ;  /* 0x0000003500357308 */ /* 0x000fe20000000800 */
[----:B------:R-:W-:Y:S01]  /*f720*/  SHF.R.U32.HI R174, RZ, 0x18, R174 ;  /* 0x00000018ffae7819 */ /* 0x000fe200000116ae */
[----:B------:R-:W-:Y:S01]  /*f730*/  FADD.FTZ R36, R160, R36 ;  /* 0x00000024a0247221 */ /* 0x000fe20000010000 */
[----:B------:R-:W-:Y:S01]  /*f740*/  SHF.R.U32.HI R11, RZ, 0x8, R11 ;  /* 0x00000008ff0b7819 */ /* 0x000fe2000001160b */
[----:B------:R-:W-:Y:S01]  /*f750*/  FADD.FTZ R65, R58, R65 ;  /* 0x000000413a417221 */ /* 0x000fe20000010000 */
[----:B------:R-:W-:Y:S01]  /*f760*/  PRMT R8, R8, 0x5410, R9 ;  /* 0x0000541008087816 */ /* 0x000fe20000000009 */
[----:B------:R-:W-:Y:S01]  /*f770*/  HMMA.16816.F32 R100, R24, R6, R100 ;  /* 0x000000061864723c */ /* 0x000fe20000001864 */
[----:B------:R-:W-:Y:S01]  /*f780*/  PRMT R10, R10, 0x5410, R11 ;  /* 0x000054100a0a7816 */ /* 0x000fe2000000000b */
[----:B------:R-:W-:Y:S01]  /*f790*/  MUFU.EX2 R32, R32 ;  /* 0x0000002000207308 */ /* 0x000fe20000000800 */
[----:B------:R-:W-:Y:S01]  /*f7a0*/  PRMT R9, R13, 0x5410, R174 ;  /* 0x000054100d097816 */ /* 0x000fe200000000ae */
[--C-:B------:R-:W-:Y:S01]  /*f7b0*/  HSET2.LE.AND R8, R8, R39.reuse, PT ;  /* 0x0000002708087233 */ /* 0x100fe20003803000 */
[----:B------:R-:W-:Y:S01]  /*f7c0*/  PRMT R55, R55, 0x5410, R133 ;  /* 0x0000541037377816 */ /* 0x000fe20000000085 */
[--C-:B------:R-:W-:Y:S01]  /*f7d0*/  HSET2.LE.AND R10, R10, R39.reuse, PT ;  /* 0x000000270a0a7233 */ /* 0x100fe20003803000 */
[----:B------:R-:W-:Y:S01]  /*f7e0*/  SHF.R.U32.HI R27, RZ, 0x18, R14 ;  /* 0x00000018ff1b7819 */ /* 0x000fe2000001160e */
[C---:B------:R-:W-:Y:S01]  /*f7f0*/  HMMA.16816.F32 R88, R20.reuse, R4, R88 ;  /* 0x000000041458723c */ /* 0x040fe20000001858 */
[--C-:B------:R-:W-:Y:S01]  /*f800*/  HSET2.LE.AND R9, R9, R39.reuse, PT ;  /* 0x0000002709097233 */ /* 0x100fe20003803000 */
[----:B------:R-:W-:Y:S01]  /*f810*/  F2FP.PACK_AB R24, R139, R138 ;  /* 0x0000008a8b18723e */ /* 0x000fe200000000ff */
[----:B------:R-:W5:Y:S01]  /*f820*/  MUFU.EX2 R47, R47 ;  /* 0x0000002f002f7308 */ /* 0x000f620000000800 */
[----:B------:R-:W-:Y:S01]  /*f830*/  PRMT R27, R12, 0x5410, R27 ;  /* 0x000054100c1b7816 */ /* 0x000fe2000000001b */
[----:B------:R-:W-:Y:S01]  /*f840*/  FADD.FTZ R3, R57, R3 ;  /* 0x0000000339037221 */ /* 0x000fe20000010000 */
[----:B-1----:R-:W-:Y:S01]  /*f850*/  F2FP.PACK_AB R25, R48, R43 ;  /* 0x0000002b3019723e */ /* 0x002fe200000000ff */
[----:B------:R-:W1:Y:S01]  /*f860*/  LDSM.16.MT88.4 R12, [R186+0x7800] ;  /* 0x00780000ba0c783b */ /* 0x000e620000004200 */
[----:B------:R-:W-:Y:S01]  /*f870*/  F2FP.PACK_AB R4, R40, R41 ;  /* 0x000000292804723e */ /* 0x000fe200000000ff */
[----:B------:R-:W-:Y:S01]  /*f880*/  HSET2.LE.AND R27, R27, R39, PT ;  /* 0x000000271b1b7233 */ /* 0x000fe20003803000 */
[----:B------:R-:W-:Y:S01]  /*f890*/  F2FP.PACK_AB R26, R67, R141 ;  /* 0x0000008d431a723e */ /* 0x000fe200000000ff */
[C---:B------:R-:W-:Y:S01]  /*f8a0*/  HMMA.16816.F32 R128, R20.reuse, R16, R128 ;  /* 0x000000101480723c */ /* 0x040fe20000001880 */
[----:B------:R-:W-:Y:S01]  /*f8b0*/  LOP3.LUT R24, R10, R24, RZ, 0xc0, !PT ;  /* 0x000000180a187212 */ /* 0x000fe200078ec0ff */
[----:B------:R-:W-:Y:S01]  /*f8c0*/  FADD.FTZ R34, R166, R34 ;  /* 0x00000022a6227221 */ /* 0x000fe20000010000 */
[----:B------:R-:W-:Y:S01]  /*f8d0*/  LOP3.LUT R25, R9, R25, RZ, 0xc0, !PT ;  /* 0x0000001909197212 */ /* 0x000fe200078ec0ff */
[----:B------:R-:W-:Y:S01]  /*f8e0*/  FADD.FTZ R36, R162, R36 ;  /* 0x00000024a2247221 */ /* 0x000fe20000010000 */
[----:B------:R-:W-:Y:S01]  /*f8f0*/  LOP3.LUT R26, R8, R26, RZ, 0xc0, !PT ;  /* 0x0000001a081a7212 */ /* 0x000fe200078ec0ff */
[----:B--2---:R-:W-:Y:S01]  /*f900*/  FADD.FTZ R65, R42, R65 ;  /* 0x000000412a417221 */ /* 0x004fe20000010000 */
[----:B------:R-:W-:Y:S01]  /*f910*/  LOP3.LUT R27, R27, R4, RZ, 0xc0, !PT ;  /* 0x000000041b1b7212 */ /* 0x000fe200078ec0ff */
[----:B------:R-:W-:Y:S01]  /*f920*/  HMMA.16816.F32 R116, R20, R18, R116 ;  /* 0x000000121474723c */ /* 0x000fe20000001874 */
[----:B------:R-:W2:Y:S01]  /*f930*/  LDSM.16.MT88.4 R16, [R188+0x7800] ;  /* 0x00780000bc10783b */ /* 0x000ea20000004200 */
[----:B---3--:R-:W-:Y:S01]  /*f940*/  F2FP.PACK_AB R133, R46, R42 ;  /* 0x0000002a2e85723e */ /* 0x008fe200000000ff */
[----:B----4-:R-:W-:-:S02]  /*f950*/  FADD.FTZ R3, R45, R3 ;  /* 0x000000032d037221 */ /* 0x010fc40000010000 */
[----:B------:R-:W3:Y:S01]  /*f960*/  LDSM.16.MT88.4 R8, [R185+0x7800] ;  /* 0x00780000b908783b */ /* 0x000ee20000004200 */
[----:B------:R-:W-:Y:S02]  /*f970*/  FADD.FTZ R34, R138, R34 ;  /* 0x000000228a227221 */ /* 0x000fe40000010000 */
[----:B------:R-:W-:Y:S01]  /*f980*/  HMMA.16816.F32 R96, R20, R6, R96 ;  /* 0x000000061460723c */ /* 0x000fe20000001860 */
[----:B------:R-:W4:Y:S01]  /*f990*/  LDSM.16.MT88.4 R4, [R184+0x7800] ;  /* 0x00780000b804783b */ /* 0x000f220000004200 */
[----:B------:R-:W-:Y:S02]  /*f9a0*/  FADD.FTZ R36, R43, R36 ;  /* 0x000000242b247221 */ /* 0x000fe40000010000 */
[----:B------:R-:W-:Y:S02]  /*f9b0*/  FADD.FTZ R65, R46, R65 ;  /* 0x000000412e417221 */ /* 0x000fe40000010000 */
[----:B-----5:R-:W-:Y:S01]  /*f9c0*/  FADD.FTZ R3, R47, R3 ;  /* 0x000000032f037221 */ /* 0x020fe20000010000 */
        /* <DEDUP_REMOVED lines=13> */
[C---:B-1----:R-:W-:Y:S01]  /*faa0*/  HMMA.16816.F32 R68, R24.reuse, R12, R68 ;  /* 0x0000000c1844723c */ /* 0x042fe20000001844 */
[----:B------:R-:W-:Y:S01]  /*fab0*/  PRMT R23, R22, 0x5410, R21 ;  /* 0x0000541016177816 */ /* 0x000fe20000000015 */
[----:B------:R-:W-:Y:S01]  /*fac0*/  FADD.FTZ R225, R54, R65 ;  /* 0x0000004136e17221 */ /* 0x000fe20000010000 */
[----:B------:R-:W-:Y:S01]  /*fad0*/  PRMT R21, R142, 0x5410, R170 ;  /* 0x000054108e157816 */ /* 0x000fe200000000aa */
[--C-:B------:R-:W-:Y:S01]  /*fae0*/  HSET2.LE.AND R22, R20, R39.reuse, PT ;  /* 0x0000002714167233 */ /* 0x100fe20003803000 */
[C---:B------:R-:W-:Y:S01]  /*faf0*/  F2FP.PACK_AB R142, R32.reuse, R53 ;  /* 0x00000035208e723e */ /* 0x040fe200000000ff */
[--C-:B------:R-:W-:Y:S01]  /*fb00*/  HSET2.LE.AND R23, R23, R39.reuse, PT ;  /* 0x0000002717177233 */ /* 0x100fe20003803000 */
[----:B------:R-:W-:Y:S01]  /*fb10*/  FADD.FTZ R224, R32, R3 ;  /* 0x0000000320e07221 */ /* 0x000fe20000010000 */
[--C-:B------:R-:W-:Y:S01]  /*fb20*/  HSET2.LE.AND R20, R55, R39.reuse, PT ;  /* 0x0000002737147233 */ /* 0x100fe20003803000 */
        /* <DEDUP_REMOVED lines=9> */
[----:B------:R-:W-:Y:S01]  /*fbc0*/  IMAD.MOV.U32 R132, RZ, RZ, R44 ;  /* 0x000000ffff847224 */ /* 0x000fe200078e002c */
[----:B------:R-:W-:Y:S01]  /*fbd0*/  LOP3.LUT R21, R21, R39, RZ, 0xc0, !PT ;  /* 0x0000002715157212 */ /* 0x000fe200078ec0ff */
        /* <DEDUP_REMOVED lines=16> */
.L_x_745:
[----:B------:R-:W-:-:S07]  /*fce0*/  IADD3 R221, R132, -0x1, RZ ;  /* 0xffffffff84dd7810 */ /* 0x000fce0007ffe0ff */
.L_x_752:
        /* <DEDUP_REMOVED lines=8> */
[----:B------:R-:W-:Y:S01]  /*fd70*/  LOP3.LUT R230, R233, R227, RZ, 0x3c, !PT ;  /* 0x000000e3e9e67212 */ /* 0x000fe200078e3cff */
[----:B------:R-:W-:Y:S01]  /*fd80*/  USHF.L.U32 UR19, UR4, 0x5, URZ ;  /* 0x0000000504137899 */ /* 0x000fe2000800063f */
[----:B------:R-:W-:Y:S01]  /*fd90*/  MOV R133, R137 ;  /* 0x0000008900857202 */ /* 0x000fe20000000f00 */
[----:B------:R-:W-:Y:S01]  /*fda0*/  UIMAD.WIDE.U32 UR26, UR4, 0x30, URZ ;  /* 0x00000030041a78a5 */ /* 0x000fe2000f8e003f */
[----:B------:R-:W-:Y:S01]  /*fdb0*/  LOP3.LUT R227, R229, R227, RZ, 0x3c, !PT ;  /* 0x000000e3e5e37212 */ /* 0x000fe200078e3cff */
[----:B------:R-:W-:Y:S01]  /*fdc0*/  UIMAD UR22, UR5, 0x30, URZ ;  /* 0x00000030051678a4 */ /* 0x000fe2000f8e023f */
[----:B------:R-:W-:Y:S01]  /*fdd0*/  IMAD.WIDE.U32 R234, R226, -0x2daee0ad, RZ ;  /* 0xd2511f53e2ea7825 */ /* 0x000fe200078e00ff */
[----:B------:R-:W-:Y:S01]  /*fde0*/  MOV R3, R135 ;  /* 0x0000008700037202 */ /* 0x000fe20000000f00 */
[----:B------:R-:W-:Y:S01]  /*fdf0*/  ULDC.64 UR4, c[0x0][0x198] ;  /* 0x0000660000047ab9 */ /* 0x000fe20000000a00 */
[----:B------:R-:W-:Y:S01]  /*fe00*/  ISETP.GE.AND P0, PT, R216, c[0x0][0x220], PT ;  /* 0x00008800d8007a0c */ /* 0x000fe20003f06270 */
[----:B------:R-:W-:Y:S01]  /*fe10*/  USHF.L.U64.HI UR23, UR4, 0x5, UR5 ;  /* 0x0000000504177899 */ /* 0x000fe20008010205 */
[----:B------:R-:W-:Y:S01]  /*fe20*/  IMAD.MOV.U32 R2, RZ, RZ, R134 ;  /* 0x000000ffff027224 */ /* 0x000fe200078e0086 */
[----:B------:R-:W-:Y:S01]  /*fe30*/  UIMAD.WIDE.U32 UR28, UR4, 0x30, URZ ;  /* 0x00000030041c78a5 */ /* 0x000fe2000f8e003f */
[----:B------:R-:W-:Y:S01]  /*fe40*/  IMAD.WIDE.U32 R230, R230, -0x2daee0ad, RZ ;  /* 0xd2511f53e6e67825 */ /* 0x000fe200078e00ff */
[----:B------:R-:W-:-:S02]  /*fe50*/  UIMAD UR5, UR5, 0x30, URZ ;  /* 0x00000030050578a4 */ /* 0x000fc4000f8e023f */
[----:B------:R-:W-:Y:S01]  /*fe60*/  USHF.L.U32 UR4, UR4, 0x5, URZ ;  /* 0x0000000504047899 */ /* 0x000fe2000800063f */
[----:B------:R-:W-:Y:S01]  /*fe70*/  IMAD.WIDE.U32 R226, R227, -0x2daee0ad, RZ ;  /* 0xd2511f53e3e27825 */ /* 0x000fe200078e00ff */
[----:B-1----:R-:W-:Y:S01]  /*fe80*/  PRMT R220, R220, 0x7054, R220 ;  /* 0x00007054dcdc7816 */ /* 0x002fe200000000dc */
[----:B------:R-:W-:Y:S02]  /*fe90*/  UIADD3 UR22, UR22, UR27, URZ ;  /* 0x0000001b16167290 */ /* 0x000fe4000fffe03f */
[----:B------:R-:W-:Y:S01]  /*fea0*/  IMAD.MOV.U32 R237, RZ, RZ, R239 ;  /* 0x000000ffffed7224 */ /* 0x000fe200078e00ef */
[----:B------:R-:W-:Y:S01]  /*feb0*/  UIADD3 UR5, UR5, UR29, URZ ;  /* 0x0000001d05057290 */ /* 0x000fe2000fffe03f */
[----:B------:R-:W-:Y:S05]  /*fec0*/  BRA `(.L_x_754) ;  /* 0x000002c000007947 */ /* 0x000fea0003800000 */
.L_x_756:
[----:B------:R1:W-:Y:S01]  /*fed0*/  @P0 STS.128 [R210+0x4000], RZ ;  /* 0x004000ffd2000388 */ /* 0x0003e20000000c00 */
[----:B------:R-:W-:Y:S04]  /*fee0*/  IADD3 R135, R221, -0x1, RZ ;  /* 0xffffffffdd877810 */ /* 0x000fe80007ffe0ff */
[----:B------:R-:W-:Y:S01]  /*fef0*/  SHF.R.S32.HI R134, RZ, 0x1f, R135 ;  /* 0x0000001fff867819 */ /* 0x000fe20000011487 */
[C---:B------:R-:W-:Y:S04]  /*ff00*/  IMAD.WIDE.U32 R136, R135.reuse, c[0x0][0x198], RZ ;  /* 0x0000660087887a25 */ /* 0x040fe800078e00ff */
[----:B------:R-:W-:Y:S04]  /*ff10*/  IMAD R134, R134, c[0x0][0x198], RZ ;  /* 0x0000660086867a24 */ /* 0x000fe800078e02ff */
[----:B------:R-:W-:Y:S01]  /*ff20*/  IMAD R134, R135, c[0x0][0x19c], R134 ;  /* 0x0000670087867a24 */ /* 0x000fe200078e0286 */
[C---:B------:R-:W-:Y:S03]  /*ff30*/  LEA R135, P3, R136.reuse, R212, 0x6 ;  /* 0x000000d488877211 */ /* 0x040fe600078630ff */
[----:B------:R-:W-:Y:S01]  /*ff40*/  IMAD.IADD R134, R137, 0x1, R134 ;  /* 0x0000000189867824 */ /* 0x000fe200078e0286 */
[----:B------:R-:W-:Y:S02]  /*ff50*/  @!P0 LEA R148, P6, R135, c[0x0][0x168], 0x1 ;  /* 0x00005a0087948a11 */ /* 0x000fe400078c08ff */
[----:B------:R-:W-:Y:S02]  /*ff60*/  @!P0 IADD3 R137, P4, R197, R135, RZ ;  /* 0x00000087c5898210 */ /* 0x000fe40007f9e0ff */
[----:B------:R-:W-:Y:S02]  /*ff70*/  LEA.HI.X R134, R136, R215, R134, 0x6, P3 ;  /* 0x000000d788867211 */ /* 0x000fe400018f3486 */
[----:B------:R-:W-:Y:S02]  /*ff80*/  @!P0 LEA R146, P5, R137, c[0x0][0x168], 0x1 ;  /* 0x00005a0089928a11 */ /* 0x000fe400078a08ff */
[C-C-:B------:R-:W-:Y:S01]  /*ff90*/  @!P0 LEA.HI.X R149, R135.reuse, c[0x0][0x16c], R134.reuse, 0x1, P6 ;  /* 0x00005b0087958a11 */ /* 0x140fe200030f0c86 */
        /* <DEDUP_REMOVED lines=31> */
.L_x_754:
        /* <DEDUP_REMOVED lines=12> */
[----:B------:R-:W-:Y:S02]  /*10250*/  @!P0 LEA.HI.X R21, R12, c[0x0][0x174], R4, 0x1, P6 ;  /* 0x00005d000c158a11 */ /* 0x000fe400030f0c04 */
        /* <DEDUP_REMOVED lines=30> */
[----:B------:R-:W-:Y:S06]  /*10440*/  LDSM.16.M88.4 R60, [R194+0x2000] ;  /* 0x00200000c23c783b */ /* 0x000fec0000000200 */
[----:B--2---:R-:W2:Y:S06]  /*10450*/  LDSM.16.M88.4 R16, [R193+0x4000] ;  /* 0x00400000c110783b */ /* 0x004eac0000000200 */
[----:B------:R-:W1:Y:S06]  /*10460*/  LDSM.16.M88.4 R32, [R193+0x4800] ;  /* 0x00480000c120783b */ /* 0x000e6c0000000200 */
[----:B------:R-:W0:Y:S06]  /*10470*/  LDGDEPBAR ;  /* 0x00000000000079af */ /* 0x000e2c0000000000 */
[----:B------:R-:W4:Y:S06]  /*10480*/  LDSM.16.M88.4 R48, [R193+0x5000] ;  /* 0x00500000c130783b */ /* 0x000f2c0000000200 */
[----:B------:R-:W5:Y:S06]  /*10490*/  LDSM.16.M88.4 R136, [R193+0x5800] ;  /* 0x00580000c188783b */ /* 0x000f6c0000000200 */
[----:B------:R-:W-:Y:S06]  /*104a0*/  LDSM.16.M88.4 R140, [R192] ;  /* 0x00000000c08c783b */ /* 0x000fec0000000200 */
[----:B------:R-:W4:Y:S01]  /*104b0*/  LDSM.16.M88.4 R144, [R187+0x4000] ;  /* 0x00400000bb90783b */ /* 0x000f220000000200 */
[-C--:B--2---:R-:W-:Y:S05]  /*104c0*/  HMMA.16816.F32 R4, R64, R16.reuse, RZ ;  /* 0x000000104004723c */ /* 0x084fea00000018ff */
[----:B------:R-:W2:Y:S03]  /*104d0*/  LDSM.16.M88.4 R148, [R192+0x2000] ;  /* 0x00200000c094783b */ /* 0x000ea60000000200 */
[C---:B------:R-:W-:Y:S03]  /*104e0*/  HMMA.16816.F32 R8, R60.reuse, R16, RZ ;  /* 0x000000103c08723c */ /* 0x040fe600000018ff */
[----:B------:R-:W2:Y:S06]  /*104f0*/  LDSM.16.M88.4 R152, [R187+0x4800] ;  /* 0x00480000bb98783b */ /* 0x000eac0000000200 */
[----:B------:R-:W2:Y:S01]  /*10500*/  LDSM.16.M88.4 R156, [R187+0x5000] ;  /* 0x00500000bb9c783b */ /* 0x000ea20000000200 */
[-C--:B---3--:R-:W-:Y:S05]  /*10510*/  HMMA.16816.F32 R12, R60, R18.reuse, RZ ;  /* 0x000000123c0c723c */ /* 0x088fea00000018ff */
[----:B------:R-:W3:Y:S03]  /*10520*/  LDSM.16.M88.4 R160, [R187+0x5800] ;  /* 0x00580000bba0783b */ /* 0x000ee60000000200 */
[C---:B------:R-:W-:Y:S03]  /*10530*/  HMMA.16816.F32 R16, R64.reuse, R18, RZ ;  /* 0x000000124010723c */ /* 0x040fe600000018ff */
[----:B------:R-:W-:Y:S05]  /*10540*/  LDSM.16.M88.4 R164, [R191+0x2000] ;  /* 0x00200000bfa4783b */ /* 0x000fea0000000200 */
[-C--:B-1----:R-:W-:Y:S01]  /*10550*/  HMMA.16816.F32 R20, R64, R32.reuse, RZ ;  /* 0x000000204014723c */ /* 0x082fe200000018ff */
[----:B------:R-:W-:Y:S06]  /*10560*/  LDSM.16.M88.4 R168, [R189+0x2000] ;  /* 0x00200000bda8783b */ /* 0x000fec0000000200 */
[----:B------:R-:W-:Y:S01]  /*10570*/  LDSM.16.M88.4 R172, [R180+0x800] ;  /* 0x00080000b4ac783b */ /* 0x000fe20000000200 */
[C---:B------:R-:W-:Y:S05]  /*10580*/  HMMA.16816.F32 R24, R60.reuse, R32, RZ ;  /* 0x000000203c18723c */ /* 0x040fea00000018ff */
[----:B------:R-:W-:Y:S03]  /*10590*/  LDSM.16.M88.4 R176, [R180+0x1000] ;  /* 0x00100000b4b0783b */ /* 0x000fe60000000200 */
        /* <DEDUP_REMOVED lines=10> */
[----:B------:R-:W-:Y:S07]  /*10640*/  LDSM.16.M88.4 R136, [R191] ;  /* 0x00000000bf88783b */ /* 0x000fee0000000200 */
[-C--:B------:R-:W-:Y:S08]  /*10650*/  HMMA.16816.F32 R4, R140, R144.reuse, R4 ;  /* 0x000000908c04723c */ /* 0x080ff00000001804 */
        /* <DEDUP_REMOVED lines=13> */
[----:B------:R-:W-:Y:S07]  /*10730*/  LDSM.16.M88.4 R156, [R181] ;  /* 0x00000000b59c783b */ /* 0x000fee0000000200 */
[-C--:B---3--:R-:W-:Y:S08]  /*10740*/  HMMA.16816.F32 R52, R140, R160.reuse, R52 ;  /* 0x000000a08c34723c */ /* 0x088ff00000001834 */
[C---:B------:R-:W-:Y:S08]  /*10750*/  HMMA.16816.F32 R56, R148.reuse, R160, R56 ;  /* 0x000000a09438723c */ /* 0x040ff00000001838 */
[-C--:B------:R-:W-:Y:S01]  /*10760*/  HMMA.16816.F32 R60, R148, R162.reuse, R60 ;  /* 0x000000a2943c723c */ /* 0x080fe2000000183c */
[----:B------:R-:W3:Y:S07]  /*10770*/  LDSM.16.M88.4 R148, [R182] ;  /* 0x00000000b694783b */ /* 0x000eee0000000200 */
[----:B------:R-:W-:Y:S01]  /*10780*/  HMMA.16816.F32 R64, R140, R162, R64 ;  /* 0x000000a28c40723c */ /* 0x000fe20000001840 */
[----:B------:R-:W-:Y:S06]  /*10790*/  LDSM.16.M88.4 R140, [R189] ;  /* 0x00000000bd8c783b */ /* 0x000fec0000000200 */
[----:B------:R-:W4:Y:S01]  /*107a0*/  LDSM.16.M88.4 R160, [R180] ;  /* 0x00000000b4a0783b */ /* 0x000f220000000200 */
        /* <DEDUP_REMOVED lines=19> */
[-C--:B----4-:R-:W-:Y:S08]  /*108e0*/  HMMA.16816.F32 R4, R140, R160.reuse, R4 ;  /* 0x000000a08c04723c */ /* 0x090ff00000001804 */
        /* <DEDUP_REMOVED lines=16> */
.L_x_755:
[----:B------:R-:W-:Y:S01]  /*109f0*/  IMAD R134, R221, 0x40, R204 ;  /* 0x00000040dd867824 */ /* 0x000fe200078e02cc */
[--C-:B------:R-:W-:Y:S01]  /*10a00*/  LOP3.LUT R244, R231, UR14, R234.reuse, 0x96, !PT ;  /* 0x0000000ee7f47c12 */ /* 0x100fe2000f8e96ea */
[----:B------:R-:W-:Y:S01]  /*10a10*/  IMAD.SHL.U32 R241, R221, 0x2, RZ ;  /* 0x00000002ddf17824 */ /* 0x000fe200078e00ff */
[----:B------:R-:W-:Y:S01]  /*10a20*/  LOP3.LUT R242, R227, UR14, R234, 0x96, !PT ;  /* 0x0000000ee3f27c12 */ /* 0x000fe2000f8e96ea */
[----:B-1----:R1:W2:Y:S01]  /*10a30*/  I2F R149, R134 ;  /* 0x0000008600957306 */ /* 0x0022a20000201400 */
[----:B------:R-:W-:Y:S01]  /*10a40*/  IADD3 R148, R134, 0x1, RZ ;  /* 0x0000000186947810 */ /* 0x000fe20007ffe0ff */
[----:B------:R-:W-:Y:S01]  /*10a50*/  IMAD.WIDE.U32 R244, R244, -0x326172a9, RZ ;  /* 0xcd9e8d57f4f47825 */ /* 0x000fe200078e00ff */
[C---:B------:R-:W-:Y:S02]  /*10a60*/  IADD3 R147, R134.reuse, 0x8, RZ ;  /* 0x0000000886937810 */ /* 0x040fe40007ffe0ff */
[----:B------:R-:W-:Y:S01]  /*10a70*/  IADD3 R146, R134, 0x9, RZ ;  /* 0x0000000986927810 */ /* 0x000fe20007ffe0ff */
[----:B------:R-:W-:Y:S01]  /*10a80*/  IMAD.WIDE.U32 R242, R242, -0x326172a9, RZ ;  /* 0xcd9e8d57f2f27825 */ /* 0x000fe200078e00ff */
[C---:B------:R-:W-:Y:S02]  /*10a90*/  IADD3 R144, R134.reuse, 0x11, RZ ;  /* 0x0000001186907810 */ /* 0x040fe40007ffe0ff */
[C---:B------:R-:W-:Y:S01]  /*10aa0*/  IADD3 R142, R134.reuse, 0x19, RZ ;  /* 0x00000019868e7810 */ /* 0x040fe20007ffe0ff */
[----:B------:R-:W3:Y:S01]  /*10ab0*/  I2F R148, R148 ;  /* 0x0000009400947306 */ /* 0x000ee20000201400 */
[C---:B------:R-:W-:Y:S02]  /*10ac0*/  IADD3 R141, R134.reuse, 0x20, RZ ;  /* 0x00000020868d7810 */ /* 0x040fe40007ffe0ff */
[C---:B------:R-:W-:Y:S02]  /*10ad0*/  IADD3 R137, R134.reuse, 0x28, RZ ;  /* 0x0000002886897810 */ /* 0x040fe40007ffe0ff */
[C---:B------:R-:W-:Y:S02]  /*10ae0*/  IADD3 R136, R134.reuse, 0x29, RZ ;  /* 0x0000002986887810 */ /* 0x040fe40007ffe0ff */
[C---:B------:R-:W-:Y:S02]  /*10af0*/  IADD3 R139, R134.reuse, 0x38, RZ ;  /* 0x00000038868b7810 */ /* 0x040fe40007ffe0ff */
[C---:B------:R-:W-:Y:S01]  /*10b00*/  IADD3 R145, R134.reuse, 0x10, RZ ;  /* 0x0000001086917810 */ /* 0x040fe20007ffe0ff */
[----:B------:R-:W4:Y:S01]  /*10b10*/  I2F R147, R147 ;  /* 0x0000009300937306 */ /* 0x000f220000201400 */
[C---:B------:R-:W-:Y:S02]  /*10b20*/  IADD3 R143, R134.reuse, 0x18, RZ ;  /* 0x00000018868f7810 */ /* 0x040fe40007ffe0ff */
[C---:B------:R-:W-:Y:S02]  /*10b30*/  IADD3 R140, R134.reuse, 0x21, RZ ;  /* 0x00000021868c7810 */ /* 0x040fe40007ffe0ff */
[C---:B------:R-:W-:Y:S02]  /*10b40*/  IADD3 R135, R134.reuse, 0x30, RZ ;  /* 0x0000003086877810 */ /* 0x040fe40007ffe0ff */
[C---:B------:R-:W-:Y:S02]  /*10b50*/  IADD3 R138, R134.reuse, 0x31, RZ ;  /* 0x00000031868a7810 */ /* 0x040fe40007ffe0ff */
[----:B-1----:R-:W-:Y:S01]  /*10b60*/  IADD3 R134, R134, 0x39, RZ ;  /* 0x0000003986867810 */ /* 0x002fe20007ffe0ff */
[----:B------:R-:W1:Y:S01]  /*10b70*/  I2F R146, R146 ;  /* 0x0000009200927306 */ /* 0x000e620000201400 */
[----:B------:R-:W-:Y:S09]  /*10b80*/  IADD3 R221, R221, -0x1, RZ ;  /* 0xffffffffdddd7810 */ /* 0x000ff20007ffe0ff */
[----:B------:R-:W5:Y:S10]  /*10b90*/  I2F R145, R145 ;  /* 0x0000009100917306 */ /* 0x000f740000201400 */
[----:B------:R-:W1:Y:S10]  /*10ba0*/  I2F R144, R144 ;  /* 0x0000009000907306 */ /* 0x000e740000201400 */
[----:B------:R-:W1:Y:S10]  /*10bb0*/  I2F R143, R143 ;  /* 0x0000008f008f7306 */ /* 0x000e740000201400 */
[----:B------:R-:W1:Y:S10]  /*10bc0*/  I2F R142, R142 ;  /* 0x0000008e008e7306 */ /* 0x000e740000201400 */
[----:B------:R-:W1:Y:S10]  /*10bd0*/  I2F R141, R141 ;  /* 0x0000008d008d7306 */ /* 0x000e740000201400 */
[----:B------:R-:W1:Y:S10]  /*10be0*/  I2F R140, R140 ;  /* 0x0000008c008c7306 */ /* 0x000e740000201400 */
[----:B------:R-:W1:Y:S10]  /*10bf0*/  I2F R137, R137 ;  /* 0x0000008900897306 */ /* 0x000e740000201400 */
[----:B------:R-:W1:Y:S10]  /*10c00*/  I2F R136, R136 ;  /* 0x0000008800887306 */ /* 0x000e740000201400 */
[----:B------:R-:W1:Y:S10]  /*10c10*/  I2F R135, R135 ;  /* 0x0000008700877306 */ /* 0x000e740000201400 */
[----:B------:R-:W5:Y:S10]  /*10c20*/  I2F R138, R138 ;  /* 0x0000008a008a7306 */ /* 0x000f740000201400 */
[----:B------:R-:W5:Y:S01]  /*10c30*/  I2F R139, R139 ;  /* 0x0000008b008b7306 */ /* 0x000f620000201400 */
[-C--:B--2---:R-:W-:Y:S02]  /*10c40*/  FFMA.FTZ R4, R149, R0.reuse, R4 ;  /* 0x0000000095047223 */ /* 0x084fe40000010004 */
[-C--:B---3--:R-:W-:Y:S02]  /*10c50*/  FFMA.FTZ R5, R148, R0.reuse, R5 ;  /* 0x0000000094057223 */ /* 0x088fe40000010005 */
[-C--:B----4-:R-:W-:Y:S01]  /*10c60*/  FFMA.FTZ R16, R147, R0.reuse, R16 ;  /* 0x0000000093107223 */ /* 0x090fe20000010010 */
[----:B------:R-:W-:Y:S01]  /*10c70*/  FMNMX.FTZ R151, R4, R133, !PT ;  /* 0x0000008504977209 */ /* 0x000fe20007810000 */
[-C--:B-1----:R-:W-:Y:S02]  /*10c80*/  FFMA.FTZ R17, R146, R0.reuse, R17 ;  /* 0x0000000092117223 */ /* 0x082fe40000010011 */
[-C--:B-----5:R-:W-:Y:S01]  /*10c90*/  FFMA.FTZ R20, R145, R0.reuse, R20 ;  /* 0x0000000091147223 */ /* 0x0a0fe20000010014 */
[----:B------:R-:W1:Y:S01]  /*10ca0*/  I2F R134, R134 ;  /* 0x0000008600867306 */ /* 0x000e620000201400 */
[-C--:B------:R-:W-:Y:S01]  /*10cb0*/  FFMA.FTZ R21, R144, R0.reuse, R21 ;  /* 0x0000000090157223 */ /* 0x080fe20000010015 */
[----:B------:R-:W-:Y:S01]  /*10cc0*/  FMNMX.FTZ R151, R5, R151, !PT ;  /* 0x0000009705977209 */ /* 0x000fe20007810000 */
[-C--:B------:R-:W-:Y:S02]  /*10cd0*/  FFMA.FTZ R32, R143, R0.reuse, R32 ;  /* 0x000000008f207223 */ /* 0x080fe40000010020 */
[-C--:B------:R-:W-:Y:S01]  /*10ce0*/  FFMA.FTZ R6, R149, R0.reuse, R6 ;  /* 0x0000000095067223 */ /* 0x080fe20000010006 */
[----:B------:R-:W-:Y:S01]  /*10cf0*/  FMNMX.FTZ R151, R16, R151, !PT ;  /* 0x0000009710977209 */ /* 0x000fe20007810000 */
[-C--:B------:R-:W-:Y:S02]  /*10d00*/  FFMA.FTZ R33, R142, R0.reuse, R33 ;  /* 0x000000008e217223 */ /* 0x080fe40000010021 */
[-C--:B------:R-:W-:Y:S01]  /*10d10*/  FFMA.FTZ R7, R148, R0.reuse, R7 ;  /* 0x0000000094077223 */ /* 0x080fe20000010007 */
[----:B------:R-:W-:Y:S01]  /*10d20*/  FMNMX.FTZ R151, R17, R151, !PT ;  /* 0x0000009711977209 */ /* 0x000fe20007810000 */
[----:B------:R-:W-:Y:S01]  /*10d30*/  FFMA.FTZ R36, R141, R0, R36 ;  /* 0x000000008d247223 */ /* 0x000fe20000010024 */
[----:B------:R-:W-:Y:S01]  /*10d40*/  FMNMX.FTZ R150, R6, R132, !PT ;  /* 0x0000008406967209 */ /* 0x000fe20007810000 */
        /* <DEDUP_REMOVED lines=26> */
[----:B-1----:R-:W-:Y:S01]  /*10ef0*/  FFMA.FTZ R65, R134, R0, R65 ;  /* 0x0000000086417223 */ /* 0x002fe20000010041 */
        /* <DEDUP_REMOVED lines=9> */
[CC--:B------:R-:W-:Y:S01]  /*10f90*/  FFMA.FTZ R9, R148.reuse, R0.reuse, R9 ;  /* 0x0000000094097223 */ /* 0x0c0fe20000010009 */
[----:B------:R-:W-:Y:S01]  /*10fa0*/  FMNMX.FTZ R151, R53, R151, !PT ;  /* 0x0000009735977209 */ /* 0x000fe20007810000 */
[----:B------:R-:W-:Y:S01]  /*10fb0*/  FFMA.FTZ R11, R148, R0, R11 ;  /* 0x00000000940b7223 */ /* 0x000fe2000001000b */
[----:B------:R-:W-:Y:S01]  /*10fc0*/  FMNMX.FTZ R150, R50, R150, !PT ;  /* 0x0000009632967209 */ /* 0x000fe20007810000 */
[-C--:B------:R-:W-:Y:S01]  /*10fd0*/  FFMA.FTZ R12, R147, R0.reuse, R12 ;  /* 0x00000000930c7223 */ /* 0x080fe2000001000c */
[----:B------:R-:W-:Y:S01]  /*10fe0*/  FMNMX.FTZ R151, R64, R151, !PT ;  /* 0x0000009740977209 */ /* 0x000fe20007810000 */
[-C--:B------:R-:W-:Y:S01]  /*10ff0*/  FFMA.FTZ R54, R135, R0.reuse, R54 ;  /* 0x0000000087367223 */ /* 0x080fe20000010036 */
[----:B------:R-:W-:Y:S01]  /*11000*/  FMNMX.FTZ R148, R8, R3, !PT ;  /* 0x0000000308947209 */ /* 0x000fe20007810000 */
[-C--:B------:R-:W-:Y:S01]  /*11010*/  FFMA.FTZ R55, R138, R0.reuse, R55 ;  /* 0x000000008a377223 */ /* 0x080fe20000010037 */
[----:B------:R-:W-:Y:S01]  /*11020*/  FMNMX.FTZ R153, R65, R151, !PT ;  /* 0x0000009741997209 */ /* 0x000fe20007810000 */
[----:B------:R-:W-:Y:S01]  /*11030*/  FFMA.FTZ R13, R146, R0, R13 ;  /* 0x00000000920d7223 */ /* 0x000fe2000001000d */
[----:B------:R-:W-:Y:S01]  /*11040*/  FMNMX.FTZ R150, R51, R150, !PT ;  /* 0x0000009633967209 */ /* 0x000fe20007810000 */
[----:B------:R-:W-:Y:S01]  /*11050*/  FFMA.FTZ R66, R139, R0, R66 ;  /* 0x000000008b427223 */ /* 0x000fe20000010042 */
[----:B------:R-:W-:Y:S01]  /*11060*/  FMNMX.FTZ R148, R9, R148, !PT ;  /* 0x0000009409947209 */ /* 0x000fe20007810000 */
[----:B------:R-:W1:Y:S01]  /*11070*/  SHFL.BFLY PT, R152, R153, 0x2, 0x1f ;  /* 0x0c401f0099987f89 */ /* 0x000e6200000e0000 */
[----:B------:R-:W-:Y:S01]  /*11080*/  FMNMX.FTZ R150, R54, R150, !PT ;  /* 0x0000009636967209 */ /* 0x000fe20007810000 */
[----:B------:R-:W-:Y:S01]  /*11090*/  FFMA.FTZ R10, R149, R0, R10 ;  /* 0x00000000950a7223 */ /* 0x000fe2000001000a */
        /* <DEDUP_REMOVED lines=13> */
[-C--:B------:R-:W-:Y:S01]  /*11170*/  FFMA.FTZ R28, R143, R0.reuse, R28 ;  /* 0x000000008f1c7223 */ /* 0x080fe2000001001c */
[----:B------:R-:W-:Y:S01]  /*11180*/  FMNMX.FTZ R145, R25, R145, !PT ;  /* 0x0000009119917209 */ /* 0x000fe20007810000 */
[CC--:B------:R-:W-:Y:S02]  /*11190*/  FFMA.FTZ R29, R142.reuse, R0.reuse, R29 ;  /* 0x000000008e1d7223 */ /* 0x0c0fe4000001001d */
[----:B------:R-:W-:Y:S01]  /*111a0*/  FFMA.FTZ R31, R142, R0, R31 ;  /* 0x000000008e1f7223 */ /* 0x000fe2000001001f */
[----:B------:R-:W-:Y:S01]  /*111b0*/  FMNMX.FTZ R142, R11, R146, !PT ;  /* 0x000000920b8e7209 */ /* 0x000fe20007810000 */
[----:B------:R-:W2:Y:S01]  /*111c0*/  SHFL.BFLY PT, R150, R151, 0x2, 0x1f ;  /* 0x0c401f0097967f89 */ /* 0x000ea200000e0000 */
[----:B------:R-:W-:Y:S01]  /*111d0*/  FMNMX.FTZ R145, R28, R145, !PT ;  /* 0x000000911c917209 */ /* 0x000fe20007810000 */
[----:B------:R-:W-:Y:S01]  /*111e0*/  FFMA.FTZ R27, R144, R0, R27 ;  /* 0x00000000901b7223 */ /* 0x000fe2000001001b */
[----:B-1----:R-:W-:Y:S01]  /*111f0*/  FMNMX.FTZ R152, R153, R152, !PT ;  /* 0x0000009899987209 */ /* 0x002fe20007810000 */
[----:B------:R-:W-:Y:S01]  /*11200*/  FFMA.FTZ R40, R141, R0, R40 ;  /* 0x000000008d287223 */ /* 0x000fe20000010028 */
[----:B------:R-:W-:Y:S01]  /*11210*/  FMNMX.FTZ R142, R14, R142, !PT ;  /* 0x0000008e0e8e7209 */ /* 0x000fe20007810000 */
[----:B------:R-:W-:Y:S01]  /*11220*/  FFMA.FTZ R41, R140, R0, R41 ;  /* 0x000000008c297223 */ /* 0x000fe20000010029 */
[----:B------:R-:W-:Y:S01]  /*11230*/  FMNMX.FTZ R145, R29, R145, !PT ;  /* 0x000000911d917209 */ /* 0x000fe20007810000 */
[----:B------:R-:W1:Y:S01]  /*11240*/  SHFL.BFLY PT, R144, R152, 0x1, 0x1f ;  /* 0x0c201f0098907f89 */ /* 0x000e6200000e0000 */
        /* <DEDUP_REMOVED lines=21> */
[----:B------:R-:W-:Y:S01]  /*113a0*/  FFMA.FTZ R61, R134, R0, R61 ;  /* 0x00000000863d7223 */ /* 0x000fe2000001003d */
[----:B--2---:R-:W-:Y:S01]  /*113b0*/  FMNMX.FTZ R150, R151, R150, !PT ;  /* 0x0000009697967209 */ /* 0x004fe20007810000 */
[----:B------:R-:W-:Y:S01]  /*113c0*/  FFMA.FTZ R58, R135, R0, R58 ;  /* 0x00000000873a7223 */ /* 0x000fe2000001003a */
[----:B------:R-:W-:Y:S01]  /*113d0*/  FMNMX.FTZ R140, R43, R140, !PT ;  /* 0x0000008c2b8c7209 */ /* 0x000fe20007810000 */
[----:B------:R-:W-:Y:S01]  /*113e0*/  FFMA.FTZ R59, R138, R0, R59 ;  /* 0x000000008a3b7223 */ /* 0x000fe2000001003b */
[----:B------:R-:W-:Y:S01]  /*113f0*/  FMNMX.FTZ R141, R57, R141, !PT ;  /* 0x0000008d398d7209 */ /* 0x000fe20007810000 */
[----:B------:R-:W2:Y:S01]  /*11400*/  SHFL.BFLY PT, R143, R150, 0x1, 0x1f ;  /* 0x0c201f00968f7f89 */ /* 0x000ea200000e0000 */
[----:B-1----:R-:W-:Y:S01]  /*11410*/  FMNMX.FTZ R137, R152, R144, !PT ;  /* 0x0000009098897209 */ /* 0x002fe20007810000 */
[----:B------:R-:W-:Y:S01]  /*11420*/  FFMA.FTZ R62, R139, R0, R62 ;  /* 0x000000008b3e7223 */ /* 0x000fe2000001003e */
[----:B------:R-:W-:Y:S01]  /*11430*/  FMNMX.FTZ R140, R46, R140, !PT ;  /* 0x0000008c2e8c7209 */ /* 0x000fe20007810000 */
[----:B------:R-:W-:Y:S01]  /*11440*/  FFMA.FTZ R63, R134, R0, R63 ;  /* 0x00000000863f7223 */ /* 0x000fe2000001003f */
[----:B------:R-:W-:Y:S01]  /*11450*/  FMNMX.FTZ R141, R60, R141, !PT ;  /* 0x0000008d3c8d7209 */ /* 0x000fe20007810000 */
[C---:B------:R-:W-:Y:S01]  /*11460*/  FMUL.FTZ R179, R137.reuse, c[0x0][0x23c] ;  /* 0x00008f0089b37a20 */ /* 0x040fe20000410000 */
[----:B------:R-:W-:Y:S01]  /*11470*/  FSETP.NEU.FTZ.AND P2, PT, R137, -INF , PT ;  /* 0xff8000008900780b */ /* 0x000fe20003f5d000 */
[----:B------:R-:W-:Y:S01]  /*11480*/  LDSM.16.MT88.4 R144, [R188+0x6000] ;  /* 0x00600000bc90783b */ /* 0x000fe20000004200 */
[----:B------:R-:W-:Y:S01]  /*11490*/  FMNMX.FTZ R135, R61, R141, !PT ;  /* 0x0000008d3d877209 */ /* 0x000fe20007810000 */
[----:B------:R-:W-:Y:S01]  /*114a0*/  FADD.FTZ R133, -R137, R133 ;  /* 0x0000008589857221 */ /* 0x000fe20000010100 */
[----:B------:R-:W-:Y:S02]  /*114b0*/  FMNMX.FTZ R141, R47, R140, !PT ;  /* 0x0000008c2f8d7209 */ /* 0x000fe40007810000 */
[----:B------:R-:W-:Y:S01]  /*114c0*/  FSEL R179, R179, RZ, P2 ;  /* 0x000000ffb3b37208 */ /* 0x000fe20001000000 */
[----:B------:R-:W-:Y:S01]  /*114d0*/  FMUL.FTZ R133, R133, c[0x0][0x23c] ;  /* 0x00008f0085857a20 */ /* 0x000fe20000410000 */
[----:B------:R-:W-:Y:S01]  /*114e0*/  FMNMX.FTZ R141, R58, R141, !PT ;  /* 0x0000008d3a8d7209 */ /* 0x000fe20007810000 */
[----:B------:R-:W1:Y:S02]  /*114f0*/  SHFL.BFLY PT, R140, R135, 0x2, 0x1f ;  /* 0x0c401f00878c7f89 */ /* 0x000e6400000e0000 */
[--C-:B------:R-:W-:Y:S01]  /*11500*/  FFMA.FTZ R138, R16, c[0x0][0x23c], -R179.reuse ;  /* 0x00008f00108a7a23 */ /* 0x100fe200000108b3 */
[----:B------:R-:W-:Y:S01]  /*11510*/  FMNMX.FTZ R16, R59, R141, !PT ;  /* 0x0000008d3b107209 */ /* 0x000fe20007810000 */
[----:B------:R-:W3:Y:S01]  /*11520*/  MUFU.EX2 R133, R133 ;  /* 0x0000008500857308 */ /* 0x000ee20000000800 */
[--C-:B------:R-:W-:Y:S02]  /*11530*/  FFMA.FTZ R153, R17, c[0x0][0x23c], -R179.reuse ;  /* 0x00008f0011997a23 */ /* 0x100fe400000108b3 */
[----:B------:R-:W-:Y:S01]  /*11540*/  FMNMX.FTZ R16, R62, R16, !PT ;  /* 0x000000103e107209 */ /* 0x000fe20007810000 */
[--C-:B------:R-:W-:Y:S01]  /*11550*/  FFMA.FTZ R157, R5, c[0x0][0x23c], -R179.reuse ;  /* 0x00008f00059d7a23 */ /* 0x100fe200000108b3 */
[----:B--2---:R-:W-:Y:S01]  /*11560*/  FMNMX.FTZ R136, R150, R143, !PT ;  /* 0x0000008f96887209 */ /* 0x004fe20007810000 */
[--C-:B------:R-:W-:Y:S01]  /*11570*/  FFMA.FTZ R154, R4, c[0x0][0x23c], -R179.reuse ;  /* 0x00008f00049a7a23 */ /* 0x100fe200000108b3 */
[----:B------:R-:W-:Y:S01]  /*11580*/  FMNMX.FTZ R17, R63, R16, !PT ;  /* 0x000000103f117209 */ /* 0x000fe20007810000 */
[----:B------:R-:W-:Y:S01]  /*11590*/  FFMA.FTZ R33, R33, c[0x0][0x23c], -R179 ;  /* 0x00008f0021217a23 */ /* 0x000fe200000108b3 */
[C---:B------:R-:W-:Y:S01]  /*115a0*/  FSETP.NEU.FTZ.AND P2, PT, R136.reuse, -INF , PT ;  /* 0xff8000008800780b */ /* 0x040fe20003f5d000 */
[----:B------:R-:W-:Y:S01]  /*115b0*/  MUFU.EX2 R138, R138 ;  /* 0x0000008a008a7308 */ /* 0x000fe20000000800 */
[----:B------:R-:W-:Y:S01]  /*115c0*/  FMUL.FTZ R177, R136, c[0x0][0x23c] ;  /* 0x00008f0088b17a20 */ /* 0x000fe20000410000 */
[----:B------:R-:W2:Y:S01]  /*115d0*/  SHFL.BFLY PT, R16, R17, 0x2, 0x1f ;  /* 0x0c401f0011107f89 */ /* 0x000ea200000e0000 */
[----:B------:R-:W-:Y:S01]  /*115e0*/  LOP3.LUT R5, R235, UR25, R241, 0x96, !PT ;  /* 0x00000019eb057c12 */ /* 0x000fe2000f8e96f1 */
[--C-:B------:R-:W-:Y:S01]  /*115f0*/  FFMA.FTZ R166, R32, c[0x0][0x23c], -R179.reuse ;  /* 0x00008f0020a67a23 */ /* 0x100fe200000108b3 */
[----:B------:R-:W-:Y:S01]  /*11600*/  IADD3 R241, R241, 0x1, RZ ;  /* 0x00000001f1f17810 */ /* 0x000fe20007ffe0ff */
[----:B------:R-:W-:Y:S01]  /*11610*/  FFMA.FTZ R49, R49, c[0x0][0x23c], -R179 ;  /* 0x00008f0031317a23 */ /* 0x000fe200000108b3 */
[----:B------:R-:W-:Y:S01]  /*11620*/  FSEL R177, R177, RZ, P2 ;  /* 0x000000ffb1b17208 */ /* 0x000fe20001000000 */
[----:B------:R-:W-:Y:S01]  /*11630*/  IMAD.WIDE.U32 R172, R5, -0x326172a9, RZ ;  /* 0xcd9e8d5705ac7825 */ /* 0x000fe200078e00ff */
[----:B------:R-:W-:Y:S01]  /*11640*/  LOP3.LUT R241, R235, UR25, R241, 0x96, !PT ;  /* 0x00000019ebf17c12 */ /* 0x000fe2000f8e96f1 */
[----:B------:R-:W-:Y:S01]  /*11650*/  MUFU.EX2 R153, R153 ;  /* 0x0000009900997308 */ /* 0x000fe20000000800 */
[----:B-1----:R-:W-:Y:S01]  /*11660*/  FMNMX.FTZ R135, R135, R140, !PT ;  /* 0x0000008c87877209 */ /* 0x002fe20007810000 */
[--C-:B------:R-:W-:Y:S01]  /*11670*/  FFMA.FTZ R152, R18, c[0x0][0x23c], -R177.reuse ;  /* 0x00008f0012987a23 */ /* 0x100fe200000108b1 */
[----:B------:R-:W-:Y:S01]  /*11680*/  LOP3.LUT R248, R245, UR13, R172, 0x96, !PT ;  /* 0x0000000df5f87c12 */ /* 0x000fe2000f8e96ac */
[--C-:B------:R-:W-:Y:S01]  /*11690*/  FFMA.FTZ R156, R6, c[0x0][0x23c], -R177.reuse ;  /* 0x00008f00069c7a23 */ /* 0x100fe200000108b1 */
[C---:B------:R-:W-:Y:S01]  /*116a0*/  LOP3.LUT R6, R173.reuse, UR15, R232, 0x96, !PT ;  /* 0x0000000fad067c12 */ /* 0x040fe2000f8e96e8 */
[----:B------:R-:W1:Y:S01]  /*116b0*/  SHFL.BFLY PT, R18, R135, 0x1, 0x1f ;  /* 0x0c201f0087127f89 */ /* 0x000e6200000e0000 */
[----:B------:R-:W-:Y:S01]  /*116c0*/  LOP3.LUT R5, R173, UR15, R228, 0x96, !PT ;  /* 0x0000000fad057c12 */ /* 0x000fe2000f8e96e4 */
[----:B------:R-:W-:Y:S01]  /*116d0*/  IMAD.WIDE.U32 R248, R248, -0x2daee0ad, RZ ;  /* 0xd2511f53f8f87825 */ /* 0x000fe200078e00ff */
[----:B------:R-:W-:Y:S01]  /*116e0*/  LOP3.LUT R172, R243, UR13, R172, 0x96, !PT ;  /* 0x0000000df3ac7c12 */ /* 0x000fe2000f8e96ac */
[----:B------:R-:W-:Y:S02]  /*116f0*/  MUFU.EX2 R152, R152 ;  /* 0x0000009800987308 */ /* 0x000fe40000000800 */
[----:B------:R-:W-:Y:S01]  /*11700*/  IMAD.WIDE.U32 R168, R6, -0x2daee0ad, RZ ;  /* 0xd2511f5306a87825 */ /* 0x000fe200078e00ff */
[----:B--2---:R-:W-:Y:S03]  /*11710*/  FMNMX.FTZ R4, R17, R16, !PT ;  /* 0x0000001011047209 */ /* 0x004fe60007810000 */
[----:B------:R-:W-:Y:S01]  /*11720*/  IMAD.WIDE.U32 R238, R5, -0x2daee0ad, RZ ;  /* 0xd2511f5305ee7825 */ /* 0x000fe200078e00ff */
[----:B------:R-:W-:Y:S03]  /*11730*/  LOP3.LUT R6, R169, UR12, R230, 0x96, !PT ;  /* 0x0000000ca9067c12 */ /* 0x000fe6000f8e96e6 */
[----:B------:R-:W-:Y:S01]  /*11740*/  MUFU.EX2 R154, R154 ;  /* 0x0000009a009a7308 */ /* 0x000fe20000000800 */
[----:B------:R-:W2:Y:S01]  /*11750*/  SHFL.BFLY PT, R134, R4, 0x1, 0x1f ;  /* 0x0c201f0004867f89 */ /* 0x000ea200000e0000 */
[----:B------:R-:W-:Y:S01]  /*11760*/  LOP3.LUT R168, R249, UR10, R168, 0x96, !PT ;  /* 0x0000000af9a87c12 */ /* 0x000fe2000f8e96a8 */
[----:B------:R-:W-:Y:S01]  /*11770*/  IMAD.WIDE.U32 R172, R172, -0x2daee0ad, RZ ;  /* 0xd2511f53acac7825 */ /* 0x000fe200078e00ff */
[----:B------:R-:W-:Y:S03]  /*11780*/  LOP3.LUT R5, R239, UR12, R226, 0x96, !PT ;  /* 0x0000000cef057c12 */ /* 0x000fe6000f8e96e2 */
[--C-:B------:R-:W-:Y:S01]  /*11790*/  FFMA.FTZ R155, R7, c[0x0][0x23c], -R177.reuse ;  /* 0x00008f00079b7a23 */ /* 0x100fe200000108b1 */
[----:B------:R-:W-:Y:S01]  /*117a0*/  LOP3.LUT R238, R173, UR10, R238, 0x96, !PT ;  /* 0x0000000aadee7c12 */ /* 0x000fe2000f8e96ee */
[----:B------:R-:W-:Y:S01]  /*117b0*/  IMAD.WIDE.U32 R168, R168, -0x326172a9, RZ ;  /* 0xcd9e8d57a8a87825 */ /* 0x000fe200078e00ff */
[----:B------:R-:W-:Y:S01]  /*117c0*/  MUFU.EX2 R157, R157 ;  /* 0x0000009d009d7308 */ /* 0x000fe20000000800 */
[----:B-1----:R-:W-:Y:S02]  /*117d0*/  FMNMX.FTZ R135, R135, R18, !PT ;  /* 0x0000001287877209 */ /* 0x002fe40007810000 */
[----:B------:R-:W-:Y:S02]  /*117e0*/  IMAD.WIDE.U32 R6, R6, -0x326172a9, RZ ;  /* 0xcd9e8d5706067825 */ /* 0x000fe400078e00ff */
[C---:B------:R-:W-:Y:S02]  /*117f0*/  FSETP.NEU.FTZ.AND P2, PT, R135.reuse, -INF , PT ;  /* 0xff8000008700780b */ /* 0x040fe40003f5d000 */
[----:B------:R-:W-:Y:S01]  /*11800*/  FMUL.FTZ R170, R135, c[0x0][0x23c] ;  /* 0x00008f0087aa7a20 */ /* 0x000fe20000410000 */
[----:B------:R-:W-:Y:S01]  /*11810*/  LOP3.LUT R246, R169, UR9, R6, 0x96, !PT ;  /* 0x00000009a9f67c12 */ /* 0x000fe2000f8e9606 */
[----:B------:R-:W-:Y:S01]  /*11820*/  IMAD.WIDE.U32 R174, R5, -0x326172a9, RZ ;  /* 0xcd9e8d5705ae7825 */ /* 0x000fe200078e00ff */
[----:B------:R-:W-:Y:S01]  /*11830*/  MUFU.EX2 R156, R156 ;  /* 0x0000009c009c7308 */ /* 0x000fe20000000800 */
[----:B------:R-:W-:Y:S02]  /*11840*/  LOP3.LUT R5, R7, UR11, R244, 0x96, !PT ;  /* 0x0000000b07057c12 */ /* 0x000fe4000f8e96f4 */
[----:B------:R-:W-:Y:S01]  /*11850*/  FSEL R170, R170, RZ, P2 ;  /* 0x000000ffaaaa7208 */ /* 0x000fe20001000000 */
[----:B------:R-:W-:Y:S01]  /*11860*/  IMAD.WIDE.U32 R238, R238, -0x326172a9, RZ ;  /* 0xcd9e8d57eeee7825 */ /* 0x000fe200078e00ff */
[----:B--2---:R-:W-:Y:S02]  /*11870*/  FMNMX.FTZ R134, R4, R134, !PT ;  /* 0x0000008604867209 */ /* 0x004fe40007810000 */
[----:B------:R-:W-:Y:S01]  /*11880*/  LOP3.LUT R4, R175, UR11, R242, 0x96, !PT ;  /* 0x0000000baf047c12 */ /* 0x000fe2000f8e96f2 */
[----:B------:R-:W-:Y:S01]  /*11890*/  IMAD.WIDE.U32 R246, R246, -0x2daee0ad, RZ ;  /* 0xd2511f53f6f67825 */ /* 0x000fe200078e00ff */
[----:B------:R-:W-:Y:S01]  /*118a0*/  LOP3.LUT R174, R239, UR9, R174, 0x96, !PT ;  /* 0x00000009efae7c12 */ /* 0x000fe2000f8e96ae */
[----:B------:R-:W-:Y:S01]  /*118b0*/  MUFU.EX2 R155, R155 ;  /* 0x0000009b009b7308 */ /* 0x000fe20000000800 */
[----:B------:R-:W-:Y:S01]  /*118c0*/  FSETP.NEU.FTZ.AND P2, PT, R134, -INF , PT ;  /* 0xff8000008600780b */ /* 0x000fe20003f5d000 */
[--C-:B------:R-:W-:Y:S02]  /*118d0*/  FFMA.FTZ R163, R12, c[0x0][0x23c], -R170.reuse ;  /* 0x00008f000ca37a23 */ /* 0x100fe400000108aa */
[----:B------:R-:W-:Y:S02]  /*118e0*/  FFMA.FTZ R162, R13, c[0x0][0x23c], -R170 ;  /* 0x00008f000da27a23 */ /* 0x000fe400000108aa */
[----:B------:R-:W-:Y:S04]  /*118f0*/  IMAD.WIDE.U32 R12, R5, -0x2daee0ad, RZ ;  /* 0xd2511f53050c7825 */ /* 0x000fe800078e00ff */
[----:B------:R-:W-:Y:S01]  /*11900*/  MUFU.EX2 R163, R163 ;  /* 0x000000a300a37308 */ /* 0x000fe20000000800 */
[----:B------:R-:W-:Y:S01]  /*11910*/  LOP3.LUT R5, R247, UR6, R12, 0x96, !PT ;  /* 0x00000006f7057c12 */ /* 0x000fe2000f8e960c */
[----:B------:R-:W-:Y:S01]  /*11920*/  FMUL.FTZ R167, R134, c[0x0][0x23c] ;  /* 0x00008f0086a77a20 */ /* 0x000fe20000410000 */
[----:B------:R-:W-:Y:S01]  /*11930*/  LOP3.LUT R248, R13, UR8, R248, 0x96, !PT ;  /* 0x000000080df87c12 */ /* 0x000fe2000f8e96f8 */
[----:B------:R-:W-:Y:S03]  /*11940*/  IMAD.WIDE.U32 R174, R174, -0x2daee0ad, RZ ;  /* 0xd2511f53aeae7825 */ /* 0x000fe600078e00ff */
[----:B------:R-:W-:Y:S01]  /*11950*/  FSEL R167, R167, RZ, P2 ;  /* 0x000000ffa7a77208 */ /* 0x000fe20001000000 */
[----:B------:R-:W-:Y:S02]  /*11960*/  IMAD.WIDE.U32 R6, R4, -0x2daee0ad, RZ ;  /* 0xd2511f5304067825 */ /* 0x000fe400078e00ff */
[----:B------:R-:W1:Y:S02]  /*11970*/  MUFU.EX2 R162, R162 ;  /* 0x000000a200a27308 */ /* 0x000e640000000800 */
[----:B------:R-:W-:Y:S01]  /*11980*/  IMAD.WIDE.U32 R16, R5, -0x326172a9, RZ ;  /* 0xcd9e8d5705107825 */ /* 0x000fe200078e00ff */
[----:B------:R-:W-:Y:S02]  /*11990*/  LOP3.LUT R4, R175, UR6, R6, 0x96, !PT ;  /* 0x00000006af047c12 */ /* 0x000fe4000f8e9606 */
[----:B------:R-:W-:Y:S01]  /*119a0*/  LOP3.LUT R172, R7, UR8, R172, 0x96, !PT ;  /* 0x0000000807ac7c12 */ /* 0x000fe2000f8e96ac */
[----:B------:R-:W-:Y:S01]  /*119b0*/  FFMA.FTZ R139, R19, c[0x0][0x23c], -R177 ;  /* 0x00008f00138b7a23 */ /* 0x000fe200000108b1 */
[--C-:B------:R-:W-:Y:S01]  /*119c0*/  SHF.R.U32.HI R6, RZ, 0x10, R16.reuse ;  /* 0x00000010ff067819 */ /* 0x100fe20000011610 */
[----:B------:R-:W-:Y:S01]  /*119d0*/  IMAD.WIDE.U32 R248, R248, -0x326172a9, RZ ;  /* 0xcd9e8d57f8f87825 */ /* 0x000fe200078e00ff */
[----:B------:R-:W-:Y:S01]  /*119e0*/  SHF.R.U32.HI R143, RZ, 0x18, R16 ;  /* 0x00000018ff8f7819 */ /* 0x000fe20000011610 */
[----:B------:R-:W-:Y:S01]  /*119f0*/  MUFU.EX2 R166, R166 ;  /* 0x000000a600a67308 */ /* 0x000fe20000000800 */
[----:B------:R-:W-:Y:S01]  /*11a00*/  LOP3.LUT R12, R16, 0xffff, RZ, 0xc0, !PT ;  /* 0x0000ffff100c7812 */ /* 0x000fe200078ec0ff */
[----:B------:R-:W-:Y:S01]  /*11a10*/  FADD.FTZ R132, -R136, R132 ;  /* 0x0000008488847221 */ /* 0x000fe20000010100 */
[----:B------:R-:W-:Y:S01]  /*11a20*/  LOP3.LUT R142, R16, 0xff, RZ, 0xc0, !PT ;  /* 0x000000ff108e7812 */ /* 0x000fe200078ec0ff */
[--C-:B------:R-:W-:Y:S01]  /*11a30*/  FFMA.FTZ R159, R14, c[0x0][0x23c], -R167.reuse ;  /* 0x00008f000e9f7a23 */ /* 0x100fe200000108a7 */
[----:B------:R-:W-:Y:S01]  /*11a40*/  LOP3.LUT R6, R6, 0xff, RZ, 0xc0, !PT ;  /* 0x000000ff06067812 */ /* 0x000fe200078ec0ff */
[----:B------:R-:W-:Y:S02]  /*11a50*/  FFMA.FTZ R158, R15, c[0x0][0x23c], -R167 ;  /* 0x00008f000f9e7a23 */ /* 0x000fe400000108a7 */
[--C-:B------:R-:W-:Y:S01]  /*11a60*/  FFMA.FTZ R165, R8, c[0x0][0x23c], -R170.reuse ;  /* 0x00008f0008a57a23 */ /* 0x100fe200000108aa */
[----:B------:R-:W-:Y:S01]  /*11a70*/  PRMT R143, R6, 0x5410, R143 ;  /* 0x00005410068f7816 */ /* 0x000fe2000000008f */
[----:B------:R-:W2:Y:S01]  /*11a80*/  MUFU.EX2 R139, R139 ;  /* 0x0000008b008b7308 */ /* 0x000ea20000000800 */
[----:B------:R-:W-:Y:S01]  /*11a90*/  FFMA.FTZ R164, R9, c[0x0][0x23c], -R170 ;  /* 0x00008f0009a47a23 */ /* 0x000fe200000108aa */
[----:B------:R-:W-:Y:S01]  /*11aa0*/  SHF.R.U32.HI R8, RZ, 0x8, R12 ;  /* 0x00000008ff087819 */ /* 0x000fe2000001160c */
[--C-:B------:R-:W-:Y:S01]  /*11ab0*/  FFMA.FTZ R161, R10, c[0x0][0x23c], -R167.reuse ;  /* 0x00008f000aa17a23 */ /* 0x100fe200000108a7 */
[--C-:B------:R-:W-:Y:S01]  /*11ac0*/  HSET2.LE.AND R143, R143, R220.reuse, PT ;  /* 0x000000dc8f8f7233 */ /* 0x100fe20003803000 */
[--C-:B------:R-:W-:Y:S01]  /*11ad0*/  FFMA.FTZ R160, R11, c[0x0][0x23c], -R167.reuse ;  /* 0x00008f000ba07a23 */ /* 0x100fe200000108a7 */
[----:B------:R-:W-:Y:S01]  /*11ae0*/  PRMT R142, R142, 0x5410, R8 ;  /* 0x000054108e8e7816 */ /* 0x000fe20000000008 */
[----:B------:R-:W-:Y:S01]  /*11af0*/  IMAD.WIDE.U32 R14, R4, -0x326172a9, RZ ;  /* 0xcd9e8d57040e7825 */ /* 0x000fe200078e00ff */
[----:B------:R-:W-:Y:S02]  /*11b00*/  LOP3.LUT R4, R17, UR16, R248, 0x96, !PT ;  /* 0x0000001011047c12 */ /* 0x000fe4000f8e96f8 */
[----:B------:R-:W-:Y:S01]  /*11b10*/  MUFU.EX2 R159, R159 ;  /* 0x0000009f009f7308 */ /* 0x000fe20000000800 */
[----:B------:R-:W-:Y:S01]  /*11b20*/  FMUL.FTZ R132, R132, c[0x0][0x23c] ;  /* 0x00008f0084847a20 */ /* 0x000fe20000410000 */
[--C-:B------:R-:W-:Y:S01]  /*11b30*/  HSET2.LE.AND R142, R142, R220.reuse, PT ;  /* 0x000000dc8e8e7233 */ /* 0x100fe20003803000 */
[----:B---3--:R-:W-:Y:S01]  /*11b40*/  FMUL.FTZ R32, R133, R112 ;  /* 0x0000007085207220 */ /* 0x008fe20000410000 */
[----:B------:R-:W-:Y:S01]  /*11b50*/  LOP3.LUT R248, R249, UR7, R168, 0x96, !PT ;  /* 0x00000007f9f87c12 */ /* 0x000fe2000f8e96a8 */
[----:B------:R-:W-:Y:S01]  /*11b60*/  FFMA.FTZ R247, R47, c[0x0][0x23c], -R167 ;  /* 0x00008f002ff77a23 */ /* 0x000fe200000108a7 */
[--C-:B------:R-:W-:Y:S01]  /*11b70*/  SHF.R.U32.HI R5, RZ, 0x10, R14.reuse ;  /* 0x00000010ff057819 */ /* 0x100fe2000001160e */
[--C-:B------:R-:W-:Y:S01]  /*11b80*/  FFMA.FTZ R250, R66, c[0x0][0x23c], -R177.reuse ;  /* 0x00008f0042fa7a23 */ /* 0x100fe200000108b1 */
[----:B------:R-:W-:Y:S01]  /*11b90*/  SHF.R.U32.HI R151, RZ, 0x18, R14 ;  /* 0x00000018ff977819 */ /* 0x000fe2000001160e */
[--C-:B------:R-:W-:Y:S01]  /*11ba0*/  FFMA.FTZ R251, R67, c[0x0][0x23c], -R177.reuse ;  /* 0x00008f0043fb7a23 */ /* 0x100fe200000108b1 */
[----:B------:R-:W-:Y:S01]  /*11bb0*/  MUFU.EX2 R158, R158 ;  /* 0x0000009e009e7308 */ /* 0x000fe20000000800 */
[----:B------:R-:W-:Y:S01]  /*11bc0*/  FFMA.FTZ R35, R35, c[0x0][0x23c], -R177 ;  /* 0x00008f0023237a23 */ /* 0x000fe200000108b1 */
[C---:B------:R-:W-:Y:S01]  /*11bd0*/  LOP3.LUT R7, R14.reuse, 0xffff, RZ, 0xc0, !PT ;  /* 0x0000ffff0e077812 */ /* 0x040fe200078ec0ff */
[----:B------:R-:W-:Y:S01]  /*11be0*/  FFMA.FTZ R169, R21, c[0x0][0x23c], -R179 ;  /* 0x00008f0015a97a23 */ /* 0x000fe200000108b3 */
[----:B------:R-:W-:Y:S01]  /*11bf0*/  LOP3.LUT R150, R14, 0xff, RZ, 0xc0, !PT ;  /* 0x000000ff0e967812 */ /* 0x000fe200078ec0ff */
[----:B------:R-:W-:Y:S01]  /*11c00*/  FMUL.FTZ R21, R133, R109 ;  /* 0x0000006d85157220 */ /* 0x000fe20000410000 */
[----:B------:R-:W-:Y:S01]  /*11c10*/  SHF.R.U32.HI R7, RZ, 0x8, R7 ;  /* 0x00000008ff077819 */ /* 0x000fe20000011607 */
[----:B------:R-:W-:Y:S01]  /*11c20*/  FFMA.FTZ R168, R22, c[0x0][0x23c], -R177 ;  /* 0x00008f0016a87a23 */ /* 0x000fe200000108b1 */
[----:B------:R-:W-:Y:S01]  /*11c30*/  LOP3.LUT R6, R4, 0xffff, RZ, 0xc0, !PT ;  /* 0x0000ffff04067812 */ /* 0x000fe200078ec0ff */
[----:B------:R-:W-:Y:S01]  /*11c40*/  FFMA.FTZ R178, R29, c[0x0][0x23c], -R170 ;  /* 0x00008f001db27a23 */ /* 0x000fe200000108aa */
[----:B------:R-:W-:Y:S01]  /*11c50*/  MUFU.EX2 R165, R165 ;  /* 0x000000a500a57308 */ /* 0x000fe20000000800 */
[C---:B------:R-:W-:Y:S01]  /*11c60*/  FMUL.FTZ R96, R133.reuse, R96 ;  /* 0x0000006085607220 */ /* 0x040fe20000410000 */
[----:B------:R-:W-:Y:S01]  /*11c70*/  PRMT R150, R150, 0x5410, R7 ;  /* 0x0000541096967816 */ /* 0x000fe20000000007 */
[----:B------:R-:W-:Y:S01]  /*11c80*/  FMUL.FTZ R97, R133, R97 ;  /* 0x0000006185617220 */ /* 0x000fe20000410000 */
[----:B-1----:R-:W-:Y:S01]  /*11c90*/  F2FP.PACK_AB R7, R162, R163 ;  /* 0x000000a3a207723e */ /* 0x002fe200000000ff */
[--C-:B------:R-:W-:Y:S01]  /*11ca0*/  FFMA.FTZ R54, R54, c[0x0][0x23c], -R177.reuse ;  /* 0x00008f0036367a23 */ /* 0x100fe200000108b1 */
[----:B------:R-:W-:Y:S01]  /*11cb0*/  LOP3.LUT R5, R5, 0xff, RZ, 0xc0, !PT ;  /* 0x000000ff05057812 */ /* 0x000fe200078ec0ff */
[----:B------:R-:W-:Y:S01]  /*11cc0*/  IMAD.WIDE.U32 R172, R172, -0x326172a9, RZ ;  /* 0xcd9e8d57acac7825 */ /* 0x000fe200078e00ff */
[--C-:B------:R-:W-:Y:S01]  /*11cd0*/  HSET2.LE.AND R150, R150, R220.reuse, PT ;  /* 0x000000dc96967233 */ /* 0x100fe20003803000 */
[----:B------:R-:W-:Y:S01]  /*11ce0*/  SHF.R.U32.HI R141, RZ, 0x10, R4 ;  /* 0x00000010ff8d7819 */ /* 0x000fe20000011604 */
[----:B------:R-:W-:Y:S01]  /*11cf0*/  MUFU.EX2 R164, R164 ;  /* 0x000000a400a47308 */ /* 0x000fe20000000800 */
[----:B------:R-:W-:Y:S01]  /*11d00*/  FMUL.FTZ R16, R133, R116 ;  /* 0x0000007485107220 */ /* 0x000fe20000410000 */
[----:B------:R-:W-:Y:S01]  /*11d10*/  LOP3.LUT R149, R15, UR16, R172, 0x96, !PT ;  /* 0x000000100f957c12 */ /* 0x000fe2000f8e96ac */
[----:B------:R-:W-:Y:S01]  /*11d20*/  FFMA.FTZ R172, R23, c[0x0][0x23c], -R177 ;  /* 0x00008f0017ac7a23 */ /* 0x000fe200000108b1 */
[----:B------:R-:W-:Y:S01]  /*11d30*/  LOP3.LUT R150, R150, R7, RZ, 0xc0, !PT ;  /* 0x0000000796967212 */ /* 0x000fe200078ec0ff */
[----:B------:R-:W-:Y:S01]  /*11d40*/  FMUL.FTZ R17, R133, R117 ;  /* 0x0000007585117220 */ /* 0x000fe20000410000 */
[----:B------:R-:W-:Y:S01]  /*11d50*/  PRMT R151, R5, 0x5410, R151 ;  /* 0x0000541005977816 */ /* 0x000fe20000000097 */
[C---:B------:R-:W-:Y:S01]  /*11d60*/  FMUL.FTZ R76, R133.reuse, R76 ;  /* 0x0000004c854c7220 */ /* 0x040fe20000410000 */
[----:B------:R-:W-:Y:S01]  /*11d70*/  LOP3.LUT R140, R4, 0xff, RZ, 0xc0, !PT ;  /* 0x000000ff048c7812 */ /* 0x000fe200078ec0ff */
[----:B------:R-:W-:Y:S01]  /*11d80*/  FMUL.FTZ R77, R133, R77 ;  /* 0x0000004d854d7220 */ /* 0x000fe20000410000 */
[----:B------:R-:W-:Y:S01]  /*11d90*/  MUFU.EX2 R161, R161 ;  /* 0x000000a100a17308 */ /* 0x000fe20000000800 */
[----:B------:R-:W-:Y:S01]  /*11da0*/  FADD.FTZ R3, -R135, R3 ;  /* 0x0000000387037221 */ /* 0x000fe20000010100 */
[----:B------:R-:W-:Y:S01]  /*11db0*/  SHF.R.U32.HI R6, RZ, 0x8, R6 ;  /* 0x00000008ff067819 */ /* 0x000fe20000011606 */
[----:B------:R-:W-:Y:S01]  /*11dc0*/  FADD.FTZ R2, -R134, R2 ;  /* 0x0000000286027221 */ /* 0x000fe20000010100 */
[----:B------:R-:W-:Y:S01]  /*11dd0*/  SHF.R.U32.HI R4, RZ, 0x18, R4 ;  /* 0x00000018ff047819 */ /* 0x000fe20000011604 */
[----:B------:R-:W-:Y:S01]  /*11de0*/  FMUL.FTZ R3, R3, c[0x0][0x23c] ;  /* 0x00008f0003037a20 */ /* 0x000fe20000410000 */
[----:B------:R-:W-:Y:S01]  /*11df0*/  PRMT R140, R140, 0x5410, R6 ;  /* 0x000054108c8c7816 */ /* 0x000fe20000000006 */
[----:B------:R-:W-:Y:S01]  /*11e00*/  FMUL.FTZ R2, R2, c[0x0][0x23c] ;  /* 0x00008f0002027a20 */ /* 0x000fe20000410000 */
[----:B------:R-:W-:Y:S01]  /*11e10*/  LOP3.LUT R141, R141, 0xff, RZ, 0xc0, !PT ;  /* 0x000000ff8d8d7812 */ /* 0x000fe200078ec0ff */
[--C-:B------:R-:W-:Y:S01]  /*11e20*/  HSET2.LE.AND R151, R151, R220.reuse, PT ;  /* 0x000000dc97977233 */ /* 0x100fe20003803000 */
[----:B------:R-:W-:Y:S01]  /*11e30*/  MUFU.EX2 R160, R160 ;  /* 0x000000a000a07308 */ /* 0x000fe20000000800 */
[----:B------:R-:W-:Y:S01]  /*11e40*/  LOP3.LUT R6, R149, 0xffff, RZ, 0xc0, !PT ;  /* 0x0000ffff95067812 */ /* 0x000fe200078ec0ff */
[--C-:B------:R-:W-:Y:S01]  /*11e50*/  HSET2.LE.AND R140, R140, R220.reuse, PT ;  /* 0x000000dc8c8c7233 */ /* 0x100fe20003803000 */
[--C-:B------:R-:W-:Y:S01]  /*11e60*/  SHF.R.U32.HI R5, RZ, 0x10, R149.reuse ;  /* 0x00000010ff057819 */ /* 0x100fe20000011695 */
[----:B------:R-:W-:Y:S01]  /*11e70*/  FFMA.FTZ R25, R25, c[0x0][0x23c], -R170 ;  /* 0x00008f0019197a23 */ /* 0x000fe200000108aa */
[----:B------:R-:W-:Y:S01]  /*11e80*/  PRMT R141, R141, 0x5410, R4 ;  /* 0x000054108d8d7816 */ /* 0x000fe20000000004 */
[----:B------:R-:W-:Y:S01]  /*11e90*/  IMAD.WIDE.U32 R248, R248, -0x2daee0ad, RZ ;  /* 0xd2511f53f8f87825 */ /* 0x000fe200078e00ff */
[----:B------:R-:W-:Y:S02]  /*11ea0*/  SHF.R.U32.HI R6, RZ, 0x8, R6 ;  /* 0x00000008ff067819 */ /* 0x000fe40000011606 */
[----:B------:R-:W-:Y:S01]  /*11eb0*/  LOP3.LUT R5, R5, 0xff, RZ, 0xc0, !PT ;  /* 0x000000ff05057812 */ /* 0x000fe200078ec0ff */
[----:B------:R-:W1:Y:S01]  /*11ec0*/  MUFU.EX2 R132, R132 ;  /* 0x0000008400847308 */ /* 0x000e620000000800 */
[----:B------:R-:W-:Y:S01]  /*11ed0*/  LOP3.LUT R148, R149, 0xff, RZ, 0xc0, !PT ;  /* 0x000000ff95947812 */ /* 0x000fe200078ec0ff */
[--C-:B------:R-:W-:Y:S01]  /*11ee0*/  HSET2.LE.AND R141, R141, R220.reuse, PT ;  /* 0x000000dc8d8d7233 */ /* 0x100fe20003803000 */
[----:B------:R-:W-:Y:S01]  /*11ef0*/  SHF.R.U32.HI R149, RZ, 0x18, R149 ;  /* 0x00000018ff957819 */ /* 0x000fe20000011695 */
[----:B------:R-:W-:Y:S01]  /*11f00*/  FFMA.FTZ R171, R24, c[0x0][0x23c], -R170 ;  /* 0x00008f0018ab7a23 */ /* 0x000fe200000108aa */
[----:B------:R-:W-:Y:S01]  /*11f10*/  F2FP.PACK_AB R4, R153, R138 ;  /* 0x0000008a9904723e */ /* 0x000fe200000000ff */
[----:B------:R-:W-:Y:S01]  /*11f20*/  FFMA.FTZ R175, R27, c[0x0][0x23c], -R167 ;  /* 0x00008f001baf7a23 */ /* 0x000fe200000108a7 */
[----:B------:R-:W-:Y:S01]  /*11f30*/  PRMT R148, R148, 0x5410, R6 ;  /* 0x0000541094947816 */ /* 0x000fe20000000006 */
[----:B------:R-:W-:Y:S01]  /*11f40*/  FFMA.FTZ R176, R28, c[0x0][0x23c], -R170 ;  /* 0x00008f001cb07a23 */ /* 0x000fe200000108aa */
[----:B------:R-:W-:Y:S01]  /*11f50*/  PRMT R149, R5, 0x5410, R149 ;  /* 0x0000541005957816 */ /* 0x000fe20000000095 */
[----:B------:R-:W3:Y:S01]  /*11f60*/  MUFU.EX2 R3, R3 ;  /* 0x0000000300037308 */ /* 0x000ee20000000800 */
[----:B------:R-:W-:Y:S01]  /*11f70*/  LOP3.LUT R142, R142, R4, RZ, 0xc0, !PT ;  /* 0x000000048e8e7212 */ /* 0x000fe200078ec0ff */
[--C-:B------:R-:W-:Y:S01]  /*11f80*/  HSET2.LE.AND R148, R148, R220.reuse, PT ;  /* 0x000000dc94947233 */ /* 0x100fe20003803000 */
[----:B--2---:R-:W-:Y:S01]  /*11f90*/  F2FP.PACK_AB R6, R139, R152 ;  /* 0x000000988b06723e */ /* 0x004fe200000000ff */
[--C-:B------:R-:W-:Y:S01]  /*11fa0*/  HSET2.LE.AND R149, R149, R220.reuse, PT ;  /* 0x000000dc95957233 */ /* 0x100fe20003803000 */
[----:B------:R-:W-:Y:S01]  /*11fb0*/  F2FP.PACK_AB R5, R157, R154 ;  /* 0x0000009a9d05723e */ /* 0x000fe200000000ff */
[----:B------:R-:W-:Y:S01]  /*11fc0*/  FFMA.FTZ R240, R31, c[0x0][0x23c], -R167 ;  /* 0x00008f001ff07a23 */ /* 0x000fe200000108a7 */
[----:B------:R-:W-:Y:S01]  /*11fd0*/  F2FP.PACK_AB R4, R155, R156 ;  /* 0x0000009c9b04723e */ /* 0x000fe200000000ff */
[----:B------:R-:W-:Y:S01]  /*11fe0*/  FFMA.FTZ R239, R48, c[0x0][0x23c], -R179 ;  /* 0x00008f0030ef7a23 */ /* 0x000fe200000108b3 */
[----:B------:R-:W-:Y:S01]  /*11ff0*/  LOP3.LUT R143, R143, R6, RZ, 0xc0, !PT ;  /* 0x000000068f8f7212 */ /* 0x000fe200078ec0ff */
[----:B------:R-:W2:Y:S01]  /*12000*/  MUFU.EX2 R2, R2 ;  /* 0x0000000200027308 */ /* 0x000ea20000000800 */
[----:B------:R-:W-:Y:S01]  /*12010*/  LOP3.LUT R140, R140, R5, RZ, 0xc0, !PT ;  /* 0x000000058c8c7212 */ /* 0x000fe200078ec0ff */
[----:B------:R-:W-:Y:S01]  /*12020*/  FMUL.FTZ R88, R133, R88 ;  /* 0x0000005885587220 */ /* 0x000fe20000410000 */
[----:B------:R-:W-:Y:S01]  /*12030*/  LOP3.LUT R141, R141, R4, RZ, 0xc0, !PT ;  /* 0x000000048d8d7212 */ /* 0x000fe200078ec0ff */
[----:B-1----:R-:W-:Y:S01]  /*12040*/  FMUL.FTZ R7, R132, R131 ;  /* 0x0000008384077220 */ /* 0x002fe20000410000 */
[----:B------:R-:W-:Y:S01]  /*12050*/  F2FP.PACK_AB R6, R158, R159 ;  /* 0x0000009f9e06723e */ /* 0x000fe200000000ff */
[----:B------:R-:W-:Y:S01]  /*12060*/  FMUL.FTZ R18, R132, R118 ;  /* 0x0000007684127220 */ /* 0x000fe20000410000 */
[----:B------:R-:W-:Y:S01]  /*12070*/  F2FP.PACK_AB R5, R164, R165 ;  /* 0x000000a5a405723e */ /* 0x000fe200000000ff */
[----:B------:R-:W-:Y:S01]  /*12080*/  FMUL.FTZ R19, R132, R119 ;  /* 0x0000007784137220 */ /* 0x000fe20000410000 */
[----:B------:R-:W-:Y:S01]  /*12090*/  F2FP.PACK_AB R4, R160, R161 ;  /* 0x000000a1a004723e */ /* 0x000fe200000000ff */
[C---:B------:R-:W-:Y:S01]  /*120a0*/  FMUL.FTZ R22, R132.reuse, R110 ;  /* 0x0000006e84167220 */ /* 0x040fe20000410000 */
[----:B------:R-:W-:Y:S01]  /*120b0*/  LOP3.LUT R151, R151, R6, RZ, 0xc0, !PT ;  /* 0x0000000697977212 */ /* 0x000fe200078ec0ff */
[----:B------:R-:W-:Y:S01]  /*120c0*/  FMUL.FTZ R6, R132, R130 ;  /* 0x0000008284067220 */ /* 0x000fe20000410000 */
[----:B------:R-:W-:Y:S01]  /*120d0*/  LOP3.LUT R148, R148, R5, RZ, 0xc0, !PT ;  /* 0x0000000594947212 */ /* 0x000fe200078ec0ff */
[----:B------:R-:W-:Y:S01]  /*120e0*/  FMUL.FTZ R5, R133, R129 ;  /* 0x0000008185057220 */ /* 0x000fe20000410000 */
[----:B------:R-:W-:Y:S01]  /*120f0*/  LOP3.LUT R149, R149, R4, RZ, 0xc0, !PT ;  /* 0x0000000495957212 */ /* 0x000fe200078ec0ff */
[----:B------:R-:W-:Y:S01]  /*12100*/  FMUL.FTZ R4, R133, R128 ;  /* 0x0000008085047220 */ /* 0x000fe20000410000 */
[----:B------:R-:W-:Y:S01]  /*12110*/  LOP3.LUT R246, R249, UR17, R246, 0x96, !PT ;  /* 0x00000011f9f67c12 */ /* 0x000fe2000f8e96f6 */
[----:B------:R-:W1:Y:S01]  /*12120*/  LDSM.16.MT88.4 R128, [R186+0x6000] ;  /* 0x00600000ba80783b */ /* 0x000e620000004200 */
[C---:B------:R-:W-:Y:S01]  /*12130*/  FMUL.FTZ R23, R132.reuse, R111 ;  /* 0x0000006f84177220 */ /* 0x040fe20000410000 */
[----:B------:R-:W-:Y:S01]  /*12140*/  MUFU.EX2 R168, R168 ;  /* 0x000000a800a87308 */ /* 0x000fe20000000800 */
[----:B------:R-:W-:Y:S01]  /*12150*/  FMUL.FTZ R27, R132, R107 ;  /* 0x0000006b841b7220 */ /* 0x000fe20000410000 */
[----:B------:R-:W-:Y:S01]  /*12160*/  SHF.R.U32.HI R107, RZ, 0x10, R246 ;  /* 0x00000010ff6b7819 */ /* 0x000fe200000116f6 */
[-C--:B------:R-:W-:Y:S01]  /*12170*/  HMMA.16816.F32 R4, R140, R144.reuse, R4 ;  /* 0x000000908c04723c */ /* 0x080fe20000001804 */
[C---:B---3--:R-:W-:Y:S01]  /*12180*/  FMUL.FTZ R8, R3.reuse, R124 ;  /* 0x0000007c03087220 */ /* 0x048fe20000410000 */
[----:B------:R-:W-:Y:S01]  /*12190*/  LOP3.LUT R28, R246, 0xff, RZ, 0xc0, !PT ;  /* 0x000000fff61c7812 */ /* 0x000fe200078ec0ff */
[----:B------:R-:W-:Y:S01]  /*121a0*/  FMUL.FTZ R9, R3, R125 ;  /* 0x0000007d03097220 */ /* 0x000fe20000410000 */
[----:B------:R-:W-:Y:S01]  /*121b0*/  LOP3.LUT R29, R107, 0xff, RZ, 0xc0, !PT ;  /* 0x000000ff6b1d7812 */ /* 0x000fe200078ec0ff */
[----:B--2---:R-:W-:Y:S01]  /*121c0*/  FMUL.FTZ R10, R2, R126 ;  /* 0x0000007e020a7220 */ /* 0x004fe20000410000 */
[----:B------:R-:W-:Y:S01]  /*121d0*/  LOP3.LUT R24, R248, 0xffff, RZ, 0xc0, !PT ;  /* 0x0000fffff8187812 */ /* 0x000fe200078ec0ff */
[C---:B------:R-:W-:Y:S01]  /*121e0*/  FMUL.FTZ R11, R2.reuse, R127 ;  /* 0x0000007f020b7220 */ /* 0x040fe20000410000 */
[----:B------:R-:W-:Y:S01]  /*121f0*/  MUFU.EX2 R172, R172 ;  /* 0x000000ac00ac7308 */ /* 0x000fe20000000800 */
[----:B------:R-:W-:Y:S03]  /*12200*/  FMUL.FTZ R31, R2, R103 ;  /* 0x00000067021f7220 */ /* 0x000fe60000410000 */
[----:B------:R-:W-:Y:S01]  /*12210*/  FMUL.FTZ R98, R132, R98 ;  /* 0x0000006284627220 */ /* 0x000fe20000410000 */
[----:B------:R-:W-:Y:S01]  /*12220*/  LOP3.LUT R118, R248, 0xff, RZ, 0xc0, !PT ;  /* 0x000000fff8767812 */ /* 0x000fe200078ec0ff */
[C---:B------:R-:W-:Y:S01]  /*12230*/  HMMA.16816.F32 R8, R148.reuse, R144, R8 ;  /* 0x000000909408723c */ /* 0x040fe20000001808 */
[----:B------:R-:W-:Y:S01]  /*12240*/  FMUL.FTZ R12, R3, R120 ;  /* 0x00000078030c7220 */ /* 0x000fe20000410000 */
[----:B------:R-:W-:Y:S01]  /*12250*/  LOP3.LUT R120, R173, UR7, R238, 0x96, !PT ;  /* 0x00000007ad787c12 */ /* 0x000fe2000f8e96ee */
[----:B------:R-:W-:Y:S01]  /*12260*/  FMUL.FTZ R13, R3, R121 ;  /* 0x00000079030d7220 */ /* 0x000fe20000410000 */
[----:B------:R2:W3:Y:S01]  /*12270*/  MUFU.EX2 R145, R33 ;  /* 0x0000002100917308 */ /* 0x0004e20000000800 */
[C---:B------:R-:W-:Y:S01]  /*12280*/  FMUL.FTZ R14, R2.reuse, R122 ;  /* 0x0000007a020e7220 */ /* 0x040fe20000410000 */
[--C-:B------:R-:W-:Y:S01]  /*12290*/  SHF.R.U32.HI R122, RZ, 0x10, R248.reuse ;  /* 0x00000010ff7a7819 */ /* 0x100fe200000116f8 */
[----:B------:R-:W-:Y:S01]  /*122a0*/  FMUL.FTZ R15, R2, R123 ;  /* 0x0000007b020f7220 */ /* 0x000fe20000410000 */
[----:B------:R-:W-:Y:S01]  /*122b0*/  SHF.R.U32.HI R117, RZ, 0x18, R248 ;  /* 0x00000018ff757819 */ /* 0x000fe200000116f8 */
[----:B------:R-:W-:Y:S03]  /*122c0*/  FFMA.FTZ R144, R34, c[0x0][0x23c], -R177 ;  /* 0x00008f0022907a23 */ /* 0x000fe600000108b1 */
[----:B------:R-:W-:Y:S01]  /*122d0*/  FMUL.FTZ R34, R132, R114 ;  /* 0x0000007284227220 */ /* 0x000fe20000410000 */
[----:B------:R-:W-:Y:S01]  /*122e0*/  LOP3.LUT R122, R122, 0xff, RZ, 0xc0, !PT ;  /* 0x000000ff7a7a7812 */ /* 0x000fe200078ec0ff */
[-C--:B------:R-:W-:Y:S01]  /*122f0*/  HMMA.16816.F32 R12, R148, R146.reuse, R12 ;  /* 0x00000092940c723c */ /* 0x080fe2000000180c */
[----:B------:R-:W-:Y:S01]  /*12300*/  IMAD.WIDE.U32 R120, R120, -0x2daee0ad, RZ ;  /* 0xd2511f5378787825 */ /* 0x000fe200078e00ff */
[----:B------:R-:W-:Y:S01]  /*12310*/  MUFU.EX2 R171, R171 ;  /* 0x000000ab00ab7308 */ /* 0x000fe20000000800 */
[----:B------:R-:W-:Y:S02]  /*12320*/  PRMT R117, R122, 0x5410, R117 ;  /* 0x000054107a757816 */ /* 0x000fe40000000075 */
[----:B------:R-:W-:Y:S01]  /*12330*/  FMUL.FTZ R99, R132, R99 ;  /* 0x0000006384637220 */ /* 0x000fe20000410000 */
[----:B------:R-:W-:Y:S01]  /*12340*/  LOP3.LUT R116, R121, UR17, R174, 0x96, !PT ;  /* 0x0000001179747c12 */ /* 0x000fe2000f8e96ae */
[C---:B------:R-:W-:Y:S01]  /*12350*/  FMUL.FTZ R68, R3.reuse, R68 ;  /* 0x0000004403447220 */ /* 0x040fe20000410000 */
[C---:B------:R-:W-:Y:S01]  /*12360*/  HMMA.16816.F32 R16, R140.reuse, R146, R16 ;  /* 0x000000928c10723c */ /* 0x040fe20000001810 */
[----:B------:R-:W-:Y:S03]  /*12370*/  FMUL.FTZ R69, R3, R69 ;  /* 0x0000004503457220 */ /* 0x000fe60000410000 */
[----:B------:R4:W-:Y:S01]  /*12380*/  MUFU.EX2 R146, R35 ;  /* 0x0000002300927308 */ /* 0x0009e20000000800 */
[C---:B------:R-:W-:Y:S01]  /*12390*/  FMUL.FTZ R70, R2.reuse, R70 ;  /* 0x0000004602467220 */ /* 0x040fe20000410000 */
[----:B------:R-:W-:Y:S01]  /*123a0*/  SHF.R.U32.HI R119, RZ, 0x10, R120 ;  /* 0x00000010ff777819 */ /* 0x000fe20000011678 */
[----:B--2---:R-:W-:Y:S02]  /*123b0*/  FMUL.FTZ R33, R133, R113 ;  /* 0x0000007185217220 */ /* 0x004fe40000410000 */
[C---:B------:R-:W-:Y:S03]  /*123c0*/  FMUL.FTZ R71, R2.reuse, R71 ;  /* 0x0000004702477220 */ /* 0x040fe60000410000 */
[C---:B------:R-:W-:Y:S02]  /*123d0*/  FMUL.FTZ R72, R3.reuse, R72 ;  /* 0x0000004803487220 */ /* 0x040fe40000410000 */
[----:B------:R-:W-:Y:S01]  /*123e0*/  FMUL.FTZ R73, R3, R73 ;  /* 0x0000004903497220 */ /* 0x000fe20000410000 */
[----:B------:R2:W-:Y:S01]  /*123f0*/  MUFU.EX2 R174, R25 ;  /* 0x0000001900ae7308 */ /* 0x0005e20000000800 */
[C---:B------:R-:W-:Y:S02]  /*12400*/  FMUL.FTZ R74, R2.reuse, R74 ;  /* 0x0000004a024a7220 */ /* 0x040fe40000410000 */
[----:B------:R-:W-:Y:S02]  /*12410*/  FMUL.FTZ R75, R2, R75 ;  /* 0x0000004b024b7220 */ /* 0x000fe40000410000 */
[C---:B------:R-:W-:Y:S02]  /*12420*/  FMUL.FTZ R78, R132.reuse, R78 ;  /* 0x0000004e844e7220 */ /* 0x040fe40000410000 */
[----:B------:R-:W-:Y:S02]  /*12430*/  FMUL.FTZ R79, R132, R79 ;  /* 0x0000004f844f7220 */ /* 0x000fe40000410000 */
[----:B------:R-:W-:Y:S01]  /*12440*/  FFMA.FTZ R147, R20, c[0x0][0x23c], -R179 ;  /* 0x00008f0014937a23 */ /* 0x000fe200000108b3 */
[----:B------:R-:W-:Y:S01]  /*12450*/  MUFU.EX2 R247, R247 ;  /* 0x000000f700f77308 */ /* 0x000fe20000000800 */
[----:B------:R-:W-:Y:S02]  /*12460*/  FMUL.FTZ R20, R133, R108 ;  /* 0x0000006c85147220 */ /* 0x000fe40000410000 */
[----:B----4-:R-:W-:Y:S01]  /*12470*/  FMUL.FTZ R35, R132, R115 ;  /* 0x0000007384237220 */ /* 0x010fe20000410000 */
[----:B------:R-:W-:Y:S01]  /*12480*/  LDSM.16.MT88.4 R108, [R184+0x6000] ;  /* 0x00600000b86c783b */ /* 0x000fe20000004200 */
[C---:B------:R-:W-:Y:S02]  /*12490*/  FMUL.FTZ R80, R3.reuse, R80 ;  /* 0x0000005003507220 */ /* 0x040fe40000410000 */
[C---:B------:R-:W-:Y:S02]  /*124a0*/  FMUL.FTZ R81, R3.reuse, R81 ;  /* 0x0000005103517220 */ /* 0x040fe40000410000 */
[C---:B------:R-:W-:Y:S01]  /*124b0*/  FMUL.FTZ R82, R2.reuse, R82 ;  /* 0x0000005202527220 */ /* 0x040fe20000410000 */
[-C--:B-1----:R-:W-:Y:S01]  /*124c0*/  HMMA.16816.F32 R32, R140, R128.reuse, R32 ;  /* 0x000000808c20723c */ /* 0x082fe20000001820 */
[----:B------:R-:W-:Y:S01]  /*124d0*/  MUFU.EX2 R124, R54 ;  /* 0x00000036007c7308 */ /* 0x000fe20000000800 */
[----:B------:R-:W1:Y:S01]  /*124e0*/  LDSM.16.MT88.4 R112, [R185+0x6000] ;  /* 0x00600000b970783b */ /* 0x000e620000004200 */
[C---:B------:R-:W-:Y:S02]  /*124f0*/  FMUL.FTZ R83, R2.reuse, R83 ;  /* 0x0000005302537220 */ /* 0x040fe40000410000 */
[C---:B------:R-:W-:Y:S02]  /*12500*/  FMUL.FTZ R84, R3.reuse, R84 ;  /* 0x0000005403547220 */ /* 0x040fe40000410000 */
[C---:B------:R-:W-:Y:S01]  /*12510*/  FMUL.FTZ R85, R3.reuse, R85 ;  /* 0x0000005503557220 */ /* 0x040fe20000410000 */
[C---:B------:R-:W-:Y:S01]  /*12520*/  HMMA.16816.F32 R68, R148.reuse, R128, R68 ;  /* 0x000000809444723c */ /* 0x040fe20000001844 */
[C---:B------:R-:W-:Y:S02]  /*12530*/  FMUL.FTZ R86, R2.reuse, R86 ;  /* 0x0000005602567220 */ /* 0x040fe40000410000 */
[----:B------:R-:W-:Y:S01]  /*12540*/  MUFU.EX2 R175, R175 ;  /* 0x000000af00af7308 */ /* 0x000fe20000000800 */
[C---:B------:R-:W-:Y:S02]  /*12550*/  FMUL.FTZ R87, R2.reuse, R87 ;  /* 0x0000005702577220 */ /* 0x040fe40000410000 */
[C---:B------:R-:W-:Y:S02]  /*12560*/  FMUL.FTZ R92, R3.reuse, R92 ;  /* 0x0000005c035c7220 */ /* 0x040fe40000410000 */
[-C--:B------:R-:W-:Y:S01]  /*12570*/  HMMA.16816.F32 R72, R148, R130.reuse, R72 ;  /* 0x000000829448723c */ /* 0x080fe20000001848 */
[----:B------:R-:W-:Y:S03]  /*12580*/  FMUL.FTZ R93, R3, R93 ;  /* 0x0000005d035d7220 */ /* 0x000fe60000410000 */
[C---:B------:R-:W-:Y:S01]  /*12590*/  FMUL.FTZ R94, R2.reuse, R94 ;  /* 0x0000005e025e7220 */ /* 0x040fe20000410000 */
[----:B------:R-:W-:Y:S01]  /*125a0*/  MUFU.EX2 R176, R176 ;  /* 0x000000b000b07308 */ /* 0x000fe20000000800 */
[----:B------:R-:W-:Y:S02]  /*125b0*/  FMUL.FTZ R95, R2, R95 ;  /* 0x0000005f025f7220 */ /* 0x000fe40000410000 */
[C---:B------:R-:W-:Y:S01]  /*125c0*/  HMMA.16816.F32 R76, R140.reuse, R130, R76 ;  /* 0x000000828c4c723c */ /* 0x040fe2000000184c */
[----:B------:R-:W-:Y:S03]  /*125d0*/  FFMA.FTZ R238, R30, c[0x0][0x23c], -R167 ;  /* 0x00008f001eee7a23 */ /* 0x000fe600000108a7 */
[----:B------:R-:W-:Y:S01]  /*125e0*/  FMUL.FTZ R30, R2, R102 ;  /* 0x00000066021e7220 */ /* 0x000fe20000410000 */
[----:B---3--:R-:W-:Y:S01]  /*125f0*/  F2FP.PACK_AB R102, R145, R166 ;  /* 0x000000a69166723e */ /* 0x008fe200000000ff */
[--C-:B------:R-:W-:Y:S01]  /*12600*/  FFMA.FTZ R248, R64, c[0x0][0x23c], -R179.reuse ;  /* 0x00008f0040f87a23 */ /* 0x100fe200000108b3 */
[----:B------:R-:W-:Y:S01]  /*12610*/  MUFU.EX2 R178, R178 ;  /* 0x000000b200b27308 */ /* 0x000fe20000000800 */
[----:B------:R-:W-:Y:S04]  /*12620*/  FFMA.FTZ R249, R65, c[0x0][0x23c], -R179 ;  /* 0x00008f0041f97a23 */ /* 0x000fe800000108b3 */
[----:B------:R-:W-:Y:S02]  /*12630*/  FFMA.FTZ R173, R26, c[0x0][0x23c], -R167 ;  /* 0x00008f001aad7a23 */ /* 0x000fe400000108a7 */
[----:B------:R-:W-:Y:S01]  /*12640*/  FMUL.FTZ R26, R132, R106 ;  /* 0x0000006a841a7220 */ /* 0x000fe20000410000 */
[----:B------:R-:W-:Y:S01]  /*12650*/  LOP3.LUT R106, R246, 0xffff, RZ, 0xc0, !PT ;  /* 0x0000fffff66a7812 */ /* 0x000fe200078ec0ff */
[C---:B--2---:R-:W-:Y:S01]  /*12660*/  FMUL.FTZ R25, R133.reuse, R105 ;  /* 0x0000006985197220 */ /* 0x044fe20000410000 */
[----:B------:R-:W-:Y:S01]  /*12670*/  MUFU.EX2 R238, R238 ;  /* 0x000000ee00ee7308 */ /* 0x000fe20000000800 */
[-C--:B-1----:R-:W-:Y:S01]  /*12680*/  HMMA.16816.F32 R20, R140, R112.reuse, R20 ;  /* 0x000000708c14723c */ /* 0x082fe20000001814 */
[----:B------:R-:W-:Y:S01]  /*12690*/  SHF.R.U32.HI R106, RZ, 0x8, R106 ;  /* 0x00000008ff6a7819 */ /* 0x000fe2000001166a */
[C---:B------:R-:W-:Y:S02]  /*126a0*/  FMUL.FTZ R89, R133.reuse, R89 ;  /* 0x0000005985597220 */ /* 0x040fe40000410000 */
[----:B------:R-:W-:Y:S01]  /*126b0*/  FMUL.FTZ R90, R132, R90 ;  /* 0x0000005a845a7220 */ /* 0x000fe20000410000 */
[----:B------:R-:W-:Y:S01]  /*126c0*/  PRMT R28, R28, 0x5410, R106 ;  /* 0x000054101c1c7816 */ /* 0x000fe2000000006a */
[----:B------:R-:W-:Y:S02]  /*126d0*/  FMUL.FTZ R91, R132, R91 ;  /* 0x0000005b845b7220 */ /* 0x000fe40000410000 */
[C---:B------:R-:W-:Y:S01]  /*126e0*/  HMMA.16816.F32 R80, R148.reuse, R112, R80 ;  /* 0x000000709450723c */ /* 0x040fe20000001850 */
[----:B------:R-:W-:Y:S03]  /*126f0*/  MUFU.EX2 R173, R173 ;  /* 0x000000ad00ad7308 */ /* 0x000fe60000000800 */
[----:B------:R-:W-:Y:S02]  /*12700*/  FFMA.FTZ R252, R52, c[0x0][0x23c], -R179 ;  /* 0x00008f0034fc7a23 */ /* 0x000fe400000108b3 */
[----:B------:R-:W-:Y:S01]  /*12710*/  FFMA.FTZ R56, R56, c[0x0][0x23c], -R170 ;  /* 0x00008f0038387a23 */ /* 0x000fe200000108aa */
[C---:B------:R-:W-:Y:S01]  /*12720*/  LOP3.LUT R112, R120.reuse, 0xffff, RZ, 0xc0, !PT ;  /* 0x0000ffff78707812 */ /* 0x040fe200078ec0ff */
[-C--:B------:R-:W-:Y:S01]  /*12730*/  HMMA.16816.F32 R84, R148, R114.reuse, R84 ;  /* 0x000000729454723c */ /* 0x080fe20000001854 */
[----:B------:R-:W-:Y:S02]  /*12740*/  SHF.R.U32.HI R121, RZ, 0x8, R24 ;  /* 0x00000008ff797819 */ /* 0x000fe40000011618 */
[----:B------:R-:W1:Y:S01]  /*12750*/  MUFU.EX2 R144, R144 ;  /* 0x0000009000907308 */ /* 0x000e620000000800 */
[----:B------:R-:W-:Y:S01]  /*12760*/  FMUL.FTZ R24, R133, R104 ;  /* 0x0000006885187220 */ /* 0x000fe20000410000 */
[----:B------:R-:W-:Y:S01]  /*12770*/  SHF.R.U32.HI R104, RZ, 0x18, R120 ;  /* 0x00000018ff687819 */ /* 0x000fe20000011678 */
[----:B------:R-:W-:Y:S01]  /*12780*/  FFMA.FTZ R57, R57, c[0x0][0x23c], -R170 ;  /* 0x00008f0039397a23 */ /* 0x000fe200000108aa */
[----:B------:R-:W-:Y:S01]  /*12790*/  LOP3.LUT R113, R120, 0xff, RZ, 0xc0, !PT ;  /* 0x000000ff78717812 */ /* 0x000fe200078ec0ff */
[----:B------:R-:W-:Y:S01]  /*127a0*/  FFMA.FTZ R58, R58, c[0x0][0x23c], -R167 ;  /* 0x00008f003a3a7a23 */ /* 0x000fe200000108a7 */
[----:B------:R-:W-:Y:S02]  /*127b0*/  SHF.R.U32.HI R105, RZ, 0x8, R112 ;  /* 0x00000008ff697819 */ /* 0x000fe40000011670 */
[C---:B------:R-:W-:Y:S01]  /*127c0*/  HMMA.16816.F32 R24, R140.reuse, R114, R24 ;  /* 0x000000728c18723c */ /* 0x040fe20000001818 */
[----:B------:R-:W-:Y:S01]  /*127d0*/  PRMT R112, R118, 0x5410, R121 ;  /* 0x0000541076707816 */ /* 0x000fe20000000079 */
[----:B------:R-:W2:Y:S01]  /*127e0*/  MUFU.EX2 R240, R240 ;  /* 0x000000f000f07308 */ /* 0x000ea20000000800 */
[----:B------:R-:W-:Y:S01]  /*127f0*/  SHF.R.U32.HI R118, RZ, 0x18, R246 ;  /* 0x00000018ff767819 */ /* 0x000fe200000116f6 */
[----:B------:R-:W-:Y:S01]  /*12800*/  FFMA.FTZ R246, R46, c[0x0][0x23c], -R167 ;  /* 0x00008f002ef67a23 */ /* 0x000fe200000108a7 */
[----:B------:R-:W-:Y:S01]  /*12810*/  PRMT R113, R113, 0x5410, R105 ;  /* 0x0000541071717816 */ /* 0x000fe20000000069 */
[--C-:B------:R-:W-:Y:S01]  /*12820*/  HSET2.LE.AND R112, R112, R220.reuse, PT ;  /* 0x000000dc70707233 */ /* 0x100fe20003803000 */
[----:B------:R-:W-:Y:S01]  /*12830*/  LOP3.LUT R105, R116, 0xffff, RZ, 0xc0, !PT ;  /* 0x0000ffff74697812 */ /* 0x000fe200078ec0ff */
[-C--:B------:R-:W-:Y:S01]  /*12840*/  HMMA.16816.F32 R88, R140, R108.reuse, R88 ;  /* 0x0000006c8c58723c */ /* 0x080fe20000001858 */
[----:B------:R-:W-:Y:S03]  /*12850*/  LOP3.LUT R114, R119, 0xff, RZ, 0xc0, !PT ;  /* 0x000000ff77727812 */ /* 0x000fe600078ec0ff */
[----:B------:R-:W-:Y:S01]  /*12860*/  SHF.R.U32.HI R105, RZ, 0x8, R105 ;  /* 0x00000008ff697819 */ /* 0x000fe20000011669 */
[----:B------:R-:W-:Y:S01]  /*12870*/  MUFU.EX2 R246, R246 ;  /* 0x000000f600f67308 */ /* 0x000fe20000000800 */
[----:B------:R-:W-:Y:S01]  /*12880*/  PRMT R114, R114, 0x5410, R104 ;  /* 0x0000541072727816 */ /* 0x000fe20000000068 */
[----:B------:R-:W-:Y:S01]  /*12890*/  FFMA.FTZ R59, R59, c[0x0][0x23c], -R167 ;  /* 0x00008f003b3b7a23 */ /* 0x000fe200000108a7 */
[C---:B------:R-:W-:Y:S01]  /*128a0*/  HMMA.16816.F32 R92, R148.reuse, R108, R92 ;  /* 0x0000006c945c723c */ /* 0x040fe2000000185c */
[----:B------:R-:W-:Y:S03]  /*128b0*/  LOP3.LUT R115, R116, 0xff, RZ, 0xc0, !PT ;  /* 0x000000ff74737812 */ /* 0x000fe600078ec0ff */
[----:B------:R-:W-:Y:S01]  /*128c0*/  PRMT R118, R29, 0x5410, R118 ;  /* 0x000054101d767816 */ /* 0x000fe20000000076 */
[----:B------:R-:W-:Y:S01]  /*128d0*/  FFMA.FTZ R60, R60, c[0x0][0x23c], -R170 ;  /* 0x00008f003c3c7a23 */ /* 0x000fe200000108aa */
[--C-:B------:R-:W-:Y:S01]  /*128e0*/  SHF.R.U32.HI R29, RZ, 0x10, R116.reuse ;  /* 0x00000010ff1d7819 */ /* 0x100fe20000011674 */
[----:B------:R-:W-:Y:S01]  /*128f0*/  MUFU.EX2 R147, R147 ;  /* 0x0000009300937308 */ /* 0x000fe20000000800 */
[----:B------:R-:W-:Y:S01]  /*12900*/  PRMT R115, R115, 0x5410, R105 ;  /* 0x0000541073737816 */ /* 0x000fe20000000069 */
[--C-:B------:R-:W-:Y:S01]  /*12910*/  HSET2.LE.AND R108, R28, R220.reuse, PT ;  /* 0x000000dc1c6c7233 */ /* 0x100fe20003803000 */
[----:B------:R-:W3:Y:S02]  /*12920*/  LDSM.16.MT88.4 R104, [R188+0x6800] ;  /* 0x00680000bc68783b */ /* 0x000ee40000004200 */
[----:B------:R-:W-:Y:S01]  /*12930*/  FMUL.FTZ R28, R3, R100 ;  /* 0x00000064031c7220 */ /* 0x000fe20000410000 */
[----:B------:R-:W-:Y:S01]  /*12940*/  SHF.R.U32.HI R119, RZ, 0x18, R116 ;  /* 0x00000018ff777819 */ /* 0x000fe20000011674 */
[--C-:B------:R-:W-:Y:S01]  /*12950*/  HSET2.LE.AND R109, R117, R220.reuse, PT ;  /* 0x000000dc756d7233 */ /* 0x100fe20003803000 */
[----:B------:R-:W-:Y:S01]  /*12960*/  LOP3.LUT R116, R29, 0xff, RZ, 0xc0, !PT ;  /* 0x000000ff1d747812 */ /* 0x000fe200078ec0ff */
[----:B------:R-:W-:Y:S01]  /*12970*/  FMUL.FTZ R29, R3, R101 ;  /* 0x00000065031d7220 */ /* 0x000fe20000410000 */
[----:B------:R-:W4:Y:S01]  /*12980*/  MUFU.EX2 R169, R169 ;  /* 0x000000a900a97308 */ /* 0x000f220000000800 */
[--C-:B------:R-:W-:Y:S01]  /*12990*/  HSET2.LE.AND R101, R118, R220.reuse, PT ;  /* 0x000000dc76657233 */ /* 0x100fe20003803000 */
[----:B------:R-:W-:Y:S01]  /*129a0*/  PRMT R116, R116, 0x5410, R119 ;  /* 0x0000541074747816 */ /* 0x000fe20000000077 */
[--C-:B------:R-:W-:Y:S01]  /*129b0*/  HSET2.LE.AND R48, R115, R220.reuse, PT ;  /* 0x000000dc73307233 */ /* 0x100fe20003803000 */
[----:B------:R-:W-:Y:S01]  /*129c0*/  LOP3.LUT R102, R112, R102, RZ, 0xc0, !PT ;  /* 0x0000006670667212 */ /* 0x000fe200078ec0ff */
[----:B------:R-:W-:Y:S01]  /*129d0*/  FFMA.FTZ R62, R62, c[0x0][0x23c], -R167 ;  /* 0x00008f003e3e7a23 */ /* 0x000fe200000108a7 */
[-C--:B------:R-:W-:Y:S01]  /*129e0*/  HMMA.16816.F32 R28, R148, R110.reuse, R28 ;  /* 0x0000006e941c723c */ /* 0x080fe2000000181c */
[----:B-1----:R-:W-:Y:S01]  /*129f0*/  F2FP.PACK_AB R103, R146, R144 ;  /* 0x000000909267723e */ /* 0x002fe200000000ff */
[----:B------:R-:W-:Y:S01]  /*12a00*/  FFMA.FTZ R154, R133, R225, R154 ;  /* 0x000000e1859a7223 */ /* 0x000fe2000001009a */
[----:B--2---:R-:W-:Y:S01]  /*12a10*/  F2FP.PACK_AB R112, R240, R238 ;  /* 0x000000eef070723e */ /* 0x004fe200000000ff */
[----:B------:R1:W-:Y:S01]  /*12a20*/  MUFU.EX2 R148, R49 ;  /* 0x0000003100947308 */ /* 0x0003e20000000800 */
[----:B------:R-:W-:Y:S01]  /*12a30*/  LOP3.LUT R103, R109, R103, RZ, 0xc0, !PT ;  /* 0x000000676d677212 */ /* 0x000fe200078ec0ff */
[----:B------:R-:W-:Y:S01]  /*12a40*/  FFMA.FTZ R156, R132, R224, R156 ;  /* 0x000000e0849c7223 */ /* 0x000fe2000001009c */
[----:B------:R-:W-:Y:S01]  /*12a50*/  F2FP.PACK_AB R109, R172, R168 ;  /* 0x000000a8ac6d723e */ /* 0x000fe200000000ff */
[----:B------:R-:W-:Y:S01]  /*12a60*/  HMMA.16816.F32 R96, R140, R110, R96 ;  /* 0x0000006e8c60723c */ /* 0x000fe20000001860 */
[--C-:B------:R-:W-:Y:S03]  /*12a70*/  FFMA.FTZ R149, R50, c[0x0][0x23c], -R177.reuse ;  /* 0x00008f0032957a23 */ /* 0x100fe600000108b1 */
[----:B------:R-:W-:Y:S01]  /*12a80*/  LOP3.LUT R101, R101, R109, RZ, 0xc0, !PT ;  /* 0x0000006d65657212 */ /* 0x000fe200078ec0ff */
[--C-:B------:R-:W-:Y:S01]  /*12a90*/  FFMA.FTZ R150, R39, c[0x0][0x23c], -R177.reuse ;  /* 0x00008f0027967a23 */ /* 0x100fe200000108b1 */
[----:B------:R-:W-:Y:S01]  /*12aa0*/  F2FP.PACK_AB R50, R175, R173 ;  /* 0x000000adaf32723e */ /* 0x000fe200000000ff */
[----:B------:R-:W-:Y:S01]  /*12ab0*/  FFMA.FTZ R140, R51, c[0x0][0x23c], -R177 ;  /* 0x00008f00338c7a23 */ /* 0x000fe200000108b1 */
[--C-:B------:R-:W-:Y:S01]  /*12ac0*/  HSET2.LE.AND R51, R114, R220.reuse, PT ;  /* 0x000000dc72337233 */ /* 0x100fe20003803000 */
[--C-:B------:R-:W-:Y:S01]  /*12ad0*/  FFMA.FTZ R141, R36, c[0x0][0x23c], -R179.reuse ;  /* 0x00008f00248d7a23 */ /* 0x100fe200000108b3 */
[----:B------:R-:W-:Y:S02]  /*12ae0*/  MUFU.EX2 R239, R239 ;  /* 0x000000ef00ef7308 */ /* 0x000fe40000000800 */
[----:B----4-:R-:W-:Y:S01]  /*12af0*/  F2FP.PACK_AB R100, R169, R147 ;  /* 0x00000093a964723e */ /* 0x010fe200000000ff */
[----:B------:R-:W-:Y:S01]  /*12b00*/  FFMA.FTZ R142, R37, c[0x0][0x23c], -R179 ;  /* 0x00008f00258e7a23 */ /* 0x000fe200000108b3 */
[----:B------:R-:W-:Y:S01]  /*12b10*/  LOP3.LUT R51, R51, R112, RZ, 0xc0, !PT ;  /* 0x0000007033337212 */ /* 0x000fe200078ec0ff */
[--C-:B------:R-:W-:Y:S01]  /*12b20*/  FFMA.FTZ R143, R38, c[0x0][0x23c], -R177.reuse ;  /* 0x00008f00268f7a23 */ /* 0x100fe200000108b1 */
[----:B------:R-:W-:Y:S01]  /*12b30*/  LOP3.LUT R100, R108, R100, RZ, 0xc0, !PT ;  /* 0x000000646c647212 */ /* 0x000fe200078ec0ff */
[----:B------:R-:W-:Y:S01]  /*12b40*/  FFMA.FTZ R177, R55, c[0x0][0x23c], -R177 ;  /* 0x00008f0037b17a23 */ /* 0x000fe200000108b1 */
[----:B------:R-:W-:Y:S01]  /*12b50*/  F2FP.PACK_AB R108, R174, R171 ;  /* 0x000000abae6c723e */ /* 0x000fe200000000ff */
[----:B------:R-:W-:Y:S01]  /*12b60*/  FFMA.FTZ R151, R40, c[0x0][0x23c], -R170 ;  /* 0x00008f0028977a23 */ /* 0x000fe200000108aa */
[--C-:B-1----:R-:W-:Y:S01]  /*12b70*/  HSET2.LE.AND R49, R116, R220.reuse, PT ;  /* 0x000000dc74317233 */ /* 0x102fe20003803000 */
[----:B------:R-:W-:Y:S01]  /*12b80*/  MUFU.EX2 R143, R143 ;  /* 0x0000008f008f7308 */ /* 0x000fe20000000800 */
[----:B------:R-:W-:Y:S01]  /*12b90*/  LOP3.LUT R48, R48, R108, RZ, 0xc0, !PT ;  /* 0x0000006c30307212 */ /* 0x000fe200078ec0ff */
[-C--:B---3--:R-:W-:Y:S01]  /*12ba0*/  HMMA.16816.F32 R4, R100, R104.reuse, R4 ;  /* 0x000000686404723c */ /* 0x088fe20000001804 */
[----:B------:R-:W1:Y:S01]  /*12bb0*/  LDSM.16.MT88.4 R108, [R186+0x6800] ;  /* 0x00680000ba6c783b */ /* 0x000e620000004200 */
[----:B------:R-:W-:Y:S01]  /*12bc0*/  LOP3.LUT R49, R49, R50, RZ, 0xc0, !PT ;  /* 0x0000003231317212 */ /* 0x000fe200078ec0ff */
[--C-:B------:R-:W-:Y:S01]  /*12bd0*/  HSET2.LE.AND R50, R113, R220.reuse, PT ;  /* 0x000000dc71327233 */ /* 0x100fe20003803000 */
[----:B------:R-:W-:Y:S01]  /*12be0*/  F2FP.PACK_AB R113, R178, R176 ;  /* 0x000000b0b271723e */ /* 0x000fe200000000ff */
[----:B------:R-:W-:Y:S02]  /*12bf0*/  FFMA.FTZ R179, R53, c[0x0][0x23c], -R179 ;  /* 0x00008f0035b37a23 */ /* 0x000fe400000108b3 */
[----:B------:R-:W-:Y:S01]  /*12c00*/  FFMA.FTZ R165, R3, R223, R165 ;  /* 0x000000df03a57223 */ /* 0x000fe200000100a5 */
[----:B------:R-:W-:Y:S01]  /*12c10*/  LOP3.LUT R50, R50, R113, RZ, 0xc0, !PT ;  /* 0x0000007132327212 */ /* 0x000fe200078ec0ff */
[----:B------:R-:W-:Y:S03]  /*12c20*/  MUFU.EX2 R150, R150 ;  /* 0x0000009600967308 */ /* 0x000fe60000000800 */
[----:B------:R-:W-:Y:S02]  /*12c30*/  FFMA.FTZ R161, R2, R222, R161 ;  /* 0x000000de02a17223 */ /* 0x000fe400000100a1 */
[----:B------:R-:W-:Y:S01]  /*12c40*/  FADD.FTZ R154, R157, R154 ;  /* 0x0000009a9d9a7221 */ /* 0x000fe20000010000 */
[C---:B------:R-:W-:Y:S01]  /*12c50*/  HMMA.16816.F32 R8, R48.reuse, R104, R8 ;  /* 0x000000683008723c */ /* 0x040fe20000001808 */
[----:B------:R-:W-:Y:S02]  /*12c60*/  FADD.FTZ R156, R155, R156 ;  /* 0x0000009c9b9c7221 */ /* 0x000fe40000010000 */
[----:B------:R-:W-:Y:S01]  /*12c70*/  FADD.FTZ R165, R164, R165 ;  /* 0x000000a5a4a57221 */ /* 0x000fe20000010000 */
[----:B------:R-:W-:Y:S01]  /*12c80*/  MUFU.EX2 R141, R141 ;  /* 0x0000008d008d7308 */ /* 0x000fe20000000800 */
[----:B------:R-:W-:Y:S02]  /*12c90*/  FADD.FTZ R161, R160, R161 ;  /* 0x000000a1a0a17221 */ /* 0x000fe40000010000 */
[----:B------:R-:W-:Y:S01]  /*12ca0*/  IMAD.WIDE.U32 R104, R241, -0x326172a9, RZ ;  /* 0xcd9e8d57f1687825 */ /* 0x000fe200078e00ff */
[-C--:B------:R-:W-:Y:S04]  /*12cb0*/  HMMA.16816.F32 R12, R48, R106.reuse, R12 ;  /* 0x0000006a300c723c */ /* 0x080fe8000000180c */
[----:B------:R-:W-:Y:S01]  /*12cc0*/  LOP3.LUT R116, R105, UR15, R232, 0x96, !PT ;  /* 0x0000000f69747c12 */ /* 0x000fe2000f8e96e8 */
[----:B------:R-:W-:Y:S01]  /*12cd0*/  FFMA.FTZ R241, R41, c[0x0][0x23c], -R170 ;  /* 0x00008f0029f17a23 */ /* 0x000fe200000108aa */
[----:B------:R-:W-:Y:S01]  /*12ce0*/  LOP3.LUT R118, R245, UR13, R104, 0x96, !PT ;  /* 0x0000000df5767c12 */ /* 0x000fe2000f8e9668 */
[----:B------:R-:W-:Y:S01]  /*12cf0*/  MUFU.EX2 R142, R142 ;  /* 0x0000008e008e7308 */ /* 0x000fe20000000800 */
[C---:B------:R-:W-:Y:S01]  /*12d00*/  HMMA.16816.F32 R16, R100.reuse, R106, R16 ;  /* 0x0000006a6410723c */ /* 0x040fe20000001810 */
[----:B------:R-:W-:Y:S03]  /*12d10*/  LOP3.LUT R37, R105, UR15, R228, 0x96, !PT ;  /* 0x0000000f69257c12 */ /* 0x000fe6000f8e96e4 */
[----:B------:R-:W-:Y:S01]  /*12d20*/  LOP3.LUT R36, R243, UR13, R104, 0x96, !PT ;  /* 0x0000000df3247c12 */ /* 0x000fe2000f8e9668 */
[----:B------:R-:W-:Y:S01]  /*12d30*/  IMAD.WIDE.U32 R116, R116, -0x2daee0ad, RZ ;  /* 0xd2511f5374747825 */ /* 0x000fe200078e00ff */
[----:B------:R-:W2:Y:S03]  /*12d40*/  LDSM.16.MT88.4 R104, [R185+0x6800] ;  /* 0x00680000b968783b */ /* 0x000ea60000004200 */
[----:B------:R-:W-:Y:S01]  /*12d50*/  IMAD.WIDE.U32 R112, R37, -0x2daee0ad, RZ ;  /* 0xd2511f5325707825 */ /* 0x000fe200078e00ff */
[-C--:B-1----:R-:W-:Y:S01]  /*12d60*/  HMMA.16816.F32 R32, R100, R108.reuse, R32 ;  /* 0x0000006c6420723c */ /* 0x082fe20000001820 */
[----:B------:R-:W-:Y:S01]  /*12d70*/  MUFU.EX2 R151, R151 ;  /* 0x0000009700977308 */ /* 0x000fe20000000800 */
[----:B------:R-:W-:Y:S01]  /*12d80*/  LOP3.LUT R38, R117, UR12, R230, 0x96, !PT ;  /* 0x0000000c75267c12 */ /* 0x000fe2000f8e96e6 */
[----:B------:R-:W-:Y:S04]  /*12d90*/  IMAD.WIDE.U32 R36, R36, -0x2daee0ad, RZ ;  /* 0xd2511f5324247825 */ /* 0x000fe800078e00ff */
[----:B------:R-:W-:Y:S01]  /*12da0*/  IMAD.WIDE.U32 R118, R118, -0x2daee0ad, RZ ;  /* 0xd2511f5376767825 */ /* 0x000fe200078e00ff */
[C---:B------:R-:W-:Y:S01]  /*12db0*/  HMMA.16816.F32 R68, R48.reuse, R108, R68 ;  /* 0x0000006c3044723c */ /* 0x040fe20000001844 */
[----:B------:R-:W-:Y:S02]  /*12dc0*/  LOP3.LUT R112, R37, UR10, R112, 0x96, !PT ;  /* 0x0000000a25707c12 */ /* 0x000fe4000f8e9670 */
[----:B------:R-:W1:Y:S01]  /*12dd0*/  MUFU.EX2 R241, R241 ;  /* 0x000000f100f17308 */ /* 0x000e620000000800 */
[----:B------:R-:W-:Y:S01]  /*12de0*/  IMAD.WIDE.U32 R114, R38, -0x326172a9, RZ ;  /* 0xcd9e8d5726727825 */ /* 0x000fe200078e00ff */
[----:B------:R-:W-:Y:S02]  /*12df0*/  LOP3.LUT R38, R113, UR12, R226, 0x96, !PT ;  /* 0x0000000c71267c12 */ /* 0x000fe4000f8e96e2 */
[----:B------:R-:W-:Y:S01]  /*12e00*/  LOP3.LUT R116, R119, UR10, R116, 0x96, !PT ;  /* 0x0000000a77747c12 */ /* 0x000fe2000f8e9674 */
        /* <DEDUP_REMOVED lines=12> */
[----:B------:R-:W3:Y:S01]  /*12ed0*/  MUFU.EX2 R140, R140 ;  /* 0x0000008c008c7308 */ /* 0x000ee20000000800 */
[-C--:B--2---:R-:W-:Y:S02]  /*12ee0*/  HMMA.16816.F32 R20, R100, R104.reuse, R20 ;  /* 0x000000686414723c */ /* 0x084fe40000001814 */
[----:B------:R-:W-:Y:S01]  /*12ef0*/  IMAD.WIDE.U32 R108, R108, -0x2daee0ad, RZ ;  /* 0xd2511f536c6c7825 */ /* 0x000fe200078e00ff */
[----:B------:R-:W-:Y:S02]  /*12f00*/  LOP3.LUT R41, R121, UR8, R36, 0x96, !PT ;  /* 0x0000000879297c12 */ /* 0x000fe4000f8e9624 */
[----:B------:R-:W2:Y:S01]  /*12f10*/  LDSM.16.MT88.4 R36, [R184+0x6800] ;  /* 0x00680000b824783b */ /* 0x000ea20000004200 */
[----:B------:R-:W-:Y:S01]  /*12f20*/  IMAD.WIDE.U32 R114, R114, -0x2daee0ad, RZ ;  /* 0xd2511f5372727825 */ /* 0x000fe200078e00ff */
[----:B------:R-:W-:Y:S01]  /*12f30*/  LOP3.LUT R113, R245, UR8, R118, 0x96, !PT ;  /* 0x00000008f5717c12 */ /* 0x000fe2000f8e9676 */
[C---:B------:R-:W-:Y:S01]  /*12f40*/  HMMA.16816.F32 R80, R48.reuse, R104, R80 ;  /* 0x000000683050723c */ /* 0x040fe20000001850 */
[----:B------:R-:W-:Y:S01]  /*12f50*/  LOP3.LUT R120, R109, UR6, R120, 0x96, !PT ;  /* 0x000000066d787c12 */ /* 0x000fe2000f8e9678 */
[----:B------:R-:W-:Y:S02]  /*12f60*/  MUFU.EX2 R248, R248 ;  /* 0x000000f800f87308 */ /* 0x000fe40000000800 */
[----:B------:R-:W-:Y:S01]  /*12f70*/  LOP3.LUT R40, R115, UR6, R244, 0x96, !PT ;  /* 0x0000000673287c12 */ /* 0x000fe2000f8e96f4 */
[----:B------:R-:W-:Y:S01]  /*12f80*/  IMAD.WIDE.U32 R110, R113, -0x326172a9, RZ ;  /* 0xcd9e8d57716e7825 */ /* 0x000fe200078e00ff */
[----:B-1----:R-:W-:Y:S02]  /*12f90*/  F2FP.PACK_AB R65, R241, R151 ;  /* 0x00000097f141723e */ /* 0x002fe400000000ff */
[-C--:B------:R-:W-:Y:S01]  /*12fa0*/  HMMA.16816.F32 R84, R48, R106.reuse, R84 ;  /* 0x0000006a3054723c */ /* 0x080fe20000001854 */
[----:B------:R-:W-:Y:S03]  /*12fb0*/  IMAD.WIDE.U32 R118, R40, -0x326172a9, RZ ;  /* 0xcd9e8d5728767825 */ /* 0x000fe600078e00ff */
[----:B------:R-:W-:Y:S01]  /*12fc0*/  MUFU.EX2 R249, R249 ;  /* 0x000000f900f97308 */ /* 0x000fe20000000800 */
[----:B------:R-:W-:Y:S01]  /*12fd0*/  IMAD.WIDE.U32 R120, R120, -0x326172a9, RZ ;  /* 0xcd9e8d5778787825 */ /* 0x000fe200078e00ff */
[----:B------:R-:W-:Y:S02]  /*12fe0*/  LOP3.LUT R113, R118, 0xffff, RZ, 0xc0, !PT ;  /* 0x0000ffff76717812 */ /* 0x000fe400078ec0ff */
[C---:B------:R-:W-:Y:S01]  /*12ff0*/  HMMA.16816.F32 R24, R100.reuse, R106, R24 ;  /* 0x0000006a6418723c */ /* 0x040fe20000001818 */
[----:B------:R-:W-:Y:S03]  /*13000*/  IMAD.WIDE.U32 R104, R41, -0x326172a9, RZ ;  /* 0xcd9e8d5729687825 */ /* 0x000fe600078e00ff */
[--C-:B------:R-:W-:Y:S01]  /*13010*/  SHF.R.U32.HI R115, RZ, 0x10, R118.reuse ;  /* 0x00000010ff737819 */ /* 0x100fe20000011676 */
[--C-:B------:R-:W-:Y:S01]  /*13020*/  FFMA.FTZ R242, R42, c[0x0][0x23c], -R167.reuse ;  /* 0x00008f002af27a23 */ /* 0x100fe200000108a7 */
[----:B------:R-:W-:Y:S01]  /*13030*/  LOP3.LUT R42, R118, 0xff, RZ, 0xc0, !PT ;  /* 0x000000ff762a7812 */ /* 0x000fe200078ec0ff */
[--C-:B------:R-:W-:Y:S01]  /*13040*/  FFMA.FTZ R243, R43, c[0x0][0x23c], -R167.reuse ;  /* 0x00008f002bf37a23 */ /* 0x100fe200000108a7 */
[----:B------:R-:W-:Y:S01]  /*13050*/  SHF.R.U32.HI R43, RZ, 0x18, R118 ;  /* 0x00000018ff2b7819 */ /* 0x000fe20000011676 */
[--C-:B------:R-:W-:Y:S01]  /*13060*/  FFMA.FTZ R244, R44, c[0x0][0x23c], -R170.reuse ;  /* 0x00008f002cf47a23 */ /* 0x100fe200000108aa */
[----:B------:R-:W-:Y:S02]  /*13070*/  MUFU.EX2 R250, R250 ;  /* 0x000000fa00fa7308 */ /* 0x000fe40000000800 */
[----:B------:R-:W-:Y:S01]  /*13080*/  LOP3.LUT R118, R120, 0xffff, RZ, 0xc0, !PT ;  /* 0x0000ffff78767812 */ /* 0x000fe200078ec0ff */
[----:B------:R-:W-:Y:S01]  /*13090*/  FFMA.FTZ R245, R45, c[0x0][0x23c], -R170 ;  /* 0x00008f002df57a23 */ /* 0x000fe200000108aa */
[----:B------:R-:W-:Y:S01]  /*130a0*/  LOP3.LUT R40, R119, UR16, R110, 0x96, !PT ;  /* 0x0000001077287c12 */ /* 0x000fe2000f8e966e */
[----:B------:R-:W-:Y:S01]  /*130b0*/  FFMA.FTZ R170, R61, c[0x0][0x23c], -R170 ;  /* 0x00008f003daa7a23 */ /* 0x000fe200000108aa */
[----:B------:R-:W-:Y:S01]  /*130c0*/  SHF.R.U32.HI R44, RZ, 0x8, R118 ;  /* 0x00000008ff2c7819 */ /* 0x000fe20000011676 */
[----:B------:R-:W-:Y:S01]  /*130d0*/  FFMA.FTZ R167, R63, c[0x0][0x23c], -R167 ;  /* 0x00008f003fa77a23 */ /* 0x000fe200000108a7 */
[----:B------:R-:W-:Y:S01]  /*130e0*/  LOP3.LUT R41, R121, UR16, R104, 0x96, !PT ;  /* 0x0000001079297c12 */ /* 0x000fe2000f8e9668 */
[----:B------:R-:W-:Y:S01]  /*130f0*/  FADD.FTZ R154, R138, R154 ;  /* 0x0000009a8a9a7221 */ /* 0x000fe20000010000 */
[-C--:B--2---:R-:W-:Y:S01]  /*13100*/  HMMA.16816.F32 R88, R100, R36.reuse, R88 ;  /* 0x000000246458723c */ /* 0x084fe20000001858 */
[----:B------:R-:W-:Y:S01]  /*13110*/  LOP3.LUT R110, R120, 0xff, RZ, 0xc0, !PT ;  /* 0x000000ff786e7812 */ /* 0x000fe200078ec0ff */
[----:B------:R-:W-:Y:S01]  /*13120*/  MUFU.EX2 R242, R242 ;  /* 0x000000f200f27308 */ /* 0x000fe20000000800 */
[----:B------:R-:W-:Y:S01]  /*13130*/  SHF.R.U32.HI R117, RZ, 0x10, R120 ;  /* 0x00000010ff757819 */ /* 0x000fe20000011678 */
[----:B------:R-:W-:Y:S01]  /*13140*/  FADD.FTZ R156, R152, R156 ;  /* 0x0000009c989c7221 */ /* 0x000fe20000010000 */
[----:B------:R-:W-:Y:S01]  /*13150*/  LOP3.LUT R45, R40, 0xffff, RZ, 0xc0, !PT ;  /* 0x0000ffff282d7812 */ /* 0x000fe200078ec0ff */
[----:B------:R-:W-:Y:S01]  /*13160*/  FADD.FTZ R165, R163, R165 ;  /* 0x000000a5a3a57221 */ /* 0x000fe20000010000 */
[----:B------:R-:W-:Y:S01]  /*13170*/  PRMT R110, R110, 0x5410, R44 ;  /* 0x000054106e6e7816 */ /* 0x000fe2000000002c */
[C---:B------:R-:W-:Y:S01]  /*13180*/  HMMA.16816.F32 R92, R48.reuse, R36, R92 ;  /* 0x00000024305c723c */ /* 0x040fe2000000185c */
[----:B------:R-:W-:Y:S03]  /*13190*/  SHF.R.U32.HI R44, RZ, 0x10, R41 ;  /* 0x00000010ff2c7819 */ /* 0x000fe60000011629 */
[----:B------:R-:W-:Y:S01]  /*131a0*/  SHF.R.U32.HI R113, RZ, 0x8, R113 ;  /* 0x00000008ff717819 */ /* 0x000fe20000011671 */
[----:B------:R-:W1:Y:S01]  /*131b0*/  MUFU.EX2 R243, R243 ;  /* 0x000000f300f37308 */ /* 0x000e620000000800 */
[----:B------:R-:W-:Y:S01]  /*131c0*/  LOP3.LUT R115, R115, 0xff, RZ, 0xc0, !PT ;  /* 0x000000ff73737812 */ /* 0x000fe200078ec0ff */
[----:B------:R-:W-:Y:S01]  /*131d0*/  FADD.FTZ R161, R159, R161 ;  /* 0x000000a19fa17221 */ /* 0x000fe20000010000 */
[-C--:B------:R-:W-:Y:S01]  /*131e0*/  HMMA.16816.F32 R28, R48, R38.reuse, R28 ;  /* 0x00000026301c723c */ /* 0x080fe2000000181c */
[----:B------:R-:W-:Y:S01]  /*131f0*/  LOP3.LUT R117, R117, 0xff, RZ, 0xc0, !PT ;  /* 0x000000ff75757812 */ /* 0x000fe200078ec0ff */
[----:B------:R-:W-:Y:S02]  /*13200*/  LDSM.16.MT88.4 R48, [R186+0x7000] ;  /* 0x00700000ba30783b */ /* 0x000fe40000004200 */
[----:B------:R-:W-:Y:S01]  /*13210*/  SHF.R.U32.HI R109, RZ, 0x18, R120 ;  /* 0x00000018ff6d7819 */ /* 0x000fe20000011678 */
[----:B------:R-:W-:Y:S01]  /*13220*/  FADD.FTZ R154, R153, R154 ;  /* 0x0000009a999a7221 */ /* 0x000fe20000010000 */
[----:B------:R-:W-:Y:S01]  /*13230*/  SHF.R.U32.HI R107, RZ, 0x18, R40 ;  /* 0x00000018ff6b7819 */ /* 0x000fe20000011628 */
[----:B------:R-:W-:Y:S01]  /*13240*/  MUFU.EX2 R244, R244 ;  /* 0x000000f400f47308 */ /* 0x000fe20000000800 */
[----:B------:R-:W-:Y:S01]  /*13250*/  HMMA.16816.F32 R96, R100, R38, R96 ;  /* 0x000000266460723c */ /* 0x000fe20000001860 */
[----:B------:R-:W-:Y:S03]  /*13260*/  LOP3.LUT R106, R41, 0xff, RZ, 0xc0, !PT ;  /* 0x000000ff296a7812 */ /* 0x000fe600078ec0ff */
[----:B------:R-:W-:Y:S01]  /*13270*/  SHF.R.U32.HI R104, RZ, 0x18, R41 ;  /* 0x00000018ff687819 */ /* 0x000fe20000011629 */
[----:B------:R-:W-:Y:S01]  /*13280*/  FADD.FTZ R156, R139, R156 ;  /* 0x0000009c8b9c7221 */ /* 0x000fe20000010000 */
[----:B------:R-:W-:Y:S01]  /*13290*/  PRMT R42, R42, 0x5410, R113 ;  /* 0x000054102a2a7816 */ /* 0x000fe20000000071 */
[--C-:B------:R-:W-:Y:S01]  /*132a0*/  HSET2.LE.AND R38, R110, R220.reuse, PT ;  /* 0x000000dc6e267233 */ /* 0x100fe20003803000 */
[----:B------:R-:W-:Y:S01]  /*132b0*/  LOP3.LUT R113, R40, 0xff, RZ, 0xc0, !PT ;  /* 0x000000ff28717812 */ /* 0x000fe200078ec0ff */
[----:B------:R-:W2:Y:S03]  /*132c0*/  MUFU.EX2 R245, R245 ;  /* 0x000000f500f57308 */ /* 0x000ea60000000800 */
[----:B------:R-:W-:Y:S01]  /*132d0*/  PRMT R43, R115, 0x5410, R43 ;  /* 0x00005410732b7816 */ /* 0x000fe2000000002b */
[--C-:B------:R-:W-:Y:S01]  /*132e0*/  HSET2.LE.AND R42, R42, R220.reuse, PT ;  /* 0x000000dc2a2a7233 */ /* 0x100fe20003803000 */
[----:B------:R-:W-:Y:S01]  /*132f0*/  LOP3.LUT R115, R41, 0xffff, RZ, 0xc0, !PT ;  /* 0x0000ffff29737812 */ /* 0x000fe200078ec0ff */
[----:B------:R-:W-:Y:S01]  /*13300*/  FADD.FTZ R165, R162, R165 ;  /* 0x000000a5a2a57221 */ /* 0x000fe20000010000 */
[----:B------:R-:W-:Y:S01]  /*13310*/  LOP3.LUT R41, R44, 0xff, RZ, 0xc0, !PT ;  /* 0x000000ff2c297812 */ /* 0x000fe200078ec0ff */
[--C-:B------:R-:W-:Y:S01]  /*13320*/  HSET2.LE.AND R43, R43, R220.reuse, PT ;  /* 0x000000dc2b2b7233 */ /* 0x100fe20003803000 */
[----:B------:R-:W-:Y:S01]  /*13330*/  PRMT R109, R117, 0x5410, R109 ;  /* 0x00005410756d7816 */ /* 0x000fe2000000006d */
[----:B------:R-:W4:Y:S01]  /*13340*/  MUFU.EX2 R251, R251 ;  /* 0x000000fb00fb7308 */ /* 0x000f220000000800 */
[----:B------:R-:W-:Y:S01]  /*13350*/  SHF.R.U32.HI R117, RZ, 0x10, R40 ;  /* 0x00000010ff757819 */ /* 0x000fe20000011628 */
[----:B------:R-:W-:Y:S01]  /*13360*/  FADD.FTZ R161, R158, R161 ;  /* 0x000000a19ea17221 */ /* 0x000fe20000010000 */
[----:B------:R-:W-:Y:S01]  /*13370*/  SHF.R.U32.HI R40, RZ, 0x8, R45 ;  /* 0x00000008ff287819 */ /* 0x000fe2000001162d */
[--C-:B------:R-:W-:Y:S01]  /*13380*/  HSET2.LE.AND R39, R109, R220.reuse, PT ;  /* 0x000000dc6d277233 */ /* 0x100fe20003803000 */
[----:B------:R-:W5:Y:S01]  /*13390*/  LDSM.16.MT88.4 R44, [R188+0x7000] ;  /* 0x00700000bc2c783b */ /* 0x000f620000004200 */
[----:B------:R-:W-:Y:S01]  /*133a0*/  LOP3.LUT R117, R117, 0xff, RZ, 0xc0, !PT ;  /* 0x000000ff75757812 */ /* 0x000fe200078ec0ff */
[----:B------:R-:W-:Y:S01]  /*133b0*/  FADD.FTZ R154, R147, R154 ;  /* 0x0000009a939a7221 */ /* 0x000fe20000010000 */
[----:B------:R-:W-:Y:S01]  /*133c0*/  PRMT R40, R113, 0x5410, R40 ;  /* 0x0000541071287816 */ /* 0x000fe20000000028 */
[----:B------:R-:W-:Y:S01]  /*133d0*/  FADD.FTZ R156, R168, R156 ;  /* 0x0000009ca89c7221 */ /* 0x000fe20000010000 */
[----:B------:R-:W-:Y:S01]  /*133e0*/  PRMT R107, R117, 0x5410, R107 ;  /* 0x00005410756b7816 */ /* 0x000fe2000000006b */
[----:B------:R-:W-:Y:S01]  /*133f0*/  MUFU.EX2 R252, R252 ;  /* 0x000000fc00fc7308 */ /* 0x000fe20000000800 */
[----:B------:R-:W-:Y:S01]  /*13400*/  SHF.R.U32.HI R115, RZ, 0x8, R115 ;  /* 0x00000008ff737819 */ /* 0x000fe20000011673 */
[--C-:B------:R-:W-:Y:S01]  /*13410*/  HSET2.LE.AND R40, R40, R220.reuse, PT ;  /* 0x000000dc28287233 */ /* 0x100fe20003803000 */
[----:B------:R-:W-:Y:S01]  /*13420*/  PRMT R104, R41, 0x5410, R104 ;  /* 0x0000541029687816 */ /* 0x000fe20000000068 */
[----:B------:R-:W-:Y:S01]  /*13430*/  FADD.FTZ R165, R171, R165 ;  /* 0x000000a5aba57221 */ /* 0x000fe20000010000 */
[----:B------:R-:W-:Y:S01]  /*13440*/  F2FP.PACK_AB R41, R148, R239 ;  /* 0x000000ef9429723e */ /* 0x000fe200000000ff */
[----:B------:R-:W-:Y:S01]  /*13450*/  FADD.FTZ R161, R173, R161 ;  /* 0x000000a1ada17221 */ /* 0x000fe20000010000 */
[----:B---3--:R-:W-:Y:S01]  /*13460*/  F2FP.PACK_AB R37, R140, R149 ;  /* 0x000000958c25723e */ /* 0x008fe200000000ff */
[----:B------:R-:W-:Y:S01]  /*13470*/  FADD.FTZ R154, R169, R154 ;  /* 0x0000009aa99a7221 */ /* 0x000fe20000010000 */
[----:B------:R-:W-:Y:S01]  /*13480*/  PRMT R106, R106, 0x5410, R115 ;  /* 0x000054106a6a7816 */ /* 0x000fe20000000073 */
[----:B------:R-:W3:Y:S01]  /*13490*/  MUFU.EX2 R179, R179 ;  /* 0x000000b300b37308 */ /* 0x000ee20000000800 */
[----:B------:R-:W-:Y:S01]  /*134a0*/  F2FP.PACK_AB R36, R142, R141 ;  /* 0x0000008d8e24723e */ /* 0x000fe200000000ff */
[----:B------:R-:W-:Y:S01]  /*134b0*/  FADD.FTZ R156, R172, R156 ;  /* 0x0000009cac9c7221 */ /* 0x000fe20000010000 */
[----:B------:R-:W-:Y:S01]  /*134c0*/  LOP3.LUT R42, R42, R41, RZ, 0xc0, !PT ;  /* 0x000000292a2a7212 */ /* 0x000fe200078ec0ff */
[--C-:B------:R-:W-:Y:S01]  /*134d0*/  HSET2.LE.AND R41, R107, R220.reuse, PT ;  /* 0x000000dc6b297233 */ /* 0x100fe20003803000 */
[----:B------:R-:W-:Y:S01]  /*134e0*/  LOP3.LUT R43, R43, R37, RZ, 0xc0, !PT ;  /* 0x000000252b2b7212 */ /* 0x000fe200078ec0ff */
[--C-:B------:R-:W-:Y:S01]  /*134f0*/  HSET2.LE.AND R37, R104, R220.reuse, PT ;  /* 0x000000dc68257233 */ /* 0x100fe20003803000 */
[----:B------:R-:W-:Y:S01]  /*13500*/  F2FP.PACK_AB R104, R150, R143 ;  /* 0x0000008f9668723e */ /* 0x000fe200000000ff */
[----:B------:R-:W-:Y:S01]  /*13510*/  FADD.FTZ R165, R174, R165 ;  /* 0x000000a5aea57221 */ /* 0x000fe20000010000 */
[----:B------:R-:W-:Y:S01]  /*13520*/  LOP3.LUT R40, R40, R36, RZ, 0xc0, !PT ;  /* 0x0000002428287212 */ /* 0x000fe200078ec0ff */
[--C-:B------:R-:W-:Y:S01]  /*13530*/  HSET2.LE.AND R36, R106, R220.reuse, PT ;  /* 0x000000dc6a247233 */ /* 0x100fe20003803000 */
[----:B------:R-:W-:Y:S01]  /*13540*/  LOP3.LUT R41, R41, R104, RZ, 0xc0, !PT ;  /* 0x0000006829297212 */ /* 0x000fe200078ec0ff */
[----:B------:R-:W3:Y:S01]  /*13550*/  MUFU.EX2 R177, R177 ;  /* 0x000000b100b17308 */ /* 0x000ee20000000800 */
[----:B-1----:R-:W-:Y:S01]  /*13560*/  F2FP.PACK_AB R64, R243, R242 ;  /* 0x000000f2f340723e */ /* 0x002fe200000000ff */
[----:B------:R-:W-:Y:S01]  /*13570*/  FADD.FTZ R161, R175, R161 ;  /* 0x000000a1afa17221 */ /* 0x000fe20000010000 */
[----:B------:R-:W-:Y:S01]  /*13580*/  LOP3.LUT R36, R36, R65, RZ, 0xc0, !PT ;  /* 0x0000004124247212 */ /* 0x000fe200078ec0ff */
[----:B------:R-:W-:Y:S01]  /*13590*/  FADD.FTZ R154, R166, R154 ;  /* 0x0000009aa69a7221 */ /* 0x000fe20000010000 */
[----:B--2---:R-:W-:Y:S01]  /*135a0*/  F2FP.PACK_AB R65, R245, R244 ;  /* 0x000000f4f541723e */ /* 0x004fe200000000ff */
[----:B------:R-:W-:Y:S01]  /*135b0*/  FADD.FTZ R156, R144, R156 ;  /* 0x0000009c909c7221 */ /* 0x000fe20000010000 */
[----:B------:R-:W-:Y:S01]  /*135c0*/  LOP3.LUT R37, R37, R64, RZ, 0xc0, !PT ;  /* 0x0000004025257212 */ /* 0x000fe200078ec0ff */
[----:B------:R-:W-:Y:S01]  /*135d0*/  FADD.FTZ R165, R176, R165 ;  /* 0x000000a5b0a57221 */ /* 0x000fe20000010000 */
[----:B------:R-:W-:Y:S01]  /*135e0*/  F2FP.PACK_AB R64, R247, R246 ;  /* 0x000000f6f740723e */ /* 0x000fe200000000ff */
[----:B------:R-:W-:Y:S01]  /*135f0*/  MUFU.EX2 R56, R56 ;  /* 0x0000003800387308 */ /* 0x000fe20000000800 */
[----:B------:R-:W-:Y:S01]  /*13600*/  LOP3.LUT R38, R38, R65, RZ, 0xc0, !PT ;  /* 0x0000004126267212 */ /* 0x000fe200078ec0ff */
[-C--:B-----5:R-:W-:Y:S01]  /*13610*/  HMMA.16816.F32 R4, R40, R44.reuse, R4 ;  /* 0x0000002c2804723c */ /* 0x0a0fe20000001804 */
[----:B------:R-:W-:Y:S01]  /*13620*/  LOP3.LUT R39, R39, R64, RZ, 0xc0, !PT ;  /* 0x0000004027277212 */ /* 0x000fe200078ec0ff */
[----:B------:R-:W-:Y:S01]  /*13630*/  FADD.FTZ R161, R238, R161 ;  /* 0x000000a1eea17221 */ /* 0x000fe20000010000 */
[----:B------:R-:W1:Y:S01]  /*13640*/  LDSM.16.MT88.4 R64, [R185+0x7000] ;  /* 0x00700000b940783b */ /* 0x000e620000004200 */
[----:B------:R-:W-:Y:S01]  /*13650*/  LOP3.LUT R110, R111, UR7, R116, 0x96, !PT ;  /* 0x000000076f6e7c12 */ /* 0x000fe2000f8e9674 */
[----:B------:R-:W-:Y:S01]  /*13660*/  FADD.FTZ R154, R145, R154 ;  /* 0x0000009a919a7221 */ /* 0x000fe20000010000 */
[----:B------:R-:W-:Y:S01]  /*13670*/  LOP3.LUT R54, R105, UR7, R112, 0x96, !PT ;  /* 0x0000000769367c12 */ /* 0x000fe2000f8e9670 */
[----:B------:R-:W-:Y:S01]  /*13680*/  FADD.FTZ R156, R146, R156 ;  /* 0x0000009c929c7221 */ /* 0x000fe20000010000 */
[C---:B------:R-:W-:Y:S01]  /*13690*/  HMMA.16816.F32 R8, R36.reuse, R44, R8 ;  /* 0x0000002c2408723c */ /* 0x040fe20000001808 */
[----:B------:R-:W-:Y:S01]  /*136a0*/  IMAD.WIDE.U32 R110, R110, -0x2daee0ad, RZ ;  /* 0xd2511f536e6e7825 */ /* 0x000fe200078e00ff */
[----:B------:R-:W2:Y:S01]  /*136b0*/  MUFU.EX2 R57, R57 ;  /* 0x0000003900397308 */ /* 0x000ea20000000800 */
[----:B------:R-:W-:Y:S02]  /*136c0*/  LDSM.16.MT88.4 R116, [R188+0x7800] ;  /* 0x00780000bc74783b */ /* 0x000fe40000004200 */
[----:B------:R-:W-:Y:S01]  /*136d0*/  IMAD.WIDE.U32 R54, R54, -0x2daee0ad, RZ ;  /* 0xd2511f5336367825 */ /* 0x000fe200078e00ff */
[----:B------:R-:W-:Y:S02]  /*136e0*/  LOP3.LUT R52, R110, 0xffff, RZ, 0xc0, !PT ;  /* 0x0000ffff6e347812 */ /* 0x000fe400078ec0ff */
[-C--:B------:R-:W-:Y:S01]  /*136f0*/  HMMA.16816.F32 R12, R36, R46.reuse, R12 ;  /* 0x0000002e240c723c */ /* 0x080fe2000000180c */
[----:B------:R-:W-:Y:S02]  /*13700*/  LOP3.LUT R114, R111, UR17, R114, 0x96, !PT ;  /* 0x000000116f727c12 */ /* 0x000fe4000f8e9672 */
[----:B------:R-:W-:Y:S01]  /*13710*/  LDSM.16.MT88.4 R104, [R185+0x7800] ;  /* 0x00780000b968783b */ /* 0x000fe20000004200 */
[----:B------:R-:W-:Y:S01]  /*13720*/  LOP3.LUT R108, R55, UR17, R108, 0x96, !PT ;  /* 0x00000011376c7c12 */ /* 0x000fe2000f8e966c */
[----:B------:R-:W-:Y:S01]  /*13730*/  FADD.FTZ R165, R178, R165 ;  /* 0x000000a5b2a57221 */ /* 0x000fe20000010000 */
[----:B------:R-:W-:Y:S01]  /*13740*/  SHF.R.U32.HI R52, RZ, 0x8, R52 ;  /* 0x00000008ff347819 */ /* 0x000fe20000011634 */
[----:B------:R-:W-:Y:S01]  /*13750*/  MUFU.EX2 R58, R58 ;  /* 0x0000003a003a7308 */ /* 0x000fe20000000800 */
[C---:B------:R-:W-:Y:S01]  /*13760*/  HMMA.16816.F32 R16, R40.reuse, R46, R16 ;  /* 0x0000002e2810723c */ /* 0x040fe20000001810 */
[----:B------:R-:W-:Y:S02]  /*13770*/  LOP3.LUT R102, R54, 0xff, RZ, 0xc0, !PT ;  /* 0x000000ff36667812 */ /* 0x000fe400078ec0ff */
[----:B------:R-:W5:Y:S01]  /*13780*/  LDSM.16.MT88.4 R44, [R184+0x7000] ;  /* 0x00700000b82c783b */ /* 0x000f620000004200 */
[----:B------:R-:W-:Y:S01]  /*13790*/  SHF.R.U32.HI R103, RZ, 0x18, R54 ;  /* 0x00000018ff677819 */ /* 0x000fe20000011636 */
[----:B------:R-:W-:Y:S01]  /*137a0*/  FADD.FTZ R161, R240, R161 ;  /* 0x000000a1f0a17221 */ /* 0x000fe20000010000 */
[----:B------:R-:W-:Y:S01]  /*137b0*/  SHF.R.U32.HI R53, RZ, 0x10, R110 ;  /* 0x00000010ff357819 */ /* 0x000fe2000001166e */
[----:B------:R-:W-:Y:S01]  /*137c0*/  FADD.FTZ R154, R141, R154 ;  /* 0x0000009a8d9a7221 */ /* 0x000fe20000010000 */
[-C--:B------:R-:W-:Y:S01]  /*137d0*/  HMMA.16816.F32 R32, R40, R48.reuse, R32 ;  /* 0x000000302820723c */ /* 0x080fe20000001820 */
[C---:B------:R-:W-:Y:S01]  /*137e0*/  LOP3.LUT R61, R108.reuse, 0xffff, RZ, 0xc0, !PT ;  /* 0x0000ffff6c3d7812 */ /* 0x040fe200078ec0ff */
[----:B------:R-:W1:Y:S02]  /*137f0*/  MUFU.EX2 R59, R59 ;  /* 0x0000003b003b7308 */ /* 0x000e640000000800 */
[----:B------:R-:W-:Y:S01]  /*13800*/  LOP3.LUT R53, R53, 0xff, RZ, 0xc0, !PT ;  /* 0x000000ff35357812 */ /* 0x000fe200078ec0ff */
[----:B------:R-:W-:Y:S01]  /*13810*/  FADD.FTZ R156, R143, R156 ;  /* 0x0000009c8f9c7221 */ /* 0x000fe20000010000 */
[----:B------:R-:W-:Y:S01]  /*13820*/  SHF.R.U32.HI R101, RZ, 0x10, R108 ;  /* 0x00000010ff657819 */ /* 0x000fe2000001166c */
[----:B------:R-:W-:Y:S01]  /*13830*/  FADD.FTZ R165, R151, R165 ;  /* 0x000000a597a57221 */ /* 0x000fe20000010000 */
[C---:B------:R-:W-:Y:S01]  /*13840*/  HMMA.16816.F32 R68, R36.reuse, R48, R68 ;  /* 0x000000302444723c */ /* 0x040fe20000001844 */
[----:B------:R-:W-:Y:S03]  /*13850*/  LOP3.LUT R100, R108, 0xff, RZ, 0xc0, !PT ;  /* 0x000000ff6c647812 */ /* 0x000fe600078ec0ff */
[----:B------:R-:W-:Y:S01]  /*13860*/  MUFU.EX2 R60, R60 ;  /* 0x0000003c003c7308 */ /* 0x000fe20000000800 */
[----:B------:R-:W-:Y:S01]  /*13870*/  SHF.R.U32.HI R61, RZ, 0x8, R61 ;  /* 0x00000008ff3d7819 */ /* 0x000fe2000001163d */
[----:B------:R-:W-:Y:S01]  /*13880*/  FADD.FTZ R161, R242, R161 ;  /* 0x000000a1f2a17221 */ /* 0x000fe20000010000 */
[----:B------:R-:W-:Y:S01]  /*13890*/  LOP3.LUT R48, R54, 0xffff, RZ, 0xc0, !PT ;  /* 0x0000ffff36307812 */ /* 0x000fe200078ec0ff */
[-C--:B------:R-:W-:Y:S01]  /*138a0*/  HMMA.16816.F32 R72, R36, R50.reuse, R72 ;  /* 0x000000322448723c */ /* 0x080fe20000001848 */
[----:B------:R-:W-:Y:S03]  /*138b0*/  SHF.R.U32.HI R49, RZ, 0x10, R54 ;  /* 0x00000010ff317819 */ /* 0x000fe60000011636 */
[----:B------:R-:W-:Y:S01]  /*138c0*/  LOP3.LUT R54, R114, 0xffff, RZ, 0xc0, !PT ;  /* 0x0000ffff72367812 */ /* 0x000fe200078ec0ff */
[----:B------:R-:W-:Y:S01]  /*138d0*/  FADD.FTZ R154, R142, R154 ;  /* 0x0000009a8e9a7221 */ /* 0x000fe20000010000 */
[----:B------:R-:W-:Y:S01]  /*138e0*/  SHF.R.U32.HI R108, RZ, 0x18, R108 ;  /* 0x00000018ff6c7819 */ /* 0x000fe2000001166c */
[----:B------:R-:W2:Y:S01]  /*138f0*/  MUFU.EX2 R170, R170 ;  /* 0x000000aa00aa7308 */ /* 0x000ea20000000800 */
[C---:B------:R-:W-:Y:S01]  /*13900*/  HMMA.16816.F32 R76, R40.reuse, R50, R76 ;  /* 0x00000032284c723c */ /* 0x040fe2000000184c */
[----:B------:R-:W-:Y:S03]  /*13910*/  SHF.R.U32.HI R54, RZ, 0x8, R54 ;  /* 0x00000008ff367819 */ /* 0x000fe60000011636 */
[----:B------:R-:W-:Y:S01]  /*13920*/  LOP3.LUT R101, R101, 0xff, RZ, 0xc0, !PT ;  /* 0x000000ff65657812 */ /* 0x000fe200078ec0ff */
[----:B------:R-:W-:Y:S01]  /*13930*/  FADD.FTZ R156, R150, R156 ;  /* 0x0000009c969c7221 */ /* 0x000fe20000010000 */
[----:B------:R-:W-:Y:S01]  /*13940*/  PRMT R100, R100, 0x5410, R61 ;  /* 0x0000541064647816 */ /* 0x000fe2000000003d */
[----:B------:R-:W-:Y:S01]  /*13950*/  FADD.FTZ R165, R241, R165 ;  /* 0x000000a5f1a57221 */ /* 0x000fe20000010000 */
[-C--:B-1----:R-:W-:Y:S01]  /*13960*/  HMMA.16816.F32 R20, R40, R64.reuse, R20 ;  /* 0x000000402814723c */ /* 0x082fe20000001814 */
[----:B------:R-:W-:Y:S01]  /*13970*/  LOP3.LUT R50, R110, 0xff, RZ, 0xc0, !PT ;  /* 0x000000ff6e327812 */ /* 0x000fe200078ec0ff */
[----:B------:R-:W-:Y:S02]  /*13980*/  MUFU.EX2 R167, R167 ;  /* 0x000000a700a77308 */ /* 0x000fe40000000800 */
[----:B------:R-:W-:Y:S01]  /*13990*/  SHF.R.U32.HI R51, RZ, 0x18, R110 ;  /* 0x00000018ff337819 */ /* 0x000fe2000001166e */
[--C-:B------:R-:W-:Y:S01]  /*139a0*/  HSET2.LE.AND R100, R100, R220.reuse, PT ;  /* 0x000000dc64647233 */ /* 0x100fe20003803000 */
[----:B------:R-:W-:Y:S01]  /*139b0*/  PRMT R50, R50, 0x5410, R52 ;  /* 0x0000541032327816 */ /* 0x000fe20000000034 */
[----:B------:R-:W-:Y:S01]  /*139c0*/  FADD.FTZ R161, R243, R161 ;  /* 0x000000a1f3a17221 */ /* 0x000fe20000010000 */
[C---:B------:R-:W-:Y:S01]  /*139d0*/  HMMA.16816.F32 R80, R36.reuse, R64, R80 ;  /* 0x000000402450723c */ /* 0x040fe20000001850 */
[----:B------:R-:W-:Y:S03]  /*139e0*/  LOP3.LUT R52, R49, 0xff, RZ, 0xc0, !PT ;  /* 0x000000ff31347812 */ /* 0x000fe600078ec0ff */
[----:B------:R-:W-:Y:S01]  /*139f0*/  PRMT R51, R53, 0x5410, R51 ;  /* 0x0000541035337816 */ /* 0x000fe20000000033 */
[--C-:B------:R-:W-:Y:S01]  /*13a00*/  HSET2.LE.AND R50, R50, R220.reuse, PT ;  /* 0x000000dc32327233 */ /* 0x100fe20003803000 */
[----:B------:R-:W-:Y:S01]  /*13a10*/  SHF.R.U32.HI R53, RZ, 0x8, R48 ;  /* 0x00000008ff357819 */ /* 0x000fe20000011630 */
[----:B------:R-:W-:Y:S01]  /*13a20*/  IMAD.MOV.U32 R65, RZ, RZ, R124 ;  /* 0x000000ffff417224 */ /* 0x000fe200078e007c */
[-C--:B------:R-:W-:Y:S01]  /*13a30*/  HMMA.16816.F32 R84, R36, R66.reuse, R84 ;  /* 0x000000422454723c */ /* 0x080fe20000001854 */
[----:B------:R-:W-:Y:S03]  /*13a40*/  PRMT R103, R52, 0x5410, R103 ;  /* 0x0000541034677816 */ /* 0x000fe60000000067 */
[----:B------:R-:W-:Y:S01]  /*13a50*/  PRMT R102, R102, 0x5410, R53 ;  /* 0x0000541066667816 */ /* 0x000fe20000000035 */
[--C-:B------:R-:W-:Y:S01]  /*13a60*/  HSET2.LE.AND R51, R51, R220.reuse, PT ;  /* 0x000000dc33337233 */ /* 0x100fe20003803000 */
[----:B------:R-:W-:Y:S01]  /*13a70*/  LOP3.LUT R48, R114, 0xff, RZ, 0xc0, !PT ;  /* 0x000000ff72307812 */ /* 0x000fe200078ec0ff */
[--C-:B------:R-:W-:Y:S01]  /*13a80*/  HSET2.LE.AND R103, R103, R220.reuse, PT ;  /* 0x000000dc67677233 */ /* 0x100fe20003803000 */
[C---:B------:R-:W-:Y:S01]  /*13a90*/  HMMA.16816.F32 R24, R40.reuse, R66, R24 ;  /* 0x000000422818723c */ /* 0x040fe20000001818 */
[----:B------:R-:W-:Y:S03]  /*13aa0*/  SHF.R.U32.HI R49, RZ, 0x10, R114 ;  /* 0x00000010ff317819 */ /* 0x000fe60000011672 */
[----:B------:R-:W-:Y:S01]  /*13ab0*/  PRMT R48, R48, 0x5410, R54 ;  /* 0x0000541030307816 */ /* 0x000fe20000000036 */
[----:B------:R-:W-:Y:S01]  /*13ac0*/  FADD.FTZ R154, R239, R154 ;  /* 0x0000009aef9a7221 */ /* 0x000fe20000010000 */
[----:B------:R-:W1:Y:S01]  /*13ad0*/  LDSM.16.MT88.4 R52, [R186+0x7800] ;  /* 0x00780000ba34783b */ /* 0x000e620000004200 */
[----:B------:R-:W-:Y:S01]  /*13ae0*/  SHF.R.U32.HI R114, RZ, 0x18, R114 ;  /* 0x00000018ff727819 */ /* 0x000fe20000011672 */
[-C--:B-----5:R-:W-:Y:S01]  /*13af0*/  HMMA.16816.F32 R88, R40, R44.reuse, R88 ;  /* 0x0000002c2858723c */ /* 0x0a0fe20000001858 */
[--C-:B------:R-:W-:Y:S03]  /*13b00*/  HSET2.LE.AND R48, R48, R220.reuse, PT ;  /* 0x000000dc30307233 */ /* 0x100fe60003803000 */
[----:B------:R-:W-:Y:S01]  /*13b10*/  LOP3.LUT R49, R49, 0xff, RZ, 0xc0, !PT ;  /* 0x000000ff31317812 */ /* 0x000fe200078ec0ff */
[--C-:B------:R-:W-:Y:S01]  /*13b20*/  HSET2.LE.AND R102, R102, R220.reuse, PT ;  /* 0x000000dc66667233 */ /* 0x100fe20003803000 */
[----:B------:R-:W-:Y:S01]  /*13b30*/  PRMT R101, R101, 0x5410, R108 ;  /* 0x0000541065657816 */ /* 0x000fe2000000006c */
[----:B------:R-:W-:Y:S01]  /*13b40*/  FADD.FTZ R156, R149, R156 ;  /* 0x0000009c959c7221 */ /* 0x000fe20000010000 */
[C---:B------:R-:W-:Y:S01]  /*13b50*/  HMMA.16816.F32 R92, R36.reuse, R44, R92 ;  /* 0x0000002c245c723c */ /* 0x040fe2000000185c */
[----:B------:R-:W5:Y:S03]  /*13b60*/  MUFU.EX2 R45, R62 ;  /* 0x0000003e002d7308 */ /* 0x000f660000000800 */
[----:B------:R-:W-:Y:S01]  /*13b70*/  PRMT R49, R49, 0x5410, R114 ;  /* 0x0000541031317816 */ /* 0x000fe20000000072 */
[--C-:B------:R-:W-:Y:S01]  /*13b80*/  HSET2.LE.AND R101, R101, R220.reuse, PT ;  /* 0x000000dc65657233 */ /* 0x100fe20003803000 */
[----:B------:R-:W-:Y:S01]  /*13b90*/  FADD.FTZ R165, R244, R165 ;  /* 0x000000a5f4a57221 */ /* 0x000fe20000010000 */
[----:B------:R-:W-:Y:S01]  /*13ba0*/  F2FP.PACK_AB R44, R249, R248 ;  /* 0x000000f8f92c723e */ /* 0x000fe200000000ff */
[-C--:B------:R-:W-:Y:S01]  /*13bb0*/  HMMA.16816.F32 R28, R36, R46.reuse, R28 ;  /* 0x0000002e241c723c */ /* 0x080fe2000000181c */
[----:B------:R-:W-:Y:S03]  /*13bc0*/  HSET2.LE.AND R49, R49, R220, PT ;  /* 0x000000dc31317233 */ /* 0x000fe60003803000 */
[----:B------:R-:W-:Y:S01]  /*13bd0*/  LOP3.LUT R50, R50, R44, RZ, 0xc0, !PT ;  /* 0x0000002c32327212 */ /* 0x000fe200078ec0ff */
[----:B------:R-:W-:Y:S02]  /*13be0*/  FADD.FTZ R161, R246, R161 ;  /* 0x000000a1f6a17221 */ /* 0x000fe40000010000 */
[----:B----4-:R-:W-:Y:S01]  /*13bf0*/  F2FP.PACK_AB R39, R251, R250 ;  /* 0x000000fafb27723e */ /* 0x010fe200000000ff */
[----:B------:R-:W-:Y:S01]  /*13c00*/  HMMA.16816.F32 R96, R40, R46, R96 ;  /* 0x0000002e2860723c */ /* 0x000fe20000001860 */
[----:B---3--:R-:W-:Y:S03]  /*13c10*/  F2FP.PACK_AB R38, R179, R252 ;  /* 0x000000fcb326723e */ /* 0x008fe600000000ff */
[----:B------:R-:W-:Y:S01]  /*13c20*/  F2FP.PACK_AB R37, R177, R65 ;  /* 0x00000041b125723e */ /* 0x000fe200000000ff */
[----:B------:R-:W-:Y:S01]  /*13c30*/  FADD.FTZ R154, R148, R154 ;  /* 0x0000009a949a7221 */ /* 0x000fe20000010000 */
[----:B------:R-:W-:Y:S01]  /*13c40*/  LOP3.LUT R51, R51, R39, RZ, 0xc0, !PT ;  /* 0x0000002733337212 */ /* 0x000fe200078ec0ff */
[----:B------:R-:W-:Y:S01]  /*13c50*/  FADD.FTZ R156, R140, R156 ;  /* 0x0000009c8c9c7221 */ /* 0x000fe20000010000 */
[----:B------:R-:W-:Y:S01]  /*13c60*/  LOP3.LUT R48, R48, R38, RZ, 0xc0, !PT ;  /* 0x0000002630307212 */ /* 0x000fe200078ec0ff */
[----:B------:R-:W-:Y:S03]  /*13c70*/  FADD.FTZ R165, R245, R165 ;  /* 0x000000a5f5a57221 */ /* 0x000fe60000010000 */
[----:B------:R-:W-:Y:S01]  /*13c80*/  LOP3.LUT R49, R49, R37, RZ, 0xc0, !PT ;  /* 0x0000002531317212 */ /* 0x000fe200078ec0ff */
[----:B------:R-:W-:Y:S01]  /*13c90*/  FADD.FTZ R161, R247, R161 ;  /* 0x000000a1f7a17221 */ /* 0x000fe20000010000 */
[----:B--2---:R-:W-:Y:S01]  /*13ca0*/  F2FP.PACK_AB R36, R57, R56 ;  /* 0x000000383924723e */ /* 0x004fe200000000ff */
[----:B------:R-:W-:Y:S01]  /*13cb0*/  FADD.FTZ R154, R252, R154 ;  /* 0x0000009afc9a7221 */ /* 0x000fe20000010000 */
[----:B------:R-:W-:Y:S01]  /*13cc0*/  F2FP.PACK_AB R38, R59, R58 ;  /* 0x0000003a3b26723e */ /* 0x000fe200000000ff */
[----:B------:R-:W-:Y:S01]  /*13cd0*/  FADD.FTZ R156, R65, R156 ;  /* 0x0000009c419c7221 */ /* 0x000fe20000010000 */
[----:B------:R-:W-:Y:S01]  /*13ce0*/  LOP3.LUT R100, R100, R36, RZ, 0xc0, !PT ;  /* 0x0000002464647212 */ /* 0x000fe200078ec0ff */
[-C--:B------:R-:W-:Y:S01]  /*13cf0*/  HMMA.16816.F32 R128, R48, R116.reuse, R4 ;  /* 0x000000743080723c */ /* 0x080fe20000001804 */
[----:B------:R-:W-:Y:S01]  /*13d00*/  F2FP.PACK_AB R37, R170, R60 ;  /* 0x0000003caa25723e */ /* 0x000fe200000000ff */
[----:B------:R-:W2:Y:S01]  /*13d10*/  LDSM.16.MT88.4 R4, [R184+0x7800] ;  /* 0x00780000b804783b */ /* 0x000ea20000004200 */
[----:B-----5:R-:W-:Y:S01]  /*13d20*/  F2FP.PACK_AB R36, R167, R45 ;  /* 0x0000002da724723e */ /* 0x020fe200000000ff */
[----:B------:R-:W-:Y:S01]  /*13d30*/  FADD.FTZ R165, R56, R165 ;  /* 0x000000a538a57221 */ /* 0x000fe20000010000 */
[----:B------:R-:W-:Y:S01]  /*13d40*/  LOP3.LUT R101, R101, R38, RZ, 0xc0, !PT ;  /* 0x0000002665657212 */ /* 0x000fe200078ec0ff */
[----:B------:R-:W-:Y:S01]  /*13d50*/  FADD.FTZ R161, R58, R161 ;  /* 0x000000a13aa17221 */ /* 0x000fe20000010000 */
[----:B------:R-:W-:Y:S01]  /*13d60*/  LOP3.LUT R102, R102, R37, RZ, 0xc0, !PT ;  /* 0x0000002566667212 */ /* 0x000fe200078ec0ff */
[----:B------:R-:W-:Y:S01]  /*13d70*/  FADD.FTZ R154, R179, R154 ;  /* 0x0000009ab39a7221 */ /* 0x000fe20000010000 */
[----:B------:R-:W-:Y:S03]  /*13d80*/  LOP3.LUT R103, R103, R36, RZ, 0xc0, !PT ;  /* 0x0000002467677212 */ /* 0x000fe600078ec0ff */
[----:B------:R-:W-:Y:S02]  /*13d90*/  FADD.FTZ R156, R177, R156 ;  /* 0x0000009cb19c7221 */ /* 0x000fe40000010000 */
        /* <DEDUP_REMOVED lines=13> */
[----:B------:R-:W-:Y:S02]  /*13e70*/  IMAD.MOV.U32 R2, RZ, RZ, R134 ;  /* 0x000000ffff027224 */ /* 0x000fe400078e0086 */
[-C--:B-1----:R-:W-:Y:S01]  /*13e80*/  HMMA.16816.F32 R112, R48, R52.reuse, R32 ;  /* 0x000000343070723c */ /* 0x082fe20000001820 */
[----:B------:R-:W-:Y:S03]  /*13e90*/  IMAD.MOV.U32 R132, RZ, RZ, R136 ;  /* 0x000000ffff847224 */ /* 0x000fe600078e0088 */
[----:B------:R-:W-:Y:S02]  /*13ea0*/  IMAD.MOV.U32 R133, RZ, RZ, R137 ;  /* 0x000000ffff857224 */ /* 0x000fe400078e0089 */
[----:B------:R-:W-:Y:S02]  /*13eb0*/  IMAD.MOV.U32 R3, RZ, RZ, R135 ;  /* 0x000000ffff037224 */ /* 0x000fe400078e0087 */
        /* <DEDUP_REMOVED lines=12> */
.L_x_753:
[----:B------:R-:W1:Y:S01]  /*13f80*/  SHFL.BFLY PT, R3, R224, 0x2, 0x1f ;  /* 0x0c401f00e0037f89 */ /* 0x000e6200000e0000 */
[----:B------:R-:W-:Y:S01]  /*13f90*/  ISETP.NE.AND P0, PT, R202, -0x1, PT ;  /* 0xffffffffca00780c */ /* 0x000fe20003f05270 */
[----:B------:R-:W-:Y:S01]  /*13fa0*/  BSSY B0, `(.L_x_757) ;  /* 0x0000127000007945 */ /* 0x000fe20003800000 */
[----:B------:R-:W-:Y:S01]  /*13fb0*/  MOV R12, 0x3f800000 ;  /* 0x3f800000000c7802 */ /* 0x000fe20000000f00 */
[----:B------:R-:W2:Y:S01]  /*13fc0*/  SHFL.BFLY PT, R0, R223, 0x2, 0x1f ;  /* 0x0c401f00df007f89 */ /* 0x000ea200000e0000 */
[----:B------:R-:W-:-:S03]  /*13fd0*/  MOV R11, 0x3f800000 ;  /* 0x3f800000000b7802 */ /* 0x000fc60000000f00 */
[----:B------:R-:W3:Y:S06]  /*13fe0*/  SHFL.BFLY PT, R2, R225, 0x2, 0x1f ;  /* 0x0c401f00e1027f89 */ /* 0x000eec00000e0000 */
[----:B------:R-:W-:-:S04]  /*13ff0*/  @P0 IMAD.WIDE.U32 R14, R202, c[0x0][0x1e8], RZ ;  /* 0x00007a00ca0e0a25 */ /* 0x000fc800078e00ff */
[----:B------:R-:W-:Y:S02]  /*14000*/  @P0 IMAD R7, R202, c[0x0][0x1ec], R15 ;  /* 0x00007b00ca070a24 */ /* 0x000fe400078e020f */
[----:B-1----:R-:W-:Y:S02]  /*14010*/  FADD.FTZ R224, R3, R224 ;  /* 0x000000e003e07221 */ /* 0x002fe40000010000 */
[----:B------:R-:W1:Y:S01]  /*14020*/  SHFL.BFLY PT, R3, R222, 0x2, 0x1f ;  /* 0x0c401f00de037f89 */ /* 0x000e6200000e0000 */
[----:B--2---:R-:W-:-:S03]  /*14030*/  FADD.FTZ R223, R0, R223 ;  /* 0x000000df00df7221 */ /* 0x004fc60000010000 */
[----:B------:R-:W2:Y:S01]  /*14040*/  S2R R0, SR_TID.X ;  /* 0x0000000000007919 */ /* 0x000ea20000002100 */
[----:B---3--:R-:W-:-:S03]  /*14050*/  FADD.FTZ R225, R2, R225 ;  /* 0x000000e102e17221 */ /* 0x008fc60000010000 */
[----:B------:R-:W3:Y:S04]  /*14060*/  SHFL.BFLY PT, R5, R223, 0x1, 0x1f ;  /* 0x0c201f00df057f89 */ /* 0x000ee800000e0000 */
[----:B------:R-:W4:Y:S04]  /*14070*/  SHFL.BFLY PT, R6, R224, 0x1, 0x1f ;  /* 0x0c201f00e0067f89 */ /* 0x000f2800000e0000 */
[----:B------:R-:W5:Y:S01]  /*14080*/  SHFL.BFLY PT, R2, R225, 0x1, 0x1f ;  /* 0x0c201f00e1027f89 */ /* 0x000f6200000e0000 */
[----:B-1----:R-:W-:Y:S01]  /*14090*/  FADD.FTZ R222, R3, R222 ;  /* 0x000000de03de7221 */ /* 0x002fe20000010000 */
[----:B--2---:R-:W-:-:S04]  /*140a0*/  SHF.R.S32.HI R4, RZ, 0x1f, R0 ;  /* 0x0000001fff047819 */ /* 0x004fc80000011400 */
[----:B------:R-:W1:Y:S01]  /*140b0*/  SHFL.BFLY PT, R13, R222, 0x1, 0x1f ;  /* 0x0c201f00de0d7f89 */ /* 0x000e6200000e0000 */
[CC--:B------:R-:W-:Y:S01]  /*140c0*/  LEA.HI R8, R4.reuse, R0.reuse, RZ, 0x2 ;  /* 0x0000000004087211 */ /* 0x0c0fe200078f10ff */
[----:B---3--:R-:W-:Y:S01]  /*140d0*/  FADD.FTZ R5, R223, R5 ;  /* 0x00000005df057221 */ /* 0x008fe20000010000 */
[----:B------:R-:W-:Y:S02]  /*140e0*/  LEA.HI R4, R4, R0, RZ, 0x5 ;  /* 0x0000000004047211 */ /* 0x000fe400078f28ff */
[----:B------:R-:W-:Y:S01]  /*140f0*/  SHF.R.S32.HI R10, RZ, 0x2, R8 ;  /* 0x00000002ff0a7819 */ /* 0x000fe20000011408 */
[----:B----4-:R-:W-:Y:S01]  /*14100*/  FADD.FTZ R6, R224, R6 ;  /* 0x00000006e0067221 */ /* 0x010fe20000010000 */
[----:B------:R-:W-:Y:S02]  /*14110*/  SHF.R.S32.HI R9, RZ, 0x1f, R8 ;  /* 0x0000001fff097819 */ /* 0x000fe40000011408 */
[----:B------:R-:W-:Y:S01]  /*14120*/  LOP3.LUT R8, R8, 0x3ffffffc, RZ, 0xc0, !PT ;  /* 0x3ffffffc08087812 */ /* 0x000fe200078ec0ff */
[----:B-----5:R-:W-:Y:S01]  /*14130*/  FADD.FTZ R2, R225, R2 ;  /* 0x00000002e1027221 */ /* 0x020fe20000010000 */
[----:B------:R-:W-:-:S02]  /*14140*/  FSETP.NE.FTZ.AND P4, PT, R5, RZ, PT ;  /* 0x000000ff0500720b */ /* 0x000fc40003f95000 */
[----:B------:R-:W-:Y:S02]  /*14150*/  SHF.R.S32.HI R3, RZ, 0x5, R4 ;  /* 0x00000005ff037819 */ /* 0x000fe40000011404 */
[----:B------:R-:W-:Y:S02]  /*14160*/  IADD3 R8, -R8, R0, RZ ;  /* 0x0000000008087210 */ /* 0x000fe40007ffe1ff */
[----:B------:R-:W-:Y:S02]  /*14170*/  LEA.HI R9, R9, R10, RZ, 0x3 ;  /* 0x0000000a09097211 */ /* 0x000fe400078f18ff */
[----:B------:R-:W-:Y:S02]  /*14180*/  FSETP.NE.FTZ.AND P5, PT, R6, RZ, PT ;  /* 0x000000ff0600720b */ /* 0x000fe40003fb5000 */
[----:B------:R-:W-:Y:S01]  /*14190*/  LEA R3, R3, R8, 0x9 ;  /* 0x0000000803037211 */ /* 0x000fe200078e48ff */
[----:B-1----:R-:W-:Y:S01]  /*141a0*/  FADD.FTZ R13, R222, R13 ;  /* 0x0000000dde0d7221 */ /* 0x002fe20000010000 */
[----:B------:R-:W-:-:S02]  /*141b0*/  LOP3.LUT R9, R9, 0xfffffff8, RZ, 0xc0, !PT ;  /* 0xfffffff809097812 */ /* 0x000fc400078ec0ff */
[----:B------:R-:W-:Y:S02]  /*141c0*/  MOV R8, 0x3f800000 ;  /* 0x3f80000000087802 */ /* 0x000fe40000000f00 */
[----:B------:R-:W-:Y:S02]  /*141d0*/  FSETP.NE.FTZ.AND P6, PT, R2, RZ, PT ;  /* 0x000000ff0200720b */ /* 0x000fe40003fd5000 */
[----:B------:R-:W-:Y:S02]  /*141e0*/  FSETP.NE.FTZ.AND P3, PT, R13, RZ, PT ;  /* 0x000000ff0d00720b */ /* 0x000fe40003f75000 */
[----:B------:R-:W-:Y:S01]  /*141f0*/  IADD3 R9, R10, -R9, RZ ;  /* 0x800000090a097210 */ /* 0x000fe20007ffe0ff */
[----:B------:R-:W1:Y:S01]  /*14200*/  @P4 MUFU.RCP R8, R5 ;  /* 0x0000000500084308 */ /* 0x000e620000001000 */
[----:B------:R-:W-:Y:S02]  /*14210*/  MOV R10, 0x3f800000 ;  /* 0x3f800000000a7802 */ /* 0x000fe40000000f00 */
[----:B------:R-:W-:-:S02]  /*14220*/  LOP3.LUT R15, R9, 0x1, RZ, 0xc0, !PT ;  /* 0x00000001090f7812 */ /* 0x000fc400078ec0ff */
[----:B------:R-:W-:Y:S02]  /*14230*/  LOP3.LUT R4, R4, 0xffffffe0, RZ, 0xc0, !PT ;  /* 0xffffffe004047812 */ /* 0x000fe400078ec0ff */
[----:B------:R-:W-:Y:S01]  /*14240*/  ISETP.NE.U32.AND P1, PT, R15, 0x1, PT ;  /* 0x000000010f00780c */ /* 0x000fe20003f25070 */
[----:B------:R-:W2:Y:S01]  /*14250*/  @P5 MUFU.RCP R12, R6 ;  /* 0x00000006000c5308 */ /* 0x000ea20000001000 */
[----:B------:R-:W-:Y:S01]  /*14260*/  IMAD.MOV.U32 R15, RZ, RZ, -0x10 ;  /* 0xfffffff0ff0f7424 */ /* 0x000fe200078e00ff */
[----:B------:R-:W-:-:S04]  /*14270*/  IADD3 R4, -R4, R0, RZ ;  /* 0x0000000004047210 */ /* 0x000fc80007ffe1ff */
[----:B------:R-:W-:Y:S02]  /*14280*/  SEL R15, R15, 0x10, !P1 ;  /* 0x000000100f0f7807 */ /* 0x000fe40004800000 */
[----:B------:R-:W3:Y:S01]  /*14290*/  @P6 MUFU.RCP R11, R2 ;  /* 0x00000002000b6308 */ /* 0x000ee20000001000 */
[C---:B------:R-:W-:Y:S01]  /*142a0*/  R2P PR, R9.reuse, 0x6 ;  /* 0x0000000609007804 */ /* 0x040fe20000000000 */
[----:B-1----:R-:W-:Y:S01]  /*142b0*/  FMUL.FTZ R8, R8, c[0x0][0x2dc] ;  /* 0x0000b70008087a20 */ /* 0x002fe20000410000 */
[----:B------:R-:W-:-:S03]  /*142c0*/  SHF.L.U32 R9, R9, 0x6, RZ ;  /* 0x0000000609097819 */ /* 0x000fc600000006ff */
[----:B------:R-:W-:Y:S01]  /*142d0*/  FMUL.FTZ R124, R8, R124 ;  /* 0x0000007c087c7220 */ /* 0x000fe20000410000 */
[----:B------:R-:W-:Y:S01]  /*142e0*/  LOP3.LUT R9, R9, 0x1c0, RZ, 0xc0, !PT ;  /* 0x000001c009097812 */ /* 0x000fe200078ec0ff */
[----:B------:R-:W1:Y:S01]  /*142f0*/  @P3 MUFU.RCP R10, R13 ;  /* 0x0000000d000a3308 */ /* 0x000e620000001000 */
[----:B--2---:R-:W-:Y:S02]  /*14300*/  FMUL.FTZ R12, R12, c[0x0][0x2dc] ;  /* 0x0000b7000c0c7a20 */ /* 0x004fe40000410000 */
[C---:B------:R-:W-:Y:S01]  /*14310*/  FMUL.FTZ R125, R8.reuse, R125 ;  /* 0x0000007d087d7220 */ /* 0x040fe20000410000 */
[----:B------:R-:W-:Y:S01]  /*14320*/  LEA.HI R9, R9, R9, RZ, 0x1d ;  /* 0x0000000909097211 */ /* 0x000fe200078fe8ff */
[C---:B------:R-:W-:Y:S02]  /*14330*/  FMUL.FTZ R120, R8.reuse, R120 ;  /* 0x0000007808787220 */ /* 0x040fe40000410000 */
[C---:B------:R-:W-:Y:S01]  /*14340*/  FMUL.FTZ R121, R8.reuse, R121 ;  /* 0x0000007908797220 */ /* 0x040fe20000410000 */
[----:B------:R-:W-:Y:S01]  /*14350*/  LEA R3, R3, R9, 0x1 ;  /* 0x0000000903037211 */ /* 0x000fe200078e08ff */
[C---:B------:R-:W-:Y:S01]  /*14360*/  FMUL.FTZ R68, R8.reuse, R68 ;  /* 0x0000004408447220 */ /* 0x040fe20000410000 */
[----:B------:R-:W-:Y:S01]  /*14370*/  F2FP.PACK_AB R124, R125, R124 ;  /* 0x0000007c7d7c723e */ /* 0x000fe200000000ff */
[C---:B------:R-:W-:Y:S01]  /*14380*/  FMUL.FTZ R69, R8.reuse, R69 ;  /* 0x0000004508457220 */ /* 0x040fe20000410000 */
[----:B------:R-:W-:Y:S01]  /*14390*/  SHF.L.U32 R3, R3, 0x1, RZ ;  /* 0x0000000103037819 */ /* 0x000fe200000006ff */
[C---:B------:R-:W-:Y:S01]  /*143a0*/  FMUL.FTZ R72, R8.reuse, R72 ;  /* 0x0000004808487220 */ /* 0x040fe20000410000 */
[----:B------:R-:W-:Y:S01]  /*143b0*/  F2FP.PACK_AB R120, R121, R120 ;  /* 0x000000787978723e */ /* 0x000fe200000000ff */
[C---:B------:R-:W-:Y:S01]  /*143c0*/  FMUL.FTZ R73, R8.reuse, R73 ;  /* 0x0000004908497220 */ /* 0x040fe20000410000 */
[----:B------:R-:W-:Y:S01]  /*143d0*/  IADD3 R9, R3, R15, RZ ;  /* 0x0000000f03097210 */ /* 0x000fe20007ffe0ff */
[C---:B------:R-:W-:Y:S01]  /*143e0*/  FMUL.FTZ R80, R8.reuse, R80 ;  /* 0x0000005008507220 */ /* 0x040fe20000410000 */
[----:B------:R-:W-:Y:S01]  /*143f0*/  F2FP.PACK_AB R68, R69, R68 ;  /* 0x000000444544723e */ /* 0x000fe200000000ff */
[C---:B------:R-:W-:Y:S01]  /*14400*/  FMUL.FTZ R81, R8.reuse, R81 ;  /* 0x0000005108517220 */ /* 0x040fe20000410000 */
[----:B------:R-:W-:Y:S01]  /*14410*/  F2FP.PACK_AB R72, R73, R72 ;  /* 0x000000484948723e */ /* 0x000fe200000000ff */
[C---:B------:R-:W-:Y:S01]  /*14420*/  FMUL.FTZ R84, R8.reuse, R84 ;  /* 0x0000005408547220 */ /* 0x040fe20000410000 */
[----:B------:R2:W4:Y:S01]  /*14430*/  @P6 MUFU.LG2 R45, R2 ;  /* 0x00000002002d6308 */ /* 0x0005220000000c00 */
[C---:B------:R-:W-:Y:S01]  /*14440*/  FMUL.FTZ R85, R8.reuse, R85 ;  /* 0x0000005508557220 */ /* 0x040fe20000410000 */
[----:B------:R-:W-:Y:S01]  /*14450*/  F2FP.PACK_AB R80, R81, R80 ;  /* 0x000000505150723e */ /* 0x000fe200000000ff */
[----:B------:R-:W-:-:S02]  /*14460*/  FMUL.FTZ R92, R8, R92 ;  /* 0x0000005c085c7220 */ /* 0x000fc40000410000 */
[C---:B------:R-:W-:Y:S01]  /*14470*/  FMUL.FTZ R93, R8.reuse, R93 ;  /* 0x0000005d085d7220 */ /* 0x040fe20000410000 */
[----:B------:R-:W-:Y:S01]  /*14480*/  F2FP.PACK_AB R84, R85, R84 ;  /* 0x000000545554723e */ /* 0x000fe200000000ff */
[C---:B------:R-:W-:Y:S01]  /*14490*/  FMUL.FTZ R100, R8.reuse, R100 ;  /* 0x0000006408647220 */ /* 0x040fe20000410000 */
[----:B------:R-:W-:Y:S01]  /*144a0*/  @P3 MUFU.LG2 R13, R13 ;  /* 0x0000000d000d3308 */ /* 0x000fe20000000c00 */
[----:B------:R-:W-:Y:S01]  /*144b0*/  FMUL.FTZ R8, R8, R101 ;  /* 0x0000006508087220 */ /* 0x000fe20000410000 */
[----:B------:R-:W-:Y:S01]  /*144c0*/  F2FP.PACK_AB R92, R93, R92 ;  /* 0x0000005c5d5c723e */ /* 0x000fe200000000ff */
[----:B---3--:R-:W-:Y:S02]  /*144d0*/  FMUL.FTZ R11, R11, c[0x0][0x2dc] ;  /* 0x0000b7000b0b7a20 */ /* 0x008fe40000410000 */
[----:B------:R-:W-:Y:S01]  /*144e0*/  FMUL.FTZ R130, R12, R130 ;  /* 0x000000820c827220 */ /* 0x000fe20000410000 */
[----:B------:R-:W-:Y:S01]  /*144f0*/  F2FP.PACK_AB R100, R8, R100 ;  /* 0x000000640864723e */ /* 0x000fe200000000ff */
[C---:B------:R-:W-:Y:S01]  /*14500*/  FMUL.FTZ R131, R12.reuse, R131 ;  /* 0x000000830c837220 */ /* 0x040fe20000410000 */
[----:B------:R-:W3:Y:S01]  /*14510*/  LDC.U8 R8, c[0x0][0x329] ;  /* 0x0000ca40ff087b82 */ /* 0x000ee20000000000 */
[C---:B------:R-:W-:Y:S01]  /*14520*/  FMUL.FTZ R118, R12.reuse, R118 ;  /* 0x000000760c767220 */ /* 0x040fe20000410000 */
[----:B--2---:R-:W2:Y:S01]  /*14530*/  S2R R2, SR_CTAID.X ;  /* 0x0000000000027919 */ /* 0x004ea20000002500 */
[C---:B------:R-:W-:Y:S01]  /*14540*/  FMUL.FTZ R119, R12.reuse, R119 ;  /* 0x000000770c777220 */ /* 0x040fe20000410000 */
[----:B------:R-:W-:Y:S01]  /*14550*/  F2FP.PACK_AB R130, R131, R130 ;  /* 0x000000828382723e */ /* 0x000fe200000000ff */
[C---:B------:R-:W-:Y:S01]  /*14560*/  FMUL.FTZ R114, R12.reuse, R114 ;  /* 0x000000720c727220 */ /* 0x040fe20000410000 */
[----:B------:R-:W5:Y:S01]  /*14570*/  @P5 MUFU.LG2 R6, R6 ;  /* 0x0000000600065308 */ /* 0x000f620000000c00 */
[C---:B------:R-:W-:Y:S01]  /*14580*/  FMUL.FTZ R115, R12.reuse, R115 ;  /* 0x000000730c737220 */ /* 0x040fe20000410000 */
[----:B------:R-:W-:Y:S01]  /*14590*/  F2FP.PACK_AB R118, R119, R118 ;  /* 0x000000767776723e */ /* 0x000fe200000000ff */
[C---:B------:R-:W-:Y:S01]  /*145a0*/  FMUL.FTZ R78, R12.reuse, R78 ;  /* 0x0000004e0c4e7220 */ /* 0x040fe20000410000 */
[----:B------:R-:W-:Y:S01]  /*145b0*/  STS [R3+0x400], R130 ;  /* 0x0004008203007388 */ /* 0x000fe20000000800 */
[C---:B------:R-:W-:Y:S01]  /*145c0*/  FMUL.FTZ R79, R12.reuse, R79 ;  /* 0x0000004f0c4f7220 */ /* 0x040fe20000410000 */
[----:B------:R-:W-:Y:S01]  /*145d0*/  F2FP.PACK_AB R114, R115, R114 ;  /* 0x000000727372723e */ /* 0x000fe200000000ff */
[C---:B------:R-:W-:Y:S01]  /*145e0*/  FMUL.FTZ R110, R12.reuse, R110 ;  /* 0x0000006e0c6e7220 */ /* 0x040fe20000410000 */
[----:B------:R-:W2:Y:S01]  /*145f0*/  @P4 MUFU.LG2 R5, R5 ;  /* 0x0000000500054308 */ /* 0x000ea20000000c00 */
        /* <DEDUP_REMOVED lines=11> */
[----:B-1----:R-:W-:-:S02]  /*146b0*/  FMUL.FTZ R10, R10, c[0x0][0x2dc] ;  /* 0x0000b7000a0a7a20 */ /* 0x002fc40000410000 */
[C---:B------:R-:W-:Y:S01]  /*146c0*/  FMUL.FTZ R128, R11.reuse, R128 ;  /* 0x000000800b807220 */ /* 0x040fe20000410000 */
[----:B------:R-:W-:Y:S01]  /*146d0*/  F2FP.PACK_AB R98, R12, R98 ;  /* 0x000000620c62723e */ /* 0x000fe200000000ff */
[C---:B------:R-:W-:Y:S01]  /*146e0*/  FMUL.FTZ R129, R11.reuse, R129 ;  /* 0x000000810b817220 */ /* 0x040fe20000410000 */
[----:B------:R-:W-:Y:S01]  /*146f0*/  MOV R12, 0x20 ;  /* 0x00000020000c7802 */ /* 0x000fe20000000f00 */
[C---:B------:R-:W-:Y:S02]  /*14700*/  FMUL.FTZ R116, R11.reuse, R116 ;  /* 0x000000740b747220 */ /* 0x040fe40000410000 */
[----:B------:R-:W-:Y:S01]  /*14710*/  FMUL.FTZ R117, R11, R117 ;  /* 0x000000750b757220 */ /* 0x000fe20000410000 */
[----:B------:R-:W-:Y:S01]  /*14720*/  F2FP.PACK_AB R128, R129, R128 ;  /* 0x000000808180723e */ /* 0x000fe200000000ff */
[----:B------:R-:W-:Y:S01]  /*14730*/  FMUL.FTZ R126, R10, R126 ;  /* 0x0000007e0a7e7220 */ /* 0x000fe20000410000 */
[----:B------:R-:W-:Y:S01]  /*14740*/  SEL R16, R12, 0xffffffe0, !P1 ;  /* 0xffffffe00c107807 */ /* 0x000fe20004800000 */
[C---:B------:R-:W-:Y:S01]  /*14750*/  FMUL.FTZ R127, R10.reuse, R127 ;  /* 0x0000007f0a7f7220 */ /* 0x040fe20000410000 */
[----:B------:R-:W-:Y:S01]  /*14760*/  F2FP.PACK_AB R116, R117, R116 ;  /* 0x000000747574723e */ /* 0x000fe200000000ff */
[C---:B------:R-:W-:Y:S01]  /*14770*/  FMUL.FTZ R122, R10.reuse, R122 ;  /* 0x0000007a0a7a7220 */ /* 0x040fe20000410000 */
[----:B------:R-:W-:Y:S01]  /*14780*/  STS [R3], R128 ;  /* 0x0000008003007388 */ /* 0x000fe20000000800 */
[C---:B------:R-:W-:Y:S01]  /*14790*/  FMUL.FTZ R123, R10.reuse, R123 ;  /* 0x0000007b0a7b7220 */ /* 0x040fe20000410000 */
[----:B------:R-:W-:Y:S01]  /*147a0*/  F2FP.PACK_AB R126, R127, R126 ;  /* 0x0000007e7f7e723e */ /* 0x000fe200000000ff */
[----:B------:R-:W-:Y:S01]  /*147b0*/  FMUL.FTZ R112, R11, R112 ;  /* 0x000000700b707220 */ /* 0x000fe20000410000 */
[----:B------:R-:W-:Y:S01]  /*147c0*/  IADD3 R12, R3, 0x40, RZ ;  /* 0x00000040030c7810 */ /* 0x000fe20007ffe0ff */
[----:B------:R-:W-:Y:S01]  /*147d0*/  FMUL.FTZ R113, R11, R113 ;  /* 0x000000710b717220 */ /* 0x000fe20000410000 */
[----:B------:R-:W-:Y:S01]  /*147e0*/  F2FP.PACK_AB R122, R123, R122 ;  /* 0x0000007a7b7a723e */ /* 0x000fe200000000ff */
[C---:B------:R-:W-:Y:S01]  /*147f0*/  FMUL.FTZ R76, R11.reuse, R76 ;  /* 0x0000004c0b4c7220 */ /* 0x040fe20000410000 */
[----:B------:R-:W-:Y:S01]  /*14800*/  STS [R9], R116 ;  /* 0x0000007409007388 */ /* 0x000fe20000000800 */
[----:B------:R-:W-:Y:S01]  /*14810*/  FMUL.FTZ R77, R11, R77 ;  /* 0x0000004d0b4d7220 */ /* 0x000fe20000410000 */
[----:B------:R-:W-:Y:S01]  /*14820*/  @P2 IADD3 R12, R3, -0x40, RZ ;  /* 0xffffffc0030c2810 */ /* 0x000fe20007ffe0ff */
[C---:B------:R-:W-:Y:S01]  /*14830*/  FMUL.FTZ R70, R10.reuse, R70 ;  /* 0x000000460a467220 */ /* 0x040fe20000410000 */
[----:B------:R-:W-:Y:S01]  /*14840*/  STS [R9+0x400], R118 ;  /* 0x0004007609007388 */ /* 0x000fe20000000800 */
[C---:B------:R-:W-:Y:S01]  /*14850*/  FMUL.FTZ R71, R10.reuse, R71 ;  /* 0x000000470a477220 */ /* 0x040fe20000410000 */
[----:B------:R-:W-:Y:S01]  /*14860*/  F2FP.PACK_AB R112, R113, R112 ;  /* 0x000000707170723e */ /* 0x000fe200000000ff */
[----:B------:R-:W-:Y:S01]  /*14870*/  IMAD.IADD R17, R3, 0x1, R16 ;  /* 0x0000000103117824 */ /* 0x000fe200078e0210 */
[----:B------:R-:W-:Y:S01]  /*14880*/  STS [R3+0x2000], R124 ;  /* 0x0020007c03007388 */ /* 0x000fe20000000800 */
[----:B------:R-:W-:Y:S01]  /*14890*/  FMUL.FTZ R74, R10, R74 ;  /* 0x0000004a0a4a7220 */ /* 0x000fe20000410000 */
[----:B------:R-:W-:Y:S01]  /*148a0*/  IADD3 R18, R16, 0x400, R12 ;  /* 0x0000040010127810 */ /* 0x000fe20007ffe00c */
        /* <DEDUP_REMOVED lines=8> */
[----:B------:R-:W-:Y:S01]  /*14930*/  FMUL.FTZ R105, R11, R105 ;  /* 0x000000690b697220 */ /* 0x000fe20000410000 */
[----:B------:R2:W-:Y:S01]  /*14940*/  STS [R9+0x2400], R122 ;  /* 0x0024007a09007388 */ /* 0x0005e20000000800 */
[C---:B------:R-:W-:Y:S01]  /*14950*/  FMUL.FTZ R82, R10.reuse, R82 ;  /* 0x000000520a527220 */ /* 0x040fe20000410000 */
        /* <DEDUP_REMOVED lines=13> */
[----:B------:R-:W-:Y:S01]  /*14a30*/  FMUL.FTZ R11, R11, R97 ;  /* 0x000000610b0b7220 */ /* 0x000fe20000410000 */
[----:B------:R-:W-:Y:S01]  /*14a40*/  F2FP.PACK_AB R82, R83, R82 ;  /* 0x000000525352723e */ /* 0x000fe200000000ff */
[C---:B------:R-:W-:Y:S01]  /*14a50*/  FMUL.FTZ R94, R10.reuse, R94 ;  /* 0x0000005e0a5e7220 */ /* 0x040fe20000410000 */
[----:B-1----:R-:W-:Y:S01]  /*14a60*/  IADD3 R3, R9, R16, RZ ;  /* 0x0000001009037210 */ /* 0x002fe20007ffe0ff */
[C---:B------:R-:W-:Y:S01]  /*14a70*/  FMUL.FTZ R95, R10.reuse, R95 ;  /* 0x0000005f0a5f7220 */ /* 0x040fe20000410000 */
[----:B------:R-:W-:Y:S01]  /*14a80*/  F2FP.PACK_AB R86, R87, R86 ;  /* 0x000000565756723e */ /* 0x000fe200000000ff */
[----:B------:R-:W-:Y:S01]  /*14a90*/  FMUL.FTZ R102, R10, R102 ;  /* 0x000000660a667220 */ /* 0x000fe20000410000 */
[----:B---3--:R-:W-:Y:S01]  /*14aa0*/  ISETP.NE.AND P2, PT, R8, RZ, PT ;  /* 0x000000ff0800720c */ /* 0x008fe20003f45270 */
[----:B------:R-:W-:Y:S01]  /*14ab0*/  STS [R3], R76 ;  /* 0x0000004c03007388 */ /* 0x000fe20000000800 */
[----:B------:R-:W-:Y:S01]  /*14ac0*/  FMUL.FTZ R10, R10, R103 ;  /* 0x000000670a0a7220 */ /* 0x000fe20000410000 */
[----:B--2---:R-:W1:Y:S01]  /*14ad0*/  LDC.U8 R9, c[0x0][0x328] ;  /* 0x0000ca00ff097b82 */ /* 0x004e620000000000 */
[----:B------:R-:W-:Y:S01]  /*14ae0*/  F2FP.PACK_AB R88, R89, R88 ;  /* 0x000000585958723e */ /* 0x000fe200000000ff */
[----:B------:R-:W-:Y:S01]  /*14af0*/  STS [R3+0x400], R78 ;  /* 0x0004004e03007388 */ /* 0x000fe20000000800 */
[C---:B------:R-:W-:Y:S01]  /*14b00*/  IADD3 R19, R16.reuse, R12, RZ ;  /* 0x0000000c10137210 */ /* 0x040fe20007ffe0ff */
[----:B------:R-:W-:Y:S01]  /*14b10*/  IMAD.IADD R16, R16, 0x1, R15 ;  /* 0x0000000110107824 */ /* 0x000fe200078e020f */
[----:B------:R-:W-:Y:S01]  /*14b20*/  F2FP.PACK_AB R11, R11, R96 ;  /* 0x000000600b0b723e */ /* 0x000fe200000000ff */
[----:B------:R-:W-:Y:S01]  /*14b30*/  STS [R17+0x2000], R68 ;  /* 0x0020004411007388 */ /* 0x000fe20000000800 */
[----:B------:R-:W-:Y:S01]  /*14b40*/  F2FP.PACK_AB R94, R95, R94 ;  /* 0x0000005e5f5e723e */ /* 0x000fe200000000ff */
[----:B----4-:R-:W-:Y:S01]  /*14b50*/  @P6 FMUL.FTZ R45, R45, 0.69314718246459960938 ;  /* 0x3f3172182d2d6820 */ /* 0x010fe20000410000 */
[----:B------:R-:W-:Y:S01]  /*14b60*/  F2FP.PACK_AB R10, R10, R102 ;  /* 0x000000660a0a723e */ /* 0x000fe200000000ff */
[----:B------:R2:W-:Y:S01]  /*14b70*/  STS [R17+0x2400], R70 ;  /* 0x0024004611007388 */ /* 0x0005e20000000800 */
[----:B------:R-:W-:Y:S01]  /*14b80*/  @P2 MOV R44, 0x1 ;  /* 0x00000001002c2802 */ /* 0x000fe20000000f00 */
[----:B------:R-:W-:Y:S01]  /*14b90*/  @P2 IMAD.MOV.U32 R0, RZ, RZ, c[0x0][0x210] ;  /* 0x00008400ff002624 */ /* 0x000fe200078e00ff */
[----:B------:R-:W-:Y:S01]  /*14ba0*/  @!P2 MOV R0, 0x1 ;  /* 0x000000010000a802 */ /* 0x000fe20000000f00 */
[----:B------:R-:W-:Y:S01]  /*14bb0*/  STS [R3+0x2000], R72 ;  /* 0x0020004803007388 */ /* 0x000fe20000000800 */
[----:B-----5:R-:W-:-:S02]  /*14bc0*/  @P5 FMUL.FTZ R6, R6, 0.69314718246459960938 ;  /* 0x3f31721806065820 */ /* 0x020fc40000410000 */
[----:B------:R-:W-:Y:S01]  /*14bd0*/  @P4 FMUL.FTZ R5, R5, 0.69314718246459960938 ;  /* 0x3f31721805054820 */ /* 0x000fe20000410000 */
[----:B------:R3:W-:Y:S01]  /*14be0*/  STS [R3+0x2400], R74 ;  /* 0x0024004a03007388 */ /* 0x0007e20000000800 */
[----:B------:R-:W-:-:S03]  /*14bf0*/  IMAD R2, R2, R0, RZ ;  /* 0x0000000002027224 */ /* 0x000fc600078e02ff */
[----:B------:R-:W-:Y:S01]  /*14c00*/  STS [R12], R108 ;  /* 0x0000006c0c007388 */ /* 0x000fe20000000800 */
[----:B-1----:R-:W-:-:S03]  /*14c10*/  @!P2 ISETP.NE.AND P1, PT, R9, RZ, PT ;  /* 0x000000ff0900a20c */ /* 0x002fc60003f25270 */
[----:B------:R-:W-:Y:S01]  /*14c20*/  STS [R12+0x400], R110 ;  /* 0x0004006e0c007388 */ /* 0x000fe20000000800 */
[----:B------:R-:W-:-:S03]  /*14c30*/  SHF.L.U32 R2, R2, 0x7, RZ ;  /* 0x0000000702027819 */ /* 0x000fc600000006ff */
[----:B------:R-:W-:Y:S04]  /*14c40*/  STS [R15], R104 ;  /* 0x000000680f007388 */ /* 0x000fe80000000800 */
[----:B------:R-:W-:Y:S01]  /*14c50*/  STS [R15+0x400], R106 ;  /* 0x0004006a0f007388 */ /* 0x000fe20000000800 */
[----:B--2---:R-:W-:-:S03]  /*14c60*/  @P2 MOV R17, c[0x0][0x210] ;  /* 0x0000840000112a02 */ /* 0x004fc60000000f00 */
[----:B------:R-:W-:Y:S04]  /*14c70*/  STS [R12+0x2000], R80 ;  /* 0x002000500c007388 */ /* 0x000fe80000000800 */
[----:B------:R1:W-:Y:S04]  /*14c80*/  STS [R12+0x2400], R82 ;  /* 0x002400520c007388 */ /* 0x0003e80000000800 */
[----:B---3--:R-:W2:Y:S04]  /*14c90*/  S2R R3, SR_CTAID.Y ;  /* 0x0000000000037919 */ /* 0x008ea80000002600 */
[----:B------:R-:W-:Y:S04]  /*14ca0*/  STS [R15+0x2000], R84 ;  /* 0x002000540f007388 */ /* 0x000fe80000000800 */
[----:B------:R3:W-:Y:S04]  /*14cb0*/  STS [R15+0x2400], R86 ;  /* 0x002400560f007388 */ /* 0x0007e80000000800 */
[----:B------:R4:W-:Y:S04]  /*14cc0*/  STS [R19], R88 ;  /* 0x0000005813007388 */ /* 0x0009e80000000800 */
[----:B------:R4:W-:Y:S04]  /*14cd0*/  STS [R19+0x400], R90 ;  /* 0x0004005a13007388 */ /* 0x0009e80000000800 */
[----:B------:R4:W-:Y:S01]  /*14ce0*/  STS [R16], R11 ;  /* 0x0000000b10007388 */ /* 0x0009e20000000800 */
[----:B-1----:R-:W-:-:S03]  /*14cf0*/  @P2 IMAD R12, R17, c[0x0][0x214], RZ ;  /* 0x00008500110c2a24 */ /* 0x002fc600078e02ff */
[----:B------:R4:W-:Y:S01]  /*14d00*/  STS [R18], R98 ;  /* 0x0000006212007388 */ /* 0x0009e20000000800 */
[----:B--2---:R-:W-:-:S03]  /*14d10*/  @!P0 IMAD.WIDE.U32 R48, R3, c[0x0][0x1e0], RZ ;  /* 0x0000780003308a25 */ /* 0x004fc600078e00ff */
[----:B------:R4:W-:Y:S02]  /*14d20*/  STS [R19+0x2000], R92 ;  /* 0x0020005c13007388 */ /* 0x0009e40000000800 */
[----:B------:R-:W-:Y:S02]  /*14d30*/  @!P0 MOV R14, R48 ;  /* 0x00000030000e8202 */ /* 0x000fe40000000f00 */
[----:B------:R4:W-:Y:S01]  /*14d40*/  STS [R19+0x2400], R94 ;  /* 0x0024005e13007388 */ /* 0x0009e20000000800 */
[----:B---3--:R-:W-:-:S03]  /*14d50*/  @!P2 MOV R15, c[0x0][0x214] ;  /* 0x00008500000faa02 */ /* 0x008fc60000000f00 */
[----:B------:R4:W-:Y:S01]  /*14d60*/  STS [R16+0x2000], R100 ;  /* 0x0020006410007388 */ /* 0x0009e20000000800 */
[----:B------:R-:W-:Y:S02]  /*14d70*/  @!P2 SEL R12, R15, c[0x0][0x234], !P1 ;  /* 0x00008d000f0caa07 */ /* 0x000fe40004800000 */
[----:B------:R-:W-:Y:S01]  /*14d80*/  ISETP.NE.AND P1, PT, R9, RZ, PT ;  /* 0x000000ff0900720c */ /* 0x000fe20003f25270 */
[----:B------:R4:W-:Y:S02]  /*14d90*/  STS [R18+0x2000], R10 ;  /* 0x0020000a12007388 */ /* 0x0009e40000000800 */
[----:B------:R-:W-:Y:S02]  /*14da0*/  @!P2 IMAD R44, R12, c[0x0][0x1c0], RZ ;  /* 0x000070000c2caa24 */ /* 0x000fe400078e02ff */
[----:B------:R-:W-:Y:S01]  /*14db0*/  BAR.SYNC.DEFER_BLOCKING 0x0 ;  /* 0x0000000000007b1d */ /* 0x000fe20000010000 */
[----:B------:R-:W-:Y:S01]  /*14dc0*/  ISETP.EQ.AND P1, PT, R8, RZ, P1 ;  /* 0x000000ff0800720c */ /* 0x000fe20000f22270 */
[----:B------:R-:W-:Y:S01]  /*14dd0*/  IMAD R44, R3, R44, RZ ;  /* 0x0000002c032c7224 */ /* 0x000fe200078e02ff */
[----:B------:R-:W-:-:S03]  /*14de0*/  @!P0 SHF.R.S32.HI R8, RZ, 0x1f, R3 ;  /* 0x0000001fff088819 */ /* 0x000fc60000011403 */
[----:B------:R-:W1:Y:S01]  /*14df0*/  S2R R15, SR_CTAID.Z ;  /* 0x00000000000f7919 */ /* 0x000e620000002700 */
[----:B------:R-:W-:Y:S01]  /*14e00*/  SEL R44, R44, RZ, !P1 ;  /* 0x000000ff2c2c7207 */ /* 0x000fe20004800000 */
[----:B------:R-:W-:-:S04]  /*14e10*/  @!P0 IMAD R8, R8, c[0x0][0x1e0], RZ ;  /* 0x0000780008088a24 */ /* 0x000fc800078e02ff */
[C---:B------:R-:W-:Y:S02]  /*14e20*/  @!P0 IMAD R46, R3.reuse, c[0x0][0x1e4], R8 ;  /* 0x00007900032e8a24 */ /* 0x040fe400078e0208 */
[----:B------:R-:W-:Y:S01]  /*14e30*/  @P1 IMAD R47, R3, c[0x0][0x214], RZ ;  /* 0x00008500032f1a24 */ /* 0x000fe200078e02ff */
[----:B------:R-:W-:Y:S01]  /*14e40*/  MOV R3, 0x7f800000 ;  /* 0x7f80000000037802 */ /* 0x000fe20000000f00 */
[----:B------:R-:W-:Y:S01]  /*14e50*/  @P6 FFMA.FTZ R3, R137, c[0x0][0x238], R45 ;  /* 0x00008e0089036a23 */ /* 0x000fe2000001002d */
[----:B------:R-:W-:Y:S01]  /*14e60*/  @!P0 IADD3 R7, R49, R46, RZ ;  /* 0x0000002e31078210 */ /* 0x000fe20007ffe0ff */
[----:B------:R-:W-:Y:S01]  /*14e70*/  @P3 FMUL.FTZ R46, R13, 0.69314718246459960938 ;  /* 0x3f3172180d2e3820 */ /* 0x000fe20000410000 */
[----:B------:R-:W-:Y:S01]  /*14e80*/  @P1 SEL R47, R47, R202, !P0 ;  /* 0x000000ca2f2f1207 */ /* 0x000fe20004000000 */
[----:B------:R-:W-:Y:S01]  /*14e90*/  @!P1 CS2R R48, SRZ ;  /* 0x0000000000309805 */ /* 0x000fe2000001ff00 */
[----:B------:R-:W-:Y:S02]  /*14ea0*/  LOP3.LUT P0, RZ, R4, 0x3, RZ, 0xc0, !PT ;  /* 0x0000000304ff7812 */ /* 0x000fe4000780c0ff */
[----:B------:R-:W-:Y:S01]  /*14eb0*/  @P1 MOV R48, R47 ;  /* 0x0000002f00301202 */ /* 0x000fe20000000f00 */
[----:B------:R4:W2:Y:S01]  /*14ec0*/  LDS.128 R36, [R210] ;  /* 0x00000000d2247984 */ /* 0x0008a20000000c00 */
[----:B------:R-:W-:-:S02]  /*14ed0*/  @P1 SHF.R.S32.HI R49, RZ, 0x1f, R47 ;  /* 0x0000001fff311819 */ /* 0x000fc4000001142f */
[----:B------:R-:W-:Y:S01]  /*14ee0*/  MOV R45, 0x7f800000 ;  /* 0x7f800000002d7802 */ /* 0x000fe20000000f00 */
[----:B------:R4:W3:Y:S01]  /*14ef0*/  LDS.128 R32, [R210+0x800] ;  /* 0x00080000d2207984 */ /* 0x0008e20000000c00 */
[----:B------:R-:W-:Y:S01]  /*14f00*/  MOV R4, 0x7f800000 ;  /* 0x7f80000000047802 */ /* 0x000fe20000000f00 */
[----:B-1----:R-:W-:Y:S01]  /*14f10*/  IMAD R44, R15, R12, R44 ;  /* 0x0000000c0f2c7224 */ /* 0x002fe200078e022c */
[----:B------:R-:W-:Y:S01]  /*14f20*/  MOV R12, 0x7f800000 ;  /* 0x7f800000000c7802 */ /* 0x000fe20000000f00 */
[----:B------:R4:W1:Y:S01]  /*14f30*/  LDS.128 R28, [R210+0x1000] ;  /* 0x00100000d21c7984 */ /* 0x0008620000000c00 */
[----:B------:R-:W-:Y:S02]  /*14f40*/  @P5 FFMA.FTZ R45, R136, c[0x0][0x238], R6 ;  /* 0x00008e00882d5a23 */ /* 0x000fe40000010006 */
[----:B------:R-:W-:Y:S01]  /*14f50*/  IADD3 R13, P2, P1, R2, R48, R44 ;  /* 0x00000030020d7210 */ /* 0x000fe2000795e02c */
[----:B------:R4:W1:Y:S01]  /*14f60*/  LDS.128 R24, [R210+0x1800] ;  /* 0x00180000d2187984 */ /* 0x0008620000000c00 */
[----:B------:R-:W-:Y:S01]  /*14f70*/  SHF.R.S32.HI R2, RZ, 0x1f, R2 ;  /* 0x0000001fff027819 */ /* 0x000fe20000011402 */
[----:B------:R-:W-:Y:S01]  /*14f80*/  @P4 FFMA.FTZ R4, R135, c[0x0][0x238], R5 ;  /* 0x00008e0087044a23 */ /* 0x000fe20000010005 */
[----:B------:R-:W-:Y:S01]  /*14f90*/  SHF.R.S32.HI R44, RZ, 0x1f, R44 ;  /* 0x0000001fff2c7819 */ /* 0x000fe2000001142c */
[----:B------:R4:W1:Y:S01]  /*14fa0*/  LDS.128 R20, [R210+0x2000] ;  /* 0x00200000d2147984 */ /* 0x0008620000000c00 */
[----:B------:R-:W-:-:S02]  /*14fb0*/  @P3 FFMA.FTZ R12, R134, c[0x0][0x238], R46 ;  /* 0x00008e00860c3a23 */ /* 0x000fc4000001002e */
[----:B------:R-:W-:Y:S01]  /*14fc0*/  IADD3.X R2, R2, R49, R44, P2, P1 ;  /* 0x0000003102027210 */ /* 0x000fe200017e242c */
[----:B------:R4:W1:Y:S04]  /*14fd0*/  LDS.128 R16, [R210+0x2800] ;  /* 0x00280000d2107984 */ /* 0x0008680000000c00 */
[----:B------:R4:W1:Y:S04]  /*14fe0*/  LDS.128 R8, [R210+0x3000] ;  /* 0x00300000d2087984 */ /* 0x0008680000000c00 */
[----:B------:R4:W1:Y:S01]  /*14ff0*/  LDS.128 R40, [R210+0x3800] ;  /* 0x00380000d2287984 */ /* 0x0008620000000c00 */
[----:B------:R-:W-:Y:S05]  /*15000*/  @P0 BRA `(.L_x_758) ;  /* 0x0000020000000947 */ /* 0x000fea0003800000 */
        /* <DEDUP_REMOVED lines=18> */
[----:B------:R-:W-:Y:S01]  /*15130*/  @!P5 LEA.HI.X.SX32 R46, R46, R2, 0x1, P2 ;  /* 0x000000022e2ed211 */ /* 0x000fe200010f0eff */
[----:B------:R4:W-:Y:S01]  /*15140*/  @!P6 STG.E [R48.64], R3 ;  /* 0x000000033000e986 */ /* 0x0009e2000c101914 */
[----:B------:R-:W-:-:S02]  /*15150*/  @!P3 IADD3 R13, P0, R47, R13, RZ ;  /* 0x0000000d2f0db210 */ /* 0x000fc40007f1e0ff */
[----:B------:R-:W-:Y:S02]  /*15160*/  @!P5 LEA R50, P2, R0, c[0x0][0x200], 0x2 ;  /* 0x000080000032da11 */ /* 0x000fe400078410ff */
[-C--:B------:R-:W-:Y:S02]  /*15170*/  @!P4 LEA.HI.X.SX32 R44, R44, R2.reuse, 0x1, P1 ;  /* 0x000000022c2cc211 */ /* 0x080fe400008f0eff */
[----:B------:R-:W-:Y:S02]  /*15180*/  @!P3 LEA.HI.X.SX32 R2, R47, R2, 0x1, P0 ;  /* 0x000000022f02b211 */ /* 0x000fe400000f0eff */
[----:B------:R-:W-:Y:S02]  /*15190*/  @!P5 LEA.HI.X R51, R0, c[0x0][0x204], R46, 0x2, P2 ;  /* 0x000081000033da11 */ /* 0x000fe400010f142e */
[----:B------:R-:W-:Y:S02]  /*151a0*/  @!P4 LEA R52, P1, R5, c[0x0][0x200], 0x2 ;  /* 0x000080000534ca11 */ /* 0x000fe400078210ff */
[----:B------:R-:W-:Y:S01]  /*151b0*/  @!P3 LEA R46, P0, R13, c[0x0][0x200], 0x2 ;  /* 0x000080000d2eba11 */ /* 0x000fe200078010ff */
[----:B------:R4:W-:Y:S01]  /*151c0*/  @!P5 STG.E [R50.64], R45 ;  /* 0x0000002d3200d986 */ /* 0x0009e2000c101914 */
[----:B------:R-:W-:-:S02]  /*151d0*/  @!P4 LEA.HI.X R53, R5, c[0x0][0x204], R44, 0x2, P1 ;  /* 0x000081000535ca11 */ /* 0x000fc400008f142c */
[----:B------:R-:W-:-:S03]  /*151e0*/  @!P3 LEA.HI.X R47, R13, c[0x0][0x204], R2, 0x2, P0 ;  /* 0x000081000d2fba11 */ /* 0x000fc600000f1402 */
[----:B------:R4:W-:Y:S04]  /*151f0*/  @!P4 STG.E [R52.64], R4 ;  /* 0x000000043400c986 */ /* 0x0009e8000c101914 */
[----:B------:R4:W-:Y:S02]  /*15200*/  @!P3 STG.E [R46.64], R12 ;  /* 0x0000000c2e00b986 */ /* 0x0009e4000c101914 */
.L_x_758:
[----:B------:R-:W-:Y:S05]  /*15210*/  BSYNC B0 ;  /* 0x0000000000007941 */ /* 0x000fea0003800000 */
.L_x_757:
[----:B------:R-:W5:Y:S01]  /*15220*/  S2R R2, SR_TID.X ;  /* 0x0000000000027919 */ /* 0x000f620000002100 */
[C---:B----4-:R-:W-:Y:S01]  /*15230*/  IADD3 R4, P0, R216.reuse, R14, RZ ;  /* 0x0000000ed8047210 */ /* 0x050fe20007f1e0ff */
[----:B------:R-:W-:Y:S01]  /*15240*/  BSSY B0, `(.L_x_759) ;  /* 0x0000015000007945 */ /* 0x000fe20003800000 */
[----:B------:R-:W-:Y:S02]  /*15250*/  ISETP.GE.AND P1, PT, R216, c[0x0][0x220], PT ;  /* 0x00008800d8007a0c */ /* 0x000fe40003f26270 */
[----:B------:R-:W-:Y:S01]  /*15260*/  SHF.R.S32.HI R3, RZ, 0x1f, R15 ;  /* 0x0000001fff037819 */ /* 0x000fe2000001140f */
[----:B------:R-:W-:-:S04]  /*15270*/  IMAD.X R5, R217, 0x1, R7, P0 ;  /* 0x00000001d9057824 */ /* 0x000fc800000e0607 */
[----:B------:R-:W-:Y:S02]  /*15280*/  IMAD R3, R3, c[0x0][0x1f0], RZ ;  /* 0x00007c0003037a24 */ /* 0x000fe400078e02ff */
[----:B------:R-:W-:-:S04]  /*15290*/  IMAD.WIDE.U32 R4, R15, c[0x0][0x1f0], R4 ;  /* 0x00007c000f047a25 */ /* 0x000fc800078e0004 */
[----:B------:R-:W-:-:S04]  /*152a0*/  IMAD R3, R15, c[0x0][0x1f4], R3 ;  /* 0x00007d000f037a24 */ /* 0x000fc800078e0203 */
[----:B------:R-:W-:Y:S01]  /*152b0*/  IMAD.IADD R7, R5, 0x1, R3 ;  /* 0x0000000105077824 */ /* 0x000fe200078e0203 */
[----:B-----5:R-:W-:-:S04]  /*152c0*/  SHF.R.S32.HI R0, RZ, 0x1f, R2 ;  /* 0x0000001fff007819 */ /* 0x020fc80000011402 */
[----:B------:R-:W-:-:S04]  /*152d0*/  LEA.HI R0, R0, R2, RZ, 0x3 ;  /* 0x0000000200007211 */ /* 0x000fc800078f18ff */
[----:B------:R-:W-:-:S04]  /*152e0*/  SHF.R.S32.HI R0, RZ, 0x3, R0 ;  /* 0x00000003ff007819 */ /* 0x000fc80000011400 */
[----:B------:R-:W-:-:S13]  /*152f0*/  ISETP.GE.OR P0, PT, R0, R195, P1 ;  /* 0x000000c30000720c */ /* 0x000fda0000f06670 */
        /* <DEDUP_REMOVED lines=8> */
[----:B--2---:R2:W-:Y:S02]  /*15380*/  STG.E.128 [R14.64], R36 ;  /* 0x000000240e007986 */ /* 0x0045e4000c101d14 */
.L_x_760:
[----:B------:R-:W-:Y:S05]  /*15390*/  BSYNC B0 ;  /* 0x0000000000007941 */ /* 0x000fea0003800000 */
.L_x_759:
        /* <DEDUP_REMOVED lines=14> */
[----:B---3--:R2:W-:Y:S02]  /*15480*/  STG.E.128 [R14.64], R32 ;  /* 0x000000200e007986 */ /* 0x0085e4000c101d14 */
.L_x_762:
[----:B------:R-:W-:Y:S05]  /*15490*/  BSYNC B0 ;  /* 0x0000000000007941 */ /* 0x000fea0003800000 */
.L_x_761:
        /* <DEDUP_REMOVED lines=15> */
.L_x_764:
[----:B------:R-:W-:Y:S05]  /*15590*/  BSYNC B0 ;  /* 0x0000000000007941 */ /* 0x000fea0003800000 */
.L_x_763:
[----:B------:R-:W-:Y:S01]  /*155a0*/  ISETP.GE.OR P0, PT, R209, R195, P1 ;  /* 0x000000c3d100720c */ /* 0x000fe20000f06670 */
[----:B------:R-:W-:-:S12]  /*155b0*/  BSSY B0, `(.L_x_765) ;  /* 0x000000d000007945 */ /* 0x000fd80003800000 */
        /* <DEDUP_REMOVED lines=12> */
.L_x_766:
[----:B------:R-:W-:Y:S05]  /*15680*/  BSYNC B0 ;  /* 0x0000000000007941 */ /* 0x000fea0003800000 */
.L_x_765:
        /* <DEDUP_REMOVED lines=14> */
.L_x_768:
[----:B------:R-:W-:Y:S05]  /*15770*/  BSYNC B0 ;  /* 0x0000000000007941 */ /* 0x000fea0003800000 */
.L_x_767:
        /* <DEDUP_REMOVED lines=14> */
.L_x_770:
[----:B------:R-:W-:Y:S05]  /*15860*/  BSYNC B0 ;  /* 0x0000000000007941 */ /* 0x000fea0003800000 */
.L_x_769:
        /* <DEDUP_REMOVED lines=14> */
.L_x_772:
[----:B------:R-:W-:Y:S05]  /*15950*/  BSYNC B0 ;  /* 0x0000000000007941 */ /* 0x000fea0003800000 */
.L_x_771:
[----:B------:R-:W-:-:S13]  /*15960*/  ISETP.GE.OR P1, PT, R205, R195, P1 ;  /* 0x000000c3cd00720c */ /* 0x000fda0000f26670 */
[----:B------:R-:W-:Y:S05]  /*15970*/  @P1 EXIT ;  /* 0x000000000000194d */ /* 0x000fea0003800000 */
        /* <DEDUP_REMOVED lines=12> */
.L_x_707:
[----:B------:R-:W1:Y:S01]  /*15a40*/  LDC.U8 R0, c[0x0][0x329] ;  /* 0x0000ca40ff007b82 */ /* 0x000e620000000000 */
[----:B------:R-:W-:Y:S01]  /*15a50*/  ISETP.NE.AND P4, PT, R202, -0x1, PT ;  /* 0xffffffffca00780c */ /* 0x000fe20003f85270 */
[----:B------:R-:W-:Y:S01]  /*15a60*/  BSSY B0, `(.L_x_773) ;  /* 0x000003f000007945 */ /* 0x000fe20003800000 */
[----:B------:R-:W-:Y:S02]  /*15a70*/  LEA.HI R2, R8, R14, RZ, 0x3 ;  /* 0x0000000e08027211 */ /* 0x000fe400078f18ff */
[----:B------:R-:W-:-:S03]  /*15a80*/  IADD3 R13, -R12, R13, RZ ;  /* 0x0000000d0c0d7210 */ /* 0x000fc60007ffe1ff */
[----:B------:R-:W2:Y:S06]  /*15a90*/  LDC.U8 R4, c[0x0][0x328] ;  /* 0x0000ca00ff047b82 */ /* 0x000eac0000000000 */
[----:B------:R-:W-:Y:S01]  /*15aa0*/  @P4 IMAD.WIDE.U32 R6, R202, c[0x0][0x1e8], RZ ;  /* 0x00007a00ca064a25 */ /* 0x000fe200078e00ff */
[----:B------:R-:W-:-:S03]  /*15ab0*/  @!P4 SHF.R.S32.HI R5, RZ, 0x1f, R16 ;  /* 0x0000001fff05c819 */ /* 0x000fc60000011410 */
[----:B------:R-:W-:-:S04]  /*15ac0*/  @!P4 IMAD.WIDE.U32 R8, R16, c[0x0][0x1e0], RZ ;  /* 0x000078001008ca25 */ /* 0x000fc800078e00ff */
[----:B------:R-:W-:Y:S01]  /*15ad0*/  @!P4 IMAD R5, R5, c[0x0][0x1e0], RZ ;  /* 0x000078000505ca24 */ /* 0x000fe200078e02ff */
[----:B-1----:R-:W-:Y:S01]  /*15ae0*/  ISETP.NE.AND P2, PT, R0, RZ, PT ;  /* 0x000000ff0000720c */ /* 0x002fe20003f45270 */
[----:B------:R-:W-:Y:S02]  /*15af0*/  @!P4 IMAD.MOV.U32 R6, RZ, RZ, R8 ;  /* 0x000000ffff06c224 */ /* 0x000fe400078e0008 */
[----:B------:R-:W-:Y:S01]  /*15b00*/  @!P4 IMAD R5, R16, c[0x0][0x1e4], R5 ;  /* 0x000079001005ca24 */ /* 0x000fe200078e0205 */
[----:B--2---:R-:W-:-:S04]  /*15b10*/  ISETP.NE.AND P0, PT, R4, RZ, PT ;  /* 0x000000ff0400720c */ /* 0x004fc80003f05270 */
[----:B------:R-:W-:Y:S01]  /*15b20*/  ISETP.EQ.AND P0, PT, R0, RZ, P0 ;  /* 0x000000ff0000720c */ /* 0x000fe20000702270 */
[----:B------:R-:W-:-:S04]  /*15b30*/  @P4 IMAD R0, R202, c[0x0][0x1ec], R7 ;  /* 0x00007b00ca004a24 */ /* 0x000fc800078e0207 */
[----:B------:R-:W-:Y:S01]  /*15b40*/  @!P2 ISETP.NE.AND P3, PT, R4, RZ, PT ;  /* 0x000000ff0400a20c */ /* 0x000fe20003f65270 */
[----:B------:R-:W-:Y:S01]  /*15b50*/  @P2 IMAD.MOV.U32 R3, RZ, RZ, c[0x0][0x210] ;  /* 0x00008400ff032624 */ /* 0x000fe200078e00ff */
[----:B------:R-:W-:Y:S01]  /*15b60*/  LOP3.LUT R7, R2, 0xfffffff8, RZ, 0xc0, !PT ;  /* 0xfffffff802077812 */ /* 0x000fe200078ec0ff */
[----:B------:R-:W-:Y:S01]  /*15b70*/  @!P2 IMAD.MOV.U32 R4, RZ, RZ, c[0x0][0x214] ;  /* 0x00008500ff04a624 */ /* 0x000fe200078e00ff */
[----:B------:R-:W-:Y:S01]  /*15b80*/  ISETP.NE.OR P1, PT, R202, -0x1, !P0 ;  /* 0xffffffffca00780c */ /* 0x000fe20004725670 */
[----:B------:R-:W-:Y:S01]  /*15b90*/  @P2 IMAD R3, R3, c[0x0][0x214], RZ ;  /* 0x0000850003032a24 */ /* 0x000fe200078e02ff */
[----:B------:R-:W-:Y:S01]  /*15ba0*/  SHF.R.S32.HI R2, RZ, 0x3, R2 ;  /* 0x00000003ff027819 */ /* 0x000fe20000011402 */
[----:B------:R-:W-:Y:S01]  /*15bb0*/  IMAD.IADD R14, R14, 0x1, -R7 ;  /* 0x000000010e0e7824 */ /* 0x000fe200078e0a07 */
[----:B------:R-:W-:Y:S01]  /*15bc0*/  @!P2 SEL R3, R4, c[0x0][0x234], !P3 ;  /* 0x00008d000403aa07 */ /* 0x000fe20005800000 */
[----:B------:R-:W-:Y:S01]  /*15bd0*/  @!P4 IMAD.IADD R0, R9, 0x1, R5 ;  /* 0x000000010900c824 */ /* 0x000fe200078e0205 */
[----:B------:R-:W-:Y:S01]  /*15be0*/  @P2 MOV R5, 0x1 ;  /* 0x0000000100052802 */ /* 0x000fe20000000f00 */
[----:B------:R-:W-:Y:S01]  /*15bf0*/  IMAD.SHL.U32 R7, R14, 0x8, RZ ;  /* 0x000000080e077824 */ /* 0x000fe200078e00ff */
[----:B------:R-:W-:Y:S01]  /*15c00*/  SHF.R.S32.HI R4, RZ, 0x1f, R20 ;  /* 0x0000001fff047819 */ /* 0x000fe20000011414 */
[----:B------:R-:W-:Y:S01]  /*15c10*/  @!P2 IMAD R5, R3, c[0x0][0x1c0], RZ ;  /* 0x000070000305aa24 */ /* 0x000fe200078e02ff */
[----:B------:R-:W-:-:S02]  /*15c20*/  @!P0 CS2R R18, SRZ ;  /* 0x0000000000128805 */ /* 0x000fc4000001ff00 */
[C---:B------:R-:W-:Y:S01]  /*15c30*/  IADD3 R6, P3, R7.reuse, R6, RZ ;  /* 0x0000000607067210 */ /* 0x040fe20007f7e0ff */
[C---:B------:R-:W-:Y:S01]  /*15c40*/  @!P1 IMAD R202, R16.reuse, c[0x0][0x214], RZ ;  /* 0x0000850010ca9a24 */ /* 0x040fe200078e02ff */
[C---:B------:R-:W-:Y:S01]  /*15c50*/  ISETP.GE.AND P1, PT, R7.reuse, c[0x0][0x220], PT ;  /* 0x0000880007007a0c */ /* 0x040fe20003f26270 */
[----:B------:R-:W-:Y:S01]  /*15c60*/  IMAD R5, R16, R5, RZ ;  /* 0x0000000510057224 */ /* 0x000fe200078e02ff */
[----:B------:R-:W-:Y:S01]  /*15c70*/  LEA.HI.X.SX32 R7, R7, R0, 0x1, P3 ;  /* 0x0000000007077211 */ /* 0x000fe200018f0eff */
[----:B------:R-:W-:Y:S01]  /*15c80*/  @P2 IMAD.MOV.U32 R0, RZ, RZ, c[0x0][0x210] ;  /* 0x00008400ff002624 */ /* 0x000fe200078e00ff */
[----:B------:R-:W-:Y:S01]  /*15c90*/  ISETP.GE.OR P3, PT, R2, R13, P1 ;  /* 0x0000000d0200720c */ /* 0x000fe20000f66670 */
[----:B------:R-:W-:Y:S01]  /*15ca0*/  IMAD R4, R4, c[0x0][0x1f0], RZ ;  /* 0x00007c0004047a24 */ /* 0x000fe200078e02ff */
[----:B------:R-:W-:Y:S01]  /*15cb0*/  SEL R5, R5, RZ, !P0 ;  /* 0x000000ff05057207 */ /* 0x000fe20004000000 */
[----:B------:R-:W-:Y:S01]  /*15cc0*/  @!P2 IMAD.MOV.U32 R0, RZ, RZ, 0x1 ;  /* 0x00000001ff00a424 */ /* 0x000fe200078e00ff */
[----:B------:R-:W-:Y:S01]  /*15cd0*/  @P0 SHF.R.S32.HI R19, RZ, 0x1f, R202 ;  /* 0x0000001fff130819 */ /* 0x000fe200000114ca */
[----:B------:R-:W-:-:S02]  /*15ce0*/  IMAD R21, R20, c[0x0][0x1f4], R4 ;  /* 0x00007d0014157a24 */ /* 0x000fc400078e0204 */
[----:B------:R-:W-:Y:S01]  /*15cf0*/  @P0 IMAD.MOV.U32 R18, RZ, RZ, R202 ;  /* 0x000000ffff120224 */ /* 0x000fe200078e00ca */
[----:B------:R-:W-:Y:S01]  /*15d00*/  ISETP.GE.AND P0, PT, R2, R13, PT ;  /* 0x0000000d0200720c */ /* 0x000fe20003f06270 */
[----:B------:R-:W-:Y:S02]  /*15d10*/  IMAD R4, R12, R0, RZ ;  /* 0x000000000c047224 */ /* 0x000fe400078e02ff */
[----:B------:R-:W-:-:S03]  /*15d20*/  IMAD.WIDE.U32 R16, R20, c[0x0][0x1f0], R6 ;  /* 0x00007c0014107a25 */ /* 0x000fc600078e0006 */
[----:B------:R-:W-:Y:S01]  /*15d30*/  SHF.R.S32.HI R6, RZ, 0x1f, R4 ;  /* 0x0000001fff067819 */ /* 0x000fe20000011404 */
        /* <DEDUP_REMOVED lines=17> */
.L_x_774:
[----:B------:R-:W-:Y:S05]  /*15e50*/  BSYNC B0 ;  /* 0x0000000000007941 */ /* 0x000fea0003800000 */
.L_x_773:
[----:B------:R-:W-:Y:S01]  /*15e60*/  IADD3 R15, R2, 0x10, RZ ;  /* 0x00000010020f7810 */ /* 0x000fe20007ffe0ff */
[----:B------:R-:W-:Y:S03]  /*15e70*/  BSSY B0, `(.L_x_775) ;  /* 0x0000010000007945 */ /* 0x000fe60003800000 */
[CC--:B------:R-:W-:Y:S02]  /*15e80*/  ISETP.GE.OR P0, PT, R15.reuse, R13.reuse, P1 ;  /* 0x0000000d0f00720c */ /* 0x0c0fe40000f06670 */
[----:B------:R-:W-:-:S04]  /*15e90*/  ISETP.GE.AND P2, PT, R15, R13, PT ;  /* 0x0000000d0f00720c */ /* 0x000fc80003f46270 */
[----:B------:R-:W-:-:S07]  /*15ea0*/  P2R R19, PR, RZ, 0x4 ;  /* 0x00000004ff137803 */ /* 0x000fce0000000000 */
[----:B------:R-:W-:Y:S05]  /*15eb0*/  @P0 BRA `(.L_x_776) ;  /* 0x000000b000000947 */ /* 0x000fea0003800000 */
[----:B------:R-:W-:Y:S01]  /*15ec0*/  IADD3 R7, P0, R232, 0x10, RZ ;  /* 0x00000010e8077810 */ /* 0x000fe20007f1e0ff */
[----:B------:R-:W-:Y:S01]  /*15ed0*/  IMAD.MOV.U32 R8, RZ, RZ, R16 ;  /* 0x000000ffff087224 */ /* 0x000fe200078e0010 */
[----:B------:R-:W-:-:S03]  /*15ee0*/  MOV R9, R21 ;  /* 0x0000001500097202 */ /* 0x000fc60000000f00 */
[----:B------:R-:W-:Y:S02]  /*15ef0*/  IMAD.X R6, RZ, RZ, R233, P0 ;  /* 0x000000ffff067224 */ /* 0x000fe400000e06e9 */
[----:B------:R-:W-:-:S04]  /*15f00*/  IMAD.WIDE.U32 R8, R7, c[0x0][0x1e8], R8 ;  /* 0x00007a0007087a25 */ /* 0x000fc800078e0008 */
[----:B------:R-:W-:Y:S01]  /*15f10*/  IMAD R6, R6, c[0x0][0x1e8], RZ ;  /* 0x00007a0006067a24 */ /* 0x000fe200078e02ff */
[----:B-1----:R-:W-:-:S03]  /*15f20*/  LEA R10, P0, R8, c[0x0][0x1d0], 0x1 ;  /* 0x00007400080a7a11 */ /* 0x002fc600078008ff */
[----:B------:R-:W-:-:S05]  /*15f30*/  IMAD R6, R7, c[0x0][0x1ec], R6 ;  /* 0x00007b0007067a24 */ /* 0x000fca00078e0206 */
[----:B------:R-:W-:-:S04]  /*15f40*/  IADD3 R6, R6, R9, RZ ;  /* 0x0000000906067210 */ /* 0x000fc80007ffe0ff */
[----:B------:R-:W-:-:S05]  /*15f50*/  LEA.HI.X R11, R8, c[0x0][0x1d4], R6, 0x1, P0 ;  /* 0x00007500080b7a11 */ /* 0x000fca00000f0c06 */
[----:B------:R1:W-:Y:S02]  /*15f60*/  STG.E.128 [R10.64], RZ ;  /* 0x000000ff0a007986 */ /* 0x0003e4000c101d14 */
.L_x_776:
[----:B------:R-:W-:Y:S05]  /*15f70*/  BSYNC B0 ;  /* 0x0000000000007941 */ /* 0x000fea0003800000 */
.L_x_775:
[----:B------:R-:W-:Y:S01]  /*15f80*/  IADD3 R12, R2, 0x20, RZ ;  /* 0x00000020020c7810 */ /* 0x000fe20007ffe0ff */
        /* <DEDUP_REMOVED lines=15> */
.L_x_778:
[----:B------:R-:W-:Y:S05]  /*16080*/  BSYNC B0 ;  /* 0x0000000000007941 */ /* 0x000fea0003800000 */
.L_x_777:
        /* <DEDUP_REMOVED lines=16> */
.L_x_780:
[----:B------:R-:W-:Y:S05]  /*16190*/  BSYNC B0 ;  /* 0x0000000000007941 */ /* 0x000fea0003800000 */
.L_x_779:
        /* <DEDUP_REMOVED lines=16> */
.L_x_782:
[----:B------:R-:W-:Y:S05]  /*162a0*/  BSYNC B0 ;  /* 0x0000000000007941 */ /* 0x000fea0003800000 */
.L_x_781:
        /* <DEDUP_REMOVED lines=16> */
.L_x_784:
[----:B------:R-:W-:Y:S05]  /*163b0*/  BSYNC B0 ;  /* 0x0000000000007941 */ /* 0x000fea0003800000 */
.L_x_783:
        /* <DEDUP_REMOVED lines=16> */
.L_x_786:
[----:B------:R-:W-:Y:S05]  /*164c0*/  BSYNC B0 ;  /* 0x0000000000007941 */ /* 0x000fea0003800000 */
.L_x_785:
[----:B------:R-:W-:Y:S01]  /*164d0*/  IADD3 R6, R2, 0x70, RZ ;  /* 0x0000007002067810 */ /* 0x000fe20007ffe0ff */
[----:B------:R-:W-:Y:S03]  /*164e0*/  BSSY B0, `(.L_x_787) ;  /* 0x000000e000007945 */ /* 0x000fe60003800000 */
[CC--:B------:R-:W-:Y:S02]  /*164f0*/  ISETP.GE.OR P0, PT, R6.reuse, R13.reuse, P1 ;  /* 0x0000000d0600720c */ /* 0x0c0fe40000f06670 */
[----:B------:R-:W-:-:S11]  /*16500*/  ISETP.GE.AND P1, PT, R6, R13, PT ;  /* 0x0000000d0600720c */ /* 0x000fd60003f26270 */
        /* <DEDUP_REMOVED lines=11> */
.L_x_788:
[----:B------:R-:W-:Y:S05]  /*165c0*/  BSYNC B0 ;  /* 0x0000000000007941 */ /* 0x000fea0003800000 */
.L_x_787:
        /* <DEDUP_REMOVED lines=10> */
[----:B------:R-:W-:Y:S01]  /*16670*/  @!P0 IADD3 R7, P1, R2, R4, RZ ;  /* 0x0000000402078210 */ /* 0x000fe20007f3e0ff */
[----:B------:R-:W-:-:S03]  /*16680*/  @!P6 IMAD R12, R12, R0, RZ ;  /* 0x000000000c0ce224 */ /* 0x000fc600078e02ff */
[----:B------:R-:W-:Y:S01]  /*16690*/  @!P0 LEA.HI.X.SX32 R2, R2, R18, 0x1, P1 ;  /* 0x0000001202028211 */ /* 0x000fe200008f0eff */
[----:B------:R-:W-:Y:S01]  /*166a0*/  @!P4 IMAD R10, R10, R0, RZ ;  /* 0x000000000a0ac224 */ /* 0x000fe200078e02ff */
[----:B------:R-:W-:-:S13]  /*166b0*/  ISETP.NE.OR P1, PT, R14, RZ, P2 ;  /* 0x000000ff0e00720c */ /* 0x000fda0001725670 */
[----:B------:R-:W-:-:S05]  /*166c0*/  @!P1 IMAD R13, R15, R0, RZ ;  /* 0x000000000f0d9224 */ /* 0x000fca00078e02ff */
[----:B------:R-:W-:-:S04]  /*166d0*/  @!P1 IADD3 R15, P2, R13, R4, RZ ;  /* 0x000000040d0f9210 */ /* 0x000fc80007f5e0ff */
[----:B------:R-:W-:Y:S02]  /*166e0*/  @!P1 LEA.HI.X.SX32 R13, R13, R18, 0x1, P2 ;  /* 0x000000120d0d9211 */ /* 0x000fe400010f0eff */
[----:B------:R-:W-:-:S04]  /*166f0*/  @!P0 LEA R16, P2, R7, c[0x0][0x200], 0x2 ;  /* 0x0000800007108a11 */ /* 0x000fc800078410ff */
[----:B------:R-:W-:Y:S01]  /*16700*/  @!P0 LEA.HI.X R17, R7, c[0x0][0x204], R2, 0x2, P2 ;  /* 0x0000810007118a11 */ /* 0x000fe200010f1402 */
[----:B------:R-:W-:Y:S01]  /*16710*/  @!P0 IMAD.MOV.U32 R2, RZ, RZ, 0x7f800000 ;  /* 0x7f800000ff028424 */ /* 0x000fe200078e00ff */
[----:B--2---:R-:W-:Y:S01]  /*16720*/  @!P1 LEA R20, P2, R15, c[0x0][0x200], 0x2 ;  /* 0x000080000f149a11 */ /* 0x004fe200078410ff */
[----:B------:R-:W-:-:S03]  /*16730*/  @!P3 IMAD R7, R9, R0, RZ ;  /* 0x000000000907b224 */ /* 0x000fc600078e02ff */
[----:B------:R2:W-:Y:S01]  /*16740*/  @!P0 STG.E [R16.64], R2 ;  /* 0x0000000210008986 */ /* 0x0005e2000c101914 */
[----:B------:R-:W-:Y:S02]  /*16750*/  @!P1 LEA.HI.X R21, R15, c[0x0][0x204], R13, 0x2, P2 ;  /* 0x000081000f159a11 */ /* 0x000fe400010f140d */
[----:B------:R-:W-:Y:S01]  /*16760*/  ISETP.NE.AND P2, PT, R3, RZ, PT ;  /* 0x000000ff0300720c */ /* 0x000fe20003f45270 */
[----:B------:R-:W-:-:S03]  /*16770*/  @!P5 IMAD R3, R11, R0, RZ ;  /* 0x000000000b03d224 */ /* 0x000fc600078e02ff */
[----:B------:R-:W-:-:S13]  /*16780*/  ISETP.NE.OR P2, PT, R14, RZ, P2 ;  /* 0x000000ff0e00720c */ /* 0x000fda0001745670 */
[----:B------:R-:W-:Y:S02]  /*16790*/  @!P2 IMAD R8, R8, R0, RZ ;  /* 0x000000000808a224 */ /* 0x000fe400078e02ff */
[----:B--2---:R-:W-:-:S05]  /*167a0*/  @!P1 IMAD.MOV.U32 R2, RZ, RZ, 0x7f800000 ;  /* 0x7f800000ff029424 */ /* 0x004fca00078e00ff */
[----:B------:R2:W-:Y:S01]  /*167b0*/  @!P1 STG.E [R20.64], R2 ;  /* 0x0000000214009986 */ /* 0x0005e2000c101914 */
[----:B------:R-:W-:-:S04]  /*167c0*/  ISETP.NE.AND P1, PT, R5, RZ, PT ;  /* 0x000000ff0500720c */ /* 0x000fc80003f25270 */
[----:B------:R-:W-:Y:S02]  /*167d0*/  ISETP.NE.OR P1, PT, R14, RZ, P1 ;  /* 0x000000ff0e00720c */ /* 0x000fe40000f25670 */
[----:B--2---:R-:W-:-:S04]  /*167e0*/  @!P6 IADD3 R2, P0, R12, R4, RZ ;  /* 0x000000040c02e210 */ /* 0x004fc80007f1e0ff */
[----:B------:R-:W-:Y:S02]  /*167f0*/  @!P6 LEA.HI.X.SX32 R5, R12, R18, 0x1, P0 ;  /* 0x000000120c05e211 */ /* 0x000fe400000f0eff */
[----:B------:R-:W-:-:S04]  /*16800*/  @!P6 LEA R12, P0, R2, c[0x0][0x200], 0x2 ;  /* 0x00008000020cea11 */ /* 0x000fc800078010ff */
        /* <DEDUP_REMOVED lines=19> */
[----:B------:R-:W-:-:S05]  /*16940*/  @!P5 IMAD.MOV.U32 R5, RZ, RZ, 0x7f800000 ;  /* 0x7f800000ff05d424 */ /* 0x000fca00078e00ff */
[----:B------:R3:W-:Y:S01]  /*16950*/  @!P5 STG.E [R2.64], R5 ;  /* 0x000000050200d986 */ /* 0x0007e2000c101914 */
[----:B--2---:R-:W-:-:S05]  /*16960*/  @!P4 IMAD.MOV.U32 R7, RZ, RZ, 0x7f800000 ;  /* 0x7f800000ff07c424 */ /* 0x004fca00078e00ff */
[----:B------:R2:W-:Y:S01]  /*16970*/  @!P4 STG.E [R10.64], R7 ;  /* 0x000000070a00c986 */ /* 0x0005e2000c101914 */
[----:B---3--:R-:W-:Y:S02]  /*16980*/  @!P3 IMAD.MOV.U32 R3, RZ, RZ, 0x7f800000 ;  /* 0x7f800000ff03b424 */ /* 0x008fe400078e00ff */
[----:B------:R-:W-:-:S03]  /*16990*/  @!P2 IMAD.MOV.U32 R2, RZ, RZ, 0x7f800000 ;  /* 0x7f800000ff02a424 */ /* 0x000fc600078e00ff */
[----:B------:R2:W-:Y:S04]  /*169a0*/  @!P3 STG.E [R16.64], R3 ;  /* 0x000000031000b986 */ /* 0x0005e8000c101914 */
[----:B------:R2:W-:Y:S01]  /*169b0*/  @!P2 STG.E [R20.64], R2 ;  /* 0x000000021400a986 */ /* 0x0005e2000c101914 */
[----:B------:R-:W-:Y:S05]  /*169c0*/  @P1 EXIT ;  /* 0x000000000000194d */ /* 0x000fea0003800000 */
[----:B------:R-:W-:-:S05]  /*169d0*/  IMAD R0, R6, R0, RZ ;  /* 0x0000000006007224 */ /* 0x000fca00078e02ff */
[----:B------:R-:W-:-:S04]  /*169e0*/  IADD3 R4, P0, R0, R4, RZ ;  /* 0x0000000400047210 */ /* 0x000fc80007f1e0ff */
[----:B------:R-:W-:Y:S02]  /*169f0*/  LEA.HI.X.SX32 R0, R0, R18, 0x1, P0 ;  /* 0x0000001200007211 */ /* 0x000fe400000f0eff */
[----:B--2---:R-:W-:-:S04]  /*16a00*/  LEA R2, P0, R4, c[0x0][0x200], 0x2 ;  /* 0x0000800004027a11 */ /* 0x004fc800078010ff */
[----:B------:R-:W-:Y:S01]  /*16a10*/  LEA.HI.X R3, R4, c[0x0][0x204], R0, 0x2, P0 ;  /* 0x0000810004037a11 */ /* 0x000fe200000f1400 */
[----:B------:R-:W-:-:S05]  /*16a20*/  IMAD.MOV.U32 R0, RZ, RZ, 0x7f800000 ;  /* 0x7f800000ff007424 */ /* 0x000fca00078e00ff */
[----:B------:R-:W-:Y:S01]  /*16a30*/  STG.E [R2.64], R0 ;  /* 0x0000000002007986 */ /* 0x000fe2000c101914 */
[----:B------:R-:W-:Y:S05]  /*16a40*/  EXIT ;  /* 0x000000000000794d */ /* 0x000fea0003800000 */
.L_x_789:
        /* <DEDUP_REMOVED lines=11> */
.L_x_1143:


//--------------------- .text._ZN5flash16flash_fwd_kernelI23Flash_fwd_kernel_traitsILi64ELi128ELi64ELi4ELb0ELb0EN7cutlass6half_tE19Flash_kernel_traitsILi64ELi128ELi64ELi4ES3_EELb1ELb1ELb0ELb0ELb0ELb0ELb0ELb1EEEvNS_16Flash_fwd_paramsE --------------------------
	.section	.text._ZN5flash16flash_fwd_kernelI23Flash_fwd_kernel_traitsILi64ELi128ELi64ELi4ELb0ELb0EN7cutlass6half_tE19Flash_kernel_traitsILi64ELi128ELi64ELi4ES3_EELb1ELb1ELb0ELb0ELb0ELb0ELb0ELb1EEEvNS_16Flash_fwd_paramsE,"ax",@progbits
	.sectioninfo	@"SHI_REGISTERS=255"
	.align	128
        .global         _ZN5flash16flash_fwd_kernelI23Flash_fwd_kernel_traitsILi64ELi128ELi64ELi4ELb0ELb0EN7cutlass6half_tE19Flash_kernel_traitsILi64ELi128ELi64ELi4ES3_EELb1ELb1ELb0ELb0ELb0ELb0ELb0ELb1EEEvNS_16Flash_fwd_paramsE
        .type           _ZN5flash16flash_fwd_kernelI23Flash_fwd_kernel_traitsILi64ELi128ELi64ELi4ELb0ELb0EN7cutlass6half_tE19Flash_kernel_traitsILi64ELi128ELi64ELi4ES3_EELb1ELb1ELb0ELb0ELb0ELb0ELb0ELb1EEEvNS_16Flash_fwd_paramsE,@function
        .size           _ZN5flash16flash_fwd_kernelI23Flash_fwd_kernel_traitsILi64ELi128ELi64ELi4ELb0ELb0EN7cutlass6half_tE19Flash_kernel_traitsILi64ELi128ELi64ELi4ES3_EELb1ELb1ELb0ELb0ELb0ELb0ELb0ELb1EEEvNS_16Flash_fwd_paramsE,(.L_x_1144 - _ZN5flash16flash_fwd_kernelI23Flash_fwd_kernel_traitsILi64ELi128ELi64ELi4ELb0ELb0EN7cutlass6half_tE19Flash_kernel_traitsILi64ELi128ELi64ELi4ES3_EELb1ELb1ELb0ELb0ELb0ELb0ELb0ELb1EEEvNS_16Flash_fwd_paramsE)
        .other          _ZN5flash16flash_fwd_kernelI23Flash_fwd_kernel_traitsILi64ELi128ELi64ELi4ELb0ELb0EN7cutlass6half_tE19Flash_kernel_traitsILi64ELi128ELi64ELi4ES3_EELb1ELb1ELb0ELb0ELb0ELb0ELb0ELb1EEEvNS_16Flash_fwd_paramsE,@"STO_CUDA_ENTRY STV_DEFAULT"
_ZN5flash16flash_fwd_kernelI23Flash_fwd_kernel_traitsILi64ELi128ELi64ELi4ELb0ELb0EN7cutlass6half_tE19Flash_kernel_traitsILi64ELi128ELi64ELi4ES3_EELb1ELb1ELb0ELb0ELb0ELb0ELb0ELb1EEEvNS_16Flash_fwd_paramsE:
.text._ZN5flash16flash_fwd_kernelI23Flash_fwd_kernel_traitsILi64ELi128ELi64ELi4ELb0ELb0EN7cutlass6half_tE19Flash_kernel_traitsILi64ELi128ELi64ELi4ES3_EELb1ELb1ELb0ELb0ELb0ELb0ELb0ELb1EEEvNS_16Flash_fwd_paramsE:
[----:B------:R-:W-:-:S03]  /*0000*/  MOV R1, c[0x0][0x28] ;  /* 0x00000a0000017a02 */ /* 0x000fc60000000f00 */
[----:B------:R-:W-:Y:S01]  /*0010*/  ULDC.U8 UR4, c[0x0][0x304] ;  /* 0x0000c10000047ab9 */ /* 0x000fe20000000000 */
[----:B------:R-:W-:Y:S01]  /*0020*/  IADD3 R1, R1, -0x1d0, RZ ;  /* 0xfffffe3001017810 */ /* 0x000fe20007ffe0ff */
[----:B------:R-:W-:Y:S01]  /*0030*/  ULDC.64 UR36, c[0x0][0x2f0] ;  /* 0x0000bc0000247ab9 */ /* 0x000fe20000000a00 */
[----:B------:R-:W-:Y:S01]  /*0040*/  ISETP.NE.AND P1, PT, RZ, UR4, PT ;  /* 0x00000004ff007c0c */ /* 0x000fe2000bf25270 */
[----:B------:R-:W-:Y:S01]  /*0050*/  IMAD.U32 R2, RZ, RZ, UR36 ;  /* 0x00000024ff027e24 */ /* 0x000fe2000f8e00ff */
[----:B------:R-:W-:Y:S01]  /*0060*/  ULDC.64 UR34, c[0x0][0x118] ;  /* 0x0000460000227ab9 */ /* 0x000fe20000000a00 */
[----:B------:R-:W-:Y:S02]  /*0070*/  IMAD.U32 R3, RZ, RZ, UR37 ;  /* 0x00000025ff037e24 */ /* 0x000fe4000f8e00ff */
[----:B------:R-:W-:-:S08]  /*0080*/  IMAD.MOV.U32 R10, RZ, RZ, c[0x0][0x2fc] ;  /* 0x0000bf00ff0a7624 */ /* 0x000fd000078e00ff */
[----:B------:R1:W2:Y:S01]  /*0090*/  @P1 LDG.E.64 R4, [R2.64] ;  /* 0x0000002202041981 */ /* 0x0002a2000c1e1b00 */
[----:B------:R-:W-:-:S04]  /*00a0*/  IMAD.MOV.U32 R9, RZ, RZ, c[0x0][0x2f8] ;  /* 0x0000be00ff097624 */ /* 0x000fc800078e00ff */
[----:B-1----:R-:W-:Y:S01]  /*00b0*/  @P1 IMAD.MOV.U32 R2, RZ, RZ, R9 ;  /* 0x000000ffff021224 */ /* 0x002fe200078e0009 */
[----:B------:R-:W-:-:S06]  /*00c0*/  @P1 MOV R3, R10 ;  /* 0x0000000a00031202 */ /* 0x000fcc0000000f00 */
[----:B------:R-:W3:Y:S01]  /*00d0*/  @P1 LDG.E.64 R2, [R2.64] ;  /* 0x0000002202021981 */ /* 0x000ee2000c1e1b00 */
[----:B------:R-:W1:Y:S01]  /*00e0*/  LDC.U8 R6, c[0x0][0x312] ;  /* 0x0000c480ff067b82 */ /* 0x000e620000000000 */
[----:B------:R-:W-:Y:S01]  /*00f0*/  ISETP.NE.U32.AND P2, PT, RZ, c[0x0][0x240], PT ;  /* 0x00009000ff007a0c */ /* 0x000fe20003f45070 */
[----:B------:R-:W-:Y:S01]  /*0100*/  IMAD.MOV.U32 R27, RZ, RZ, 0x4 ;  /* 0x00000004ff1b7424 */ /* 0x000fe200078e00ff */
[----:B------:R-:W4:Y:S01]  /*0110*/  S2R R31, SR_CTAID.X ;  /* 0x00000000001f7919 */ /* 0x000f220000002500 */
[----:B------:R-:W-:Y:S01]  /*0120*/  IMAD.MOV.U32 R13, RZ, RZ, -0x1 ;  /* 0xffffffffff0d7424 */ /* 0x000fe200078e00ff */
[----:B------:R-:W-:Y:S02]  /*0130*/  ISETP.NE.AND.EX P2, PT, RZ, c[0x0][0x244], PT, P2 ;  /* 0x00009100ff007a0c */ /* 0x000fe40003f45320 */
[----:B------:R-:W4:Y:S04]  /*0140*/  S2R R18, SR_CTAID.Y ;  /* 0x0000000000127919 */ /* 0x000f280000002600 */
[----:B------:R-:W4:Y:S04]  /*0150*/  S2R R19, SR_CTAID.Z ;  /* 0x0000000000137919 */ /* 0x000f280000002700 */
[----:B------:R-:W4:Y:S01]  /*0160*/  S2R R26, SR_TID.X ;  /* 0x00000000001a7919 */ /* 0x000f220000002100 */
[----:B-1----:R-:W-:-:S02]  /*0170*/  ISETP.NE.AND P3, PT, R6, RZ, PT ;  /* 0x000000ff0600720c */ /* 0x002fc40003f65270 */
[----:B----4-:R-:W-:-:S04]  /*0180*/  LOP3.LUT R0, R19, R31, R18, 0xfe, !PT ;  /* 0x0000001f13007212 */ /* 0x010fc800078efe12 */
[----:B------:R-:W-:-:S13]  /*0190*/  LOP3.LUT P4, RZ, R0, R26, RZ, 0xfc, !PT ;  /* 0x0000001a00ff7212 */ /* 0x000fda000788fcff */
[----:B------:R-:W-:Y:S01]  /*01a0*/  @!P4 IMAD.MOV.U32 R6, RZ, RZ, c[0x0][0x308] ;  /* 0x0000c200ff06c624 */ /* 0x000fe200078e00ff */
[----:B------:R-:W-:Y:S01]  /*01b0*/  @!P4 MOV R7, c[0x0][0x30c] ;  /* 0x0000c3000007ca02 */ /* 0x000fe20000000f00 */
[----:B------:R-:W-:Y:S01]  /*01c0*/  IMAD.MOV.U32 R11, RZ, RZ, -0x1 ;  /* 0xffffffffff0b7424 */ /* 0x000fe200078e00ff */
[----:B--2---:R1:W2:Y:S08]  /*01d0*/  @P1 R2UR UR36, R4 ;  /* 0x00000000042413c2 */ /* 0x0042b000000e0000 */
[----:B------:R1:W4:Y:S02]  /*01e0*/  @P1 R2UR UR37, R5 ;  /* 0x00000000052513c2 */ /* 0x00032400000e0000 */
[----:B-1----:R-:W-:Y:S01]  /*01f0*/  IMAD.WIDE R4, R18, R27, c[0x0][0x240] ;  /* 0x0000900012047625 */ /* 0x002fe200078e021b */
[----:B---3--:R-:W-:-:S03]  /*0200*/  @P1 IADD3 R9, P0, R2, c[0x0][0x300], RZ ;  /* 0x0000c00002091a10 */ /* 0x008fc60007f1e0ff */
[----:B--2---:R-:W-:Y:S02]  /*0210*/  IMAD.U32 R2, RZ, RZ, UR36 ;  /* 0x00000024ff027e24 */ /* 0x004fe4000f8e00ff */
[----:B------:R-:W-:Y:S01]  /*0220*/  @P1 IMAD.X R10, RZ, RZ, R3, P0 ;  /* 0x000000ffff0a1224 */ /* 0x000fe200000e0603 */
[----:B------:R-:W-:Y:S01]  /*0230*/  ISETP.EQ.U32.AND P1, PT, RZ, c[0x0][0x248], PT ;  /* 0x00009200ff007a0c */ /* 0x000fe20003f22070 */
[----:B----4-:R-:W-:Y:S01]  /*0240*/  IMAD.U32 R3, RZ, RZ, UR37 ;  /* 0x00000025ff037e24 */ /* 0x010fe2000f8e00ff */
[----:B------:R-:W-:Y:S02]  /*0250*/  ISETP.NE.U32.AND P0, PT, RZ, c[0x0][0x250], PT ;  /* 0x00009400ff007a0c */ /* 0x000fe40003f05070 */
[----:B------:R-:W-:Y:S02]  /*0260*/  ISETP.EQ.OR.EX P1, PT, RZ, c[0x0][0x24c], !P3, P1 ;  /* 0x00009300ff007a0c */ /* 0x000fe40005f22710 */
[----:B------:R1:W-:Y:S01]  /*0270*/  @!P4 STG.E.64 [R6.64], R2 ;  /* 0x000000020600c986 */ /* 0x0003e2000c101b22 */
[----:B------:R-:W-:-:S02]  /*0280*/  ISETP.NE.AND.EX P0, PT, RZ, c[0x0][0x254], PT, P0 ;  /* 0x00009500ff007a0c */ /* 0x000fc40003f05300 */
[----:B-1----:R-:W-:Y:S01]  /*0290*/  @!P4 MOV R2, R9 ;  /* 0x000000090002c202 */ /* 0x002fe20000000f00 */
[----:B------:R-:W-:-:S05]  /*02a0*/  @!P4 IMAD.MOV.U32 R3, RZ, RZ, R10 ;  /* 0x000000ffff03c224 */ /* 0x000fca00078e000a */
[----:B------:R1:W-:Y:S04]  /*02b0*/  @!P4 STG.E.64 [R6.64+0x8], R2 ;  /* 0x000008020600c986 */ /* 0x0003e8000c101b22 */
[----:B------:R2:W3:Y:S04]  /*02c0*/  @P2 LDG.E R13, [R4.64] ;  /* 0x00000022040d2981 */ /* 0x0004e8000c1e1900 */
[----:B--2---:R-:W2:Y:S01]  /*02d0*/  @P2 LDG.E R4, [R4.64+0x4] ;  /* 0x0000042204042981 */ /* 0x004ea2000c1e1900 */
[----:B-1----:R-:W-:-:S04]  /*02e0*/  IMAD.WIDE R6, R18, R27, c[0x0][0x248] ;  /* 0x0000920012067625 */ /* 0x002fc800078e021b */
[----:B------:R-:W-:Y:S01]  /*02f0*/  IMAD.MOV.U32 R8, RZ, RZ, RZ ;  /* 0x000000ffff087224 */ /* 0x000fe200078e00ff */
[----:B------:R1:W5:Y:S01]  /*0300*/  @!P1 LDG.E R11, [R6.64] ;  /* 0x00000022060b9981 */ /* 0x000362000c1e1900 */
[----:B------:R-:W-:Y:S01]  /*0310*/  @P0 IMAD.WIDE R2, R18, R27, c[0x0][0x250] ;  /* 0x0000940012020625 */ /* 0x000fe200078e021b */
[----:B------:R-:W4:Y:S04]  /*0320*/  LDC.U8 R237, c[0x0][0x2d8] ;  /* 0x0000b600ffed7b82 */ /* 0x000f280000000000 */
[----:B------:R1:W5:Y:S01]  /*0330*/  @P0 LDG.E R8, [R2.64] ;  /* 0x0000002202080981 */ /* 0x000362000c1e1900 */
[----:B------:R-:W-:Y:S02]  /*0340*/  ISETP.NE.U32.AND P0, PT, RZ, c[0x0][0x248], PT ;  /* 0x00009200ff007a0c */ /* 0x000fe40003f05070 */
[----:B------:R-:W-:-:S02]  /*0350*/  SHF.R.S32.HI R17, RZ, 0x1f, R26 ;  /* 0x0000001fff117819 */ /* 0x000fc4000001141a */
[----:B------:R-:W-:Y:S02]  /*0360*/  ISETP.NE.AND.EX P0, PT, RZ, c[0x0][0x24c], PT, P0 ;  /* 0x00009300ff007a0c */ /* 0x000fe40003f05300 */
[----:B------:R-:W-:-:S04]  /*0370*/  LEA.HI R15, R17, R26, RZ, 0x5 ;  /* 0x0000001a110f7211 */ /* 0x000fc800078f28ff */
[----:B------:R-:W-:-:S05]  /*0380*/  LOP3.LUT R0, R15, 0xffffffe0, RZ, 0xc0, !PT ;  /* 0xffffffe00f007812 */ /* 0x000fca00078ec0ff */
[----:B------:R-:W-:Y:S01]  /*0390*/  IMAD.IADD R144, R26, 0x1, -R0 ;  /* 0x000000011a907824 */ /* 0x000fe200078e0a00 */
[----:B---3--:R1:W-:Y:S01]  /*03a0*/  STL [R1+0x134], R13 ;  /* 0x0001340d01007387 */ /* 0x0083e20000100800 */
[----:B--2---:R-:W-:Y:S01]  /*03b0*/  @P2 IADD3 R30, R4, -R13, RZ ;  /* 0x8000000d041e2210 */ /* 0x004fe20007ffe0ff */
[----:B------:R-:W-:-:S05]  /*03c0*/  @!P2 IMAD.MOV.U32 R30, RZ, RZ, c[0x0][0x214] ;  /* 0x00008500ff1ea624 */ /* 0x000fca00078e00ff */
[----:B------:R1:W-:Y:S01]  /*03d0*/  STL [R1+0x15c], R30 ;  /* 0x00015c1e01007387 */ /* 0x0003e20000100800 */
[----:B------:R-:W-:Y:S05]  /*03e0*/  @!P0 BRA `(.L_x_790) ;  /* 0x0000004000008947 */ /* 0x000fea0003800000 */
[----:B----4-:R-:W2:Y:S02]  /*03f0*/  @P3 LDG.E R0, [R6.64+0x4] ;  /* 0x0000042206003981 */ /* 0x010ea4000c1e1900 */
[----:B--2--5:R-:W-:-:S06]  /*0400*/  @P3 IADD3 R0, R0, -R11, RZ ;  /* 0x8000000b00003210 */ /* 0x024fcc0007ffe0ff */
[----:B------:R2:W5:Y:S01]  /*0410*/  @!P3 LDG.E R0, [R6.64] ;  /* 0x000000220600b981 */ /* 0x000562000c1e1900 */
[----:B------:R-:W-:Y:S05]  /*0420*/  BRA `(.L_x_791) ;  /* 0x0000001000007947 */ /* 0x000fea0003800000 */
.L_x_790:
[----:B----4-:R-:W-:Y:S02]  /*0430*/  MOV R0, c[0x0][0x218] ;  /* 0x0000860000007a02 */ /* 0x010fe40000000f00 */
.L_x_791:
[----:B------:R-:W-:-:S04]  /*0440*/  ISETP.NE.U32.AND P2, PT, RZ, c[0x0][0x258], PT ;  /* 0x00009600ff007a0c */ /* 0x000fc80003f45070 */
[----:B------:R-:W-:-:S13]  /*0450*/  ISETP.NE.AND.EX P2, PT, RZ, c[0x0][0x25c], PT, P2 ;  /* 0x00009700ff007a0c */ /* 0x000fda0003f45320 */
[----:B-1----:R-:W-:-:S06]  /*0460*/  @P2 IMAD.WIDE R2, R18, R27, c[0x0][0x258] ;  /* 0x0000960012022625 */ /* 0x002fcc00078e021b */
[----:B------:R-:W3:Y:S01]  /*0470*/  @P2 LDG.E R3, [R2.64] ;  /* 0x0000002202032981 */ /* 0x000ee2000c1e1900 */
[----:B------:R-:W-:Y:S01]  /*0480*/  IMAD.SHL.U32 R28, R31, 0x80, RZ ;  /* 0x000000801f1c7824 */ /* 0x000fe200078e00ff */
[----:B------:R-:W-:-:S04]  /*0490*/  @!P2 ISETP.NE.U32.AND P1, PT, RZ, c[0x0][0x268], PT ;  /* 0x00009a00ff00aa0c */ /* 0x000fc80003f25070 */
[----:B------:R-:W-:Y:S02]  /*04a0*/  ISETP.GT.AND P0, PT, R30, R28, PT ;  /* 0x0000001c1e00720c */ /* 0x000fe40003f04270 */
[----:B------:R-:W-:-:S04]  /*04b0*/  @!P2 ISETP.NE.AND.EX P1, PT, RZ, c[0x0][0x26c], PT, P1 ;  /* 0x00009b00ff00aa0c */ /* 0x000fc80003f25310 */
[----:B------:R-:W-:Y:S01]  /*04c0*/  @!P2 SEL R2, RZ, c[0x0][0x21c], !P1 ;  /* 0x00008700ff02aa07 */ /* 0x000fe20004800000 */
[----:B---3-5:R-:W-:-:S03]  /*04d0*/  @P2 IMAD.IADD R54, R3, 0x1, -R8 ;  /* 0x0000000103362824 */ /* 0x028fc600078e0a08 */
        /* <DEDUP_REMOVED lines=12> */
[----:B------:R-:W-:Y:S01]  /*05a0*/  ISETP.GE.AND P0, PT, R247, 0x1, PT ;  /* 0x00000001f700780c */ /* 0x000fe20003f06270 */
[----:B------:R1:W-:-:S12]  /*05b0*/  STL [R1+0x24], R247 ;  /* 0x000024f701007387 */ /* 0x0003d80000100800 */
[----:B------:R-:W-:Y:S05]  /*05c0*/  @!P0 BRA `(.L_x_792) ;  /* 0x000208e000008947 */ /* 0x000fea0003800000 */
[----:B------:R-:W-:Y:S01]  /*05d0*/  IMAD R12, R18, c[0x0][0x1c0], R19 ;  /* 0x00007000120c7a24 */ /* 0x000fe200078e0213 */
[----:B------:R-:W-:Y:S02]  /*05e0*/  ISETP.NE.AND P3, PT, R13, -0x1, PT ;  /* 0xffffffff0d00780c */ /* 0x000fe40003f65270 */
[----:B------:R-:W-:Y:S02]  /*05f0*/  ISETP.NE.AND P0, PT, R11, -0x1, PT ;  /* 0xffffffff0b00780c */ /* 0x000fe40003f05270 */
[----:B------:R-:W-:Y:S02]  /*0600*/  SHF.L.U32 R0, R12, 0x5, RZ ;  /* 0x000000050c007819 */ /* 0x000fe400000006ff */
[--C-:B------:R-:W-:Y:S02]  /*0610*/  SHF.R.S32.HI R5, RZ, 0x1f, R144.reuse ;  /* 0x0000001fff057819 */ /* 0x100fe40000011490 */
[----:B------:R-:W-:Y:S02]  /*0620*/  IADD3 R173, P2, P1, R0, R9, R144 ;  /* 0x0000000900ad7210 */ /* 0x000fe4000795e090 */
[----:B------:R-:W-:-:S03]  /*0630*/  SHF.R.S32.HI R0, RZ, 0x1f, R0 ;  /* 0x0000001fff007819 */ /* 0x000fc60000011400 */
[----:B------:R3:W-:Y:S01]  /*0640*/  STL [R1+0x130], R173 ;  /* 0x000130ad01007387 */ /* 0x0007e20000100800 */
[----:B------:R-:W-:Y:S01]  /*0650*/  @!P3 SHF.R.S32.HI R4, RZ, 0x1f, R18 ;  /* 0x0000001fff04b819 */ /* 0x000fe20000011412 */
[C---:B------:R-:W-:Y:S01]  /*0660*/  @P3 IMAD.WIDE.U32 R2, R13.reuse, c[0x0][0x190], RZ ;  /* 0x000064000d023a25 */ /* 0x040fe200078e00ff */
[----:B--2---:R-:W-:Y:S02]  /*0670*/  @P0 IADD3 R6, R8, R11, RZ ;  /* 0x0000000b08060210 */ /* 0x004fe40007ffe0ff */
[----:B------:R-:W-:Y:S01]  /*0680*/  IADD3.X R158, R0, R10, R5, P2, P1 ;  /* 0x0000000a009e7210 */ /* 0x000fe200017e2405 */
[----:B------:R-:W-:Y:S01]  /*0690*/  @!P3 IMAD R7, R4, c[0x0][0x178], RZ ;  /* 0x00005e000407ba24 */ /* 0x000fe200078e02ff */
[----:B------:R-:W-:Y:S01]  /*06a0*/  @P3 MOV R9, R2 ;  /* 0x0000000200093202 */ /* 0x000fe20000000f00 */
[----:B------:R-:W-:Y:S02]  /*06b0*/  @P3 IMAD R13, R13, c[0x0][0x194], R3 ;  /* 0x000065000d0d3a24 */ /* 0x000fe400078e0203 */
[----:B------:R-:W-:-:S04]  /*06c0*/  @P0 IMAD.WIDE.U32 R2, R6, c[0x0][0x198], RZ ;  /* 0x0000660006020a25 */ /* 0x000fc800078e00ff */
[----:B------:R-:W-:Y:S01]  /*06d0*/  @!P3 IMAD.WIDE.U32 R4, R18, c[0x0][0x178], RZ ;  /* 0x00005e001204ba25 */ /* 0x000fe200078e00ff */
[----:B------:R-:W-:-:S03]  /*06e0*/  @P0 MOV R23, R2 ;  /* 0x0000000200170202 */ /* 0x000fc60000000f00 */
[----:B------:R-:W-:Y:S01]  /*06f0*/  @!P3 IMAD R7, R18, c[0x0][0x17c], R7 ;  /* 0x00005f001207ba24 */ /* 0x000fe200078e0207 */
[----:B------:R-:W-:Y:S01]  /*0700*/  @!P3 MOV R9, R4 ;  /* 0x000000040009b202 */ /* 0x000fe20000000f00 */
[----:B------:R-:W-:Y:S02]  /*0710*/  IMAD R0, R12, c[0x0][0x224], R28 ;  /* 0x000089000c007a24 */ /* 0x000fe400078e021c */
[----:B------:R-:W-:Y:S01]  /*0720*/  @P0 IMAD R24, R6, c[0x0][0x19c], R3 ;  /* 0x0000670006180a24 */ /* 0x000fe200078e0203 */
[----:B------:R-:W-:Y:S01]  /*0730*/  @!P3 IADD3 R13, R5, R7, RZ ;  /* 0x00000007050db210 */ /* 0x000fe20007ffe0ff */
[----:B------:R-:W-:Y:S01]  /*0740*/  IMAD R164, R0, c[0x0][0x228], RZ ;  /* 0x00008a0000a47a24 */ /* 0x000fe200078e02ff */
[----:B------:R-:W-:Y:S05]  /*0750*/  @P0 BRA `(.L_x_793) ;  /* 0x000000b000000947 */ /* 0x000fea0003800000 */
[----:B---3--:R-:W-:Y:S01]  /*0760*/  SHF.R.S32.HI R0, RZ, 0x1f, R8 ;  /* 0x0000001fff007819 */ /* 0x008fe20000011408 */
[----:B------:R-:W-:Y:S01]  /*0770*/  IMAD.WIDE.U32 R2, R8, c[0x0][0x198], RZ ;  /* 0x0000660008027a25 */ /* 0x000fe200078e00ff */
[----:B------:R-:W-:-:S03]  /*0780*/  SHF.R.S32.HI R4, RZ, 0x1f, R18 ;  /* 0x0000001fff047819 */ /* 0x000fc60000011412 */
[----:B------:R-:W-:Y:S02]  /*0790*/  IMAD R0, R0, c[0x0][0x198], RZ ;  /* 0x0000660000007a24 */ /* 0x000fe400078e02ff */
[----:B------:R-:W-:Y:S02]  /*07a0*/  IMAD R4, R4, c[0x0][0x180], RZ ;  /* 0x0000600004047a24 */ /* 0x000fe400078e02ff */
[----:B------:R-:W-:-:S05]  /*07b0*/  IMAD R0, R8, c[0x0][0x19c], R0 ;  /* 0x0000670008007a24 */ /* 0x000fca00078e0200 */
[----:B------:R-:W-:Y:S01]  /*07c0*/  IADD3 R3, R3, R0, RZ ;  /* 0x0000000003037210 */ /* 0x000fe20007ffe0ff */
[----:B------:R-:W-:-:S04]  /*07d0*/  IMAD R0, R18, c[0x0][0x184], R4 ;  /* 0x0000610012007a24 */ /* 0x000fc800078e0204 */
[----:B------:R-:W-:-:S05]  /*07e0*/  IMAD.WIDE.U32 R2, R18, c[0x0][0x180], R2 ;  /* 0x0000600012027a25 */ /* 0x000fca00078e0002 */
[----:B------:R-:W-:Y:S02]  /*07f0*/  IADD3 R24, R3, R0, RZ ;  /* 0x0000000003187210 */ /* 0x000fe40007ffe0ff */
[----:B------:R-:W-:Y:S02]  /*0800*/  MOV R23, R2 ;  /* 0x0000000200177202 */ /* 0x000fe40000000f00 */
.L_x_793:
[----:B---3--:R-:W-:Y:S02]  /*0810*/  IABS R4, c[0x0][0x1c8] ;  /* 0x0000720000047a13 */ /* 0x008fe40000000000 */
[----:B------:R-:W-:Y:S02]  /*0820*/  IABS R5, R19 ;  /* 0x0000001300057213 */ /* 0x000fe40000000000 */
[----:B------:R-:W2:Y:S08]  /*0830*/  I2F.RP R2, R4 ;  /* 0x0000000400027306 */ /* 0x000eb00000209400 */
[----:B--2---:R-:W2:Y:S02]  /*0840*/  MUFU.RCP R2, R2 ;  /* 0x0000000200027308 */ /* 0x004ea40000001000 */
[----:B--2---:R-:W-:-:S06]  /*0850*/  IADD3 R2, R2, 0xffffffe, RZ ;  /* 0x0ffffffe02027810 */ /* 0x004fcc0007ffe0ff */
[----:B------:R-:W2:Y:S02]  /*0860*/  F2I.FTZ.U32.TRUNC.NTZ R3, R2 ;  /* 0x0000000200037305 */ /* 0x000ea4000021f000 */
[----:B--2---:R-:W-:Y:S02]  /*0870*/  IMAD.MOV R0, RZ, RZ, -R3 ;  /* 0x000000ffff007224 */ /* 0x004fe400078e0a03 */
[----:B------:R-:W-:Y:S02]  /*0880*/  IMAD.MOV.U32 R2, RZ, RZ, RZ ;  /* 0x000000ffff027224 */ /* 0x000fe400078e00ff */
[----:B------:R-:W-:-:S04]  /*0890*/  IMAD R0, R0, R4, RZ ;  /* 0x0000000400007224 */ /* 0x000fc800078e02ff */
[----:B------:R-:W-:-:S04]  /*08a0*/  IMAD.HI.U32 R0, R3, R0, R2 ;  /* 0x0000000003007227 */ /* 0x000fc800078e0002 */
[----:B------:R-:W-:Y:S01]  /*08b0*/  IMAD.MOV.U32 R3, RZ, RZ, R5 ;  /* 0x000000ffff037224 */ /* 0x000fe200078e0005 */
[----:B------:R-:W-:-:S03]  /*08c0*/  SHF.R.S32.HI R5, RZ, 0x1f, R19 ;  /* 0x0000001fff057819 */ /* 0x000fc60000011413 */
        /* <DEDUP_REMOVED lines=9> */
[----:B------:R-:W-:-:S04]  /*0960*/  LOP3.LUT R2, R19, c[0x0][0x1c8], RZ, 0x3c, !PT ;  /* 0x0000720013027a12 */ /* 0x000fc800078e3cff */
[----:B------:R-:W-:Y:S01]  /*0970*/  ISETP.GE.AND P1, PT, R2, RZ, PT ;  /* 0x000000ff0200720c */ /* 0x000fe20003f26270 */
[----:B------:R-:W-:-:S04]  /*0980*/  @P0 IMAD.WIDE.U32 R2, R4, c[0x0][0x1a0], RZ ;  /* 0x0000680004020a25 */ /* 0x000fc800078e00ff */
[----:B------:R-:W-:Y:S01]  /*0990*/  @P0 IMAD R22, R4, c[0x0][0x1a4], R3 ;  /* 0x0000690004160a24 */ /* 0x000fe200078e0203 */
[----:B------:R-:W-:Y:S02]  /*09a0*/  @P0 MOV R16, R2 ;  /* 0x0000000200100202 */ /* 0x000fe40000000f00 */
[----:B------:R-:W-:-:S04]  /*09b0*/  @P3 IADD3 R0, R0, 0x1, RZ ;  /* 0x0000000100003810 */ /* 0x000fc80007ffe0ff */
[----:B------:R-:W-:-:S05]  /*09c0*/  MOV R14, R0 ;  /* 0x00000000000e7202 */ /* 0x000fca0000000f00 */
        /* <DEDUP_REMOVED lines=14> */
.L_x_794:
[CC--:B------:R-:W-:Y:S01]  /*0ab0*/  LEA.HI R2, R17.reuse, R26.reuse, RZ, 0x3 ;  /* 0x0000001a11027211 */ /* 0x0c0fe200078f18ff */
[----:B------:R-:W-:Y:S01]  /*0ac0*/  IMAD.IADD R29, R30, 0x1, -R28 ;  /* 0x000000011e1d7824 */ /* 0x000fe200078e0a1c */
[----:B------:R-:W-:Y:S01]  /*0ad0*/  LEA.HI R3, R17, R26, RZ, 0x6 ;  /* 0x0000001a11037211 */ /* 0x000fe200078f30ff */
[----:B------:R-:W-:Y:S01]  /*0ae0*/  IMAD R4, R5, c[0x0][0x1a8], RZ ;  /* 0x00006a0005047a24 */ /* 0x000fe200078e02ff */
[----:B------:R-:W-:Y:S01]  /*0af0*/  SHF.R.S32.HI R6, RZ, 0x3, R2 ;  /* 0x00000003ff067819 */ /* 0x000fe20000011402 */
[----:B------:R-:W-:Y:S01]  /*0b00*/  BSSY B0, `(.L_x_795) ;  /* 0x0000030000007945 */ /* 0x000fe20003800000 */
[----:B------:R-:W-:Y:S01]  /*0b10*/  LOP3.LUT R2, R2, 0xfffffff8, RZ, 0xc0, !PT ;  /* 0xfffffff802027812 */ /* 0x000fe200078ec0ff */
[----:B------:R-:W-:Y:S01]  /*0b20*/  IMAD R4, R19, c[0x0][0x1ac], R4 ;  /* 0x00006b0013047a24 */ /* 0x000fe200078e0204 */
[----:B------:R-:W-:Y:S01]  /*0b30*/  SHF.R.S32.HI R21, RZ, 0x5, R15 ;  /* 0x00000005ff157819 */ /* 0x000fe2000001140f */
[----:B------:R-:W-:Y:S01]  /*0b40*/  IMAD.SHL.U32 R0, R6, 0x40, RZ ;  /* 0x0000004006007824 */ /* 0x000fe200078e00ff */
[----:B------:R-:W-:Y:S01]  /*0b50*/  SHF.R.S32.HI R7, RZ, 0x1f, R6 ;  /* 0x0000001fff077819 */ /* 0x000fe20000011406 */
[----:B------:R-:W-:-:S03]  /*0b60*/  IMAD.IADD R55, R26, 0x1, -R2 ;  /* 0x000000011a377824 */ /* 0x000fc600078e0a02 */
[----:B------:R-:W-:Y:S01]  /*0b70*/  LOP3.LUT R2, R0, 0x1c0, RZ, 0xc0, !PT ;  /* 0x000001c000027812 */ /* 0x000fe200078ec0ff */
[----:B------:R-:W-:-:S05]  /*0b80*/  IMAD.SHL.U32 R168, R55, 0x8, RZ ;  /* 0x0000000837a87824 */ /* 0x000fca00078e00ff */
[--C-:B------:R-:W-:Y:S02]  /*0b90*/  SHF.R.S32.HI R169, RZ, 0x1f, R168.reuse ;  /* 0x0000001fffa97819 */ /* 0x100fe400000114a8 */
[----:B------:R-:W-:Y:S02]  /*0ba0*/  LOP3.LUT R0, R2, 0x38, R168, 0xf8, !PT ;  /* 0x0000003802007812 */ /* 0x000fe400078ef8a8 */
[----:B------:R-:W-:Y:S01]  /*0bb0*/  SHF.R.U32.HI R2, RZ, 0x3, R2 ;  /* 0x00000003ff027819 */ /* 0x000fe20000011602 */
[----:B------:R2:W-:Y:S01]  /*0bc0*/  STL.64 [R1+0x140], R168 ;  /* 0x000140a801007387 */ /* 0x0005e20000100a00 */
[----:B------:R-:W-:Y:S02]  /*0bd0*/  IADD3 R8, P0, R168, R9, RZ ;  /* 0x00000009a8087210 */ /* 0x000fe40007f1e0ff */
[----:B------:R-:W-:Y:S01]  /*0be0*/  LOP3.LUT R0, R0, R2, RZ, 0x3c, !PT ;  /* 0x0000000200007212 */ /* 0x000fe200078e3cff */
[----:B------:R2:W-:Y:S01]  /*0bf0*/  STL [R1+0x158], R29 ;  /* 0x0001581d01007387 */ /* 0x0005e20000100800 */
[----:B------:R-:W-:Y:S01]  /*0c00*/  IMAD.SHL.U32 R2, R3, 0x8, RZ ;  /* 0x0000000803027824 */ /* 0x000fe200078e00ff */
[----:B------:R-:W-:Y:S01]  /*0c10*/  SHF.R.S32.HI R3, RZ, 0x1f, R15 ;  /* 0x0000001fff037819 */ /* 0x000fe2000001140f */
[----:B------:R-:W-:Y:S01]  /*0c20*/  IMAD.X R9, R169, 0x1, R13, P0 ;  /* 0x00000001a9097824 */ /* 0x000fe200000e060d */
[----:B------:R-:W-:-:S02]  /*0c30*/  ISETP.GE.AND P0, PT, R6, R29, PT ;  /* 0x0000001d0600720c */ /* 0x000fc40003f06270 */
[----:B------:R-:W-:Y:S01]  /*0c40*/  LOP3.LUT R188, R0, 0xfffffe00, R2, 0xf8, !PT ;  /* 0xfffffe0000bc7812 */ /* 0x000fe200078ef802 */
[----:B------:R-:W-:Y:S01]  /*0c50*/  IMAD.WIDE.U32 R8, R19, c[0x0][0x1a8], R8 ;  /* 0x00006a0013087a25 */ /* 0x000fe200078e0008 */
[----:B------:R-:W-:Y:S02]  /*0c60*/  SHF.R.S32.HI R2, RZ, 0x1f, R144 ;  /* 0x0000001fff027819 */ /* 0x000fe40000011490 */
[----:B------:R-:W-:Y:S01]  /*0c70*/  LEA.HI R0, R3, R21, RZ, 0x2 ;  /* 0x0000001503007211 */ /* 0x000fe200078f10ff */
[----:B------:R-:W-:Y:S01]  /*0c80*/  IMAD.SHL.U32 R188, R188, 0x2, RZ ;  /* 0x00000002bcbc7824 */ /* 0x000fe200078e00ff */
[----:B------:R-:W-:Y:S01]  /*0c90*/  LEA.HI R145, R2, R144, RZ, 0x2 ;  /* 0x0000009002917211 */ /* 0x000fe200078f10ff */
[----:B------:R-:W-:Y:S01]  /*0ca0*/  IMAD.WIDE R2, R31, 0x80, R6 ;  /* 0x000000801f027825 */ /* 0x000fe200078e0206 */
[----:B------:R-:W-:Y:S02]  /*0cb0*/  LOP3.LUT R0, R0, 0xffffffc, RZ, 0xc0, !PT ;  /* 0x0ffffffc00007812 */ /* 0x000fe400078ec0ff */
[----:B------:R-:W-:Y:S01]  /*0cc0*/  SHF.R.S32.HI R25, RZ, 0x2, R145 ;  /* 0x00000002ff197819 */ /* 0x000fe20000011491 */
[----:B------:R-:W-:Y:S01]  /*0cd0*/  IMAD.IADD R5, R9, 0x1, R4 ;  /* 0x0000000109057824 */ /* 0x000fe200078e0204 */
[----:B------:R-:W-:Y:S01]  /*0ce0*/  SHF.R.S32.HI R15, RZ, 0x1f, R14 ;  /* 0x0000001fff0f7819 */ /* 0x000fe2000001140e */
[----:B------:R-:W-:-:S04]  /*0cf0*/  IMAD.IADD R0, R21, 0x1, -R0 ;  /* 0x0000000115007824 */ /* 0x000fc800078e0a00 */
[----:B------:R-:W-:Y:S01]  /*0d00*/  IMAD R159, R0, 0x10, R25 ;  /* 0x00000010009f7824 */ /* 0x000fe200078e0219 */
        /* <DEDUP_REMOVED lines=15> */
.L_x_796:
[----:B------:R-:W-:Y:S05]  /*0e00*/  BSYNC B0 ;  /* 0x0000000000007941 */ /* 0x000fea0003800000 */
.L_x_795:
[----:B------:R-:W-:Y:S01]  /*0e10*/  IADD3 R20, R6, 0x10, RZ ;  /* 0x0000001006147810 */ /* 0x000fe20007ffe0ff */
[----:B------:R-:W-:Y:S03]  /*0e20*/  BSSY B0, `(.L_x_797) ;  /* 0x0000014000007945 */ /* 0x000fe60003800000 */
[----:B------:R-:W-:-:S13]  /*0e30*/  ISETP.GE.AND P0, PT, R20, R29, PT ;  /* 0x0000001d1400720c */ /* 0x000fda0003f06270 */
[----:B------:R-:W-:Y:S05]  /*0e40*/  @P0 BRA `(.L_x_798) ;  /* 0x0000011000000947 */ /* 0x000fea0003800000 */
[----:B------:R-:W-:-:S13]  /*0e50*/  ISETP.GE.AND P0, PT, R168, c[0x0][0x220], PT ;  /* 0x00008800a8007a0c */ /* 0x000fda0003f06270 */
[----:B------:R1:W-:Y:S01]  /*0e60*/  @P0 STS.128 [R188+0x800], RZ ;  /* 0x000800ffbc000388 */ /* 0x0003e20000000c00 */
[----:B------:R-:W-:Y:S05]  /*0e70*/  @P0 BRA `(.L_x_798) ;  /* 0x000000e000000947 */ /* 0x000fea0003800000 */
[----:B------:R-:W-:Y:S02]  /*0e80*/  IADD3 R0, P0, R2, 0x10, RZ ;  /* 0x0000001002007810 */ /* 0x000fe40007f1e0ff */
[----:B------:R-:W-:-:S03]  /*0e90*/  MOV R11, R5 ;  /* 0x00000005000b7202 */ /* 0x000fc60000000f00 */
[----:B------:R-:W-:-:S04]  /*0ea0*/  IMAD.X R10, RZ, RZ, R3, P0 ;  /* 0x000000ffff0a7224 */ /* 0x000fc800000e0603 */
[----:B----4-:R-:W-:Y:S02]  /*0eb0*/  IMAD R12, R10, c[0x0][0x190], RZ ;  /* 0x000064000a0c7a24 */ /* 0x010fe400078e02ff */
        /* <DEDUP_REMOVED lines=10> */
.L_x_798:
[----:B------:R-:W-:Y:S05]  /*0f60*/  BSYNC B0 ;  /* 0x0000000000007941 */ /* 0x000fea0003800000 */
.L_x_797:
        /* <DEDUP_REMOVED lines=21> */
.L_x_800:
[----:B------:R-:W-:Y:S05]  /*10c0*/  BSYNC B0 ;  /* 0x0000000000007941 */ /* 0x000fea0003800000 */
.L_x_799:
        /* <DEDUP_REMOVED lines=21> */
.L_x_802:
[----:B------:R-:W-:Y:S05]  /*1220*/  BSYNC B0 ;  /* 0x0000000000007941 */ /* 0x000fea0003800000 */
.L_x_801:
        /* <DEDUP_REMOVED lines=21> */
.L_x_804:
[----:B------:R-:W-:Y:S05]  /*1380*/  BSYNC B0 ;  /* 0x0000000000007941 */ /* 0x000fea0003800000 */
.L_x_803:
        /* <DEDUP_REMOVED lines=21> */
.L_x_806:
[----:B------:R-:W-:Y:S05]  /*14e0*/  BSYNC B0 ;  /* 0x0000000000007941 */ /* 0x000fea0003800000 */
.L_x_805:
        /* <DEDUP_REMOVED lines=21> */
.L_x_808:
[----:B------:R-:W-:Y:S05]  /*1640*/  BSYNC B0 ;  /* 0x0000000000007941 */ /* 0x000fea0003800000 */
.L_x_807:
[----:B------:R-:W-:Y:S01]  /*1650*/  IADD3 R0, R6, 0x70, RZ ;  /* 0x0000007006007810 */ /* 0x000fe20007ffe0ff */
[----:B------:R-:W-:Y:S01]  /*1660*/  IMAD.MOV.U32 R156, RZ, RZ, c[0x0][0x198] ;  /* 0x00006600ff9c7624 */ /* 0x000fe200078e00ff */
[----:B------:R-:W-:Y:S02]  /*1670*/  BSSY B0, `(.L_x_809) ;  /* 0x0000016000007945 */ /* 0x000fe40003800000 */
[----:B------:R-:W-:Y:S01]  /*1680*/  ISETP.GE.AND P0, PT, R0, R29, PT ;  /* 0x0000001d0000720c */ /* 0x000fe20003f06270 */
[----:B--2---:R-:W-:Y:S02]  /*1690*/  IMAD.MOV.U32 R29, RZ, RZ, 0x6 ;  /* 0x00000006ff1d7424 */ /* 0x004fe400078e00ff */
[----:B------:R-:W-:-:S03]  /*16a0*/  IMAD.SHL.U32 R157, R156, 0x40, RZ ;  /* 0x000000409c9d7824 */ /* 0x000fc600078e00ff */
[----:B------:R-:W-:-:S07]  /*16b0*/  SHF.L.U64.HI R147, R156, R29, c[0x0][0x19c] ;  /* 0x000067009c937619 */ /* 0x000fce000001021d */
        /* <DEDUP_REMOVED lines=17> */
.L_x_810:
[----:B------:R-:W-:Y:S05]  /*17d0*/  BSYNC B0 ;  /* 0x0000000000007941 */ /* 0x000fea0003800000 */
.L_x_809:
[----:B------:R-:W-:Y:S01]  /*17e0*/  IMAD R8, R7, c[0x0][0x198], RZ ;  /* 0x0000660007087a24 */ /* 0x000fe200078e02ff */
[----:B------:R-:W-:Y:S01]  /*17f0*/  LEA.HI R17, R17, R26, RZ, 0x4 ;  /* 0x0000001a11117211 */ /* 0x000fe200078f20ff */
[----:B------:R-:W-:Y:S01]  /*1800*/  IMAD R0, R7, c[0x0][0x1a0], RZ ;  /* 0x0000680007007a24 */ /* 0x000fe200078e02ff */
[----:B------:R-:W-:Y:S01]  /*1810*/  IADD3 R52, R247, -0x1, RZ ;  /* 0xfffffffff7347810 */ /* 0x000fe20007ffe0ff */
[C-C-:B------:R-:W-:Y:S01]  /*1820*/  IMAD.WIDE.U32 R4, R6.reuse, c[0x0][0x198], R168.reuse ;  /* 0x0000660006047a25 */ /* 0x140fe200078e00a8 */
[----:B------:R-:W-:Y:S01]  /*1830*/  LOP3.LUT R9, R17, 0xfffffff0, RZ, 0xc0, !PT ;  /* 0xfffffff011097812 */ /* 0x000fe200078ec0ff */
[----:B------:R-:W-:Y:S01]  /*1840*/  BSSY B0, `(.L_x_811) ;  /* 0x0000034000007945 */ /* 0x000fe20003800000 */
[----:B------:R-:W-:Y:S01]  /*1850*/  MOV R174, R52 ;  /* 0x0000003400ae7202 */ /* 0x000fe20000000f00 */
[C---:B-1----:R-:W-:Y:S01]  /*1860*/  IMAD.WIDE.U32 R2, R6.reuse, c[0x0][0x1a0], R168 ;  /* 0x0000680006027a25 */ /* 0x042fe200078e00a8 */
[----:B------:R-:W-:Y:S02]  /*1870*/  IADD3 R4, P1, R23, R4, RZ ;  /* 0x0000000417047210 */ /* 0x000fe40007f3e0ff */
[----:B------:R-:W-:Y:S01]  /*1880*/  MOV R23, 0x10 ;  /* 0x0000001000177802 */ /* 0x000fe20000000f00 */
[----:B------:R-:W-:Y:S01]  /*1890*/  IMAD R10, R6, c[0x0][0x19c], R8 ;  /* 0x00006700060a7a24 */ /* 0x000fe200078e0208 */
[----:B------:R-:W-:Y:S01]  /*18a0*/  IADD3 R2, P0, R16, R2, RZ ;  /* 0x0000000210027210 */ /* 0x000fe20007f1e0ff */
[----:B------:R-:W-:Y:S01]  /*18b0*/  IMAD R8, R6, c[0x0][0x1a4], R0 ;  /* 0x0000690006087a24 */ /* 0x000fe200078e0200 */
[----:B------:R-:W-:Y:S01]  /*18c0*/  SHF.R.S32.HI R16, RZ, 0x1f, R52 ;  /* 0x0000001fff107819 */ /* 0x000fe20000011434 */
[----:B------:R-:W-:Y:S01]  /*18d0*/  IMAD.IADD R0, R26, 0x1, -R9 ;  /* 0x000000011a007824 */ /* 0x000fe200078e0a09 */
[----:B------:R-:W-:Y:S01]  /*18e0*/  IADD3.X R5, R24, R5, R10, P1, !PT ;  /* 0x0000000518057210 */ /* 0x000fe20000ffe40a */
[C---:B------:R-:W-:Y:S01]  /*18f0*/  IMAD R10, R15.reuse, c[0x0][0x1b0], RZ ;  /* 0x00006c000f0a7a24 */ /* 0x040fe200078e02ff */
[----:B------:R-:W-:Y:S01]  /*1900*/  IADD3.X R3, R22, R3, R8, P0, !PT ;  /* 0x0000000316037210 */ /* 0x000fe200007fe408 */
[----:B------:R-:W-:Y:S01]  /*1910*/  IMAD R9, R15, c[0x0][0x1b8], RZ ;  /* 0x00006e000f097a24 */ /* 0x000fe200078e02ff */
[----:B------:R-:W-:Y:S01]  /*1920*/  SHF.R.S32.HI R8, RZ, 0x1f, R0 ;  /* 0x0000001fff087819 */ /* 0x000fe20000011400 */
[----:B------:R-:W-:-:S02]  /*1930*/  IMAD R10, R14, c[0x0][0x1b4], R10 ;  /* 0x00006d000e0a7a24 */ /* 0x000fc400078e020a */
[----:B------:R-:W-:Y:S01]  /*1940*/  IMAD R11, R14, c[0x0][0x1bc], R9 ;  /* 0x00006f000e0b7a24 */ /* 0x000fe200078e0209 */
[----:B------:R-:W-:Y:S01]  /*1950*/  LEA.HI R8, R8, R0, RZ, 0x3 ;  /* 0x0000000008087211 */ /* 0x000fe200078f18ff */
[----:B------:R-:W-:-:S03]  /*1960*/  IMAD.WIDE.U32 R36, R14, c[0x0][0x1b0], R4 ;  /* 0x00006c000e247a25 */ /* 0x000fc600078e0004 */
[----:B------:R-:W-:Y:S01]  /*1970*/  LOP3.LUT R9, R8, 0xfffffff8, RZ, 0xc0, !PT ;  /* 0xfffffff808097812 */ /* 0x000fe200078ec0ff */
[----:B------:R-:W-:Y:S01]  /*1980*/  IMAD.WIDE.U32 R34, R14, c[0x0][0x1b8], R2 ;  /* 0x00006e000e227a25 */ /* 0x000fe200078e0002 */
[----:B------:R1:W-:Y:S03]  /*1990*/  STL.64 [R1+0x150], R36 ;  /* 0x0001502401007387 */ /* 0x0003e60000100a00 */
[----:B------:R-:W-:Y:S01]  /*19a0*/  IMAD.IADD R167, R37, 0x1, R10 ;  /* 0x0000000125a77824 */ /* 0x000fe200078e020a */
[----:B------:R-:W-:Y:S01]  /*19b0*/  IADD3 R33, R35, R11, RZ ;  /* 0x0000000b23217210 */ /* 0x000fe20007ffe0ff */
[----:B------:R-:W-:Y:S01]  /*19c0*/  IMAD.MOV.U32 R166, RZ, RZ, R36 ;  /* 0x000000ffffa67224 */ /* 0x000fe200078e0024 */
[----:B------:R1:W-:Y:S01]  /*19d0*/  STL.64 [R1+0x118], R34 ;  /* 0x0001182201007387 */ /* 0x0003e20000100a00 */
[----:B------:R-:W-:Y:S02]  /*19e0*/  IMAD R14, R52, -0x40, R54 ;  /* 0xffffffc0340e7824 */ /* 0x000fe400078e0236 */
[----:B------:R-:W-:Y:S01]  /*19f0*/  IMAD.IADD R4, R0, 0x1, -R9 ;  /* 0x0000000100047824 */ /* 0x000fe200078e0a09 */
[----:B------:R1:W-:Y:S01]  /*1a00*/  STL [R1+0x9c], R174 ;  /* 0x00009cae01007387 */ /* 0x0003e20000100800 */
[----:B------:R-:W-:Y:S01]  /*1a10*/  IMAD R0, R147, R52, RZ ;  /* 0x0000003493007224 */ /* 0x000fe200078e02ff */
[----:B------:R-:W-:Y:S01]  /*1a20*/  ISETP.GE.AND P0, PT, R6, R14, PT ;  /* 0x0000000e0600720c */ /* 0x000fe20003f06270 */
[----:B----4-:R-:W-:Y:S01]  /*1a30*/  IMAD.MOV.U32 R12, RZ, RZ, 0x20 ;  /* 0x00000020ff0c7424 */ /* 0x010fe200078e00ff */
[----:B------:R1:W-:Y:S01]  /*1a40*/  STL.64 [R1+0x148], R166 ;  /* 0x000148a601007387 */ /* 0x0003e20000100a00 */
[-C--:B------:R-:W-:Y:S01]  /*1a50*/  IMAD R10, R16, R157.reuse, R0 ;  /* 0x0000009d100a7224 */ /* 0x080fe200078e0200 */
[----:B------:R-:W-:Y:S01]  /*1a60*/  SHF.L.U32 R0, R8, 0x6, RZ ;  /* 0x0000000608007819 */ /* 0x000fe200000006ff */
[----:B------:R-:W-:Y:S01]  /*1a70*/  IMAD.WIDE.U32 R8, R52, R157, R166 ;  /* 0x0000009d34087225 */ /* 0x000fe200078e00a6 */
[----:B------:R1:W-:Y:S01]  /*1a80*/  STL [R1+0x114], R33 ;  /* 0x0001142101007387 */ /* 0x0003e20000100800 */
[----:B------:R-:W-:-:S02]  /*1a90*/  R2P PR, R4, 0x6 ;  /* 0x0000000604007804 */ /* 0x000fc40000000000 */
[----:B------:R-:W-:Y:S02]  /*1aa0*/  LOP3.LUT R15, R0, 0xfffffe00, RZ, 0xc0, !PT ;  /* 0xfffffe00000f7812 */ /* 0x000fe400078ec0ff */
[----:B------:R-:W-:Y:S02]  /*1ab0*/  IADD3 R11, R9, R10, RZ ;  /* 0x0000000a090b7210 */ /* 0x000fe40007ffe0ff */
        /* <DEDUP_REMOVED lines=12> */
.L_x_812:
[----:B------:R-:W-:Y:S05]  /*1b80*/  BSYNC B0 ;  /* 0x0000000000007941 */ /* 0x000fea0003800000 */
.L_x_811:
        /* <DEDUP_REMOVED lines=16> */
.L_x_814:
[----:B------:R-:W-:Y:S05]  /*1c90*/  BSYNC B0 ;  /* 0x0000000000007941 */ /* 0x000fea0003800000 */
.L_x_813:
        /* <DEDUP_REMOVED lines=15> */
.L_x_816:
[----:B------:R-:W-:Y:S05]  /*1d90*/  BSYNC B0 ;  /* 0x0000000000007941 */ /* 0x000fea0003800000 */
.L_x_815:
[----:B------:R-:W-:Y:S01]  /*1da0*/  IMAD.MOV.U32 R22, RZ, RZ, c[0x0][0x1a0] ;  /* 0x00006800ff167624 */ /* 0x000fe200078e00ff */
[----:B------:R-:W-:Y:S01]  /*1db0*/  ISETP.GE.AND P0, PT, R18, R14, PT ;  /* 0x0000000e1200720c */ /* 0x000fe20003f06270 */
[----:B------:R-:W-:Y:S02]  /*1dc0*/  BSSY B0, `(.L_x_817) ;  /* 0x0000013000007945 */ /* 0x000fe40003800000 */
[C---:B-1----:R-:W-:Y:S01]  /*1dd0*/  IMAD.SHL.U32 R12, R22.reuse, 0x40, RZ ;  /* 0x00000040160c7824 */ /* 0x042fe200078e00ff */
[----:B------:R-:W-:-:S05]  /*1de0*/  SHF.L.U64.HI R13, R22, R29, c[0x0][0x1a4] ;  /* 0x00006900160d7619 */ /* 0x000fca000001021d */
[----:B------:R1:W-:Y:S04]  /*1df0*/  STL [R1+0x164], R13 ;  /* 0x0001640d01007387 */ /* 0x0003e80000100800 */
        /* <DEDUP_REMOVED lines=15> */
.L_x_818:
[----:B------:R-:W-:Y:S05]  /*1ef0*/  BSYNC B0 ;  /* 0x0000000000007941 */ /* 0x000fea0003800000 */
.L_x_817:
[----:B------:R-:W0:Y:S01]  /*1f00*/  LDGDEPBAR ;  /* 0x00000000000079af */ /* 0x000e220000000000 */
[----:B-1----:R-:W-:Y:S01]  /*1f10*/  SHF.R.S32.HI R8, RZ, 0x4, R17 ;  /* 0x00000004ff087819 */ /* 0x002fe20000011411 */
[----:B------:R-:W-:Y:S01]  /*1f20*/  IMAD.MOV.U32 R32, RZ, RZ, R34 ;  /* 0x000000ffff207224 */ /* 0x000fe200078e0022 */
[----:B------:R-:W-:Y:S01]  /*1f30*/  ISETP.GE.AND P0, PT, R6, R14, PT ;  /* 0x0000000e0600720c */ /* 0x000fe20003f06270 */
[----:B------:R-:W-:Y:S01]  /*1f40*/  IMAD.SHL.U32 R7, R55, 0x40, RZ ;  /* 0x0000004037077824 */ /* 0x000fe200078e00ff */
[----:B------:R-:W-:Y:S01]  /*1f50*/  LEA.HI R0, R17, R8, RZ, 0x1 ;  /* 0x0000000811007211 */ /* 0x000fe200078f08ff */
[----:B------:R-:W-:Y:S01]  /*1f60*/  IMAD R175, R31, 0x8, R21 ;  /* 0x000000081faf7824 */ /* 0x000fe200078e0215 */
[----:B------:R1:W-:Y:S01]  /*1f70*/  STL.64 [R1+0x110], R32 ;  /* 0x0001102001007387 */ /* 0x0003e20000100a00 */
[----:B------:R-:W-:Y:S01]  /*1f80*/  IMAD.SHL.U32 R3, R4, 0x40, RZ ;  /* 0x0000004004037824 */ /* 0x000fe200078e00ff */
[----:B------:R-:W-:Y:S01]  /*1f90*/  LOP3.LUT R0, R0, 0xfffffffe, RZ, 0xc0, !PT ;  /* 0xfffffffe00007812 */ /* 0x000fe200078ec0ff */
[----:B------:R-:W-:Y:S01]  /*1fa0*/  IMAD.SHL.U32 R4, R6, 0x8, RZ ;  /* 0x0000000806047824 */ /* 0x000fe200078e00ff */
[----:B------:R1:W-:Y:S01]  /*1fb0*/  STL [R1+0x100], R175 ;  /* 0x000100af01007387 */ /* 0x0003e20000100800 */
[----:B------:R-:W-:Y:S01]  /*1fc0*/  IMAD.SHL.U32 R26, R26, 0x2, RZ ;  /* 0x000000021a1a7824 */ /* 0x000fe200078e00ff */
[----:B------:R-:W-:Y:S01]  /*1fd0*/  LOP3.LUT R3, R3, 0x1c0, RZ, 0xc0, !PT ;  /* 0x000001c003037812 */ /* 0x000fe200078ec0ff */
[----:B------:R-:W-:Y:S01]  /*1fe0*/  IMAD.IADD R8, R8, 0x1, -R0 ;  /* 0x0000000108087824 */ /* 0x000fe200078e0a00 */
[----:B------:R-:W-:Y:S01]  /*1ff0*/  LOP3.LUT R0, R7, 0x1c0, RZ, 0xc0, !PT ;  /* 0x000001c007007812 */ /* 0x000fe200078ec0ff */
[----:B------:R-:W-:Y:S01]  /*2000*/  UIADD3 UR14, UR37, 0x646e171e, URZ ;  /* 0x646e171e250e7890 */ /* 0x000fe2000fffe03f */
[----:B------:R-:W-:Y:S01]  /*2010*/  LOP3.LUT P1, RZ, R55, 0x2, RZ, 0xc0, !PT ;  /* 0x0000000237ff7812 */ /* 0x000fe2000782c0ff */
[----:B------:R-:W-:Y:S01]  /*2020*/  IMAD.SHL.U32 R7, R8, 0x8, RZ ;  /* 0x0000000808077824 */ /* 0x000fe200078e00ff */
[----:B------:R-:W-:Y:S01]  /*2030*/  LOP3.LUT R9, R0, 0x8, R4, 0xf8, !PT ;  /* 0x0000000800097812 */ /* 0x000fe200078ef804 */
[----:B------:R-:W-:Y:S01]  /*2040*/  BSSY B0, `(.L_x_819) ;  /* 0x0000021000007945 */ /* 0x000fe20003800000 */
[----:B------:R-:W-:-:S02]  /*2050*/  SHF.R.U32.HI R4, RZ, 0x3, R0 ;  /* 0x00000003ff047819 */ /* 0x000fc40000011600 */
[----:B------:R-:W-:Y:S01]  /*2060*/  LOP3.LUT R6, R3, 0x8, R7, 0xf8, !PT ;  /* 0x0000000803067812 */ /* 0x000fe200078ef807 */
[----:B------:R-:W-:-:S04]  /*2070*/  DEPBAR.LE SB0, 0x0 ;  /* 0x000080000000791a */ /* 0x000fc80000000000 */
[----:B------:R-:W-:Y:S01]  /*2080*/  BAR.SYNC.DEFER_BLOCKING 0x0 ;  /* 0x0000000000007b1d */ /* 0x000fe20000010000 */
[----:B------:R-:W-:Y:S01]  /*2090*/  SHF.R.U32.HI R0, RZ, 0x3, R3 ;  /* 0x00000003ff007819 */ /* 0x000fe20000011603 */
[----:B------:R-:W-:Y:S01]  /*20a0*/  IMAD R7, R21, 0x10, R28 ;  /* 0x0000001015077824 */ /* 0x000fe200078e021c */
[----:B------:R-:W-:Y:S01]  /*20b0*/  LOP3.LUT R3, R9, R4, RZ, 0x3c, !PT ;  /* 0x0000000409037212 */ /* 0x000fe200078e3cff */
[----:B------:R-:W-:Y:S01]  /*20c0*/  IMAD R4, R21, 0x400, R15 ;  /* 0x0000040015047824 */ /* 0x000fe200078e020f */
[----:B------:R-:W-:Y:S01]  /*20d0*/  LOP3.LUT R6, R6, R0, RZ, 0x3c, !PT ;  /* 0x0000000006067212 */ /* 0x000fe200078e3cff */
[----:B------:R-:W-:Y:S01]  /*20e0*/  IMAD R0, R13, R52, RZ ;  /* 0x000000340d007224 */ /* 0x000fe200078e02ff */
[----:B------:R-:W-:Y:S01]  /*20f0*/  IADD3 R7, R7, 0x1, R25 ;  /* 0x0000000107077810 */ /* 0x000fe20007ffe019 */
[----:B------:R-:W-:Y:S01]  /*2100*/  IMAD R3, R8, 0x200, R3 ;  /* 0x0000020008037824 */ /* 0x000fe200078e0203 */
[----:B------:R-:W-:Y:S01]  /*2110*/  LOP3.LUT R190, R26, 0x6, RZ, 0xc0, !PT ;  /* 0x000000061abe7812 */ /* 0x000fe200078ec0ff */
[-C--:B------:R-:W-:Y:S01]  /*2120*/  IMAD R10, R16, R12.reuse, R0 ;  /* 0x0000000c100a7224 */ /* 0x080fe200078e0200 */
[----:B------:R-:W-:Y:S01]  /*2130*/  IADD3 R7, R54, R7, -R30 ;  /* 0x0000000736077210 */ /* 0x000fe20007ffe81e */
[----:B------:R-:W-:Y:S01]  /*2140*/  IMAD.WIDE.U32 R8, R52, R12, R32 ;  /* 0x0000000c34087225 */ /* 0x000fe200078e0020 */
[----:B------:R-:W-:-:S02]  /*2150*/  SEL R0, R23, 0xfffffff0, !P1 ;  /* 0xfffffff017007807 */ /* 0x000fc40004800000 */
[----:B------:R-:W-:Y:S01]  /*2160*/  IADD3 R53, R7, c[0x0][0x2e8], RZ ;  /* 0x0000ba0007357a10 */ /* 0x000fe20007ffe0ff */
[----:B------:R-:W-:Y:S02]  /*2170*/  IMAD.IADD R4, R6, 0x1, R4 ;  /* 0x0000000106047824 */ /* 0x000fe400078e0204 */
[----:B------:R-:W-:Y:S02]  /*2180*/  IMAD.IADD R6, R15, 0x1, R6 ;  /* 0x000000010f067824 */ /* 0x000fe400078e0206 */
[----:B------:R-:W-:Y:S01]  /*2190*/  IMAD.IADD R11, R9, 0x1, R10 ;  /* 0x00000001090b7824 */ /* 0x000fe200078e020a */
        /* <DEDUP_REMOVED lines=11> */
.L_x_820:
[----:B------:R-:W-:Y:S05]  /*2250*/  BSYNC B0 ;  /* 0x0000000000007941 */ /* 0x000fea0003800000 */
.L_x_819:
[----:B------:R-:W-:Y:S01]  /*2260*/  ISETP.GE.AND P0, PT, R20, R14, PT ;  /* 0x0000000e1400720c */ /* 0x000fe20003f06270 */
[----:B------:R-:W-:Y:S01]  /*2270*/  BSSY B0, `(.L_x_821) ;  /* 0x0000011000007945 */ /* 0x000fe20003800000 */
[C---:B-1----:R-:W-:Y:S01]  /*2280*/  SHF.L.U64.HI R12, R22.reuse, R27, c[0x0][0x1a4] ;  /* 0x00006900160c7619 */ /* 0x042fe2000001021b */
[----:B------:R-:W-:-:S04]  /*2290*/  IMAD.SHL.U32 R7, R22, 0x10, RZ ;  /* 0x0000001016077824 */ /* 0x000fc800078e00ff */
[----:B------:R1:W-:Y:S06]  /*22a0*/  STL [R1+0x160], R12 ;  /* 0x0001600c01007387 */ /* 0x0003ec0000100800 */
[----:B------:R1:W-:Y:S01]  /*22b0*/  @P0 STS.128 [R188+0x6800], RZ ;  /* 0x006800ffbc000388 */ /* 0x0003e20000000c00 */
        /* <DEDUP_REMOVED lines=12> */
.L_x_822:
[----:B------:R-:W-:Y:S05]  /*2380*/  BSYNC B0 ;  /* 0x0000000000007941 */ /* 0x000fea0003800000 */
.L_x_821:
[----:B------:R-:W-:Y:S01]  /*2390*/  ISETP.GE.AND P0, PT, R19, R14, PT ;  /* 0x0000000e1300720c */ /* 0x000fe20003f06270 */
[----:B------:R-:W-:-:S12]  /*23a0*/  BSSY B0, `(.L_x_823) ;  /* 0x000000f000007945 */ /* 0x000fd80003800000 */
[----:B------:R1:W-:Y:S01]  /*23b0*/  @P0 STS.128 [R188+0x7000], RZ ;  /* 0x007000ffbc000388 */ /* 0x0003e20000000c00 */
[----:B------:R-:W-:Y:S05]  /*23c0*/  @P0 BRA `(.L_x_824) ;  /* 0x000000c000000947 */ /* 0x000fea0003800000 */
[----:B------:R-:W-:-:S13]  /*23d0*/  ISETP.GE.AND P0, PT, R168, c[0x0][0x220], PT ;  /* 0x00008800a8007a0c */ /* 0x000fda0003f06270 */
[----:B------:R1:W-:Y:S01]  /*23e0*/  @P0 STS.128 [R188+0x7000], RZ ;  /* 0x007000ffbc000388 */ /* 0x0003e20000000c00 */
[----:B------:R-:W-:Y:S05]  /*23f0*/  @P0 BRA `(.L_x_824) ;  /* 0x0000009000000947 */ /* 0x000fea0003800000 */
[----:B-1----:R-:W-:Y:S01]  /*2400*/  IMAD.MOV.U32 R13, RZ, RZ, c[0x0][0x1a4] ;  /* 0x00006900ff0d7624 */ /* 0x002fe200078e00ff */
        /* <DEDUP_REMOVED lines=8> */
.L_x_824:
[----:B------:R-:W-:Y:S05]  /*2490*/  BSYNC B0 ;  /* 0x0000000000007941 */ /* 0x000fea0003800000 */
.L_x_823:
        /* <DEDUP_REMOVED lines=18> */
.L_x_826:
[----:B------:R-:W-:Y:S05]  /*25c0*/  BSYNC B0 ;  /* 0x0000000000007941 */ /* 0x000fea0003800000 */
.L_x_825:
[----:B------:R-:W-:Y:S01]  /*25d0*/  IMAD.SHL.U32 R179, R4, 0x2, RZ ;  /* 0x0000000204b37824 */ /* 0x000fe200078e00ff */
[----:B------:R-:W-:Y:S01]  /*25e0*/  LOP3.LUT P0, RZ, R55, 0x4, RZ, 0xc0, !PT ;  /* 0x0000000437ff7812 */ /* 0x000fe2000780c0ff */
[----:B------:R-:W-:Y:S01]  /*25f0*/  IMAD.SHL.U32 R172, R3, 0x2, RZ ;  /* 0x0000000203ac7824 */ /* 0x000fe200078e00ff */
[----:B------:R-:W0:Y:S01]  /*2600*/  LDGDEPBAR ;  /* 0x00000000000079af */ /* 0x000e220000000000 */
[--C-:B------:R-:W-:Y:S01]  /*2610*/  IMAD R182, R2, 0x2, R179.reuse ;  /* 0x0000000202b67824 */ /* 0x100fe200078e02b3 */
[----:B------:R-:W-:Y:S01]  /*2620*/  ISETP.GE.AND P1, PT, R247, 0x2, PT ;  /* 0x00000002f700780c */ /* 0x000fe20003f26270 */
[----:B------:R-:W-:Y:S01]  /*2630*/  IMAD R178, R0, 0x2, R172 ;  /* 0x0000000200b27824 */ /* 0x000fe200078e02ac */
[----:B-1----:R-:W-:Y:S01]  /*2640*/  LDSM.16.M88.4 R12, [R179] ;  /* 0x00000000b30c783b */ /* 0x002fe20000000200 */
[C---:B------:R-:W-:Y:S01]  /*2650*/  IADD3 R3, R172.reuse, 0x4000, RZ ;  /* 0x00004000ac037810 */ /* 0x040fe20007ffe0ff */
[----:B------:R-:W-:Y:S01]  /*2660*/  IMAD R180, R5, 0x2, R179 ;  /* 0x0000000205b47824 */ /* 0x000fe200078e02b3 */
[----:B------:R-:W-:Y:S01]  /*2670*/  IADD3 R183, R172, 0x4040, RZ ;  /* 0x00004040acb77810 */ /* 0x000fe20007ffe0ff */
[----:B------:R-:W1:Y:S01]  /*2680*/  LDSM.16.M88.4 R20, [R172+0x4000] ;  /* 0x00400000ac14783b */ /* 0x000e620000000200 */
[----:B------:R-:W-:Y:S01]  /*2690*/  IADD3 R4, R53, 0x8, RZ ;  /* 0x0000000835047810 */ /* 0x000fe20007ffe0ff */
[----:B------:R-:W-:Y:S01]  /*26a0*/  IMAD R181, R2, 0x2, R180 ;  /* 0x0000000202b57824 */ /* 0x000fe200078e02b4 */
[----:B------:R-:W-:Y:S01]  /*26b0*/  @P0 IADD3 R183, R3, -0x40, RZ ;  /* 0xffffffc003b70810 */ /* 0x000fe20007ffe0ff */
[----:B------:R-:W5:Y:S01]  /*26c0*/  LDSM.16.M88.4 R8, [R179+0x2000] ;  /* 0x00200000b308783b */ /* 0x000f620000000200 */
[----:B------:R-:W-:-:S02]  /*26d0*/  IADD3 R3, R53, 0x40, RZ ;  /* 0x0000004035037810 */ /* 0x000fc40007ffe0ff */
[----:B------:R-:W-:Y:S01]  /*26e0*/  IADD3 R186, R183, 0x800, RZ ;  /* 0x00000800b7ba7810 */ /* 0x000fe20007ffe0ff */
[----:B------:R-:W2:Y:S01]  /*26f0*/  LDSM.16.M88.4 R32, [R172+0x4800] ;  /* 0x00480000ac20783b */ /* 0x000ea20000000200 */
[----:B------:R-:W-:Y:S01]  /*2700*/  IMAD R177, R0, 0x2, R183 ;  /* 0x0000000200b17824 */ /* 0x000fe200078e02b7 */
[----:B------:R-:W-:Y:S02]  /*2710*/  IADD3 R0, R53, 0x48, RZ ;  /* 0x0000004835007810 */ /* 0x000fe40007ffe0ff */
[----:B------:R-:W3:Y:S01]  /*2720*/  LDSM.16.M88.4 R28, [R172+0x5000] ;  /* 0x00500000ac1c783b */ /* 0x000ee20000000200 */
[C---:B------:R-:W-:Y:S02]  /*2730*/  IADD3 R185, R183.reuse, 0x1000, RZ ;  /* 0x00001000b7b97810 */ /* 0x040fe40007ffe0ff */
[----:B------:R-:W-:Y:S01]  /*2740*/  IADD3 R184, R183, 0x1800, RZ ;  /* 0x00001800b7b87810 */ /* 0x000fe20007ffe0ff */
[----:B------:R-:W4:Y:S04]  /*2750*/  LDSM.16.M88.4 R24, [R172+0x5800] ;  /* 0x00580000ac18783b */ /* 0x000f280000000200 */
[----:B------:R-:W-:Y:S04]  /*2760*/  LDSM.16.M88.4 R16, [R182+0x2000] ;  /* 0x00200000b610783b */ /* 0x000fe80000000200 */
[----:B------:R-:W2:Y:S04]  /*2770*/  LDSM.16.M88.4 R40, [R178+0x5000] ;  /* 0x00500000b228783b */ /* 0x000ea80000000200 */
[----:B------:R-:W2:Y:S04]  /*2780*/  LDSM.16.M88.4 R36, [R178+0x5800] ;  /* 0x00580000b224783b */ /* 0x000ea80000000200 */
[----:B------:R-:W2:Y:S04]  /*2790*/  LDSM.16.M88.4 R48, [R178+0x4000] ;  /* 0x00400000b230783b */ /* 0x000ea80000000200 */
[----:B------:R-:W3:Y:S01]  /*27a0*/  LDSM.16.M88.4 R44, [R178+0x4800] ;  /* 0x00480000b22c783b */ /* 0x000ee20000000200 */
[-C--:B-1----:R-:W-:Y:S08]  /*27b0*/  HMMA.16816.F32 R100, R12, R20.reuse, RZ ;  /* 0x000000140c64723c */ /* 0x082ff000000018ff */
[C---:B-----5:R-:W-:Y:S08]  /*27c0*/  HMMA.16816.F32 R60, R8.reuse, R20, RZ ;  /* 0x00000014083c723c */ /* 0x060ff000000018ff */
[-C--:B------:R-:W-:Y:S08]  /*27d0*/  HMMA.16816.F32 R68, R8, R22.reuse, RZ ;  /* 0x000000160844723c */ /* 0x080ff000000018ff */
[----:B------:R-:W-:Y:S08]  /*27e0*/  HMMA.16816.F32 R96, R12, R22, RZ ;  /* 0x000000160c60723c */ /* 0x000ff000000018ff */
[C---:B--2---:R-:W-:Y:S08]  /*27f0*/  HMMA.16816.F32 R56, R8.reuse, R32, RZ ;  /* 0x000000200838723c */ /* 0x044ff000000018ff */
[C---:B---3--:R-:W-:Y:S08]  /*2800*/  HMMA.16816.F32 R20, R8.reuse, R28, RZ ;  /* 0x0000001c0814723c */ /* 0x048ff000000018ff */
[C---:B----4-:R-:W-:Y:S08]  /*2810*/  HMMA.16816.F32 R64, R8.reuse, R24, RZ ;  /* 0x000000180840723c */ /* 0x050ff000000018ff */
[C---:B------:R-:W-:Y:S08]  /*2820*/  HMMA.16816.F32 R76, R8.reuse, R34, RZ ;  /* 0x00000022084c723c */ /* 0x040ff000000018ff */
[C---:B------:R-:W-:Y:S08]  /*2830*/  HMMA.16816.F32 R88, R8.reuse, R30, RZ ;  /* 0x0000001e0858723c */ /* 0x040ff000000018ff */
[----:B------:R-:W-:Y:S01]  /*2840*/  HMMA.16816.F32 R84, R8, R26, RZ ;  /* 0x0000001a0854723c */ /* 0x000fe200000018ff */
[----:B------:R-:W1:Y:S07]  /*2850*/  LDSM.16.M88.4 R8, [R182] ;  /* 0x00000000b608783b */ /* 0x000e6e0000000200 */
[C---:B------:R-:W-:Y:S08]  /*2860*/  HMMA.16816.F32 R80, R12.reuse, R32, RZ ;  /* 0x000000200c50723c */ /* 0x040ff000000018ff */
[C---:B------:R-:W-:Y:S08]  /*2870*/  HMMA.16816.F32 R92, R12.reuse, R34, RZ ;  /* 0x000000220c5c723c */ /* 0x040ff000000018ff */
[C---:B------:R-:W-:Y:S08]  /*2880*/  HMMA.16816.F32 R32, R12.reuse, R28, RZ ;  /* 0x0000001c0c20723c */ /* 0x040ff000000018ff */
[----:B------:R-:W-:Y:S08]  /*2890*/  HMMA.16816.F32 R72, R12, R30, RZ ;  /* 0x0000001e0c48723c */ /* 0x000ff000000018ff */
[C---:B------:R-:W-:Y:S01]  /*28a0*/  HMMA.16816.F32 R116, R16.reuse, R40, R20 ;  /* 0x000000281074723c */ /* 0x040fe20000001814 */
[----:B------:R-:W-:Y:S07]  /*28b0*/  LDSM.16.M88.4 R20, [R180+0x2000] ;  /* 0x00200000b414783b */ /* 0x000fee0000000200 */
[----:B------:R-:W-:Y:S01]  /*28c0*/  HMMA.16816.F32 R152, R16, R36, R64 ;  /* 0x000000241098723c */ /* 0x000fe20000001840 */
[----:B------:R-:W2:Y:S07]  /*28d0*/  LDSM.16.M88.4 R64, [R183] ;  /* 0x00000000b740783b */ /* 0x000eae0000000200 */
[C---:B------:R-:W-:Y:S08]  /*28e0*/  HMMA.16816.F32 R28, R12.reuse, R24, RZ ;  /* 0x000000180c1c723c */ /* 0x040ff000000018ff */
[----:B------:R-:W-:Y:S08]  /*28f0*/  HMMA.16816.F32 R12, R12, R26, RZ ;  /* 0x0000001a0c0c723c */ /* 0x000ff000000018ff */
[C---:B------:R-:W-:Y:S01]  /*2900*/  HMMA.16816.F32 R24, R16.reuse, R48, R60 ;  /* 0x000000301018723c */ /* 0x040fe2000000183c */
[----:B------:R-:W-:Y:S07]  /*2910*/  LDSM.16.M88.4 R60, [R183+0x800] ;  /* 0x00080000b73c783b */ /* 0x000fee0000000200 */
[C---:B------:R-:W-:Y:S01]  /*2920*/  HMMA.16816.F32 R112, R16.reuse, R44, R56 ;  /* 0x0000002c1070723c */ /* 0x040fe20000001838 */
[----:B------:R-:W-:Y:S07]  /*2930*/  LDSM.16.M88.4 R56, [R183+0x1000] ;  /* 0x00100000b738783b */ /* 0x000fee0000000200 */
[C---:B------:R-:W-:Y:S08]  /*2940*/  HMMA.16816.F32 R128, R16.reuse, R50, R68 ;  /* 0x000000321080723c */ /* 0x040ff00000001844 */
[C---:B------:R-:W-:Y:S08]  /*2950*/  HMMA.16816.F32 R148, R16.reuse, R46, R76 ;  /* 0x0000002e1094723c */ /* 0x040ff0000000184c */
[C---:B------:R-:W-:Y:S08]  /*2960*/  HMMA.16816.F32 R140, R16.reuse, R42, R88 ;  /* 0x0000002a108c723c */ /* 0x040ff00000001858 */
[----:B------:R-:W-:Y:S01]  /*2970*/  HMMA.16816.F32 R120, R16, R38, R84 ;  /* 0x000000261078723c */ /* 0x000fe20000001854 */
[----:B------:R-:W3:Y:S07]  /*2980*/  LDSM.16.M88.4 R16, [R180] ;  /* 0x00000000b410783b */ /* 0x000eee0000000200 */
[C---:B-1----:R-:W-:Y:S01]  /*2990*/  HMMA.16816.F32 R132, R8.reuse, R40, R32 ;  /* 0x000000280884723c */ /* 0x042fe20000001820 */
[----:B------:R-:W-:Y:S07]  /*29a0*/  LDSM.16.M88.4 R32, [R177+0x800] ;  /* 0x00080000b120783b */ /* 0x000fee0000000200 */
[C---:B------:R-:W-:Y:S01]  /*29b0*/  HMMA.16816.F32 R108, R8.reuse, R42, R72 ;  /* 0x0000002a086c723c */ /* 0x040fe20000001848 */
[----:B------:R-:W1:Y:S07]  /*29c0*/  LDSM.16.M88.4 R40, [R183+0x1800] ;  /* 0x00180000b728783b */ /* 0x000e6e0000000200 */
[C---:B------:R-:W-:Y:S08]  /*29d0*/  HMMA.16816.F32 R68, R8.reuse, R48, R100 ;  /* 0x000000300844723c */ /* 0x040ff00000001864 */
[C---:B------:R-:W-:Y:S08]  /*29e0*/  HMMA.16816.F32 R48, R8.reuse, R50, R96 ;  /* 0x000000320830723c */ /* 0x040ff00000001860 */
[C---:B------:R-:W-:Y:S08]  /*29f0*/  HMMA.16816.F32 R124, R8.reuse, R44, R80 ;  /* 0x0000002c087c723c */ /* 0x040ff00000001850 */
[C---:B------:R-:W-:Y:S08]  /*2a00*/  HMMA.16816.F32 R44, R8.reuse, R46, R92 ;  /* 0x0000002e082c723c */ /* 0x040ff0000000185c */
[C---:B------:R-:W-:Y:S01]  /*2a10*/  HMMA.16816.F32 R136, R8.reuse, R36, R28 ;  /* 0x000000240888723c */ /* 0x040fe2000000181c */
[----:B------:R-:W-:Y:S07]  /*2a20*/  LDSM.16.M88.4 R28, [R177+0x1000] ;  /* 0x00100000b11c783b */ /* 0x000fee0000000200 */
[----:B------:R-:W-:Y:S01]  /*2a30*/  HMMA.16816.F32 R104, R8, R38, R12 ;  /* 0x000000260868723c */ /* 0x000fe2000000180c */
[----:B------:R-:W4:Y:S04]  /*2a40*/  LDSM.16.M88.4 R8, [R181+0x2000] ;  /* 0x00200000b508783b */ /* 0x000f280000000200 */
[----:B------:R-:W5:Y:S03]  /*2a50*/  LDSM.16.M88.4 R12, [R181] ;  /* 0x00000000b50c783b */ /* 0x000f660000000200 */
[----:B--2---:R-:W-:Y:S01]  /*2a60*/  HMMA.16816.F32 R100, R20, R64, R24 ;  /* 0x000000401464723c */ /* 0x004fe20000001818 */
[----:B------:R-:W2:Y:S04]  /*2a70*/  LDSM.16.M88.4 R36, [R177] ;  /* 0x00000000b124783b */ /* 0x000ea80000000200 */
[----:B------:R-:W1:Y:S01]  /*2a80*/  LDSM.16.M88.4 R24, [R177+0x1800] ;  /* 0x00180000b118783b */ /* 0x000e620000000200 */
[----:B------:R-:W-:-:S04]  /*2a90*/  DEPBAR.LE SB0, 0x0 ;  /* 0x000080000000791a */ /* 0x000fc80000000000 */
[----:B------:R-:W-:Y:S08]  /*2aa0*/  HMMA.16816.F32 R96, R20, R66, R128 ;  /* 0x000000421460723c */ /* 0x000ff00000001880 */
[C---:B---3--:R-:W-:Y:S08]  /*2ab0*/  HMMA.16816.F32 R68, R16.reuse, R64, R68 ;  /* 0x000000401044723c */ /* 0x048ff00000001844 */
[----:B------:R-:W-:Y:S08]  /*2ac0*/  HMMA.16816.F32 R64, R16, R66, R48 ;  /* 0x000000421040723c */ /* 0x000ff00000001830 */
[C---:B------:R-:W-:Y:S08]  /*2ad0*/  HMMA.16816.F32 R92, R20.reuse, R60, R112 ;  /* 0x0000003c145c723c */ /* 0x040ff00000001870 */
[----:B------:R-:W-:Y:S08]  /*2ae0*/  HMMA.16816.F32 R88, R20, R62, R148 ;  /* 0x0000003e1458723c */ /* 0x000ff00000001894 */
[C---:B------:R-:W-:Y:S08]  /*2af0*/  HMMA.16816.F32 R48, R16.reuse, R60, R124 ;  /* 0x0000003c1030723c */ /* 0x040ff0000000187c */
[----:B------:R-:W-:Y:S08]  /*2b00*/  HMMA.16816.F32 R60, R16, R62, R44 ;  /* 0x0000003e103c723c */ /* 0x000ff0000000182c */
[C---:B------:R-:W-:Y:S08]  /*2b10*/  HMMA.16816.F32 R84, R20.reuse, R56, R116 ;  /* 0x000000381454723c */ /* 0x040ff00000001874 */
[----:B------:R-:W-:Y:S08]  /*2b20*/  HMMA.16816.F32 R80, R20, R58, R140 ;  /* 0x0000003a1450723c */ /* 0x000ff0000000188c */
[----:B------:R-:W-:Y:S08]  /*2b30*/  HMMA.16816.F32 R44, R16, R56, R132 ;  /* 0x00000038102c723c */ /* 0x000ff00000001884 */
[C---:B-1----:R-:W-:Y:S08]  /*2b40*/  HMMA.16816.F32 R76, R20.reuse, R40, R152 ;  /* 0x00000028144c723c */ /* 0x042ff00000001898 */
[----:B------:R-:W-:Y:S08]  /*2b50*/  HMMA.16816.F32 R72, R20, R42, R120 ;  /* 0x0000002a1448723c */ /* 0x000ff00000001878 */
[C---:B------:R-:W-:Y:S08]  /*2b60*/  HMMA.16816.F32 R56, R16.reuse, R58, R108 ;  /* 0x0000003a1038723c */ /* 0x040ff0000000186c */
[C---:B------:R-:W-:Y:S08]  /*2b70*/  HMMA.16816.F32 R20, R16.reuse, R40, R136 ;  /* 0x000000281014723c */ /* 0x040ff00000001888 */
[----:B------:R-:W-:Y:S08]  /*2b80*/  HMMA.16816.F32 R16, R16, R42, R104 ;  /* 0x0000002a1010723c */ /* 0x000ff00000001868 */
[C---:B----4-:R-:W-:Y:S08]  /*2b90*/  HMMA.16816.F32 R84, R8.reuse, R28, R84 ;  /* 0x0000001c0854723c */ /* 0x050ff00000001854 */
[----:B------:R-:W-:Y:S08]  /*2ba0*/  HMMA.16816.F32 R80, R8, R30, R80 ;  /* 0x0000001e0850723c */ /* 0x000ff00000001850 */
[C---:B-----5:R-:W-:Y:S08]  /*2bb0*/  HMMA.16816.F32 R44, R12.reuse, R28, R44 ;  /* 0x0000001c0c2c723c */ /* 0x060ff0000000182c */
[----:B------:R-:W-:Y:S08]  /*2bc0*/  HMMA.16816.F32 R56, R12, R30, R56 ;  /* 0x0000001e0c38723c */ /* 0x000ff00000001838 */
[C---:B--2---:R-:W-:Y:S08]  /*2bd0*/  HMMA.16816.F32 R100, R8.reuse, R36, R100 ;  /* 0x000000240864723c */ /* 0x044ff00000001864 */
[C---:B------:R-:W-:Y:S08]  /*2be0*/  HMMA.16816.F32 R96, R8.reuse, R38, R96 ;  /* 0x000000260860723c */ /* 0x040ff00000001860 */
[C---:B------:R-:W-:Y:S08]  /*2bf0*/  HMMA.16816.F32 R148, R8.reuse, R24, R76 ;  /* 0x000000180894723c */ /* 0x040ff0000000184c */
[----:B------:R-:W-:Y:S08]  /*2c00*/  HMMA.16816.F32 R160, R8, R26, R72 ;  /* 0x0000001a08a0723c */ /* 0x000ff00000001848 */
[C---:B------:R-:W-:Y:S08]  /*2c10*/  HMMA.16816.F32 R68, R12.reuse, R36, R68 ;  /* 0x000000240c44723c */ /* 0x040ff00000001844 */
[C---:B------:R-:W-:Y:S08]  /*2c20*/  HMMA.16816.F32 R64, R12.reuse, R38, R64 ;  /* 0x000000260c40723c */ /* 0x040ff00000001840 */
[----:B------:R-:W-:Y:S08]  /*2c30*/  HMMA.16816.F32 R28, R12, R24, R20 ;  /* 0x000000180c1c723c */ /* 0x000ff00000001814 */
[C---:B------:R-:W-:Y:S08]  /*2c40*/  HMMA.16816.F32 R92, R8.reuse, R32, R92 ;  /* 0x00000020085c723c */ /* 0x040ff0000000185c */
[----:B------:R-:W-:Y:S08]  /*2c50*/  HMMA.16816.F32 R88, R8, R34, R88 ;  /* 0x000000220858723c */ /* 0x000ff00000001858 */
[C---:B------:R-:W-:Y:S07]  /*2c60*/  HMMA.16816.F32 R36, R12.reuse, R32, R48 ;  /* 0x000000200c24723c */ /* 0x040fee0000001830 */
[-C--:B------:R-:W-:Y:S01]  /*2c70*/  IMNMX R48, R53, R54.reuse, PT ;  /* 0x0000003635307217 */ /* 0x080fe20003800200 */
[----:B------:R-:W-:Y:S01]  /*2c80*/  HMMA.16816.F32 R60, R12, R34, R60 ;  /* 0x000000220c3c723c */ /* 0x000fe2000000183c */
[----:B------:R-:W-:-:S02]  /*2c90*/  IMNMX R49, R4, R54, PT ;  /* 0x0000003604317217 */ /* 0x000fc40003800200 */
[-C--:B------:R-:W-:Y:S02]  /*2ca0*/  IMNMX R51, R3, R54.reuse, PT ;  /* 0x0000003603337217 */ /* 0x080fe40003800200 */
[----:B------:R-:W-:-:S03]  /*2cb0*/  IMNMX R50, R0, R54, PT ;  /* 0x0000003600327217 */ /* 0x000fc60003800200 */
[----:B------:R-:W-:Y:S01]  /*2cc0*/  HMMA.16816.F32 R24, R12, R26, R16 ;  /* 0x0000001a0c18723c */ /* 0x000fe20000001810 */
[----:B------:R-:W-:Y:S06]  /*2cd0*/  BAR.SYNC.DEFER_BLOCKING 0x0 ;  /* 0x0000000000007b1d */ /* 0x000fec0000010000 */
        /* <DEDUP_REMOVED lines=48> */
.L_x_829:
[----:B------:R-:W-:Y:S05]  /*2fe0*/  BSYNC B0 ;  /* 0x0000000000007941 */ /* 0x000fea0003800000 */
.L_x_828:
[----:B------:R-:W0:Y:S02]  /*2ff0*/  LDGDEPBAR ;  /* 0x00000000000079af */ /* 0x000e240000000000 */
.L_x_827:
[----:B------:R-:W-:Y:S01]  /*3000*/  LOP3.LUT R4, R145, 0x7ffffffc, RZ, 0xc0, !PT ;  /* 0x7ffffffc91047812 */ /* 0x000fe200078ec0ff */
[----:B------:R-:W-:Y:S01]  /*3010*/  IMAD R0, R52, 0x40, R190 ;  /* 0x0000004034007824 */ /* 0x000fe200078e02be */
[----:B------:R-:W-:Y:S01]  /*3020*/  LOP3.LUT R117, R158, UR36, RZ, 0x3c, !PT ;  /* 0x000000249e757c12 */ /* 0x000fe2000f8e3cff */
[----:B------:R-:W-:Y:S01]  /*3030*/  IMAD.MOV.U32 R123, RZ, RZ, R175 ;  /* 0x000000ffff7b7224 */ /* 0x000fe200078e00af */
[----:B------:R-:W-:Y:S01]  /*3040*/  UIADD3 UR17, UR37, -0x4498517b, URZ ;  /* 0xbb67ae8525117890 */ /* 0x000fe2000fffe03f */
[----:B------:R-:W-:Y:S01]  /*3050*/  IMAD.IADD R113, R144, 0x1, -R4 ;  /* 0x0000000190717824 */ /* 0x000fe200078e0a04 */
[C---:B------:R-:W-:Y:S01]  /*3060*/  IADD3 R3, R0.reuse, 0x8, RZ ;  /* 0x0000000800037810 */ /* 0x040fe20007ffe0ff */
[----:B------:R-:W-:Y:S01]  /*3070*/  IMAD.WIDE.U32 R156, R123, -0x326172a9, RZ ;  /* 0xcd9e8d577b9c7825 */ /* 0x000fe200078e00ff */
[----:B------:R-:W-:Y:S01]  /*3080*/  IADD3 R4, R0, 0x9, RZ ;  /* 0x0000000900047810 */ /* 0x000fe20007ffe0ff */
[----:B------:R-:W-:Y:S01]  /*3090*/  UIADD3 UR18, UR36, -0x61c88647, URZ ;  /* 0x9e3779b924127890 */ /* 0x000fe2000fffe03f */
[----:B------:R-:W-:Y:S01]  /*30a0*/  ISETP.GE.AND P5, PT, R3, R48, PT ;  /* 0x000000300300720c */ /* 0x000fe20003fa6270 */
[----:B------:R-:W-:Y:S01]  /*30b0*/  IMAD.WIDE.U32 R72, R173, -0x2daee0ad, RZ ;  /* 0xd2511f53ad487825 */ /* 0x000fe200078e00ff */
[C---:B------:R-:W-:Y:S01]  /*30c0*/  ISETP.GE.AND P4, PT, R3.reuse, R49, PT ;  /* 0x000000310300720c */ /* 0x040fe20003f86270 */
[----:B------:R-:W-:Y:S01]  /*30d0*/  UIADD3 UR16, UR36, 0x3c6ef372, URZ ;  /* 0x3c6ef37224107890 */ /* 0x000fe2000fffe03f */
[C---:B------:R-:W-:Y:S01]  /*30e0*/  ISETP.GE.AND P0, PT, R3.reuse, R51, PT ;  /* 0x000000330300720c */ /* 0x040fe20003f06270 */
[----:B------:R-:W-:Y:S01]  /*30f0*/  UIADD3 UR11, UR37, 0x32370b8f, URZ ;  /* 0x32370b8f250b7890 */ /* 0x000fe2000fffe03f */
[----:B------:R-:W-:Y:S01]  /*3100*/  ISETP.GE.AND P2, PT, R3, R50, PT ;  /* 0x000000320300720c */ /* 0x000fe20003f46270 */
[----:B------:R-:W-:Y:S01]  /*3110*/  UIADD3 UR15, UR37, 0x76cf5d0a, URZ ;  /* 0x76cf5d0a250f7890 */ /* 0x000fe2000fffe03f */
[----:B------:R-:W-:Y:S01]  /*3120*/  ISETP.GE.AND P6, PT, R4, R48, PT ;  /* 0x000000300400720c */ /* 0x000fe20003fc6270 */
[----:B------:R-:W-:Y:S01]  /*3130*/  UIADD3 UR12, UR36, -0x255992d5, URZ ;  /* 0xdaa66d2b240c7890 */ /* 0x000fe2000fffe03f */
[----:B------:R-:W-:Y:S01]  /*3140*/  IADD3 R3, R0, 0x10, RZ ;  /* 0x0000001000037810 */ /* 0x000fe20007ffe0ff */
[----:B------:R-:W-:Y:S01]  /*3150*/  UIADD3 UR10, UR36, 0x78dde6e4, URZ ;  /* 0x78dde6e4240a7890 */ /* 0x000fe2000fffe03f */
[----:B------:R-:W-:Y:S01]  /*3160*/  FSEL R41, R64, -INF , !P5 ;  /* 0xff80000040297808 */ /* 0x000fe20006800000 */
[----:B------:R-:W-:Y:S01]  /*3170*/  UIADD3 UR6, UR37, -0x56f99767, URZ ;  /* 0xa906689925067890 */ /* 0x000fe2000fffe03f */
[----:B------:R-:W-:Y:S01]  /*3180*/  FSEL R43, R66, -INF , !P4 ;  /* 0xff800000422b7808 */ /* 0x000fe20006000000 */
[----:B------:R-:W-:Y:S01]  /*3190*/  UIADD3 UR9, UR37, -0x126145ec, URZ ;  /* 0xed9eba1425097890 */ /* 0x000fe2000fffe03f */
[----:B------:R-:W-:Y:S01]  /*31a0*/  FSEL R40, R65, -INF , !P6 ;  /* 0xff80000041287808 */ /* 0x000fe20007000000 */
[----:B------:R-:W-:Y:S01]  /*31b0*/  UIADD3 UR8, UR36, 0x1715609d, URZ ;  /* 0x1715609d24087890 */ /* 0x000fe2000fffe03f */
[----:B------:R-:W-:Y:S01]  /*31c0*/  FSEL R121, R96, -INF , !P0 ;  /* 0xff80000060797808 */ /* 0x000fe20004000000 */
[----:B------:R-:W-:Y:S01]  /*31d0*/  UIADD3 UR13, UR36, -0x4ab325aa, URZ ;  /* 0xb54cda56240d7890 */ /* 0x000fe2000fffe03f */
[C---:B------:R-:W-:Y:S01]  /*31e0*/  ISETP.GE.AND P3, PT, R4.reuse, R49, PT ;  /* 0x000000310400720c */ /* 0x040fe20003f66270 */
[----:B------:R-:W-:Y:S01]  /*31f0*/  STL [R1+0x104], R117 ;  /* 0x0001047501007387 */ /* 0x000fe20000100800 */
[----:B------:R-:W-:-:S02]  /*3200*/  ISETP.GE.AND P5, PT, R4, R51, PT ;  /* 0x000000330400720c */ /* 0x000fc40003fa6270 */
[----:B------:R-:W-:Y:S02]  /*3210*/  ISETP.GE.AND P4, PT, R4, R50, PT ;  /* 0x000000320400720c */ /* 0x000fe40003f86270 */
[C---:B------:R-:W-:Y:S02]  /*3220*/  ISETP.GE.AND P6, PT, R3.reuse, R48, PT ;  /* 0x000000300300720c */ /* 0x040fe40003fc6270 */
[----:B------:R-:W-:Y:S02]  /*3230*/  ISETP.GE.AND P0, PT, R3, R49, PT ;  /* 0x000000310300720c */ /* 0x000fe40003f06270 */
[----:B------:R-:W-:Y:S02]  /*3240*/  IADD3 R4, R0, 0x11, RZ ;  /* 0x0000001100047810 */ /* 0x000fe40007ffe0ff */
        /* <DEDUP_REMOVED lines=9> */
[C---:B------:R-:W-:Y:S02]  /*32e0*/  ISETP.GE.AND P4, PT, R4.reuse, R49, PT ;  /* 0x000000310400720c */ /* 0x040fe40003f86270 */
[C---:B------:R-:W-:Y:S02]  /*32f0*/  ISETP.GE.AND P6, PT, R4.reuse, R51, PT ;  /* 0x000000330400720c */ /* 0x040fe40003fc6270 */
[----:B------:R-:W-:Y:S02]  /*3300*/  ISETP.GE.AND P0, PT, R4, R50, PT ;  /* 0x000000320400720c */ /* 0x000fe40003f06270 */
[C---:B------:R-:W-:Y:S02]  /*3310*/  IADD3 R3, R0.reuse, 0x18, RZ ;  /* 0x0000001800037810 */ /* 0x040fe40007ffe0ff */
[----:B------:R-:W-:-:S02]  /*3320*/  IADD3 R4, R0, 0x19, RZ ;  /* 0x0000001900047810 */ /* 0x000fc40007ffe0ff */
[----:B------:R-:W-:Y:S02]  /*3330*/  FSEL R52, R37, -INF , !P5 ;  /* 0xff80000025347808 */ /* 0x000fe40006800000 */
[----:B------:R-:W-:Y:S02]  /*3340*/  FSEL R54, R39, -INF , !P4 ;  /* 0xff80000027367808 */ /* 0x000fe40006000000 */
        /* <DEDUP_REMOVED lines=19> */
[----:B------:R-:W-:Y:S02]  /*3480*/  IADD3 R3, R0, 0x21, RZ ;  /* 0x0000002100037810 */ /* 0x000fe40007ffe0ff */
[----:B------:R-:W-:Y:S02]  /*3490*/  FSEL R145, R84, -INF , !P2 ;  /* 0xff80000054917808 */ /* 0x000fe40005000000 */
[----:B------:R-:W-:-:S02]  /*34a0*/  ISETP.GE.AND P2, PT, R3, R49, PT ;  /* 0x000000310300720c */ /* 0x000fc40003f46270 */
[----:B------:R-:W-:Y:S02]  /*34b0*/  FSEL R37, R60, -INF , !P5 ;  /* 0xff8000003c257808 */ /* 0x000fe40006800000 */
[----:B------:R-:W-:Y:S02]  /*34c0*/  FSEL R62, R62, -INF , !P3 ;  /* 0xff8000003e3e7808 */ /* 0x000fe40005800000 */
[----:B------:R-:W-:Y:S02]  /*34d0*/  FSEL R147, R86, -INF , !P6 ;  /* 0xff80000056937808 */ /* 0x000fe40007000000 */
[CC--:B------:R-:W-:Y:S02]  /*34e0*/  ISETP.GE.AND P5, PT, R4.reuse, R51.reuse, PT ;  /* 0x000000330400720c */ /* 0x0c0fe40003fa6270 */
[----:B------:R-:W-:Y:S02]  /*34f0*/  ISETP.GE.AND P3, PT, R4, R50, PT ;  /* 0x000000320400720c */ /* 0x000fe40003f66270 */
[----:B------:R-:W-:-:S02]  /*3500*/  ISETP.GE.AND P6, PT, R3, R51, PT ;  /* 0x000000330300720c */ /* 0x000fc40003fc6270 */
[----:B------:R-:W-:Y:S02]  /*3510*/  IADD3 R4, R0, 0x1, RZ ;  /* 0x0000000100047810 */ /* 0x000fe40007ffe0ff */
[----:B------:R-:W-:Y:S02]  /*3520*/  FSEL R64, R46, -INF , !P4 ;  /* 0xff8000002e407808 */ /* 0x000fe40006000000 */
[----:B------:R-:W-:Y:S02]  /*3530*/  FSEL R60, R47, -INF , !P2 ;  /* 0xff8000002f3c7808 */ /* 0x000fe40005000000 */
[C---:B------:R-:W-:Y:S02]  /*3540*/  ISETP.GE.AND P4, PT, R3.reuse, R48, PT ;  /* 0x000000300300720c */ /* 0x040fe40003f86270 */
        /* <DEDUP_REMOVED lines=14> */
[C---:B------:R-:W-:Y:S02]  /*3630*/  ISETP.GE.AND P3, PT, R3.reuse, R49, PT ;  /* 0x000000310300720c */ /* 0x040fe40003f66270 */
[C---:B------:R-:W-:Y:S02]  /*3640*/  ISETP.GE.AND P5, PT, R3.reuse, R51, PT ;  /* 0x000000330300720c */ /* 0x040fe40003fa6270 */
[----:B------:R-:W-:Y:S02]  /*3650*/  ISETP.GE.AND P2, PT, R3, R50, PT ;  /* 0x000000320300720c */ /* 0x000fe40003f46270 */
[----:B------:R-:W-:Y:S02]  /*3660*/  FMNMX.FTZ R3, R23, R32, !PT ;  /* 0x0000002017037209 */ /* 0x000fe40007810000 */
[----:B------:R-:W-:Y:S02]  /*3670*/  FSEL R65, R58, -INF , !P3 ;  /* 0xff8000003a417808 */ /* 0x000fe40005800000 */
[----:B------:R-:W-:-:S02]  /*3680*/  FMNMX.FTZ R3, R41, R3, !PT ;  /* 0x0000000329037209 */ /* 0x000fc40007810000 */
[----:B------:R-:W-:Y:S02]  /*3690*/  ISETP.GE.AND P3, PT, R0, R49, PT ;  /* 0x000000310000720c */ /* 0x000fe40003f66270 */
[----:B------:R-:W-:Y:S02]  /*36a0*/  FMNMX.FTZ R3, R40, R3, !PT ;  /* 0x0000000328037209 */ /* 0x000fe40007810000 */
[----:B------:R-:W-:Y:S02]  /*36b0*/  IADD3 R7, R0, 0x29, RZ ;  /* 0x0000002900077810 */ /* 0x000fe40007ffe0ff */
[----:B------:R-:W-:Y:S02]  /*36c0*/  FMNMX.FTZ R3, R53, R3, !PT ;  /* 0x0000000335037209 */ /* 0x000fe40007810000 */
[----:B------:R-:W-:Y:S02]  /*36d0*/  FSEL R33, R70, -INF , !P3 ;  /* 0xff80000046217808 */ /* 0x000fe40005800000 */
[----:B------:R-:W-:-:S02]  /*36e0*/  FSEL R44, R44, -INF , !P0 ;  /* 0xff8000002c2c7808 */ /* 0x000fc40004000000 */
[----:B------:R-:W-:Y:S02]  /*36f0*/  FSEL R45, R45, -INF , !P4 ;  /* 0xff8000002d2d7808 */ /* 0x000fe40006000000 */
[C---:B------:R-:W-:Y:S02]  /*3700*/  ISETP.GE.AND P0, PT, R4.reuse, R51, PT ;  /* 0x000000330400720c */ /* 0x040fe40003f06270 */
[----:B------:R-:W-:Y:S02]  /*3710*/  ISETP.GE.AND P4, PT, R4, R50, PT ;  /* 0x000000320400720c */ /* 0x000fe40003f86270 */
[----:B------:R-:W-:Y:S02]  /*3720*/  ISETP.GE.AND P6, PT, R7, R48, PT ;  /* 0x000000300700720c */ /* 0x000fe40003fc6270 */
[----:B------:R-:W-:Y:S02]  /*3730*/  FMNMX.FTZ R4, R52, R3, !PT ;  /* 0x0000000334047209 */ /* 0x000fe40007810000 */
[----:B------:R-:W-:-:S02]  /*3740*/  FMNMX.FTZ R3, R33, R36, !PT ;  /* 0x0000002421037209 */ /* 0x000fc40007810000 */
[----:B------:R-:W-:Y:S02]  /*3750*/  FSEL R57, R57, -INF , !P6 ;  /* 0xff80000039397808 */ /* 0x000fe40007000000 */
[----:B------:R-:W-:Y:S02]  /*3760*/  ISETP.GE.AND P6, PT, R7, R49, PT ;  /* 0x000000310700720c */ /* 0x000fe40003fc6270 */
[----:B------:R-:W-:Y:S02]  /*3770*/  FMNMX.FTZ R4, R37, R4, !PT ;  /* 0x0000000425047209 */ /* 0x000fe40007810000 */
[----:B--2---:R-:W-:Y:S02]  /*3780*/  IADD3 R8, R0, 0x30, RZ ;  /* 0x0000003000087810 */ /* 0x004fe40007ffe0ff */
[----:B------:R-:W-:Y:S02]  /*3790*/  FMNMX.FTZ R3, R43, R3, !PT ;  /* 0x000000032b037209 */ /* 0x000fe40007810000 */
[----:B------:R-:W-:-:S02]  /*37a0*/  FSEL R59, R59, -INF , !P6 ;  /* 0xff8000003b3b7808 */ /* 0x000fc40007000000 */
[----:B------:R-:W-:Y:S02]  /*37b0*/  FMNMX.FTZ R4, R61, R4, !PT ;  /* 0x000000043d047209 */ /* 0x000fe40007810000 */
[----:B------:R-:W-:Y:S02]  /*37c0*/  ISETP.GE.AND P6, PT, R8, R48, PT ;  /* 0x000000300800720c */ /* 0x000fe40003fc6270 */
[----:B------:R-:W-:Y:S02]  /*37d0*/  FMNMX.FTZ R3, R42, R3, !PT ;  /* 0x000000032a037209 */ /* 0x000fe40007810000 */
[----:B------:R-:W-:Y:S02]  /*37e0*/  FMNMX.FTZ R4, R44, R4, !PT ;  /* 0x000000042c047209 */ /* 0x000fe40007810000 */
[----:B------:R-:W-:Y:S02]  /*37f0*/  FSEL R67, R28, -INF , !P6 ;  /* 0xff8000001c437808 */ /* 0x000fe40007000000 */
[----:B------:R-:W-:-:S02]  /*3800*/  FMNMX.FTZ R3, R55, R3, !PT ;  /* 0x0000000337037209 */ /* 0x000fc40007810000 */
[----:B------:R-:W-:Y:S02]  /*3810*/  ISETP.GE.AND P6, PT, R8, R49, PT ;  /* 0x000000310800720c */ /* 0x000fe40003fc6270 */
[C---:B------:R-:W-:Y:S02]  /*3820*/  IADD3 R98, R0.reuse, 0x31, RZ ;  /* 0x0000003100627810 */ /* 0x040fe40007ffe0ff */
[----:B------:R-:W-:Y:S02]  /*3830*/  IADD3 R87, R0, 0x38, RZ ;  /* 0x0000003800577810 */ /* 0x000fe40007ffe0ff */
[----:B------:R-:W-:Y:S02]  /*3840*/  FMNMX.FTZ R4, R45, R4, !PT ;  /* 0x000000042d047209 */ /* 0x000fe40007810000 */
[----:B------:R-:W-:Y:S02]  /*3850*/  FMNMX.FTZ R3, R54, R3, !PT ;  /* 0x0000000336037209 */ /* 0x000fe40007810000 */
[----:B------:R-:W-:-:S02]  /*3860*/  FSEL R71, R30, -INF , !P6 ;  /* 0xff8000001e477808 */ /* 0x000fc40007000000 */
[----:B------:R-:W-:Y:S02]  /*3870*/  FSEL R119, R103, -INF , !P4 ;  /* 0xff80000067777808 */ /* 0x000fe40006000000 */
[----:B------:R-:W-:Y:S02]  /*3880*/  ISETP.GE.AND P6, PT, R98, R49, PT ;  /* 0x000000316200720c */ /* 0x000fe40003fc6270 */
[----:B------:R-:W-:Y:S02]  /*3890*/  ISETP.GE.AND P4, PT, R87, R48, PT ;  /* 0x000000305700720c */ /* 0x000fe40003f86270 */
[----:B------:R-:W-:Y:S02]  /*38a0*/  FMNMX.FTZ R4, R56, R4, !PT ;  /* 0x0000000438047209 */ /* 0x000fe40007810000 */
[----:B------:R-:W-:Y:S02]  /*38b0*/  FMNMX.FTZ R3, R62, R3, !PT ;  /* 0x000000033e037209 */ /* 0x000fe40007810000 */
[----:B------:R-:W-:-:S02]  /*38c0*/  FSEL R116, R101, -INF , !P0 ;  /* 0xff80000065747808 */ /* 0x000fc40004000000 */
[----:B------:R-:W-:Y:S02]  /*38d0*/  FSEL R68, R31, -INF , !P6 ;  /* 0xff8000001f447808 */ /* 0x000fe40007000000 */
[----:B------:R-:W-:Y:S02]  /*38e0*/  FSEL R105, R24, -INF , !P4 ;  /* 0xff80000018697808 */ /* 0x000fe40006000000 */
[----:B------:R-:W-:Y:S02]  /*38f0*/  ISETP.GE.AND P0, PT, R98, R48, PT ;  /* 0x000000306200720c */ /* 0x000fe40003f06270 */
[C---:B------:R-:W-:Y:S02]  /*3900*/  ISETP.GE.AND P6, PT, R0.reuse, R51, PT ;  /* 0x000000330000720c */ /* 0x040fe40003fc6270 */
[----:B------:R-:W-:Y:S02]  /*3910*/  FMNMX.FTZ R4, R57, R4, !PT ;  /* 0x0000000439047209 */ /* 0x000fe40007810000 */
[----:B------:R-:W-:-:S02]  /*3920*/  ISETP.GE.AND P4, PT, R0, R50, PT ;  /* 0x000000320000720c */ /* 0x000fc40003f86270 */
[----:B------:R-:W-:Y:S02]  /*3930*/  IADD3 R86, R0, 0x39, RZ ;  /* 0x0000003900567810 */ /* 0x000fe40007ffe0ff */
[----:B------:R-:W-:Y:S02]  /*3940*/  FMNMX.FTZ R0, R63, R3, !PT ;  /* 0x000000033f007209 */ /* 0x000fe40007810000 */
[----:B------:R-:W-:Y:S02]  /*3950*/  FSEL R66, R29, -INF , !P0 ;  /* 0xff8000001d427808 */ /* 0x000fe40004000000 */
[----:B------:R-:W-:Y:S02]  /*3960*/  FMNMX.FTZ R3, R67, R4, !PT ;  /* 0x0000000443037209 */ /* 0x000fe40007810000 */
[----:B------:R-:W-:Y:S02]  /*3970*/  FMNMX.FTZ R0, R64, R0, !PT ;  /* 0x0000000040007209 */ /* 0x000fe40007810000 */
[----:B------:R-:W-:-:S02]  /*3980*/  FSEL R112, R100, -INF , !P6 ;  /* 0xff80000064707808 */ /* 0x000fc40007000000 */
[----:B------:R-:W-:Y:S02]  /*3990*/  ISETP.GE.AND P6, PT, R86, R48, PT ;  /* 0x000000305600720c */ /* 0x000fe40003fc6270 */
[----:B------:R-:W-:Y:S02]  /*39a0*/  FMNMX.FTZ R3, R66, R3, !PT ;  /* 0x0000000342037209 */ /* 0x000fe40007810000 */
[----:B------:R-:W-:Y:S02]  /*39b0*/  FMNMX.FTZ R0, R60, R0, !PT ;  /* 0x000000003c007209 */ /* 0x000fe40007810000 */
[----:B------:R-:W-:Y:S02]  /*39c0*/  FSEL R104, R25, -INF , !P6 ;  /* 0xff80000019687808 */ /* 0x000fe40007000000 */
[----:B------:R-:W-:Y:S02]  /*39d0*/  FMNMX.FTZ R3, R105, R3, !PT ;  /* 0x0000000369037209 */ /* 0x000fe40007810000 */
[----:B------:R-:W-:-:S02]  /*39e0*/  FMNMX.FTZ R0, R65, R0, !PT ;  /* 0x0000000041007209 */ /* 0x000fc40007810000 */
[----:B------:R-:W-:Y:S02]  /*39f0*/  FMNMX.FTZ R3, R104, R3, !PT ;  /* 0x0000000368037209 */ /* 0x000fe40007810000 */
[----:B------:R-:W-:Y:S02]  /*3a00*/  FMNMX.FTZ R0, R59, R0, !PT ;  /* 0x000000003b007209 */ /* 0x000fe40007810000 */
[----:B------:R-:W-:Y:S01]  /*3a10*/  FSEL R118, R102, -INF , !P4 ;  /* 0xff80000066767808 */ /* 0x000fe20006000000 */
[----:B------:R-:W2:Y:S01]  /*3a20*/  SHFL.BFLY PT, R10, R3, 0x2, 0x1f ;  /* 0x0c401f00030a7f89 */ /* 0x000ea200000e0000 */
[----:B------:R-:W-:Y:S02]  /*3a30*/  ISETP.GE.AND P4, PT, R87, R49, PT ;  /* 0x000000315700720c */ /* 0x000fe40003f86270 */
[----:B------:R-:W-:Y:S01]  /*3a40*/  FMNMX.FTZ R4, R71, R0, !PT ;  /* 0x0000000047047209 */ /* 0x000fe20007810000 */
[----:B------:R-:W-:Y:S01]  /*3a50*/  IMAD.SHL.U32 R0, R174, 0x2, RZ ;  /* 0x00000002ae007824 */ /* 0x000fe200078e00ff */
[----:B------:R-:W-:-:S02]  /*3a60*/  FSEL R111, R26, -INF , !P4 ;  /* 0xff8000001a6f7808 */ /* 0x000fc40006000000 */
[----:B------:R-:W-:Y:S02]  /*3a70*/  ISETP.GE.AND P4, PT, R86, R49, PT ;  /* 0x000000315600720c */ /* 0x000fe40003f86270 */
[----:B------:R-:W-:Y:S02]  /*3a80*/  FMNMX.FTZ R4, R68, R4, !PT ;  /* 0x0000000444047209 */ /* 0x000fe40007810000 */
[C---:B------:R-:W-:Y:S02]  /*3a90*/  ISETP.GE.AND P3, PT, R7.reuse, R51, PT ;  /* 0x000000330700720c */ /* 0x040fe40003f66270 */
[----:B------:R-:W-:Y:S02]  /*3aa0*/  ISETP.GE.AND P0, PT, R7, R50, PT ;  /* 0x000000320700720c */ /* 0x000fe40003f06270 */
[----:B------:R-:W-:Y:S02]  /*3ab0*/  FSEL R142, R80, -INF , !P5 ;  /* 0xff800000508e7808 */ /* 0x000fe40006800000 */
[----:B------:R-:W-:-:S02]  /*3ac0*/  FSEL R106, R27, -INF , !P4 ;  /* 0xff8000001b6a7808 */ /* 0x000fc40006000000 */
[----:B------:R-:W-:Y:S02]  /*3ad0*/  FMNMX.FTZ R7, R111, R4, !PT ;  /* 0x000000046f077209 */ /* 0x000fe40007810000 */
[C---:B------:R-:W-:Y:S02]  /*3ae0*/  ISETP.GE.AND P5, PT, R8.reuse, R51, PT ;  /* 0x000000330800720c */ /* 0x040fe40003fa6270 */
[----:B------:R-:W-:Y:S02]  /*3af0*/  ISETP.GE.AND P6, PT, R8, R50, PT ;  /* 0x000000320800720c */ /* 0x000fe40003fc6270 */
[----:B------:R-:W-:Y:S02]  /*3b00*/  LOP3.LUT R8, R157, R117, RZ, 0x3c, !PT ;  /* 0x000000759d087212 */ /* 0x000fe400078e3cff */
[C---:B------:R-:W-:Y:S02]  /*3b10*/  IADD3 R9, R0.reuse, 0x1, RZ ;  /* 0x0000000100097810 */ /* 0x040fe40007ffe0ff */
[----:B------:R-:W-:Y:S01]  /*3b20*/  LOP3.LUT R4, R0, UR37, RZ, 0x3c, !PT ;  /* 0x0000002500047c12 */ /* 0x000fe2000f8e3cff */
[----:B------:R-:W-:Y:S01]  /*3b30*/  IMAD.WIDE.U32 R238, R8, -0x2daee0ad, RZ ;  /* 0xd2511f5308ee7825 */ /* 0x000fe200078e00ff */
[----:B------:R-:W-:-:S02]  /*3b40*/  FMNMX.FTZ R0, R106, R7, !PT ;  /* 0x000000076a007209 */ /* 0x000fc40007810000 */
[----:B------:R-:W-:Y:S02]  /*3b50*/  LOP3.LUT R58, R9, UR37, RZ, 0x3c, !PT ;  /* 0x00000025093a7c12 */ /* 0x000fe4000f8e3cff */
[C---:B------:R-:W-:Y:S01]  /*3b60*/  LOP3.LUT R8, R73.reuse, R4, RZ, 0x3c, !PT ;  /* 0x0000000449087212 */ /* 0x040fe200078e3cff */
[----:B------:R-:W3:Y:S01]  /*3b70*/  SHFL.BFLY PT, R11, R0, 0x2, 0x1f ;  /* 0x0c401f00000b7f89 */ /* 0x000ee200000e0000 */
[----:B------:R-:W-:Y:S02]  /*3b80*/  LOP3.LUT R4, R73, R58, RZ, 0x3c, !PT ;  /* 0x0000003a49047212 */ /* 0x000fe400078e3cff */
[----:B------:R-:W-:Y:S01]  /*3b90*/  LOP3.LUT R7, R239, UR17, R72, 0x96, !PT ;  /* 0x00000011ef077c12 */ /* 0x000fe2000f8e9648 */
[----:B------:R-:W-:Y:S01]  /*3ba0*/  IMAD.WIDE.U32 R24, R8, -0x326172a9, RZ ;  /* 0xcd9e8d5708187825 */ /* 0x000fe200078e00ff */
[----:B-12---:R-:W-:Y:S02]  /*3bb0*/  FMNMX.FTZ R12, R3, R10, !PT ;  /* 0x0000000a030c7209 */ /* 0x006fe40007810000 */
[----:B------:R-:W-:Y:S01]  /*3bc0*/  FSEL R141, R83, -INF , !P0 ;  /* 0xff800000538d7808 */ /* 0x000fe20004000000 */
[----:B------:R-:W-:Y:S01]  /*3bd0*/  IMAD.WIDE.U32 R26, R4, -0x326172a9, RZ ;  /* 0xcd9e8d57041a7825 */ /* 0x000fe200078e00ff */
[--C-:B------:R-:W-:Y:S01]  /*3be0*/  LOP3.LUT R4, R25, UR18, R156.reuse, 0x96, !PT ;  /* 0x0000001219047c12 */ /* 0x100fe2000f8e969c */
[----:B------:R-:W1:Y:S01]  /*3bf0*/  SHFL.BFLY PT, R13, R12, 0x1, 0x1f ;  /* 0x0c201f000c0d7f89 */ /* 0x000e6200000e0000 */
[----:B------:R-:W-:Y:S01]  /*3c00*/  FSEL R143, R82, -INF , !P2 ;  /* 0xff800000528f7808 */ /* 0x000fe20005000000 */
[----:B------:R-:W-:Y:S01]  /*3c10*/  IMAD.WIDE.U32 R28, R7, -0x326172a9, RZ ;  /* 0xcd9e8d57071c7825 */ /* 0x000fe200078e00ff */
[----:B------:R-:W-:-:S02]  /*3c20*/  LOP3.LUT R3, R27, UR18, R156, 0x96, !PT ;  /* 0x000000121b037c12 */ /* 0x000fc4000f8e969c */
[----:B------:R-:W-:Y:S01]  /*3c30*/  FSEL R140, R81, -INF , !P3 ;  /* 0xff800000518c7808 */ /* 0x000fe20005800000 */
[----:B------:R-:W-:Y:S01]  /*3c40*/  IMAD.WIDE.U32 R30, R4, -0x2daee0ad, RZ ;  /* 0xd2511f53041e7825 */ /* 0x000fe200078e00ff */
[C---:B------:R-:W-:Y:S02]  /*3c50*/  LOP3.LUT R7, R29.reuse, UR16, R26, 0x96, !PT ;  /* 0x000000101d077c12 */ /* 0x040fe4000f8e961a */
[----:B------:R-:W-:Y:S01]  /*3c60*/  LOP3.LUT R10, R29, UR16, R24, 0x96, !PT ;  /* 0x000000101d0a7c12 */ /* 0x000fe2000f8e9618 */
[----:B------:R-:W-:Y:S01]  /*3c70*/  IMAD.WIDE.U32 R8, R3, -0x2daee0ad, RZ ;  /* 0xd2511f5303087825 */ /* 0x000fe200078e00ff */
[--C-:B------:R-:W-:Y:S02]  /*3c80*/  LOP3.LUT R4, R31, UR15, R238.reuse, 0x96, !PT ;  /* 0x0000000f1f047c12 */ /* 0x100fe4000f8e96ee */
[----:B------:R-:W-:Y:S01]  /*3c90*/  IADD3 R123, R123, 0x4, RZ ;  /* 0x000000047b7b7810 */ /* 0x000fe20007ffe0ff */
[----:B------:R-:W-:Y:S01]  /*3ca0*/  IMAD.WIDE.U32 R14, R7, -0x2daee0ad, RZ ;  /* 0xd2511f53070e7825 */ /* 0x000fe200078e00ff */
[----:B------:R-:W-:-:S02]  /*3cb0*/  LOP3.LUT R9, R9, UR15, R238, 0x96, !PT ;  /* 0x0000000f09097c12 */ /* 0x000fc4000f8e96ee */
[----:B------:R-:W-:Y:S01]  /*3cc0*/  FSEL R115, R150, -INF , !P6 ;  /* 0xff80000096737808 */ /* 0x000fe20007000000 */
[----:B------:R-:W-:Y:S01]  /*3cd0*/  IMAD.WIDE.U32 R46, R10, -0x2daee0ad, RZ ;  /* 0xd2511f530a2e7825 */ /* 0x000fe200078e00ff */
[----:B------:R-:W-:Y:S01]  /*3ce0*/  LOP3.LUT R7, R15, UR11, R8, 0x96, !PT ;  /* 0x0000000b0f077c12 */ /* 0x000fe2000f8e9608 */
[----:B------:R-:W-:Y:S01]  /*3cf0*/  STL [R1+0x10c], R123 ;  /* 0x00010c7b01007387 */ /* 0x000fe20000100800 */
[----:B---3--:R-:W-:Y:S01]  /*3d00*/  FMNMX.FTZ R15, R0, R11, !PT ;  /* 0x0000000b000f7209 */ /* 0x008fe20007810000 */
[----:B------:R-:W-:Y:S01]  /*3d10*/  IMAD.WIDE.U32 R10, R4, -0x326172a9, RZ ;  /* 0xcd9e8d57040a7825 */ /* 0x000fe200078e00ff */
[----:B------:R-:W-:Y:S02]  /*3d20*/  LOP3.LUT R3, R47, UR11, R30, 0x96, !PT ;  /* 0x0000000b2f037c12 */ /* 0x000fe4000f8e961e */
[----:B-1----:R-:W-:Y:S01]  /*3d30*/  FMNMX.FTZ R70, R12, R13, !PT ;  /* 0x0000000d0c467209 */ /* 0x002fe20007810000 */
[----:B------:R-:W1:Y:S01]  /*3d40*/  SHFL.BFLY PT, R22, R15, 0x1, 0x1f ;  /* 0x0c201f000f167f89 */ /* 0x000e6200000e0000 */
[----:B------:R-:W-:Y:S01]  /*3d50*/  IMAD.WIDE.U32 R8, R9, -0x326172a9, RZ ;  /* 0xcd9e8d5709087825 */ /* 0x000fe200078e00ff */
[----:B------:R-:W-:-:S02]  /*3d60*/  LOP3.LUT R0, R11, UR12, R28, 0x96, !PT ;  /* 0x0000000c0b007c12 */ /* 0x000fc4000f8e961c */
[----:B------:R-:W-:Y:S01]  /*3d70*/  FSETP.NEU.FTZ.AND P0, PT, R70, -INF , PT ;  /* 0xff8000004600780b */ /* 0x000fe20003f1d000 */
[----:B------:R-:W-:Y:S01]  /*3d80*/  IMAD.WIDE.U32 R16, R3, -0x326172a9, RZ ;  /* 0xcd9e8d5703107825 */ /* 0x000fe200078e00ff */
[----:B------:R-:W-:Y:S02]  /*3d90*/  LOP3.LUT R3, R9, UR12, R28, 0x96, !PT ;  /* 0x0000000c09037c12 */ /* 0x000fe4000f8e961c */
[----:B------:R-:W-:Y:S01]  /*3da0*/  ISETP.GE.AND P6, PT, R87, R51, PT ;  /* 0x000000335700720c */ /* 0x000fe20003fc6270 */
[----:B------:R-:W-:Y:S01]  /*3db0*/  IMAD.WIDE.U32 R18, R7, -0x326172a9, RZ ;  /* 0xcd9e8d5707127825 */ /* 0x000fe200078e00ff */
[----:B------:R-:W-:Y:S02]  /*3dc0*/  LOP3.LUT R4, R17, UR10, R10, 0x96, !PT ;  /* 0x0000000a11047c12 */ /* 0x000fe4000f8e960a */
[----:B------:R-:W-:Y:S01]  /*3dd0*/  FSEL R114, R148, -INF , !P5 ;  /* 0xff80000094727808 */ /* 0x000fe20006800000 */
[----:B------:R-:W-:Y:S01]  /*3de0*/  IMAD.WIDE.U32 R12, R3, -0x2daee0ad, RZ ;  /* 0xd2511f53030c7825 */ /* 0x000fe200078e00ff */
[----:B------:R-:W-:-:S02]  /*3df0*/  LOP3.LUT R10, R19, UR10, R8, 0x96, !PT ;  /* 0x0000000a130a7c12 */ /* 0x000fc4000f8e9608 */
[----:B------:R-:W-:Y:S01]  /*3e00*/  ISETP.GE.AND P5, PT, R98, R51, PT ;  /* 0x000000336200720c */ /* 0x000fe20003fa6270 */
[----:B------:R-:W-:Y:S01]  /*3e10*/  IMAD.WIDE.U32 R8, R0, -0x2daee0ad, RZ ;  /* 0xd2511f5300087825 */ /* 0x000fe200078e00ff */
[----:B------:R-:W-:-:S03]  /*3e20*/  LOP3.LUT R7, R13, UR9, R14, 0x96, !PT ;  /* 0x000000090d077c12 */ /* 0x000fc6000f8e960e */
[----:B------:R-:W-:Y:S01]  /*3e30*/  IMAD.WIDE.U32 R20, R4, -0x2daee0ad, RZ ;  /* 0xd2511f5304147825 */ /* 0x000fe200078e00ff */
[----:B------:R-:W-:Y:S02]  /*3e40*/  LOP3.LUT R3, R9, UR9, R46, 0x96, !PT ;  /* 0x0000000909037c12 */ /* 0x000fe4000f8e962e */
[----:B-1----:R-:W-:Y:S01]  /*3e50*/  FMNMX.FTZ R69, R15, R22, !PT ;  /* 0x000000160f457209 */ /* 0x002fe20007810000 */
[----:B------:R-:W-:Y:S01]  /*3e60*/  FMUL.FTZ R4, R70, c[0x0][0x23c] ;  /* 0x00008f0046047a20 */ /* 0x000fe20000410000 */
[----:B------:R-:W-:Y:S01]  /*3e70*/  LOP3.LUT R0, R21, UR6, R8, 0x96, !PT ;  /* 0x0000000615007c12 */ /* 0x000fe2000f8e9608 */
[----:B------:R-:W-:-:S03]  /*3e80*/  IMAD.WIDE.U32 R34, R10, -0x2daee0ad, RZ ;  /* 0xd2511f530a227825 */ /* 0x000fc600078e00ff */
[----:B------:R-:W-:Y:S01]  /*3e90*/  FSEL R38, R4, RZ, P0 ;  /* 0x000000ff04267208 */ /* 0x000fe20000000000 */
[----:B------:R-:W-:Y:S01]  /*3ea0*/  IMAD.WIDE.U32 R10, R0, -0x326172a9, RZ ;  /* 0xcd9e8d57000a7825 */ /* 0x000fe200078e00ff */
[----:B------:R-:W-:-:S03]  /*3eb0*/  FSETP.NEU.FTZ.AND P0, PT, R69, -INF , PT ;  /* 0xff8000004500780b */ /* 0x000fc60003f1d000 */
[----:B------:R-:W-:Y:S01]  /*3ec0*/  IMAD.WIDE.U32 R8, R3, -0x326172a9, RZ ;  /* 0xcd9e8d5703087825 */ /* 0x000fe200078e00ff */
[----:B------:R-:W-:Y:S02]  /*3ed0*/  LOP3.LUT R3, R35, UR6, R12, 0x96, !PT ;  /* 0x0000000623037c12 */ /* 0x000fe4000f8e960c */
[----:B------:R-:W-:Y:S01]  /*3ee0*/  LOP3.LUT R15, R10, 0xffff, RZ, 0xc0, !PT ;  /* 0x0000ffff0a0f7812 */ /* 0x000fe200078ec0ff */
[----:B------:R-:W-:Y:S01]  /*3ef0*/  FFMA.FTZ R0, R23, c[0x0][0x23c], -R38 ;  /* 0x00008f0017007a23 */ /* 0x000fe20000010826 */
[----:B------:R-:W-:Y:S01]  /*3f00*/  LOP3.LUT R16, R9, UR8, R16, 0x96, !PT ;  /* 0x0000000809107c12 */ /* 0x000fe2000f8e9610 */
[----:B------:R-:W-:Y:S01]  /*3f10*/  FFMA.FTZ R4, R32, c[0x0][0x23c], -R38 ;  /* 0x00008f0020047a23 */ /* 0x000fe20000010826 */
[----:B------:R-:W-:Y:S01]  /*3f20*/  LOP3.LUT R14, R10, 0xff, RZ, 0xc0, !PT ;  /* 0x000000ff0a0e7812 */ /* 0x000fe200078ec0ff */
[----:B------:R1:W-:Y:S01]  /*3f30*/  MUFU.EX2 R251, R0 ;  /* 0x0000000000fb7308 */ /* 0x0003e20000000800 */
[----:B------:R-:W-:Y:S01]  /*3f40*/  IMAD.WIDE.U32 R12, R7, -0x326172a9, RZ ;  /* 0xcd9e8d57070c7825 */ /* 0x000fe200078e00ff */
[----:B------:R-:W-:-:S02]  /*3f50*/  SHF.R.U32.HI R17, RZ, 0x10, R10 ;  /* 0x00000010ff117819 */ /* 0x000fc4000001160a */
[----:B------:R-:W-:Y:S02]  /*3f60*/  ISETP.GE.U32.AND P2, PT, R237, R14, PT ;  /* 0x0000000eed00720c */ /* 0x000fe40003f46070 */
[----:B------:R-:W-:Y:S02]  /*3f70*/  LOP3.LUT R22, R13, UR8, R18, 0x96, !PT ;  /* 0x000000080d167c12 */ /* 0x000fe4000f8e9612 */
[----:B------:R2:W3:Y:S01]  /*3f80*/  MUFU.EX2 R249, R4 ;  /* 0x0000000400f97308 */ /* 0x0004e20000000800 */
[----:B-1----:R-:W-:Y:S01]  /*3f90*/  LOP3.LUT R0, R11, UR13, R8, 0x96, !PT ;  /* 0x0000000d0b007c12 */ /* 0x002fe2000f8e9608 */
[----:B------:R-:W-:Y:S01]  /*3fa0*/  IMAD.WIDE.U32 R8, R3, -0x326172a9, RZ ;  /* 0xcd9e8d5703087825 */ /* 0x000fe200078e00ff */
[----:B------:R-:W-:-:S03]  /*3fb0*/  SHF.R.U32.HI R11, RZ, 0x18, R10 ;  /* 0x00000018ff0b7819 */ /* 0x000fc6000001160a */
[----:B------:R-:W-:Y:S01]  /*3fc0*/  FMUL.FTZ R3, R69, c[0x0][0x23c] ;  /* 0x00008f0045037a20 */ /* 0x000fe20000410000 */
[----:B------:R-:W-:Y:S02]  /*3fd0*/  LOP3.LUT R10, R9, UR13, R12, 0x96, !PT ;  /* 0x0000000d090a7c12 */ /* 0x000fe4000f8e960c */
[----:B------:R-:W-:Y:S02]  /*3fe0*/  LOP3.LUT R19, R8, 0xff, RZ, 0xc0, !PT ;  /* 0x000000ff08137812 */ /* 0x000fe400078ec0ff */
[----:B------:R-:W-:Y:S02]  /*3ff0*/  FSEL R39, R3, RZ, P0 ;  /* 0x000000ff03277208 */ /* 0x000fe40000000000 */
[----:B------:R-:W-:Y:S02]  /*4000*/  LOP3.LUT R3, R0, 0xff, RZ, 0xc0, !PT ;  /* 0x000000ff00037812 */ /* 0x000fe400078ec0ff */
[----:B------:R-:W-:Y:S01]  /*4010*/  LOP3.LUT R21, R8, 0xffff, RZ, 0xc0, !PT ;  /* 0x0000ffff08157812 */ /* 0x000fe200078ec0ff */
[--C-:B--2---:R-:W-:Y:S01]  /*4020*/  FFMA.FTZ R4, R33, c[0x0][0x23c], -R39.reuse ;  /* 0x00008f0021047a23 */ /* 0x104fe20000010827 */
[----:B------:R-:W-:Y:S01]  /*4030*/  ISETP.GE.U32.AND P4, PT, R237, R3, PT ;  /* 0x00000003ed00720c */ /* 0x000fe20003f86070 */
[----:B------:R-:W-:Y:S01]  /*4040*/  FFMA.FTZ R7, R36, c[0x0][0x23c], -R39 ;  /* 0x00008f0024077a23 */ /* 0x000fe20000010827 */
[----:B------:R-:W-:Y:S01]  /*4050*/  LOP3.LUT R3, R0, 0xffff, RZ, 0xc0, !PT ;  /* 0x0000ffff00037812 */ /* 0x000fe200078ec0ff */
[----:B------:R3:W-:Y:S01]  /*4060*/  MUFU.EX2 R193, R4 ;  /* 0x0000000400c17308 */ /* 0x0007e20000000800 */
[----:B------:R-:W-:-:S02]  /*4070*/  SHF.R.U32.HI R18, RZ, 0x10, R8 ;  /* 0x00000010ff127819 */ /* 0x000fc40000011608 */
[----:B------:R-:W-:Y:S02]  /*4080*/  SHF.R.U32.HI R3, RZ, 0x8, R3 ;  /* 0x00000008ff037819 */ /* 0x000fe40000011603 */
[----:B------:R-:W-:Y:S01]  /*4090*/  SHF.R.U32.HI R13, RZ, 0x18, R8 ;  /* 0x00000018ff0d7819 */ /* 0x000fe20000011608 */
[----:B------:R-:W-:Y:S01]  /*40a0*/  IMAD.WIDE.U32 R8, R16, -0x2daee0ad, RZ ;  /* 0xd2511f5310087825 */ /* 0x000fe200078e00ff */
[----:B------:R-:W-:Y:S01]  /*40b0*/  LOP3.LUT R3, R3, 0xffff, RZ, 0xc0, !PT ;  /* 0x0000ffff03037812 */ /* 0x000fe200078ec0ff */
[----:B------:R1:W2:Y:S01]  /*40c0*/  MUFU.EX2 R192, R7 ;  /* 0x0000000700c07308 */ /* 0x0002a20000000800 */
[C---:B------:R-:W-:Y:S02]  /*40d0*/  ISETP.GE.U32.AND P3, PT, R237.reuse, R11, PT ;  /* 0x0000000bed00720c */ /* 0x040fe40003f66070 */
[----:B------:R-:W-:Y:S01]  /*40e0*/  ISETP.GE.U32.AND P0, PT, R237, R3, PT ;  /* 0x00000003ed00720c */ /* 0x000fe20003f06070 */
[----:B------:R-:W-:Y:S01]  /*40f0*/  FFMA.FTZ R3, R41, c[0x0][0x23c], -R38 ;  /* 0x00008f0029037a23 */ /* 0x000fe20000010826 */
[----:B------:R-:W-:-:S02]  /*4100*/  LOP3.LUT R11, R8, 0xff, RZ, 0xc0, !PT ;  /* 0x000000ff080b7812 */ /* 0x000fc400078ec0ff */
[----:B------:R-:W-:Y:S01]  /*4110*/  SHF.R.U32.HI R12, RZ, 0x10, R8 ;  /* 0x00000010ff0c7819 */ /* 0x000fe20000011608 */
[----:B------:R4:W-:Y:S01]  /*4120*/  MUFU.EX2 R248, R3 ;  /* 0x0000000300f87308 */ /* 0x0009e20000000800 */
[----:B---3--:R-:W-:-:S04]  /*4130*/  F2FP.PACK_AB R4, R249, R251 ;  /* 0x000000fbf904723e */ /* 0x008fc800000000ff */
[C---:B------:R-:W-:Y:S02]  /*4140*/  PRMT R110, R4.reuse, 0x7610, R110 ;  /* 0x00007610046e7816 */ /* 0x040fe4000000006e */
[----:B------:R-:W-:Y:S01]  /*4150*/  PRMT R109, R4, 0x7632, R109 ;  /* 0x00007632046d7816 */ /* 0x000fe2000000006d */
[----:B------:R-:W-:Y:S02]  /*4160*/  FFMA.FTZ R4, R40, c[0x0][0x23c], -R38 ;  /* 0x00008f0028047a23 */ /* 0x000fe40000010826 */
[----:B------:R-:W-:Y:S01]  /*4170*/  @!P4 HADD2 R74, -R110.H0_H0, -RZ.H0_H0 ;  /* 0xa00000ff6e4ac230 */ /* 0x000fe20000000900 */
[----:B------:R-:W-:Y:S01]  /*4180*/  PRMT R155, R110, 0x5410, R109 ;  /* 0x000054106e9b7816 */ /* 0x000fe2000000006d */
[----:B------:R-:W-:Y:S01]  /*4190*/  @!P0 HADD2 R75, -R109.H0_H0, -RZ.H0_H0 ;  /* 0xa00000ff6d4b8230 */ /* 0x000fe20000000900 */
[----:B------:R2:W3:Y:S01]  /*41a0*/  MUFU.EX2 R217, R4 ;  /* 0x0000000400d97308 */ /* 0x0004e20000000800 */
[----:B-1----:R-:W-:Y:S01]  /*41b0*/  FFMA.FTZ R7, R43, c[0x0][0x23c], -R39 ;  /* 0x00008f002b077a23 */ /* 0x002fe20000010827 */
[----:B------:R-:W-:-:S02]  /*41c0*/  @!P4 PRMT R110, R74, 0x5410, RZ ;  /* 0x000054104a6ec816 */ /* 0x000fc400000000ff */
[--C-:B----4-:R-:W-:Y:S02]  /*41d0*/  SHF.R.U32.HI R3, RZ, 0x18, R0.reuse ;  /* 0x00000018ff037819 */ /* 0x110fe40000011600 */
[----:B------:R-:W-:Y:S02]  /*41e0*/  @!P0 PRMT R109, R75, 0x5410, RZ ;  /* 0x000054104b6d8816 */ /* 0x000fe400000000ff */
[----:B------:R-:W-:Y:S01]  /*41f0*/  ISETP.GE.U32.AND P4, PT, R237, R3, PT ;  /* 0x00000003ed00720c */ /* 0x000fe20003f86070 */
[----:B------:R3:W-:Y:S01]  /*4200*/  MUFU.EX2 R191, R7 ;  /* 0x0000000700bf7308 */ /* 0x0007e20000000800 */
[----:B------:R-:W-:Y:S02]  /*4210*/  SHF.R.U32.HI R3, RZ, 0x10, R0 ;  /* 0x00000010ff037819 */ /* 0x000fe40000011600 */
[----:B------:R-:W-:Y:S02]  /*4220*/  LOP3.LUT R0, R9, UR14, R20, 0x96, !PT ;  /* 0x0000000e09007c12 */ /* 0x000fe4000f8e9614 */
[----:B------:R-:W-:-:S02]  /*4230*/  LOP3.LUT R3, R3, 0xff, RZ, 0xc0, !PT ;  /* 0x000000ff03037812 */ /* 0x000fc400078ec0ff */
[----:B--2---:R-:W-:Y:S02]  /*4240*/  F2FP.PACK_AB R4, R192, R193 ;  /* 0x000000c1c004723e */ /* 0x004fe400000000ff */
[----:B------:R-:W-:Y:S02]  /*4250*/  ISETP.GE.U32.AND P0, PT, R237, R3, PT ;  /* 0x00000003ed00720c */ /* 0x000fe40003f06070 */
[C---:B------:R-:W-:Y:S02]  /*4260*/  PRMT R108, R4.reuse, 0x7632, R108 ;  /* 0x00007632046c7816 */ /* 0x040fe4000000006c */
[----:B------:R-:W-:Y:S01]  /*4270*/  PRMT R107, R4, 0x7610, R107 ;  /* 0x00007610046b7816 */ /* 0x000fe2000000006b */
[----:B------:R-:W-:Y:S01]  /*4280*/  FFMA.FTZ R4, R42, c[0x0][0x23c], -R39 ;  /* 0x00008f002a047a23 */ /* 0x000fe20000010827 */
[----:B------:R-:W-:Y:S01]  /*4290*/  SHF.R.U32.HI R3, RZ, 0x8, R15 ;  /* 0x00000008ff037819 */ /* 0x000fe2000001160f */
[----:B------:R-:W-:Y:S01]  /*42a0*/  @!P4 HADD2 R76, -R108.H0_H0, -RZ.H0_H0 ;  /* 0xa00000ff6c4cc230 */ /* 0x000fe20000000900 */
[----:B------:R-:W-:Y:S01]  /*42b0*/  PRMT R154, R107, 0x5410, R108 ;  /* 0x000054106b9a7816 */ /* 0x000fe2000000006c */
[----:B------:R1:W2:Y:S01]  /*42c0*/  MUFU.EX2 R210, R4 ;  /* 0x0000000400d27308 */ /* 0x0002a20000000800 */
[----:B------:R-:W-:-:S02]  /*42d0*/  LOP3.LUT R3, R3, 0xffff, RZ, 0xc0, !PT ;  /* 0x0000ffff03037812 */ /* 0x000fc400078ec0ff */
[----:B------:R-:W-:Y:S01]  /*42e0*/  @!P4 PRMT R108, R76, 0x5410, RZ ;  /* 0x000054104c6cc816 */ /* 0x000fe200000000ff */
[----:B------:R-:W-:Y:S01]  /*42f0*/  @!P0 HADD2 R77, -R107.H0_H0, -RZ.H0_H0 ;  /* 0xa00000ff6b4d8230 */ /* 0x000fe20000000900 */
[----:B------:R-:W-:Y:S02]  /*4300*/  ISETP.GE.U32.AND P4, PT, R237, R3, PT ;  /* 0x00000003ed00720c */ /* 0x000fe40003f86070 */
[----:B------:R-:W-:Y:S02]  /*4310*/  LOP3.LUT R3, R17, 0xff, RZ, 0xc0, !PT ;  /* 0x000000ff11037812 */ /* 0x000fe400078ec0ff */
[----:B---3--:R-:W-:Y:S02]  /*4320*/  F2FP.PACK_AB R7, R217, R248 ;  /* 0x000000f8d907723e */ /* 0x008fe400000000ff */
[----:B------:R-:W-:Y:S02]  /*4330*/  @!P0 PRMT R107, R77, 0x5410, RZ ;  /* 0x000054104d6b8816 */ /* 0x000fe400000000ff */
[----:B------:R-:W-:-:S02]  /*4340*/  ISETP.GE.U32.AND P0, PT, R237, R3, PT ;  /* 0x00000003ed00720c */ /* 0x000fc40003f06070 */
[----:B------:R-:W-:Y:S01]  /*4350*/  PRMT R234, R7, 0x7632, R234 ;  /* 0x0000763207ea7816 */ /* 0x000fe200000000ea */
[----:B-1----:R-:W-:Y:S01]  /*4360*/  FFMA.FTZ R4, R53, c[0x0][0x23c], -R38 ;  /* 0x00008f0035047a23 */ /* 0x002fe20000010826 */
[----:B--2---:R-:W-:Y:S02]  /*4370*/  F2FP.PACK_AB R3, R210, R191 ;  /* 0x000000bfd203723e */ /* 0x004fe400000000ff */
[----:B------:R-:W-:Y:S01]  /*4380*/  PRMT R235, R7, 0x7610, R235 ;  /* 0x0000761007eb7816 */ /* 0x000fe200000000eb */
[----:B------:R1:W-:Y:S01]  /*4390*/  MUFU.EX2 R190, R4 ;  /* 0x0000000400be7308 */ /* 0x0003e20000000800 */
[C---:B------:R-:W-:Y:S01]  /*43a0*/  PRMT R232, R3.reuse, 0x7632, R232 ;  /* 0x0000763203e87816 */ /* 0x040fe200000000e8 */
[----:B------:R-:W-:Y:S01]  /*43b0*/  @!P4 HADD2 R79, -R234.H0_H0, -RZ.H0_H0 ;  /* 0xa00000ffea4fc230 */ /* 0x000fe20000000900 */
[----:B------:R-:W-:Y:S01]  /*43c0*/  PRMT R231, R3, 0x7610, R231 ;  /* 0x0000761003e77816 */ /* 0x000fe200000000e7 */
[----:B------:R-:W-:Y:S01]  /*43d0*/  FFMA.FTZ R7, R37, c[0x0][0x23c], -R38 ;  /* 0x00008f0025077a23 */ /* 0x000fe20000010826 */
[----:B------:R-:W-:Y:S01]  /*43e0*/  PRMT R153, R235, 0x5410, R234 ;  /* 0x00005410eb997816 */ /* 0x000fe200000000ea */
[----:B------:R-:W-:Y:S01]  /*43f0*/  @!P2 HADD2 R78, -R235.H0_H0, -RZ.H0_H0 ;  /* 0xa00000ffeb4ea230 */ /* 0x000fe20000000900 */
[----:B------:R-:W-:Y:S01]  /*4400*/  @!P4 PRMT R234, R79, 0x5410, RZ ;  /* 0x000054104feac816 */ /* 0x000fe200000000ff */
[----:B------:R2:W-:Y:S01]  /*4410*/  MUFU.EX2 R252, R7 ;  /* 0x0000000700fc7308 */ /* 0x0005e20000000800 */
[----:B------:R-:W-:Y:S01]  /*4420*/  @!P0 HADD2 R83, -R231.H0_H0, -RZ.H0_H0 ;  /* 0xa00000ffe7538230 */ /* 0x000fe20000000900 */
[----:B------:R-:W-:Y:S01]  /*4430*/  PRMT R152, R231, 0x5410, R232 ;  /* 0x00005410e7987816 */ /* 0x000fe200000000e8 */
[----:B------:R-:W-:Y:S01]  /*4440*/  @!P3 HADD2 R80, -R232.H0_H0, -RZ.H0_H0 ;  /* 0xa00000ffe850b230 */ /* 0x000fe20000000900 */
[----:B------:R-:W-:-:S02]  /*4450*/  @!P2 PRMT R235, R78, 0x5410, RZ ;  /* 0x000054104eeba816 */ /* 0x000fc400000000ff */
[----:B------:R-:W-:Y:S01]  /*4460*/  @!P0 PRMT R231, R83, 0x5410, RZ ;  /* 0x0000541053e78816 */ /* 0x000fe200000000ff */
[----:B-1----:R-:W-:Y:S01]  /*4470*/  FFMA.FTZ R4, R52, c[0x0][0x23c], -R38 ;  /* 0x00008f0034047a23 */ /* 0x002fe20000010826 */
[----:B------:R-:W-:Y:S02]  /*4480*/  @!P3 PRMT R232, R80, 0x5410, RZ ;  /* 0x0000541050e8b816 */ /* 0x000fe400000000ff */
[----:B------:R-:W-:Y:S01]  /*4490*/  LOP3.LUT R9, R8, 0xffff, RZ, 0xc0, !PT ;  /* 0x0000ffff08097812 */ /* 0x000fe200078ec0ff */
[----:B------:R1:W-:Y:S01]  /*44a0*/  MUFU.EX2 R216, R4 ;  /* 0x0000000400d87308 */ /* 0x0003e20000000800 */
[----:B------:R-:W-:Y:S01]  /*44b0*/  SHF.R.U32.HI R8, RZ, 0x18, R8 ;  /* 0x00000018ff087819 */ /* 0x000fe20000011608 */
[----:B--2---:R-:W-:-:S06]  /*44c0*/  FFMA.FTZ R7, R55, c[0x0][0x23c], -R39 ;  /* 0x00008f0037077a23 */ /* 0x004fcc0000010827 */
[----:B------:R2:W-:Y:S01]  /*44d0*/  MUFU.EX2 R174, R7 ;  /* 0x0000000700ae7308 */ /* 0x0005e20000000800 */
[----:B-1----:R-:W-:-:S04]  /*44e0*/  LOP3.LUT R4, R0, 0xffff, RZ, 0xc0, !PT ;  /* 0x0000ffff00047812 */ /* 0x002fc800078ec0ff */
[----:B------:R-:W-:Y:S02]  /*44f0*/  SHF.R.U32.HI R3, RZ, 0x8, R4 ;  /* 0x00000008ff037819 */ /* 0x000fe40000011604 */
[----:B------:R-:W-:Y:S02]  /*4500*/  LOP3.LUT R4, R0, 0xff, RZ, 0xc0, !PT ;  /* 0x000000ff00047812 */ /* 0x000fe400078ec0ff */
[----:B------:R-:W-:Y:S01]  /*4510*/  LOP3.LUT R3, R3, 0xffff, RZ, 0xc0, !PT ;  /* 0x0000ffff03037812 */ /* 0x000fe200078ec0ff */
[----:B--2---:R-:W-:Y:S01]  /*4520*/  FFMA.FTZ R7, R61, c[0x0][0x23c], -R38 ;  /* 0x00008f003d077a23 */ /* 0x004fe20000010826 */
[C---:B------:R-:W-:Y:S02]  /*4530*/  ISETP.GE.U32.AND P2, PT, R237.reuse, R4, PT ;  /* 0x00000004ed00720c */ /* 0x040fe40003f46070 */
[----:B------:R-:W-:Y:S01]  /*4540*/  ISETP.GE.U32.AND P4, PT, R237, R3, PT ;  /* 0x00000003ed00720c */ /* 0x000fe20003f86070 */
[----:B------:R-:W-:Y:S01]  /*4550*/  FFMA.FTZ R3, R54, c[0x0][0x23c], -R39 ;  /* 0x00008f0036037a23 */ /* 0x000fe20000010827 */
[--C-:B------:R-:W-:Y:S01]  /*4560*/  SHF.R.U32.HI R4, RZ, 0x18, R0.reuse ;  /* 0x00000018ff047819 */ /* 0x100fe20000011600 */
[----:B------:R-:W1:Y:S01]  /*4570*/  MUFU.EX2 R250, R7 ;  /* 0x0000000700fa7308 */ /* 0x000e620000000800 */
[----:B------:R-:W-:-:S02]  /*4580*/  SHF.R.U32.HI R0, RZ, 0x10, R0 ;  /* 0x00000010ff007819 */ /* 0x000fc40000011600 */
[----:B------:R-:W-:Y:S02]  /*4590*/  ISETP.GE.U32.AND P3, PT, R237, R4, PT ;  /* 0x00000004ed00720c */ /* 0x000fe40003f66070 */
[----:B------:R-:W-:-:S03]  /*45a0*/  LOP3.LUT R0, R0, 0xff, RZ, 0xc0, !PT ;  /* 0x000000ff00007812 */ /* 0x000fc600078ec0ff */
[----:B------:R2:W3:Y:S01]  /*45b0*/  MUFU.EX2 R175, R3 ;  /* 0x0000000300af7308 */ /* 0x0004e20000000800 */
[----:B------:R-:W-:Y:S01]  /*45c0*/  ISETP.GE.U32.AND P0, PT, R237, R0, PT ;  /* 0x00000000ed00720c */ /* 0x000fe20003f06070 */
[----:B------:R-:W-:-:S06]  /*45d0*/  FFMA.FTZ R0, R62, c[0x0][0x23c], -R39 ;  /* 0x00008f003e007a23 */ /* 0x000fcc0000010827 */
[----:B------:R3:W-:Y:S01]  /*45e0*/  MUFU.EX2 R211, R0 ;  /* 0x0000000000d37308 */ /* 0x0007e20000000800 */
[----:B-1----:R-:W-:-:S04]  /*45f0*/  F2FP.PACK_AB R4, R250, R252 ;  /* 0x000000fcfa04723e */ /* 0x002fc800000000ff */
[C---:B------:R-:W-:Y:S02]  /*4600*/  PRMT R225, R4.reuse, 0x7610, R225 ;  /* 0x0000761004e17816 */ /* 0x040fe400000000e1 */
[----:B------:R-:W-:Y:S01]  /*4610*/  PRMT R224, R4, 0x7632, R224 ;  /* 0x0000763204e07816 */ /* 0x000fe200000000e0 */
[----:B------:R-:W-:Y:S01]  /*4620*/  FFMA.FTZ R4, R64, c[0x0][0x23c], -R39 ;  /* 0x00008f0040047a23 */ /* 0x000fe20000010827 */
[----:B--2---:R-:W-:Y:S02]  /*4630*/  F2FP.PACK_AB R3, R216, R190 ;  /* 0x000000bed803723e */ /* 0x004fe400000000ff */
[----:B------:R-:W-:Y:S01]  /*4640*/  PRMT R61, R225, 0x5410, R224 ;  /* 0x00005410e13d7816 */ /* 0x000fe200000000e0 */
[----:B------:R-:W-:Y:S01]  /*4650*/  MUFU.EX2 R236, R4 ;  /* 0x0000000400ec7308 */ /* 0x000fe20000000800 */
[C---:B------:R-:W-:Y:S02]  /*4660*/  PRMT R230, R3.reuse, 0x7610, R230 ;  /* 0x0000761003e67816 */ /* 0x040fe400000000e6 */
[----:B------:R-:W-:Y:S01]  /*4670*/  PRMT R229, R3, 0x7632, R229 ;  /* 0x0000763203e57816 */ /* 0x000fe200000000e5 */
[----:B------:R-:W-:Y:S01]  /*4680*/  FFMA.FTZ R3, R63, c[0x0][0x23c], -R39 ;  /* 0x00008f003f037a23 */ /* 0x000fe20000010827 */
[----:B---3--:R-:W-:Y:S01]  /*4690*/  F2FP.PACK_AB R0, R175, R174 ;  /* 0x000000aeaf00723e */ /* 0x008fe200000000ff */
[----:B------:R-:W-:Y:S01]  /*46a0*/  @!P2 HADD2 R81, -R230.H0_H0, -RZ.H0_H0 ;  /* 0xa00000ffe651a230 */ /* 0x000fe20000000900 */
[----:B------:R-:W-:Y:S01]  /*46b0*/  PRMT R75, R230, 0x5410, R229 ;  /* 0x00005410e64b7816 */ /* 0x000fe200000000e5 */
[----:B------:R1:W2:Y:S01]  /*46c0*/  MUFU.EX2 R228, R3 ;  /* 0x0000000300e47308 */ /* 0x0002a20000000800 */
[----:B------:R-:W-:Y:S01]  /*46d0*/  PRMT R227, R0, 0x7632, R227 ;  /* 0x0000763200e37816 */ /* 0x000fe200000000e3 */
[----:B------:R-:W-:Y:S01]  /*46e0*/  @!P4 HADD2 R82, -R229.H0_H0, -RZ.H0_H0 ;  /* 0xa00000ffe552c230 */ /* 0x000fe20000000900 */
[----:B------:R-:W-:-:S02]  /*46f0*/  @!P2 PRMT R230, R81, 0x5410, RZ ;  /* 0x0000541051e6a816 */ /* 0x000fc400000000ff */
[----:B------:R-:W-:Y:S01]  /*4700*/  PRMT R226, R0, 0x7610, R226 ;  /* 0x0000761000e27816 */ /* 0x000fe200000000e2 */
[----:B------:R-:W-:Y:S01]  /*4710*/  @!P3 HADD2 R84, -R227.H0_H0, -RZ.H0_H0 ;  /* 0xa00000ffe354b230 */ /* 0x000fe20000000900 */
[C---:B------:R-:W-:Y:S02]  /*4720*/  ISETP.GE.U32.AND P2, PT, R237.reuse, R11, PT ;  /* 0x0000000bed00720c */ /* 0x040fe40003f46070 */
[----:B------:R-:W-:Y:S01]  /*4730*/  SHF.R.U32.HI R0, RZ, 0x8, R9 ;  /* 0x00000008ff007819 */ /* 0x000fe20000011609 */
[----:B------:R-:W-:Y:S01]  /*4740*/  @!P0 HADD2 R85, -R226.H0_H0, -RZ.H0_H0 ;  /* 0xa00000ffe2558230 */ /* 0x000fe20000000900 */
[----:B------:R-:W-:Y:S02]  /*4750*/  PRMT R74, R226, 0x5410, R227 ;  /* 0x00005410e24a7816 */ /* 0x000fe400000000e3 */
[----:B------:R-:W-:Y:S02]  /*4760*/  LOP3.LUT R0, R0, 0xffff, RZ, 0xc0, !PT ;  /* 0x0000ffff00007812 */ /* 0x000fe400078ec0ff */
[----:B------:R-:W-:Y:S01]  /*4770*/  @!P3 PRMT R227, R84, 0x5410, RZ ;  /* 0x0000541054e3b816 */ /* 0x000fe200000000ff */
[----:B-1----:R-:W-:Y:S01]  /*4780*/  FFMA.FTZ R3, R44, c[0x0][0x23c], -R38 ;  /* 0x00008f002c037a23 */ /* 0x002fe20000010826 */
[----:B------:R-:W-:-:S02]  /*4790*/  ISETP.GE.U32.AND P3, PT, R237, R0, PT ;  /* 0x00000000ed00720c */ /* 0x000fc40003f66070 */
[----:B------:R-:W-:Y:S01]  /*47a0*/  LOP3.LUT R0, R10, 0xff, RZ, 0xc0, !PT ;  /* 0x000000ff0a007812 */ /* 0x000fe200078ec0ff */
[----:B------:R1:W-:Y:S01]  /*47b0*/  MUFU.EX2 R78, R3 ;  /* 0x00000003004e7308 */ /* 0x0003e20000000800 */
[----:B------:R-:W-:Y:S01]  /*47c0*/  @!P4 PRMT R229, R82, 0x5410, RZ ;  /* 0x0000541052e5c816 */ /* 0x000fe200000000ff */
[----:B------:R-:W-:Y:S01]  /*47d0*/  @!P2 HADD2 R89, -R225.H0_H0, -RZ.H0_H0 ;  /* 0xa00000ffe159a230 */ /* 0x000fe20000000900 */
[----:B------:R-:W-:Y:S02]  /*47e0*/  ISETP.GE.U32.AND P4, PT, R237, R8, PT ;  /* 0x00000008ed00720c */ /* 0x000fe40003f86070 */
[----:B------:R-:W-:Y:S02]  /*47f0*/  @!P0 PRMT R226, R85, 0x5410, RZ ;  /* 0x0000541055e28816 */ /* 0x000fe400000000ff */
[----:B------:R-:W-:Y:S02]  /*4800*/  ISETP.GE.U32.AND P0, PT, R237, R0, PT ;  /* 0x00000000ed00720c */ /* 0x000fe40003f06070 */
[----:B--2---:R-:W-:Y:S01]  /*4810*/  F2FP.PACK_AB R0, R228, R211 ;  /* 0x000000d3e400723e */ /* 0x004fe200000000ff */
[----:B------:R-:W-:Y:S01]  /*4820*/  @!P3 HADD2 R88, -R224.H0_H0, -RZ.H0_H0 ;  /* 0xa00000ffe058b230 */ /* 0x000fe20000000900 */
[----:B------:R-:W-:-:S02]  /*4830*/  @!P2 PRMT R225, R89, 0x5410, RZ ;  /* 0x0000541059e1a816 */ /* 0x000fc400000000ff */
[C---:B------:R-:W-:Y:S02]  /*4840*/  PRMT R223, R0.reuse, 0x7632, R223 ;  /* 0x0000763200df7816 */ /* 0x040fe400000000df */
[----:B------:R-:W-:Y:S01]  /*4850*/  PRMT R222, R0, 0x7610, R222 ;  /* 0x0000761000de7816 */ /* 0x000fe200000000de */
[----:B-1----:R-:W-:Y:S01]  /*4860*/  FFMA.FTZ R3, R45, c[0x0][0x23c], -R38 ;  /* 0x00008f002d037a23 */ /* 0x002fe20000010826 */
[----:B------:R-:W-:Y:S01]  /*4870*/  LOP3.LUT R0, R10, 0xffff, RZ, 0xc0, !PT ;  /* 0x0000ffff0a007812 */ /* 0x000fe200078ec0ff */
[----:B------:R-:W-:Y:S01]  /*4880*/  @!P4 HADD2 R90, -R223.H0_H0, -RZ.H0_H0 ;  /* 0xa00000ffdf5ac230 */ /* 0x000fe20000000900 */
[----:B------:R-:W-:Y:S01]  /*4890*/  SHF.R.U32.HI R4, RZ, 0x18, R10 ;  /* 0x00000018ff047819 */ /* 0x000fe2000001160a */
[----:B------:R1:W2:Y:S01]  /*48a0*/  MUFU.EX2 R83, R3 ;  /* 0x0000000300537308 */ /* 0x0002a20000000800 */
[----:B------:R-:W-:Y:S01]  /*48b0*/  SHF.R.U32.HI R0, RZ, 0x8, R0 ;  /* 0x00000008ff007819 */ /* 0x000fe20000011600 */
[----:B------:R-:W-:Y:S01]  /*48c0*/  IMAD.WIDE.U32 R44, R22, -0x2daee0ad, RZ ;  /* 0xd2511f53162c7825 */ /* 0x000fe200078e00ff */
[----:B------:R-:W-:-:S02]  /*48d0*/  @!P3 PRMT R224, R88, 0x5410, RZ ;  /* 0x0000541058e0b816 */ /* 0x000fc400000000ff */
[----:B------:R-:W-:Y:S02]  /*48e0*/  LOP3.LUT R0, R0, 0xffff, RZ, 0xc0, !PT ;  /* 0x0000ffff00007812 */ /* 0x000fe400078ec0ff */
[----:B------:R-:W-:Y:S01]  /*48f0*/  ISETP.GE.U32.AND P3, PT, R237, R4, PT ;  /* 0x00000004ed00720c */ /* 0x000fe20003f66070 */
[----:B------:R-:W-:Y:S01]  /*4900*/  FFMA.FTZ R4, R57, c[0x0][0x23c], -R38 ;  /* 0x00008f0039047a23 */ /* 0x000fe20000010826 */
[----:B------:R-:W-:-:S03]  /*4910*/  LOP3.LUT R52, R45, UR14, R34, 0x96, !PT ;  /* 0x0000000e2d347c12 */ /* 0x000fc6000f8e9622 */
[----:B------:R3:W-:Y:S01]  /*4920*/  MUFU.EX2 R173, R4 ;  /* 0x0000000400ad7308 */ /* 0x0007e20000000800 */
[----:B-1----:R-:W-:-:S04]  /*4930*/  LOP3.LUT R3, R12, 0xff, RZ, 0xc0, !PT ;  /* 0x000000ff0c037812 */ /* 0x002fc800078ec0ff */
[C---:B------:R-:W-:Y:S01]  /*4940*/  ISETP.GE.U32.AND P2, PT, R237.reuse, R3, PT ;  /* 0x00000003ed00720c */ /* 0x040fe20003f46070 */
[----:B------:R-:W-:Y:S01]  /*4950*/  FFMA.FTZ R3, R60, c[0x0][0x23c], -R39 ;  /* 0x00008f003c037a23 */ /* 0x000fe20000010827 */
[----:B------:R-:W-:Y:S02]  /*4960*/  PRMT R60, R222, 0x5410, R223 ;  /* 0x00005410de3c7816 */ /* 0x000fe400000000df */
[----:B------:R-:W-:Y:S01]  /*4970*/  @!P4 PRMT R223, R90, 0x5410, RZ ;  /* 0x000054105adfc816 */ /* 0x000fe200000000ff */
[----:B------:R1:W4:Y:S01]  /*4980*/  MUFU.EX2 R243, R3 ;  /* 0x0000000300f37308 */ /* 0x0003220000000800 */
[----:B------:R-:W-:Y:S02]  /*4990*/  ISETP.GE.U32.AND P4, PT, R237, R0, PT ;  /* 0x00000000ed00720c */ /* 0x000fe40003f86070 */
[----:B--2---:R-:W-:Y:S01]  /*49a0*/  F2FP.PACK_AB R0, R83, R78 ;  /* 0x0000004e5300723e */ /* 0x004fe200000000ff */
[----:B---3--:R-:W-:-:S03]  /*49b0*/  FFMA.FTZ R4, R65, c[0x0][0x23c], -R39 ;  /* 0x00008f0041047a23 */ /* 0x008fc60000010827 */
[C---:B------:R-:W-:Y:S01]  /*49c0*/  PRMT R221, R0.reuse, 0x7610, R221 ;  /* 0x0000761000dd7816 */ /* 0x040fe200000000dd */
[----:B------:R-:W-:Y:S01]  /*49d0*/  @!P2 HADD2 R93, -R222.H0_H0, -RZ.H0_H0 ;  /* 0xa00000ffde5da230 */ /* 0x000fe20000000900 */
[----:B------:R-:W-:Y:S01]  /*49e0*/  PRMT R220, R0, 0x7632, R220 ;  /* 0x0000763200dc7816 */ /* 0x000fe200000000dc */
[----:B------:R-:W-:Y:S02]  /*49f0*/  MUFU.EX2 R84, R4 ;  /* 0x0000000400547308 */ /* 0x000fe40000000800 */
[----:B------:R-:W-:Y:S01]  /*4a00*/  @!P0 HADD2 R94, -R221.H0_H0, -RZ.H0_H0 ;  /* 0xa00000ffdd5e8230 */ /* 0x000fe20000000900 */
[----:B------:R-:W-:Y:S01]  /*4a10*/  @!P2 PRMT R222, R93, 0x5410, RZ ;  /* 0x000054105ddea816 */ /* 0x000fe200000000ff */
[----:B------:R-:W-:Y:S01]  /*4a20*/  @!P4 HADD2 R92, -R220.H0_H0, -RZ.H0_H0 ;  /* 0xa00000ffdc5cc230 */ /* 0x000fe20000000900 */
[----:B------:R-:W-:Y:S01]  /*4a30*/  PRMT R242, R221, 0x5410, R220 ;  /* 0x00005410ddf27816 */ /* 0x000fe200000000dc */
[----:B-1----:R-:W-:Y:S01]  /*4a40*/  FFMA.FTZ R3, R56, c[0x0][0x23c], -R38 ;  /* 0x00008f0038037a23 */ /* 0x002fe20000010826 */
[----:B------:R-:W-:-:S02]  /*4a50*/  @!P0 PRMT R221, R94, 0x5410, RZ ;  /* 0x000054105edd8816 */ /* 0x000fc400000000ff */
[C---:B------:R-:W-:Y:S01]  /*4a60*/  ISETP.GE.U32.AND P0, PT, R237.reuse, R19, PT ;  /* 0x00000013ed00720c */ /* 0x040fe20003f06070 */
[----:B------:R1:W-:Y:S01]  /*4a70*/  MUFU.EX2 R244, R3 ;  /* 0x0000000300f47308 */ /* 0x0003e20000000800 */
[----:B------:R-:W-:Y:S02]  /*4a80*/  @!P4 PRMT R220, R92, 0x5410, RZ ;  /* 0x000054105cdcc816 */ /* 0x000fe400000000ff */
[----:B------:R-:W-:Y:S01]  /*4a90*/  ISETP.GE.U32.AND P4, PT, R237, R13, PT ;  /* 0x0000000ded00720c */ /* 0x000fe20003f86070 */
[----:B------:R-:W-:-:S05]  /*4aa0*/  IMAD.WIDE.U32 R12, R123, -0x326172a9, RZ ;  /* 0xcd9e8d577b0c7825 */ /* 0x000fca00078e00ff */
[----:B------:R-:W-:-:S05]  /*4ab0*/  LOP3.LUT R7, R13, R117, RZ, 0x3c, !PT ;  /* 0x000000750d077212 */ /* 0x000fca00078e3cff */
[----:B------:R-:W-:Y:S01]  /*4ac0*/  IMAD.WIDE.U32 R16, R7, -0x2daee0ad, RZ ;  /* 0xd2511f5307107825 */ /* 0x000fe200078e00ff */
[----:B-1----:R-:W-:-:S03]  /*4ad0*/  SHF.R.U32.HI R3, RZ, 0x10, R10 ;  /* 0x00000010ff037819 */ /* 0x002fc6000001160a */
[----:B------:R-:W-:Y:S01]  /*4ae0*/  IMAD.WIDE.U32 R10, R123, -0x326172a9, RZ ;  /* 0xcd9e8d577b0a7825 */ /* 0x000fe200078e00ff */
[----:B------:R-:W-:Y:S02]  /*4af0*/  LOP3.LUT R13, R17, UR17, R72, 0x96, !PT ;  /* 0x00000011110d7c12 */ /* 0x000fe4000f8e9648 */
[----:B------:R-:W-:Y:S02]  /*4b00*/  LOP3.LUT R0, R3, 0xff, RZ, 0xc0, !PT ;  /* 0x000000ff03007812 */ /* 0x000fe400078ec0ff */
[----:B----4-:R-:W-:Y:S02]  /*4b10*/  F2FP.PACK_AB R3, R243, R236 ;  /* 0x000000ecf303723e */ /* 0x010fe400000000ff */
[----:B------:R-:W-:Y:S01]  /*4b20*/  ISETP.GE.U32.AND P2, PT, R237, R0, PT ;  /* 0x00000000ed00720c */ /* 0x000fe20003f46070 */
[----:B------:R-:W-:Y:S01]  /*4b30*/  FFMA.FTZ R0, R59, c[0x0][0x23c], -R39 ;  /* 0x00008f003b007a23 */ /* 0x000fe20000010827 */
[C---:B------:R-:W-:Y:S02]  /*4b40*/  PRMT R219, R3.reuse, 0x7632, R219 ;  /* 0x0000763203db7816 */ /* 0x040fe400000000db */
[----:B------:R-:W-:Y:S01]  /*4b50*/  PRMT R218, R3, 0x7610, R218 ;  /* 0x0000761003da7816 */ /* 0x000fe200000000da */
[----:B------:R1:W2:Y:S01]  /*4b60*/  MUFU.EX2 R245, R0 ;  /* 0x0000000000f57308 */ /* 0x0002a20000000800 */
[----:B------:R-:W-:Y:S01]  /*4b70*/  SHF.R.U32.HI R3, RZ, 0x8, R21 ;  /* 0x00000008ff037819 */ /* 0x000fe20000011615 */
[----:B------:R-:W-:Y:S01]  /*4b80*/  @!P3 HADD2 R91, -R219.H0_H0, -RZ.H0_H0 ;  /* 0xa00000ffdb5bb230 */ /* 0x000fe20000000900 */
[----:B------:R-:W-:-:S04]  /*4b90*/  PRMT R241, R218, 0x5410, R219 ;  /* 0x00005410daf17816 */ /* 0x000fc800000000db */
[----:B------:R-:W-:Y:S01]  /*4ba0*/  @!P3 PRMT R219, R91, 0x5410, RZ ;  /* 0x000054105bdbb816 */ /* 0x000fe200000000ff */
[----:B------:R-:W-:-:S05]  /*4bb0*/  @!P2 HADD2 R95, -R218.H0_H0, -RZ.H0_H0 ;  /* 0xa00000ffda5fa230 */ /* 0x000fca0000000900 */
[----:B------:R-:W-:Y:S02]  /*4bc0*/  @!P2 PRMT R218, R95, 0x5410, RZ ;  /* 0x000054105fdaa816 */ /* 0x000fe400000000ff */
[----:B-1----:R-:W-:Y:S02]  /*4bd0*/  LOP3.LUT R0, R18, 0xff, RZ, 0xc0, !PT ;  /* 0x000000ff12007812 */ /* 0x002fe400078ec0ff */
[----:B--2---:R-:W-:Y:S02]  /*4be0*/  F2FP.PACK_AB R4, R245, R84 ;  /* 0x00000054f504723e */ /* 0x004fe400000000ff */
[----:B------:R-:W-:Y:S02]  /*4bf0*/  ISETP.GE.U32.AND P3, PT, R237, R0, PT ;  /* 0x00000000ed00720c */ /* 0x000fe40003f66070 */
[----:B------:R-:W-:Y:S01]  /*4c00*/  LOP3.LUT R0, R3, 0xffff, RZ, 0xc0, !PT ;  /* 0x0000ffff03007812 */ /* 0x000fe200078ec0ff */
[----:B------:R-:W-:Y:S01]  /*4c10*/  FFMA.FTZ R3, R67, c[0x0][0x23c], -R38 ;  /* 0x00008f0043037a23 */ /* 0x000fe20000010826 */
[----:B------:R-:W-:-:S02]  /*4c20*/  PRMT R213, R4, 0x7632, R213 ;  /* 0x0000763204d57816 */ /* 0x000fc400000000d5 */
[----:B------:R-:W-:Y:S01]  /*4c30*/  ISETP.GE.U32.AND P2, PT, R237, R0, PT ;  /* 0x00000000ed00720c */ /* 0x000fe20003f46070 */
[----:B------:R1:W-:Y:S01]  /*4c40*/  MUFU.EX2 R204, R3 ;  /* 0x0000000300cc7308 */ /* 0x0003e20000000800 */
[----:B------:R-:W-:Y:S01]  /*4c50*/  F2FP.PACK_AB R0, R173, R244 ;  /* 0x000000f4ad00723e */ /* 0x000fe200000000ff */
[----:B------:R-:W-:Y:S01]  /*4c60*/  @!P4 HADD2 R96, -R213.H0_H0, -RZ.H0_H0 ;  /* 0xa00000ffd560c230 */ /* 0x000fe20000000900 */
[----:B------:R-:W-:Y:S02]  /*4c70*/  PRMT R212, R4, 0x7610, R212 ;  /* 0x0000761004d47816 */ /* 0x000fe400000000d4 */
[C---:B------:R-:W-:Y:S02]  /*4c80*/  PRMT R215, R0.reuse, 0x7610, R215 ;  /* 0x0000761000d77816 */ /* 0x040fe400000000d7 */
[----:B------:R-:W-:Y:S01]  /*4c90*/  PRMT R214, R0, 0x7632, R214 ;  /* 0x0000763200d67816 */ /* 0x000fe200000000d6 */
[----:B------:R-:W-:Y:S01]  /*4ca0*/  @!P3 HADD2 R100, -R212.H0_H0, -RZ.H0_H0 ;  /* 0xa00000ffd464b230 */ /* 0x000fe20000000900 */
[----:B------:R-:W-:Y:S01]  /*4cb0*/  LOP3.LUT R0, R52, 0xffff, RZ, 0xc0, !PT ;  /* 0x0000ffff34007812 */ /* 0x000fe200078ec0ff */
[----:B------:R-:W-:Y:S01]  /*4cc0*/  @!P0 HADD2 R101, -R215.H0_H0, -RZ.H0_H0 ;  /* 0xa00000ffd7658230 */ /* 0x000fe20000000900 */
[----:B------:R-:W-:Y:S01]  /*4cd0*/  PRMT R77, R215, 0x5410, R214 ;  /* 0x00005410d74d7816 */ /* 0x000fe200000000d6 */
[----:B------:R-:W-:Y:S01]  /*4ce0*/  @!P2 HADD2 R97, -R214.H0_H0, -RZ.H0_H0 ;  /* 0xa00000ffd661a230 */ /* 0x000fe20000000900 */
[----:B------:R-:W-:-:S02]  /*4cf0*/  SHF.R.U32.HI R0, RZ, 0x8, R0 ;  /* 0x00000008ff007819 */ /* 0x000fc40000011600 */
[----:B------:R-:W-:Y:S01]  /*4d00*/  @!P0 PRMT R215, R101, 0x5410, RZ ;  /* 0x0000541065d78816 */ /* 0x000fe200000000ff */
[----:B-1----:R-:W-:Y:S01]  /*4d10*/  FFMA.FTZ R3, R66, c[0x0][0x23c], -R38 ;  /* 0x00008f0042037a23 */ /* 0x002fe20000010826 */
[----:B------:R-:W-:Y:S01]  /*4d20*/  LOP3.LUT R0, R0, 0xffff, RZ, 0xc0, !PT ;  /* 0x0000ffff00007812 */ /* 0x000fe200078ec0ff */
[----:B------:R-:W-:Y:S01]  /*4d30*/  IMAD.MOV.U32 R101, RZ, RZ, R244 ;  /* 0x000000ffff657224 */ /* 0x000fe200078e00f4 */
[----:B------:R-:W-:Y:S01]  /*4d40*/  @!P2 PRMT R214, R97, 0x5410, RZ ;  /* 0x0000541061d6a816 */ /* 0x000fe200000000ff */
[----:B------:R1:W2:Y:S01]  /*4d50*/  MUFU.EX2 R240, R3 ;  /* 0x0000000300f07308 */ /* 0x0002a20000000800 */
[----:B------:R-:W-:Y:S01]  /*4d60*/  ISETP.GE.U32.AND P2, PT, R237, R0, PT ;  /* 0x00000000ed00720c */ /* 0x000fe20003f46070 */
[----:B------:R-:W-:Y:S01]  /*4d70*/  FFMA.FTZ R0, R71, c[0x0][0x23c], -R39 ;  /* 0x00008f0047007a23 */ /* 0x000fe20000010827 */
[----:B------:R-:W-:Y:S02]  /*4d80*/  LOP3.LUT R4, R11, R117, RZ, 0x3c, !PT ;  /* 0x000000750b047212 */ /* 0x000fe400078e3cff */
[----:B------:R-:W-:-:S02]  /*4d90*/  PRMT R246, R212, 0x5410, R213 ;  /* 0x00005410d4f67816 */ /* 0x000fc400000000d5 */
[----:B------:R-:W-:Y:S01]  /*4da0*/  @!P3 PRMT R212, R100, 0x5410, RZ ;  /* 0x0000541064d4b816 */ /* 0x000fe200000000ff */
[----:B------:R3:W-:Y:S01]  /*4db0*/  MUFU.EX2 R233, R0 ;  /* 0x0000000000e97308 */ /* 0x0007e20000000800 */
[----:B------:R-:W-:Y:S01]  /*4dc0*/  IMAD.WIDE.U32 R14, R4, -0x2daee0ad, RZ ;  /* 0xd2511f53040e7825 */ /* 0x000fe200078e00ff */
[----:B------:R-:W-:Y:S02]  /*4dd0*/  ISETP.GE.AND P3, PT, R87, R50, PT ;  /* 0x000000325700720c */ /* 0x000fe40003f66270 */
[----:B------:R-:W-:Y:S01]  /*4de0*/  @!P4 PRMT R213, R96, 0x5410, RZ ;  /* 0x0000541060d5c816 */ /* 0x000fe200000000ff */
[----:B------:R-:W-:Y:S01]  /*4df0*/  IMAD R4, R247, 0x40, R164 ;  /* 0x00000040f7047824 */ /* 0x000fe200078e02a4 */
[----:B------:R-:W-:Y:S01]  /*4e00*/  LOP3.LUT R7, R15, UR17, R72, 0x96, !PT ;  /* 0x000000110f077c12 */ /* 0x000fe2000f8e9648 */
[----:B------:R-:W-:Y:S01]  /*4e10*/  IMAD.MOV.U32 R72, RZ, RZ, R236 ;  /* 0x000000ffff487224 */ /* 0x000fe200078e00ec */
[----:B-1----:R-:W-:Y:S01]  /*4e20*/  LOP3.LUT R3, R52, 0xff, RZ, 0xc0, !PT ;  /* 0x000000ff34037812 */ /* 0x002fe200078ec0ff */
[----:B------:R-:W-:Y:S01]  /*4e30*/  IMAD.MOV.U32 R100, RZ, RZ, R245 ;  /* 0x000000ffff647224 */ /* 0x000fe200078e00f5 */
[----:B------:R-:W-:-:S02]  /*4e40*/  IADD3 R15, R4, -0x40, RZ ;  /* 0xffffffc0040f7810 */ /* 0x000fc40007ffe0ff */
[----:B------:R-:W-:Y:S02]  /*4e50*/  ISETP.GE.U32.AND P0, PT, R237, R3, PT ;  /* 0x00000003ed00720c */ /* 0x000fe40003f06070 */
[----:B--2---:R-:W-:Y:S01]  /*4e60*/  F2FP.PACK_AB R3, R240, R204 ;  /* 0x000000ccf003723e */ /* 0x004fe200000000ff */
[----:B---3--:R-:W-:Y:S01]  /*4e70*/  FFMA.FTZ R0, R68, c[0x0][0x23c], -R39 ;  /* 0x00008f0044007a23 */ /* 0x008fe20000010827 */
[----:B------:R-:W-:Y:S02]  /*4e80*/  ISETP.GE.AND P4, PT, R98, R50, PT ;  /* 0x000000326200720c */ /* 0x000fe40003f86270 */
[C---:B------:R-:W-:Y:S01]  /*4e90*/  PRMT R209, R3.reuse, 0x7610, R209 ;  /* 0x0000761003d17816 */ /* 0x040fe200000000d1 */
[----:B------:R1:W2:Y:S01]  /*4ea0*/  MUFU.EX2 R205, R0 ;  /* 0x0000000000cd7308 */ /* 0x0002a20000000800 */
[----:B------:R-:W-:Y:S02]  /*4eb0*/  PRMT R208, R3, 0x7632, R208 ;  /* 0x0000763203d07816 */ /* 0x000fe400000000d0 */
[----:B------:R-:W-:-:S03]  /*4ec0*/  FSEL R98, R149, -INF , !P5 ;  /* 0xff80000095627808 */ /* 0x000fc60006800000 */
[----:B------:R-:W-:Y:S01]  /*4ed0*/  @!P0 HADD2 R102, -R209.H0_H0, -RZ.H0_H0 ;  /* 0xa00000ffd1668230 */ /* 0x000fe20000000900 */
[----:B------:R-:W-:Y:S01]  /*4ee0*/  PRMT R80, R209, 0x5410, R208 ;  /* 0x00005410d1507816 */ /* 0x000fe200000000d0 */
[----:B------:R-:W-:Y:S01]  /*4ef0*/  @!P2 HADD2 R99, -R208.H0_H0, -RZ.H0_H0 ;  /* 0xa00000ffd063a230 */ /* 0x000fe20000000900 */
[----:B------:R-:W-:Y:S02]  /*4f00*/  ISETP.GE.AND P5, PT, R86, R51, PT ;  /* 0x000000335600720c */ /* 0x000fe40003fa6270 */
[----:B------:R-:W-:Y:S02]  /*4f10*/  @!P0 PRMT R209, R102, 0x5410, RZ ;  /* 0x0000541066d18816 */ /* 0x000fe400000000ff */
[----:B------:R-:W-:Y:S02]  /*4f20*/  @!P2 PRMT R208, R99, 0x5410, RZ ;  /* 0x0000541063d0a816 */ /* 0x000fe400000000ff */
[----:B------:R-:W-:Y:S02]  /*4f30*/  FSEL R99, R160, -INF , !P6 ;  /* 0xff800000a0637808 */ /* 0x000fe40007000000 */
[----:B-1----:R-:W-:-:S02]  /*4f40*/  SHF.R.U32.HI R0, RZ, 0x10, R52 ;  /* 0x00000010ff007819 */ /* 0x002fc40000011634 */
[----:B--2---:R-:W-:Y:S02]  /*4f50*/  F2FP.PACK_AB R3, R205, R233 ;  /* 0x000000e9cd03723e */ /* 0x004fe400000000ff */
[----:B------:R-:W-:Y:S02]  /*4f60*/  LOP3.LUT R0, R0, 0xff, RZ, 0xc0, !PT ;  /* 0x000000ff00007812 */ /* 0x000fe400078ec0ff */
[----:B------:R-:W-:Y:S02]  /*4f70*/  PRMT R207, R3, 0x7610, R207 ;  /* 0x0000761003cf7816 */ /* 0x000fe400000000cf */
[----:B------:R-:W-:Y:S01]  /*4f80*/  ISETP.GE.U32.AND P0, PT, R237, R0, PT ;  /* 0x00000000ed00720c */ /* 0x000fe20003f06070 */
[----:B------:R-:W-:Y:S01]  /*4f90*/  IMAD.SHL.U32 R0, R113, 0x2, RZ ;  /* 0x0000000271007824 */ /* 0x000fe200078e00ff */
[----:B------:R-:W-:Y:S02]  /*4fa0*/  PRMT R206, R3, 0x7632, R206 ;  /* 0x0000763203ce7816 */ /* 0x000fe400000000ce */
[----:B------:R-:W-:Y:S01]  /*4fb0*/  LOP3.LUT R3, R73, R58, RZ, 0x3c, !PT ;  /* 0x0000003a49037212 */ /* 0x000fe200078e3cff */
[----:B------:R-:W-:Y:S01]  /*4fc0*/  IMAD R0, R159, c[0x0][0x228], R0 ;  /* 0x00008a009f007a24 */ /* 0x000fe200078e0200 */
[----:B------:R-:W-:Y:S01]  /*4fd0*/  PRMT R81, R207, 0x5410, R206 ;  /* 0x00005410cf517816 */ /* 0x000fe200000000ce */
[----:B------:R-:W-:Y:S01]  /*4fe0*/  IMAD.MOV.U32 R73, RZ, RZ, R246 ;  /* 0x000000ffff497224 */ /* 0x000fe200078e00f6 */
[----:B------:R-:W-:Y:S01]  /*4ff0*/  ISETP.GE.AND P2, PT, R86, R50, PT ;  /* 0x000000325600720c */ /* 0x000fe20003f46270 */
[----:B------:R-:W-:Y:S01]  /*5000*/  IMAD.WIDE.U32 R8, R3, -0x326172a9, RZ ;  /* 0xcd9e8d5703087825 */ /* 0x000fe200078e00ff */
[----:B------:R-:W-:-:S02]  /*5010*/  SHF.R.S32.HI R4, RZ, 0x1f, R0 ;  /* 0x0000001fff047819 */ /* 0x000fc40000011400 */
[--C-:B------:R-:W-:Y:S01]  /*5020*/  LOP3.LUT R3, R25, UR18, R10.reuse, 0x96, !PT ;  /* 0x0000001219037c12 */ /* 0x100fe2000f8e960a */
[----:B------:R-:W-:Y:S01]  /*5030*/  @!P0 HADD2 R103, -R207.H0_H0, -RZ.H0_H0 ;  /* 0xa00000ffcf678230 */ /* 0x000fe20000000900 */
[----:B------:R-:W-:Y:S02]  /*5040*/  FSEL R94, R163, -INF , !P2 ;  /* 0xff800000a35e7808 */ /* 0x000fe40005000000 */
[----:B------:R-:W-:Y:S02]  /*5050*/  FSEL R97, R162, -INF , !P3 ;  /* 0xff800000a2617808 */ /* 0x000fe40005800000 */
[----:B------:R-:W-:Y:S02]  /*5060*/  @!P0 PRMT R207, R103, 0x5410, RZ ;  /* 0x0000541067cf8816 */ /* 0x000fe400000000ff */
[----:B------:R-:W-:Y:S02]  /*5070*/  IADD3 R123, P0, R15, R0, RZ ;  /* 0x000000000f7b7210 */ /* 0x000fe40007f1e0ff */
[----:B------:R-:W-:Y:S01]  /*5080*/  LOP3.LUT R0, R27, UR18, R10, 0x96, !PT ;  /* 0x000000121b007c12 */ /* 0x000fe2000f8e960a */
[----:B------:R-:W-:Y:S01]  /*5090*/  IMAD.WIDE.U32 R10, R7, -0x326172a9, RZ ;  /* 0xcd9e8d57070a7825 */ /* 0x000fe200078e00ff */
[----:B------:R-:W-:-:S02]  /*50a0*/  LEA.HI.X.SX32 R82, R15, R4, 0x1, P0 ;  /* 0x000000040f527211 */ /* 0x000fc400000f0eff */
[--C-:B------:R-:W-:Y:S01]  /*50b0*/  LOP3.LUT R15, R25, UR18, R12.reuse, 0x96, !PT ;  /* 0x00000012190f7c12 */ /* 0x100fe2000f8e960c */
[----:B------:R-:W-:Y:S01]  /*50c0*/  IMAD.WIDE.U32 R22, R0, -0x2daee0ad, RZ ;  /* 0xd2511f5300167825 */ /* 0x000fe200078e00ff */
[C---:B------:R-:W-:Y:S02]  /*50d0*/  LOP3.LUT R7, R9.reuse, UR18, R12, 0x96, !PT ;  /* 0x0000001209077c12 */ /* 0x040fe4000f8e960c */
[----:B------:R-:W-:Y:S01]  /*50e0*/  LOP3.LUT R4, R9, UR18, R156, 0x96, !PT ;  /* 0x0000001209047c12 */ /* 0x000fe2000f8e969c */
[----:B------:R-:W-:Y:S01]  /*50f0*/  IMAD.WIDE.U32 R12, R13, -0x326172a9, RZ ;  /* 0xcd9e8d570d0c7825 */ /* 0x000fe200078e00ff */
[C---:B------:R-:W-:Y:S02]  /*5100*/  LOP3.LUT R9, R11.reuse, UR16, R24, 0x96, !PT ;  /* 0x000000100b097c12 */ /* 0x040fe4000f8e9618 */
[----:B------:R-:W-:Y:S01]  /*5110*/  LOP3.LUT R11, R11, UR16, R26, 0x96, !PT ;  /* 0x000000100b0b7c12 */ /* 0x000fe2000f8e961a */
[----:B------:R-:W-:Y:S01]  /*5120*/  IMAD.WIDE.U32 R24, R3, -0x2daee0ad, RZ ;  /* 0xd2511f5303187825 */ /* 0x000fe200078e00ff */
[----:B------:R-:W-:-:S02]  /*5130*/  LOP3.LUT R0, R29, UR16, R8, 0x96, !PT ;  /* 0x000000101d007c12 */ /* 0x000fc4000f8e9608 */
[----:B------:R-:W-:Y:S01]  /*5140*/  LOP3.LUT R3, R13, UR16, R8, 0x96, !PT ;  /* 0x000000100d037c12 */ /* 0x000fe2000f8e9608 */
[----:B------:R-:W-:Y:S01]  /*5150*/  IMAD.WIDE.U32 R18, R15, -0x2daee0ad, RZ ;  /* 0xd2511f530f127825 */ /* 0x000fe200078e00ff */
[--C-:B------:R-:W-:Y:S02]  /*5160*/  LOP3.LUT R17, R25, UR15, R14.reuse, 0x96, !PT ;  /* 0x0000000f19117c12 */ /* 0x100fe4000f8e960e */
[----:B------:R-:W-:Y:S01]  /*5170*/  LOP3.LUT R13, R23, UR15, R14, 0x96, !PT ;  /* 0x0000000f170d7c12 */ /* 0x000fe2000f8e960e */
[----:B------:R-:W-:Y:S01]  /*5180*/  IMAD.WIDE.U32 R8, R9, -0x2daee0ad, RZ ;  /* 0xd2511f5309087825 */ /* 0x000fe200078e00ff */
[----:B------:R-:W-:Y:S02]  /*5190*/  LOP3.LUT R23, R31, UR15, R238, 0x96, !PT ;  /* 0x0000000f1f177c12 */ /* 0x000fe4000f8e96ee */
[----:B------:R-:W-:Y:S01]  /*51a0*/  LOP3.LUT R29, R47, UR11, R30, 0x96, !PT ;  /* 0x0000000b2f1d7c12 */ /* 0x000fe2000f8e961e */
[----:B------:R-:W-:Y:S01]  /*51b0*/  IMAD.WIDE.U32 R20, R4, -0x2daee0ad, RZ ;  /* 0xd2511f5304147825 */ /* 0x000fe200078e00ff */
[----:B------:R-:W-:-:S03]  /*51c0*/  LOP3.LUT R18, R9, UR11, R18, 0x96, !PT ;  /* 0x0000000b09127c12 */ /* 0x000fc6000f8e9612 */
[----:B------:R-:W-:Y:S01]  /*51d0*/  IMAD.WIDE.U32 R36, R0, -0x2daee0ad, RZ ;  /* 0xd2511f5300247825 */ /* 0x000fe200078e00ff */
[----:B------:R-:W-:Y:S02]  /*51e0*/  LOP3.LUT R0, R19, UR15, R16, 0x96, !PT ;  /* 0x0000000f13007c12 */ /* 0x000fe4000f8e9610 */
[----:B------:R-:W-:Y:S01]  /*51f0*/  LOP3.LUT R19, R9, UR11, R24, 0x96, !PT ;  /* 0x0000000b09137c12 */ /* 0x000fe2000f8e9618 */
[----:B------:R-:W-:Y:S01]  /*5200*/  IMAD.WIDE.U32 R32, R11, -0x2daee0ad, RZ ;  /* 0xd2511f530b207825 */ /* 0x000fe200078e00ff */
[----:B------:R-:W-:Y:S02]  /*5210*/  LOP3.LUT R21, R21, UR15, R238, 0x96, !PT ;  /* 0x0000000f15157c12 */ /* 0x000fe4000f8e96ee */
[----:B------:R-:W-:Y:S01]  /*5220*/  LOP3.LUT R20, R37, UR11, R20, 0x96, !PT ;  /* 0x0000000b25147c12 */ /* 0x000fe2000f8e9614 */
[----:B------:R-:W-:Y:S01]  /*5230*/  IMAD.WIDE.U32 R14, R7, -0x2daee0ad, RZ ;  /* 0xd2511f53070e7825 */ /* 0x000fe200078e00ff */
[----:B------:R-:W-:-:S03]  /*5240*/  LOP3.LUT R4, R33, UR11, R22, 0x96, !PT ;  /* 0x0000000b21047c12 */ /* 0x000fc6000f8e9616 */
        /* <DEDUP_REMOVED lines=24> */
[----:B------:R-:W-:-:S04]  /*53d0*/  IMAD.WIDE.U32 R14, R19, -0x326172a9, RZ ;  /* 0xcd9e8d57130e7825 */ /* 0x000fc800078e00ff */
[----:B------:R-:W-:Y:S01]  /*53e0*/  IMAD.WIDE.U32 R10, R35, -0x2daee0ad, RZ ;  /* 0xd2511f53230a7825 */ /* 0x000fe200078e00ff */
[----:B------:R-:W-:-:S03]  /*53f0*/  LOP3.LUT R7, R15, UR10, R26, 0x96, !PT ;  /* 0x0000000a0f077c12 */ /* 0x000fc6000f8e961a */
        /* <DEDUP_REMOVED lines=30> */
[----:B------:R-:W-:Y:S02]  /*55e0*/  LOP3.LUT R15, R9, UR13, R10, 0x96, !PT ;  /* 0x0000000d090f7c12 */ /* 0x000fe4000f8e960a */
[C---:B------:R-:W-:Y:S01]  /*55f0*/  LOP3.LUT R23, R8.reuse, 0xffff, RZ, 0xc0, !PT ;  /* 0x0000ffff08177812 */ /* 0x040fe200078ec0ff */
[----:B------:R-:W-:Y:S01]  /*5600*/  IMAD.WIDE.U32 R16, R17, -0x326172a9, RZ ;  /* 0xcd9e8d5711107825 */ /* 0x000fe200078e00ff */
[----:B------:R-:W-:Y:S02]  /*5610*/  LOP3.LUT R25, R8, 0xff, RZ, 0xc0, !PT ;  /* 0x000000ff08197812 */ /* 0x000fe400078ec0ff */
[--C-:B------:R-:W-:Y:S01]  /*5620*/  SHF.R.U32.HI R29, RZ, 0x10, R8.reuse ;  /* 0x00000010ff1d7819 */ /* 0x100fe20000011608 */
[----:B------:R-:W-:Y:S01]  /*5630*/  IMAD.WIDE.U32 R10, R19, -0x326172a9, RZ ;  /* 0xcd9e8d57130a7825 */ /* 0x000fe200078e00ff */
[----:B------:R-:W-:Y:S02]  /*5640*/  SHF.R.U32.HI R28, RZ, 0x18, R8 ;  /* 0x00000018ff1c7819 */ /* 0x000fe40000011608 */
[----:B------:R-:W-:Y:S01]  /*5650*/  LOP3.LUT R93, R13, UR8, R42, 0x96, !PT ;  /* 0x000000080d5d7c12 */ /* 0x000fe2000f8e962a */
[----:B------:R-:W-:Y:S01]  /*5660*/  IMAD.WIDE.U32 R8, R0, -0x326172a9, RZ ;  /* 0xcd9e8d5700087825 */ /* 0x000fe200078e00ff */
[----:B------:R-:W-:-:S02]  /*5670*/  FMNMX.FTZ R0, R112, R116, !PT ;  /* 0x0000007470007209 */ /* 0x000fc40007810000 */
[----:B------:R-:W-:Y:S01]  /*5680*/  LOP3.LUT R18, R17, UR8, R18, 0x96, !PT ;  /* 0x0000000811127c12 */ /* 0x000fe2000f8e9612 */
[----:B------:R-:W-:Y:S01]  /*5690*/  IMAD.WIDE.U32 R54, R31, -0x2daee0ad, RZ ;  /* 0xd2511f531f367825 */ /* 0x000fe200078e00ff */
[----:B------:R-:W-:Y:S02]  /*56a0*/  FMNMX.FTZ R0, R121, R0, !PT ;  /* 0x0000000079007209 */ /* 0x000fe40007810000 */
[----:B------:R-:W-:Y:S02]  /*56b0*/  LOP3.LUT R53, R11, UR13, R12, 0x96, !PT ;  /* 0x0000000d0b357c12 */ /* 0x000fe4000f8e960c */
[----:B------:R-:W-:Y:S02]  /*56c0*/  FMNMX.FTZ R0, R122, R0, !PT ;  /* 0x000000007a007209 */ /* 0x000fe40007810000 */
[----:B------:R-:W-:Y:S02]  /*56d0*/  LOP3.LUT R67, R10, 0xffff, RZ, 0xc0, !PT ;  /* 0x0000ffff0a437812 */ /* 0x000fe400078ec0ff */
[----:B------:R-:W-:-:S02]  /*56e0*/  FMNMX.FTZ R0, R131, R0, !PT ;  /* 0x0000000083007209 */ /* 0x000fc40007810000 */
[----:B------:R-:W-:Y:S02]  /*56f0*/  LOP3.LUT R87, R10, 0xff, RZ, 0xc0, !PT ;  /* 0x000000ff0a577812 */ /* 0x000fe400078ec0ff */
[----:B------:R-:W-:Y:S02]  /*5700*/  FMNMX.FTZ R0, R134, R0, !PT ;  /* 0x0000000086007209 */ /* 0x000fe40007810000 */
[--C-:B------:R-:W-:Y:S02]  /*5710*/  SHF.R.U32.HI R76, RZ, 0x10, R10.reuse ;  /* 0x00000010ff4c7819 */ /* 0x100fe4000001160a */
[----:B------:R-:W-:Y:S02]  /*5720*/  FMNMX.FTZ R0, R120, R0, !PT ;  /* 0x0000000078007209 */ /* 0x000fe40007810000 */
[----:B------:R-:W-:Y:S01]  /*5730*/  SHF.R.U32.HI R79, RZ, 0x18, R10 ;  /* 0x00000018ff4f7819 */ /* 0x000fe2000001160a */
[----:B------:R-:W-:Y:S01]  /*5740*/  IMAD.WIDE.U32 R10, R21, -0x2daee0ad, RZ ;  /* 0xd2511f53150a7825 */ /* 0x000fe200078e00ff */
[----:B------:R-:W-:-:S02]  /*5750*/  FMNMX.FTZ R0, R126, R0, !PT ;  /* 0x000000007e007209 */ /* 0x000fc40007810000 */
[----:B------:R-:W-:Y:S02]  /*5760*/  LOP3.LUT R13, R9, UR13, R20, 0x96, !PT ;  /* 0x0000000d090d7c12 */ /* 0x000fe4000f8e9614 */
[----:B------:R-:W-:Y:S02]  /*5770*/  FMNMX.FTZ R0, R145, R0, !PT ;  /* 0x0000000091007209 */ /* 0x000fe40007810000 */
[----:B------:R-:W-:Y:S02]  /*5780*/  LOP3.LUT R19, R8, 0xff, RZ, 0xc0, !PT ;  /* 0x000000ff08137812 */ /* 0x000fe400078ec0ff */
[----:B------:R-:W-:Y:S02]  /*5790*/  FMNMX.FTZ R0, R144, R0, !PT ;  /* 0x0000000090007209 */ /* 0x000fe40007810000 */
[----:B------:R-:W-:Y:S02]  /*57a0*/  LOP3.LUT R63, R8, 0xffff, RZ, 0xc0, !PT ;  /* 0x0000ffff083f7812 */ /* 0x000fe400078ec0ff */
[----:B------:R-:W-:-:S02]  /*57b0*/  SHF.R.U32.HI R20, RZ, 0x10, R8 ;  /* 0x00000010ff147819 */ /* 0x000fc40000011608 */
[----:B------:R-:W-:Y:S01]  /*57c0*/  SHF.R.U32.HI R17, RZ, 0x18, R8 ;  /* 0x00000018ff117819 */ /* 0x000fe20000011608 */
[----:B------:R-:W-:Y:S01]  /*57d0*/  IMAD.WIDE.U32 R8, R4, -0x326172a9, RZ ;  /* 0xcd9e8d5704087825 */ /* 0x000fe200078e00ff */
[----:B------:R-:W-:Y:S02]  /*57e0*/  FMNMX.FTZ R0, R142, R0, !PT ;  /* 0x000000008e007209 */ /* 0x000fe40007810000 */
[----:B------:R-:W-:Y:S02]  /*57f0*/  LOP3.LUT R22, R11, UR14, R22, 0x96, !PT ;  /* 0x0000000e0b167c12 */ /* 0x000fe4000f8e9616 */
[C---:B------:R-:W-:Y:S02]  /*5800*/  LOP3.LUT R65, R10.reuse, 0xff, RZ, 0xc0, !PT ;  /* 0x000000ff0a417812 */ /* 0x040fe400078ec0ff */
[----:B------:R-:W-:Y:S02]  /*5810*/  LOP3.LUT R66, R10, 0xffff, RZ, 0xc0, !PT ;  /* 0x0000ffff0a427812 */ /* 0x000fe400078ec0ff */
[----:B------:R-:W-:-:S02]  /*5820*/  SHF.R.U32.HI R88, RZ, 0x10, R10 ;  /* 0x00000010ff587819 */ /* 0x000fc4000001160a */
[----:B------:R-:W-:Y:S01]  /*5830*/  SHF.R.U32.HI R64, RZ, 0x18, R10 ;  /* 0x00000018ff407819 */ /* 0x000fe2000001160a */
[----:B------:R-:W-:Y:S01]  /*5840*/  IMAD.WIDE.U32 R10, R3, -0x2daee0ad, RZ ;  /* 0xd2511f53030a7825 */ /* 0x000fe200078e00ff */
[----:B------:R-:W-:Y:S02]  /*5850*/  LOP3.LUT R30, R9, UR13, R14, 0x96, !PT ;  /* 0x0000000d091e7c12 */ /* 0x000fe4000f8e960e */
[C---:B------:R-:W-:Y:S02]  /*5860*/  LOP3.LUT R62, R8.reuse, 0xff, RZ, 0xc0, !PT ;  /* 0x000000ff083e7812 */ /* 0x040fe400078ec0ff */
[----:B------:R-:W-:Y:S02]  /*5870*/  LOP3.LUT R117, R8, 0xffff, RZ, 0xc0, !PT ;  /* 0x0000ffff08757812 */ /* 0x000fe400078ec0ff */
[--C-:B------:R-:W-:Y:S02]  /*5880*/  SHF.R.U32.HI R113, RZ, 0x10, R8.reuse ;  /* 0x00000010ff717819 */ /* 0x100fe40000011608 */
[----:B------:R-:W-:Y:S01]  /*5890*/  SHF.R.U32.HI R59, RZ, 0x18, R8 ;  /* 0x00000018ff3b7819 */ /* 0x000fe20000011608 */
[----:B------:R-:W-:Y:S01]  /*58a0*/  IMAD.WIDE.U32 R8, R7, -0x326172a9, RZ ;  /* 0xcd9e8d5707087825 */ /* 0x000fe200078e00ff */
[----:B------:R-:W-:-:S02]  /*58b0*/  FMNMX.FTZ R68, R140, R0, !PT ;  /* 0x000000008c447209 */ /* 0x000fc40007810000 */
[----:B------:R-:W-:Y:S02]  /*58c0*/  SHF.R.U32.HI R0, RZ, 0x8, R23 ;  /* 0x00000008ff007819 */ /* 0x000fe40000011617 */
        /* <DEDUP_REMOVED lines=13> */
[----:B------:R-:W-:-:S02]  /*59a0*/  PRMT R27, R25, 0x5410, R0 ;  /* 0x00005410191b7816 */ /* 0x000fc40000000000 */
[----:B------:R-:W-:Y:S02]  /*59b0*/  LOP3.LUT R3, R55, UR6, R32, 0x96, !PT ;  /* 0x0000000637037c12 */ /* 0x000fe4000f8e9620 */
[----:B------:R-:W-:Y:S02]  /*59c0*/  FMNMX.FTZ R68, R98, R68, !PT ;  /* 0x0000004462447209 */ /* 0x000fe40007810000 */
[----:B------:R-:W-:Y:S02]  /*59d0*/  SHF.R.U32.HI R0, RZ, 0x18, R52 ;  /* 0x00000018ff007819 */ /* 0x000fe40000011634 */
[----:B------:R-:W-:Y:S02]  /*59e0*/  FSEL R52, R151, -INF , !P4 ;  /* 0xff80000097347808 */ /* 0x000fe40006000000 */
[----:B------:R-:W-:Y:S02]  /*59f0*/  LOP3.LUT R14, R9, UR14, R24, 0x96, !PT ;  /* 0x0000000e090e7c12 */ /* 0x000fe4000f8e9618 */
[----:B------:R-:W-:-:S02]  /*5a00*/  LOP3.LUT R31, R8, 0xffff, RZ, 0xc0, !PT ;  /* 0x0000ffff081f7812 */ /* 0x000fc400078ec0ff */
[----:B------:R-:W-:Y:S02]  /*5a10*/  LOP3.LUT R37, R8, 0xff, RZ, 0xc0, !PT ;  /* 0x000000ff08257812 */ /* 0x000fe400078ec0ff */
[--C-:B------:R-:W-:Y:S02]  /*5a20*/  SHF.R.U32.HI R32, RZ, 0x10, R8.reuse ;  /* 0x00000010ff207819 */ /* 0x100fe40000011608 */
[----:B------:R-:W-:Y:S01]  /*5a30*/  SHF.R.U32.HI R35, RZ, 0x18, R8 ;  /* 0x00000018ff237819 */ /* 0x000fe20000011608 */
[----:B------:R-:W-:Y:S01]  /*5a40*/  IMAD.WIDE.U32 R8, R3, -0x326172a9, RZ ;  /* 0xcd9e8d5703087825 */ /* 0x000fe200078e00ff */
[----:B------:R-:W-:Y:S02]  /*5a50*/  FSEL R55, R161, -INF , !P5 ;  /* 0xff800000a1377808 */ /* 0x000fe40006800000 */
[----:B------:R-:W-:Y:S02]  /*5a60*/  FMNMX.FTZ R68, R99, R68, !PT ;  /* 0x0000004463447209 */ /* 0x000fe40007810000 */
[----:B------:R-:W-:Y:S01]  /*5a70*/  ISETP.GE.U32.AND P4, PT, R237, R0, PT ;  /* 0x00000000ed00720c */ /* 0x000fe20003f86070 */
[----:B------:R-:W-:Y:S01]  /*5a80*/  FFMA.FTZ R0, R105, c[0x0][0x23c], -R38 ;  /* 0x00008f0069007a23 */ /* 0x000fe20000010826 */
[----:B------:R-:W-:Y:S01]  /*5a90*/  FMNMX.FTZ R3, R118, R119, !PT ;  /* 0x0000007776037209 */ /* 0x000fe20007810000 */
[----:B------:R1:W2:Y:S01]  /*5aa0*/  LDL.LU.S16 R105, [R1+0x8] ;  /* 0x0000080001697983 */ /* 0x0002a20000300600 */
[----:B------:R-:W-:Y:S01]  /*5ab0*/  FMNMX.FTZ R68, R55, R68, !PT ;  /* 0x0000004437447209 */ /* 0x000fe20007810000 */
[----:B------:R3:W-:Y:S01]  /*5ac0*/  MUFU.EX2 R247, R0 ;  /* 0x0000000000f77308 */ /* 0x0007e20000000800 */
[----:B------:R-:W-:-:S02]  /*5ad0*/  LOP3.LUT R95, R8, 0xffff, RZ, 0xc0, !PT ;  /* 0x0000ffff085f7812 */ /* 0x000fc400078ec0ff */
[----:B------:R-:W-:Y:S01]  /*5ae0*/  LOP3.LUT R103, R8, 0xff, RZ, 0xc0, !PT ;  /* 0x000000ff08677812 */ /* 0x000fe200078ec0ff */
[----:B------:R-:W4:Y:S01]  /*5af0*/  SHFL.BFLY PT, R4, R68, 0x2, 0x1f ;  /* 0x0c401f0044047f89 */ /* 0x000f2200000e0000 */
[--C-:B------:R-:W-:Y:S02]  /*5b00*/  SHF.R.U32.HI R96, RZ, 0x10, R8.reuse ;  /* 0x00000010ff607819 */ /* 0x100fe40000011608 */
[----:B------:R-:W-:Y:S01]  /*5b10*/  SHF.R.U32.HI R102, RZ, 0x18, R8 ;  /* 0x00000018ff667819 */ /* 0x000fe20000011608 */
[----:B------:R-:W-:Y:S01]  /*5b20*/  @!P4 HADD2 R127, -R206.H0_H0, -RZ.H0_H0 ;  /* 0xa00000ffce7fc230 */ /* 0x000fe20000000900 */
[C---:B------:R-:W-:Y:S02]  /*5b30*/  LOP3.LUT R8, R44.reuse, 0xffff, RZ, 0xc0, !PT ;  /* 0x0000ffff2c087812 */ /* 0x040fe400078ec0ff */
[----:B------:R-:W-:Y:S02]  /*5b40*/  LOP3.LUT R7, R44, 0xff, RZ, 0xc0, !PT ;  /* 0x000000ff2c077812 */ /* 0x000fe400078ec0ff */
[----:B------:R-:W-:-:S02]  /*5b50*/  LOP3.LUT R26, R9, UR13, R10, 0x96, !PT ;  /* 0x0000000d091a7c12 */ /* 0x000fc4000f8e960a */
[----:B------:R-:W-:Y:S02]  /*5b60*/  ISETP.GE.U32.AND P3, PT, R237, R7, PT ;  /* 0x00000007ed00720c */ /* 0x000fe40003f66070 */
[----:B---3--:R-:W-:Y:S01]  /*5b70*/  FMNMX.FTZ R0, R124, R3, !PT ;  /* 0x000000037c007209 */ /* 0x008fe20007810000 */
[----:B------:R-:W-:Y:S01]  /*5b80*/  FFMA.FTZ R3, R104, c[0x0][0x23c], -R38 ;  /* 0x00008f0068037a23 */ /* 0x000fe20000010826 */
[----:B------:R-:W-:Y:S01]  /*5b90*/  SHF.R.U32.HI R9, RZ, 0x18, R44 ;  /* 0x00000018ff097819 */ /* 0x000fe2000001162c */
[----:B------:R-:W-:Y:S01]  /*5ba0*/  IMAD.MOV.U32 R104, RZ, RZ, R78 ;  /* 0x000000ffff687224 */ /* 0x000fe200078e004e */
[----:B------:R-:W-:Y:S01]  /*5bb0*/  FMNMX.FTZ R0, R125, R0, !PT ;  /* 0x000000007d007209 */ /* 0x000fe20007810000 */
[----:B------:R3:W5:Y:S01]  /*5bc0*/  MUFU.EX2 R246, R3 ;  /* 0x0000000300f67308 */ /* 0x0007620000000800 */
[----:B------:R-:W-:Y:S01]  /*5bd0*/  @!P4 PRMT R206, R127, 0x5410, RZ ;  /* 0x000054107fcec816 */ /* 0x000fe200000000ff */
[----:B------:R-:W-:Y:S01]  /*5be0*/  IMAD.MOV.U32 R127, RZ, RZ, R80 ;  /* 0x000000ffff7f7224 */ /* 0x000fe200078e0050 */
[----:B------:R-:W-:-:S02]  /*5bf0*/  FMNMX.FTZ R0, R136, R0, !PT ;  /* 0x0000000088007209 */ /* 0x000fc40007810000 */
[----:B------:R-:W-:Y:S02]  /*5c00*/  ISETP.GE.U32.AND P4, PT, R237, R9, PT ;  /* 0x00000009ed00720c */ /* 0x000fe40003f86070 */
[----:B------:R-:W-:Y:S02]  /*5c10*/  FMNMX.FTZ R0, R137, R0, !PT ;  /* 0x0000000089007209 */ /* 0x000fe40007810000 */
[----:B----4-:R-:W-:Y:S02]  /*5c20*/  FMNMX.FTZ R68, R68, R4, !PT ;  /* 0x0000000444447209 */ /* 0x010fe40007810000 */
[----:B------:R-:W-:Y:S02]  /*5c30*/  FMNMX.FTZ R0, R130, R0, !PT ;  /* 0x0000000082007209 */ /* 0x000fe40007810000 */
[----:B------:R-:W-:Y:S01]  /*5c40*/  SHF.R.U32.HI R10, RZ, 0x10, R44 ;  /* 0x00000010ff0a7819 */ /* 0x000fe2000001162c */
[----:B------:R-:W4:Y:S01]  /*5c50*/  SHFL.BFLY PT, R7, R68, 0x1, 0x1f ;  /* 0x0c201f0044077f89 */ /* 0x000f2200000e0000 */
[----:B------:R-:W-:-:S02]  /*5c60*/  ISETP.GE.U32.AND P5, PT, R237, R17, PT ;  /* 0x00000011ed00720c */ /* 0x000fc40003fa6070 */
[----:B---3--:R-:W-:Y:S02]  /*5c70*/  LOP3.LUT R3, R29, 0xff, RZ, 0xc0, !PT ;  /* 0x000000ff1d037812 */ /* 0x008fe400078ec0ff */
[----:B-----5:R-:W-:Y:S02]  /*5c80*/  F2FP.PACK_AB R4, R246, R247 ;  /* 0x000000f7f604723e */ /* 0x020fe400000000ff */
[----:B------:R-:W-:Y:S02]  /*5c90*/  PRMT R28, R3, 0x5410, R28 ;  /* 0x00005410031c7816 */ /* 0x000fe4000000001c */
[----:B------:R-:W-:Y:S02]  /*5ca0*/  FMNMX.FTZ R3, R132, R0, !PT ;  /* 0x0000000084037209 */ /* 0x000fe40007810000 */
[----:B------:R-:W-:Y:S02]  /*5cb0*/  SHF.R.U32.HI R0, RZ, 0x8, R8 ;  /* 0x00000008ff007819 */ /* 0x000fe40000011608 */
[----:B------:R-:W-:-:S02]  /*5cc0*/  FMNMX.FTZ R3, R147, R3, !PT ;  /* 0x0000000393037209 */ /* 0x000fc40007810000 */
[----:B------:R-:W-:Y:S02]  /*5cd0*/  LOP3.LUT R0, R0, 0xffff, RZ, 0xc0, !PT ;  /* 0x0000ffff00007812 */ /* 0x000fe400078ec0ff */
[----:B------:R-:W-:Y:S02]  /*5ce0*/  PRMT R189, R4, 0x7610, R189 ;  /* 0x0000761004bd7816 */ /* 0x000fe400000000bd */
[----:B------:R-:W-:Y:S02]  /*5cf0*/  ISETP.GE.U32.AND P2, PT, R237, R0, PT ;  /* 0x00000000ed00720c */ /* 0x000fe40003f46070 */
[----:B------:R-:W-:Y:S01]  /*5d00*/  FMNMX.FTZ R0, R146, R3, !PT ;  /* 0x0000000392007209 */ /* 0x000fe20007810000 */
[----:B------:R-:W-:Y:S01]  /*5d10*/  @!P3 HADD2 R128, -R189.H0_H0, -RZ.H0_H0 ;  /* 0xa00000ffbd80b230 */ /* 0x000fe20000000900 */
[----:B------:R-:W-:Y:S01]  /*5d20*/  PRMT R187, R4, 0x7632, R187 ;  /* 0x0000763204bb7816 */ /* 0x000fe200000000bb */
[----:B------:R-:W-:Y:S01]  /*5d30*/  FFMA.FTZ R4, R111, c[0x0][0x23c], -R39 ;  /* 0x00008f006f047a23 */ /* 0x000fe20000010827 */
[----:B------:R-:W-:Y:S01]  /*5d40*/  FMNMX.FTZ R0, R143, R0, !PT ;  /* 0x000000008f007209 */ /* 0x000fe20007810000 */
[----:B------:R-:W-:Y:S01]  /*5d50*/  IMAD R111, R237, 0x10000, R237 ;  /* 0x00010000ed6f7824 */ /* 0x000fe200078e02ed */
[----:B------:R-:W-:Y:S01]  /*5d60*/  LOP3.LUT R3, R20, 0xff, RZ, 0xc0, !PT ;  /* 0x000000ff14037812 */ /* 0x000fe200078ec0ff */
[----:B------:R3:W-:Y:S01]  /*5d70*/  MUFU.EX2 R244, R4 ;  /* 0x0000000400f47308 */ /* 0x0007e20000000800 */
[----:B------:R-:W-:-:S02]  /*5d80*/  FMNMX.FTZ R0, R141, R0, !PT ;  /* 0x000000008d007209 */ /* 0x000fc40007810000 */
[----:B------:R-:W-:Y:S01]  /*5d90*/  PRMT R38, R189, 0x5410, R187 ;  /* 0x00005410bd267816 */ /* 0x000fe200000000bb */
[----:B------:R-:W-:Y:S01]  /*5da0*/  @!P2 HADD2 R129, -R187.H0_H0, -RZ.H0_H0 ;  /* 0xa00000ffbb81a230 */ /* 0x000fe20000000900 */
[----:B------:R-:W-:Y:S02]  /*5db0*/  FMNMX.FTZ R71, R115, R0, !PT ;  /* 0x0000000073477209 */ /* 0x000fe40007810000 */
[----:B------:R-:W-:Y:S01]  /*5dc0*/  @!P3 PRMT R189, R128, 0x5410, RZ ;  /* 0x0000541080bdb816 */ /* 0x000fe200000000ff */
[----:B------:R-:W-:Y:S01]  /*5dd0*/  IMAD.MOV.U32 R128, RZ, RZ, R81 ;  /* 0x000000ffff807224 */ /* 0x000fe200078e0051 */
[----:B------:R-:W-:Y:S02]  /*5de0*/  FMNMX.FTZ R71, R52, R71, !PT ;  /* 0x0000004734477209 */ /* 0x000fe40007810000 */
[----:B------:R-:W-:Y:S01]  /*5df0*/  ISETP.GE.U32.AND P3, PT, R237, R3, PT ;  /* 0x00000003ed00720c */ /* 0x000fe20003f66070 */
[----:B------:R-:W-:Y:S01]  /*5e00*/  FFMA.FTZ R3, R106, c[0x0][0x23c], -R39 ;  /* 0x00008f006a037a23 */ /* 0x000fe20000010827 */
[----:B------:R-:W-:-:S02]  /*5e10*/  FMNMX.FTZ R71, R97, R71, !PT ;  /* 0x0000004761477209 */ /* 0x000fc40007810000 */
[----:B----4-:R-:W-:Y:S01]  /*5e20*/  FMNMX.FTZ R68, R68, R7, !PT ;  /* 0x0000000744447209 */ /* 0x010fe20007810000 */
[----:B------:R4:W5:Y:S01]  /*5e30*/  MUFU.EX2 R236, R3 ;  /* 0x0000000300ec7308 */ /* 0x0009620000000800 */
[----:B------:R-:W-:Y:S02]  /*5e40*/  FMNMX.FTZ R71, R94, R71, !PT ;  /* 0x000000475e477209 */ /* 0x000fe40007810000 */
[----:B------:R-:W-:Y:S02]  /*5e50*/  LOP3.LUT R0, R15, 0xffff, RZ, 0xc0, !PT ;  /* 0x0000ffff0f007812 */ /* 0x000fe400078ec0ff */
[----:B------:R-:W-:Y:S01]  /*5e60*/  @!P2 PRMT R187, R129, 0x5410, RZ ;  /* 0x0000541081bba816 */ /* 0x000fe200000000ff */
[----:B------:R-:W1:Y:S01]  /*5e70*/  SHFL.BFLY PT, R9, R71, 0x2, 0x1f ;  /* 0x0c401f0047097f89 */ /* 0x000e6200000e0000 */
[----:B---3--:R-:W-:Y:S01]  /*5e80*/  LOP3.LUT R4, R15, 0xff, RZ, 0xc0, !PT ;  /* 0x000000ff0f047812 */ /* 0x008fe200078ec0ff */
[----:B------:R-:W-:Y:S01]  /*5e90*/  IMAD.MOV.U32 R129, RZ, RZ, R240 ;  /* 0x000000ffff817224 */ /* 0x000fe200078e00f0 */
[----:B------:R-:W-:-:S02]  /*5ea0*/  SHF.R.U32.HI R0, RZ, 0x8, R0 ;  /* 0x00000008ff007819 */ /* 0x000fc40000011600 */
[----:B------:R-:W-:Y:S02]  /*5eb0*/  FSETP.NEU.FTZ.AND P2, PT, R68, -INF , PT ;  /* 0xff8000004400780b */ /* 0x000fe40003f5d000 */
[----:B------:R-:W-:Y:S02]  /*5ec0*/  LOP3.LUT R7, R10, 0xff, RZ, 0xc0, !PT ;  /* 0x000000ff0a077812 */ /* 0x000fe400078ec0ff */
[----:B------:R-:W-:Y:S01]  /*5ed0*/  PRMT R18, R4, 0x5410, R0 ;  /* 0x0000541004127816 */ /* 0x000fe20000000000 */
[----:B----4-:R-:W-:Y:S01]  /*5ee0*/  FMUL.FTZ R3, R68, c[0x0][0x23c] ;  /* 0x00008f0044037a20 */ /* 0x010fe20000410000 */
[--C-:B------:R-:W-:Y:S02]  /*5ef0*/  SHF.R.U32.HI R0, RZ, 0x10, R15.reuse ;  /* 0x00000010ff007819 */ /* 0x100fe4000001160f */
[----:B------:R-:W-:Y:S02]  /*5f00*/  SHF.R.U32.HI R4, RZ, 0x18, R15 ;  /* 0x00000018ff047819 */ /* 0x000fe4000001160f */
[----:B------:R-:W-:-:S02]  /*5f10*/  FSEL R3, R3, RZ, P2 ;  /* 0x000000ff03037208 */ /* 0x000fc40001000000 */
[C---:B------:R-:W-:Y:S02]  /*5f20*/  ISETP.GE.U32.AND P2, PT, R237.reuse, R7, PT ;  /* 0x00000007ed00720c */ /* 0x040fe40003f46070 */
[----:B-----5:R-:W-:Y:S01]  /*5f30*/  F2FP.PACK_AB R8, R236, R244 ;  /* 0x000000f4ec08723e */ /* 0x020fe200000000ff */
[----:B------:R-:W-:Y:S01]  /*5f40*/  FFMA.FTZ R7, R112, c[0x0][0x23c], -R3 ;  /* 0x00008f0070077a23 */ /* 0x000fe20000010803 */
[----:B------:R-:W-:Y:S01]  /*5f50*/  LOP3.LUT R0, R0, 0xff, RZ, 0xc0, !PT ;  /* 0x000000ff00007812 */ /* 0x000fe200078ec0ff */
[----:B------:R-:W-:Y:S01]  /*5f60*/  IMAD.MOV.U32 R112, RZ, RZ, R205 ;  /* 0x000000ffff707224 */ /* 0x000fe200078e00cd */
[----:B------:R-:W-:Y:S01]  /*5f70*/  PRMT R171, R8, 0x7610, R171 ;  /* 0x0000761008ab7816 */ /* 0x000fe200000000ab */
[----:B------:R-:W-:Y:S01]  /*5f80*/  MUFU.EX2 R91, R7 ;  /* 0x00000007005b7308 */ /* 0x000fe20000000800 */
[----:B------:R-:W-:Y:S01]  /*5f90*/  PRMT R17, R0, 0x5410, R4 ;  /* 0x0000541000117816 */ /* 0x000fe20000000004 */
[----:B------:R-:W-:Y:S01]  /*5fa0*/  FFMA.FTZ R4, R116, c[0x0][0x23c], -R3 ;  /* 0x00008f0074047a23 */ /* 0x000fe20000010803 */
[----:B------:R-:W-:Y:S01]  /*5fb0*/  SHF.R.U32.HI R0, RZ, 0x8, R21 ;  /* 0x00000008ff007819 */ /* 0x000fe20000011615 */
[----:B------:R-:W-:Y:S01]  /*5fc0*/  IMAD.MOV.U32 R116, RZ, RZ, R228 ;  /* 0x000000ffff747224 */ /* 0x000fe200078e00e4 */
[----:B------:R-:W-:Y:S01]  /*5fd0*/  ISETP.GE.U32.AND P0, PT, R237, R19, PT ;  /* 0x00000013ed00720c */ /* 0x000fe20003f06070 */
[----:B------:R-:W-:Y:S01]  /*5fe0*/  @!P2 HADD2 R133, -R171.H0_H0, -RZ.H0_H0 ;  /* 0xa00000ffab85a230 */ /* 0x000fe20000000900 */
[----:B------:R-:W-:Y:S01]  /*5ff0*/  PRMT R170, R8, 0x7632, R170 ;  /* 0x0000763208aa7816 */ /* 0x000fe200000000aa */
[----:B------:R3:W4:Y:S01]  /*6000*/  MUFU.EX2 R89, R4 ;  /* 0x0000000400597308 */ /* 0x0007220000000800 */
[----:B------:R-:W-:-:S02]  /*6010*/  PRMT R19, R33, 0x5410, R0 ;  /* 0x0000541021137816 */ /* 0x000fc40000000000 */
[----:B------:R-:W-:Y:S01]  /*6020*/  LOP3.LUT R0, R13, 0xff, RZ, 0xc0, !PT ;  /* 0x000000ff0d007812 */ /* 0x000fe200078ec0ff */
[----:B------:R-:W-:Y:S01]  /*6030*/  @!P4 HADD2 R135, -R170.H0_H0, -RZ.H0_H0 ;  /* 0xa00000ffaa87c230 */ /* 0x000fe20000000900 */
[----:B-1----:R-:W-:Y:S02]  /*6040*/  FMNMX.FTZ R71, R71, R9, !PT ;  /* 0x0000000947477209 */ /* 0x002fe40007810000 */
[----:B------:R-:W-:Y:S02]  /*6050*/  PRMT R245, R171, 0x5410, R170 ;  /* 0x00005410abf57816 */ /* 0x000fe400000000aa */
[----:B------:R-:W-:Y:S01]  /*6060*/  @!P2 PRMT R171, R133, 0x5410, RZ ;  /* 0x0000541085aba816 */ /* 0x000fe200000000ff */
[----:B------:R-:W1:Y:S01]  /*6070*/  SHFL.BFLY PT, R8, R71, 0x1, 0x1f ;  /* 0x0c201f0047087f89 */ /* 0x000e6200000e0000 */
[----:B------:R-:W-:Y:S01]  /*6080*/  ISETP.GE.U32.AND P2, PT, R237, R0, PT ;  /* 0x00000000ed00720c */ /* 0x000fe20003f46070 */
[----:B------:R-:W-:Y:S01]  /*6090*/  IMAD.MOV.U32 R133, RZ, RZ, R204 ;  /* 0x000000ffff857224 */ /* 0x000fe200078e00cc */
[----:B------:R-:W-:-:S02]  /*60a0*/  LOP3.LUT R0, R13, 0xffff, RZ, 0xc0, !PT ;  /* 0x0000ffff0d007812 */ /* 0x000fc400078ec0ff */
[----:B------:R-:W-:Y:S01]  /*60b0*/  @!P4 PRMT R170, R135, 0x5410, RZ ;  /* 0x0000541087aac816 */ /* 0x000fe200000000ff */
[----:B------:R-:W-:Y:S01]  /*60c0*/  IMAD.MOV.U32 R135, RZ, RZ, R173 ;  /* 0x000000ffff877224 */ /* 0x000fe200078e00ad */
[----:B---3--:R-:W-:Y:S02]  /*60d0*/  LOP3.LUT R4, R34, 0xff, RZ, 0xc0, !PT ;  /* 0x000000ff22047812 */ /* 0x008fe400078ec0ff */
[----:B------:R-:W-:Y:S02]  /*60e0*/  SHF.R.U32.HI R0, RZ, 0x8, R0 ;  /* 0x00000008ff007819 */ /* 0x000fe40000011600 */
[----:B------:R-:W-:Y:S02]  /*60f0*/  PRMT R24, R4, 0x5410, R36 ;  /* 0x0000541004187816 */ /* 0x000fe40000000024 */
[----:B------:R-:W-:Y:S02]  /*6100*/  LOP3.LUT R0, R0, 0xffff, RZ, 0xc0, !PT ;  /* 0x0000ffff00007812 */ /* 0x000fe400078ec0ff */
[----:B----4-:R-:W-:-:S02]  /*6110*/  F2FP.PACK_AB R4, R89, R91 ;  /* 0x0000005b5904723e */ /* 0x010fc400000000ff */
[----:B------:R-:W-:Y:S02]  /*6120*/  ISETP.GE.U32.AND P4, PT, R237, R0, PT ;  /* 0x00000000ed00720c */ /* 0x000fe40003f86070 */
[C---:B------:R-:W-:Y:S02]  /*6130*/  PRMT R169, R4.reuse, 0x7610, R169 ;  /* 0x0000761004a97816 */ /* 0x040fe400000000a9 */
[----:B------:R-:W-:Y:S02]  /*6140*/  SHF.R.U32.HI R0, RZ, 0x8, R40 ;  /* 0x00000008ff007819 */ /* 0x000fe40000011628 */
[----:B------:R-:W-:Y:S01]  /*6150*/  PRMT R168, R4, 0x7632, R168 ;  /* 0x0000763204a87816 */ /* 0x000fe200000000a8 */
[----:B------:R-:W-:Y:S01]  /*6160*/  @!P2 HADD2 R138, -R169.H0_H0, -RZ.H0_H0 ;  /* 0xa00000ffa98aa230 */ /* 0x000fe20000000900 */
[----:B------:R-:W-:Y:S02]  /*6170*/  PRMT R20, R41, 0x5410, R0 ;  /* 0x0000541029147816 */ /* 0x000fe40000000000 */
[----:B------:R-:W-:-:S02]  /*6180*/  LOP3.LUT R7, R42, 0xff, RZ, 0xc0, !PT ;  /* 0x000000ff2a077812 */ /* 0x000fc400078ec0ff */
[----:B------:R-:W-:Y:S01]  /*6190*/  SHF.R.U32.HI R0, RZ, 0x18, R13 ;  /* 0x00000018ff007819 */ /* 0x000fe2000001160d */
[----:B------:R-:W-:Y:S01]  /*61a0*/  @!P4 HADD2 R139, -R168.H0_H0, -RZ.H0_H0 ;  /* 0xa00000ffa88bc230 */ /* 0x000fe20000000900 */
[----:B------:R-:W-:Y:S02]  /*61b0*/  PRMT R36, R169, 0x5410, R168 ;  /* 0x00005410a9247816 */ /* 0x000fe400000000a8 */
[----:B------:R-:W-:Y:S02]  /*61c0*/  @!P2 PRMT R169, R138, 0x5410, RZ ;  /* 0x000054108aa9a816 */ /* 0x000fe400000000ff */
[----:B------:R-:W-:Y:S01]  /*61d0*/  PRMT R23, R7, 0x5410, R43 ;  /* 0x0000541007177816 */ /* 0x000fe2000000002b */
[----:B------:R-:W-:Y:S01]  /*61e0*/  FFMA.FTZ R7, R121, c[0x0][0x23c], -R3 ;  /* 0x00008f0079077a23 */ /* 0x000fe20000010803 */
[----:B------:R-:W-:Y:S02]  /*61f0*/  ISETP.GE.U32.AND P2, PT, R237, R0, PT ;  /* 0x00000000ed00720c */ /* 0x000fe40003f46070 */
[----:B-1----:R-:W-:Y:S01]  /*6200*/  FMNMX.FTZ R71, R71, R8, !PT ;  /* 0x0000000847477209 */ /* 0x002fe20007810000 */
[----:B------:R1:W-:Y:S01]  /*6210*/  MUFU.EX2 R85, R7 ;  /* 0x0000000700557308 */ /* 0x0003e20000000800 */
[----:B------:R-:W-:-:S02]  /*6220*/  LOP3.LUT R0, R32, 0xff, RZ, 0xc0, !PT ;  /* 0x000000ff20007812 */ /* 0x000fc400078ec0ff */
[----:B------:R-:W-:Y:S01]  /*6230*/  SHF.R.U32.HI R9, RZ, 0x10, R12 ;  /* 0x00000010ff097819 */ /* 0x000fe2000001160c */
[----:B------:R-:W-:Y:S01]  /*6240*/  FMUL.FTZ R8, R71, c[0x0][0x23c] ;  /* 0x00008f0047087a20 */ /* 0x000fe20000410000 */
[----:B------:R-:W-:Y:S02]  /*6250*/  SHF.R.U32.HI R4, RZ, 0x8, R31 ;  /* 0x00000008ff047819 */ /* 0x000fe4000001161f */
[----:B------:R-:W-:Y:S01]  /*6260*/  LOP3.LUT R57, R11, UR8, R46, 0x96, !PT ;  /* 0x000000080b397c12 */ /* 0x000fe2000f8e962e */
[----:B------:R-:W-:Y:S01]  /*6270*/  FFMA.FTZ R11, R120, c[0x0][0x23c], -R3 ;  /* 0x00008f00780b7a23 */ /* 0x000fe20000010803 */
[----:B------:R-:W-:Y:S01]  /*6280*/  PRMT R25, R0, 0x5410, R35 ;  /* 0x0000541000197816 */ /* 0x000fe20000000023 */
[----:B------:R-:W-:Y:S01]  /*6290*/  IMAD.SHL.U32 R173, R6, 0x2, RZ ;  /* 0x0000000206ad7824 */ /* 0x000fe200078e00ff */
[----:B------:R-:W-:Y:S01]  /*62a0*/  PRMT R21, R37, 0x5410, R4 ;  /* 0x0000541025157816 */ /* 0x000fe20000000004 */
[----:B------:R3:W-:Y:S01]  /*62b0*/  MUFU.EX2 R92, R11 ;  /* 0x0000000b005c7308 */ /* 0x0007e20000000800 */
[----:B------:R-:W-:Y:S01]  /*62c0*/  @!P4 PRMT R168, R139, 0x5410, RZ ;  /* 0x000054108ba8c816 */ /* 0x000fe200000000ff */
[----:B------:R-:W-:Y:S01]  /*62d0*/  IMAD.MOV.U32 R121, RZ, RZ, R38 ;  /* 0x000000ffff797224 */ /* 0x000fe200078e0026 */
[----:B------:R-:W-:Y:S01]  /*62e0*/  LOP3.LUT R0, R12, 0xffff, RZ, 0xc0, !PT ;  /* 0x0000ffff0c007812 */ /* 0x000fe200078ec0ff */
[----:B-1----:R-:W-:Y:S01]  /*62f0*/  FFMA.FTZ R7, R122, c[0x0][0x23c], -R3 ;  /* 0x00008f007a077a23 */ /* 0x002fe20000010803 */
[----:B------:R-:W-:Y:S01]  /*6300*/  SHF.R.U32.HI R4, RZ, 0x10, R13 ;  /* 0x00000010ff047819 */ /* 0x000fe2000001160d */
[----:B------:R-:W-:Y:S01]  /*6310*/  IMAD.MOV.U32 R120, RZ, RZ, R242 ;  /* 0x000000ffff787224 */ /* 0x000fe200078e00f2 */
[----:B------:R-:W-:Y:S01]  /*6320*/  FSETP.NEU.FTZ.AND P4, PT, R71, -INF , PT ;  /* 0xff8000004700780b */ /* 0x000fe20003f9d000 */
[----:B------:R1:W-:Y:S01]  /*6330*/  MUFU.EX2 R86, R7 ;  /* 0x0000000700567308 */ /* 0x0003e20000000800 */
[----:B------:R-:W-:Y:S01]  /*6340*/  LOP3.LUT R13, R12, 0xff, RZ, 0xc0, !PT ;  /* 0x000000ff0c0d7812 */ /* 0x000fe200078ec0ff */
[----:B------:R-:W-:Y:S01]  /*6350*/  IMAD.MOV.U32 R122, RZ, RZ, R241 ;  /* 0x000000ffff7a7224 */ /* 0x000fe200078e00f1 */
[----:B------:R-:W-:-:S02]  /*6360*/  LOP3.LUT R10, R4, 0xff, RZ, 0xc0, !PT ;  /* 0x000000ff040a7812 */ /* 0x000fc400078ec0ff */
[----:B------:R-:W-:Y:S02]  /*6370*/  SHF.R.U32.HI R12, RZ, 0x18, R12 ;  /* 0x00000018ff0c7819 */ /* 0x000fe4000001160c */
[----:B------:R-:W-:Y:S02]  /*6380*/  LOP3.LUT R4, R9, 0xff, RZ, 0xc0, !PT ;  /* 0x000000ff09047812 */ /* 0x000fe400078ec0ff */
[----:B------:R-:W-:Y:S02]  /*6390*/  SHF.R.U32.HI R9, RZ, 0x10, R16 ;  /* 0x00000010ff097819 */ /* 0x000fe40000011610 */
[----:B------:R-:W-:Y:S02]  /*63a0*/  PRMT R12, R4, 0x5410, R12 ;  /* 0x00005410040c7816 */ /* 0x000fe4000000000c */
[----:B------:R-:W-:Y:S02]  /*63b0*/  LOP3.LUT R4, R16, 0xffff, RZ, 0xc0, !PT ;  /* 0x0000ffff10047812 */ /* 0x000fe400078ec0ff */
[----:B---3--:R-:W-:-:S02]  /*63c0*/  SHF.R.U32.HI R11, RZ, 0x18, R16 ;  /* 0x00000018ff0b7819 */ /* 0x008fc40000011610 */
[----:B-1----:R-:W-:Y:S02]  /*63d0*/  SHF.R.U32.HI R7, RZ, 0x8, R0 ;  /* 0x00000008ff077819 */ /* 0x002fe40000011600 */
[----:B------:R-:W-:Y:S02]  /*63e0*/  FSEL R0, R8, RZ, P4 ;  /* 0x000000ff08007208 */ /* 0x000fe40002000000 */
[----:B------:R-:W-:Y:S02]  /*63f0*/  PRMT R13, R13, 0x5410, R7 ;  /* 0x000054100d0d7816 */ /* 0x000fe40000000007 */
[----:B------:R-:W-:Y:S01]  /*6400*/  ISETP.GE.U32.AND P4, PT, R237, R10, PT ;  /* 0x0000000aed00720c */ /* 0x000fe20003f86070 */
[--C-:B------:R-:W-:Y:S01]  /*6410*/  FFMA.FTZ R7, R124, c[0x0][0x23c], -R0.reuse ;  /* 0x00008f007c077a23 */ /* 0x100fe20000010800 */
[----:B------:R-:W-:Y:S01]  /*6420*/  LOP3.LUT R10, R16, 0xff, RZ, 0xc0, !PT ;  /* 0x000000ff100a7812 */ /* 0x000fe200078ec0ff */
[----:B------:R-:W-:Y:S01]  /*6430*/  FFMA.FTZ R8, R125, c[0x0][0x23c], -R0 ;  /* 0x00008f007d087a23 */ /* 0x000fe20000010800 */
[----:B------:R-:W-:Y:S01]  /*6440*/  LOP3.LUT R9, R9, 0xff, RZ, 0xc0, !PT ;  /* 0x000000ff09097812 */ /* 0x000fe200078ec0ff */
[----:B------:R1:W-:Y:S01]  /*6450*/  MUFU.EX2 R78, R7 ;  /* 0x00000007004e7308 */ /* 0x0003e20000000800 */
[----:B------:R-:W-:-:S02]  /*6460*/  IMAD.MOV.U32 R125, RZ, RZ, R72 ;  /* 0x000000ffff7d7224 */ /* 0x000fc400078e0048 */
[----:B------:R-:W-:Y:S01]  /*6470*/  IMAD.MOV.U32 R72, RZ, RZ, R77 ;  /* 0x000000ffff487224 */ /* 0x000fe200078e004d */
[----:B------:R-:W-:Y:S01]  /*6480*/  PRMT R11, R9, 0x5410, R11 ;  /* 0x00005410090b7816 */ /* 0x000fe2000000000b */
[----:B------:R-:W-:Y:S02]  /*6490*/  FFMA.FTZ R9, R119, c[0x0][0x23c], -R0 ;  /* 0x00008f0077097a23 */ /* 0x000fe40000010800 */
[----:B------:R-:W-:Y:S01]  /*64a0*/  IMAD.MOV.U32 R124, RZ, RZ, R100 ;  /* 0x000000ffff7c7224 */ /* 0x000fe200078e0064 */
[----:B------:R3:W4:Y:S01]  /*64b0*/  MUFU.EX2 R77, R8 ;  /* 0x00000008004d7308 */ /* 0x0007220000000800 */
[----:B------:R-:W-:Y:S01]  /*64c0*/  IMAD.MOV.U32 R119, RZ, RZ, R243 ;  /* 0x000000ffff777224 */ /* 0x000fe200078e00f3 */
[----:B-1----:R-:W-:-:S06]  /*64d0*/  SHF.R.U32.HI R7, RZ, 0x8, R4 ;  /* 0x00000008ff077819 */ /* 0x002fcc0000011604 */
[----:B------:R1:W-:Y:S01]  /*64e0*/  MUFU.EX2 R29, R9 ;  /* 0x00000009001d7308 */ /* 0x0003e20000000800 */
[----:B------:R-:W-:Y:S02]  /*64f0*/  LOP3.LUT R4, R14, 0xffff, RZ, 0xc0, !PT ;  /* 0x0000ffff0e047812 */ /* 0x000fe400078ec0ff */
[----:B------:R-:W-:Y:S02]  /*6500*/  PRMT R15, R10, 0x5410, R7 ;  /* 0x000054100a0f7816 */ /* 0x000fe40000000007 */
[----:B------:R-:W-:Y:S01]  /*6510*/  SHF.R.U32.HI R7, RZ, 0x8, R4 ;  /* 0x00000008ff077819 */ /* 0x000fe20000011604 */
[----:B---3--:R-:W-:Y:S01]  /*6520*/  FFMA.FTZ R8, R118, c[0x0][0x23c], -R0 ;  /* 0x00008f0076087a23 */ /* 0x008fe20000010800 */
[--C-:B------:R-:W-:Y:S01]  /*6530*/  SHF.R.U32.HI R4, RZ, 0x10, R14.reuse ;  /* 0x00000010ff047819 */ /* 0x100fe2000001160e */
[----:B------:R-:W-:Y:S01]  /*6540*/  IMAD.MOV.U32 R118, RZ, RZ, R101 ;  /* 0x000000ffff767224 */ /* 0x000fe200078e0065 */
[----:B------:R-:W-:Y:S01]  /*6550*/  LOP3.LUT R10, R14, 0xff, RZ, 0xc0, !PT ;  /* 0x000000ff0e0a7812 */ /* 0x000fe200078ec0ff */
[----:B------:R3:W5:Y:S03]  /*6560*/  MUFU.EX2 R31, R8 ;  /* 0x00000008001f7308 */ /* 0x0007660000000800 */
[----:B------:R-:W-:Y:S01]  /*6570*/  PRMT R16, R10, 0x5410, R7 ;  /* 0x000054100a107816 */ /* 0x000fe20000000007 */
[----:B------:R-:W-:Y:S01]  /*6580*/  HSET2.LE.AND R7, R18, R111, PT ;  /* 0x0000006f12077233 */ /* 0x000fe20003803000 */
[----:B-1----:R-:W-:Y:S01]  /*6590*/  FFMA.FTZ R9, R126, c[0x0][0x23c], -R3 ;  /* 0x00008f007e097a23 */ /* 0x002fe20000010803 */
[----:B------:R-:W-:Y:S01]  /*65a0*/  SHF.R.U32.HI R10, RZ, 0x18, R14 ;  /* 0x00000018ff0a7819 */ /* 0x000fe2000001160e */
[----:B------:R-:W-:-:S02]  /*65b0*/  IMAD.MOV.U32 R126, RZ, RZ, R233 ;  /* 0x000000ffff7e7224 */ /* 0x000fc400078e00e9 */
[----:B------:R1:W1:Y:S01]  /*65c0*/  MUFU.EX2 R233, R9 ;  /* 0x0000000900e97308 */ /* 0x0002620000000800 */
[----:B------:R-:W-:Y:S02]  /*65d0*/  LOP3.LUT R44, R7, R155, RZ, 0xc0, !PT ;  /* 0x0000009b072c7212 */ /* 0x000fe400078ec0ff */
[----:B----4-:R-:W-:Y:S02]  /*65e0*/  F2FP.PACK_AB R7, R77, R78 ;  /* 0x0000004e4d07723e */ /* 0x010fe400000000ff */
[----:B---3--:R-:W-:Y:S01]  /*65f0*/  LOP3.LUT R8, R4, 0xff, RZ, 0xc0, !PT ;  /* 0x000000ff04087812 */ /* 0x008fe200078ec0ff */
[--C-:B------:R-:W-:Y:S01]  /*6600*/  HSET2.LE.AND R4, R17, R111.reuse, PT ;  /* 0x0000006f11047233 */ /* 0x100fe20003803000 */
[C---:B------:R-:W-:Y:S02]  /*6610*/  PRMT R165, R7.reuse, 0x7610, R165 ;  /* 0x0000761007a57816 */ /* 0x040fe400000000a5 */
[----:B------:R-:W-:Y:S02]  /*6620*/  PRMT R14, R8, 0x5410, R10 ;  /* 0x00005410080e7816 */ /* 0x000fe4000000000a */
[----:B------:R-:W-:Y:S01]  /*6630*/  LOP3.LUT R45, R4, R154, RZ, 0xc0, !PT ;  /* 0x0000009a042d7212 */ /* 0x000fe200078ec0ff */
[--C-:B------:R-:W-:Y:S01]  /*6640*/  HSET2.LE.AND R4, R27, R111.reuse, PT ;  /* 0x0000006f1b047233 */ /* 0x100fe20003803000 */
[----:B------:R-:W-:Y:S01]  /*6650*/  F2FP.PACK_AB R8, R86, R85 ;  /* 0x000000555608723e */ /* 0x000fe200000000ff */
[--C-:B-1----:R-:W-:Y:S01]  /*6660*/  HSET2.LE.AND R9, R28, R111.reuse, PT ;  /* 0x0000006f1c097233 */ /* 0x102fe20003803000 */
[----:B------:R-:W-:Y:S01]  /*6670*/  PRMT R164, R7, 0x7632, R164 ;  /* 0x0000763207a47816 */ /* 0x000fe200000000a4 */
[--C-:B------:R-:W-:Y:S01]  /*6680*/  HSET2.LE.AND R7, R12, R111.reuse, PT ;  /* 0x0000006f0c077233 */ /* 0x100fe20003803000 */
[----:B------:R-:W-:Y:S01]  /*6690*/  LOP3.LUT R46, R4, R153, RZ, 0xc0, !PT ;  /* 0x00000099042e7212 */ /* 0x000fe200078ec0ff */
[----:B------:R-:W-:Y:S01]  /*66a0*/  FFMA.FTZ R4, R131, c[0x0][0x23c], -R3 ;  /* 0x00008f0083047a23 */ /* 0x000fe20000010803 */
[C---:B------:R-:W-:Y:S01]  /*66b0*/  PRMT R167, R8.reuse, 0x7610, R167 ;  /* 0x0000761008a77816 */ /* 0x040fe200000000a7 */
[----:B------:R-:W-:Y:S01]  /*66c0*/  IMAD.MOV.U32 R131, RZ, RZ, R72 ;  /* 0x000000ffff837224 */ /* 0x000fe200078e0048 */
[----:B------:R-:W-:Y:S01]  /*66d0*/  PRMT R166, R8, 0x7632, R166 ;  /* 0x0000763208a67816 */ /* 0x000fe200000000a6 */
[--C-:B------:R-:W-:Y:S01]  /*66e0*/  HSET2.LE.AND R8, R13, R111.reuse, PT ;  /* 0x0000006f0d087233 */ /* 0x100fe20003803000 */
[----:B------:R1:W-:Y:S01]  /*66f0*/  MUFU.EX2 R27, R4 ;  /* 0x00000004001b7308 */ /* 0x0003e20000000800 */
[----:B------:R-:W-:Y:S01]  /*6700*/  LOP3.LUT R41, R7, R74, RZ, 0xc0, !PT ;  /* 0x0000004a07297212 */ /* 0x000fe200078ec0ff */
[--C-:B------:R-:W-:Y:S01]  /*6710*/  HSET2.LE.AND R7, R24, R111.reuse, PT ;  /* 0x0000006f18077233 */ /* 0x100fe20003803000 */
[----:B------:R-:W-:Y:S01]  /*6720*/  LOP3.LUT R47, R9, R152, RZ, 0xc0, !PT ;  /* 0x00000098092f7212 */ /* 0x000fe200078ec0ff */
[----:B------:R-:W-:Y:S01]  /*6730*/  FFMA.FTZ R9, R134, c[0x0][0x23c], -R3 ;  /* 0x00008f0086097a23 */ /* 0x000fe20000010803 */
[----:B------:R-:W-:Y:S01]  /*6740*/  LOP3.LUT R40, R8, R75, RZ, 0xc0, !PT ;  /* 0x0000004b08287212 */ /* 0x000fe200078ec0ff */
[----:B------:R-:W-:Y:S01]  /*6750*/  FFMA.FTZ R8, R130, c[0x0][0x23c], -R0 ;  /* 0x00008f0082087a23 */ /* 0x000fe20000010800 */
[----:B------:R-:W-:Y:S01]  /*6760*/  LOP3.LUT R43, R7, R60, RZ, 0xc0, !PT ;  /* 0x0000003c072b7212 */ /* 0x000fe200078ec0ff */
[----:B------:R-:W-:Y:S01]  /*6770*/  IMAD.MOV.U32 R130, RZ, RZ, R84 ;  /* 0x000000ffff827224 */ /* 0x000fe200078e0054 */
[----:B------:R-:W-:Y:S01]  /*6780*/  PRMT R7, R167, 0x5410, R166 ;  /* 0x00005410a7077816 */ /* 0x000fe200000000a6 */
[----:B------:R3:W-:Y:S01]  /*6790*/  MUFU.EX2 R84, R8 ;  /* 0x0000000800547308 */ /* 0x0007e20000000800 */
[----:B------:R-:W-:Y:S01]  /*67a0*/  IMAD.MOV.U32 R134, RZ, RZ, R82 ;  /* 0x000000ffff867224 */ /* 0x000fe200078e0052 */
[----:B-----5:R-:W-:Y:S01]  /*67b0*/  F2FP.PACK_AB R10, R29, R31 ;  /* 0x0000001f1d0a723e */ /* 0x020fe200000000ff */
[----:B------:R-:W-:Y:S01]  /*67c0*/  IMAD.MOV.U32 R28, RZ, RZ, R73 ;  /* 0x000000ffff1c7224 */ /* 0x000fe200078e0049 */
[----:B------:R-:W-:Y:S01]  /*67d0*/  @!P0 HADD2 R195, -R167.H0_H0, -RZ.H0_H0 ;  /* 0xa00000ffa7c38230 */ /* 0x000fe20000000900 */
[----:B------:R-:W-:Y:S01]  /*67e0*/  LDSM.16.MT88.4 R72, [R173+0x6800] ;  /* 0x00680000ad48783b */ /* 0x000fe20000004200 */
[----:B-1----:R-:W-:Y:S01]  /*67f0*/  HSET2.LE.AND R4, R19, R111, PT ;  /* 0x0000006f13047233 */ /* 0x002fe20003803000 */
[----:B------:R-:W-:-:S04]  /*6800*/  PRMT R161, R10, 0x7610, R161 ;  /* 0x000076100aa17816 */ /* 0x000fc800000000a1 */
[----:B------:R-:W-:Y:S01]  /*6810*/  LOP3.LUT R42, R4, R61, RZ, 0xc0, !PT ;  /* 0x0000003d042a7212 */ /* 0x000fe200078ec0ff */
[----:B------:R-:W-:Y:S01]  /*6820*/  @!P4 HADD2 R148, -R161.H0_H0, -RZ.H0_H0 ;  /* 0xa00000ffa194c230 */ /* 0x000fe20000000900 */
[----:B------:R-:W-:Y:S01]  /*6830*/  F2FP.PACK_AB R4, R233, R92 ;  /* 0x0000005ce904723e */ /* 0x000fe200000000ff */
[----:B---3--:R-:W-:-:S03]  /*6840*/  FFMA.FTZ R8, R132, c[0x0][0x23c], -R0 ;  /* 0x00008f0084087a23 */ /* 0x008fc60000010800 */
[C---:B------:R-:W-:Y:S01]  /*6850*/  PRMT R163, R4.reuse, 0x7610, R163 ;  /* 0x0000761004a37816 */ /* 0x040fe200000000a3 */
[----:B------:R1:W-:Y:S01]  /*6860*/  MUFU.EX2 R61, R9 ;  /* 0x00000009003d7308 */ /* 0x0003e20000000800 */
[----:B------:R-:W-:Y:S01]  /*6870*/  PRMT R162, R4, 0x7632, R162 ;  /* 0x0000763204a27816 */ /* 0x000fe200000000a2 */
[--C-:B------:R-:W-:Y:S01]  /*6880*/  HSET2.LE.AND R4, R20, R111.reuse, PT ;  /* 0x0000006f14047233 */ /* 0x100fe20003803000 */
[----:B------:R-:W-:Y:S02]  /*6890*/  IMAD.MOV.U32 R132, RZ, RZ, R83 ;  /* 0x000000ffff847224 */ /* 0x000fe400078e0053 */
[----:B------:R-:W3:Y:S02]  /*68a0*/  LDSM.16.MT88.4 R80, [R173+0x6000] ;  /* 0x00600000ad50783b */ /* 0x000ee40000004200 */
[----:B------:R-:W-:Y:S01]  /*68b0*/  LOP3.LUT R38, R4, R7, RZ, 0xc0, !PT ;  /* 0x0000000704267212 */ /* 0x000fe200078ec0ff */
[----:B------:R-:W4:Y:S01]  /*68c0*/  MUFU.EX2 R228, R8 ;  /* 0x0000000800e47308 */ /* 0x000f220000000800 */
[----:B------:R-:W-:-:S02]  /*68d0*/  HSET2.LE.AND R7, R23, R111, PT ;  /* 0x0000006f17077233 */ /* 0x000fc40003803000 */
[----:B------:R-:W-:Y:S01]  /*68e0*/  HSET2.LE.AND R4, R21, R111, PT ;  /* 0x0000006f15047233 */ /* 0x000fe20003803000 */
[----:B-1----:R-:W-:-:S04]  /*68f0*/  PRMT R9, R165, 0x5410, R164 ;  /* 0x00005410a5097816 */ /* 0x002fc800000000a4 */
[----:B------:R-:W-:Y:S02]  /*6900*/  LOP3.LUT R39, R7, R9, RZ, 0xc0, !PT ;  /* 0x0000000907277212 */ /* 0x000fe400078ec0ff */
[----:B------:R-:W-:-:S04]  /*6910*/  PRMT R7, R163, 0x5410, R162 ;  /* 0x00005410a3077816 */ /* 0x000fc800000000a2 */
[----:B------:R-:W-:Y:S01]  /*6920*/  LOP3.LUT R34, R4, R7, RZ, 0xc0, !PT ;  /* 0x0000000704227212 */ /* 0x000fe200078ec0ff */
[----:B------:R-:W-:Y:S01]  /*6930*/  FFMA.FTZ R7, R136, c[0x0][0x23c], -R0 ;  /* 0x00008f0088077a23 */ /* 0x000fe20000010800 */
[----:B----4-:R-:W-:-:S03]  /*6940*/  F2FP.PACK_AB R6, R228, R84 ;  /* 0x00000054e406723e */ /* 0x010fc600000000ff */
[----:B------:R1:W-:Y:S01]  /*6950*/  MUFU.EX2 R24, R7 ;  /* 0x0000000700187308 */ /* 0x0003e20000000800 */
[C---:B------:R-:W-:Y:S02]  /*6960*/  PRMT R160, R6.reuse, 0x7610, R160 ;  /* 0x0000761006a07816 */ /* 0x040fe400000000a0 */
[----:B------:R-:W-:Y:S01]  /*6970*/  PRMT R159, R6, 0x7632, R159 ;  /* 0x00007632069f7816 */ /* 0x000fe2000000009f */
[--C-:B------:R-:W-:Y:S01]  /*6980*/  HSET2.LE.AND R4, R25, R111.reuse, PT ;  /* 0x0000006f19047233 */ /* 0x100fe20003803000 */
[----:B------:R-:W-:Y:S01]  /*6990*/  PRMT R158, R10, 0x7632, R158 ;  /* 0x000076320a9e7816 */ /* 0x000fe2000000009e */
[----:B------:R-:W-:Y:S01]  /*69a0*/  HSET2.LE.AND R6, R11, R111, PT ;  /* 0x0000006f0b067233 */ /* 0x000fe20003803000 */
[----:B-1----:R-:W-:-:S04]  /*69b0*/  FFMA.FTZ R7, R137, c[0x0][0x23c], -R0 ;  /* 0x00008f0089077a23 */ /* 0x002fc80000010800 */
[----:B------:R1:W4:Y:S01]  /*69c0*/  MUFU.EX2 R60, R7 ;  /* 0x00000007003c7308 */ /* 0x0003220000000800 */
[----:B------:R-:W-:Y:S01]  /*69d0*/  HSET2.LE.AND R8, R15, R111, PT ;  /* 0x0000006f0f087233 */ /* 0x000fe20003803000 */
[----:B-1----:R-:W-:-:S04]  /*69e0*/  PRMT R7, R160, 0x5410, R159 ;  /* 0x00005410a0077816 */ /* 0x002fc8000000009f */
[----:B------:R-:W-:Y:S02]  /*69f0*/  LOP3.LUT R35, R4, R7, RZ, 0xc0, !PT ;  /* 0x0000000704237212 */ /* 0x000fe400078ec0ff */
[----:B------:R-:W-:-:S04]  /*6a00*/  PRMT R4, R161, 0x5410, R158 ;  /* 0x00005410a1047816 */ /* 0x000fc8000000009e */
[----:B------:R-:W-:Y:S02]  /*6a10*/  LOP3.LUT R37, R6, R4, RZ, 0xc0, !PT ;  /* 0x0000000406257212 */ /* 0x000fe400078ec0ff */
[----:B------:R-:W-:Y:S02]  /*6a20*/  F2FP.PACK_AB R4, R61, R27 ;  /* 0x0000001b3d04723e */ /* 0x000fe400000000ff */
[----:B------:R-:W-:Y:S02]  /*6a30*/  LOP3.LUT R36, R8, R36, RZ, 0xc0, !PT ;  /* 0x0000002408247212 */ /* 0x000fe400078ec0ff */
[C---:B------:R-:W-:Y:S02]  /*6a40*/  PRMT R157, R4.reuse, 0x7610, R157 ;  /* 0x00007610049d7816 */ /* 0x040fe4000000009d */
[----:B------:R-:W-:Y:S02]  /*6a50*/  PRMT R156, R4, 0x7632, R156 ;  /* 0x00007632049c7816 */ /* 0x000fe4000000009c */
[----:B----4-:R-:W-:Y:S01]  /*6a60*/  F2FP.PACK_AB R4, R60, R24 ;  /* 0x000000183c04723e */ /* 0x010fe200000000ff */
[----:B---3--:R-:W-:Y:S03]  /*6a70*/  HMMA.16816.F32 R8, R36, R80, RZ ;  /* 0x000000502408723c */ /* 0x008fe600000018ff */
[----:B------:R-:W-:-:S02]  /*6a80*/  PRMT R155, R4, 0x7610, R155 ;  /* 0x00007610049b7816 */ /* 0x000fc4000000009b */
[----:B------:R-:W-:Y:S01]  /*6a90*/  PRMT R154, R4, 0x7632, R154 ;  /* 0x00007632049a7816 */ /* 0x000fe2000000009a */
[--C-:B------:R-:W-:Y:S02]  /*6aa0*/  HSET2.LE.AND R4, R14, R111.reuse, PT ;  /* 0x0000006f0e047233 */ /* 0x100fe40003803000 */
[----:B------:R-:W-:Y:S01]  /*6ab0*/  HMMA.16816.F32 R12, R44, R80, RZ ;  /* 0x000000502c0c723c */ /* 0x000fe200000018ff */
[----:B------:R1:W3:Y:S01]  /*6ac0*/  LDL.LU.S16 R80, [R1+0x4] ;  /* 0x0000040001507983 */ /* 0x0002e20000300600 */
[----:B------:R-:W-:Y:S01]  /*6ad0*/  HSET2.LE.AND R6, R16, R111, PT ;  /* 0x0000006f10067233 */ /* 0x000fe20003803000 */
[----:B------:R-:W-:Y:S02]  /*6ae0*/  PRMT R7, R157, 0x5410, R156 ;  /* 0x000054109d077816 */ /* 0x000fe4000000009c */
[----:B------:R-:W-:Y:S01]  /*6af0*/  @!P4 PRMT R161, R148, 0x5410, RZ ;  /* 0x0000541094a1c816 */ /* 0x000fe200000000ff */
[----:B------:R-:W-:Y:S01]  /*6b00*/  @!P2 HADD2 R150, -R158.H0_H0, -RZ.H0_H0 ;  /* 0xa00000ff9e96a230 */ /* 0x000fe20000000900 */
[----:B------:R-:W-:Y:S01]  /*6b10*/  LOP3.LUT R32, R6, R7, RZ, 0xc0, !PT ;  /* 0x0000000706207212 */ /* 0x000fe200078ec0ff */
[----:B------:R-:W-:Y:S01]  /*6b20*/  @!P3 HADD2 R197, -R165.H0_H0, -RZ.H0_H0 ;  /* 0xa00000ffa5c5b230 */ /* 0x000fe20000000900 */
[----:B------:R-:W-:Y:S01]  /*6b30*/  PRMT R6, R155, 0x5410, R154 ;  /* 0x000054109b067816 */ /* 0x000fe2000000009a */
[----:B------:R-:W-:Y:S01]  /*6b40*/  @!P5 HADD2 R176, -R164.H0_H0, -RZ.H0_H0 ;  /* 0xa00000ffa4b0d230 */ /* 0x000fe20000000900 */
[----:B------:R-:W-:Y:S01]  /*6b50*/  @!P0 PRMT R167, R195, 0x5410, RZ ;  /* 0x00005410c3a78816 */ /* 0x000fe200000000ff */
[----:B------:R1:W4:Y:S01]  /*6b60*/  LDL.LU.S16 R81, [R1+0xc] ;  /* 0x00000c0001517983 */ /* 0x0003220000300600 */
[----:B------:R-:W-:-:S02]  /*6b70*/  LOP3.LUT R33, R4, R6, RZ, 0xc0, !PT ;  /* 0x0000000604217212 */ /* 0x000fc400078ec0ff */
[----:B------:R-:W-:-:S04]  /*6b80*/  SHF.R.U32.HI R4, RZ, 0x8, R63 ;  /* 0x00000008ff047819 */ /* 0x000fc8000001163f */
[----:B------:R-:W-:-:S04]  /*6b90*/  LOP3.LUT R4, R4, 0xffff, RZ, 0xc0, !PT ;  /* 0x0000ffff04047812 */ /* 0x000fc800078ec0ff */
[----:B------:R-:W-:Y:S02]  /*6ba0*/  ISETP.GE.U32.AND P4, PT, R237, R4, PT ;  /* 0x00000004ed00720c */ /* 0x000fe40003f86070 */
[----:B------:R-:W-:-:S04]  /*6bb0*/  LOP3.LUT R4, R22, 0xffff, RZ, 0xc0, !PT ;  /* 0x0000ffff16047812 */ /* 0x000fc800078ec0ff */
[----:B------:R-:W-:-:S04]  /*6bc0*/  SHF.R.U32.HI R4, RZ, 0x8, R4 ;  /* 0x00000008ff047819 */ /* 0x000fc80000011604 */
[----:B------:R-:W-:Y:S02]  /*6bd0*/  LOP3.LUT R4, R4, 0xffff, RZ, 0xc0, !PT ;  /* 0x0000ffff04047812 */ /* 0x000fe400078ec0ff */
[----:B------:R-:W-:Y:S02]  /*6be0*/  @!P2 PRMT R158, R150, 0x5410, RZ ;  /* 0x00005410969ea816 */ /* 0x000fe400000000ff */
[----:B------:R-:W-:Y:S02]  /*6bf0*/  ISETP.GE.U32.AND P2, PT, R237, R4, PT ;  /* 0x00000004ed00720c */ /* 0x000fe40003f46070 */
[----:B------:R-:W-:Y:S01]  /*6c00*/  LOP3.LUT R4, R22, 0xff, RZ, 0xc0, !PT ;  /* 0x000000ff16047812 */ /* 0x000fe200078ec0ff */
[----:B------:R-:W-:-:S03]  /*6c10*/  @!P4 HADD2 R194, -R166.H0_H0, -RZ.H0_H0 ;  /* 0xa00000ffa6c2c230 */ /* 0x000fc60000000900 */
[----:B------:R-:W-:Y:S02]  /*6c20*/  ISETP.GE.U32.AND P0, PT, R237, R4, PT ;  /* 0x00000004ed00720c */ /* 0x000fe40003f06070 */
[----:B------:R-:W-:-:S04]  /*6c30*/  SHF.R.U32.HI R4, RZ, 0x10, R22 ;  /* 0x00000010ff047819 */ /* 0x000fc80000011616 */
[----:B------:R-:W-:Y:S02]  /*6c40*/  LOP3.LUT R4, R4, 0xff, RZ, 0xc0, !PT ;  /* 0x000000ff04047812 */ /* 0x000fe400078ec0ff */
[----:B------:R-:W-:Y:S02]  /*6c50*/  @!P4 PRMT R166, R194, 0x5410, RZ ;  /* 0x00005410c2a6c816 */ /* 0x000fe400000000ff */
[----:B------:R-:W-:Y:S02]  /*6c60*/  ISETP.GE.U32.AND P4, PT, R237, R4, PT ;  /* 0x00000004ed00720c */ /* 0x000fe40003f86070 */
[----:B------:R-:W-:-:S11]  /*6c70*/  SHF.R.U32.HI R4, RZ, 0x18, R22 ;  /* 0x00000018ff047819 */ /* 0x000fd60000011616 */
[----:B------:R-:W-:-:S05]  /*6c80*/  @!P4 HADD2 R149, -R155.H0_H0, -RZ.H0_H0 ;  /* 0xa00000ff9b95c230 */ /* 0x000fca0000000900 */
[----:B------:R-:W-:Y:S02]  /*6c90*/  @!P4 PRMT R155, R149, 0x5410, RZ ;  /* 0x00005410959bc816 */ /* 0x000fe400000000ff */
[----:B------:R-:W-:Y:S02]  /*6ca0*/  ISETP.GE.U32.AND P4, PT, R237, R4, PT ;  /* 0x00000004ed00720c */ /* 0x000fe40003f86070 */
[----:B------:R-:W-:Y:S02]  /*6cb0*/  LOP3.LUT R4, R76, 0xff, RZ, 0xc0, !PT ;  /* 0x000000ff4c047812 */ /* 0x000fe400078ec0ff */
[----:B------:R-:W-:Y:S02]  /*6cc0*/  @!P3 PRMT R165, R197, 0x5410, RZ ;  /* 0x00005410c5a5b816 */ /* 0x000fe400000000ff */
[----:B------:R-:W-:Y:S02]  /*6cd0*/  ISETP.GE.U32.AND P3, PT, R237, R65, PT ;  /* 0x00000041ed00720c */ /* 0x000fe40003f66070 */
[----:B------:R-:W-:-:S02]  /*6ce0*/  PRMT R100, R4, 0x5410, R79 ;  /* 0x0000541004647816 */ /* 0x000fc4000000004f */
[----:B------:R-:W-:-:S03]  /*6cf0*/  SHF.R.U32.HI R4, RZ, 0x8, R66 ;  /* 0x00000008ff047819 */ /* 0x000fc60000011642 */
[----:B------:R-:W-:Y:S01]  /*6d00*/  @!P4 HADD2 R198, -R154.H0_H0, -RZ.H0_H0 ;  /* 0xa00000ff9ac6c230 */ /* 0x000fe20000000900 */
[----:B------:R-:W-:-:S04]  /*6d10*/  LOP3.LUT R4, R4, 0xffff, RZ, 0xc0, !PT ;  /* 0x0000ffff04047812 */ /* 0x000fc800078ec0ff */
[----:B------:R-:W-:Y:S02]  /*6d20*/  @!P4 PRMT R154, R198, 0x5410, RZ ;  /* 0x00005410c69ac816 */ /* 0x000fe400000000ff */
[----:B------:R-:W-:Y:S01]  /*6d30*/  ISETP.GE.U32.AND P4, PT, R237, R4, PT ;  /* 0x00000004ed00720c */ /* 0x000fe20003f86070 */
[----:B------:R-:W-:Y:S01]  /*6d40*/  IMAD.WIDE.U32 R6, R90, -0x2daee0ad, RZ ;  /* 0xd2511f535a067825 */ /* 0x000fe200078e00ff */
[----:B------:R-:W-:Y:S01]  /*6d50*/  @!P3 HADD2 R199, -R163.H0_H0, -RZ.H0_H0 ;  /* 0xa00000ffa3c7b230 */ /* 0x000fe20000000900 */
[----:B------:R-:W-:Y:S01]  /*6d60*/  LOP3.LUT R4, R88, 0xff, RZ, 0xc0, !PT ;  /* 0x000000ff58047812 */ /* 0x000fe200078ec0ff */
[----:B------:R-:W-:Y:S02]  /*6d70*/  HMMA.16816.F32 R136, R40, R72, R12 ;  /* 0x000000482888723c */ /* 0x000fe4000000180c */
[----:B------:R-:W-:Y:S02]  /*6d80*/  LOP3.LUT R23, R6, 0xffff, RZ, 0xc0, !PT ;  /* 0x0000ffff06177812 */ /* 0x000fe400078ec0ff */
[----:B------:R-:W-:-:S03]  /*6d90*/  @!P3 PRMT R163, R199, 0x5410, RZ ;  /* 0x00005410c7a3b816 */ /* 0x000fc600000000ff */
[----:B------:R-:W-:Y:S01]  /*6da0*/  LOP3.LUT R13, R6, 0xff, RZ, 0xc0, !PT ;  /* 0x000000ff060d7812 */ /* 0x000fe200078ec0ff */
[----:B------:R-:W-:Y:S01]  /*6db0*/  HMMA.16816.F32 R240, R32, R72, R8 ;  /* 0x0000004820f0723c */ /* 0x000fe20000001808 */
[----:B------:R-:W-:Y:S02]  /*6dc0*/  SHF.R.U32.HI R14, RZ, 0x10, R6 ;  /* 0x00000010ff0e7819 */ /* 0x000fe40000011606 */
[----:B------:R-:W-:-:S04]  /*6dd0*/  ISETP.GE.U32.AND P3, PT, R237, R4, PT ;  /* 0x00000004ed00720c */ /* 0x000fc80003f66070 */
[----:B------:R-:W-:Y:S02]  /*6de0*/  LOP3.LUT R10, R7, UR14, R56, 0x96, !PT ;  /* 0x0000000e070a7c12 */ /* 0x000fe4000f8e9638 */
[----:B------:R-:W-:Y:S01]  /*6df0*/  SHF.R.U32.HI R9, RZ, 0x18, R6 ;  /* 0x00000018ff097819 */ /* 0x000fe20000011606 */
[----:B------:R-:W-:Y:S01]  /*6e00*/  IMAD.WIDE.U32 R6, R93, -0x2daee0ad, RZ ;  /* 0xd2511f535d067825 */ /* 0x000fe200078e00ff */
[----:B------:R-:W-:Y:S01]  /*6e10*/  SHF.R.U32.HI R4, RZ, 0x10, R30 ;  /* 0x00000010ff047819 */ /* 0x000fe2000001161e */
[----:B------:R-:W-:-:S03]  /*6e20*/  @!P4 HADD2 R200, -R162.H0_H0, -RZ.H0_H0 ;  /* 0xa00000ffa2c8c230 */ /* 0x000fc60000000900 */
[----:B------:R-:W-:Y:S02]  /*6e30*/  LOP3.LUT R11, R7, UR14, R58, 0x96, !PT ;  /* 0x0000000e070b7c12 */ /* 0x000fe4000f8e963a */
[C---:B------:R-:W-:Y:S02]  /*6e40*/  LOP3.LUT R15, R6.reuse, 0xffff, RZ, 0xc0, !PT ;  /* 0x0000ffff060f7812 */ /* 0x040fe400078ec0ff */
[----:B------:R-:W-:Y:S02]  /*6e50*/  LOP3.LUT R16, R6, 0xff, RZ, 0xc0, !PT ;  /* 0x000000ff06107812 */ /* 0x000fe400078ec0ff */
[--C-:B------:R-:W-:Y:S02]  /*6e60*/  SHF.R.U32.HI R18, RZ, 0x10, R6.reuse ;  /* 0x00000010ff127819 */ /* 0x100fe40000011606 */
[----:B------:R-:W-:Y:S01]  /*6e70*/  SHF.R.U32.HI R17, RZ, 0x18, R6 ;  /* 0x00000018ff117819 */ /* 0x000fe20000011606 */
[----:B------:R-:W-:Y:S01]  /*6e80*/  IMAD.WIDE.U32 R6, R57, -0x2daee0ad, RZ ;  /* 0xd2511f5339067825 */ /* 0x000fe200078e00ff */
[----:B------:R-:W-:-:S02]  /*6e90*/  LOP3.LUT R4, R4, 0xff, RZ, 0xc0, !PT ;  /* 0x000000ff04047812 */ /* 0x000fc400078ec0ff */
[----:B------:R-:W-:Y:S02]  /*6ea0*/  @!P4 PRMT R162, R200, 0x5410, RZ ;  /* 0x00005410c8a2c816 */ /* 0x000fe400000000ff */
[----:B------:R-:W-:Y:S01]  /*6eb0*/  ISETP.GE.U32.AND P4, PT, R237, R4, PT ;  /* 0x00000004ed00720c */ /* 0x000fe20003f86070 */
[--C-:B------:R-:W-:Y:S01]  /*6ec0*/  FFMA.FTZ R4, R144, c[0x0][0x23c], -R3.reuse ;  /* 0x00008f0090047a23 */ /* 0x100fe20000010803 */
[C---:B------:R-:W-:Y:S02]  /*6ed0*/  LOP3.LUT R19, R6.reuse, 0xffff, RZ, 0xc0, !PT ;  /* 0x0000ffff06137812 */ /* 0x040fe400078ec0ff */
[----:B------:R-:W-:Y:S02]  /*6ee0*/  LOP3.LUT R22, R6, 0xff, RZ, 0xc0, !PT ;  /* 0x000000ff06167812 */ /* 0x000fe400078ec0ff */
[--C-:B------:R-:W-:Y:S02]  /*6ef0*/  SHF.R.U32.HI R21, RZ, 0x10, R6.reuse ;  /* 0x00000010ff157819 */ /* 0x100fe40000011606 */
[----:B------:R-:W-:Y:S01]  /*6f00*/  SHF.R.U32.HI R20, RZ, 0x18, R6 ;  /* 0x00000018ff147819 */ /* 0x000fe20000011606 */
[----:B------:R-:W-:Y:S01]  /*6f10*/  FFMA.FTZ R6, R145, c[0x0][0x23c], -R3 ;  /* 0x00008f0091067a23 */ /* 0x000fe20000010803 */
[----:B------:R-:W-:Y:S01]  /*6f20*/  @!P5 PRMT R164, R176, 0x5410, RZ ;  /* 0x00005410b0a4d816 */ /* 0x000fe200000000ff */
[----:B------:R5:W-:Y:S01]  /*6f30*/  MUFU.EX2 R205, R4 ;  /* 0x0000000400cd7308 */ /* 0x000be20000000800 */
[----:B------:R-:W-:Y:S01]  /*6f40*/  ISETP.GE.U32.AND P5, PT, R237, R64, PT ;  /* 0x00000040ed00720c */ /* 0x000fe20003fa6070 */
[----:B------:R-:W-:-:S06]  /*6f50*/  @!P3 HADD2 R201, -R160.H0_H0, -RZ.H0_H0 ;  /* 0xa00000ffa0c9b230 */ /* 0x000fcc0000000900 */
[----:B------:R1:W1:Y:S01]  /*6f60*/  MUFU.EX2 R204, R6 ;  /* 0x0000000600cc7308 */ /* 0x0002620000000800 */
[----:B-----5:R-:W-:-:S04]  /*6f70*/  LOP3.LUT R4, R30, 0xffff, RZ, 0xc0, !PT ;  /* 0x0000ffff1e047812 */ /* 0x020fc800078ec0ff */
[----:B------:R-:W-:-:S04]  /*6f80*/  SHF.R.U32.HI R4, RZ, 0x8, R4 ;  /* 0x00000008ff047819 */ /* 0x000fc80000011604 */
[----:B------:R-:W-:Y:S01]  /*6f90*/  LOP3.LUT R4, R4, 0xffff, RZ, 0xc0, !PT ;  /* 0x0000ffff04047812 */ /* 0x000fe200078ec0ff */
[----:B------:R-:W-:Y:S01]  /*6fa0*/  @!P5 HADD2 R202, -R159.H0_H0, -RZ.H0_H0 ;  /* 0xa00000ff9fcad230 */ /* 0x000fe20000000900 */
[----:B------:R-:W-:Y:S02]  /*6fb0*/  @!P3 PRMT R160, R201, 0x5410, RZ ;  /* 0x00005410c9a0b816 */ /* 0x000fe400000000ff */
[----:B------:R-:W-:Y:S02]  /*6fc0*/  ISETP.GE.U32.AND P3, PT, R237, R4, PT ;  /* 0x00000004ed00720c */ /* 0x000fe40003f66070 */
[----:B-1----:R-:W-:Y:S02]  /*6fd0*/  LOP3.LUT R6, R30, 0xff, RZ, 0xc0, !PT ;  /* 0x000000ff1e067812 */ /* 0x002fe400078ec0ff */
[----:B------:R-:W-:Y:S02]  /*6fe0*/  F2FP.PACK_AB R4, R205, R204 ;  /* 0x000000cccd04723e */ /* 0x000fe400000000ff */
[----:B------:R-:W-:-:S02]  /*6ff0*/  @!P5 PRMT R159, R202, 0x5410, RZ ;  /* 0x00005410ca9fd816 */ /* 0x000fc400000000ff */
[----:B------:R-:W-:Y:S01]  /*7000*/  ISETP.GE.U32.AND P5, PT, R237, R6, PT ;  /* 0x00000006ed00720c */ /* 0x000fe20003fa6070 */
[----:B------:R-:W-:Y:S01]  /*7010*/  FFMA.FTZ R6, R146, c[0x0][0x23c], -R0 ;  /* 0x00008f0092067a23 */ /* 0x000fe20000010800 */
[----:B------:R-:W-:Y:S01]  /*7020*/  LOP3.LUT R12, R7, UR14, R54, 0x96, !PT ;  /* 0x0000000e070c7c12 */ /* 0x000fe2000f8e9636 */
[----:B------:R-:W-:Y:S01]  /*7030*/  FFMA.FTZ R7, R147, c[0x0][0x23c], -R0 ;  /* 0x00008f0093077a23 */ /* 0x000fe20000010800 */
[C---:B------:R-:W-:Y:S01]  /*7040*/  PRMT R152, R4.reuse, 0x7632, R152 ;  /* 0x0000763204987816 */ /* 0x040fe20000000098 */
[----:B------:R-:W-:Y:S01]  /*7050*/  MUFU.EX2 R202, R6 ;  /* 0x0000000600ca7308 */ /* 0x000fe20000000800 */
[----:B------:R-:W-:Y:S02]  /*7060*/  SHF.R.U32.HI R8, RZ, 0x8, R67 ;  /* 0x00000008ff087819 */ /* 0x000fe40000011643 */
[----:B------:R-:W-:-:S05]  /*7070*/  PRMT R153, R4, 0x7610, R153 ;  /* 0x0000761004997816 */ /* 0x000fca0000000099 */
[----:B------:R-:W1:Y:S01]  /*7080*/  MUFU.EX2 R200, R7 ;  /* 0x0000000700c87308 */ /* 0x000e620000000800 */
[----:B------:R-:W-:Y:S01]  /*7090*/  PRMT R101, R87, 0x5410, R8 ;  /* 0x0000541057657816 */ /* 0x000fe20000000008 */
[----:B------:R-:W-:Y:S01]  /*70a0*/  @!P5 HADD2 R203, -R153.H0_H0, -RZ.H0_H0 ;  /* 0xa00000ff99cbd230 */ /* 0x000fe20000000900 */
[----:B------:R-:W-:Y:S02]  /*70b0*/  SHF.R.U32.HI R4, RZ, 0x18, R30 ;  /* 0x00000018ff047819 */ /* 0x000fe4000001161e */
[----:B------:R-:W-:Y:S02]  /*70c0*/  PRMT R106, R153, 0x5410, R152 ;  /* 0x00005410996a7816 */ /* 0x000fe40000000098 */
[----:B------:R-:W-:Y:S02]  /*70d0*/  @!P5 PRMT R153, R203, 0x5410, RZ ;  /* 0x00005410cb99d816 */ /* 0x000fe400000000ff */
[----:B------:R-:W-:Y:S02]  /*70e0*/  ISETP.GE.U32.AND P5, PT, R237, R4, PT ;  /* 0x00000004ed00720c */ /* 0x000fe40003fa6070 */
[----:B-1----:R-:W-:-:S04]  /*70f0*/  F2FP.PACK_AB R4, R202, R200 ;  /* 0x000000c8ca04723e */ /* 0x002fc800000000ff */
[----:B------:R-:W-:Y:S01]  /*7100*/  PRMT R150, R4, 0x7632, R150 ;  /* 0x0000763204967816 */ /* 0x000fe20000000096 */
[----:B------:R-:W-:-:S06]  /*7110*/  @!P0 HADD2 R151, -R157.H0_H0, -RZ.H0_H0 ;  /* 0xa00000ff9d978230 */ /* 0x000fcc0000000900 */
[----:B--2---:R-:W-:Y:S01]  /*7120*/  @!P5 HADD2 R105, -R150.H0_H0, -RZ.H0_H0 ;  /* 0xa00000ff9669d230 */ /* 0x004fe20000000900 */
[----:B------:R-:W-:Y:S02]  /*7130*/  @!P0 PRMT R157, R151, 0x5410, RZ ;  /* 0x00005410979d8816 */ /* 0x000fe400000000ff */
[----:B------:R-:W-:Y:S02]  /*7140*/  PRMT R151, R4, 0x7610, R151 ;  /* 0x0000761004977816 */ /* 0x000fe40000000097 */
[----:B------:R-:W-:Y:S02]  /*7150*/  PRMT R30, R105, 0x7610, R30 ;  /* 0x00007610691e7816 */ /* 0x000fe4000000001e */
[----:B------:R-:W-:Y:S02]  /*7160*/  PRMT R105, R151, 0x5410, R150 ;  /* 0x0000541097697816 */ /* 0x000fe40000000096 */
[----:B------:R-:W-:Y:S01]  /*7170*/  @!P5 PRMT R150, R30, 0x5410, RZ ;  /* 0x000054101e96d816 */ /* 0x000fe200000000ff */
[----:B---3--:R-:W-:-:S05]  /*7180*/  @!P3 HADD2 R80, -R152.H0_H0, -RZ.H0_H0 ;  /* 0xa00000ff9850b230 */ /* 0x008fca0000000900 */
[----:B------:R-:W-:-:S04]  /*7190*/  PRMT R8, R80, 0x7610, R8 ;  /* 0x0000761050087816 */ /* 0x000fc80000000008 */
[----:B------:R-:W-:Y:S02]  /*71a0*/  @!P3 PRMT R152, R8, 0x5410, RZ ;  /* 0x000054100898b816 */ /* 0x000fe400000000ff */
[----:B------:R1:W2:Y:S04]  /*71b0*/  LDL.LU.S16 R8, [R1+0x10] ;  /* 0x0000100001087983 */ /* 0x0002a80000300600 */
[----:B------:R1:W3:Y:S01]  /*71c0*/  LDL.LU.S16 R30, [R1+0x1c] ;  /* 0x00001c00011e7983 */ /* 0x0002e20000300600 */
[----:B------:R-:W-:Y:S01]  /*71d0*/  FFMA.FTZ R6, R142, c[0x0][0x23c], -R3 ;  /* 0x00008f008e067a23 */ /* 0x000fe20000010803 */
[----:B----4-:R-:W-:-:S03]  /*71e0*/  @!P4 HADD2 R81, -R151.H0_H0, -RZ.H0_H0 ;  /* 0xa00000ff9751c230 */ /* 0x010fc60000000900 */
[----:B------:R4:W-:Y:S02]  /*71f0*/  MUFU.EX2 R201, R6 ;  /* 0x0000000600c97308 */ /* 0x0009e40000000800 */
[----:B------:R-:W-:-:S04]  /*7200*/  PRMT R25, R81, 0x7610, R25 ;  /* 0x0000761051197816 */ /* 0x000fc80000000019 */
[----:B------:R-:W-:Y:S01]  /*7210*/  @!P4 PRMT R151, R25, 0x5410, RZ ;  /* 0x000054101997c816 */ /* 0x000fe200000000ff */
[----:B----4-:R-:W-:-:S04]  /*7220*/  FFMA.FTZ R6, R140, c[0x0][0x23c], -R3 ;  /* 0x00008f008c067a23 */ /* 0x010fc80000010803 */
[----:B------:R-:W4:Y:S01]  /*7230*/  MUFU.EX2 R203, R6 ;  /* 0x0000000600cb7308 */ /* 0x000f220000000800 */
[C---:B------:R-:W-:Y:S02]  /*7240*/  ISETP.GE.U32.AND P4, PT, R237.reuse, R13, PT ;  /* 0x0000000ded00720c */ /* 0x040fe40003f86070 */
[----:B------:R1:W5:Y:S01]  /*7250*/  LDL.LU.S16 R13, [R1+0x2c] ;  /* 0x00002c00010d7983 */ /* 0x0003620000300600 */
[----:B------:R-:W-:Y:S02]  /*7260*/  ISETP.GE.U32.AND P0, PT, R237, R62, PT ;  /* 0x0000003eed00720c */ /* 0x000fe40003f06070 */
[----:B------:R-:W-:Y:S01]  /*7270*/  LOP3.LUT R4, R113, 0xff, RZ, 0xc0, !PT ;  /* 0x000000ff71047812 */ /* 0x000fe200078ec0ff */
[----:B------:R-:W-:Y:S01]  /*7280*/  IMAD.MOV.U32 R25, RZ, RZ, R134 ;  /* 0x000000ffff197224 */ /* 0x000fe200078e0086 */
[----:B----4-:R-:W-:-:S04]  /*7290*/  F2FP.PACK_AB R6, R203, R201 ;  /* 0x000000c9cb06723e */ /* 0x010fc800000000ff */
[C---:B------:R-:W-:Y:S01]  /*72a0*/  PRMT R149, R6.reuse, 0x7610, R149 ;  /* 0x0000761006957816 */ /* 0x040fe20000000095 */
[----:B------:R-:W-:Y:S01]  /*72b0*/  IMAD.MOV.U32 R134, RZ, RZ, R132 ;  /* 0x000000ffff867224 */ /* 0x000fe200078e0084 */
[----:B------:R-:W-:Y:S01]  /*72c0*/  ISETP.GE.U32.AND P3, PT, R237, R4, PT ;  /* 0x00000004ed00720c */ /* 0x000fe20003f66070 */
[----:B------:R-:W-:Y:S01]  /*72d0*/  IMAD.MOV.U32 R132, RZ, RZ, R130 ;  /* 0x000000ffff847224 */ /* 0x000fe200078e0082 */
[----:B------:R-:W-:Y:S01]  /*72e0*/  SHF.R.U32.HI R4, RZ, 0x8, R117 ;  /* 0x00000008ff047819 */ /* 0x000fe20000011675 */
[----:B------:R-:W-:Y:S01]  /*72f0*/  IMAD.MOV.U32 R130, RZ, RZ, R28 ;  /* 0x000000ffff827224 */ /* 0x000fe200078e001c */
[----:B------:R-:W-:Y:S01]  /*7300*/  PRMT R148, R6, 0x7632, R148 ;  /* 0x0000763206947816 */ /* 0x000fe20000000094 */
[----:B------:R-:W-:Y:S01]  /*7310*/  IMAD.MOV.U32 R28, RZ, RZ, R131 ;  /* 0x000000ffff1c7224 */ /* 0x000fe200078e0083 */
[----:B------:R-:W-:Y:S01]  /*7320*/  LOP3.LUT R4, R4, 0xffff, RZ, 0xc0, !PT ;  /* 0x0000ffff04047812 */ /* 0x000fe200078ec0ff */
[----:B------:R-:W-:Y:S02]  /*7330*/  IMAD.MOV.U32 R131, RZ, RZ, R126 ;  /* 0x000000ffff837224 */ /* 0x000fe400078e007e */
[----:B------:R-:W-:-:S02]  /*7340*/  IMAD.MOV.U32 R126, RZ, RZ, R125 ;  /* 0x000000ffff7e7224 */ /* 0x000fc400078e007d */
[----:B------:R-:W-:Y:S01]  /*7350*/  IMAD.MOV.U32 R125, RZ, RZ, R104 ;  /* 0x000000ffff7d7224 */ /* 0x000fe200078e0068 */
[----:B------:R-:W-:Y:S02]  /*7360*/  PRMT R104, R149, 0x5410, R148 ;  /* 0x0000541095687816 */ /* 0x000fe40000000094 */
[----:B------:R-:W-:Y:S02]  /*7370*/  ISETP.GE.U32.AND P5, PT, R237, R9, PT ;  /* 0x00000009ed00720c */ /* 0x000fe40003fa6070 */
[----:B------:R-:W-:Y:S01]  /*7380*/  SHF.R.U32.HI R9, RZ, 0x18, R53 ;  /* 0x00000018ff097819 */ /* 0x000fe20000011635 */
[----:B--2---:R-:W-:-:S05]  /*7390*/  @!P0 HADD2 R8, -R149.H0_H0, -RZ.H0_H0 ;  /* 0xa00000ff95088230 */ /* 0x004fca0000000900 */
[----:B------:R-:W-:-:S04]  /*73a0*/  PRMT R7, R8, 0x7610, R7 ;  /* 0x0000761008077816 */ /* 0x000fc80000000007 */
[----:B------:R-:W-:Y:S02]  /*73b0*/  @!P0 PRMT R149, R7, 0x5410, RZ ;  /* 0x0000541007958816 */ /* 0x000fe400000000ff */
[----:B------:R-:W-:Y:S02]  /*73c0*/  ISETP.GE.U32.AND P0, PT, R237, R4, PT ;  /* 0x00000004ed00720c */ /* 0x000fe40003f06070 */
[----:B------:R-:W-:-:S04]  /*73d0*/  LOP3.LUT R4, R53, 0xffff, RZ, 0xc0, !PT ;  /* 0x0000ffff35047812 */ /* 0x000fc800078ec0ff */
[----:B------:R-:W-:Y:S02]  /*73e0*/  SHF.R.U32.HI R6, RZ, 0x8, R4 ;  /* 0x00000008ff067819 */ /* 0x000fe40000011604 */
[----:B------:R-:W-:Y:S01]  /*73f0*/  LOP3.LUT R4, R53, 0xff, RZ, 0xc0, !PT ;  /* 0x000000ff35047812 */ /* 0x000fe200078ec0ff */
[----:B------:R-:W-:-:S03]  /*7400*/  FFMA.FTZ R7, R143, c[0x0][0x23c], -R0 ;  /* 0x00008f008f077a23 */ /* 0x000fc60000010800 */
[----:B------:R-:W-:Y:S02]  /*7410*/  PRMT R88, R4, 0x5410, R6 ;  /* 0x0000541004587816 */ /* 0x000fe40000000006 */
[----:B------:R-:W-:Y:S01]  /*7420*/  SHF.R.U32.HI R4, RZ, 0x10, R53 ;  /* 0x00000010ff047819 */ /* 0x000fe20000011635 */
[----:B------:R2:W-:Y:S01]  /*7430*/  MUFU.EX2 R198, R7 ;  /* 0x0000000700c67308 */ /* 0x0005e20000000800 */
[----:B---3--:R-:W-:Y:S02]  /*7440*/  @!P0 HADD2 R30, -R148.H0_H0, -RZ.H0_H0 ;  /* 0xa00000ff941e8230 */ /* 0x008fe40000000900 */
[----:B--2---:R-:W-:-:S04]  /*7450*/  LOP3.LUT R7, R4, 0xff, RZ, 0xc0, !PT ;  /* 0x000000ff04077812 */ /* 0x004fc800078ec0ff */
[----:B------:R-:W-:Y:S02]  /*7460*/  PRMT R81, R7, 0x5410, R9 ;  /* 0x0000541007517816 */ /* 0x000fe40000000009 */
[----:B------:R-:W-:-:S04]  /*7470*/  PRMT R7, R30, 0x7610, R7 ;  /* 0x000076101e077816 */ /* 0x000fc80000000007 */
[----:B------:R-:W-:Y:S02]  /*7480*/  @!P0 PRMT R148, R7, 0x5410, RZ ;  /* 0x0000541007948816 */ /* 0x000fe400000000ff */
[----:B------:R1:W2:Y:S01]  /*7490*/  LDL.LU.S16 R7, [R1+0x30] ;  /* 0x0000300001077983 */ /* 0x0002a20000300600 */
[----:B------:R-:W-:-:S04]  /*74a0*/  FFMA.FTZ R8, R141, c[0x0][0x23c], -R0 ;  /* 0x00008f008d087a23 */ /* 0x000fc80000010800 */
[----:B------:R-:W3:Y:S01]  /*74b0*/  MUFU.EX2 R199, R8 ;  /* 0x0000000800c77308 */ /* 0x000ee20000000800 */
[----:B------:R-:W-:Y:S02]  /*74c0*/  SHF.R.U32.HI R6, RZ, 0x8, R95 ;  /* 0x00000008ff067819 */ /* 0x000fe4000001165f */
[----:B------:R-:W-:Y:S02]  /*74d0*/  LOP3.LUT R4, R96, 0xff, RZ, 0xc0, !PT ;  /* 0x000000ff60047812 */ /* 0x000fe400078ec0ff */
[----:B------:R-:W-:Y:S02]  /*74e0*/  PRMT R96, R103, 0x5410, R6 ;  /* 0x0000541067607816 */ /* 0x000fe40000000006 */
[----:B------:R-:W-:Y:S02]  /*74f0*/  PRMT R95, R4, 0x5410, R102 ;  /* 0x00005410045f7816 */ /* 0x000fe40000000066 */
[----:B------:R-:W-:Y:S02]  /*7500*/  LOP3.LUT R4, R14, 0xff, RZ, 0xc0, !PT ;  /* 0x000000ff0e047812 */ /* 0x000fe400078ec0ff */
[----:B---3--:R-:W-:-:S04]  /*7510*/  F2FP.PACK_AB R6, R199, R198 ;  /* 0x000000c6c706723e */ /* 0x008fc800000000ff */
[----:B------:R-:W-:Y:S01]  /*7520*/  PRMT R147, R6, 0x7610, R147 ;  /* 0x0000761006937816 */ /* 0x000fe20000000093 */
[----:B------:R-:W-:Y:S01]  /*7530*/  @!P2 HADD2 R196, -R156.H0_H0, -RZ.H0_H0 ;  /* 0xa00000ff9cc4a230 */ /* 0x000fe20000000900 */
[----:B------:R-:W-:-:S03]  /*7540*/  ISETP.GE.U32.AND P0, PT, R237, R4, PT ;  /* 0x00000004ed00720c */ /* 0x000fc60003f06070 */
[----:B-----5:R-:W-:Y:S01]  /*7550*/  @!P3 HADD2 R13, -R147.H0_H0, -RZ.H0_H0 ;  /* 0xa00000ff930db230 */ /* 0x020fe20000000900 */
[----:B------:R-:W-:Y:S01]  /*7560*/  FFMA.FTZ R4, R114, c[0x0][0x23c], -R3 ;  /* 0x00008f0072047a23 */ /* 0x000fe20000010803 */
[----:B------:R-:W-:Y:S02]  /*7570*/  PRMT R146, R6, 0x7632, R146 ;  /* 0x0000763206927816 */ /* 0x000fe40000000092 */
[----:B------:R-:W-:Y:S02]  /*7580*/  @!P2 PRMT R156, R196, 0x5410, RZ ;  /* 0x00005410c49ca816 */ /* 0x000fe400000000ff */
[----:B------:R-:W-:Y:S01]  /*7590*/  PRMT R9, R13, 0x7610, R9 ;  /* 0x000076100d097816 */ /* 0x000fe20000000009 */
[----:B------:R3:W-:Y:S02]  /*75a0*/  MUFU.EX2 R196, R4 ;  /* 0x0000000400c47308 */ /* 0x0007e40000000800 */
[----:B---3--:R-:W-:Y:S01]  /*75b0*/  FFMA.FTZ R4, R98, c[0x0][0x23c], -R3 ;  /* 0x00008f0062047a23 */ /* 0x008fe20000010803 */
[----:B------:R-:W-:-:S02]  /*75c0*/  PRMT R98, R147, 0x5410, R146 ;  /* 0x0000541093627816 */ /* 0x000fc40000000092 */
[----:B------:R-:W-:Y:S02]  /*75d0*/  @!P3 PRMT R147, R9, 0x5410, RZ ;  /* 0x000054100993b816 */ /* 0x000fe400000000ff */
[----:B------:R1:W3:Y:S01]  /*75e0*/  LDL.LU.S16 R9, [R1+0x40] ;  /* 0x0000400001097983 */ /* 0x0002e20000300600 */
[----:B------:R-:W-:Y:S01]  /*75f0*/  ISETP.GE.U32.AND P2, PT, R237, R59, PT ;  /* 0x0000003bed00720c */ /* 0x000fe20003f46070 */
[----:B------:R4:W5:Y:S01]  /*7600*/  MUFU.EX2 R197, R4 ;  /* 0x0000000400c57308 */ /* 0x0009620000000800 */
[----:B------:R-:W-:-:S11]  /*7610*/  LOP3.LUT R6, R10, 0xff, RZ, 0xc0, !PT ;  /* 0x000000ff0a067812 */ /* 0x000fd600078ec0ff */
[----:B--2---:R-:W-:-:S05]  /*7620*/  @!P2 HADD2 R7, -R146.H0_H0, -RZ.H0_H0 ;  /* 0xa00000ff9207a230 */ /* 0x004fca0000000900 */
[----:B------:R-:W-:-:S04]  /*7630*/  PRMT R8, R7, 0x7610, R8 ;  /* 0x0000761007087816 */ /* 0x000fc80000000008 */
[----:B------:R-:W-:Y:S02]  /*7640*/  @!P2 PRMT R146, R8, 0x5410, RZ ;  /* 0x000054100892a816 */ /* 0x000fe400000000ff */
[----:B------:R1:W2:Y:S01]  /*7650*/  LDL.LU.S16 R8, [R1+0x3c] ;  /* 0x00003c0001087983 */ /* 0x0002a20000300600 */
[----:B----4-:R-:W-:-:S04]  /*7660*/  LOP3.LUT R4, R10, 0xffff, RZ, 0xc0, !PT ;  /* 0x0000ffff0a047812 */ /* 0x010fc800078ec0ff */
[----:B------:R-:W-:Y:S02]  /*7670*/  SHF.R.U32.HI R4, RZ, 0x8, R4 ;  /* 0x00000008ff047819 */ /* 0x000fe40000011604 */
[----:B------:R-:W-:Y:S02]  /*7680*/  ISETP.GE.U32.AND P3, PT, R237, R6, PT ;  /* 0x00000006ed00720c */ /* 0x000fe40003f66070 */
[----:B------:R-:W-:-:S04]  /*7690*/  LOP3.LUT R4, R4, 0xffff, RZ, 0xc0, !PT ;  /* 0x0000ffff04047812 */ /* 0x000fc800078ec0ff */
[----:B------:R-:W-:Y:S02]  /*76a0*/  ISETP.GE.U32.AND P2, PT, R237, R4, PT ;  /* 0x00000004ed00720c */ /* 0x000fe40003f46070 */
[----:B-----5:R-:W-:-:S04]  /*76b0*/  F2FP.PACK_AB R4, R197, R196 ;  /* 0x000000c4c504723e */ /* 0x020fc800000000ff */
[----:B------:R-:W-:Y:S02]  /*76c0*/  PRMT R145, R4, 0x7610, R145 ;  /* 0x0000761004917816 */ /* 0x000fe40000000091 */
[----:B------:R-:W-:-:S04]  /*76d0*/  SHF.R.U32.HI R7, RZ, 0x8, R15 ;  /* 0x00000008ff077819 */ /* 0x000fc8000001160f */
[----:B------:R-:W-:Y:S01]  /*76e0*/  PRMT R90, R16, 0x5410, R7 ;  /* 0x00005410105a7816 */ /* 0x000fe20000000007 */
[----:B---3--:R-:W-:-:S05]  /*76f0*/  @!P3 HADD2 R9, -R145.H0_H0, -RZ.H0_H0 ;  /* 0xa00000ff9109b230 */ /* 0x008fca0000000900 */
[----:B------:R-:W-:Y:S02]  /*7700*/  PRMT R7, R9, 0x7610, R7 ;  /* 0x0000761009077816 */ /* 0x000fe40000000007 */
[----:B------:R1:W3:Y:S01]  /*7710*/  LDL.LU.S16 R9, [R1+0x60] ;  /* 0x0000600001097983 */ /* 0x0002e20000300600 */
[----:B------:R-:W-:Y:S02]  /*7720*/  PRMT R144, R4, 0x7632, R144 ;  /* 0x0000763204907816 */ /* 0x000fe40000000090 */
[----:B------:R-:W-:Y:S02]  /*7730*/  SHF.R.U32.HI R4, RZ, 0x18, R10 ;  /* 0x00000018ff047819 */ /* 0x000fe4000001160a */
[----:B------:R-:W-:Y:S02]  /*7740*/  PRMT R93, R145, 0x5410, R144 ;  /* 0x00005410915d7816 */ /* 0x000fe40000000090 */
[----:B------:R-:W-:Y:S02]  /*7750*/  LOP3.LUT R6, R18, 0xff, RZ, 0xc0, !PT ;  /* 0x000000ff12067812 */ /* 0x000fe400078ec0ff */
[----:B------:R-:W-:-:S02]  /*7760*/  @!P3 PRMT R145, R7, 0x5410, RZ ;  /* 0x000054100791b816 */ /* 0x000fc400000000ff */
[----:B------:R-:W-:Y:S02]  /*7770*/  ISETP.GE.U32.AND P3, PT, R237, R4, PT ;  /* 0x00000004ed00720c */ /* 0x000fe40003f66070 */
[----:B------:R-:W-:Y:S02]  /*7780*/  SHF.R.U32.HI R4, RZ, 0x10, R10 ;  /* 0x00000010ff047819 */ /* 0x000fe4000001160a */
[----:B------:R-:W-:Y:S02]  /*7790*/  PRMT R87, R6, 0x5410, R17 ;  /* 0x0000541006577816 */ /* 0x000fe40000000011 */
[----:B------:R-:W-:Y:S01]  /*77a0*/  LOP3.LUT R4, R4, 0xff, RZ, 0xc0, !PT ;  /* 0x000000ff04047812 */ /* 0x000fe200078ec0ff */
[----:B------:R-:W-:-:S04]  /*77b0*/  FFMA.FTZ R7, R52, c[0x0][0x23c], -R0 ;  /* 0x00008f0034077a23 */ /* 0x000fc80000010800 */
[----:B------:R-:W-:Y:S01]  /*77c0*/  MUFU.EX2 R195, R7 ;  /* 0x0000000700c37308 */ /* 0x000fe20000000800 */
[----:B--2---:R-:W-:-:S05]  /*77d0*/  @!P2 HADD2 R8, -R144.H0_H0, -RZ.H0_H0 ;  /* 0xa00000ff9008a230 */ /* 0x004fca0000000900 */
[----:B------:R-:W-:-:S04]  /*77e0*/  PRMT R6, R8, 0x7610, R6 ;  /* 0x0000761008067816 */ /* 0x000fc80000000006 */
[----:B------:R-:W-:Y:S01]  /*77f0*/  @!P2 PRMT R144, R6, 0x5410, RZ ;  /* 0x000054100690a816 */ /* 0x000fe200000000ff */
[----:B------:R-:W-:Y:S01]  /*7800*/  FFMA.FTZ R6, R115, c[0x0][0x23c], -R0 ;  /* 0x00008f0073067a23 */ /* 0x000fe20000010800 */
[----:B------:R-:W-:Y:S02]  /*7810*/  ISETP.GE.U32.AND P2, PT, R237, R4, PT ;  /* 0x00000004ed00720c */ /* 0x000fe40003f46070 */
[C---:B------:R-:W-:Y:S01]  /*7820*/  LOP3.LUT R4, R26.reuse, 0xffff, RZ, 0xc0, !PT ;  /* 0x0000ffff1a047812 */ /* 0x040fe200078ec0ff */
[----:B------:R2:W4:Y:S03]  /*7830*/  MUFU.EX2 R194, R6 ;  /* 0x0000000600c27308 */ /* 0x0005260000000800 */
[----:B--2---:R-:W-:Y:S02]  /*7840*/  SHF.R.U32.HI R6, RZ, 0x8, R4 ;  /* 0x00000008ff067819 */ /* 0x004fe40000011604 */
[----:B------:R-:W-:-:S04]  /*7850*/  LOP3.LUT R4, R26, 0xff, RZ, 0xc0, !PT ;  /* 0x000000ff1a047812 */ /* 0x000fc800078ec0ff */
[----:B------:R-:W-:Y:S02]  /*7860*/  PRMT R80, R4, 0x5410, R6 ;  /* 0x0000541004507816 */ /* 0x000fe40000000006 */
[----:B------:R-:W-:-:S04]  /*7870*/  SHF.R.U32.HI R4, RZ, 0x10, R26 ;  /* 0x00000010ff047819 */ /* 0x000fc8000001161a */
[----:B------:R-:W-:Y:S02]  /*7880*/  LOP3.LUT R7, R4, 0xff, RZ, 0xc0, !PT ;  /* 0x000000ff04077812 */ /* 0x000fe400078ec0ff */
[----:B------:R-:W-:Y:S02]  /*7890*/  LOP3.LUT R4, R21, 0xff, RZ, 0xc0, !PT ;  /* 0x000000ff15047812 */ /* 0x000fe400078ec0ff */
[----:B------:R-:W-:Y:S02]  /*78a0*/  SHF.R.U32.HI R6, RZ, 0x8, R19 ;  /* 0x00000008ff067819 */ /* 0x000fe40000011613 */
[----:B------:R-:W-:Y:S02]  /*78b0*/  PRMT R62, R4, 0x5410, R20 ;  /* 0x00005410043e7816 */ /* 0x000fe40000000014 */
[----:B------:R-:W-:Y:S02]  /*78c0*/  SHF.R.U32.HI R4, RZ, 0x8, R23 ;  /* 0x00000008ff047819 */ /* 0x000fe40000011617 */
[----:B------:R-:W-:Y:S01]  /*78d0*/  PRMT R63, R22, 0x5410, R6 ;  /* 0x00005410163f7816 */ /* 0x000fe20000000006 */
[----:B------:R1:W2:Y:S04]  /*78e0*/  LDL.LU.S16 R23, [R1+0x68] ;  /* 0x0000680001177983 */ /* 0x0002a80000300600 */
[----:B------:R1:W5:Y:S04]  /*78f0*/  LDL.LU.S16 R22, [R1+0x74] ;  /* 0x0000740001167983 */ /* 0x0003680000300600 */
[----:B------:R1:W2:Y:S04]  /*7900*/  LDL.LU.S16 R21, [R1+0x70] ;  /* 0x0000700001157983 */ /* 0x0002a80000300600 */
[----:B------:R1:W2:Y:S01]  /*7910*/  LDL.LU.S16 R19, [R1+0x6c] ;  /* 0x00006c0001137983 */ /* 0x0002a20000300600 */
[----:B----4-:R-:W-:-:S04]  /*7920*/  F2FP.PACK_AB R6, R195, R194 ;  /* 0x000000c2c306723e */ /* 0x010fc800000000ff */
[----:B------:R-:W-:Y:S02]  /*7930*/  PRMT R143, R6, 0x7610, R143 ;  /* 0x00007610068f7816 */ /* 0x000fe4000000008f */
[----:B------:R-:W-:-:S03]  /*7940*/  SHF.R.U32.HI R8, RZ, 0x18, R26 ;  /* 0x00000018ff087819 */ /* 0x000fc6000001161a */
[----:B---3--:R-:W-:Y:S01]  /*7950*/  @!P2 HADD2 R9, -R143.H0_H0, -RZ.H0_H0 ;  /* 0xa00000ff8f09a230 */ /* 0x008fe20000000900 */
[----:B------:R-:W-:Y:S01]  /*7960*/  PRMT R76, R7, 0x5410, R8 ;  /* 0x00005410074c7816 */ /* 0x000fe20000000008 */
[----:B------:R-:W-:Y:S01]  /*7970*/  IMAD R176, R2, 0x2, R173 ;  /* 0x0000000202b07824 */ /* 0x000fe200078e02ad */
[----:B------:R-:W-:Y:S02]  /*7980*/  PRMT R142, R6, 0x7632, R142 ;  /* 0x00007632068e7816 */ /* 0x000fe4000000008e */
[----:B------:R-:W-:Y:S02]  /*7990*/  PRMT R7, R9, 0x7610, R7 ;  /* 0x0000761009077816 */ /* 0x000fe40000000007 */
[----:B------:R-:W-:Y:S01]  /*79a0*/  LOP3.LUT R4, R4, 0xffff, RZ, 0xc0, !PT ;  /* 0x0000ffff04047812 */ /* 0x000fe200078ec0ff */
[----:B------:R-:W3:Y:S01]  /*79b0*/  LDSM.16.MT88.4 R64, [R176+0x6000] ;  /* 0x00600000b040783b */ /* 0x000ee20000004200 */
[----:B------:R-:W-:Y:S02]  /*79c0*/  PRMT R79, R143, 0x5410, R142 ;  /* 0x000054108f4f7816 */ /* 0x000fe4000000008e */
[----:B------:R-:W-:-:S02]  /*79d0*/  @!P2 PRMT R143, R7, 0x5410, RZ ;  /* 0x00005410078fa816 */ /* 0x000fc400000000ff */
[----:B------:R-:W-:Y:S02]  /*79e0*/  ISETP.GE.U32.AND P2, PT, R237, R4, PT ;  /* 0x00000004ed00720c */ /* 0x000fe40003f46070 */
[----:B------:R-:W-:-:S04]  /*79f0*/  LOP3.LUT R4, R11, 0xffff, RZ, 0xc0, !PT ;  /* 0x0000ffff0b047812 */ /* 0x000fc800078ec0ff */
[----:B------:R-:W-:Y:S02]  /*7a00*/  SHF.R.U32.HI R6, RZ, 0x8, R4 ;  /* 0x00000008ff067819 */ /* 0x000fe40000011604 */
[----:B------:R-:W-:-:S04]  /*7a10*/  LOP3.LUT R4, R11, 0xff, RZ, 0xc0, !PT ;  /* 0x000000ff0b047812 */ /* 0x000fc800078ec0ff */
[----:B------:R-:W-:Y:S02]  /*7a20*/  PRMT R56, R4, 0x5410, R6 ;  /* 0x0000541004387816 */ /* 0x000fe40000000006 */
[----:B------:R-:W-:Y:S02]  /*7a30*/  SHF.R.U32.HI R6, RZ, 0x10, R11 ;  /* 0x00000010ff067819 */ /* 0x000fe4000001160b */
[----:B------:R-:W-:Y:S02]  /*7a40*/  LOP3.LUT R4, R12, 0xffff, RZ, 0xc0, !PT ;  /* 0x0000ffff0c047812 */ /* 0x000fe400078ec0ff */
[----:B------:R-:W-:Y:S02]  /*7a50*/  SHF.R.U32.HI R7, RZ, 0x10, R12 ;  /* 0x00000010ff077819 */ /* 0x000fe4000001160c */
[----:B------:R-:W-:Y:S02]  /*7a60*/  LOP3.LUT R8, R6, 0xff, RZ, 0xc0, !PT ;  /* 0x000000ff06087812 */ /* 0x000fe400078ec0ff */
[----:B------:R-:W-:-:S02]  /*7a70*/  SHF.R.U32.HI R6, RZ, 0x8, R4 ;  /* 0x00000008ff067819 */ /* 0x000fc40000011604 */
[----:B------:R-:W-:Y:S02]  /*7a80*/  SHF.R.U32.HI R9, RZ, 0x18, R12 ;  /* 0x00000018ff097819 */ /* 0x000fe4000001160c */
[----:B------:R-:W-:-:S04]  /*7a90*/  LOP3.LUT R4, R7, 0xff, RZ, 0xc0, !PT ;  /* 0x000000ff07047812 */ /* 0x000fc800078ec0ff */
[----:B------:R-:W-:Y:S01]  /*7aa0*/  PRMT R58, R4, 0x5410, R9 ;  /* 0x00005410043a7816 */ /* 0x000fe20000000009 */
[--C-:B------:R-:W-:Y:S02]  /*7ab0*/  FFMA.FTZ R4, R55, c[0x0][0x23c], -R3.reuse ;  /* 0x00008f0037047a23 */ /* 0x100fe40000010803 */
[----:B------:R-:W4:Y:S01]  /*7ac0*/  LDSM.16.MT88.4 R52, [R176+0x6800] ;  /* 0x00680000b034783b */ /* 0x000f220000004200 */
[----:B------:R-:W-:Y:S01]  /*7ad0*/  LOP3.LUT R10, R12, 0xff, RZ, 0xc0, !PT ;  /* 0x000000ff0c0a7812 */ /* 0x000fe200078ec0ff */
[----:B------:R-:W-:Y:S02]  /*7ae0*/  FFMA.FTZ R7, R99, c[0x0][0x23c], -R3 ;  /* 0x00008f0063077a23 */ /* 0x000fe40000010803 */
[----:B------:R-:W-:Y:S01]  /*7af0*/  FADD.FTZ R3, R251, R249 ;  /* 0x000000f9fb037221 */ /* 0x000fe20000010000 */
[----:B------:R-:W-:Y:S01]  /*7b00*/  PRMT R59, R10, 0x5410, R6 ;  /* 0x000054100a3b7816 */ /* 0x000fe20000000006 */
[----:B------:R-:W-:Y:S01]  /*7b10*/  FADD.FTZ R6, R193, R192 ;  /* 0x000000c0c1067221 */ /* 0x000fe20000010000 */
[----:B---3--:R-:W-:Y:S01]  /*7b20*/  HMMA.16816.F32 R12, R44, R64, RZ ;  /* 0x000000402c0c723c */ /* 0x008fe200000018ff */
[----:B------:R3:W-:Y:S01]  /*7b30*/  MUFU.EX2 R192, R4 ;  /* 0x0000000400c07308 */ /* 0x0007e20000000800 */
[----:B------:R-:W-:-:S02]  /*7b40*/  FFMA.FTZ R17, R97, c[0x0][0x23c], -R0 ;  /* 0x00008f0061117a23 */ /* 0x000fc40000010800 */
[----:B------:R-:W-:-:S05]  /*7b50*/  FFMA.FTZ R18, R94, c[0x0][0x23c], -R0 ;  /* 0x00008f005e127a23 */ /* 0x000fca0000010800 */
[----:B------:R1:W-:Y:S01]  /*7b60*/  MUFU.EX2 R193, R7 ;  /* 0x0000000700c17308 */ /* 0x0003e20000000800 */
[----:B---3--:R-:W-:Y:S02]  /*7b70*/  FADD.FTZ R4, R248, R3 ;  /* 0x00000003f8047221 */ /* 0x008fe40000010000 */
[----:B------:R-:W-:Y:S02]  /*7b80*/  FADD.FTZ R3, R191, R6 ;  /* 0x00000006bf037221 */ /* 0x000fe40000010000 */
[----:B-1----:R-:W-:-:S03]  /*7b90*/  FADD.FTZ R7, R217, R4 ;  /* 0x00000004d9077221 */ /* 0x002fc60000010000 */
[----:B------:R-:W-:Y:S01]  /*7ba0*/  MUFU.EX2 R191, R17 ;  /* 0x0000001100bf7308 */ /* 0x000fe20000000800 */
[----:B------:R-:W-:Y:S02]  /*7bb0*/  FADD.FTZ R4, R210, R3 ;  /* 0x00000003d2047221 */ /* 0x000fe40000010000 */
[----:B------:R-:W-:Y:S02]  /*7bc0*/  FADD.FTZ R7, R190, R7 ;  /* 0x00000007be077221 */ /* 0x000fe40000010000 */
[----:B------:R-:W-:-:S03]  /*7bd0*/  FADD.FTZ R0, R31, R29 ;  /* 0x0000001d1f007221 */ /* 0x000fc60000010000 */
[----:B------:R-:W1:Y:S01]  /*7be0*/  MUFU.EX2 R190, R18 ;  /* 0x0000001200be7308 */ /* 0x000e620000000800 */
[----:B------:R-:W-:Y:S02]  /*7bf0*/  FADD.FTZ R4, R174, R4 ;  /* 0x00000004ae047221 */ /* 0x000fe40000010000 */
[----:B------:R-:W-:Y:S02]  /*7c00*/  IMAD R174, R5, 0x2, R173 ;  /* 0x0000000205ae7824 */ /* 0x000fe400078e02ad */
[----:B------:R-:W-:Y:S02]  /*7c10*/  FADD.FTZ R0, R78, R0 ;  /* 0x000000004e007221 */ /* 0x000fe40000010000 */
[----:B------:R-:W-:Y:S02]  /*7c20*/  IMAD.MOV.U32 R141, RZ, RZ, R28 ;  /* 0x000000ffff8d7224 */ /* 0x000fe400078e001c */
[----:B------:R-:W3:Y:S01]  /*7c30*/  LDSM.16.MT88.4 R28, [R174+0x6000] ;  /* 0x00600000ae1c783b */ /* 0x000ee20000004200 */
[----:B------:R-:W-:-:S02]  /*7c40*/  FADD.FTZ R0, R77, R0 ;  /* 0x000000004d007221 */ /* 0x000fc40000010000 */
[----:B------:R-:W-:Y:S02]  /*7c50*/  IMAD.MOV.U32 R20, RZ, RZ, R25 ;  /* 0x000000ffff147224 */ /* 0x000fe400078e0019 */
[----:B------:R-:W-:Y:S02]  /*7c60*/  IMAD.MOV.U32 R114, RZ, RZ, R126 ;  /* 0x000000ffff727224 */ /* 0x000fe400078e007e */
[----:B------:R-:W-:Y:S01]  /*7c70*/  IMAD.MOV.U32 R103, RZ, RZ, R125 ;  /* 0x000000ffff677224 */ /* 0x000fe200078e007d */
[----:B------:R-:W-:Y:S01]  /*7c80*/  SHF.R.U32.HI R11, RZ, 0x18, R11 ;  /* 0x00000018ff0b7819 */ /* 0x000fe2000001160b */
[----:B------:R-:W-:Y:S02]  /*7c90*/  IMAD.MOV.U32 R25, RZ, RZ, R134 ;  /* 0x000000ffff197224 */ /* 0x000fe400078e0086 */
[----:B------:R-:W-:Y:S02]  /*7ca0*/  IMAD.MOV.U32 R140, RZ, RZ, R132 ;  /* 0x000000ffff8c7224 */ /* 0x000fe400078e0084 */
[----:B------:R-:W-:-:S02]  /*7cb0*/  IMAD.MOV.U32 R126, RZ, RZ, R135 ;  /* 0x000000ffff7e7224 */ /* 0x000fc400078e0087 */
[----:B------:R-:W-:Y:S02]  /*7cc0*/  IMAD.MOV.U32 R125, RZ, RZ, R133 ;  /* 0x000000ffff7d7224 */ /* 0x000fe400078e0085 */
[----:B----4-:R-:W-:Y:S01]  /*7cd0*/  HMMA.16816.F32 R132, R40, R52, R12 ;  /* 0x000000342884723c */ /* 0x010fe2000000180c */
[----:B------:R-:W-:Y:S01]  /*7ce0*/  FADD.FTZ R16, R91, R89 ;  /* 0x000000595b107221 */ /* 0x000fe20000010000 */
[----:B------:R-:W-:-:S05]  /*7cf0*/  PRMT R57, R8, 0x5410, R11 ;  /* 0x0000541008397816 */ /* 0x000fca000000000b */
[----:B------:R-:W-:Y:S01]  /*7d00*/  FADD.FTZ R14, R24, R0 ;  /* 0x00000000180e7221 */ /* 0x000fe20000010000 */
[----:B-1----:R-:W-:Y:S01]  /*7d10*/  F2FP.PACK_AB R0, R190, R191 ;  /* 0x000000bfbe00723e */ /* 0x002fe200000000ff */
[----:B------:R-:W-:Y:S01]  /*7d20*/  HMMA.16816.F32 R8, R36, R64, RZ ;  /* 0x000000402408723c */ /* 0x000fe200000018ff */
[----:B------:R-:W-:-:S06]  /*7d30*/  FADD.FTZ R6, R85, R16 ;  /* 0x0000001055067221 */ /* 0x000fcc0000010000 */
[----:B------:R-:W-:Y:S01]  /*7d40*/  PRMT R64, R0, 0x7632, R64 ;  /* 0x0000763200407816 */ /* 0x000fe20000000040 */
[----:B------:R-:W-:Y:S02]  /*7d50*/  FADD.FTZ R3, R86, R6 ;  /* 0x0000000656037221 */ /* 0x000fe40000010000 */
[----:B------:R-:W-:Y:S02]  /*7d60*/  IMAD.MOV.U32 R117, RZ, RZ, R130 ;  /* 0x000000ffff757224 */ /* 0x000fe400078e0082 */
[----:B------:R-:W-:Y:S01]  /*7d70*/  FADD.FTZ R15, R27, R3 ;  /* 0x000000031b0f7221 */ /* 0x000fe20000010000 */
[----:B------:R-:W-:Y:S02]  /*7d80*/  F2FP.PACK_AB R3, R192, R193 ;  /* 0x000000c1c003723e */ /* 0x000fe400000000ff */
[----:B------:R-:W-:Y:S02]  /*7d90*/  PRMT R65, R0, 0x7610, R65 ;  /* 0x0000761000417816 */ /* 0x000fe40000000041 */
[----:B------:R-:W-:-:S02]  /*7da0*/  PRMT R72, R3, 0x7632, R72 ;  /* 0x0000763203487816 */ /* 0x000fc40000000048 */
[----:B------:R-:W-:Y:S01]  /*7db0*/  PRMT R73, R3, 0x7610, R73 ;  /* 0x0000761003497816 */ /* 0x000fe20000000049 */
[----:B------:R-:W-:Y:S02]  /*7dc0*/  IMAD.MOV.U32 R115, RZ, RZ, R128 ;  /* 0x000000ffff737224 */ /* 0x000fe400078e0080 */
[----:B------:R-:W-:Y:S02]  /*7dd0*/  IMAD.MOV.U32 R102, RZ, RZ, R131 ;  /* 0x000000ffff667224 */ /* 0x000fe400078e0083 */
[----:B------:R-:W-:Y:S02]  /*7de0*/  IMAD.MOV.U32 R113, RZ, RZ, R124 ;  /* 0x000000ffff717224 */ /* 0x000fe400078e007c */
[----:B------:R-:W-:Y:S01]  /*7df0*/  IMAD.MOV.U32 R124, RZ, RZ, R112 ;  /* 0x000000ffff7c7224 */ /* 0x000fe200078e0070 */
[----:B------:R-:W-:Y:S01]  /*7e00*/  @!P3 HADD2 R5, -R142.H0_H0, -RZ.H0_H0 ;  /* 0xa00000ff8e05b230 */ /* 0x000fe20000000900 */
[----:B------:R-:W-:Y:S02]  /*7e10*/  IMAD.MOV.U32 R112, RZ, RZ, R129 ;  /* 0x000000ffff707224 */ /* 0x000fe400078e0081 */
[----:B------:R-:W-:Y:S01]  /*7e20*/  HMMA.16816.F32 R128, R32, R52, R8 ;  /* 0x000000342080723c */ /* 0x000fe20000001808 */
[----:B------:R-:W-:-:S02]  /*7e30*/  FADD.FTZ R12, R175, R4 ;  /* 0x00000004af0c7221 */ /* 0x000fc40000010000 */
[----:B------:R-:W-:-:S04]  /*7e40*/  IMAD R175, R2, 0x2, R174 ;  /* 0x0000000202af7824 */ /* 0x000fc800078e02ae */
[----:B------:R-:W-:Y:S01]  /*7e50*/  PRMT R53, R65, 0x5410, R64 ;  /* 0x0000541041357816 */ /* 0x000fe20000000040 */
[----:B------:R-:W-:Y:S01]  /*7e60*/  FADD.FTZ R13, R216, R7 ;  /* 0x00000007d80d7221 */ /* 0x000fe20000010000 */
[----:B------:R-:W-:Y:S02]  /*7e70*/  PRMT R52, R73, 0x5410, R72 ;  /* 0x0000541049347816 */ /* 0x000fe40000000048 */
[----:B------:R-:W-:Y:S01]  /*7e80*/  @!P3 PRMT R142, R5, 0x5410, RZ ;  /* 0x00005410058eb816 */ /* 0x000fe200000000ff */
[----:B------:R-:W-:Y:S01]  /*7e90*/  HSET2.LE.AND R2, R100, R111, PT ;  /* 0x0000006f64027233 */ /* 0x000fe20003803000 */
[----:B------:R-:W-:Y:S02]  /*7ea0*/  IMAD.MOV.U32 R91, RZ, RZ, R120 ;  /* 0x000000ffff5b7224 */ /* 0x000fe400078e0078 */
[----:B------:R-:W-:Y:S02]  /*7eb0*/  IMAD.MOV.U32 R89, RZ, RZ, R122 ;  /* 0x000000ffff597224 */ /* 0x000fe400078e007a */
[----:B------:R-:W-:-:S02]  /*7ec0*/  IMAD.MOV.U32 R251, RZ, RZ, R119 ;  /* 0x000000fffffb7224 */ /* 0x000fc400078e0077 */
[----:B------:R-:W-:Y:S02]  /*7ed0*/  IMAD.MOV.U32 R97, RZ, RZ, R118 ;  /* 0x000000ffff617224 */ /* 0x000fe400078e0076 */
[----:B------:R-:W-:Y:S02]  /*7ee0*/  IMAD.MOV.U32 R99, RZ, RZ, R116 ;  /* 0x000000ffff637224 */ /* 0x000fe400078e0074 */
[----:B------:R-:W-:Y:S01]  /*7ef0*/  FADD.FTZ R211, R211, R12 ;  /* 0x0000000cd3d37221 */ /* 0x000fe20000010000 */
[----:B------:R-:W-:Y:S02]  /*7f00*/  ULDC UR7, c[0x0][0x228] ;  /* 0x00008a0000077ab9 */ /* 0x000fe40000000800 */
[----:B------:R-:W-:Y:S01]  /*7f10*/  USHF.L.U32 UR4, UR7, 0x3, URZ ;  /* 0x0000000307047899 */ /* 0x000fe2000800063f */
[----:B------:R-:W-:Y:S02]  /*7f20*/  IMAD.MOV.U32 R77, RZ, RZ, R251 ;  /* 0x000000ffff4d7224 */ /* 0x000fe400078e00fb */
[----:B------:R-:W-:-:S02]  /*7f30*/  IMAD.MOV.U32 R251, RZ, RZ, R126 ;  /* 0x000000fffffb7224 */ /* 0x000fc400078e007e */
[----:B------:R-:W-:Y:S02]  /*7f40*/  IMAD.MOV.U32 R78, RZ, RZ, R114 ;  /* 0x000000ffff4e7224 */ /* 0x000fe400078e0072 */
[----:B------:R-:W-:Y:S02]  /*7f50*/  IMAD.MOV.U32 R85, RZ, RZ, R103 ;  /* 0x000000ffff557224 */ /* 0x000fe400078e0067 */
[----:B------:R-:W-:Y:S01]  /*7f60*/  IMAD.MOV.U32 R103, RZ, RZ, R112 ;  /* 0x000000ffff677224 */ /* 0x000fe200078e0070 */
[----:B--2---:R-:W-:-:S05]  /*7f70*/  @!P5 HADD2 R19, -R64.H0_H0, -RZ.H0_H0 ;  /* 0xa00000ff4013d230 */ /* 0x004fca0000000900 */
[----:B------:R-:W-:Y:S01]  /*7f80*/  PRMT R0, R19, 0x7610, R0 ;  /* 0x0000761013007816 */ /* 0x000fe20000000000 */
[----:B------:R-:W-:Y:S02]  /*7f90*/  IMAD.MOV.U32 R19, RZ, RZ, R117 ;  /* 0x000000ffff137224 */ /* 0x000fe400078e0075 */
[----:B------:R-:W-:Y:S02]  /*7fa0*/  IMAD.MOV.U32 R117, RZ, RZ, R25 ;  /* 0x000000ffff757224 */ /* 0x000fe400078e0019 */
[----:B------:R-:W1:Y:S01]  /*7fb0*/  LDSM.16.MT88.4 R24, [R174+0x6800] ;  /* 0x00680000ae18783b */ /* 0x000e620000004200 */
[----:B------:R-:W-:Y:S02]  /*7fc0*/  @!P0 HADD2 R21, -R65.H0_H0, -RZ.H0_H0 ;  /* 0xa00000ff41158230 */ /* 0x000fe40000000900 */
[----:B-----5:R-:W-:Y:S02]  /*7fd0*/  @!P2 HADD2 R22, -R72.H0_H0, -RZ.H0_H0 ;  /* 0xa00000ff4816a230 */ /* 0x020fe40000000900 */
[----:B------:R-:W-:Y:S01]  /*7fe0*/  @!P4 HADD2 R23, -R73.H0_H0, -RZ.H0_H0 ;  /* 0xa00000ff4917c230 */ /* 0x000fe20000000900 */
[----:B------:R-:W-:-:S02]  /*7ff0*/  PRMT R3, R21, 0x7610, R3 ;  /* 0x0000761015037816 */ /* 0x000fc40000000003 */
[----:B------:R-:W-:Y:S01]  /*8000*/  PRMT R6, R22, 0x7610, R6 ;  /* 0x0000761016067816 */ /* 0x000fe20000000006 */
[----:B------:R-:W-:Y:S01]  /*8010*/  IMAD.MOV.U32 R22, RZ, RZ, R115 ;  /* 0x000000ffff167224 */ /* 0x000fe200078e0073 */
[----:B------:R-:W-:Y:S01]  /*8020*/  PRMT R8, R23, 0x7610, R8 ;  /* 0x0000761017087816 */ /* 0x000fe20000000008 */
[----:B------:R-:W-:Y:S01]  /*8030*/  IMAD.MOV.U32 R115, RZ, RZ, R102 ;  /* 0x000000ffff737224 */ /* 0x000fe200078e0066 */
[----:B------:R-:W-:Y:S01]  /*8040*/  @!P0 PRMT R65, R3, 0x5410, RZ ;  /* 0x0000541003418816 */ /* 0x000fe200000000ff */
[----:B------:R-:W-:Y:S02]  /*8050*/  IMAD.MOV.U32 R21, RZ, RZ, R141 ;  /* 0x000000ffff157224 */ /* 0x000fe400078e008d */
[----:B------:R-:W-:Y:S01]  /*8060*/  IMAD.MOV.U32 R102, RZ, RZ, R140 ;  /* 0x000000ffff667224 */ /* 0x000fe200078e008c */
[----:B------:R-:W-:Y:S02]  /*8070*/  LEA R140, P0, R123, c[0x0][0x1f8], 0x1 ;  /* 0x00007e007b8c7a11 */ /* 0x000fe400078008ff */
[----:B------:R-:W-:-:S02]  /*8080*/  @!P4 PRMT R73, R8, 0x5410, RZ ;  /* 0x000054100849c816 */ /* 0x000fc400000000ff */
[----:B------:R-:W-:Y:S01]  /*8090*/  @!P2 PRMT R72, R6, 0x5410, RZ ;  /* 0x000054100648a816 */ /* 0x000fe200000000ff */
[----:B---3--:R-:W-:Y:S01]  /*80a0*/  HMMA.16816.F32 R8, R44, R28, RZ ;  /* 0x0000001c2c08723c */ /* 0x008fe200000018ff */
[----:B------:R-:W-:Y:S01]  /*80b0*/  LEA.HI.X R141, R123, c[0x0][0x1fc], R20, 0x1, P0 ;  /* 0x00007f007b8d7a11 */ /* 0x000fe200000f0c14 */
[----:B------:R-:W-:-:S06]  /*80c0*/  IMAD.MOV.U32 R248, RZ, RZ, R21 ;  /* 0x000000fffff87224 */ /* 0x000fcc00078e0015 */
[----:B------:R-:W-:Y:S07]  /*80d0*/  HMMA.16816.F32 R4, R36, R28, RZ ;  /* 0x0000001c2404723c */ /* 0x000fee00000018ff */
[----:B------:R-:W-:Y:S02]  /*80e0*/  IMAD.MOV.U32 R29, RZ, RZ, R22 ;  /* 0x000000ffff1d7224 */ /* 0x000fe400078e0016 */
[----:B------:R-:W2:Y:S01]  /*80f0*/  LDSM.16.MT88.4 R20, [R175+0x6000] ;  /* 0x00600000af14783b */ /* 0x000ea20000004200 */
[----:B------:R-:W-:-:S02]  /*8100*/  IMAD.MOV.U32 R94, RZ, RZ, R102 ;  /* 0x000000ffff5e7224 */ /* 0x000fc400078e0066 */
[----:B------:R-:W-:-:S04]  /*8110*/  IMAD.MOV.U32 R102, RZ, RZ, R121 ;  /* 0x000000ffff667224 */ /* 0x000fc800078e0079 */
[-C--:B-1----:R-:W-:Y:S07]  /*8120*/  HMMA.16816.F32 R120, R40, R24.reuse, R8 ;  /* 0x000000182878723c */ /* 0x082fee0000001808 */
[----:B------:R-:W-:Y:S02]  /*8130*/  LOP3.LUT R11, R2, R19, RZ, 0xc0, !PT ;  /* 0x00000013020b7212 */ /* 0x000fe400078ec0ff */
[----:B------:R-:W1:Y:S01]  /*8140*/  LDSM.16.MT88.4 R16, [R175+0x6800] ;  /* 0x00680000af10783b */ /* 0x000e620000004200 */
[----:B------:R-:W-:Y:S01]  /*8150*/  IMAD.MOV.U32 R249, RZ, RZ, R117 ;  /* 0x000000fffff97224 */ /* 0x000fe200078e0075 */
[----:B------:R-:W-:Y:S01]  /*8160*/  @!P5 PRMT R64, R0, 0x5410, RZ ;  /* 0x000054100040d816 */ /* 0x000fe200000000ff */
[----:B------:R-:W-:Y:S01]  /*8170*/  HMMA.16816.F32 R116, R32, R24, R4 ;  /* 0x000000182074723c */ /* 0x000fe20000001804 */
[----:B------:R-:W-:-:S02]  /*8180*/  FADD.FTZ R0, R61, R15 ;  /* 0x0000000f3d007221 */ /* 0x000fc40000010000 */
[----:B------:R-:W-:-:S04]  /*8190*/  FADD.FTZ R3, R60, R14 ;  /* 0x0000000e3c037221 */ /* 0x000fc80000010000 */
[----:B------:R-:W-:-:S04]  /*81a0*/  FADD.FTZ R4, R252, R13 ;  /* 0x0000000dfc047221 */ /* 0x000fc80000010000 */
[----:B------:R-:W-:Y:S01]  /*81b0*/  FADD.FTZ R217, R250, R4 ;  /* 0x00000004fad97221 */ /* 0x000fe20000010000 */
[----:B--2---:R-:W-:Y:S01]  /*81c0*/  HMMA.16816.F32 R12, R44, R20, RZ ;  /* 0x000000142c0c723c */ /* 0x004fe200000018ff */
[----:B------:R-:W-:-:S07]  /*81d0*/  FADD.FTZ R210, R92, R0 ;  /* 0x000000005cd27221 */ /* 0x000fce0000010000 */
[----:B------:R-:W-:Y:S01]  /*81e0*/  HMMA.16816.F32 R4, R36, R20, RZ ;  /* 0x000000142404723c */ /* 0x000fe200000018ff */
[----:B------:R-:W-:Y:S01]  /*81f0*/  IMAD.U32 R0, RZ, RZ, UR4 ;  /* 0x00000004ff007e24 */ /* 0x000fe2000f8e00ff */
[--C-:B------:R-:W-:Y:S01]  /*8200*/  HSET2.LE.AND R2, R81, R111.reuse, PT ;  /* 0x0000006f51027233 */ /* 0x100fe20003803000 */
[----:B------:R-:W-:Y:S02]  /*8210*/  FADD.FTZ R216, R84, R3 ;  /* 0x0000000354d87221 */ /* 0x000fe40000010000 */
[----:B------:R-:W-:Y:S01]  /*8220*/  IMAD.WIDE R24, R0, 0x2, R140 ;  /* 0x0000000200187825 */ /* 0x000fe200078e028c */
[--C-:B------:R-:W-:Y:S02]  /*8230*/  HSET2.LE.AND R0, R101, R111.reuse, PT ;  /* 0x0000006f65007233 */ /* 0x100fe40003803000 */
[--C-:B------:R-:W-:Y:S01]  /*8240*/  HSET2.LE.AND R3, R56, R111.reuse, PT ;  /* 0x0000006f38037233 */ /* 0x100fe20003803000 */
[----:B------:R-:W-:Y:S01]  /*8250*/  LOP3.LUT R9, R2, R89, RZ, 0xc0, !PT ;  /* 0x0000005902097212 */ /* 0x000fe200078ec0ff */
[----:B------:R-:W-:Y:S01]  /*8260*/  IMAD.MOV.U32 R86, RZ, RZ, R249 ;  /* 0x000000ffff567224 */ /* 0x000fe200078e00f9 */
[----:B------:R-:W-:Y:S01]  /*8270*/  LOP3.LUT R10, R0, R248, RZ, 0xc0, !PT ;  /* 0x000000f8000a7212 */ /* 0x000fe200078ec0ff */
[----:B------:R-:W-:Y:S01]  /*8280*/  HSET2.LE.AND R0, R88, R111, PT ;  /* 0x0000006f58007233 */ /* 0x000fe20003803000 */
[----:B------:R-:W-:Y:S01]  /*8290*/  IMAD.MOV.U32 R89, RZ, RZ, R94 ;  /* 0x000000ffff597224 */ /* 0x000fe200078e005e */
[----:B------:R-:W-:Y:S01]  /*82a0*/  LOP3.LUT R100, R3, R127, RZ, 0xc0, !PT ;  /* 0x0000007f03647212 */ /* 0x000fe200078ec0ff */
[----:B------:R-:W-:-:S02]  /*82b0*/  IMAD.MOV.U32 R249, RZ, RZ, R125 ;  /* 0x000000fffff97224 */ /* 0x000fc400078e007d */
[----:B------:R-:W-:Y:S02]  /*82c0*/  IMAD.MOV.U32 R94, RZ, RZ, R124 ;  /* 0x000000ffff5e7224 */ /* 0x000fe400078e007c */
[----:B-1----:R-:W-:Y:S01]  /*82d0*/  HMMA.16816.F32 R124, R40, R16, R12 ;  /* 0x00000010287c723c */ /* 0x002fe2000000180c */
[----:B------:R-:W-:Y:S01]  /*82e0*/  LOP3.LUT R8, R0, R91, RZ, 0xc0, !PT ;  /* 0x0000005b00087212 */ /* 0x000fe200078ec0ff */
[----:B------:R-:W-:Y:S01]  /*82f0*/  STG.E.U16 [R140.64], R110 ;  /* 0x0000006e8c007986 */ /* 0x000fe2000c101522 */
[----:B------:R-:W-:-:S04]  /*8300*/  IMAD.MOV.U32 R91, RZ, RZ, R115 ;  /* 0x000000ffff5b7224 */ /* 0x000fc800078e0073 */
[--C-:B------:R-:W-:Y:S02]  /*8310*/  HSET2.LE.AND R13, R58, R111.reuse, PT ;  /* 0x0000006f3a0d7233 */ /* 0x100fe40003803000 */
[--C-:B------:R-:W-:Y:S02]  /*8320*/  HSET2.LE.AND R14, R63, R111.reuse, PT ;  /* 0x0000006f3f0e7233 */ /* 0x100fe40003803000 */
[--C-:B------:R-:W-:Y:S02]  /*8330*/  HSET2.LE.AND R15, R62, R111.reuse, PT ;  /* 0x0000006f3e0f7233 */ /* 0x100fe40003803000 */
[----:B------:R-:W-:Y:S01]  /*8340*/  HSET2.LE.AND R12, R59, R111, PT ;  /* 0x0000006f3b0c7233 */ /* 0x000fe20003803000 */
[----:B------:R-:W-:Y:S01]  /*8350*/  STG.E.U16 [R140.64+0x2], R109 ;  /* 0x0000026d8c007986 */ /* 0x000fe2000c101522 */
[----:B------:R-:W-:Y:S02]  /*8360*/  IMAD.MOV.U32 R248, RZ, RZ, R113 ;  /* 0x000000fffff87224 */ /* 0x000fe400078e0071 */
[----:B------:R-:W-:Y:S01]  /*8370*/  HMMA.16816.F32 R112, R32, R16, R4 ;  /* 0x000000102070723c */ /* 0x000fe20000001804 */
[----:B------:R1:W-:Y:S01]  /*8380*/  STG.E.U16 [R24.64], R107 ;  /* 0x0000006b18007986 */ /* 0x0003e2000c101522 */
[----:B------:R-:W-:Y:S01]  /*8390*/  IMAD.MOV.U32 R28, RZ, RZ, R77 ;  /* 0x000000ffff1c7224 */ /* 0x000fe200078e004d */
[----:B------:R-:W-:-:S02]  /*83a0*/  LOP3.LUT R77, R13, R79, RZ, 0xc0, !PT ;  /* 0x0000004f0d4d7212 */ /* 0x000fc400078ec0ff */
[----:B------:R-:W-:Y:S02]  /*83b0*/  LOP3.LUT R79, R15, R53, RZ, 0xc0, !PT ;  /* 0x000000350f4f7212 */ /* 0x000fe400078ec0ff */
[--C-:B------:R-:W-:Y:S01]  /*83c0*/  HSET2.LE.AND R5, R76, R111.reuse, PT ;  /* 0x0000006f4c057233 */ /* 0x100fe20003803000 */
[----:B------:R-:W-:Y:S01]  /*83d0*/  LOP3.LUT R76, R12, R93, RZ, 0xc0, !PT ;  /* 0x0000005d0c4c7212 */ /* 0x000fe200078ec0ff */
[--C-:B------:R-:W-:Y:S01]  /*83e0*/  HSET2.LE.AND R0, R57, R111.reuse, PT ;  /* 0x0000006f39007233 */ /* 0x100fe20003803000 */
[----:B-1----:R-:W-:Y:S01]  /*83f0*/  IMAD.MOV.U32 R107, RZ, RZ, R78 ;  /* 0x000000ffff6b7224 */ /* 0x002fe200078e004e */
[----:B------:R-:W-:Y:S02]  /*8400*/  LOP3.LUT R78, R14, R52, RZ, 0xc0, !PT ;  /* 0x000000340e4e7212 */ /* 0x000fe400078ec0ff */
[----:B------:R-:W-:Y:S01]  /*8410*/  HMMA.16816.F32 R12, R36, R30, RZ ;  /* 0x0000001e240c723c */ /* 0x000fe200000018ff */
[----:B------:R-:W-:Y:S01]  /*8420*/  LOP3.LUT R101, R0, R29, RZ, 0xc0, !PT ;  /* 0x0000001d00657212 */ /* 0x000fe200078ec0ff */
[----:B------:R-:W-:Y:S01]  /*8430*/  HSET2.LE.AND R2, R87, R111, PT ;  /* 0x0000006f57027233 */ /* 0x000fe20003803000 */
[----:B------:R-:W-:-:S02]  /*8440*/  IMAD.MOV.U32 R29, RZ, RZ, R86 ;  /* 0x000000ffff1d7224 */ /* 0x000fc400078e0056 */
[----:B------:R-:W-:-:S03]  /*8450*/  IMAD.MOV.U32 R252, RZ, RZ, R85 ;  /* 0x000000fffffc7224 */ /* 0x000fc600078e0055 */
[C---:B------:R-:W-:Y:S08]  /*8460*/  HMMA.16816.F32 R60, R36.reuse, R82, RZ ;  /* 0x00000052243c723c */ /* 0x040ff000000018ff */
[C---:B------:R-:W-:Y:S08]  /*8470*/  HMMA.16816.F32 R56, R36.reuse, R66, RZ ;  /* 0x000000422438723c */ /* 0x040ff000000018ff */
[----:B------:R-:W-:Y:S08]  /*8480*/  HMMA.16816.F32 R36, R36, R22, RZ ;  /* 0x000000162424723c */ /* 0x000ff000000018ff */
[----:B------:R-:W-:Y:S08]  /*8490*/  HMMA.16816.F32 R84, R32, R26, R12 ;  /* 0x0000001a2054723c */ /* 0x000ff0000000180c */
[----:B------:R-:W-:Y:S01]  /*84a0*/  HMMA.16816.F32 R12, R44, R82, RZ ;  /* 0x000000522c0c723c */ /* 0x000fe200000018ff */
[----:B------:R-:W-:Y:S01]  /*84b0*/  IMAD.MOV.U32 R109, RZ, RZ, R248 ;  /* 0x000000ffff6d7224 */ /* 0x000fe200078e00f8 */
[----:B------:R-:W-:Y:S01]  /*84c0*/  HSET2.LE.AND R7, R95, R111, PT ;  /* 0x0000006f5f077233 */ /* 0x000fe20003803000 */
[----:B------:R-:W-:-:S02]  /*84d0*/  IMAD.MOV.U32 R248, RZ, RZ, R249 ;  /* 0x000000fffff87224 */ /* 0x000fc400078e00f9 */
[----:B------:R-:W-:-:S03]  /*84e0*/  IMAD.MOV.U32 R249, RZ, RZ, R94 ;  /* 0x000000fffff97224 */ /* 0x000fc600078e005e */
[C---:B------:R-:W-:Y:S08]  /*84f0*/  HMMA.16816.F32 R92, R32.reuse, R54, R56 ;  /* 0x00000036205c723c */ /* 0x040ff00000001838 */
[----:B------:R-:W-:Y:S08]  /*8500*/  HMMA.16816.F32 R56, R32, R18, R36 ;  /* 0x000000122038723c */ /* 0x000ff00000001824 */
[-C--:B------:R-:W-:Y:S01]  /*8510*/  HMMA.16816.F32 R36, R40, R74.reuse, R12 ;  /* 0x0000004a2824723c */ /* 0x080fe2000000180c */
[----:B------:R-:W1:Y:S07]  /*8520*/  LDSM.16.MT88.4 R12, [R173+0x7000] ;  /* 0x00700000ad0c783b */ /* 0x000e6e0000004200 */
[----:B------:R-:W-:Y:S07]  /*8530*/  HMMA.16816.F32 R60, R32, R74, R60 ;  /* 0x0000004a203c723c */ /* 0x000fee000000183c */
[----:B------:R-:W-:Y:S01]  /*8540*/  IMAD.MOV.U32 R75, RZ, RZ, R28 ;  /* 0x000000ffff4b7224 */ /* 0x000fe200078e001c */
[----:B------:R-:W-:Y:S01]  /*8550*/  HMMA.16816.F32 R32, R44, R66, RZ ;  /* 0x000000422c20723c */ /* 0x000fe200000018ff */
[----:B------:R-:W-:-:S07]  /*8560*/  IMAD.MOV.U32 R74, RZ, RZ, R29 ;  /* 0x000000ffff4a7224 */ /* 0x000fce00078e001d */
[C---:B------:R-:W-:Y:S08]  /*8570*/  HMMA.16816.F32 R28, R44.reuse, R30, RZ ;  /* 0x0000001e2c1c723c */ /* 0x040ff000000018ff */
[----:B------:R-:W-:Y:S01]  /*8580*/  HMMA.16816.F32 R20, R44, R22, RZ ;  /* 0x000000162c14723c */ /* 0x000fe200000018ff */
[--C-:B------:R-:W-:Y:S02]  /*8590*/  HSET2.LE.AND R6, R96, R111.reuse, PT ;  /* 0x0000006f60067233 */ /* 0x100fe40003803000 */
[--C-:B------:R-:W-:Y:S01]  /*85a0*/  HSET2.LE.AND R0, R80, R111.reuse, PT ;  /* 0x0000006f50007233 */ /* 0x100fe20003803000 */
[----:B------:R-:W-:Y:S01]  /*85b0*/  LOP3.LUT R5, R5, R105, RZ, 0xc0, !PT ;  /* 0x0000006905057212 */ /* 0x000fe200078ec0ff */
[----:B------:R-:W-:Y:S01]  /*85c0*/  HSET2.LE.AND R3, R90, R111, PT ;  /* 0x0000006f5a037233 */ /* 0x000fe20003803000 */
[----:B------:R-:W-:-:S02]  /*85d0*/  LOP3.LUT R6, R6, R104, RZ, 0xc0, !PT ;  /* 0x0000006806067212 */ /* 0x000fc400078ec0ff */
[----:B------:R-:W-:Y:S02]  /*85e0*/  LOP3.LUT R4, R0, R106, RZ, 0xc0, !PT ;  /* 0x0000006a00047212 */ /* 0x000fe400078ec0ff */
[----:B------:R-:W-:Y:S01]  /*85f0*/  LOP3.LUT R7, R7, R98, RZ, 0xc0, !PT ;  /* 0x0000006207077212 */ /* 0x000fe200078ec0ff */
[----:B------:R-:W-:Y:S01]  /*8600*/  IMAD.MOV.U32 R110, RZ, RZ, R251 ;  /* 0x000000ffff6e7224 */ /* 0x000fe200078e00fb */
[C---:B------:R-:W-:Y:S01]  /*8610*/  HMMA.16816.F32 R52, R40.reuse, R54, R32 ;  /* 0x000000362834723c */ /* 0x040fe20000001820 */
[----:B------:R-:W-:Y:S01]  /*8620*/  LOP3.LUT R102, R3, R102, RZ, 0xc0, !PT ;  /* 0x0000006603667212 */ /* 0x000fe200078ec0ff */
[----:B------:R2:W-:Y:S01]  /*8630*/  STG.E.U16 [R24.64+0x2], R108 ;  /* 0x0000026c18007986 */ /* 0x0005e2000c101522 */
[----:B------:R-:W-:Y:S02]  /*8640*/  IMAD.MOV.U32 R47, RZ, RZ, R107 ;  /* 0x000000ffff2f7224 */ /* 0x000fe400078e006b */
[----:B------:R-:W-:Y:S02]  /*8650*/  IMAD.MOV.U32 R250, RZ, RZ, R109 ;  /* 0x000000fffffa7224 */ /* 0x000fe400078e006d */
[----:B------:R-:W-:Y:S01]  /*8660*/  IMAD.MOV.U32 R3, RZ, RZ, R110 ;  /* 0x000000ffff037224 */ /* 0x000fe200078e006e */
[C---:B------:R-:W-:Y:S08]  /*8670*/  HMMA.16816.F32 R32, R40.reuse, R26, R28 ;  /* 0x0000001a2820723c */ /* 0x040ff0000000181c */
[----:B------:R-:W-:Y:S01]  /*8680*/  HMMA.16816.F32 R28, R40, R18, R20 ;  /* 0x00000012281c723c */ /* 0x000fe20000001814 */
[----:B------:R-:W3:Y:S04]  /*8690*/  LDSM.16.MT88.4 R20, [R176+0x7000] ;  /* 0x00700000b014783b */ /* 0x000ee80000004200 */
[----:B------:R-:W4:Y:S03]  /*86a0*/  LDSM.16.MT88.4 R16, [R174+0x7000] ;  /* 0x00700000ae10783b */ /* 0x000f260000004200 */
[-C--:B-1----:R-:W-:Y:S08]  /*86b0*/  HMMA.16816.F32 R136, R8, R12.reuse, R136 ;  /* 0x0000000c0888723c */ /* 0x082ff00000001888 */
[C---:B--2---:R-:W-:Y:S08]  /*86c0*/  HMMA.16816.F32 R108, R4.reuse, R12, R240 ;  /* 0x0000000c046c723c */ /* 0x044ff000000018f0 */
[-C--:B------:R-:W-:Y:S08]  /*86d0*/  HMMA.16816.F32 R104, R4, R14.reuse, R60 ;  /* 0x0000000e0468723c */ /* 0x080ff0000000183c */
[----:B------:R-:W-:Y:S01]  /*86e0*/  HMMA.16816.F32 R40, R8, R14, R36 ;  /* 0x0000000e0828723c */ /* 0x000fe20000001824 */
[----:B------:R-:W1:Y:S01]  /*86f0*/  LDSM.16.MT88.4 R12, [R175+0x7000] ;  /* 0x00700000af0c783b */ /* 0x000e620000004200 */
[----:B------:R-:W-:Y:S01]  /*8700*/  IMAD.MOV.U32 R251, RZ, RZ, R103 ;  /* 0x000000fffffb7224 */ /* 0x000fe200078e0067 */
[----:B------:R-:W-:Y:S01]  /*8710*/  LOP3.LUT R103, R2, R245, RZ, 0xc0, !PT ;  /* 0x000000f502677212 */ /* 0x000fe200078ec0ff */
[----:B------:R-:W-:-:S02]  /*8720*/  IMAD.MOV.U32 R46, RZ, RZ, R252 ;  /* 0x000000ffff2e7224 */ /* 0x000fc400078e00fc */
[----:B------:R-:W-:Y:S02]  /*8730*/  IMAD.MOV.U32 R252, RZ, RZ, R248 ;  /* 0x000000fffffc7224 */ /* 0x000fe400078e00f8 */
[----:B------:R-:W-:Y:S01]  /*8740*/  IMAD.MOV.U32 R248, RZ, RZ, R91 ;  /* 0x000000fffff87224 */ /* 0x000fe200078e005b */
[----:B---3--:R-:W-:Y:S01]  /*8750*/  HMMA.16816.F32 R92, R4, R22, R92 ;  /* 0x00000016045c723c */ /* 0x008fe2000000185c */
[----:B------:R-:W-:Y:S02]  /*8760*/  IMAD.MOV.U32 R245, RZ, RZ, R89 ;  /* 0x000000fffff57224 */ /* 0x000fe400078e0059 */
[----:B------:R-:W-:Y:S02]  /*8770*/  IMAD.MOV.U32 R2, RZ, RZ, R97 ;  /* 0x000000ffff027224 */ /* 0x000fe400078e0061 */
[----:B------:R-:W-:-:S03]  /*8780*/  IMAD.MOV.U32 R0, RZ, RZ, R99 ;  /* 0x000000ffff007224 */ /* 0x000fc600078e0063 */
[C---:B------:R-:W-:Y:S08]  /*8790*/  HMMA.16816.F32 R96, R4.reuse, R20, R128 ;  /* 0x000000140460723c */ /* 0x040ff00000001880 */
[C---:B----4-:R-:W-:Y:S01]  /*87a0*/  HMMA.16816.F32 R88, R4.reuse, R16, R116 ;  /* 0x000000100458723c */ /* 0x050fe20000001874 */
[----:B------:R-:W-:Y:S07]  /*87b0*/  LDSM.16.MT88.4 R116, [R174+0x7800] ;  /* 0x00780000ae74783b */ /* 0x000fee0000004200 */
[C---:B------:R-:W-:Y:S08]  /*87c0*/  HMMA.16816.F32 R84, R4.reuse, R18, R84 ;  /* 0x000000120454723c */ /* 0x040ff00000001854 */
[C---:B-1----:R-:W-:Y:S08]  /*87d0*/  HMMA.16816.F32 R80, R4.reuse, R12, R112 ;  /* 0x0000000c0450723c */ /* 0x042ff00000001870 */
[----:B------:R-:W-:Y:S01]  /*87e0*/  HMMA.16816.F32 R36, R4, R14, R56 ;  /* 0x0000000e0424723c */ /* 0x000fe20000001838 */
[----:B------:R-:W1:Y:S07]  /*87f0*/  LDSM.16.MT88.4 R4, [R175+0x7800] ;  /* 0x00780000af04783b */ /* 0x000e6e0000004200 */
[C---:B------:R-:W-:Y:S01]  /*8800*/  HMMA.16816.F32 R128, R8.reuse, R20, R132 ;  /* 0x000000140880723c */ /* 0x040fe20000001884 */
[----:B------:R-:W2:Y:S07]  /*8810*/  LDSM.16.MT88.4 R132, [R173+0x7800] ;  /* 0x00780000ad84783b */ /* 0x000eae0000004200 */
[----:B------:R-:W-:Y:S01]  /*8820*/  HMMA.16816.F32 R112, R8, R12, R124 ;  /* 0x0000000c0870723c */ /* 0x000fe2000000187c */
[----:B------:R-:W3:Y:S01]  /*8830*/  LDSM.16.MT88.4 R124, [R176+0x7800] ;  /* 0x00780000b07c783b */ /* 0x000ee20000004200 */
[----:B------:R-:W-:-:S02]  /*8840*/  USHF.L.U32 UR4, UR7, 0x6, URZ ;  /* 0x0000000607047899 */ /* 0x000fc4000800063f */
[----:B------:R-:W-:Y:S01]  /*8850*/  UIMAD UR26, UR7, 0x48, URZ ;  /* 0x00000048071a78a4 */ /* 0x000fe2000f8e023f */
[----:B------:R-:W-:-:S03]  /*8860*/  IMAD.MOV.U32 R66, RZ, RZ, R2 ;  /* 0x000000ffff427224 */ /* 0x000fc600078e0002 */
[----:B------:R-:W-:Y:S02]  /*8870*/  HMMA.16816.F32 R120, R8, R16, R120 ;  /* 0x000000100878723c */ /* 0x000fe40000001878 */
[----:B------:R-:W-:-:S06]  /*8880*/  IMAD.U32 R2, RZ, RZ, UR26 ;  /* 0x0000001aff027e24 */ /* 0x000fcc000f8e00ff */
[----:B------:R-:W-:Y:S01]  /*8890*/  HMMA.16816.F32 R52, R8, R22, R52 ;  /* 0x000000160834723c */ /* 0x000fe20000001834 */
[----:B------:R-:W-:-:S07]  /*88a0*/  IMAD.MOV.U32 R67, RZ, RZ, R245 ;  /* 0x000000ffff437224 */ /* 0x000fce00078e00f5 */
[----:B------:R-:W-:Y:S01]  /*88b0*/  HMMA.16816.F32 R32, R8, R18, R32 ;  /* 0x000000120820723c */ /* 0x000fe20000001820 */
[----:B------:R-:W-:-:S07]  /*88c0*/  IMAD.MOV.U32 R245, RZ, RZ, R3 ;  /* 0x000000fffff57224 */ /* 0x000fce00078e0003 */
[----:B------:R-:W-:Y:S01]  /*88d0*/  HMMA.16816.F32 R12, R8, R14, R28 ;  /* 0x0000000e080c723c */ /* 0x000fe2000000181c */
[----:B------:R-:W-:-:S06]  /*88e0*/  IMAD.WIDE R2, R2, 0x2, R140 ;  /* 0x0000000202027825 */ /* 0x000fcc00078e028c */
[----:B------:R-:W-:Y:S02]  /*88f0*/  FADD.FTZ R9, R0, R211 ;  /* 0x000000d300097221 */ /* 0x000fe40000010000 */
[----:B------:R-:W-:-:S04]  /*8900*/  IMAD.U32 R0, RZ, RZ, UR4 ;  /* 0x00000004ff007e24 */ /* 0x000fc8000f8e00ff */
[----:B------:R-:W-:-:S05]  /*8910*/  IMAD.WIDE R28, R0, 0x2, R140 ;  /* 0x00000002001c7825 */ /* 0x000fca00078e028c */
[----:B------:R-:W-:Y:S04]  /*8920*/  STG.E.U16 [R28.64], R169 ;  /* 0x000000a91c007986 */ /* 0x000fe8000c101522 */
[----:B------:R-:W-:Y:S04]  /*8930*/  STG.E.U16 [R28.64+0x2], R168 ;  /* 0x000002a81c007986 */ /* 0x000fe8000c101522 */
[----:B------:R-:W-:Y:S04]  /*8940*/  STG.E.U16 [R2.64], R161 ;  /* 0x000000a102007986 */ /* 0x000fe8000c101522 */
[----:B------:R-:W-:Y:S04]  /*8950*/  STG.E.U16 [R2.64+0x2], R158 ;  /* 0x0000029e02007986 */ /* 0x000fe8000c101522 */
        /* <DEDUP_REMOVED lines=9> */
[----:B------:R-:W-:Y:S01]  /*89f0*/  STG.E.U16 [R140.64+0x22], R229 ;  /* 0x000022e58c007986 */ /* 0x000fe2000c101522 */
[----:B------:R-:W-:-:S03]  /*8a00*/  FADD.FTZ R10, R233, R210 ;  /* 0x000000d2e90a7221 */ /* 0x000fc60000010000 */
[----:B------:R-:W-:Y:S04]  /*8a10*/  STG.E.U16 [R24.64+0x20], R226 ;  /* 0x000020e218007986 */ /* 0x000fe8000c101522 */
[----:B------:R-:W-:Y:S01]  /*8a20*/  STG.E.U16 [R24.64+0x22], R227 ;  /* 0x000022e318007986 */ /* 0x000fe2000c101522 */
[----:B-1----:R-:W-:Y:S03]  /*8a30*/  HMMA.16816.F32 R80, R76, R4, R80 ;  /* 0x000000044c50723c */ /* 0x002fe60000001850 */
[----:B------:R-:W-:Y:S01]  /*8a40*/  STG.E.U16 [R28.64+0x20], R157 ;  /* 0x0000209d1c007986 */ /* 0x000fe2000c101522 */
[----:B------:R-:W-:-:S03]  /*8a50*/  FADD.FTZ R8, R228, R216 ;  /* 0x000000d8e4087221 */ /* 0x000fc60000010000 */
[----:B------:R-:W-:Y:S01]  /*8a60*/  STG.E.U16 [R28.64+0x22], R156 ;  /* 0x0000229c1c007986 */ /* 0x000fe2000c101522 */
[----:B------:R-:W-:Y:S03]  /*8a70*/  HMMA.16816.F32 R112, R100, R4, R112 ;  /* 0x000000046470723c */ /* 0x000fe60000001870 */
[----:B------:R-:W-:Y:S04]  /*8a80*/  STG.E.U16 [R2.64+0x20], R155 ;  /* 0x0000209b02007986 */ /* 0x000fe8000c101522 */
[----:B------:R-:W-:Y:S01]  /*8a90*/  STG.E.U16 [R2.64+0x22], R154 ;  /* 0x0000229a02007986 */ /* 0x000fe2000c101522 */
[----:B--2---:R-:W-:Y:S01]  /*8aa0*/  HMMA.16816.F32 R108, R76, R132, R108 ;  /* 0x000000844c6c723c */ /* 0x004fe2000000186c */
[----:B------:R-:W-:-:S02]  /*8ab0*/  FADD.FTZ R5, R46, R217 ;  /* 0x000000d92e057221 */ /* 0x000fc40000010000 */
[----:B------:R-:W-:Y:S01]  /*8ac0*/  STG.E.U16 [R140.64+0x30], R225 ;  /* 0x000030e18c007986 */ /* 0x000fe2000c101522 */
[----:B------:R-:W-:-:S03]  /*8ad0*/  FADD.FTZ R4, R47, R9 ;  /* 0x000000092f047221 */ /* 0x000fc60000010000 */
[----:B------:R-:W-:Y:S01]  /*8ae0*/  STG.E.U16 [R140.64+0x32], R224 ;  /* 0x000032e08c007986 */ /* 0x000fe2000c101522 */
[----:B------:R-:W-:Y:S03]  /*8af0*/  HMMA.16816.F32 R104, R76, R134, R104 ;  /* 0x000000864c68723c */ /* 0x000fe60000001868 */
[----:B------:R-:W-:Y:S01]  /*8b00*/  STG.E.U16 [R24.64+0x30], R222 ;  /* 0x000030de18007986 */ /* 0x000fe2000c101522 */
[----:B------:R-:W-:-:S03]  /*8b10*/  FADD.FTZ R0, R204, R10 ;  /* 0x0000000acc007221 */ /* 0x000fc60000010000 */
[----:B------:R-:W-:Y:S01]  /*8b20*/  STG.E.U16 [R24.64+0x32], R223 ;  /* 0x000032df18007986 */ /* 0x000fe2000c101522 */
[C---:B---3--:R-:W-:Y:S03]  /*8b30*/  HMMA.16816.F32 R96, R76.reuse, R124, R96 ;  /* 0x0000007c4c60723c */ /* 0x048fe60000001860 */
[----:B------:R-:W-:Y:S04]  /*8b40*/  STG.E.U16 [R28.64+0x30], R163 ;  /* 0x000030a31c007986 */ /* 0x000fe8000c101522 */
[----:B------:R-:W-:Y:S01]  /*8b50*/  STG.E.U16 [R28.64+0x32], R162 ;  /* 0x000032a21c007986 */ /* 0x000fe2000c101522 */
[C---:B------:R-:W-:Y:S03]  /*8b60*/  HMMA.16816.F32 R92, R76.reuse, R126, R92 ;  /* 0x0000007e4c5c723c */ /* 0x040fe6000000185c */
[----:B------:R-:W-:Y:S04]  /*8b70*/  STG.E.U16 [R2.64+0x30], R160 ;  /* 0x000030a002007986 */ /* 0x000fe8000c101522 */
[----:B------:R-:W-:Y:S01]  /*8b80*/  STG.E.U16 [R2.64+0x32], R159 ;  /* 0x0000329f02007986 */ /* 0x000fe2000c101522 */
[C---:B------:R-:W-:Y:S03]  /*8b90*/  HMMA.16816.F32 R88, R76.reuse, R116, R88 ;  /* 0x000000744c58723c */ /* 0x040fe60000001858 */
[----:B------:R-:W-:Y:S05]  /*8ba0*/  STG.E.U16 [R140.64+0x40], R221 ;  /* 0x000040dd8c007986 */ /* 0x000fea000c101522 */
[----:B------:R-:W-:Y:S01]  /*8bb0*/  HMMA.16816.F32 R84, R76, R118, R84 ;  /* 0x000000764c54723c */ /* 0x000fe20000001854 */
[----:B------:R-:W-:Y:S04]  /*8bc0*/  STG.E.U16 [R140.64+0x42], R220 ;  /* 0x000042dc8c007986 */ /* 0x000fe8000c101522 */
[----:B------:R-:W-:Y:S03]  /*8bd0*/  STG.E.U16 [R24.64+0x40], R218 ;  /* 0x000040da18007986 */ /* 0x000fe6000c101522 */
[C---:B------:R-:W-:Y:S01]  /*8be0*/  HMMA.16816.F32 R136, R100.reuse, R132, R136 ;  /* 0x000000846488723c */ /* 0x040fe20000001888 */
[----:B------:R-:W-:Y:S07]  /*8bf0*/  STG.E.U16 [R24.64+0x42], R219 ;  /* 0x000042db18007986 */ /* 0x000fee000c101522 */
        /* <DEDUP_REMOVED lines=8> */
[----:B------:R-:W-:Y:S01]  /*8c80*/  HMMA.16816.F32 R116, R100, R118, R32 ;  /* 0x000000766474723c */ /* 0x000fe20000001820 */
[----:B------:R-:W-:Y:S07]  /*8c90*/  STG.E.U16 [R140.64+0x50], R215 ;  /* 0x000050d78c007986 */ /* 0x000fee000c101522 */
[-C--:B------:R-:W-:Y:S01]  /*8ca0*/  HMMA.16816.F32 R76, R76, R6.reuse, R36 ;  /* 0x000000064c4c723c */ /* 0x080fe20000001824 */
[----:B------:R-:W-:Y:S07]  /*8cb0*/  STG.E.U16 [R140.64+0x52], R214 ;  /* 0x000052d68c007986 */ /* 0x000fee000c101522 */
[----:B------:R-:W-:Y:S01]  /*8cc0*/  HMMA.16816.F32 R100, R100, R6, R12 ;  /* 0x000000066464723c */ /* 0x000fe2000000180c */
[----:B------:R-:W-:Y:S06]  /*8cd0*/  STG.E.U16 [R24.64+0x50], R212 ;  /* 0x000050d418007986 */ /* 0x000fec000c101522 */
[----:B------:R-:W-:-:S02]  /*8ce0*/  FADD.FTZ R6, R200, R8 ;  /* 0x00000008c8067221 */ /* 0x000fc40000010000 */
[----:B------:R-:W-:Y:S02]  /*8cf0*/  FADD.FTZ R7, R74, R5 ;  /* 0x000000054a077221 */ /* 0x000fe40000010000 */
[----:B------:R-:W-:Y:S01]  /*8d00*/  FADD.FTZ R5, R75, R4 ;  /* 0x000000044b057221 */ /* 0x000fe20000010000 */
[----:B------:R-:W-:Y:S01]  /*8d10*/  STG.E.U16 [R24.64+0x52], R213 ;  /* 0x000052d518007986 */ /* 0x000fe2000c101522 */
[----:B------:R-:W-:Y:S02]  /*8d20*/  FADD.FTZ R4, R205, R0 ;  /* 0x00000000cd047221 */ /* 0x000fe40000010000 */
[----:B------:R-:W-:Y:S01]  /*8d30*/  FADD.FTZ R0, R202, R6 ;  /* 0x00000006ca007221 */ /* 0x000fe20000010000 */
[----:B------:R-:W-:Y:S01]  /*8d40*/  STG.E.U16 [R28.64+0x50], R149 ;  /* 0x000050951c007986 */ /* 0x000fe2000c101522 */
[----:B------:R-:W-:-:S03]  /*8d50*/  FADD.FTZ R5, R67, R5 ;  /* 0x0000000543057221 */ /* 0x000fc60000010000 */
        /* <DEDUP_REMOVED lines=10> */
[----:B------:R-:W-:Y:S04]  /*8e00*/  STG.E.U16 [R24.64+0x60], R207 ;  /* 0x000060cf18007986 */ /* 0x000fe8000c101522 */
[----:B------:R-:W-:Y:S01]  /*8e10*/  STG.E.U16 [R24.64+0x62], R206 ;  /* 0x000062ce18007986 */ /* 0x000fe2000c101522 */
[----:B------:R-:W-:-:S03]  /*8e20*/  FADD.FTZ R7, R245, R7 ;  /* 0x00000007f5077221 */ /* 0x000fc60000010000 */
[----:B------:R-:W-:Y:S01]  /*8e30*/  STG.E.U16 [R28.64+0x60], R145 ;  /* 0x000060911c007986 */ /* 0x000fe2000c101522 */
[----:B------:R-:W-:-:S03]  /*8e40*/  FADD.FTZ R4, R199, R0 ;  /* 0x00000000c7047221 */ /* 0x000fc60000010000 */
        /* <DEDUP_REMOVED lines=8> */
[----:B------:R-:W-:Y:S01]  /*8ed0*/  STG.E.U16 [R28.64+0x70], R73 ;  /* 0x000070491c007986 */ /* 0x000fe2000c101522 */
[----:B------:R-:W-:-:S03]  /*8ee0*/  FADD.FTZ R0, R196, R5 ;  /* 0x00000005c4007221 */ /* 0x000fc60000010000 */
[----:B------:R-:W-:Y:S04]  /*8ef0*/  STG.E.U16 [R28.64+0x72], R72 ;  /* 0x000072481c007986 */ /* 0x000fe8000c101522 */
[----:B------:R-:W-:Y:S04]  /*8f00*/  STG.E.U16 [R2.64+0x70], R65 ;  /* 0x0000704102007986 */ /* 0x000fe8000c101522 */
[----:B------:R1:W-:Y:S01]  /*8f10*/  STG.E.U16 [R2.64+0x72], R64 ;  /* 0x0000724002007986 */ /* 0x0003e2000c101522 */
[----:B------:R-:W-:Y:S02]  /*8f20*/  FADD.FTZ R5, R251, R7 ;  /* 0x00000007fb057221 */ /* 0x000fe40000010000 */
[----:B------:R-:W-:Y:S01]  /*8f30*/  FADD.FTZ R0, R197, R0 ;  /* 0x00000000c5007221 */ /* 0x000fe20000010000 */
[----:B------:R-:W-:Y:S01]  /*8f40*/  IADD3 R203, P0, R140, -0x80, RZ ;  /* 0xffffff808ccb7810 */ /* 0x000fe20007f1e0ff */
[----:B------:R-:W-:-:S02]  /*8f50*/  FADD.FTZ R5, R247, R5 ;  /* 0x00000005f7057221 */ /* 0x000fc40000010000 */
[----:B------:R-:W-:Y:S01]  /*8f60*/  FADD.FTZ R0, R193, R0 ;  /* 0x00000000c1007221 */ /* 0x000fe20000010000 */
[----:B------:R-:W-:Y:S01]  /*8f70*/  IADD3.X R202, R141, -0x1, RZ, P0, !PT ;  /* 0xffffffff8dca7810 */ /* 0x000fe200007fe4ff */
[----:B------:R-:W-:Y:S02]  /*8f80*/  FADD.FTZ R241, R246, R5 ;  /* 0x00000005f6f17221 */ /* 0x000fe40000010000 */
[----:B------:R-:W-:Y:S02]  /*8f90*/  FADD.FTZ R196, R192, R0 ;  /* 0x00000000c0c47221 */ /* 0x000fe40000010000 */
[----:B-1----:R-:W-:Y:S02]  /*8fa0*/  FADD.FTZ R2, R248, R6 ;  /* 0x00000006f8027221 */ /* 0x002fe40000010000 */
[----:B------:R-:W-:Y:S02]  /*8fb0*/  FADD.FTZ R3, R194, R4 ;  /* 0x00000004c2037221 */ /* 0x000fe40000010000 */
[----:B------:R-:W-:-:S02]  /*8fc0*/  FADD.FTZ R4, R249, R2 ;  /* 0x00000002f9047221 */ /* 0x000fc40000010000 */
[----:B------:R-:W-:Y:S02]  /*8fd0*/  FADD.FTZ R2, R195, R3 ;  /* 0x00000003c3027221 */ /* 0x000fe40000010000 */
[----:B------:R-:W-:Y:S02]  /*8fe0*/  FADD.FTZ R4, R244, R4 ;  /* 0x00000004f4047221 */ /* 0x000fe40000010000 */
[----:B------:R-:W-:Y:S02]  /*8ff0*/  FADD.FTZ R2, R191, R2 ;  /* 0x00000002bf027221 */ /* 0x000fe40000010000 */
[----:B------:R-:W-:Y:S02]  /*9000*/  FADD.FTZ R242, R236, R4 ;  /* 0x00000004ecf27221 */ /* 0x000fe40000010000 */
[----:B------:R-:W-:Y:S01]  /*9010*/  FADD.FTZ R197, R190, R2 ;  /* 0x00000002bec57221 */ /* 0x000fe20000010000 */
[----:B------:R-:W-:Y:S05]  /*9020*/  @!P1 BRA `(.L_x_830) ;  /* 0x0000f3c000009947 */ /* 0x000fea0003800000 */
[----:B------:R-:W2:Y:S04]  /*9030*/  LDL R249, [R1+0x24] ;  /* 0x0000240001f97983 */ /* 0x000ea80000100800 */
[----:B------:R-:W3:Y:S04]  /*9040*/  LDL R250, [R1+0x164] ;  /* 0x0001640001fa7983 */ /* 0x000ee80000100800 */
[----:B------:R-:W4:Y:S04]  /*9050*/  LDL.64 R74, [R1+0x140] ;  /* 0x00014000014a7983 */ /* 0x000f280000100a00 */
[----:B------:R-:W5:Y:S04]  /*9060*/  LDL.64 R66, [R1+0x110] ;  /* 0x0001100001427983 */ /* 0x000f680000100a00 */
[----:B------:R-:W5:Y:S01]  /*9070*/  LDL R251, [R1+0x160] ;  /* 0x0001600001fb7983 */ /* 0x000f620000100800 */
[----:B------:R-:W-:Y:S01]  /*9080*/  IMAD.MOV.U32 R248, RZ, RZ, c[0x0][0x1a0] ;  /* 0x00006800fff87624 */ /* 0x000fe200078e00ff */
[----:B------:R-:W-:-:S04]  /*9090*/  DEPBAR.LE SB0, 0x0 ;  /* 0x000080000000791a */ /* 0x000fc80000000000 */
[----:B------:R-:W-:Y:S02]  /*90a0*/  IMAD.SHL.U32 R248, R248, 0x40, RZ ;  /* 0x00000040f8f87824 */ /* 0x000fe400078e00ff */
[----:B------:R-:W-:-:S04]  /*90b0*/  IMAD.MOV.U32 R252, RZ, RZ, 0x20 ;  /* 0x00000020fffc7424 */ /* 0x000fc800078e00ff */
[----:B------:R-:W-:-:S04]  /*90c0*/  IMAD.WIDE.U32 R12, R252, c[0x0][0x1a0], RZ ;  /* 0x00006800fc0c7a25 */ /* 0x000fc800078e00ff */
[----:B------:R-:W-:Y:S01]  /*90d0*/  IMAD R6, R252, c[0x0][0x1a4], RZ ;  /* 0x00006900fc067a24 */ /* 0x000fe200078e02ff */
[----:B------:R-:W-:Y:S01]  /*90e0*/  BAR.SYNC.DEFER_BLOCKING 0x0 ;  /* 0x0000000000007b1d */ /* 0x000fe20000010000 */
[----:B--2---:R-:W-:-:S04]  /*90f0*/  IADD3 R2, R249, -0x2, RZ ;  /* 0xfffffffef9027810 */ /* 0x004fc80007ffe0ff */
[----:B------:R-:W-:Y:S01]  /*9100*/  SHF.R.S32.HI R4, RZ, 0x1f, R2 ;  /* 0x0000001fff047819 */ /* 0x000fe20000011402 */
[----:B---3--:R-:W-:Y:S01]  /*9110*/  IMAD R0, R250, R2, RZ ;  /* 0x00000002fa007224 */ /* 0x008fe200078e02ff */
[----:B----4-:R-:W-:-:S03]  /*9120*/  ISETP.GE.AND P0, PT, R74, c[0x0][0x220], PT ;  /* 0x000088004a007a0c */ /* 0x010fc60003f06270 */
[-C--:B------:R-:W-:Y:S02]  /*9130*/  IMAD R0, R4, R248.reuse, R0 ;  /* 0x000000f804007224 */ /* 0x080fe400078e0200 */
[----:B-----5:R-:W-:-:S04]  /*9140*/  IMAD.WIDE.U32 R2, R2, R248, R66 ;  /* 0x000000f802027225 */ /* 0x020fc800078e0042 */
[----:B------:R-:W-:Y:S02]  /*9150*/  IMAD.MOV.U32 R248, RZ, RZ, c[0x0][0x1a0] ;  /* 0x00006800fff87624 */ /* 0x000fe400078e00ff */
[----:B------:R-:W-:-:S03]  /*9160*/  IMAD.IADD R3, R3, 0x1, R0 ;  /* 0x0000000103037824 */ /* 0x000fc600078e0200 */
[----:B------:R-:W-:Y:S01]  /*9170*/  SHF.L.U32 R248, R248, 0x4, RZ ;  /* 0x00000004f8f87819 */ /* 0x000fe200000006ff */
[----:B------:R-:W-:Y:S01]  /*9180*/  @!P0 IMAD.MOV.U32 R5, RZ, RZ, 0x30 ;  /* 0x00000030ff058424 */ /* 0x000fe200078e00ff */
[----:B------:R-:W-:Y:S02]  /*9190*/  @!P0 IADD3 R4, P2, R2, R12, RZ ;  /* 0x0000000c02048210 */ /* 0x000fe40007f5e0ff */
[----:B------:R-:W-:Y:S02]  /*91a0*/  @!P0 IADD3 R0, P1, R248, R2, RZ ;  /* 0x00000002f8008210 */ /* 0x000fe40007f3e0ff */
[----:B------:R-:W-:Y:S02]  /*91b0*/  @!P0 LEA R10, P3, R2, c[0x0][0x170], 0x1 ;  /* 0x00005c00020a8a11 */ /* 0x000fe400078608ff */
[----:B------:R-:W-:Y:S02]  /*91c0*/  @!P0 IADD3.X R12, R3, R13, R6, P2, !PT ;  /* 0x0000000d030c8210 */ /* 0x000fe400017fe406 */
[----:B------:R-:W-:-:S02]  /*91d0*/  @!P0 IADD3.X R7, R251, R3, RZ, P1, !PT ;  /* 0x00000003fb078210 */ /* 0x000fc40000ffe4ff */
[--C-:B------:R-:W-:Y:S01]  /*91e0*/  @!P0 LEA.HI.X R11, R2, c[0x0][0x174], R3.reuse, 0x1, P3 ;  /* 0x00005d00020b8a11 */ /* 0x100fe200018f0c03 */
[C---:B------:R-:W-:Y:S01]  /*91f0*/  @!P0 IMAD.WIDE.U32 R2, R5.reuse, c[0x0][0x1a0], R2 ;  /* 0x0000680005028a25 */ /* 0x040fe200078e0002 */
[----:B------:R-:W-:Y:S02]  /*9200*/  @!P0 LEA R8, P2, R0, c[0x0][0x170], 0x1 ;  /* 0x00005c0000088a11 */ /* 0x000fe400078408ff */
[----:B------:R-:W-:Y:S01]  /*9210*/  @!P0 LEA R6, P1, R4, c[0x0][0x170], 0x1 ;  /* 0x00005c0004068a11 */ /* 0x000fe200078208ff */
[----:B------:R-:W-:Y:S01]  /*9220*/  @!P0 IMAD R5, R5, c[0x0][0x1a4], RZ ;  /* 0x0000690005058a24 */ /* 0x000fe200078e02ff */
[----:B------:R-:W-:Y:S02]  /*9230*/  @!P0 LEA.HI.X R9, R0, c[0x0][0x174], R7, 0x1, P2 ;  /* 0x00005d0000098a11 */ /* 0x000fe400010f0c07 */
[----:B------:R-:W-:Y:S01]  /*9240*/  @!P0 LEA.HI.X R7, R4, c[0x0][0x174], R12, 0x1, P1 ;  /* 0x00005d0004078a11 */ /* 0x000fe200008f0c0c */
[----:B------:R-:W-:Y:S01]  /*9250*/  @!P0 IMAD.IADD R5, R3, 0x1, R5 ;  /* 0x0000000103058824 */ /* 0x000fe200078e0205 */
[C---:B------:R-:W-:Y:S01]  /*9260*/  @!P0 LEA R4, P1, R2.reuse, c[0x0][0x170], 0x1 ;  /* 0x00005c0002048a11 */ /* 0x040fe200078208ff */
[----:B------:R-:W-:Y:S03]  /*9270*/  @P0 STS.128 [R188+0x6000], RZ ;  /* 0x006000ffbc000388 */ /* 0x000fe60000000c00 */
        /* <DEDUP_REMOVED lines=21> */
[----:B------:R-:W3:Y:S04]  /*93d0*/  LDSM.16.M88.4 R16, [R172+0x4000] ;  /* 0x00400000ac10783b */ /* 0x000ee80000000200 */
[----:B-1----:R-:W1:Y:S04]  /*93e0*/  LDSM.16.M88.4 R8, [R179+0x2000] ;  /* 0x00200000b308783b */ /* 0x002e680000000200 */
[----:B------:R-:W4:Y:S04]  /*93f0*/  LDSM.16.M88.4 R32, [R172+0x5000] ;  /* 0x00500000ac20783b */ /* 0x000f280000000200 */
[----:B------:R-:W5:Y:S04]  /*9400*/  LDSM.16.M88.4 R24, [R172+0x5800] ;  /* 0x00580000ac18783b */ /* 0x000f680000000200 */
[----:B------:R-:W4:Y:S04]  /*9410*/  LDSM.16.M88.4 R36, [R172+0x4800] ;  /* 0x00480000ac24783b */ /* 0x000f280000000200 */
[----:B--2---:R-:W-:Y:S04]  /*9420*/  LDSM.16.M88.4 R4, [R182+0x2000] ;  /* 0x00200000b604783b */ /* 0x004fe80000000200 */
[----:B------:R-:W2:Y:S04]  /*9430*/  LDSM.16.M88.4 R52, [R178+0x5000] ;  /* 0x00500000b234783b */ /* 0x000ea80000000200 */
[----:B------:R-:W2:Y:S04]  /*9440*/  LDSM.16.M88.4 R56, [R178+0x5800] ;  /* 0x00580000b238783b */ /* 0x000ea80000000200 */
[----:B------:R-:W2:Y:S04]  /*9450*/  LDSM.16.M88.4 R44, [R178+0x4000] ;  /* 0x00400000b22c783b */ /* 0x000ea80000000200 */
[----:B------:R-:W2:Y:S04]  /*9460*/  LDSM.16.M88.4 R40, [R178+0x4800] ;  /* 0x00480000b228783b */ /* 0x000ea80000000200 */
[----:B------:R-:W2:Y:S01]  /*9470*/  LDSM.16.M88.4 R20, [R182] ;  /* 0x00000000b614783b */ /* 0x000ea20000000200 */
[-C--:B---3--:R-:W-:Y:S03]  /*9480*/  HMMA.16816.F32 R192, R12, R16.reuse, RZ ;  /* 0x000000100cc0723c */ /* 0x088fe600000018ff */
[----:B------:R-:W0:Y:S05]  /*9490*/  LDGDEPBAR ;  /* 0x00000000000079af */ /* 0x000e2a0000000000 */
[C---:B-1----:R-:W-:Y:S08]  /*94a0*/  HMMA.16816.F32 R144, R8.reuse, R16, RZ ;  /* 0x000000100890723c */ /* 0x042ff000000018ff */
[-C--:B------:R-:W-:Y:S08]  /*94b0*/  HMMA.16816.F32 R72, R8, R18.reuse, RZ ;  /* 0x000000120848723c */ /* 0x080ff000000018ff */
[----:B------:R-:W-:Y:S08]  /*94c0*/  HMMA.16816.F32 R168, R12, R18, RZ ;  /* 0x000000120ca8723c */ /* 0x000ff000000018ff */
[C---:B----4-:R-:W-:Y:S08]  /*94d0*/  HMMA.16816.F32 R60, R8.reuse, R32, RZ ;  /* 0x00000020083c723c */ /* 0x050ff000000018ff */
[C---:B-----5:R-:W-:Y:S08]  /*94e0*/  HMMA.16816.F32 R16, R8.reuse, R24, RZ ;  /* 0x000000180810723c */ /* 0x060ff000000018ff */
        /* <DEDUP_REMOVED lines=8> */
[C---:B------:R-:W-:Y:S08]  /*9570*/  HMMA.16816.F32 R8, R12.reuse, R24, RZ ;  /* 0x000000180c08723c */ /* 0x040ff000000018ff */
[----:B------:R-:W-:Y:S01]  /*9580*/  HMMA.16816.F32 R24, R12, R26, RZ ;  /* 0x0000001a0c18723c */ /* 0x000fe200000018ff */
[----:B------:R-:W-:Y:S07]  /*9590*/  LDSM.16.M88.4 R12, [R180] ;  /* 0x00000000b40c783b */ /* 0x000fee0000000200 */
[C---:B--2---:R-:W-:Y:S01]  /*95a0*/  HMMA.16816.F32 R204, R4.reuse, R52, R60 ;  /* 0x0000003404cc723c */ /* 0x044fe2000000183c */
[----:B------:R-:W-:Y:S07]  /*95b0*/  LDSM.16.M88.4 R60, [R185] ;  /* 0x00000000b93c783b */ /* 0x000fee0000000200 */
[C---:B------:R-:W-:Y:S01]  /*95c0*/  HMMA.16816.F32 R244, R4.reuse, R56, R16 ;  /* 0x0000003804f4723c */ /* 0x040fe20000001810 */
[----:B------:R-:W1:Y:S07]  /*95d0*/  LDSM.16.M88.4 R16, [R180+0x2000] ;  /* 0x00200000b410783b */ /* 0x000e6e0000000200 */
[C---:B------:R-:W-:Y:S01]  /*95e0*/  HMMA.16816.F32 R220, R4.reuse, R46, R72 ;  /* 0x0000002e04dc723c */ /* 0x040fe20000001848 */
[----:B------:R-:W2:Y:S07]  /*95f0*/  LDSM.16.M88.4 R72, [R183] ;  /* 0x00000000b748783b */ /* 0x000eae0000000200 */
[C---:B------:R-:W-:Y:S08]  /*9600*/  HMMA.16816.F32 R208, R4.reuse, R44, R144 ;  /* 0x0000002c04d0723c */ /* 0x040ff00000001890 */
[C---:B------:R-:W-:Y:S01]  /*9610*/  HMMA.16816.F32 R200, R4.reuse, R40, R64 ;  /* 0x0000002804c8723c */ /* 0x040fe20000001840 */
[----:B------:R-:W3:Y:S07]  /*9620*/  LDSM.16.M88.4 R64, [R186] ;  /* 0x00000000ba40783b */ /* 0x000eee0000000200 */
[----:B------:R-:W-:Y:S08]  /*9630*/  HMMA.16816.F32 R232, R4, R42, R160 ;  /* 0x0000002a04e8723c */ /* 0x000ff000000018a0 */
[C---:B------:R-:W-:Y:S08]  /*9640*/  HMMA.16816.F32 R216, R20.reuse, R40, R148 ;  /* 0x0000002814d8723c */ /* 0x040ff00000001894 */
[C---:B------:R-:W-:Y:S01]  /*9650*/  HMMA.16816.F32 R144, R20.reuse, R42, R156 ;  /* 0x0000002a1490723c */ /* 0x040fe2000000189c */
[----:B------:R-:W4:Y:S07]  /*9660*/  LDSM.16.M88.4 R40, [R184] ;  /* 0x00000000b828783b */ /* 0x000f2e0000000200 */
[C---:B------:R-:W-:Y:S08]  /*9670*/  HMMA.16816.F32 R212, R20.reuse, R44, R192 ;  /* 0x0000002c14d4723c */ /* 0x040ff000000018c0 */
[----:B------:R-:W-:Y:S08]  /*9680*/  HMMA.16816.F32 R44, R20, R46, R168 ;  /* 0x0000002e142c723c */ /* 0x000ff000000018a8 */
[C---:B------:R-:W-:Y:S08]  /*9690*/  HMMA.16816.F32 R164, R4.reuse, R54, R164 ;  /* 0x0000003604a4723c */ /* 0x040ff000000018a4 */
[----:B------:R-:W-:Y:S01]  /*96a0*/  HMMA.16816.F32 R152, R4, R58, R152 ;  /* 0x0000003a0498723c */ /* 0x000fe20000001898 */
[----:B------:R-:W-:Y:S07]  /*96b0*/  LDSM.16.M88.4 R4, [R181+0x2000] ;  /* 0x00200000b504783b */ /* 0x000fee0000000200 */
[C---:B------:R-:W-:Y:S01]  /*96c0*/  HMMA.16816.F32 R224, R20.reuse, R52, R36 ;  /* 0x0000003414e0723c */ /* 0x040fe20000001824 */
[----:B------:R-:W-:Y:S07]  /*96d0*/  LDSM.16.M88.4 R36, [R177] ;  /* 0x00000000b124783b */ /* 0x000fee0000000200 */
[C---:B------:R-:W-:Y:S01]  /*96e0*/  HMMA.16816.F32 R228, R20.reuse, R56, R8 ;  /* 0x0000003814e4723c */ /* 0x040fe20000001808 */
[----:B------:R-:W5:Y:S07]  /*96f0*/  LDSM.16.M88.4 R8, [R181] ;  /* 0x00000000b508783b */ /* 0x000f6e0000000200 */
[C---:B------:R-:W-:Y:S01]  /*9700*/  HMMA.16816.F32 R148, R20.reuse, R54, R32 ;  /* 0x000000361494723c */ /* 0x040fe20000001820 */
[----:B------:R-:W3:Y:S07]  /*9710*/  LDSM.16.M88.4 R32, [R177+0x800] ;  /* 0x00080000b120783b */ /* 0x000eee0000000200 */
[----:B------:R-:W-:Y:S01]  /*9720*/  HMMA.16816.F32 R156, R20, R58, R24 ;  /* 0x0000003a149c723c */ /* 0x000fe20000001818 */
[----:B------:R-:W3:Y:S04]  /*9730*/  LDSM.16.M88.4 R24, [R177+0x1000] ;  /* 0x00100000b118783b */ /* 0x000ee80000000200 */
[----:B------:R-:W3:Y:S01]  /*9740*/  LDSM.16.M88.4 R20, [R177+0x1800] ;  /* 0x00180000b114783b */ /* 0x000ee20000000200 */
[----:B------:R-:W-:Y:S01]  /*9750*/  ISETP.GE.AND P6, PT, R249, 0x3, PT ;  /* 0x00000003f900780c */ /* 0x000fe20003fc6270 */
[----:B------:R-:W-:-:S04]  /*9760*/  DEPBAR.LE SB0, 0x0 ;  /* 0x000080000000791a */ /* 0x000fc80000000000 */
[C---:B-1----:R-:W-:Y:S08]  /*9770*/  HMMA.16816.F32 R168, R16.reuse, R60, R204 ;  /* 0x0000003c10a8723c */ /* 0x042ff000000018cc */
[C---:B--2---:R-:W-:Y:S08]  /*9780*/  HMMA.16816.F32 R208, R16.reuse, R72, R208 ;  /* 0x0000004810d0723c */ /* 0x044ff000000018d0 */
[----:B------:R-:W-:Y:S08]  /*9790*/  HMMA.16816.F32 R204, R16, R74, R220 ;  /* 0x0000004a10cc723c */ /* 0x000ff000000018dc */
[C---:B------:R-:W-:Y:S08]  /*97a0*/  HMMA.16816.F32 R56, R12.reuse, R72, R212 ;  /* 0x000000480c38723c */ /* 0x040ff000000018d4 */
[----:B------:R-:W-:Y:S08]  /*97b0*/  HMMA.16816.F32 R72, R12, R74, R44 ;  /* 0x0000004a0c48723c */ /* 0x000ff0000000182c */
[C---:B---3--:R-:W-:Y:S08]  /*97c0*/  HMMA.16816.F32 R200, R16.reuse, R64, R200 ;  /* 0x0000004010c8723c */ /* 0x048ff000000018c8 */
[C---:B----4-:R-:W-:Y:S08]  /*97d0*/  HMMA.16816.F32 R160, R16.reuse, R40, R244 ;  /* 0x0000002810a0723c */ /* 0x050ff000000018f4 */
        /* <DEDUP_REMOVED lines=8> */
[----:B------:R-:W-:Y:S08]  /*9860*/  HMMA.16816.F32 R12, R12, R42, R156 ;  /* 0x0000002a0c0c723c */ /* 0x000ff0000000189c */
[-C--:B-----5:R-:W-:Y:S08]  /*9870*/  HMMA.16816.F32 R40, R8, R36.reuse, R56 ;  /* 0x000000240828723c */ /* 0x0a0ff00000001838 */
        /* <DEDUP_REMOVED lines=17> */
[----:B------:R-:W2:Y:S04]  /*9990*/  LDL.64 R30, [R1+0x148] ;  /* 0x00014800011e7983 */ /* 0x000ea80000100a00 */
[----:B------:R-:W3:Y:S01]  /*99a0*/  LDL.64 R250, [R1+0x150] ;  /* 0x0001500001fa7983 */ /* 0x000ee20000100a00 */
[----:B------:R-:W-:Y:S01]  /*99b0*/  IMAD.MOV.U32 R13, RZ, RZ, c[0x0][0x198] ;  /* 0x00006600ff0d7624 */ /* 0x000fe200078e00ff */
[----:B------:R-:W-:Y:S01]  /*99c0*/  IADD3 R2, R249, -0x3, RZ ;  /* 0xfffffffdf9027810 */ /* 0x000fe20007ffe0ff */
[----:B------:R-:W-:Y:S01]  /*99d0*/  IMAD.MOV.U32 R14, RZ, RZ, c[0x0][0x19c] ;  /* 0x00006700ff0e7624 */ /* 0x000fe200078e00ff */
[----:B------:R1:W-:Y:S01]  /*99e0*/  @P0 STS.128 [R188+0x4000], RZ ;  /* 0x004000ffbc000388 */ /* 0x0003e20000000c00 */
[C---:B------:R-:W-:Y:S01]  /*99f0*/  IMAD.SHL.U32 R7, R13.reuse, 0x40, RZ ;  /* 0x000000400d077824 */ /* 0x040fe200078e00ff */
[----:B------:R-:W-:Y:S01]  /*9a00*/  SHF.R.S32.HI R6, RZ, 0x1f, R2 ;  /* 0x0000001fff067819 */ /* 0x000fe20000011402 */
[----:B------:R-:W-:Y:S01]  /*9a10*/  BSSY B0, `(.L_x_832) ;  /* 0x000002c000007945 */ /* 0x000fe20003800000 */
[----:B------:R-:W-:-:S05]  /*9a20*/  SHF.L.U64.HI R0, R13, 0x6, R14 ;  /* 0x000000060d007819 */ /* 0x000fca000001020e */
[----:B------:R-:W-:Y:S02]  /*9a30*/  IMAD R0, R0, R2, RZ ;  /* 0x0000000200007224 */ /* 0x000fe400078e02ff */
[----:B--2---:R-:W-:Y:S02]  /*9a40*/  IMAD.MOV.U32 R5, RZ, RZ, R31 ;  /* 0x000000ffff057224 */ /* 0x004fe400078e001f */
[----:B---3--:R-:W-:-:S04]  /*9a50*/  IMAD.MOV.U32 R4, RZ, RZ, R250 ;  /* 0x000000ffff047224 */ /* 0x008fc800078e00fa */
[----:B------:R-:W-:-:S04]  /*9a60*/  IMAD.WIDE.U32 R2, R2, R7, R4 ;  /* 0x0000000702027225 */ /* 0x000fc800078e0004 */
[----:B------:R-:W-:Y:S01]  /*9a70*/  IMAD R5, R6, R7, R0 ;  /* 0x0000000706057224 */ /* 0x000fe200078e0200 */
[CC--:B------:R-:W-:Y:S02]  /*9a80*/  @!P0 LEA R0, P4, R13.reuse, R2.reuse, 0x4 ;  /* 0x000000020d008211 */ /* 0x0c0fe400078820ff */
[----:B------:R-:W-:Y:S01]  /*9a90*/  @!P0 LEA R4, P2, R13, R2, 0x5 ;  /* 0x000000020d048211 */ /* 0x000fe200078428ff */
[----:B------:R-:W-:Y:S01]  /*9aa0*/  IMAD.IADD R5, R3, 0x1, R5 ;  /* 0x0000000103057824 */ /* 0x000fe200078e0205 */
[----:B------:R-:W-:Y:S02]  /*9ab0*/  @!P0 LEA R10, P5, R2, c[0x0][0x168], 0x1 ;  /* 0x00005a00020a8a11 */ /* 0x000fe400078a08ff */
[----:B------:R-:W-:Y:S02]  /*9ac0*/  @!P0 LEA R8, P3, R0, c[0x0][0x168], 0x1 ;  /* 0x00005a0000088a11 */ /* 0x000fe400078608ff */
[----:B------:R-:W-:Y:S02]  /*9ad0*/  @!P0 LEA.HI.X R7, R13, R5, R14, 0x4, P4 ;  /* 0x000000050d078211 */ /* 0x000fe400020f240e */
[----:B------:R-:W-:-:S02]  /*9ae0*/  @!P0 LEA R6, P1, R4, c[0x0][0x168], 0x1 ;  /* 0x00005a0004068a11 */ /* 0x000fc400078208ff */
        /* <DEDUP_REMOVED lines=20> */
[----:B------:R-:W-:Y:S01]  /*9c30*/  MOV R4, R2 ;  /* 0x0000000200047202 */ /* 0x000fe20000000f00 */
[----:B------:R-:W-:-:S04]  /*9c40*/  IMAD R0, R14, 0x30, RZ ;  /* 0x000000300e007824 */ /* 0x000fc800078e02ff */
[----:B------:R-:W-:-:S05]  /*9c50*/  IMAD.WIDE.U32 R4, R13, 0x30, R4 ;  /* 0x000000300d047825 */ /* 0x000fca00078e0004 */
[----:B------:R-:W-:Y:S02]  /*9c60*/  IADD3 R0, R0, R5, RZ ;  /* 0x0000000500007210 */ /* 0x000fe40007ffe0ff */
[----:B------:R-:W-:-:S04]  /*9c70*/  LEA R2, P1, R4, c[0x0][0x168], 0x1 ;  /* 0x00005a0004027a11 */ /* 0x000fc800078208ff */
[----:B------:R-:W-:-:S05]  /*9c80*/  LEA.HI.X R3, R4, c[0x0][0x16c], R0, 0x1, P1 ;  /* 0x00005b0004037a11 */ /* 0x000fca00008f0c00 */
[----:B------:R-:W-:Y:S01]  /*9c90*/  @!PT LDS RZ, [RZ] ;  /* 0x00000000fffff984 */ /* 0x000fe20000000800 */
[----:B------:R-:W-:Y:S01]  /*9ca0*/  @!PT LDS RZ, [RZ] ;  /* 0x00000000fffff984 */ /* 0x000fe20000000800 */
[----:B------:R-:W-:Y:S01]  /*9cb0*/  @!PT LDS RZ, [RZ] ;  /* 0x00000000fffff984 */ /* 0x000fe20000000800 */
[----:B------:R2:W-:Y:S04]  /*9cc0*/  LDGSTS.E.BYPASS.LTC128B.128 [R188+0x5800], [R2.64] ;  /* 0x0580000002bc7fae */ /* 0x0005e8000b901d62 */
.L_x_833:
[----:B------:R-:W-:Y:S05]  /*9cd0*/  BSYNC B0 ;  /* 0x0000000000007941 */ /* 0x000fea0003800000 */
.L_x_832:
[----:B------:R-:W0:Y:S02]  /*9ce0*/  LDGDEPBAR ;  /* 0x00000000000079af */ /* 0x000e240000000000 */
.L_x_831:
[----:B--2---:R-:W2:Y:S04]  /*9cf0*/  LDL R3, [R1+0x104] ;  /* 0x0001040001037983 */ /* 0x004ea80000100800 */
[----:B------:R-:W3:Y:S01]  /*9d00*/  LDL R2, [R1+0x10c] ;  /* 0x00010c0001027983 */ /* 0x000ee20000100800 */
[----:B------:R-:W-:-:S03]  /*9d10*/  IADD3 R245, R249, -0x2, RZ ;  /* 0xfffffffef9f57810 */ /* 0x000fc60007ffe0ff */
        /* <DEDUP_REMOVED lines=17> */
[----:B------:R-:W4:Y:S04]  /*9e30*/  LDL R14, [R1+0x130] ;  /* 0x00013000010e7983 */ /* 0x000f280000100800 */
[----:B------:R-:W4:Y:S04]  /*9e40*/  LDL R19, [R1+0x100] ;  /* 0x0001000001137983 */ /* 0x000f280000100800 */
[----:B------:R-:W1:Y:S02]  /*9e50*/  S2R R0, SR_TID.X ;  /* 0x0000000000007919 */ /* 0x000e640000002100 */
[----:B-1----:R-:W-:-:S05]  /*9e60*/  IMAD.SHL.U32 R0, R0, 0x2, RZ ;  /* 0x0000000200007824 */ /* 0x002fca00078e00ff */
[----:B------:R-:W-:-:S05]  /*9e70*/  LOP3.LUT R0, R0, 0x6, RZ, 0xc0, !PT ;  /* 0x0000000600007812 */ /* 0x000fca00078ec0ff */
[----:B------:R-:W-:-:S05]  /*9e80*/  IMAD R0, R245, 0x40, R0 ;  /* 0x00000040f5007824 */ /* 0x000fca00078e0200 */
[C---:B------:R-:W-:Y:S02]  /*9e90*/  IADD3 R10, R0.reuse, 0x11, RZ ;  /* 0x00000011000a7810 */ /* 0x040fe40007ffe0ff */
[----:B------:R-:W-:-:S04]  /*9ea0*/  ISETP.GE.AND P1, PT, R0, R48, PT ;  /* 0x000000300000720c */ /* 0x000fc80003f26270 */
[----:B------:R-:W-:Y:S02]  /*9eb0*/  FSEL R12, R40, -INF , !P1 ;  /* 0xff800000280c7808 */ /* 0x000fe40004800000 */
[C---:B------:R-:W-:Y:S02]  /*9ec0*/  IADD3 R5, R0.reuse, 0x18, RZ ;  /* 0x0000001800057810 */ /* 0x040fe40007ffe0ff */
[C---:B------:R-:W-:Y:S02]  /*9ed0*/  ISETP.GE.AND P2, PT, R0.reuse, R49, PT ;  /* 0x000000310000720c */ /* 0x040fe40003f46270 */
[----:B------:R-:W-:Y:S02]  /*9ee0*/  IADD3 R8, R0, 0x20, RZ ;  /* 0x0000002000087810 */ /* 0x000fe40007ffe0ff */
[----:B------:R-:W-:Y:S02]  /*9ef0*/  FSEL R15, R42, -INF , !P2 ;  /* 0xff8000002a0f7808 */ /* 0x000fe40005000000 */
[----:B------:R-:W-:-:S02]  /*9f00*/  IADD3 R6, R0, 0x10, RZ ;  /* 0x0000001000067810 */ /* 0x000fc40007ffe0ff */
[C---:B------:R-:W-:Y:S02]  /*9f10*/  ISETP.GE.AND P2, PT, R0.reuse, R50, PT ;  /* 0x000000320000720c */ /* 0x040fe40003f46270 */
[C---:B------:R-:W-:Y:S02]  /*9f20*/  IADD3 R7, R0.reuse, 0x9, RZ ;  /* 0x0000000900077810 */ /* 0x040fe40007ffe0ff */
[----:B------:R-:W-:Y:S02]  /*9f30*/  IADD3 R9, R0, 0x19, RZ ;  /* 0x0000001900097810 */ /* 0x000fe40007ffe0ff */
[-C--:B------:R-:W-:Y:S02]  /*9f40*/  ISETP.GE.AND P3, PT, R6, R48.reuse, PT ;  /* 0x000000300600720c */ /* 0x080fe40003f66270 */
[----:B------:R-:W-:Y:S02]  /*9f50*/  FSEL R167, R210, -INF , !P2 ;  /* 0xff800000d2a77808 */ /* 0x000fe40005000000 */
[----:B------:R-:W-:-:S02]  /*9f60*/  ISETP.GE.AND P2, PT, R9, R48, PT ;  /* 0x000000300900720c */ /* 0x000fc40003f46270 */
[----:B------:R-:W-:Y:S02]  /*9f70*/  IADD3 R4, R0, 0x21, RZ ;  /* 0x0000002100047810 */ /* 0x000fe40007ffe0ff */
[----:B------:R-:W-:-:S04]  /*9f80*/  ISETP.GE.AND P1, PT, R7, R48, PT ;  /* 0x000000300700720c */ /* 0x000fc80003f26270 */
[----:B------:R-:W-:Y:S01]  /*9f90*/  FSEL R22, R73, -INF , !P1 ;  /* 0xff80000049167808 */ /* 0x000fe20004800000 */
[----:B------:R-:W-:Y:S02]  /*9fa0*/  IMAD.SHL.U32 R232, R245, 0x2, RZ ;  /* 0x00000002f5e87824 */ /* 0x000fe400078e00ff */
[----:B--2---:R-:W-:Y:S01]  /*9fb0*/  IMAD.MOV.U32 R11, RZ, RZ, R3 ;  /* 0x000000ffff0b7224 */ /* 0x004fe200078e0003 */
[----:B------:R-:W-:Y:S01]  /*9fc0*/  IADD3 R3, R0, 0x1, RZ ;  /* 0x0000000100037810 */ /* 0x000fe20007ffe0ff */
[----:B---3--:R-:W-:-:S03]  /*9fd0*/  IMAD.MOV.U32 R13, RZ, RZ, R2 ;  /* 0x000000ffff0d7224 */ /* 0x008fc600078e0002 */
[-C--:B------:R-:W-:Y:S02]  /*9fe0*/  ISETP.GE.AND P5, PT, R3, R48.reuse, PT ;  /* 0x000000300300720c */ /* 0x080fe40003fa6270 */
[----:B------:R-:W-:Y:S02]  /*9ff0*/  IADD3 R2, R0, 0x8, RZ ;  /* 0x0000000800027810 */ /* 0x000fe40007ffe0ff */
[----:B------:R-:W-:Y:S02]  /*a000*/  FSEL R16, R41, -INF , !P5 ;  /* 0xff80000029107808 */ /* 0x000fe40006800000 */
[-C--:B------:R-:W-:Y:S02]  /*a010*/  ISETP.GE.AND P5, PT, R10, R48.reuse, PT ;  /* 0x000000300a00720c */ /* 0x080fe40003fa6270 */
[----:B------:R-:W-:Y:S02]  /*a020*/  ISETP.GE.AND P4, PT, R2, R48, PT ;  /* 0x000000300200720c */ /* 0x000fe40003f86270 */
[----:B------:R-:W-:-:S02]  /*a030*/  FSEL R40, R53, -INF , !P5 ;  /* 0xff80000035287808 */ /* 0x000fc40006800000 */
[----:B------:R-:W-:Y:S02]  /*a040*/  ISETP.GE.AND P5, PT, R0, R51, PT ;  /* 0x000000330000720c */ /* 0x000fe40003fa6270 */
[----:B------:R-:W-:Y:S02]  /*a050*/  FSEL R21, R72, -INF , !P4 ;  /* 0xff80000048157808 */ /* 0x000fe40006000000 */
[----:B------:R-:W-:Y:S02]  /*a060*/  ISETP.GE.AND P4, PT, R3, R49, PT ;  /* 0x000000310300720c */ /* 0x000fe40003f86270 */
[----:B------:R-:W-:Y:S02]  /*a070*/  FSEL R157, R208, -INF , !P5 ;  /* 0xff800000d09d7808 */ /* 0x000fe40006800000 */
[----:B------:R-:W-:Y:S02]  /*a080*/  ISETP.GE.AND P5, PT, R5, R48, PT ;  /* 0x000000300500720c */ /* 0x000fe40003fa6270 */
[----:B------:R-:W-:-:S02]  /*a090*/  FSEL R17, R43, -INF , !P4 ;  /* 0xff8000002b117808 */ /* 0x000fc40006000000 */
[----:B------:R-:W-:Y:S02]  /*a0a0*/  FSEL R43, R64, -INF , !P5 ;  /* 0xff800000402b7808 */ /* 0x000fe40006800000 */
[----:B------:R-:W-:-:S04]  /*a0b0*/  ISETP.GE.AND P5, PT, R8, R48, PT ;  /* 0x000000300800720c */ /* 0x000fc80003fa6270 */
[----:B------:R-:W-:Y:S02]  /*a0c0*/  FSEL R42, R44, -INF , !P5 ;  /* 0xff8000002c2a7808 */ /* 0x000fe40006800000 */
[-C--:B------:R-:W-:Y:S02]  /*a0d0*/  ISETP.GE.AND P5, PT, R7, R49.reuse, PT ;  /* 0x000000310700720c */ /* 0x080fe40003fa6270 */
[----:B------:R-:W-:Y:S02]  /*a0e0*/  FSEL R41, R52, -INF , !P3 ;  /* 0xff80000034297808 */ /* 0x000fe40005800000 */
[----:B------:R-:W-:Y:S02]  /*a0f0*/  FSEL R52, R65, -INF , !P2 ;  /* 0xff80000041347808 */ /* 0x000fe40005000000 */
[----:B------:R-:W-:Y:S02]  /*a100*/  FSEL R26, R75, -INF , !P5 ;  /* 0xff8000004b1a7808 */ /* 0x000fe40006800000 */
[----:B------:R-:W-:-:S02]  /*a110*/  ISETP.GE.AND P2, PT, R2, R49, PT ;  /* 0x000000310200720c */ /* 0x000fc40003f46270 */
[----:B------:R-:W-:Y:S02]  /*a120*/  ISETP.GE.AND P5, PT, R4, R48, PT ;  /* 0x000000300400720c */ /* 0x000fe40003fa6270 */
[-C--:B------:R-:W-:Y:S02]  /*a130*/  ISETP.GE.AND P1, PT, R3, R51.reuse, PT ;  /* 0x000000330300720c */ /* 0x080fe40003f26270 */
[----:B------:R-:W-:Y:S02]  /*a140*/  FSEL R23, R74, -INF , !P2 ;  /* 0xff8000004a177808 */ /* 0x000fe40005000000 */
[----:B------:R-:W-:Y:S02]  /*a150*/  FSEL R39, R45, -INF , !P5 ;  /* 0xff8000002d277808 */ /* 0x000fe40006800000 */
[----:B------:R-:W-:Y:S02]  /*a160*/  ISETP.GE.AND P3, PT, R3, R50, PT ;  /* 0x000000320300720c */ /* 0x000fe40003f66270 */
[----:B------:R-:W-:-:S02]  /*a170*/  ISETP.GE.AND P4, PT, R2, R51, PT ;  /* 0x000000330200720c */ /* 0x000fc40003f86270 */
[-C--:B------:R-:W-:Y:S02]  /*a180*/  ISETP.GE.AND P2, PT, R7, R50.reuse, PT ;  /* 0x000000320700720c */ /* 0x080fe40003f46270 */
[----:B------:R-:W-:Y:S02]  /*a190*/  ISETP.GE.AND P5, PT, R10, R49, PT ;  /* 0x000000310a00720c */ /* 0x000fe40003fa6270 */
[----:B------:R-:W-:Y:S02]  /*a1a0*/  IADD3 R3, R0, 0x28, RZ ;  /* 0x0000002800037810 */ /* 0x000fe40007ffe0ff */
[----:B------:R-:W-:Y:S02]  /*a1b0*/  FSEL R168, R209, -INF , !P1 ;  /* 0xff800000d1a87808 */ /* 0x000fe40004800000 */
[----:B------:R-:W-:Y:S02]  /*a1c0*/  ISETP.GE.AND P1, PT, R2, R50, PT ;  /* 0x000000320200720c */ /* 0x000fe40003f26270 */
[----:B------:R-:W-:-:S02]  /*a1d0*/  FSEL R160, R204, -INF , !P4 ;  /* 0xff800000cca07808 */ /* 0x000fc40006000000 */
[----:B------:R-:W-:Y:S02]  /*a1e0*/  FSEL R165, R207, -INF , !P2 ;  /* 0xff800000cfa57808 */ /* 0x000fe40005000000 */
[----:B------:R-:W-:Y:S02]  /*a1f0*/  FSEL R149, R55, -INF , !P5 ;  /* 0xff80000037957808 */ /* 0x000fe40006800000 */
[-C--:B------:R-:W-:Y:S02]  /*a200*/  ISETP.GE.AND P4, PT, R6, R51.reuse, PT ;  /* 0x000000330600720c */ /* 0x080fe40003f86270 */
[----:B------:R-:W-:Y:S02]  /*a210*/  ISETP.GE.AND P2, PT, R10, R51, PT ;  /* 0x000000330a00720c */ /* 0x000fe40003f46270 */
[----:B------:R-:W-:Y:S02]  /*a220*/  ISETP.GE.AND P5, PT, R3, R48, PT ;  /* 0x000000300300720c */ /* 0x000fe40003fa6270 */
[----:B------:R-:W-:-:S02]  /*a230*/  FSEL R169, R211, -INF , !P3 ;  /* 0xff800000d3a97808 */ /* 0x000fc40005800000 */
[----:B------:R-:W-:Y:S02]  /*a240*/  FSEL R166, R206, -INF , !P1 ;  /* 0xff800000cea67808 */ /* 0x000fe40004800000 */
[----:B------:R-:W-:Y:S02]  /*a250*/  ISETP.GE.AND P3, PT, R7, R51, PT ;  /* 0x000000330700720c */ /* 0x000fe40003f66270 */
[----:B------:R-:W-:Y:S02]  /*a260*/  ISETP.GE.AND P1, PT, R6, R49, PT ;  /* 0x000000310600720c */ /* 0x000fe40003f26270 */
[----:B------:R-:W-:Y:S02]  /*a270*/  FSEL R156, R200, -INF , !P4 ;  /* 0xff800000c89c7808 */ /* 0x000fe40006000000 */
[----:B------:R-:W-:Y:S02]  /*a280*/  FSEL R155, R201, -INF , !P2 ;  /* 0xff800000c99b7808 */ /* 0x000fe40005000000 */
[----:B------:R-:W-:-:S02]  /*a290*/  FSEL R37, R60, -INF , !P5 ;  /* 0xff8000003c257808 */ /* 0x000fc40006800000 */
[CC--:B------:R-:W-:Y:S02]  /*a2a0*/  ISETP.GE.AND P4, PT, R5.reuse, R49.reuse, PT ;  /* 0x000000310500720c */ /* 0x0c0fe40003f86270 */
[----:B------:R-:W-:Y:S02]  /*a2b0*/  ISETP.GE.AND P2, PT, R5, R50, PT ;  /* 0x000000320500720c */ /* 0x000fe40003f46270 */
[----:B------:R-:W-:Y:S02]  /*a2c0*/  ISETP.GE.AND P5, PT, R9, R49, PT ;  /* 0x000000310900720c */ /* 0x000fe40003fa6270 */
[----:B------:R-:W-:Y:S02]  /*a2d0*/  IADD3 R2, R0, 0x29, RZ ;  /* 0x0000002900027810 */ /* 0x000fe40007ffe0ff */
[----:B------:R-:W-:Y:S02]  /*a2e0*/  FSEL R159, R205, -INF , !P3 ;  /* 0xff800000cd9f7808 */ /* 0x000fe40005800000 */
[----:B------:R-:W-:-:S02]  /*a2f0*/  FSEL R148, R54, -INF , !P1 ;  /* 0xff80000036947808 */ /* 0x000fc40004800000 */
[-C--:B------:R-:W-:Y:S02]  /*a300*/  ISETP.GE.AND P3, PT, R6, R50.reuse, PT ;  /* 0x000000320600720c */ /* 0x080fe40003f66270 */
[-C--:B------:R-:W-:Y:S02]  /*a310*/  ISETP.GE.AND P1, PT, R10, R50.reuse, PT ;  /* 0x000000320a00720c */ /* 0x080fe40003f26270 */
[----:B------:R-:W-:Y:S02]  /*a320*/  FSEL R143, R66, -INF , !P4 ;  /* 0xff800000428f7808 */ /* 0x000fe40006000000 */
[----:B------:R-:W-:Y:S02]  /*a330*/  FSEL R142, R67, -INF , !P5 ;  /* 0xff800000438e7808 */ /* 0x000fe40006800000 */
[----:B------:R-:W-:Y:S02]  /*a340*/  FSEL R162, R194, -INF , !P2 ;  /* 0xff800000c2a27808 */ /* 0x000fe40005000000 */
[----:B------:R-:W-:-:S02]  /*a350*/  ISETP.GE.AND P4, PT, R9, R50, PT ;  /* 0x000000320900720c */ /* 0x000fc40003f86270 */
[----:B------:R-:W-:Y:S02]  /*a360*/  ISETP.GE.AND P5, PT, R2, R48, PT ;  /* 0x000000300200720c */ /* 0x000fe40003fa6270 */
[----:B------:R-:W-:Y:S02]  /*a370*/  ISETP.GE.AND P2, PT, R8, R49, PT ;  /* 0x000000310800720c */ /* 0x000fe40003f46270 */
[----:B------:R-:W-:Y:S02]  /*a380*/  FSEL R164, R202, -INF , !P3 ;  /* 0xff800000caa47808 */ /* 0x000fe40005800000 */
        /* <DEDUP_REMOVED lines=13> */
[----:B------:R-:W-:Y:S02]  /*a460*/  ISETP.GE.AND P1, PT, R8, R50, PT ;  /* 0x000000320800720c */ /* 0x000fe40003f26270 */
[----:B------:R-:W-:-:S02]  /*a470*/  FMNMX.FTZ R4, R16, R4, !PT ;  /* 0x0000000410047209 */ /* 0x000fc40007810000 */
[----:B------:R-:W-:Y:S02]  /*a480*/  FSEL R74, R47, -INF , !P5 ;  /* 0xff8000002f4a7808 */ /* 0x000fe40006800000 */
[----:B------:R-:W-:Y:S02]  /*a490*/  FSEL R151, R212, -INF , !P3 ;  /* 0xff800000d4977808 */ /* 0x000fe40005800000 */
[----:B------:R-:W-:Y:S02]  /*a4a0*/  FSEL R158, R214, -INF , !P1 ;  /* 0xff800000d69e7808 */ /* 0x000fe40004800000 */
[C---:B------:R-:W-:Y:S02]  /*a4b0*/  ISETP.GE.AND P5, PT, R3.reuse, R49, PT ;  /* 0x000000310300720c */ /* 0x040fe40003fa6270 */
[C---:B------:R-:W-:Y:S02]  /*a4c0*/  ISETP.GE.AND P3, PT, R3.reuse, R51, PT ;  /* 0x000000330300720c */ /* 0x040fe40003f66270 */
[----:B------:R-:W-:-:S02]  /*a4d0*/  ISETP.GE.AND P1, PT, R3, R50, PT ;  /* 0x000000320300720c */ /* 0x000fc40003f26270 */
        /* <DEDUP_REMOVED lines=11> */
[----:B------:R-:W-:Y:S02]  /*a590*/  FSEL R150, R213, -INF , !P4 ;  /* 0xff800000d5967808 */ /* 0x000fe40006000000 */
[----:B------:R-:W-:-:S02]  /*a5a0*/  FMNMX.FTZ R6, R42, R6, !PT ;  /* 0x000000062a067209 */ /* 0x000fc40007810000 */
[----:B------:R-:W-:Y:S02]  /*a5b0*/  ISETP.GE.AND P4, PT, R2, R49, PT ;  /* 0x000000310200720c */ /* 0x000fe40003f86270 */
[----:B------:R-:W-:Y:S01]  /*a5c0*/  IADD3 R3, R0, 0x30, RZ ;  /* 0x0000003000037810 */ /* 0x000fe20007ffe0ff */
[----:B----4-:R-:W-:Y:S01]  /*a5d0*/  IMAD.WIDE.U32 R190, R14, -0x2daee0ad, RZ ;  /* 0xd2511f530ebe7825 */ /* 0x010fe200078e00ff */
[----:B------:R-:W-:Y:S02]  /*a5e0*/  FMNMX.FTZ R7, R149, R5, !PT ;  /* 0x0000000595077209 */ /* 0x000fe40007810000 */
[----:B------:R-:W-:Y:S01]  /*a5f0*/  IADD3 R4, R0, 0x31, RZ ;  /* 0x0000003100047810 */ /* 0x000fe20007ffe0ff */
[----:B------:R-:W-:Y:S01]  /*a600*/  IMAD.MOV.U32 R14, RZ, RZ, R11 ;  /* 0x000000ffff0e7224 */ /* 0x000fe200078e000b */
[----:B------:R-:W-:Y:S02]  /*a610*/  FMNMX.FTZ R6, R39, R6, !PT ;  /* 0x0000000627067209 */ /* 0x000fe40007810000 */
[----:B------:R-:W-:-:S02]  /*a620*/  FSEL R63, R63, -INF , !P4 ;  /* 0xff8000003f3f7808 */ /* 0x000fc40006000000 */
[-C--:B------:R-:W-:Y:S02]  /*a630*/  ISETP.GE.AND P4, PT, R3, R48.reuse, PT ;  /* 0x000000300300720c */ /* 0x080fe40003f86270 */
[C---:B------:R-:W-:Y:S02]  /*a640*/  IADD3 R5, R0.reuse, 0x38, RZ ;  /* 0x0000003800057810 */ /* 0x040fe40007ffe0ff */
[----:B------:R-:W-:Y:S02]  /*a650*/  IADD3 R11, R0, 0x39, RZ ;  /* 0x00000039000b7810 */ /* 0x000fe40007ffe0ff */
[----:B------:R-:W-:Y:S02]  /*a660*/  FSEL R154, R215, -INF , !P2 ;  /* 0xff800000d79a7808 */ /* 0x000fe40005000000 */
[----:B------:R-:W-:Y:S02]  /*a670*/  FMNMX.FTZ R0, R143, R7, !PT ;  /* 0x000000078f007209 */ /* 0x000fe40007810000 */
[----:B------:R-:W-:-:S02]  /*a680*/  ISETP.GE.AND P2, PT, R4, R48, PT ;  /* 0x000000300400720c */ /* 0x000fc40003f46270 */
[----:B------:R-:W-:Y:S02]  /*a690*/  FMNMX.FTZ R7, R37, R6, !PT ;  /* 0x0000000625077209 */ /* 0x000fe40007810000 */
[----:B------:R-:W-:Y:S02]  /*a6a0*/  FSEL R30, R56, -INF , !P4 ;  /* 0xff800000381e7808 */ /* 0x000fe40006000000 */
[----:B------:R-:W-:Y:S02]  /*a6b0*/  ISETP.GE.AND P4, PT, R3, R49, PT ;  /* 0x000000310300720c */ /* 0x000fe40003f86270 */
[----:B------:R-:W-:Y:S02]  /*a6c0*/  FMNMX.FTZ R0, R142, R0, !PT ;  /* 0x000000008e007209 */ /* 0x000fe40007810000 */
[----:B------:R-:W-:Y:S02]  /*a6d0*/  FSEL R27, R57, -INF , !P2 ;  /* 0xff800000391b7808 */ /* 0x000fe40005000000 */
[----:B------:R-:W-:-:S02]  /*a6e0*/  FMNMX.FTZ R7, R35, R7, !PT ;  /* 0x0000000723077209 */ /* 0x000fc40007810000 */
[----:B------:R-:W-:Y:S02]  /*a6f0*/  ISETP.GE.AND P2, PT, R4, R49, PT ;  /* 0x000000310400720c */ /* 0x000fe40003f46270 */
[----:B------:R-:W-:Y:S02]  /*a700*/  FSEL R58, R58, -INF , !P4 ;  /* 0xff8000003a3a7808 */ /* 0x000fe40006000000 */
[----:B------:R-:W-:Y:S02]  /*a710*/  FMNMX.FTZ R0, R75, R0, !PT ;  /* 0x000000004b007209 */ /* 0x000fe40007810000 */
[----:B------:R-:W-:Y:S02]  /*a720*/  ISETP.GE.AND P4, PT, R5, R48, PT ;  /* 0x000000300500720c */ /* 0x000fe40003f86270 */
[----:B------:R-:W-:Y:S02]  /*a730*/  FMNMX.FTZ R7, R30, R7, !PT ;  /* 0x000000071e077209 */ /* 0x000fe40007810000 */
[----:B------:R-:W-:-:S02]  /*a740*/  FSEL R59, R59, -INF , !P2 ;  /* 0xff8000003b3b7808 */ /* 0x000fc40005000000 */
[----:B------:R-:W-:Y:S02]  /*a750*/  ISETP.GE.AND P2, PT, R11, R48, PT ;  /* 0x000000300b00720c */ /* 0x000fe40003f46270 */
[----:B------:R-:W-:Y:S02]  /*a760*/  FSEL R65, R62, -INF , !P5 ;  /* 0xff8000003e417808 */ /* 0x000fe40006800000 */
[----:B------:R-:W-:Y:S02]  /*a770*/  FMNMX.FTZ R0, R74, R0, !PT ;  /* 0x000000004a007209 */ /* 0x000fe40007810000 */
[----:B------:R-:W-:Y:S02]  /*a780*/  FSEL R20, R144, -INF , !P4 ;  /* 0xff80000090147808 */ /* 0x000fe40006000000 */
[----:B------:R-:W-:Y:S02]  /*a790*/  FMNMX.FTZ R7, R27, R7, !PT ;  /* 0x000000071b077209 */ /* 0x000fe40007810000 */
[----:B------:R-:W-:-:S02]  /*a7a0*/  FSEL R18, R145, -INF , !P2 ;  /* 0xff80000091127808 */ /* 0x000fc40005000000 */
[----:B------:R-:W-:Y:S02]  /*a7b0*/  ISETP.GE.AND P2, PT, R5, R49, PT ;  /* 0x000000310500720c */ /* 0x000fe40003f46270 */
[----:B------:R-:W-:Y:S02]  /*a7c0*/  FMNMX.FTZ R0, R65, R0, !PT ;  /* 0x0000000041007209 */ /* 0x000fe40007810000 */
[----:B------:R-:W-:Y:S02]  /*a7d0*/  FMNMX.FTZ R7, R20, R7, !PT ;  /* 0x0000000714077209 */ /* 0x000fe40007810000 */
[----:B------:R-:W-:Y:S02]  /*a7e0*/  FSEL R47, R146, -INF , !P2 ;  /* 0xff800000922f7808 */ /* 0x000fe40005000000 */
[----:B------:R-:W-:Y:S02]  /*a7f0*/  FMNMX.FTZ R6, R63, R0, !PT ;  /* 0x000000003f067209 */ /* 0x000fe40007810000 */
[----:B------:R-:W-:-:S02]  /*a800*/  ISETP.GE.AND P5, PT, R2, R51, PT ;  /* 0x000000330200720c */ /* 0x000fc40003fa6270 */
[----:B------:R-:W-:Y:S02]  /*a810*/  ISETP.GE.AND P2, PT, R2, R50, PT ;  /* 0x000000320200720c */ /* 0x000fe40003f46270 */
[----:B------:R-:W-:Y:S02]  /*a820*/  FMNMX.FTZ R0, R18, R7, !PT ;  /* 0x0000000712007209 */ /* 0x000fe40007810000 */
[----:B------:R-:W-:Y:S01]  /*a830*/  LOP3.LUT R2, R239, UR17, R190, 0x96, !PT ;  /* 0x00000011ef027c12 */ /* 0x000fe2000f8e96be */
[----:B------:R-:W-:Y:S01]  /*a840*/  IMAD.MOV.U32 R244, RZ, RZ, R14 ;  /* 0x000000fffff47224 */ /* 0x000fe200078e000e */
[----:B------:R-:W-:Y:S01]  /*a850*/  FMNMX.FTZ R8, R58, R6, !PT ;  /* 0x000000063a087209 */ /* 0x000fe20007810000 */
[----:B------:R-:W1:Y:S01]  /*a860*/  SHFL.BFLY PT, R14, R0, 0x2, 0x1f ;  /* 0x0c401f00000e7f89 */ /* 0x000e6200000e0000 */
[----:B------:R-:W-:Y:S01]  /*a870*/  ISETP.GE.AND P4, PT, R11, R49, PT ;  /* 0x000000310b00720c */ /* 0x000fe20003f86270 */
[----:B------:R-:W-:Y:S01]  /*a880*/  IMAD.WIDE.U32 R6, R2, -0x326172a9, RZ ;  /* 0xcd9e8d5702067825 */ /* 0x000fe200078e00ff */
[----:B------:R-:W-:-:S02]  /*a890*/  FMNMX.FTZ R2, R59, R8, !PT ;  /* 0x000000083b027209 */ /* 0x000fc40007810000 */
[----:B------:R-:W-:Y:S02]  /*a8a0*/  LOP3.LUT R228, R191, UR37, R232, 0x96, !PT ;  /* 0x00000025bfe47c12 */ /* 0x000fe4000f8e96e8 */
[----:B------:R-:W-:Y:S02]  /*a8b0*/  FSEL R45, R147, -INF , !P4 ;  /* 0xff800000932d7808 */ /* 0x000fe40006000000 */
[----:B------:R-:W-:Y:S01]  /*a8c0*/  FMNMX.FTZ R10, R47, R2, !PT ;  /* 0x000000022f0a7209 */ /* 0x000fe20007810000 */
[----:B------:R-:W-:Y:S02]  /*a8d0*/  IMAD R233, R19, -0x326172a9, RZ ;  /* 0xcd9e8d5713e97824 */ /* 0x000fe400078e02ff */
[----:B------:R-:W-:Y:S01]  /*a8e0*/  IMAD.WIDE.U32 R24, R228, -0x326172a9, RZ ;  /* 0xcd9e8d57e4187825 */ /* 0x000fe200078e00ff */
[----:B------:R-:W-:-:S03]  /*a8f0*/  FMNMX.FTZ R10, R45, R10, !PT ;  /* 0x0000000a2d0a7209 */ /* 0x000fc60007810000 */
[----:B------:R-:W-:Y:S01]  /*a900*/  IMAD.MOV.U32 R234, RZ, RZ, R13 ;  /* 0x000000ffffea7224 */ /* 0x000fe200078e000d */
[----:B------:R-:W-:Y:S01]  /*a910*/  LOP3.LUT R2, R25, UR18, R233, 0x96, !PT ;  /* 0x0000001219027c12 */ /* 0x000fe2000f8e96e9 */
[----:B------:R-:W2:Y:S01]  /*a920*/  SHFL.BFLY PT, R13, R10, 0x2, 0x1f ;  /* 0x0c401f000a0d7f89 */ /* 0x000ea200000e0000 */
[----:B------:R-:W-:Y:S02]  /*a930*/  FSEL R57, R218, -INF , !P1 ;  /* 0xff800000da397808 */ /* 0x000fe40004800000 */
[C---:B------:R-:W-:Y:S02]  /*a940*/  ISETP.GE.AND P4, PT, R3.reuse, R51, PT ;  /* 0x000000330300720c */ /* 0x040fe40003f86270 */
[----:B------:R-:W-:Y:S01]  /*a950*/  ISETP.GE.AND P1, PT, R3, R50, PT ;  /* 0x000000320300720c */ /* 0x000fe20003f26270 */
[----:B------:R-:W-:Y:S01]  /*a960*/  IMAD.WIDE.U32 R2, R2, -0x2daee0ad, RZ ;  /* 0xd2511f5302027825 */ /* 0x000fe200078e00ff */
[----:B------:R-:W-:Y:S02]  /*a970*/  LOP3.LUT R8, R7, UR16, R24, 0x96, !PT ;  /* 0x0000001007087c12 */ /* 0x000fe4000f8e9618 */
[----:B-1----:R-:W-:-:S02]  /*a980*/  FMNMX.FTZ R0, R0, R14, !PT ;  /* 0x0000000e00007209 */ /* 0x002fc40007810000 */
[----:B------:R-:W-:Y:S01]  /*a990*/  LOP3.LUT R3, R3, UR15, R238, 0x96, !PT ;  /* 0x0000000f03037c12 */ /* 0x000fe2000f8e96ee */
[----:B------:R-:W-:Y:S01]  /*a9a0*/  IMAD.WIDE.U32 R8, R8, -0x2daee0ad, RZ ;  /* 0xd2511f5308087825 */ /* 0x000fe200078e00ff */
[----:B------:R-:W-:Y:S02]  /*a9b0*/  FSEL R56, R216, -INF , !P3 ;  /* 0xff800000d8387808 */ /* 0x000fe40005800000 */
[----:B------:R-:W-:Y:S02]  /*a9c0*/  FSEL R54, R217, -INF , !P5 ;  /* 0xff800000d9367808 */ /* 0x000fe40006800000 */
[C---:B------:R-:W-:Y:S02]  /*a9d0*/  ISETP.GE.AND P3, PT, R4.reuse, R51, PT ;  /* 0x000000330400720c */ /* 0x040fe40003f66270 */
[----:B------:R-:W-:Y:S02]  /*a9e0*/  ISETP.GE.AND P5, PT, R4, R50, PT ;  /* 0x000000320400720c */ /* 0x000fe40003fa6270 */
[----:B------:R-:W-:Y:S01]  /*a9f0*/  LOP3.LUT R4, R9, UR11, R2, 0x96, !PT ;  /* 0x0000000b09047c12 */ /* 0x000fe2000f8e9602 */
[----:B------:R-:W-:Y:S01]  /*aa00*/  IMAD.WIDE.U32 R2, R3, -0x326172a9, RZ ;  /* 0xcd9e8d5703027825 */ /* 0x000fe200078e00ff */
[----:B------:R-:W1:Y:S01]  /*aa10*/  SHFL.BFLY PT, R14, R0, 0x1, 0x1f ;  /* 0x0c201f00000e7f89 */ /* 0x000e6200000e0000 */
[----:B------:R-:W-:-:S02]  /*aa20*/  FSEL R55, R219, -INF , !P2 ;  /* 0xff800000db377808 */ /* 0x000fc40005000000 */
[----:B------:R-:W-:Y:S02]  /*aa30*/  FSEL R46, R220, -INF , !P4 ;  /* 0xff800000dc2e7808 */ /* 0x000fe40006000000 */
[C---:B------:R-:W-:Y:S02]  /*aa40*/  ISETP.GE.AND P2, PT, R5.reuse, R51, PT ;  /* 0x000000330500720c */ /* 0x040fe40003f46270 */
[----:B------:R-:W-:Y:S01]  /*aa50*/  ISETP.GE.AND P4, PT, R5, R50, PT ;  /* 0x000000320500720c */ /* 0x000fe20003f86270 */
[----:B------:R-:W-:Y:S01]  /*aa60*/  IMAD.WIDE.U32 R4, R4, -0x326172a9, RZ ;  /* 0xcd9e8d5704047825 */ /* 0x000fe200078e00ff */
[----:B------:R-:W-:Y:S02]  /*aa70*/  LOP3.LUT R3, R3, UR12, R6, 0x96, !PT ;  /* 0x0000000c03037c12 */ /* 0x000fe4000f8e9606 */
[----:B--2---:R-:W-:Y:S02]  /*aa80*/  FMNMX.FTZ R9, R10, R13, !PT ;  /* 0x0000000d0a097209 */ /* 0x004fe40007810000 */
[----:B------:R-:W-:Y:S01]  /*aa90*/  LOP3.LUT R5, R5, UR10, R2, 0x96, !PT ;  /* 0x0000000a05057c12 */ /* 0x000fe2000f8e9602 */
[----:B------:R-:W-:Y:S01]  /*aaa0*/  IMAD.WIDE.U32 R2, R3, -0x2daee0ad, RZ ;  /* 0xd2511f5303027825 */ /* 0x000fe200078e00ff */
[----:B------:R-:W-:-:S02]  /*aab0*/  FSEL R53, R222, -INF , !P1 ;  /* 0xff800000de357808 */ /* 0x000fc40004800000 */
[----:B------:R-:W-:Y:S02]  /*aac0*/  FSEL R44, R221, -INF , !P3 ;  /* 0xff800000dd2c7808 */ /* 0x000fe40005800000 */
[----:B------:R-:W-:Y:S02]  /*aad0*/  LOP3.LUT R3, R3, UR9, R8, 0x96, !PT ;  /* 0x0000000903037c12 */ /* 0x000fe4000f8e9608 */
[C---:B------:R-:W-:Y:S01]  /*aae0*/  ISETP.GE.AND P1, PT, R11.reuse, R51, PT ;  /* 0x000000330b00720c */ /* 0x040fe20003f26270 */
[----:B------:R-:W2:Y:S01]  /*aaf0*/  SHFL.BFLY PT, R8, R9, 0x1, 0x1f ;  /* 0x0c201f0009087f89 */ /* 0x000ea200000e0000 */
[----:B------:R-:W-:Y:S01]  /*ab00*/  ISETP.GE.AND P3, PT, R11, R50, PT ;  /* 0x000000320b00720c */ /* 0x000fe20003f66270 */
[----:B------:R-:W-:Y:S01]  /*ab10*/  IMAD.WIDE.U32 R10, R5, -0x2daee0ad, RZ ;  /* 0xd2511f53050a7825 */ /* 0x000fe200078e00ff */
[----:B-1----:R-:W-:-:S04]  /*ab20*/  FMNMX.FTZ R243, R0, R14, !PT ;  /* 0x0000000e00f37209 */ /* 0x002fc80007810000 */
[----:B------:R-:W-:Y:S01]  /*ab30*/  LOP3.LUT R5, R11, UR6, R2, 0x96, !PT ;  /* 0x000000060b057c12 */ /* 0x000fe2000f8e9602 */
[----:B------:R-:W-:Y:S01]  /*ab40*/  IMAD.WIDE.U32 R2, R3, -0x326172a9, RZ ;  /* 0xcd9e8d5703027825 */ /* 0x000fe200078e00ff */
[----:B------:R-:W-:-:S04]  /*ab50*/  FSEL R38, R223, -INF , !P5 ;  /* 0xff800000df267808 */ /* 0x000fc80006800000 */
[----:B------:R-:W-:Y:S01]  /*ab60*/  LOP3.LUT R36, R3, UR8, R4, 0x96, !PT ;  /* 0x0000000803247c12 */ /* 0x000fe2000f8e9604 */
[----:B------:R-:W-:Y:S01]  /*ab70*/  IMAD.WIDE.U32 R4, R5, -0x326172a9, RZ ;  /* 0xcd9e8d5705047825 */ /* 0x000fe200078e00ff */
[----:B------:R-:W-:-:S03]  /*ab80*/  FSETP.NEU.FTZ.AND P5, PT, R243, -INF , PT ;  /* 0xff800000f300780b */ /* 0x000fc60003fbd000 */
[----:B------:R-:W-:Y:S01]  /*ab90*/  FMUL.FTZ R0, R243, c[0x0][0x23c] ;  /* 0x00008f00f3007a20 */ /* 0x000fe20000410000 */
[----:B------:R-:W-:-:S04]  /*aba0*/  LOP3.LUT R3, R5, UR13, R2, 0x96, !PT ;  /* 0x0000000d05037c12 */ /* 0x000fc8000f8e9602 */
[----:B------:R-:W-:Y:S02]  /*abb0*/  FSEL R2, R0, RZ, P5 ;  /* 0x000000ff00027208 */ /* 0x000fe40002800000 */
[----:B--2---:R-:W-:-:S03]  /*abc0*/  FMNMX.FTZ R248, R9, R8, !PT ;  /* 0x0000000809f87209 */ /* 0x004fc60007810000 */
[--C-:B------:R-:W-:Y:S01]  /*abd0*/  FFMA.FTZ R0, R12, c[0x0][0x23c], -R2.reuse ;  /* 0x00008f000c007a23 */ /* 0x100fe20000010802 */
[----:B------:R-:W-:Y:S01]  /*abe0*/  LOP3.LUT R13, R4, 0xffff, RZ, 0xc0, !PT ;  /* 0x0000ffff040d7812 */ /* 0x000fe200078ec0ff */
[----:B------:R-:W-:Y:S01]  /*abf0*/  FFMA.FTZ R5, R16, c[0x0][0x23c], -R2 ;  /* 0x00008f0010057a23 */ /* 0x000fe20000010802 */
[----:B------:R-:W-:Y:S01]  /*ac00*/  LOP3.LUT R19, R4, 0xff, RZ, 0xc0, !PT ;  /* 0x000000ff04137812 */ /* 0x000fe200078ec0ff */
[----:B------:R1:W-:Y:S01]  /*ac10*/  MUFU.EX2 R34, R0 ;  /* 0x0000000000227308 */ /* 0x0003e20000000800 */
[--C-:B------:R-:W-:Y:S02]  /*ac20*/  SHF.R.U32.HI R32, RZ, 0x10, R4.reuse ;  /* 0x00000010ff207819 */ /* 0x100fe40000011604 */
[----:B------:R-:W-:Y:S01]  /*ac30*/  SHF.R.U32.HI R11, RZ, 0x18, R4 ;  /* 0x00000018ff0b7819 */ /* 0x000fe20000011604 */
[----:B------:R-:W-:Y:S01]  /*ac40*/  FMUL.FTZ R4, R248, c[0x0][0x23c] ;  /* 0x00008f00f8047a20 */ /* 0x000fe20000410000 */
[----:B------:R-:W-:Y:S02]  /*ac50*/  FSEL R31, R224, -INF , !P2 ;  /* 0xff800000e01f7808 */ /* 0x000fe40005000000 */
[----:B------:R-:W-:Y:S01]  /*ac60*/  FSETP.NEU.FTZ.AND P2, PT, R248, -INF , PT ;  /* 0xff800000f800780b */ /* 0x000fe20003f5d000 */
[----:B------:R2:W3:Y:S01]  /*ac70*/  MUFU.EX2 R147, R5 ;  /* 0x0000000500937308 */ /* 0x0004e20000000800 */
[----:B------:R-:W-:-:S02]  /*ac80*/  FSEL R33, R226, -INF , !P4 ;  /* 0xff800000e2217808 */ /* 0x000fc40006000000 */
[----:B-1----:R-:W-:-:S04]  /*ac90*/  LOP3.LUT R0, R3, 0xff, RZ, 0xc0, !PT ;  /* 0x000000ff03007812 */ /* 0x002fc800078ec0ff */
[----:B------:R-:W-:Y:S02]  /*aca0*/  ISETP.GE.U32.AND P4, PT, R237, R0, PT ;  /* 0x00000000ed00720c */ /* 0x000fe40003f86070 */
[----:B------:R-:W-:Y:S02]  /*acb0*/  FSEL R0, R4, RZ, P2 ;  /* 0x000000ff04007208 */ /* 0x000fe40001000000 */
[----:B------:R-:W-:-:S04]  /*acc0*/  LOP3.LUT R4, R3, 0xffff, RZ, 0xc0, !PT ;  /* 0x0000ffff03047812 */ /* 0x000fc800078ec0ff */
[----:B------:R-:W-:Y:S01]  /*acd0*/  SHF.R.U32.HI R4, RZ, 0x8, R4 ;  /* 0x00000008ff047819 */ /* 0x000fe20000011604 */
[----:B--2---:R-:W-:-:S03]  /*ace0*/  FFMA.FTZ R5, R15, c[0x0][0x23c], -R0 ;  /* 0x00008f000f057a23 */ /* 0x004fc60000010800 */
[----:B------:R-:W-:Y:S01]  /*acf0*/  LOP3.LUT R4, R4, 0xffff, RZ, 0xc0, !PT ;  /* 0x0000ffff04047812 */ /* 0x000fe200078ec0ff */
[----:B------:R3:W-:Y:S01]  /*ad00*/  MUFU.EX2 R12, R5 ;  /* 0x00000005000c7308 */ /* 0x0007e20000000800 */
[----:B------:R-:W-:Y:S02]  /*ad10*/  FSEL R16, R225, -INF , !P1 ;  /* 0xff800000e1107808 */ /* 0x000fe40004800000 */
[----:B------:R-:W-:Y:S01]  /*ad20*/  ISETP.GE.U32.AND P1, PT, R237, R4, PT ;  /* 0x00000004ed00720c */ /* 0x000fe20003f26070 */
[----:B------:R-:W-:-:S04]  /*ad30*/  FFMA.FTZ R4, R17, c[0x0][0x23c], -R0 ;  /* 0x00008f0011047a23 */ /* 0x000fc80000010800 */
[----:B------:R1:W2:Y:S01]  /*ad40*/  MUFU.EX2 R14, R4 ;  /* 0x00000004000e7308 */ /* 0x0002a20000000800 */
[----:B---3--:R-:W-:-:S04]  /*ad50*/  F2FP.PACK_AB R5, R147, R34 ;  /* 0x000000229305723e */ /* 0x008fc800000000ff */
[C---:B------:R-:W-:Y:S02]  /*ad60*/  PRMT R73, R5.reuse, 0x7610, R73 ;  /* 0x0000761005497816 */ /* 0x040fe40000000049 */
[--C-:B-1----:R-:W-:Y:S02]  /*ad70*/  SHF.R.U32.HI R4, RZ, 0x18, R3.reuse ;  /* 0x00000018ff047819 */ /* 0x102fe40000011603 */
[----:B------:R-:W-:Y:S01]  /*ad80*/  SHF.R.U32.HI R3, RZ, 0x10, R3 ;  /* 0x00000010ff037819 */ /* 0x000fe20000011603 */
[----:B------:R-:W-:Y:S01]  /*ad90*/  @!P4 HADD2 R60, -R73.H0_H0, -RZ.H0_H0 ;  /* 0xa00000ff493cc230 */ /* 0x000fe20000000900 */
[----:B------:R-:W-:Y:S02]  /*ada0*/  PRMT R72, R5, 0x7632, R72 ;  /* 0x0000763205487816 */ /* 0x000fe40000000048 */
[----:B------:R-:W-:Y:S02]  /*adb0*/  LOP3.LUT R3, R3, 0xff, RZ, 0xc0, !PT ;  /* 0x000000ff03037812 */ /* 0x000fe400078ec0ff */
[----:B------:R-:W-:-:S02]  /*adc0*/  PRMT R221, R73, 0x5410, R72 ;  /* 0x0000541049dd7816 */ /* 0x000fc40000000048 */
[----:B------:R-:W-:Y:S02]  /*add0*/  @!P4 PRMT R73, R60, 0x5410, RZ ;  /* 0x000054103c49c816 */ /* 0x000fe400000000ff */
[----:B------:R-:W-:Y:S01]  /*ade0*/  ISETP.GE.U32.AND P4, PT, R237, R3, PT ;  /* 0x00000003ed00720c */ /* 0x000fe20003f86070 */
[----:B------:R-:W-:-:S04]  /*adf0*/  FFMA.FTZ R3, R21, c[0x0][0x23c], -R2 ;  /* 0x00008f0015037a23 */ /* 0x000fc80000010802 */
[----:B------:R1:W-:Y:S01]  /*ae00*/  MUFU.EX2 R145, R3 ;  /* 0x0000000300917308 */ /* 0x0003e20000000800 */
[----:B------:R-:W-:Y:S02]  /*ae10*/  FSEL R15, R227, -INF , !P3 ;  /* 0xff800000e30f7808 */ /* 0x000fe40005800000 */
[----:B------:R-:W-:Y:S01]  /*ae20*/  ISETP.GE.U32.AND P3, PT, R237, R4, PT ;  /* 0x00000004ed00720c */ /* 0x000fe20003f66070 */
[----:B------:R-:W-:Y:S01]  /*ae30*/  @!P1 HADD2 R61, -R72.H0_H0, -RZ.H0_H0 ;  /* 0xa00000ff483d9230 */ /* 0x000fe20000000900 */
[----:B--2---:R-:W-:Y:S01]  /*ae40*/  F2FP.PACK_AB R4, R14, R12 ;  /* 0x0000000c0e04723e */ /* 0x004fe200000000ff */
[----:B-1----:R-:W-:-:S04]  /*ae50*/  FFMA.FTZ R3, R22, c[0x0][0x23c], -R2 ;  /* 0x00008f0016037a23 */ /* 0x002fc80000010802 */
[----:B------:R-:W1:Y:S01]  /*ae60*/  MUFU.EX2 R146, R3 ;  /* 0x0000000300927308 */ /* 0x000e620000000800 */
[C---:B------:R-:W-:Y:S02]  /*ae70*/  PRMT R66, R4.reuse, 0x7610, R66 ;  /* 0x0000761004427816 */ /* 0x040fe40000000042 */
[----:B------:R-:W-:Y:S02]  /*ae80*/  @!P1 PRMT R72, R61, 0x5410, RZ ;  /* 0x000054103d489816 */ /* 0x000fe400000000ff */
[----:B------:R-:W-:Y:S01]  /*ae90*/  ISETP.GE.U32.AND P1, PT, R237, R19, PT ;  /* 0x00000013ed00720c */ /* 0x000fe20003f26070 */
[----:B------:R-:W-:Y:S01]  /*aea0*/  @!P4 HADD2 R64, -R66.H0_H0, -RZ.H0_H0 ;  /* 0xa00000ff4240c230 */ /* 0x000fe20000000900 */
[----:B------:R-:W-:-:S04]  /*aeb0*/  PRMT R67, R4, 0x7632, R67 ;  /* 0x0000763204437816 */ /* 0x000fc80000000043 */
[----:B------:R-:W-:Y:S01]  /*aec0*/  PRMT R174, R66, 0x5410, R67 ;  /* 0x0000541042ae7816 */ /* 0x000fe20000000043 */
[----:B------:R-:W-:Y:S01]  /*aed0*/  @!P3 HADD2 R62, -R67.H0_H0, -RZ.H0_H0 ;  /* 0xa00000ff433eb230 */ /* 0x000fe20000000900 */
[----:B------:R-:W-:Y:S02]  /*aee0*/  @!P4 PRMT R66, R64, 0x5410, RZ ;  /* 0x000054104042c816 */ /* 0x000fe400000000ff */
[----:B-1----:R-:W-:Y:S02]  /*aef0*/  F2FP.PACK_AB R4, R146, R145 ;  /* 0x000000919204723e */ /* 0x002fe400000000ff */
[----:B------:R-:W-:Y:S02]  /*af00*/  SHF.R.U32.HI R3, RZ, 0x8, R13 ;  /* 0x00000008ff037819 */ /* 0x000fe4000001160d */
[----:B------:R-:W-:Y:S02]  /*af10*/  PRMT R64, R4, 0x7610, R64 ;  /* 0x0000761004407816 */ /* 0x000fe40000000040 */
[----:B------:R-:W-:-:S02]  /*af20*/  LOP3.LUT R3, R3, 0xffff, RZ, 0xc0, !PT ;  /* 0x0000ffff03037812 */ /* 0x000fc400078ec0ff */
[----:B------:R-:W-:Y:S01]  /*af30*/  @!P3 PRMT R67, R62, 0x5410, RZ ;  /* 0x000054103e43b816 */ /* 0x000fe200000000ff */
[----:B------:R-:W-:Y:S01]  /*af40*/  @!P1 HADD2 R144, -R64.H0_H0, -RZ.H0_H0 ;  /* 0xa00000ff40909230 */ /* 0x000fe20000000900 */
[----:B------:R-:W-:Y:S01]  /*af50*/  PRMT R62, R4, 0x7632, R62 ;  /* 0x00007632043e7816 */ /* 0x000fe2000000003e */
[--C-:B------:R-:W-:Y:S01]  /*af60*/  FFMA.FTZ R4, R26, c[0x0][0x23c], -R0.reuse ;  /* 0x00008f001a047a23 */ /* 0x100fe20000010800 */
[----:B------:R-:W-:Y:S01]  /*af70*/  ISETP.GE.U32.AND P4, PT, R237, R3, PT ;  /* 0x00000003ed00720c */ /* 0x000fe20003f86070 */
[----:B------:R-:W-:Y:S01]  /*af80*/  FFMA.FTZ R3, R23, c[0x0][0x23c], -R0 ;  /* 0x00008f0017037a23 */ /* 0x000fe20000010800 */
[----:B------:R-:W-:Y:S02]  /*af90*/  PRMT R217, R64, 0x5410, R62 ;  /* 0x0000541040d97816 */ /* 0x000fe4000000003e */
[----:B------:R-:W-:Y:S02]  /*afa0*/  ISETP.GE.U32.AND P3, PT, R237, R11, PT ;  /* 0x0000000bed00720c */ /* 0x000fe40003f66070 */
[----:B------:R-:W-:Y:S01]  /*afb0*/  @!P1 PRMT R64, R144, 0x5410, RZ ;  /* 0x0000541090409816 */ /* 0x000fe200000000ff */
[----:B------:R1:W-:Y:S08]  /*afc0*/  MUFU.EX2 R11, R3 ;  /* 0x00000003000b7308 */ /* 0x0003f00000000800 */
[----:B------:R2:W3:Y:S01]  /*afd0*/  MUFU.EX2 R144, R4 ;  /* 0x0000000400907308 */ /* 0x0004e20000000800 */
[----:B------:R-:W-:Y:S01]  /*afe0*/  @!P4 HADD2 R170, -R62.H0_H0, -RZ.H0_H0 ;  /* 0xa00000ff3eaac230 */ /* 0x000fe20000000900 */
[----:B-1----:R-:W-:-:S04]  /*aff0*/  LOP3.LUT R3, R32, 0xff, RZ, 0xc0, !PT ;  /* 0x000000ff20037812 */ /* 0x002fc800078ec0ff */
[----:B------:R-:W-:Y:S01]  /*b000*/  ISETP.GE.U32.AND P1, PT, R237, R3, PT ;  /* 0x00000003ed00720c */ /* 0x000fe20003f26070 */
[----:B--2---:R-:W-:Y:S01]  /*b010*/  IMAD.WIDE.U32 R4, R36, -0x2daee0ad, RZ ;  /* 0xd2511f5324047825 */ /* 0x004fe200078e00ff */
[----:B------:R-:W-:-:S04]  /*b020*/  @!P4 PRMT R62, R170, 0x5410, RZ ;  /* 0x00005410aa3ec816 */ /* 0x000fc800000000ff */
[----:B------:R-:W-:Y:S02]  /*b030*/  LOP3.LUT R3, R5, UR14, R10, 0x96, !PT ;  /* 0x0000000e05037c12 */ /* 0x000fe4000f8e960a */
[C---:B------:R-:W-:Y:S02]  /*b040*/  LOP3.LUT R8, R4.reuse, 0xff, RZ, 0xc0, !PT ;  /* 0x000000ff04087812 */ /* 0x040fe400078ec0ff */
[----:B------:R-:W-:Y:S02]  /*b050*/  LOP3.LUT R22, R4, 0xffff, RZ, 0xc0, !PT ;  /* 0x0000ffff04167812 */ /* 0x000fe400078ec0ff */
[----:B---3--:R-:W-:Y:S02]  /*b060*/  F2FP.PACK_AB R5, R144, R11 ;  /* 0x0000000b9005723e */ /* 0x008fe400000000ff */
[--C-:B------:R-:W-:Y:S02]  /*b070*/  SHF.R.U32.HI R23, RZ, 0x10, R4.reuse ;  /* 0x00000010ff177819 */ /* 0x100fe40000011604 */
[----:B------:R-:W-:-:S02]  /*b080*/  SHF.R.U32.HI R19, RZ, 0x18, R4 ;  /* 0x00000018ff137819 */ /* 0x000fc40000011604 */
[----:B------:R-:W-:Y:S02]  /*b090*/  ISETP.GE.U32.AND P4, PT, R237, R8, PT ;  /* 0x00000008ed00720c */ /* 0x000fe40003f86070 */
[----:B------:R-:W-:Y:S02]  /*b0a0*/  LOP3.LUT R4, R3, 0xffff, RZ, 0xc0, !PT ;  /* 0x0000ffff03047812 */ /* 0x000fe400078ec0ff */
[C---:B------:R-:W-:Y:S02]  /*b0b0*/  PRMT R61, R5.reuse, 0x7632, R61 ;  /* 0x00007632053d7816 */ /* 0x040fe4000000003d */
[----:B------:R-:W-:Y:S02]  /*b0c0*/  FMNMX.FTZ R8, R68, R157, !PT ;  /* 0x0000009d44087209 */ /* 0x000fe40007810000 */
[----:B------:R-:W-:Y:S02]  /*b0d0*/  PRMT R60, R5, 0x7610, R60 ;  /* 0x00007610053c7816 */ /* 0x000fe4000000003c */
[----:B------:R-:W-:Y:S01]  /*b0e0*/  SHF.R.U32.HI R4, RZ, 0x8, R4 ;  /* 0x00000008ff047819 */ /* 0x000fe20000011604 */
[----:B------:R-:W-:Y:S01]  /*b0f0*/  STL [R1+0x1a8], R48 ;  /* 0x0001a83001007387 */ /* 0x000fe20000100800 */
[----:B------:R-:W-:Y:S01]  /*b100*/  FMNMX.FTZ R5, R168, R8, !PT ;  /* 0x00000008a8057209 */ /* 0x000fe20007810000 */
[----:B------:R-:W-:Y:S01]  /*b110*/  @!P3 HADD2 R171, -R61.H0_H0, -RZ.H0_H0 ;  /* 0xa00000ff3dabb230 */ /* 0x000fe20000000900 */
[----:B------:R-:W-:Y:S01]  /*b120*/  LOP3.LUT R4, R4, 0xffff, RZ, 0xc0, !PT ;  /* 0x0000ffff04047812 */ /* 0x000fe200078ec0ff */
[----:B------:R-:W-:Y:S01]  /*b130*/  STL [R1+0x1ac], R49 ;  /* 0x0001ac3101007387 */ /* 0x000fe20000100800 */
[----:B------:R-:W-:-:S03]  /*b140*/  FMNMX.FTZ R5, R160, R5, !PT ;  /* 0x00000005a0057209 */ /* 0x000fc60007810000 */
[----:B------:R-:W-:Y:S04]  /*b150*/  STL [R1+0x120], R233 ;  /* 0x000120e901007387 */ /* 0x000fe80000100800 */
[----:B------:R1:W-:Y:S01]  /*b160*/  STL [R1+0x1c8], R232 ;  /* 0x0001c8e801007387 */ /* 0x0003e20000100800 */
        /* <DEDUP_REMOVED lines=9> */
[----:B------:R-:W-:Y:S01]  /*b200*/  FFMA.FTZ R216, R18, c[0x0][0x23c], -R2 ;  /* 0x00008f0012d87a23 */ /* 0x000fe20000010802 */
[----:B-1----:R-:W-:-:S02]  /*b210*/  PRMT R232, R60, 0x5410, R61 ;  /* 0x000054103ce87816 */ /* 0x002fc4000000003d */
[----:B------:R-:W-:Y:S02]  /*b220*/  @!P3 PRMT R61, R171, 0x5410, RZ ;  /* 0x00005410ab3db816 */ /* 0x000fe400000000ff */
[----:B------:R-:W-:Y:S02]  /*b230*/  ISETP.GE.U32.AND P3, PT, R237, R4, PT ;  /* 0x00000004ed00720c */ /* 0x000fe40003f66070 */
[----:B------:R-:W-:Y:S01]  /*b240*/  FMNMX.FTZ R4, R159, R5, !PT ;  /* 0x000000059f047209 */ /* 0x000fe20007810000 */
[--C-:B------:R-:W-:Y:S02]  /*b250*/  FFMA.FTZ R5, R41, c[0x0][0x23c], -R2.reuse ;  /* 0x00008f0029057a23 */ /* 0x100fe40000010802 */
[----:B------:R-:W-:Y:S01]  /*b260*/  FFMA.FTZ R171, R37, c[0x0][0x23c], -R2 ;  /* 0x00008f0025ab7a23 */ /* 0x000fe20000010802 */
        /* <DEDUP_REMOVED lines=13> */
[----:B------:R-:W-:Y:S01]  /*b340*/  @!P1 HADD2 R187, -R60.H0_H0, -RZ.H0_H0 ;  /* 0xa00000ff3cbb9230 */ /* 0x000fe20000000900 */
[----:B------:R-:W-:Y:S01]  /*b350*/  FMNMX.FTZ R2, R163, R2, !PT ;  /* 0x00000002a3027209 */ /* 0x000fe20007810000 */
[----:B------:R1:W-:Y:S03]  /*b360*/  MUFU.EX2 R36, R5 ;  /* 0x0000000500247308 */ /* 0x0003e60000000800 */
[----:B------:R-:W-:-:S02]  /*b370*/  FMNMX.FTZ R2, R162, R2, !PT ;  /* 0x00000002a2027209 */ /* 0x000fc40007810000 */
[----:B------:R-:W-:Y:S02]  /*b380*/  @!P1 PRMT R60, R187, 0x5410, RZ ;  /* 0x00005410bb3c9816 */ /* 0x000fe400000000ff */
[----:B-1----:R-:W-:Y:S02]  /*b390*/  FMNMX.FTZ R5, R46, R4, !PT ;  /* 0x000000042e057209 */ /* 0x002fe40007810000 */
[----:B------:R-:W-:Y:S02]  /*b3a0*/  LOP3.LUT R4, R3, 0xff, RZ, 0xc0, !PT ;  /* 0x000000ff03047812 */ /* 0x000fe400078ec0ff */
[----:B------:R-:W-:Y:S02]  /*b3b0*/  FMNMX.FTZ R5, R44, R5, !PT ;  /* 0x000000052c057209 */ /* 0x000fe40007810000 */
[----:B------:R-:W-:Y:S02]  /*b3c0*/  ISETP.GE.U32.AND P1, PT, R237, R4, PT ;  /* 0x00000004ed00720c */ /* 0x000fe40003f26070 */
[----:B------:R-:W-:-:S02]  /*b3d0*/  FMNMX.FTZ R4, R161, R2, !PT ;  /* 0x00000002a1047209 */ /* 0x000fc40007810000 */
[----:B------:R-:W-:Y:S02]  /*b3e0*/  SHF.R.U32.HI R2, RZ, 0x18, R3 ;  /* 0x00000018ff027819 */ /* 0x000fe40000011603 */
[----:B------:R-:W-:Y:S02]  /*b3f0*/  FSEL R10, R248, RZ, P2 ;  /* 0x000000fff80a7208 */ /* 0x000fe40001000000 */
[----:B------:R-:W-:Y:S02]  /*b400*/  FMNMX.FTZ R5, R31, R5, !PT ;  /* 0x000000051f057209 */ /* 0x000fe40007810000 */
[----:B------:R-:W-:Y:S02]  /*b410*/  ISETP.GE.U32.AND P2, PT, R237, R2, PT ;  /* 0x00000002ed00720c */ /* 0x000fe40003f46070 */
[----:B------:R-:W-:Y:S02]  /*b420*/  FMNMX.FTZ R2, R158, R4, !PT ;  /* 0x000000049e027209 */ /* 0x000fe40007810000 */
[----:B------:R-:W-:-:S02]  /*b430*/  FMNMX.FTZ R4, R16, R5, !PT ;  /* 0x0000000510047209 */ /* 0x000fc40007810000 */
[----:B------:R-:W-:Y:S02]  /*b440*/  FMNMX.FTZ R5, R154, R2, !PT ;  /* 0x000000029a057209 */ /* 0x000fe40007810000 */
[----:B------:R-:W-:Y:S01]  /*b450*/  SHF.R.U32.HI R2, RZ, 0x10, R3 ;  /* 0x00000010ff027819 */ /* 0x000fe20000011603 */
[----:B------:R-:W1:Y:S01]  /*b460*/  MUFU.EX2 R52, R8 ;  /* 0x0000000800347308 */ /* 0x000e620000000800 */
[----:B------:R-:W-:Y:S02]  /*b470*/  FMNMX.FTZ R3, R57, R5, !PT ;  /* 0x0000000539037209 */ /* 0x000fe40007810000 */
[----:B------:R-:W-:Y:S02]  /*b480*/  LOP3.LUT R2, R2, 0xff, RZ, 0xc0, !PT ;  /* 0x000000ff02027812 */ /* 0x000fe400078ec0ff */
[----:B------:R-:W-:Y:S02]  /*b490*/  FMNMX.FTZ R3, R55, R3, !PT ;  /* 0x0000000337037209 */ /* 0x000fe40007810000 */
[----:B------:R-:W-:-:S02]  /*b4a0*/  FSEL R13, R243, RZ, P5 ;  /* 0x000000fff30d7208 */ /* 0x000fc40002800000 */
[----:B------:R-:W-:Y:S02]  /*b4b0*/  ISETP.GE.U32.AND P5, PT, R237, R2, PT ;  /* 0x00000002ed00720c */ /* 0x000fe40003fa6070 */
[----:B------:R-:W-:-:S04]  /*b4c0*/  FMNMX.FTZ R2, R53, R3, !PT ;  /* 0x0000000335027209 */ /* 0x000fc80007810000 */
[----:B------:R-:W-:Y:S02]  /*b4d0*/  FMNMX.FTZ R2, R38, R2, !PT ;  /* 0x0000000226027209 */ /* 0x000fe40007810000 */
[----:B-1----:R-:W-:Y:S02]  /*b4e0*/  F2FP.PACK_AB R8, R52, R36 ;  /* 0x000000243408723e */ /* 0x002fe400000000ff */
[----:B------:R-:W-:Y:S01]  /*b4f0*/  FMNMX.FTZ R2, R33, R2, !PT ;  /* 0x0000000221027209 */ /* 0x000fe20007810000 */
[----:B------:R-:W1:Y:S01]  /*b500*/  SHFL.BFLY PT, R9, R4, 0x2, 0x1f ;  /* 0x0c401f0004097f89 */ /* 0x000e6200000e0000 */
[C---:B------:R-:W-:Y:S02]  /*b510*/  PRMT R211, R8.reuse, 0x7632, R211 ;  /* 0x0000763208d37816 */ /* 0x040fe400000000d3 */
[----:B------:R-:W-:Y:S02]  /*b520*/  FMNMX.FTZ R2, R15, R2, !PT ;  /* 0x000000020f027209 */ /* 0x000fe40007810000 */
[----:B------:R-:W-:-:S02]  /*b530*/  PRMT R212, R8, 0x7610, R212 ;  /* 0x0000761008d47816 */ /* 0x000fc400000000d4 */
[----:B------:R-:W-:Y:S01]  /*b540*/  SHF.R.U32.HI R3, RZ, 0x8, R22 ;  /* 0x00000008ff037819 */ /* 0x000fe20000011616 */
[----:B------:R-:W2:Y:S01]  /*b550*/  SHFL.BFLY PT, R8, R2, 0x2, 0x1f ;  /* 0x0c401f0002087f89 */ /* 0x000ea200000e0000 */
[----:B------:R-:W-:Y:S02]  /*b560*/  @!P3 HADD2 R189, -R211.H0_H0, -RZ.H0_H0 ;  /* 0xa00000ffd3bdb230 */ /* 0x000fe40000000900 */
[----:B------:R-:W-:Y:S02]  /*b570*/  LOP3.LUT R3, R3, 0xffff, RZ, 0xc0, !PT ;  /* 0x0000ffff03037812 */ /* 0x000fe400078ec0ff */
[----:B------:R-:W-:Y:S02]  /*b580*/  PRMT R235, R212, 0x5410, R211 ;  /* 0x00005410d4eb7816 */ /* 0x000fe400000000d3 */
[----:B------:R-:W-:Y:S01]  /*b590*/  @!P3 PRMT R211, R189, 0x5410, RZ ;  /* 0x00005410bdd3b816 */ /* 0x000fe200000000ff */
[--C-:B------:R-:W-:Y:S01]  /*b5a0*/  FFMA.FTZ R5, R148, c[0x0][0x23c], -R0.reuse ;  /* 0x00008f0094057a23 */ /* 0x100fe20000010800 */
[----:B------:R-:W-:Y:S01]  /*b5b0*/  ISETP.GE.U32.AND P3, PT, R237, R3, PT ;  /* 0x00000003ed00720c */ /* 0x000fe20003f66070 */
[----:B------:R-:W-:-:S02]  /*b5c0*/  FFMA.FTZ R3, R149, c[0x0][0x23c], -R0 ;  /* 0x00008f0095037a23 */ /* 0x000fc40000010800 */
[----:B------:R3:W-:Y:S08]  /*b5d0*/  MUFU.EX2 R26, R5 ;  /* 0x00000005001a7308 */ /* 0x0007f00000000800 */
[----:B------:R4:W2:Y:S01]  /*b5e0*/  MUFU.EX2 R39, R3 ;  /* 0x0000000300277308 */ /* 0x0008a20000000800 */
[----:B-1----:R-:W-:Y:S01]  /*b5f0*/  FMNMX.FTZ R4, R4, R9, !PT ;  /* 0x0000000904047209 */ /* 0x002fe20007810000 */
[----:B------:R-:W-:-:S02]  /*b600*/  FFMA.FTZ R9, R143, c[0x0][0x23c], -R0 ;  /* 0x00008f008f097a23 */ /* 0x000fc40000010800 */
[----:B------:R-:W-:Y:S02]  /*b610*/  FFMA.FTZ R40, R75, c[0x0][0x23c], -R0 ;  /* 0x00008f004b287a23 */ /* 0x000fe40000010800 */
[----:B---3--:R-:W-:Y:S02]  /*b620*/  FADD.FTZ R5, R69, -R10 ;  /* 0x8000000a45057221 */ /* 0x008fe40000010000 */
[--C-:B------:R-:W-:Y:S02]  /*b630*/  FFMA.FTZ R10, R142, c[0x0][0x23c], -R0.reuse ;  /* 0x00008f008e0a7a23 */ /* 0x100fe40000010800 */
[--C-:B------:R-:W-:Y:S02]  /*b640*/  FFMA.FTZ R74, R74, c[0x0][0x23c], -R0.reuse ;  /* 0x00008f004a4a7a23 */ /* 0x100fe40000010800 */
[--C-:B------:R-:W-:Y:S02]  /*b650*/  FFMA.FTZ R65, R65, c[0x0][0x23c], -R0.reuse ;  /* 0x00008f0041417a23 */ /* 0x100fe40000010800 */
[----:B------:R-:W-:-:S02]  /*b660*/  FFMA.FTZ R63, R63, c[0x0][0x23c], -R0 ;  /* 0x00008f003f3f7a23 */ /* 0x000fc40000010800 */
[--C-:B------:R-:W-:Y:S02]  /*b670*/  FFMA.FTZ R69, R58, c[0x0][0x23c], -R0.reuse ;  /* 0x00008f003a457a23 */ /* 0x100fe40000010800 */
[--C-:B------:R-:W-:Y:S02]  /*b680*/  FFMA.FTZ R59, R59, c[0x0][0x23c], -R0.reuse ;  /* 0x00008f003b3b7a23 */ /* 0x100fe40000010800 */
[--C-:B------:R-:W-:Y:S02]  /*b690*/  FFMA.FTZ R142, R47, c[0x0][0x23c], -R0.reuse ;  /* 0x00008f002f8e7a23 */ /* 0x100fe40000010800 */
[----:B------:R-:W-:Y:S01]  /*b6a0*/  FFMA.FTZ R143, R45, c[0x0][0x23c], -R0 ;  /* 0x00008f002d8f7a23 */ /* 0x000fe20000010800 */
[----:B--2---:R-:W-:Y:S01]  /*b6b0*/  FMNMX.FTZ R0, R2, R8, !PT ;  /* 0x0000000802007209 */ /* 0x004fe20007810000 */
[----:B------:R-:W-:Y:S01]  /*b6c0*/  FMUL.FTZ R5, R5, c[0x0][0x23c] ;  /* 0x00008f0005057a20 */ /* 0x000fe20000410000 */
[----:B----4-:R-:W1:Y:S01]  /*b6d0*/  SHFL.BFLY PT, R3, R4, 0x1, 0x1f ;  /* 0x0c201f0004037f89 */ /* 0x010e6200000e0000 */
[----:B------:R-:W-:Y:S01]  /*b6e0*/  MUFU.EX2 R42, R17 ;  /* 0x00000011002a7308 */ /* 0x000fe20000000800 */
[----:B------:R-:W-:-:S07]  /*b6f0*/  F2FP.PACK_AB R2, R39, R26 ;  /* 0x0000001a2702723e */ /* 0x000fce00000000ff */
[----:B------:R-:W2:Y:S01]  /*b700*/  MUFU.EX2 R41, R21 ;  /* 0x0000001500297308 */ /* 0x000ea20000000800 */
[----:B------:R-:W-:-:S07]  /*b710*/  PRMT R208, R2, 0x7632, R208 ;  /* 0x0000763202d07816 */ /* 0x000fce00000000d0 */
[----:B------:R3:W-:Y:S01]  /*b720*/  MUFU.EX2 R8, R5 ;  /* 0x0000000500087308 */ /* 0x0007e20000000800 */
[----:B------:R-:W-:Y:S01]  /*b730*/  @!P2 HADD2 R194, -R208.H0_H0, -RZ.H0_H0 ;  /* 0xa00000ffd0c2a230 */ /* 0x000fe20000000900 */
[----:B------:R-:W-:Y:S01]  /*b740*/  PRMT R207, R2, 0x7610, R207 ;  /* 0x0000761002cf7816 */ /* 0x000fe200000000cf */
[----:B------:R4:W-:Y:S01]  /*b750*/  STL [R1+0x1b0], R51 ;  /* 0x0001b03301007387 */ /* 0x0009e20000100800 */
[----:B------:R-:W-:-:S03]  /*b760*/  LOP3.LUT R2, R23, 0xff, RZ, 0xc0, !PT ;  /* 0x000000ff17027812 */ /* 0x000fc600078ec0ff */
[----:B---3--:R-:W3:Y:S01]  /*b770*/  SHFL.BFLY PT, R5, R0, 0x1, 0x1f ;  /* 0x0c201f0000057f89 */ /* 0x008ee200000e0000 */
[----:B-1----:R-:W-:Y:S01]  /*b780*/  FMNMX.FTZ R236, R4, R3, !PT ;  /* 0x0000000304ec7209 */ /* 0x002fe20007810000 */
[----:B------:R-:W-:Y:S01]  /*b790*/  @!P5 HADD2 R195, -R207.H0_H0, -RZ.H0_H0 ;  /* 0xa00000ffcfc3d230 */ /* 0x000fe20000000900 */
[----:B----4-:R-:W-:Y:S02]  /*b7a0*/  PRMT R51, R207, 0x5410, R208 ;  /* 0x00005410cf337816 */ /* 0x010fe400000000d0 */
[----:B------:R-:W-:Y:S02]  /*b7b0*/  @!P2 PRMT R208, R194, 0x5410, RZ ;  /* 0x00005410c2d0a816 */ /* 0x000fe400000000ff */
[----:B------:R-:W-:Y:S02]  /*b7c0*/  ISETP.GE.U32.AND P2, PT, R237, R2, PT ;  /* 0x00000002ed00720c */ /* 0x000fe40003f46070 */
[----:B--2---:R-:W-:-:S04]  /*b7d0*/  F2FP.PACK_AB R2, R41, R42 ;  /* 0x0000002a2902723e */ /* 0x004fc800000000ff */
[----:B------:R-:W-:Y:S01]  /*b7e0*/  PRMT R206, R2, 0x7610, R206 ;  /* 0x0000761002ce7816 */ /* 0x000fe200000000ce */
[----:B------:R-:W-:Y:S01]  /*b7f0*/  FADD.FTZ R3, R70, -R13 ;  /* 0x8000000d46037221 */ /* 0x000fe20000010000 */
[----:B---3--:R-:W-:Y:S01]  /*b800*/  FMNMX.FTZ R240, R0, R5, !PT ;  /* 0x0000000500f07209 */ /* 0x008fe20007810000 */
[----:B------:R-:W-:Y:S01]  /*b810*/  MUFU.EX2 R32, R9 ;  /* 0x0000000900207308 */ /* 0x000fe20000000800 */
[----:B------:R-:W-:Y:S01]  /*b820*/  PRMT R205, R2, 0x7632, R205 ;  /* 0x0000763202cd7816 */ /* 0x000fe200000000cd */
[----:B------:R-:W-:Y:S01]  /*b830*/  @!P4 HADD2 R70, -R206.H0_H0, -RZ.H0_H0 ;  /* 0xa00000ffce46c230 */ /* 0x000fe20000000900 */
[----:B------:R-:W-:Y:S01]  /*b840*/  @!P5 PRMT R207, R195, 0x5410, RZ ;  /* 0x00005410c3cfd816 */ /* 0x000fe200000000ff */
[----:B------:R-:W-:-:S04]  /*b850*/  FMUL.FTZ R2, R236, c[0x0][0x23c] ;  /* 0x00008f00ec027a20 */ /* 0x000fc80000410000 */
[----:B------:R-:W1:Y:S01]  /*b860*/  MUFU.EX2 R37, R10 ;  /* 0x0000000a00257308 */ /* 0x000e620000000800 */
[----:B------:R-:W-:Y:S01]  /*b870*/  FSETP.NEU.FTZ.AND P5, PT, R236, -INF , PT ;  /* 0xff800000ec00780b */ /* 0x000fe20003fbd000 */
[----:B------:R-:W-:Y:S01]  /*b880*/  FMUL.FTZ R0, R240, c[0x0][0x23c] ;  /* 0x00008f00f0007a20 */ /* 0x000fe20000410000 */
[----:B------:R-:W-:Y:S02]  /*b890*/  PRMT R220, R206, 0x5410, R205 ;  /* 0x00005410cedc7816 */ /* 0x000fe400000000cd */
[----:B------:R-:W-:Y:S02]  /*b8a0*/  @!P4 PRMT R206, R70, 0x5410, RZ ;  /* 0x0000541046cec816 */ /* 0x000fe400000000ff */
[----:B------:R-:W-:Y:S01]  /*b8b0*/  FSETP.NEU.FTZ.AND P4, PT, R240, -INF , PT ;  /* 0xff800000f000780b */ /* 0x000fe20003f9d000 */
[----:B------:R-:W-:Y:S01]  /*b8c0*/  @!P1 HADD2 R192, -R212.H0_H0, -RZ.H0_H0 ;  /* 0xa00000ffd4c09230 */ /* 0x000fe20000000900 */
[----:B------:R-:W-:Y:S02]  /*b8d0*/  FSEL R2, R2, RZ, P5 ;  /* 0x000000ff02027208 */ /* 0x000fe40002800000 */
[----:B------:R-:W-:-:S02]  /*b8e0*/  FSEL R0, R0, RZ, P4 ;  /* 0x000000ff00007208 */ /* 0x000fc40002000000 */
[----:B------:R-:W-:Y:S01]  /*b8f0*/  @!P1 PRMT R212, R192, 0x5410, RZ ;  /* 0x00005410c0d49816 */ /* 0x000fe200000000ff */
[--C-:B------:R-:W-:Y:S01]  /*b900*/  FFMA.FTZ R148, R152, c[0x0][0x23c], -R2.reuse ;  /* 0x00008f0098947a23 */ /* 0x100fe20000010802 */
[----:B------:R-:W-:Y:S01]  /*b910*/  ISETP.GE.U32.AND P1, PT, R237, R19, PT ;  /* 0x00000013ed00720c */ /* 0x000fe20003f26070 */
[--C-:B------:R-:W-:Y:S02]  /*b920*/  FFMA.FTZ R152, R150, c[0x0][0x23c], -R2.reuse ;  /* 0x00008f0096987a23 */ /* 0x100fe40000010802 */
[----:B------:R-:W-:Y:S02]  /*b930*/  FFMA.FTZ R226, R31, c[0x0][0x23c], -R2 ;  /* 0x00008f001fe27a23 */ /* 0x000fe40000010802 */
        /* <DEDUP_REMOVED lines=15> */
[----:B------:R-:W-:Y:S01]  /*ba30*/  FFMA.FTZ R223, R15, c[0x0][0x23c], -R0 ;  /* 0x00008f000fdf7a23 */ /* 0x000fe20000010800 */
[----:B-1----:R-:W-:-:S04]  /*ba40*/  F2FP.PACK_AB R0, R37, R32 ;  /* 0x000000202500723e */ /* 0x002fc800000000ff */
[C---:B------:R-:W-:Y:S02]  /*ba50*/  PRMT R204, R0.reuse, 0x7632, R204 ;  /* 0x0000763200cc7816 */ /* 0x040fe400000000cc */
[----:B------:R-:W-:Y:S02]  /*ba60*/  PRMT R203, R0, 0x7610, R203 ;  /* 0x0000761000cb7816 */ /* 0x000fe400000000cb */
[----:B------:R-:W-:Y:S01]  /*ba70*/  LEA R0, R245, 0x1, 0x1 ;  /* 0x00000001f5007811 */ /* 0x000fe200078e08ff */
[----:B------:R-:W-:-:S03]  /*ba80*/  FFMA.FTZ R75, R155, c[0x0][0x23c], -R2 ;  /* 0x00008f009b4b7a23 */ /* 0x000fc60000010802 */
[----:B------:R-:W-:Y:S01]  /*ba90*/  LOP3.LUT R0, R191, UR37, R0, 0x96, !PT ;  /* 0x00000025bf007c12 */ /* 0x000fe2000f8e9600 */
[----:B------:R-:W-:Y:S02]  /*baa0*/  FFMA.FTZ R155, R54, c[0x0][0x23c], -R2 ;  /* 0x00008f00369b7a23 */ /* 0x000fe40000010802 */
[----:B------:R-:W-:Y:S02]  /*bab0*/  FFMA.FTZ R242, R242, R8, R12 ;  /* 0x00000008f2f27223 */ /* 0x000fe4000001000c */
[----:B------:R-:W-:-:S04]  /*bac0*/  IMAD.WIDE.U32 R54, R0, -0x326172a9, RZ ;  /* 0xcd9e8d5700367825 */ /* 0x000fc800078e00ff */
[--C-:B------:R-:W-:Y:S01]  /*bad0*/  FFMA.FTZ R149, R153, c[0x0][0x23c], -R2.reuse ;  /* 0x00008f0099957a23 */ /* 0x100fe20000010802 */
[----:B------:R-:W-:Y:S01]  /*bae0*/  LOP3.LUT R10, R55, UR18, R233, 0x96, !PT ;  /* 0x00000012370a7c12 */ /* 0x000fe2000f8e96e9 */
        /* <DEDUP_REMOVED lines=10> */
[----:B------:R-:W-:-:S04]  /*bb90*/  FADD.FTZ R2, R14, R242 ;  /* 0x000000f20e027221 */ /* 0x000fc80000010000 */
[----:B------:R-:W-:Y:S02]  /*bba0*/  FADD.FTZ R38, R11, R2 ;  /* 0x000000020b267221 */ /* 0x000fe40000010000 */
[----:B------:R-:W-:-:S05]  /*bbb0*/  IMAD.WIDE.U32 R10, R10, -0x2daee0ad, RZ ;  /* 0xd2511f530a0a7825 */ /* 0x000fca00078e00ff */
[----:B------:R-:W-:Y:S01]  /*bbc0*/  LOP3.LUT R12, R11, UR15, R238, 0x96, !PT ;  /* 0x0000000f0b0c7c12 */ /* 0x000fe2000f8e96ee */
[----:B------:R-:W-:Y:S01]  /*bbd0*/  FMUL.FTZ R3, R3, c[0x0][0x23c] ;  /* 0x00008f0003037a20 */ /* 0x000fe20000410000 */
[----:B------:R-:W-:-:S03]  /*bbe0*/  LOP3.LUT R2, R7, UR16, R54, 0x96, !PT ;  /* 0x0000001007027c12 */ /* 0x000fc6000f8e9636 */
[----:B------:R-:W-:Y:S01]  /*bbf0*/  IMAD.WIDE.U32 R12, R12, -0x326172a9, RZ ;  /* 0xcd9e8d570c0c7825 */ /* 0x000fe200078e00ff */
[----:B------:R1:W-:Y:S04]  /*bc00*/  MUFU.EX2 R5, R3 ;  /* 0x0000000300057308 */ /* 0x0003e80000000800 */
[----:B------:R-:W-:-:S05]  /*bc10*/  LOP3.LUT R6, R13, UR12, R6, 0x96, !PT ;  /* 0x0000000c0d067c12 */ /* 0x000fca000f8e9606 */
[----:B------:R-:W-:-:S04]  /*bc20*/  IMAD.WIDE.U32 R6, R6, -0x2daee0ad, RZ ;  /* 0xd2511f5306067825 */ /* 0x000fc800078e00ff */
[----:B-1----:R-:W-:-:S05]  /*bc30*/  IMAD.WIDE.U32 R2, R2, -0x2daee0ad, RZ ;  /* 0xd2511f5302027825 */ /* 0x002fca00078e00ff */
[----:B------:R-:W-:Y:S02]  /*bc40*/  LOP3.LUT R3, R3, UR11, R10, 0x96, !PT ;  /* 0x0000000b03037c12 */ /* 0x000fe4000f8e960a */
[----:B------:R-:W-:-:S03]  /*bc50*/  LOP3.LUT R7, R7, UR9, R2, 0x96, !PT ;  /* 0x0000000907077c12 */ /* 0x000fc6000f8e9602 */
[----:B------:R-:W-:-:S05]  /*bc60*/  IMAD.WIDE.U32 R2, R3, -0x326172a9, RZ ;  /* 0xcd9e8d5703027825 */ /* 0x000fca00078e00ff */
[----:B------:R-:W-:-:S05]  /*bc70*/  LOP3.LUT R14, R3, UR10, R12, 0x96, !PT ;  /* 0x0000000a030e7c12 */ /* 0x000fca000f8e960c */
[----:B------:R-:W-:Y:S01]  /*bc80*/  IMAD.WIDE.U32 R14, R14, -0x2daee0ad, RZ ;  /* 0xd2511f530e0e7825 */ /* 0x000fe200078e00ff */
[----:B------:R-:W-:-:S04]  /*bc90*/  FSEL R0, R236, RZ, P5 ;  /* 0x000000ffec007208 */ /* 0x000fc80002800000 */
[----:B------:R-:W-:Y:S01]  /*bca0*/  LOP3.LUT R3, R15, UR6, R6, 0x96, !PT ;  /* 0x000000060f037c12 */ /* 0x000fe2000f8e9606 */
[----:B------:R-:W-:-:S04]  /*bcb0*/  IMAD.WIDE.U32 R6, R7, -0x326172a9, RZ ;  /* 0xcd9e8d5707067825 */ /* 0x000fc800078e00ff */
[----:B------:R-:W-:Y:S01]  /*bcc0*/  FADD.FTZ R17, R68, -R0 ;  /* 0x8000000044117221 */ /* 0x000fe20000010000 */
[----:B------:R-:W-:Y:S02]  /*bcd0*/  FSEL R0, R240, RZ, P4 ;  /* 0x000000fff0007208 */ /* 0x000fe40002000000 */
[----:B------:R-:W-:Y:S01]  /*bce0*/  LOP3.LUT R18, R7, UR8, R2, 0x96, !PT ;  /* 0x0000000807127c12 */ /* 0x000fe2000f8e9602 */
[----:B------:R-:W-:Y:S01]  /*bcf0*/  IMAD.WIDE.U32 R2, R3, -0x326172a9, RZ ;  /* 0xcd9e8d5703027825 */ /* 0x000fe200078e00ff */
[----:B------:R-:W-:Y:S03]  /*bd00*/  STL [R1+0x1b4], R50 ;  /* 0x0001b43201007387 */ /* 0x000fe60000100800 */
[----:B------:R-:W-:Y:S01]  /*bd10*/  FADD.FTZ R16, R71, -R0 ;  /* 0x8000000047107221 */ /* 0x000fe20000010000 */
[----:B------:R-:W-:Y:S01]  /*bd20*/  LOP3.LUT R0, R3, UR13, R6, 0x96, !PT ;  /* 0x0000000d03007c12 */ /* 0x000fe2000f8e9606 */
[----:B------:R-:W-:Y:S01]  /*bd30*/  @!P1 HADD2 R198, -R204.H0_H0, -RZ.H0_H0 ;  /* 0xa00000ffccc69230 */ /* 0x000fe20000000900 */
[----:B------:R-:W-:Y:S01]  /*bd40*/  STL [R1+0x1b8], R243 ;  /* 0x0001b8f301007387 */ /* 0x000fe20000100800 */
[----:B------:R1:W-:Y:S03]  /*bd50*/  MUFU.EX2 R10, R4 ;  /* 0x00000004000a7308 */ /* 0x0003e60000000800 */
[----:B------:R-:W-:Y:S04]  /*bd60*/  STL [R1+0x1bc], R248 ;  /* 0x0001bcf801007387 */ /* 0x000fe80000100800 */
[----:B------:R2:W-:Y:S01]  /*bd70*/  STL [R1+0x1c0], R212 ;  /* 0x0001c0d401007387 */ /* 0x0005e20000100800 */
[----:B-1----:R-:W-:Y:S01]  /*bd80*/  LOP3.LUT R4, R0, 0xff, RZ, 0xc0, !PT ;  /* 0x000000ff00047812 */ /* 0x002fe200078ec0ff */
[----:B------:R-:W-:Y:S01]  /*bd90*/  @!P3 HADD2 R199, -R205.H0_H0, -RZ.H0_H0 ;  /* 0xa00000ffcdc7b230 */ /* 0x000fe20000000900 */
[----:B--2---:R-:W-:-:S02]  /*bda0*/  PRMT R212, R203, 0x5410, R204 ;  /* 0x00005410cbd47816 */ /* 0x004fc400000000cc */
[----:B------:R-:W-:Y:S02]  /*bdb0*/  @!P1 PRMT R204, R198, 0x5410, RZ ;  /* 0x00005410c6cc9816 */ /* 0x000fe400000000ff */
[----:B------:R-:W-:Y:S02]  /*bdc0*/  ISETP.GE.U32.AND P1, PT, R237, R4, PT ;  /* 0x00000004ed00720c */ /* 0x000fe40003f26070 */
[----:B------:R-:W-:-:S04]  /*bdd0*/  LOP3.LUT R4, R0, 0xffff, RZ, 0xc0, !PT ;  /* 0x0000ffff00047812 */ /* 0x000fc800078ec0ff */
[----:B------:R-:W-:Y:S01]  /*bde0*/  SHF.R.U32.HI R4, RZ, 0x8, R4 ;  /* 0x00000008ff047819 */ /* 0x000fe20000011604 */
[----:B------:R-:W-:-:S03]  /*bdf0*/  @!P2 HADD2 R200, -R203.H0_H0, -RZ.H0_H0 ;  /* 0xa00000ffcbc8a230 */ /* 0x000fc60000000900 */
[----:B------:R-:W-:Y:S02]  /*be00*/  LOP3.LUT R4, R4, 0xffff, RZ, 0xc0, !PT ;  /* 0x0000ffff04047812 */ /* 0x000fe400078ec0ff */
[----:B------:R-:W-:Y:S02]  /*be10*/  @!P3 PRMT R205, R199, 0x5410, RZ ;  /* 0x00005410c7cdb816 */ /* 0x000fe400000000ff */
[C---:B------:R-:W-:Y:S02]  /*be20*/  ISETP.GE.U32.AND P3, PT, R237.reuse, R4, PT ;  /* 0x00000004ed00720c */ /* 0x040fe40003f66070 */
[----:B------:R-:W-:Y:S02]  /*be30*/  SHF.R.U32.HI R4, RZ, 0x18, R0 ;  /* 0x00000018ff047819 */ /* 0x000fe40000011600 */
[----:B------:R-:W-:Y:S02]  /*be40*/  @!P2 PRMT R203, R200, 0x5410, RZ ;  /* 0x00005410c8cba816 */ /* 0x000fe400000000ff */
[----:B------:R-:W-:Y:S01]  /*be50*/  ISETP.GE.U32.AND P2, PT, R237, R4, PT ;  /* 0x00000004ed00720c */ /* 0x000fe20003f46070 */
[----:B------:R-:W-:-:S02]  /*be60*/  FMUL.FTZ R4, R17, c[0x0][0x23c] ;  /* 0x00008f0011047a20 */ /* 0x000fc40000410000 */
[----:B------:R-:W-:Y:S01]  /*be70*/  FMUL.FTZ R6, R16, c[0x0][0x23c] ;  /* 0x00008f0010067a20 */ /* 0x000fe20000410000 */
[----:B------:R-:W-:Y:S01]  /*be80*/  MUFU.EX2 R43, R43 ;  /* 0x0000002b002b7308 */ /* 0x000fe20000000800 */
[----:B------:R-:W-:-:S07]  /*be90*/  SHF.R.U32.HI R0, RZ, 0x10, R0 ;  /* 0x00000010ff007819 */ /* 0x000fce0000011600 */
[----:B------:R-:W-:Y:S01]  /*bea0*/  MUFU.EX2 R44, R170 ;  /* 0x000000aa002c7308 */ /* 0x000fe20000000800 */
[----:B------:R-:W-:-:S07]  /*beb0*/  LOP3.LUT R0, R0, 0xff, RZ, 0xc0, !PT ;  /* 0x000000ff00007812 */ /* 0x000fce00078ec0ff */
[----:B------:R-:W1:Y:S08]  /*bec0*/  MUFU.EX2 R4, R4 ;  /* 0x0000000400047308 */ /* 0x000e700000000800 */
[----:B------:R-:W-:Y:S08]  /*bed0*/  MUFU.EX2 R12, R19 ;  /* 0x00000013000c7308 */ /* 0x000ff00000000800 */
[----:B------:R-:W2:Y:S01]  /*bee0*/  MUFU.EX2 R6, R6 ;  /* 0x0000000600067308 */ /* 0x000ea20000000800 */
[----:B------:R-:W-:-:S07]  /*bef0*/  ISETP.GE.U32.AND P5, PT, R237, R0, PT ;  /* 0x00000000ed00720c */ /* 0x000fce0003fa6070 */
[----:B------:R-:W3:Y:S01]  /*bf00*/  MUFU.EX2 R9, R21 ;  /* 0x0000001500097308 */ /* 0x000ee20000000800 */
[----:B------:R-:W-:-:S07]  /*bf10*/  LOP3.LUT R0, R2, 0xff, RZ, 0xc0, !PT ;  /* 0x000000ff02007812 */ /* 0x000fce00078ec0ff */
[----:B------:R-:W4:Y:S01]  /*bf20*/  MUFU.EX2 R11, R20 ;  /* 0x00000014000b7308 */ /* 0x000f220000000800 */
[----:B------:R-:W-:-:S07]  /*bf30*/  LOP3.LUT R15, R2, 0xffff, RZ, 0xc0, !PT ;  /* 0x0000ffff020f7812 */ /* 0x000fce00078ec0ff */
[----:B------:R-:W4:Y:S01]  /*bf40*/  MUFU.EX2 R7, R22 ;  /* 0x0000001600077308 */ /* 0x000f220000000800 */
[----:B------:R-:W-:Y:S01]  /*bf50*/  ISETP.GE.U32.AND P4, PT, R237, R0, PT ;  /* 0x00000000ed00720c */ /* 0x000fe20003f86070 */
[----:B-1----:R-:W-:Y:S01]  /*bf60*/  FFMA.FTZ R196, R196, R4, R10 ;  /* 0x00000004c4c47223 */ /* 0x002fe2000001000a */
[----:B------:R-:W-:Y:S01]  /*bf70*/  SHF.R.U32.HI R16, RZ, 0x10, R2 ;  /* 0x00000010ff107819 */ /* 0x000fe20000011602 */
[----:B--2---:R-:W-:Y:S01]  /*bf80*/  FFMA.FTZ R197, R197, R6, R12 ;  /* 0x00000006c5c57223 */ /* 0x004fe2000001000c */
[----:B------:R-:W-:-:S03]  /*bf90*/  SHF.R.U32.HI R13, RZ, 0x18, R2 ;  /* 0x00000018ff0d7819 */ /* 0x000fc60000011602 */
[----:B------:R-:W1:Y:S01]  /*bfa0*/  MUFU.EX2 R3, R23 ;  /* 0x0000001700037308 */ /* 0x000e620000000800 */
[----:B------:R-:W-:Y:S01]  /*bfb0*/  F2FP.PACK_AB R0, R44, R43 ;  /* 0x0000002b2c00723e */ /* 0x000fe200000000ff */
[----:B---3--:R-:W-:-:S06]  /*bfc0*/  FADD.FTZ R17, R9, R196 ;  /* 0x000000c409117221 */ /* 0x008fcc0000010000 */
[----:B------:R-:W2:Y:S01]  /*bfd0*/  MUFU.EX2 R2, R27 ;  /* 0x0000001b00027308 */ /* 0x000ea20000000800 */
[C---:B------:R-:W-:Y:S02]  /*bfe0*/  PRMT R199, R0.reuse, 0x7610, R199 ;  /* 0x0000761000c77816 */ /* 0x040fe400000000c7 */
[----:B------:R-:W-:-:S05]  /*bff0*/  PRMT R198, R0, 0x7632, R198 ;  /* 0x0000763200c67816 */ /* 0x000fca00000000c6 */
[----:B------:R3:W-:Y:S08]  /*c000*/  MUFU.EX2 R33, R40 ;  /* 0x0000002800217308 */ /* 0x0007f00000000800 */
[----:B------:R1:W1:Y:S01]  /*c010*/  MUFU.EX2 R0, R30 ;  /* 0x0000001e00007308 */ /* 0x0002620000000800 */
[----:B---3--:R-:W-:Y:S01]  /*c020*/  F2FP.PACK_AB R40, R9, R10 ;  /* 0x0000000a0928723e */ /* 0x008fe200000000ff */
[----:B----4-:R-:W-:-:S06]  /*c030*/  FADD.FTZ R9, R11, R197 ;  /* 0x000000c50b097221 */ /* 0x010fcc0000010000 */
[----:B------:R-:W3:Y:S01]  /*c040*/  MUFU.EX2 R27, R74 ;  /* 0x0000004a001b7308 */ /* 0x000ee20000000800 */
[----:B------:R-:W-:-:S04]  /*c050*/  FADD.FTZ R9, R7, R9 ;  /* 0x0000000907097221 */ /* 0x000fc80000010000 */
[C---:B-1----:R-:W-:Y:S01]  /*c060*/  FADD.FTZ R9, R3.reuse, R9 ;  /* 0x0000000903097221 */ /* 0x042fe20000010000 */
[----:B------:R-:W-:-:S03]  /*c070*/  F2FP.PACK_AB R30, R3, R7 ;  /* 0x00000007031e723e */ /* 0x000fc600000000ff */
[----:B--2---:R-:W-:Y:S01]  /*c080*/  FADD.FTZ R7, R2, R9 ;  /* 0x0000000902077221 */ /* 0x004fe20000010000 */
[----:B------:R-:W-:Y:S01]  /*c090*/  F2FP.PACK_AB R23, R11, R12 ;  /* 0x0000000c0b17723e */ /* 0x000fe200000000ff */
[----:B------:R-:W1:Y:S02]  /*c0a0*/  MUFU.EX2 R9, R31 ;  /* 0x0000001f00097308 */ /* 0x000e640000000800 */
[C---:B------:R-:W-:Y:S01]  /*c0b0*/  FADD.FTZ R11, R0.reuse, R7 ;  /* 0x00000007000b7221 */ /* 0x040fe20000010000 */
[----:B------:R-:W-:-:S05]  /*c0c0*/  F2FP.PACK_AB R45, R0, R2 ;  /* 0x00000002002d723e */ /* 0x000fca00000000ff */
[----:B------:R-:W2:Y:S01]  /*c0d0*/  MUFU.EX2 R7, R35 ;  /* 0x0000002300077308 */ /* 0x000ea20000000800 */
[----:B---3--:R-:W-:-:S07]  /*c0e0*/  F2FP.PACK_AB R0, R27, R33 ;  /* 0x000000211b00723e */ /* 0x008fce00000000ff */
[----:B------:R-:W3:Y:S01]  /*c0f0*/  MUFU.EX2 R63, R63 ;  /* 0x0000003f003f7308 */ /* 0x000ee20000000800 */
[C---:B------:R-:W-:Y:S02]  /*c100*/  PRMT R197, R0.reuse, 0x7632, R197 ;  /* 0x0000763200c57816 */ /* 0x040fe400000000c5 */
[----:B------:R-:W-:-:S05]  /*c110*/  PRMT R196, R0, 0x7610, R196 ;  /* 0x0000761000c47816 */ /* 0x000fca00000000c4 */
[----:B------:R-:W-:Y:S01]  /*c120*/  MUFU.EX2 R176, R193 ;  /* 0x000000c100b07308 */ /* 0x000fe20000000800 */
[----:B------:R-:W-:-:S07]  /*c130*/  @!P2 HADD2 R213, -R197.H0_H0, -RZ.H0_H0 ;  /* 0xa00000ffc5d5a230 */ /* 0x000fce0000000900 */
[----:B------:R-:W4:Y:S01]  /*c140*/  MUFU.EX2 R31, R65 ;  /* 0x00000041001f7308 */ /* 0x000f220000000800 */
[----:B------:R-:W-:Y:S01]  /*c150*/  LOP3.LUT R10, R16, 0xff, RZ, 0xc0, !PT ;  /* 0x000000ff100a7812 */ /* 0x000fe200078ec0ff */
[----:B------:R-:W-:Y:S01]  /*c160*/  @!P1 HADD2 R209, -R199.H0_H0, -RZ.H0_H0 ;  /* 0xa00000ffc7d19230 */ /* 0x000fe20000000900 */
[----:B-1----:R-:W-:Y:S01]  /*c170*/  FADD.FTZ R11, R9, R11 ;  /* 0x0000000b090b7221 */ /* 0x002fe20000010000 */
[----:B------:R-:W-:-:S04]  /*c180*/  @!P3 HADD2 R210, -R198.H0_H0, -RZ.H0_H0 ;  /* 0xa00000ffc6d2b230 */ /* 0x000fc80000000900 */
[----:B------:R-:W1:Y:S01]  /*c190*/  MUFU.EX2 R35, R171 ;  /* 0x000000ab00237308 */ /* 0x000e620000000800 */
[----:B------:R-:W-:Y:S01]  /*c1a0*/  @!P5 HADD2 R215, -R196.H0_H0, -RZ.H0_H0 ;  /* 0xa00000ffc4d7d230 */ /* 0x000fe20000000900 */
[----:B--2---:R-:W-:Y:S01]  /*c1b0*/  F2FP.PACK_AB R46, R7, R9 ;  /* 0x00000009072e723e */ /* 0x004fe200000000ff */
[----:B------:R-:W-:Y:S01]  /*c1c0*/  FMUL.FTZ R9, R123, R8 ;  /* 0x000000087b097220 */ /* 0x000fe20000410000 */
[----:B------:R-:W-:Y:S01]  /*c1d0*/  PRMT R252, R196, 0x5410, R197 ;  /* 0x00005410c4fc7816 */ /* 0x000fe200000000c5 */
[----:B---3--:R-:W-:Y:S01]  /*c1e0*/  IMAD.MOV.U32 R123, RZ, RZ, R63 ;  /* 0x000000ffff7b7224 */ /* 0x008fe200078e003f */
[----:B------:R-:W-:Y:S02]  /*c1f0*/  @!P2 PRMT R197, R213, 0x5410, RZ ;  /* 0x00005410d5c5a816 */ /* 0x000fe400000000ff */
[----:B------:R-:W-:Y:S02]  /*c200*/  ISETP.GE.U32.AND P2, PT, R237, R10, PT ;  /* 0x0000000aed00720c */ /* 0x000fe40003f46070 */
[----:B------:R-:W-:-:S02]  /*c210*/  PRMT R19, R199, 0x5410, R198 ;  /* 0x00005410c7137816 */ /* 0x000fc400000000c6 */
[----:B------:R-:W-:Y:S01]  /*c220*/  SHF.R.U32.HI R3, RZ, 0x8, R15 ;  /* 0x00000008ff037819 */ /* 0x000fe2000001160f */
[-C--:B------:R-:W-:Y:S01]  /*c230*/  FFMA.FTZ R34, R241, R5.reuse, R34 ;  /* 0x00000005f1227223 */ /* 0x080fe20000010022 */
[----:B------:R-:W-:Y:S01]  /*c240*/  @!P1 PRMT R199, R209, 0x5410, RZ ;  /* 0x00005410d1c79816 */ /* 0x000fe200000000ff */
[-C--:B------:R-:W-:Y:S01]  /*c250*/  FMUL.FTZ R179, R136, R5.reuse ;  /* 0x0000000588b37220 */ /* 0x080fe20000410000 */
[----:B------:R-:W-:Y:S01]  /*c260*/  @!P3 PRMT R198, R210, 0x5410, RZ ;  /* 0x00005410d2c6b816 */ /* 0x000fe200000000ff */
[-C--:B------:R-:W-:Y:S01]  /*c270*/  FMUL.FTZ R178, R137, R5.reuse ;  /* 0x0000000589b27220 */ /* 0x080fe20000410000 */
[----:B------:R-:W-:Y:S01]  /*c280*/  @!P5 PRMT R196, R215, 0x5410, RZ ;  /* 0x00005410d7c4d816 */ /* 0x000fe200000000ff */
        /* <DEDUP_REMOVED lines=13> */
[----:B------:R-:W-:Y:S01]  /*c360*/  FMUL.FTZ R210, R101, R5 ;  /* 0x0000000565d27220 */ /* 0x000fe20000410000 */
[----:B----4-:R-:W-:Y:S01]  /*c370*/  F2FP.PACK_AB R5, R123, R31 ;  /* 0x0000001f7b05723e */ /* 0x010fe200000000ff */
[----:B------:R-:W-:Y:S01]  /*c380*/  FMUL.FTZ R49, R122, R8 ;  /* 0x000000087a317220 */ /* 0x000fe20000410000 */
[----:B------:R-:W-:Y:S01]  /*c390*/  LOP3.LUT R3, R3, 0xffff, RZ, 0xc0, !PT ;  /* 0x0000ffff03037812 */ /* 0x000fe200078ec0ff */
[----:B------:R-:W-:Y:S01]  /*c3a0*/  IMAD.MOV.U32 R122, RZ, RZ, R176 ;  /* 0x000000ffff7a7224 */ /* 0x000fe200078e00b0 */
[----:B------:R-:W-:Y:S01]  /*c3b0*/  PRMT R193, R5, 0x7610, R193 ;  /* 0x0000761005c17816 */ /* 0x000fe200000000c1 */
[----:B------:R-:W-:Y:S01]  /*c3c0*/  FADD.FTZ R53, R7, R11 ;  /* 0x0000000b07357221 */ /* 0x000fe20000010000 */
[----:B------:R-:W-:Y:S01]  /*c3d0*/  ISETP.GE.U32.AND P3, PT, R237, R3, PT ;  /* 0x00000003ed00720c */ /* 0x000fe20003f66070 */
[----:B------:R-:W-:Y:S01]  /*c3e0*/  IMAD.WIDE.U32 R2, R18, -0x2daee0ad, RZ ;  /* 0xd2511f5312027825 */ /* 0x000fe200078e00ff */
[----:B-1----:R-:W-:-:S02]  /*c3f0*/  F2FP.PACK_AB R7, R122, R35 ;  /* 0x000000237a07723e */ /* 0x002fc400000000ff */
[----:B------:R-:W-:Y:S01]  /*c400*/  ISETP.GE.U32.AND P1, PT, R237, R13, PT ;  /* 0x0000000ded00720c */ /* 0x000fe20003f26070 */
[----:B------:R-:W-:Y:S01]  /*c410*/  @!P2 HADD2 R71, -R193.H0_H0, -RZ.H0_H0 ;  /* 0xa00000ffc147a230 */ /* 0x000fe20000000900 */
[----:B------:R-:W-:Y:S01]  /*c420*/  PRMT R195, R7, 0x7610, R195 ;  /* 0x0000761007c37816 */ /* 0x000fe200000000c3 */
[----:B------:R-:W-:Y:S01]  /*c430*/  MUFU.EX2 R251, R202 ;  /* 0x000000ca00fb7308 */ /* 0x000fe20000000800 */
[----:B------:R-:W-:Y:S02]  /*c440*/  PRMT R192, R5, 0x7632, R192 ;  /* 0x0000763205c07816 */ /* 0x000fe400000000c0 */
[----:B------:R-:W-:Y:S02]  /*c450*/  LOP3.LUT R5, R2, 0xff, RZ, 0xc0, !PT ;  /* 0x000000ff02057812 */ /* 0x000fe400078ec0ff */
[----:B------:R-:W-:-:S03]  /*c460*/  LOP3.LUT R0, R3, UR14, R14, 0x96, !PT ;  /* 0x0000000e03007c12 */ /* 0x000fc6000f8e960e */
[----:B------:R-:W1:Y:S01]  /*c470*/  MUFU.EX2 R250, R201 ;  /* 0x000000c900fa7308 */ /* 0x000e620000000800 */
[----:B------:R-:W-:Y:S01]  /*c480*/  PRMT R74, R193, 0x5410, R192 ;  /* 0x00005410c14a7816 */ /* 0x000fe200000000c0 */
[----:B------:R-:W-:Y:S01]  /*c490*/  @!P4 HADD2 R101, -R195.H0_H0, -RZ.H0_H0 ;  /* 0xa00000ffc365c230 */ /* 0x000fe20000000900 */
[----:B------:R-:W-:Y:S02]  /*c4a0*/  PRMT R194, R7, 0x7632, R194 ;  /* 0x0000763207c27816 */ /* 0x000fe400000000c2 */
[----:B------:R-:W-:Y:S02]  /*c4b0*/  @!P2 PRMT R193, R71, 0x5410, RZ ;  /* 0x0000541047c1a816 */ /* 0x000fe400000000ff */
[----:B------:R-:W-:Y:S02]  /*c4c0*/  ISETP.GE.U32.AND P2, PT, R237, R5, PT ;  /* 0x00000005ed00720c */ /* 0x000fe40003f46070 */
[----:B------:R-:W-:Y:S01]  /*c4d0*/  LOP3.LUT R5, R0, 0xff, RZ, 0xc0, !PT ;  /* 0x000000ff00057812 */ /* 0x000fe200078ec0ff */
[----:B------:R-:W-:Y:S01]  /*c4e0*/  @!P1 HADD2 R68, -R192.H0_H0, -RZ.H0_H0 ;  /* 0xa00000ffc0449230 */ /* 0x000fe20000000900 */
[----:B------:R-:W-:-:S02]  /*c4f0*/  PRMT R63, R195, 0x5410, R194 ;  /* 0x00005410c33f7816 */ /* 0x000fc400000000c2 */
[----:B------:R-:W-:Y:S02]  /*c500*/  LOP3.LUT R10, R0, 0xffff, RZ, 0xc0, !PT ;  /* 0x0000ffff000a7812 */ /* 0x000fe400078ec0ff */
[----:B------:R-:W-:Y:S02]  /*c510*/  @!P4 PRMT R195, R101, 0x5410, RZ ;  /* 0x0000541065c3c816 */ /* 0x000fe400000000ff */
[----:B------:R-:W-:Y:S02]  /*c520*/  ISETP.GE.U32.AND P4, PT, R237, R5, PT ;  /* 0x00000005ed00720c */ /* 0x000fe40003f86070 */
[----:B------:R-:W-:Y:S01]  /*c530*/  SHF.R.U32.HI R5, RZ, 0x18, R0 ;  /* 0x00000018ff057819 */ /* 0x000fe20000011600 */
[----:B------:R-:W-:Y:S01]  /*c540*/  MUFU.EX2 R241, R69 ;  /* 0x0000004500f17308 */ /* 0x000fe20000000800 */
[----:B------:R-:W-:Y:S02]  /*c550*/  SHF.R.U32.HI R10, RZ, 0x8, R10 ;  /* 0x00000008ff0a7819 */ /* 0x000fe4000001160a */
[----:B------:R-:W-:-:S02]  /*c560*/  @!P1 PRMT R192, R68, 0x5410, RZ ;  /* 0x0000541044c09816 */ /* 0x000fc400000000ff */
[----:B------:R-:W-:-:S03]  /*c570*/  ISETP.GE.U32.AND P1, PT, R237, R5, PT ;  /* 0x00000005ed00720c */ /* 0x000fc60003f26070 */
[----:B------:R-:W2:Y:S01]  /*c580*/  MUFU.EX2 R249, R59 ;  /* 0x0000003b00f97308 */ /* 0x000ea20000000800 */
[----:B-1----:R-:W-:Y:S02]  /*c590*/  F2FP.PACK_AB R5, R250, R251 ;  /* 0x000000fbfa05723e */ /* 0x002fe400000000ff */
[----:B------:R-:W-:Y:S02]  /*c5a0*/  LOP3.LUT R10, R10, 0xffff, RZ, 0xc0, !PT ;  /* 0x0000ffff0a0a7812 */ /* 0x000fe400078ec0ff */
[----:B------:R-:W-:Y:S02]  /*c5b0*/  PRMT R189, R5, 0x7610, R189 ;  /* 0x0000761005bd7816 */ /* 0x000fe400000000bd */
[----:B------:R-:W-:Y:S01]  /*c5c0*/  SHF.R.U32.HI R0, RZ, 0x10, R0 ;  /* 0x00000010ff007819 */ /* 0x000fe20000011600 */
[----:B------:R-:W-:Y:S01]  /*c5d0*/  @!P3 HADD2 R100, -R194.H0_H0, -RZ.H0_H0 ;  /* 0xa00000ffc264b230 */ /* 0x000fe20000000900 */
[----:B------:R-:W-:Y:S01]  /*c5e0*/  ISETP.GE.U32.AND P5, PT, R237, R10, PT ;  /* 0x0000000aed00720c */ /* 0x000fe20003fa6070 */
[-C--:B------:R-:W-:Y:S01]  /*c5f0*/  FMUL.FTZ R180, R135, R8.reuse ;  /* 0x0000000887b47220 */ /* 0x080fe20000410000 */
[----:B------:R-:W-:Y:S01]  /*c600*/  LOP3.LUT R0, R0, 0xff, RZ, 0xc0, !PT ;  /* 0x000000ff00007812 */ /* 0x000fe200078ec0ff */
[----:B------:R-:W-:Y:S01]  /*c610*/  FMUL.FTZ R135, R103, R8 ;  /* 0x0000000867877220 */ /* 0x000fe20000410000 */
[----:B------:R-:W-:Y:S01]  /*c620*/  PRMT R187, R5, 0x7632, R187 ;  /* 0x0000763205bb7816 */ /* 0x000fe200000000bb */
[----:B------:R-:W-:Y:S01]  /*c630*/  @!P4 HADD2 R103, -R189.H0_H0, -RZ.H0_H0 ;  /* 0xa00000ffbd67c230 */ /* 0x000fe20000000900 */
[----:B------:R-:W-:-:S02]  /*c640*/  LOP3.LUT R3, R2, 0xffff, RZ, 0xc0, !PT ;  /* 0x0000ffff02037812 */ /* 0x000fc400078ec0ff */
[--C-:B------:R-:W-:Y:S02]  /*c650*/  SHF.R.U32.HI R5, RZ, 0x10, R2.reuse ;  /* 0x00000010ff057819 */ /* 0x100fe40000011602 */
[----:B------:R-:W-:Y:S02]  /*c660*/  @!P3 PRMT R194, R100, 0x5410, RZ ;  /* 0x0000541064c2b816 */ /* 0x000fe400000000ff */
[----:B------:R-:W-:Y:S02]  /*c670*/  SHF.R.U32.HI R2, RZ, 0x18, R2 ;  /* 0x00000018ff027819 */ /* 0x000fe40000011602 */
[----:B------:R-:W-:Y:S02]  /*c680*/  ISETP.GE.U32.AND P3, PT, R237, R0, PT ;  /* 0x00000000ed00720c */ /* 0x000fe40003f66070 */
[----:B------:R-:W-:Y:S02]  /*c690*/  PRMT R65, R189, 0x5410, R187 ;  /* 0x00005410bd417816 */ /* 0x000fe400000000bb */
[----:B--2---:R-:W-:-:S02]  /*c6a0*/  F2FP.PACK_AB R0, R249, R241 ;  /* 0x000000f1f900723e */ /* 0x004fc400000000ff */
[----:B------:R-:W-:Y:S01]  /*c6b0*/  @!P4 PRMT R189, R103, 0x5410, RZ ;  /* 0x0000541067bdc816 */ /* 0x000fe200000000ff */
[----:B------:R-:W-:Y:S01]  /*c6c0*/  FMUL.FTZ R181, R134, R8 ;  /* 0x0000000886b57220 */ /* 0x000fe20000410000 */
[----:B------:R-:W-:Y:S01]  /*c6d0*/  ISETP.GE.U32.AND P4, PT, R237, R2, PT ;  /* 0x00000002ed00720c */ /* 0x000fe20003f86070 */
[----:B------:R-:W-:Y:S01]  /*c6e0*/  FMUL.FTZ R134, R102, R8 ;  /* 0x0000000866867220 */ /* 0x000fe20000410000 */
[----:B------:R-:W-:Y:S01]  /*c6f0*/  SHF.R.U32.HI R2, RZ, 0x8, R3 ;  /* 0x00000008ff027819 */ /* 0x000fe20000011603 */
[----:B------:R-:W-:Y:S01]  /*c700*/  @!P5 HADD2 R102, -R187.H0_H0, -RZ.H0_H0 ;  /* 0xa00000ffbb66d230 */ /* 0x000fe20000000900 */
[C---:B------:R-:W-:Y:S02]  /*c710*/  PRMT R170, R0.reuse, 0x7632, R170 ;  /* 0x0000763200aa7816 */ /* 0x040fe400000000aa */
[----:B------:R-:W-:Y:S02]  /*c720*/  PRMT R171, R0, 0x7610, R171 ;  /* 0x0000761000ab7816 */ /* 0x000fe400000000ab */
[----:B------:R-:W-:Y:S01]  /*c730*/  LOP3.LUT R0, R2, 0xffff, RZ, 0xc0, !PT ;  /* 0x0000ffff02007812 */ /* 0x000fe200078ec0ff */
[----:B------:R-:W-:Y:S01]  /*c740*/  @!P1 HADD2 R112, -R170.H0_H0, -RZ.H0_H0 ;  /* 0xa00000ffaa709230 */ /* 0x000fe20000000900 */
[----:B------:R-:W-:-:S02]  /*c750*/  @!P5 PRMT R187, R102, 0x5410, RZ ;  /* 0x0000541066bbd816 */ /* 0x000fc400000000ff */
[----:B------:R-:W-:Y:S02]  /*c760*/  ISETP.GE.U32.AND P5, PT, R237, R0, PT ;  /* 0x00000000ed00720c */ /* 0x000fe40003fa6070 */
[----:B------:R-:W-:Y:S01]  /*c770*/  LOP3.LUT R0, R5, 0xff, RZ, 0xc0, !PT ;  /* 0x000000ff05007812 */ /* 0x000fe200078ec0ff */
[-C--:B------:R-:W-:Y:S01]  /*c780*/  FMUL.FTZ R11, R118, R8.reuse ;  /* 0x00000008760b7220 */ /* 0x080fe20000410000 */
[----:B------:R-:W-:Y:S01]  /*c790*/  PRMT R59, R171, 0x5410, R170 ;  /* 0x00005410ab3b7816 */ /* 0x000fe200000000aa */
[----:B------:R-:W1:Y:S01]  /*c7a0*/  MUFU.EX2 R5, R58 ;  /* 0x0000003a00057308 */ /* 0x000e620000000800 */
[----:B------:R-:W-:Y:S01]  /*c7b0*/  @!P1 PRMT R170, R112, 0x5410, RZ ;  /* 0x0000541070aa9816 */ /* 0x000fe200000000ff */
[----:B------:R-:W-:Y:S02]  /*c7c0*/  IMAD.MOV.U32 R219, RZ, RZ, R244 ;  /* 0x000000ffffdb7224 */ /* 0x000fe400078e00f4 */
[----:B------:R-:W-:Y:S02]  /*c7d0*/  FMUL.FTZ R10, R119, R8 ;  /* 0x00000008770a7220 */ /* 0x000fe40000410000 */
[----:B------:R-:W-:-:S02]  /*c7e0*/  IMAD.MOV.U32 R68, RZ, RZ, R50 ;  /* 0x000000ffff447224 */ /* 0x000fc400078e0032 */
[----:B------:R-:W-:Y:S02]  /*c7f0*/  IMAD.MOV.U32 R118, RZ, RZ, R174 ;  /* 0x000000ffff767224 */ /* 0x000fe400078e00ae */
[----:B------:R-:W-:Y:S02]  /*c800*/  IMAD.MOV.U32 R112, RZ, RZ, R49 ;  /* 0x000000ffff707224 */ /* 0x000fe400078e0031 */
        /* <DEDUP_REMOVED lines=16> */
[----:B------:R-:W2:Y:S01]  /*c910*/  MUFU.EX2 R4, R47 ;  /* 0x0000002f00047308 */ /* 0x000ea20000000800 */
[----:B------:R-:W-:Y:S01]  /*c920*/  @!P3 HADD2 R113, -R171.H0_H0, -RZ.H0_H0 ;  /* 0xa00000ffab71b230 */ /* 0x000fe20000000900 */
[----:B------:R-:W-:Y:S02]  /*c930*/  FADD.FTZ R2, R144, R38 ;  /* 0x0000002690027221 */ /* 0x000fe40000010000 */
[----:B------:R-:W-:Y:S02]  /*c940*/  IMAD.MOV.U32 R38, RZ, RZ, R21 ;  /* 0x000000ffff267224 */ /* 0x000fe400078e0015 */
[----:B------:R-:W-:Y:S01]  /*c950*/  @!P3 PRMT R171, R113, 0x5410, RZ ;  /* 0x0000541071abb816 */ /* 0x000fe200000000ff */
[----:B------:R-:W-:Y:S01]  /*c960*/  IMAD.WIDE.U32 R20, R234, -0x326172a9, RZ ;  /* 0xcd9e8d57ea147825 */ /* 0x000fe200078e00ff */
[----:B------:R-:W-:-:S03]  /*c970*/  ISETP.GE.U32.AND P3, PT, R237, R0, PT ;  /* 0x00000000ed00720c */ /* 0x000fc60003f66070 */
[----:B-1----:R-:W-:Y:S02]  /*c980*/  FADD.FTZ R0, R5, R17 ;  /* 0x0000001105007221 */ /* 0x002fe40000010000 */
[----:B------:R-:W-:Y:S02]  /*c990*/  FADD.FTZ R7, R147, R34 ;  /* 0x0000002293077221 */ /* 0x000fe40000010000 */
[----:B--2---:R-:W-:Y:S01]  /*c9a0*/  FADD.FTZ R18, R4, R0 ;  /* 0x0000000004127221 */ /* 0x004fe20000010000 */
[----:B------:R-:W-:Y:S01]  /*c9b0*/  LOP3.LUT R0, R21, R219, RZ, 0x3c, !PT ;  /* 0x000000db15007212 */ /* 0x000fe200078e3cff */
[----:B------:R-:W-:-:S04]  /*c9c0*/  FADD.FTZ R7, R145, R7 ;  /* 0x0000000791077221 */ /* 0x000fc80000010000 */
[----:B------:R-:W-:-:S04]  /*c9d0*/  IMAD.WIDE.U32 R14, R0, -0x2daee0ad, RZ ;  /* 0xd2511f53000e7825 */ /* 0x000fc800078e00ff */
[----:B------:R-:W-:Y:S01]  /*c9e0*/  FADD.FTZ R16, R26, R2 ;  /* 0x000000021a107221 */ /* 0x000fe20000010000 */
[----:B------:R-:W-:Y:S01]  /*c9f0*/  LOP3.LUT R2, R25, UR18, R20, 0x96, !PT ;  /* 0x0000001219027c12 */ /* 0x000fe2000f8e9614 */
[----:B------:R-:W-:Y:S01]  /*ca00*/  FADD.FTZ R3, R146, R7 ;  /* 0x0000000792037221 */ /* 0x000fe20000010000 */
[----:B------:R-:W-:Y:S01]  /*ca10*/  LOP3.LUT R0, R15, UR17, R190, 0x96, !PT ;  /* 0x000000110f007c12 */ /* 0x000fe2000f8e96be */
[----:B------:R-:W-:Y:S02]  /*ca20*/  IMAD.MOV.U32 R202, RZ, RZ, R11 ;  /* 0x000000ffffca7224 */ /* 0x000fe400078e000b */
[----:B------:R-:W-:Y:S02]  /*ca30*/  FADD.FTZ R17, R36, R3 ;  /* 0x0000000324117221 */ /* 0x000fe40000010000 */
[----:B------:R-:W-:Y:S02]  /*ca40*/  IMAD.MOV.U32 R113, RZ, RZ, R10 ;  /* 0x000000ffff717224 */ /* 0x000fe400078e000a */
[----:B------:R-:W-:-:S04]  /*ca50*/  IMAD.WIDE.U32 R2, R2, -0x2daee0ad, RZ ;  /* 0xd2511f5302027825 */ /* 0x000fc800078e00ff */
[----:B------:R-:W-:Y:S01]  /*ca60*/  IMAD.WIDE.U32 R10, R0, -0x326172a9, RZ ;  /* 0xcd9e8d57000a7825 */ /* 0x000fe200078e00ff */
[----:B------:R-:W-:-:S04]  /*ca70*/  LOP3.LUT R0, R3, UR15, R14, 0x96, !PT ;  /* 0x0000000f03007c12 */ /* 0x000fc8000f8e960e */
[----:B------:R-:W-:Y:S02]  /*ca80*/  LOP3.LUT R3, R11, UR16, R24, 0x96, !PT ;  /* 0x000000100b037c12 */ /* 0x000fe4000f8e9618 */
[----:B------:R-:W-:Y:S01]  /*ca90*/  F2FP.PACK_AB R22, R4, R5 ;  /* 0x000000050416723e */ /* 0x000fe200000000ff */
[----:B------:R-:W-:Y:S02]  /*caa0*/  FMUL.FTZ R172, R139, R8 ;  /* 0x000000088bac7220 */ /* 0x000fe40000410000 */
[----:B------:R-:W-:-:S04]  /*cab0*/  IMAD.WIDE.U32 R4, R3, -0x2daee0ad, RZ ;  /* 0xd2511f5303047825 */ /* 0x000fc800078e00ff */
[-C--:B------:R-:W-:Y:S02]  /*cac0*/  FMUL.FTZ R177, R138, R8.reuse ;  /* 0x000000088ab17220 */ /* 0x080fe40000410000 */
[-C--:B------:R-:W-:Y:S02]  /*cad0*/  FMUL.FTZ R185, R130, R8.reuse ;  /* 0x0000000882b97220 */ /* 0x080fe40000410000 */
[-C--:B------:R-:W-:Y:S02]  /*cae0*/  FMUL.FTZ R184, R131, R8.reuse ;  /* 0x0000000883b87220 */ /* 0x080fe40000410000 */
[-C--:B------:R-:W-:Y:S02]  /*caf0*/  FMUL.FTZ R48, R126, R8.reuse ;  /* 0x000000087e307220 */ /* 0x080fe40000410000 */
[-C--:B------:R-:W-:Y:S02]  /*cb00*/  FMUL.FTZ R173, R127, R8.reuse ;  /* 0x000000087fad7220 */ /* 0x080fe40000410000 */
[----:B------:R-:W-:-:S02]  /*cb10*/  FMUL.FTZ R137, R114, R8 ;  /* 0x0000000872897220 */ /* 0x000fc40000410000 */
[----:B------:R-:W-:Y:S02]  /*cb20*/  FMUL.FTZ R139, R115, R8 ;  /* 0x00000008738b7220 */ /* 0x000fe40000410000 */
[----:B------:R-:W-:Y:S02]  /*cb30*/  IMAD.MOV.U32 R47, RZ, RZ, R9 ;  /* 0x000000ffff2f7224 */ /* 0x000fe400078e0009 */
[----:B------:R-:W-:Y:S01]  /*cb40*/  IMAD.WIDE.U32 R8, R0, -0x326172a9, RZ ;  /* 0xcd9e8d5700087825 */ /* 0x000fe200078e00ff */
[----:B------:R-:W-:Y:S01]  /*cb50*/  LOP3.LUT R0, R5, UR11, R2, 0x96, !PT ;  /* 0x0000000b05007c12 */ /* 0x000fe2000f8e9602 */
[----:B------:R1:W-:Y:S02]  /*cb60*/  STL [R1+0x1c4], R211 ;  /* 0x0001c4d301007387 */ /* 0x0003e40000100800 */
[----:B------:R-:W-:Y:S02]  /*cb70*/  IMAD.MOV.U32 R138, RZ, RZ, R175 ;  /* 0x000000ffff8a7224 */ /* 0x000fe400078e00af */
[----:B------:R-:W-:-:S02]  /*cb80*/  IMAD.MOV.U32 R71, RZ, RZ, R56 ;  /* 0x000000ffff477224 */ /* 0x000fc400078e0038 */
        /* <DEDUP_REMOVED lines=15> */
[----:B-1----:R-:W-:Y:S02]  /*cc80*/  FMUL.FTZ R211, R79, R6 ;  /* 0x000000064fd37220 */ /* 0x002fe40000410000 */
[----:B------:R-:W-:Y:S01]  /*cc90*/  IMAD.WIDE.U32 R6, R0, -0x326172a9, RZ ;  /* 0xcd9e8d5700067825 */ /* 0x000fe200078e00ff */
[----:B------:R-:W-:-:S04]  /*cca0*/  LOP3.LUT R3, R9, UR12, R10, 0x96, !PT ;  /* 0x0000000c09037c12 */ /* 0x000fc8000f8e960a */
[----:B------:R-:W-:Y:S01]  /*ccb0*/  LOP3.LUT R0, R7, UR10, R8, 0x96, !PT ;  /* 0x0000000a07007c12 */ /* 0x000fe2000f8e9608 */
[----:B------:R-:W-:-:S04]  /*ccc0*/  IMAD.WIDE.U32 R2, R3, -0x2daee0ad, RZ ;  /* 0xd2511f5303027825 */ /* 0x000fc800078e00ff */
[----:B------:R-:W-:Y:S01]  /*ccd0*/  IMAD.WIDE.U32 R12, R0, -0x2daee0ad, RZ ;  /* 0xd2511f53000c7825 */ /* 0x000fe200078e00ff */
[----:B------:R-:W-:-:S04]  /*cce0*/  LOP3.LUT R3, R3, UR9, R4, 0x96, !PT ;  /* 0x0000000903037c12 */ /* 0x000fc8000f8e9604 */
[----:B------:R-:W-:Y:S01]  /*ccf0*/  LOP3.LUT R2, R13, UR6, R2, 0x96, !PT ;  /* 0x000000060d027c12 */ /* 0x000fe2000f8e9602 */
[----:B------:R-:W-:-:S04]  /*cd00*/  IMAD.WIDE.U32 R4, R3, -0x326172a9, RZ ;  /* 0xcd9e8d5703047825 */ /* 0x000fc800078e00ff */
[----:B------:R-:W-:Y:S01]  /*cd10*/  IMAD.WIDE.U32 R2, R2, -0x326172a9, RZ ;  /* 0xcd9e8d5702027825 */ /* 0x000fe200078e00ff */
[----:B------:R-:W-:Y:S02]  /*cd20*/  LOP3.LUT R9, R5, UR8, R6, 0x96, !PT ;  /* 0x0000000805097c12 */ /* 0x000fe4000f8e9606 */
[----:B------:R-:W1:Y:S02]  /*cd30*/  MUFU.EX2 R5, R70 ;  /* 0x0000004600057308 */ /* 0x000e640000000800 */
[----:B------:R-:W-:Y:S01]  /*cd40*/  LOP3.LUT R0, R3, UR13, R4, 0x96, !PT ;  /* 0x0000000d03007c12 */ /* 0x000fe2000f8e9604 */
[----:B------:R-:W-:-:S03]  /*cd50*/  IMAD.MOV.U32 R26, RZ, RZ, R242 ;  /* 0x000000ffff1a7224 */ /* 0x000fc600078e00f2 */
[----:B------:R-:W-:Y:S02]  /*cd60*/  LOP3.LUT R6, R0, 0xffff, RZ, 0xc0, !PT ;  /* 0x0000ffff00067812 */ /* 0x000fe400078ec0ff */
[----:B------:R2:W3:Y:S02]  /*cd70*/  MUFU.EX2 R4, R75 ;  /* 0x0000004b00047308 */ /* 0x0004e40000000800 */
[----:B------:R-:W-:Y:S01]  /*cd80*/  SHF.R.U32.HI R6, RZ, 0x8, R6 ;  /* 0x00000008ff067819 */ /* 0x000fe20000011606 */
[----:B------:R-:W-:-:S05]  /*cd90*/  FADD.FTZ R7, R39, R16 ;  /* 0x0000001027077221 */ /* 0x000fca0000010000 */
[----:B------:R-:W-:Y:S01]  /*cda0*/  MUFU.EX2 R242, R214 ;  /* 0x000000d600f27308 */ /* 0x000fe20000000800 */
[----:B------:R-:W-:Y:S01]  /*cdb0*/  LOP3.LUT R6, R6, 0xffff, RZ, 0xc0, !PT ;  /* 0x0000ffff06067812 */ /* 0x000fe200078ec0ff */
[----:B--2---:R-:W-:-:S06]  /*cdc0*/  IMAD.MOV.U32 R75, RZ, RZ, R235 ;  /* 0x000000ffff4b7224 */ /* 0x004fcc00078e00eb */
[----:B------:R2:W4:Y:S01]  /*cdd0*/  MUFU.EX2 R235, R216 ;  /* 0x000000d800eb7308 */ /* 0x0005220000000800 */
[----:B------:R-:W-:Y:S01]  /*cde0*/  LOP3.LUT R20, R55, UR18, R20, 0x96, !PT ;  /* 0x0000001237147c12 */ /* 0x000fe2000f8e9614 */
[----:B------:R-:W-:Y:S01]  /*cdf0*/  FADD.FTZ R7, R32, R7 ;  /* 0x0000000720077221 */ /* 0x000fe20000010000 */
[----:B------:R-:W-:Y:S01]  /*ce00*/  ISETP.GE.U32.AND P1, PT, R237, R6, PT ;  /* 0x00000006ed00720c */ /* 0x000fe20003f26070 */
[----:B------:R-:W-:Y:S02]  /*ce10*/  IMAD.MOV.U32 R55, RZ, RZ, R234 ;  /* 0x000000ffff377224 */ /* 0x000fe400078e00ea */
[----:B------:R-:W-:Y:S02]  /*ce20*/  IMAD.MOV.U32 R32, RZ, RZ, R233 ;  /* 0x000000ffff207224 */ /* 0x000fe400078e00e9 */
[----:B------:R-:W-:Y:S01]  /*ce30*/  MUFU.EX2 R234, R142 ;  /* 0x0000008e00ea7308 */ /* 0x000fe20000000800 */
[----:B-1----:R-:W-:-:S07]  /*ce40*/  FADD.FTZ R6, R5, R18 ;  /* 0x0000001205067221 */ /* 0x002fce0000010000 */
[----:B------:R-:W1:Y:S01]  /*ce50*/  MUFU.EX2 R233, R143 ;  /* 0x0000008f00e97308 */ /* 0x000e620000000800 */
[----:B--2---:R-:W-:Y:S01]  /*ce60*/  IMAD.MOV.U32 R216, RZ, RZ, R19 ;  /* 0x000000ffffd87224 */ /* 0x004fe200078e0013 */
[----:B------:R-:W-:Y:S01]  /*ce70*/  LOP3.LUT R19, R11, UR16, R54, 0x96, !PT ;  /* 0x000000100b137c12 */ /* 0x000fe2000f8e9636 */
[C---:B---3--:R-:W-:Y:S01]  /*ce80*/  FADD.FTZ R25, R4.reuse, R6 ;  /* 0x0000000604197221 */ /* 0x048fe20000010000 */
[----:B------:R-:W-:Y:S02]  /*ce90*/  F2FP.PACK_AB R11, R4, R5 ;  /* 0x00000005040b723e */ /* 0x000fe400000000ff */
[----:B----4-:R-:W-:-:S04]  /*cea0*/  F2FP.PACK_AB R4, R235, R242 ;  /* 0x000000f2eb04723e */ /* 0x010fc800000000ff */
[C---:B------:R-:W-:Y:S02]  /*ceb0*/  PRMT R169, R4.reuse, 0x7610, R169 ;  /* 0x0000761004a97816 */ /* 0x040fe400000000a9 */
[----:B------:R-:W-:-:S03]  /*cec0*/  PRMT R168, R4, 0x7632, R168 ;  /* 0x0000763204a87816 */ /* 0x000fc600000000a8 */
[----:B------:R-:W-:Y:S01]  /*ced0*/  @!P2 HADD2 R76, -R169.H0_H0, -RZ.H0_H0 ;  /* 0xa00000ffa94ca230 */ /* 0x000fe20000000900 */
[----:B-1----:R-:W-:Y:S02]  /*cee0*/  F2FP.PACK_AB R5, R233, R234 ;  /* 0x000000eae905723e */ /* 0x002fe400000000ff */
[----:B------:R-:W-:Y:S02]  /*cef0*/  LOP3.LUT R4, R0, 0xff, RZ, 0xc0, !PT ;  /* 0x000000ff00047812 */ /* 0x000fe400078ec0ff */
[----:B------:R-:W-:Y:S02]  /*cf00*/  PRMT R39, R169, 0x5410, R168 ;  /* 0x00005410a9277816 */ /* 0x000fe400000000a8 */
[----:B------:R-:W-:Y:S02]  /*cf10*/  @!P2 PRMT R169, R76, 0x5410, RZ ;  /* 0x000054104ca9a816 */ /* 0x000fe400000000ff */
[----:B------:R-:W-:Y:S02]  /*cf20*/  PRMT R167, R5, 0x7610, R167 ;  /* 0x0000761005a77816 */ /* 0x000fe400000000a7 */
[----:B------:R-:W-:-:S02]  /*cf30*/  ISETP.GE.U32.AND P2, PT, R237, R4, PT ;  /* 0x00000004ed00720c */ /* 0x000fc40003f46070 */
[--C-:B------:R-:W-:Y:S01]  /*cf40*/  SHF.R.U32.HI R4, RZ, 0x18, R0.reuse ;  /* 0x00000018ff047819 */ /* 0x100fe20000011600 */
[----:B------:R-:W-:Y:S01]  /*cf50*/  FADD.FTZ R8, R52, R17 ;  /* 0x0000001134087221 */ /* 0x000fe20000010000 */
[----:B------:R-:W-:Y:S01]  /*cf60*/  SHF.R.U32.HI R0, RZ, 0x10, R0 ;  /* 0x00000010ff007819 */ /* 0x000fe20000011600 */
[----:B------:R-:W-:Y:S01]  /*cf70*/  @!P3 HADD2 R78, -R167.H0_H0, -RZ.H0_H0 ;  /* 0xa00000ffa74eb230 */ /* 0x000fe20000000900 */
[----:B------:R-:W-:Y:S01]  /*cf80*/  PRMT R166, R5, 0x7632, R166 ;  /* 0x0000763205a67816 */ /* 0x000fe200000000a6 */
[----:B------:R-:W-:Y:S01]  /*cf90*/  FADD.FTZ R6, R42, R8 ;  /* 0x000000082a067221 */ /* 0x000fe20000010000 */
[----:B------:R-:W-:Y:S01]  /*cfa0*/  LOP3.LUT R0, R0, 0xff, RZ, 0xc0, !PT ;  /* 0x000000ff00007812 */ /* 0x000fe200078ec0ff */
[----:B------:R-:W-:Y:S01]  /*cfb0*/  @!P5 HADD2 R77, -R168.H0_H0, -RZ.H0_H0 ;  /* 0xa00000ffa84dd230 */ /* 0x000fe20000000900 */
[----:B------:R-:W-:Y:S01]  /*cfc0*/  PRMT R42, R167, 0x5410, R166 ;  /* 0x00005410a72a7816 */ /* 0x000fe200000000a6 */
[----:B------:R-:W-:Y:S01]  /*cfd0*/  @!P4 HADD2 R79, -R166.H0_H0, -RZ.H0_H0 ;  /* 0xa00000ffa64fc230 */ /* 0x000fe20000000900 */
[----:B------:R-:W-:-:S02]  /*cfe0*/  @!P3 PRMT R167, R78, 0x5410, RZ ;  /* 0x000054104ea7b816 */ /* 0x000fc400000000ff */
[----:B------:R-:W-:Y:S02]  /*cff0*/  ISETP.GE.U32.AND P3, PT, R237, R0, PT ;  /* 0x00000000ed00720c */ /* 0x000fe40003f66070 */
[----:B------:R-:W-:Y:S02]  /*d000*/  LOP3.LUT R0, R2, 0xff, RZ, 0xc0, !PT ;  /* 0x000000ff02007812 */ /* 0x000fe400078ec0ff */
[----:B------:R-:W-:Y:S02]  /*d010*/  @!P5 PRMT R168, R77, 0x5410, RZ ;  /* 0x000054104da8d816 */ /* 0x000fe400000000ff */
[----:B------:R-:W-:Y:S02]  /*d020*/  PRMT R17, R40, 0x7610, R17 ;  /* 0x0000761028117816 */ /* 0x000fe40000000011 */
[----:B------:R-:W-:Y:S02]  /*d030*/  ISETP.GE.U32.AND P5, PT, R237, R4, PT ;  /* 0x00000004ed00720c */ /* 0x000fe40003fa6070 */
[----:B------:R-:W-:-:S02]  /*d040*/  @!P4 PRMT R166, R79, 0x5410, RZ ;  /* 0x000054104fa6c816 */ /* 0x000fc400000000ff */
[----:B------:R-:W-:Y:S01]  /*d050*/  ISETP.GE.U32.AND P4, PT, R237, R0, PT ;  /* 0x00000000ed00720c */ /* 0x000fe20003f86070 */
[----:B------:R-:W-:Y:S01]  /*d060*/  @!P2 HADD2 R80, -R17.H0_H0, -RZ.H0_H0 ;  /* 0xa00000ff1150a230 */ /* 0x000fe20000000900 */
[----:B------:R-:W-:Y:S02]  /*d070*/  LOP3.LUT R0, R2, 0xffff, RZ, 0xc0, !PT ;  /* 0x0000ffff02007812 */ /* 0x000fe400078ec0ff */
[----:B------:R-:W-:Y:S02]  /*d080*/  PRMT R16, R40, 0x7632, R16 ;  /* 0x0000763228107816 */ /* 0x000fe40000000010 */
[----:B------:R-:W-:Y:S01]  /*d090*/  SHF.R.U32.HI R4, RZ, 0x10, R2 ;  /* 0x00000010ff047819 */ /* 0x000fe20000011602 */
[----:B------:R-:W-:Y:S01]  /*d0a0*/  IMAD.MOV.U32 R52, RZ, RZ, R56 ;  /* 0x000000ffff347224 */ /* 0x000fe200078e0038 */
[----:B------:R-:W-:Y:S02]  /*d0b0*/  SHF.R.U32.HI R2, RZ, 0x18, R2 ;  /* 0x00000018ff027819 */ /* 0x000fe40000011602 */
[----:B------:R-:W-:Y:S01]  /*d0c0*/  SHF.R.U32.HI R0, RZ, 0x8, R0 ;  /* 0x00000008ff007819 */ /* 0x000fe20000011600 */
[----:B------:R-:W-:Y:S01]  /*d0d0*/  @!P1 HADD2 R81, -R16.H0_H0, -RZ.H0_H0 ;  /* 0xa00000ff10519230 */ /* 0x000fe20000000900 */
[----:B------:R-:W-:-:S02]  /*d0e0*/  PRMT R56, R17, 0x5410, R16 ;  /* 0x0000541011387816 */ /* 0x000fc40000000010 */
[----:B------:R-:W-:Y:S02]  /*d0f0*/  PRMT R13, R23, 0x7632, R13 ;  /* 0x00007632170d7816 */ /* 0x000fe4000000000d */
[----:B------:R-:W-:Y:S02]  /*d100*/  @!P2 PRMT R17, R80, 0x5410, RZ ;  /* 0x000054105011a816 */ /* 0x000fe400000000ff */
[----:B------:R-:W-:Y:S01]  /*d110*/  ISETP.GE.U32.AND P2, PT, R237, R2, PT ;  /* 0x00000002ed00720c */ /* 0x000fe20003f46070 */
[----:B------:R-:W-:Y:S01]  /*d120*/  IMAD.WIDE.U32 R2, R9, -0x2daee0ad, RZ ;  /* 0xd2511f5309027825 */ /* 0x000fe200078e00ff */
[----:B------:R-:W-:Y:S01]  /*d130*/  LOP3.LUT R0, R0, 0xffff, RZ, 0xc0, !PT ;  /* 0x0000ffff00007812 */ /* 0x000fe200078ec0ff */
[----:B------:R-:W-:Y:S01]  /*d140*/  @!P5 HADD2 R82, -R13.H0_H0, -RZ.H0_H0 ;  /* 0xa00000ff0d52d230 */ /* 0x000fe20000000900 */
[----:B------:R-:W-:Y:S02]  /*d150*/  PRMT R15, R23, 0x7610, R15 ;  /* 0x00007610170f7816 */ /* 0x000fe4000000000f */
[----:B------:R-:W-:Y:S01]  /*d160*/  @!P1 PRMT R16, R81, 0x5410, RZ ;  /* 0x0000541051109816 */ /* 0x000fe200000000ff */
[----:B------:R-:W-:Y:S01]  /*d170*/  IMAD.MOV.U32 R36, RZ, RZ, R47 ;  /* 0x000000ffff247224 */ /* 0x000fe200078e002f */
[----:B------:R-:W-:-:S02]  /*d180*/  ISETP.GE.U32.AND P1, PT, R237, R0, PT ;  /* 0x00000000ed00720c */ /* 0x000fc40003f26070 */
[----:B------:R-:W-:Y:S02]  /*d190*/  LOP3.LUT R4, R4, 0xff, RZ, 0xc0, !PT ;  /* 0x000000ff04047812 */ /* 0x000fe400078ec0ff */
[--C-:B------:R-:W-:Y:S02]  /*d1a0*/  LOP3.LUT R0, R3, UR14, R12.reuse, 0x96, !PT ;  /* 0x0000000e03007c12 */ /* 0x100fe4000f8e960c */
[----:B------:R-:W-:Y:S02]  /*d1b0*/  PRMT R47, R15, 0x5410, R13 ;  /* 0x000054100f2f7816 */ /* 0x000fe4000000000d */
[----:B------:R-:W-:Y:S02]  /*d1c0*/  @!P5 PRMT R13, R82, 0x5410, RZ ;  /* 0x00005410520dd816 */ /* 0x000fe400000000ff */
[----:B------:R-:W-:Y:S02]  /*d1d0*/  ISETP.GE.U32.AND P5, PT, R237, R4, PT ;  /* 0x00000004ed00720c */ /* 0x000fe40003fa6070 */
[----:B------:R-:W-:Y:S01]  /*d1e0*/  LOP3.LUT R4, R0, 0xffff, RZ, 0xc0, !PT ;  /* 0x0000ffff00047812 */ /* 0x000fe200078ec0ff */
[----:B------:R-:W-:Y:S01]  /*d1f0*/  @!P3 HADD2 R83, -R15.H0_H0, -RZ.H0_H0 ;  /* 0xa00000ff0f53b230 */ /* 0x000fe20000000900 */
[----:B------:R-:W-:-:S02]  /*d200*/  PRMT R12, R22, 0x7610, R12 ;  /* 0x00007610160c7816 */ /* 0x000fc4000000000c */
[----:B------:R-:W-:-:S04]  /*d210*/  SHF.R.U32.HI R4, RZ, 0x8, R4 ;  /* 0x00000008ff047819 */ /* 0x000fc80000011604 */
[----:B------:R-:W-:Y:S01]  /*d220*/  LOP3.LUT R4, R4, 0xffff, RZ, 0xc0, !PT ;  /* 0x0000ffff04047812 */ /* 0x000fe200078ec0ff */
[----:B------:R-:W-:Y:S01]  /*d230*/  @!P4 HADD2 R84, -R12.H0_H0, -RZ.H0_H0 ;  /* 0xa00000ff0c54c230 */ /* 0x000fe20000000900 */
[----:B------:R-:W-:Y:S02]  /*d240*/  @!P3 PRMT R15, R83, 0x5410, RZ ;  /* 0x00005410530fb816 */ /* 0x000fe400000000ff */
[----:B------:R-:W-:Y:S02]  /*d250*/  PRMT R18, R22, 0x7632, R18 ;  /* 0x0000763216127816 */ /* 0x000fe40000000012 */
[----:B------:R-:W-:Y:S01]  /*d260*/  ISETP.GE.U32.AND P3, PT, R237, R4, PT ;  /* 0x00000004ed00720c */ /* 0x000fe20003f66070 */
[----:B------:R-:W-:Y:S01]  /*d270*/  FADD.FTZ R24, R41, R6 ;  /* 0x0000000629187221 */ /* 0x000fe20000010000 */
[----:B------:R-:W-:Y:S01]  /*d280*/  LOP3.LUT R4, R0, 0xff, RZ, 0xc0, !PT ;  /* 0x000000ff00047812 */ /* 0x000fe200078ec0ff */
[----:B------:R-:W-:Y:S01]  /*d290*/  @!P1 HADD2 R85, -R18.H0_H0, -RZ.H0_H0 ;  /* 0xa00000ff12559230 */ /* 0x000fe20000000900 */
[----:B------:R-:W-:-:S02]  /*d2a0*/  PRMT R41, R12, 0x5410, R18 ;  /* 0x000054100c297816 */ /* 0x000fc40000000012 */
[----:B------:R-:W-:Y:S02]  /*d2b0*/  @!P4 PRMT R12, R84, 0x5410, RZ ;  /* 0x00005410540cc816 */ /* 0x000fe400000000ff */
[C---:B------:R-:W-:Y:S02]  /*d2c0*/  PRMT R163, R30.reuse, 0x7632, R163 ;  /* 0x000076321ea37816 */ /* 0x040fe400000000a3 */
[----:B------:R-:W-:Y:S02]  /*d2d0*/  ISETP.GE.U32.AND P4, PT, R237, R4, PT ;  /* 0x00000004ed00720c */ /* 0x000fe40003f86070 */
[--C-:B------:R-:W-:Y:S02]  /*d2e0*/  SHF.R.U32.HI R4, RZ, 0x18, R0.reuse ;  /* 0x00000018ff047819 */ /* 0x100fe40000011600 */
[----:B------:R-:W-:Y:S01]  /*d2f0*/  SHF.R.U32.HI R0, RZ, 0x10, R0 ;  /* 0x00000010ff007819 */ /* 0x000fe20000011600 */
[----:B------:R-:W-:Y:S01]  /*d300*/  @!P2 HADD2 R86, -R163.H0_H0, -RZ.H0_H0 ;  /* 0xa00000ffa356a230 */ /* 0x000fe20000000900 */
[----:B------:R-:W-:Y:S01]  /*d310*/  @!P1 PRMT R18, R85, 0x5410, RZ ;  /* 0x0000541055129816 */ /* 0x000fe200000000ff */
[----:B------:R-:W-:Y:S01]  /*d320*/  FADD.FTZ R23, R37, R7 ;  /* 0x0000000725177221 */ /* 0x000fe20000010000 */
[----:B------:R-:W-:Y:S01]  /*d330*/  PRMT R162, R30, 0x7610, R162 ;  /* 0x000076101ea27816 */ /* 0x000fe200000000a2 */
[----:B------:R-:W-:Y:S01]  /*d340*/  IMAD.WIDE.U32 R6, R20, -0x2daee0ad, RZ ;  /* 0xd2511f5314067825 */ /* 0x000fe200078e00ff */
[----:B------:R-:W-:-:S02]  /*d350*/  ISETP.GE.U32.AND P1, PT, R237, R4, PT ;  /* 0x00000004ed00720c */ /* 0x000fc40003f26070 */
[----:B------:R-:W-:Y:S01]  /*d360*/  LOP3.LUT R0, R0, 0xff, RZ, 0xc0, !PT ;  /* 0x000000ff00007812 */ /* 0x000fe200078ec0ff */
[----:B------:R-:W-:Y:S01]  /*d370*/  IMAD.WIDE.U32 R4, R19, -0x2daee0ad, RZ ;  /* 0xd2511f5313047825 */ /* 0x000fe200078e00ff */
[----:B------:R-:W-:Y:S02]  /*d380*/  PRMT R40, R162, 0x5410, R163 ;  /* 0x00005410a2287816 */ /* 0x000fe400000000a3 */
[----:B------:R-:W-:Y:S02]  /*d390*/  @!P2 PRMT R163, R86, 0x5410, RZ ;  /* 0x0000541056a3a816 */ /* 0x000fe400000000ff */
[----:B------:R-:W-:Y:S02]  /*d3a0*/  ISETP.GE.U32.AND P2, PT, R237, R0, PT ;  /* 0x00000000ed00720c */ /* 0x000fe40003f46070 */
[----:B------:R-:W-:Y:S02]  /*d3b0*/  LOP3.LUT R0, R7, UR15, R14, 0x96, !PT ;  /* 0x0000000f07007c12 */ /* 0x000fe4000f8e960e */
[----:B------:R-:W-:-:S03]  /*d3c0*/  LOP3.LUT R6, R5, UR11, R6, 0x96, !PT ;  /* 0x0000000b05067c12 */ /* 0x000fc6000f8e9606 */
[----:B------:R-:W-:-:S04]  /*d3d0*/  IMAD.WIDE.U32 R8, R0, -0x326172a9, RZ ;  /* 0xcd9e8d5700087825 */ /* 0x000fc800078e00ff */
[----:B------:R-:W-:Y:S01]  /*d3e0*/  IMAD.WIDE.U32 R6, R6, -0x326172a9, RZ ;  /* 0xcd9e8d5706067825 */ /* 0x000fe200078e00ff */
[----:B------:R-:W-:-:S04]  /*d3f0*/  LOP3.LUT R5, R9, UR12, R10, 0x96, !PT ;  /* 0x0000000c09057c12 */ /* 0x000fc8000f8e960a */
[----:B------:R-:W-:Y:S02]  /*d400*/  LOP3.LUT R0, R7, UR10, R8, 0x96, !PT ;  /* 0x0000000a07007c12 */ /* 0x000fe4000f8e9608 */
[C---:B------:R-:W-:Y:S02]  /*d410*/  PRMT R165, R11.reuse, 0x7610, R165 ;  /* 0x000076100ba57816 */ /* 0x040fe400000000a5 */
[----:B------:R-:W-:Y:S01]  /*d420*/  PRMT R164, R11, 0x7632, R164 ;  /* 0x000076320ba47816 */ /* 0x000fe200000000a4 */
[----:B------:R-:W-:-:S04]  /*d430*/  IMAD.WIDE.U32 R10, R5, -0x2daee0ad, RZ ;  /* 0xd2511f53050a7825 */ /* 0x000fc800078e00ff */
[----:B------:R-:W-:Y:S01]  /*d440*/  IMAD.WIDE.U32 R8, R0, -0x2daee0ad, RZ ;  /* 0xd2511f5300087825 */ /* 0x000fe200078e00ff */
[----:B------:R-:W-:Y:S01]  /*d450*/  @!P4 HADD2 R88, -R165.H0_H0, -RZ.H0_H0 ;  /* 0xa00000ffa558c230 */ /* 0x000fe20000000900 */
[----:B------:R-:W-:-:S03]  /*d460*/  LOP3.LUT R4, R11, UR9, R4, 0x96, !PT ;  /* 0x000000090b047c12 */ /* 0x000fc6000f8e9604 */
[----:B------:R-:W-:Y:S01]  /*d470*/  LOP3.LUT R7, R9, UR6, R10, 0x96, !PT ;  /* 0x0000000609077c12 */ /* 0x000fe2000f8e960a */
[----:B------:R-:W-:Y:S01]  /*d480*/  IMAD.MOV.U32 R214, RZ, RZ, R38 ;  /* 0x000000ffffd67224 */ /* 0x000fe200078e0026 */
[C---:B------:R-:W-:Y:S02]  /*d490*/  LOP3.LUT R0, R2.reuse, 0xff, RZ, 0xc0, !PT ;  /* 0x000000ff02007812 */ /* 0x040fe400078ec0ff */
[----:B------:R-:W-:Y:S02]  /*d4a0*/  LOP3.LUT R10, R2, 0xffff, RZ, 0xc0, !PT ;  /* 0x0000ffff020a7812 */ /* 0x000fe400078ec0ff */
[--C-:B------:R-:W-:Y:S02]  /*d4b0*/  SHF.R.U32.HI R14, RZ, 0x10, R2.reuse ;  /* 0x00000010ff0e7819 */ /* 0x100fe40000011602 */
[----:B------:R-:W-:Y:S01]  /*d4c0*/  SHF.R.U32.HI R11, RZ, 0x18, R2 ;  /* 0x00000018ff0b7819 */ /* 0x000fe20000011602 */
[----:B------:R-:W-:Y:S01]  /*d4d0*/  IMAD.WIDE.U32 R2, R7, -0x326172a9, RZ ;  /* 0xcd9e8d5707027825 */ /* 0x000fe200078e00ff */
[----:B------:R-:W-:-:S03]  /*d4e0*/  @!P3 HADD2 R89, -R164.H0_H0, -RZ.H0_H0 ;  /* 0xa00000ffa459b230 */ /* 0x000fc60000000900 */
[----:B------:R-:W-:Y:S01]  /*d4f0*/  IMAD.MOV.U32 R38, RZ, RZ, R119 ;  /* 0x000000ffff267224 */ /* 0x000fe200078e0077 */
[----:B------:R-:W-:Y:S02]  /*d500*/  PRMT R119, R165, 0x5410, R164 ;  /* 0x00005410a5777816 */ /* 0x000fe400000000a4 */
[----:B------:R-:W-:Y:S01]  /*d510*/  @!P4 PRMT R165, R88, 0x5410, RZ ;  /* 0x0000541058a5c816 */ /* 0x000fe200000000ff */
[----:B------:R-:W-:Y:S01]  /*d520*/  IMAD.WIDE.U32 R4, R4, -0x326172a9, RZ ;  /* 0xcd9e8d5704047825 */ /* 0x000fe200078e00ff */
[----:B------:R-:W-:Y:S02]  /*d530*/  ISETP.GE.U32.AND P4, PT, R237, R0, PT ;  /* 0x00000000ed00720c */ /* 0x000fe40003f86070 */
[----:B------:R-:W-:Y:S02]  /*d540*/  SHF.R.U32.HI R0, RZ, 0x18, R2 ;  /* 0x00000018ff007819 */ /* 0x000fe40000011602 */
[----:B------:R-:W-:Y:S02]  /*d550*/  PRMT R161, R45, 0x7632, R161 ;  /* 0x000076322da17816 */ /* 0x000fe400000000a1 */
[----:B------:R-:W-:-:S02]  /*d560*/  @!P3 PRMT R164, R89, 0x5410, RZ ;  /* 0x0000541059a4b816 */ /* 0x000fc400000000ff */
[----:B------:R-:W-:Y:S01]  /*d570*/  LOP3.LUT R7, R3, UR13, R4, 0x96, !PT ;  /* 0x0000000d03077c12 */ /* 0x000fe2000f8e9604 */
[----:B------:R-:W-:Y:S01]  /*d580*/  @!P1 HADD2 R90, -R161.H0_H0, -RZ.H0_H0 ;  /* 0xa00000ffa15a9230 */ /* 0x000fe20000000900 */
[----:B------:R-:W-:Y:S01]  /*d590*/  ISETP.GE.U32.AND P3, PT, R237, R0, PT ;  /* 0x00000000ed00720c */ /* 0x000fe20003f66070 */
[----:B------:R-:W-:Y:S01]  /*d5a0*/  MUFU.EX2 R4, R148 ;  /* 0x0000009400047308 */ /* 0x000fe20000000800 */
[----:B------:R-:W-:Y:S02]  /*d5b0*/  PRMT R160, R45, 0x7610, R160 ;  /* 0x000076102da07816 */ /* 0x000fe400000000a0 */
[----:B------:R-:W-:Y:S01]  /*d5c0*/  LOP3.LUT R6, R5, UR8, R6, 0x96, !PT ;  /* 0x0000000805067c12 */ /* 0x000fe2000f8e9606 */
[----:B------:R-:W-:Y:S01]  /*d5d0*/  IMAD.MOV.U32 R70, RZ, RZ, R118 ;  /* 0x000000ffff467224 */ /* 0x000fe200078e0076 */
[----:B------:R-:W-:-:S03]  /*d5e0*/  LOP3.LUT R5, R2, 0xff, RZ, 0xc0, !PT ;  /* 0x000000ff02057812 */ /* 0x000fc600078ec0ff */
[----:B------:R-:W1:Y:S01]  /*d5f0*/  MUFU.EX2 R0, R149 ;  /* 0x0000009500007308 */ /* 0x000e620000000800 */
[----:B------:R-:W-:Y:S02]  /*d600*/  PRMT R118, R160, 0x5410, R161 ;  /* 0x00005410a0767816 */ /* 0x000fe400000000a1 */
[----:B------:R-:W-:Y:S02]  /*d610*/  LOP3.LUT R19, R2, 0xffff, RZ, 0xc0, !PT ;  /* 0x0000ffff02137812 */ /* 0x000fe400078ec0ff */
[----:B------:R-:W-:Y:S01]  /*d620*/  SHF.R.U32.HI R9, RZ, 0x10, R2 ;  /* 0x00000010ff097819 */ /* 0x000fe20000011602 */
[----:B------:R-:W-:Y:S01]  /*d630*/  IMAD.WIDE.U32 R2, R6, -0x2daee0ad, RZ ;  /* 0xd2511f5306027825 */ /* 0x000fe200078e00ff */
[----:B------:R-:W-:Y:S02]  /*d640*/  @!P1 PRMT R161, R90, 0x5410, RZ ;  /* 0x000054105aa19816 */ /* 0x000fe400000000ff */
[----:B------:R-:W-:Y:S02]  /*d650*/  ISETP.GE.U32.AND P1, PT, R237, R5, PT ;  /* 0x00000005ed00720c */ /* 0x000fe40003f26070 */
[----:B------:R-:W-:Y:S01]  /*d660*/  SHF.R.U32.HI R5, RZ, 0x8, R10 ;  /* 0x00000008ff057819 */ /* 0x000fe2000001160a */
[----:B------:R-:W-:Y:S01]  /*d670*/  @!P5 HADD2 R87, -R162.H0_H0, -RZ.H0_H0 ;  /* 0xa00000ffa257d230 */ /* 0x000fe20000000900 */
[----:B------:R-:W-:-:S02]  /*d680*/  LOP3.LUT R20, R2, 0xff, RZ, 0xc0, !PT ;  /* 0x000000ff02147812 */ /* 0x000fc400078ec0ff */
[----:B------:R-:W-:Y:S02]  /*d690*/  LOP3.LUT R22, R2, 0xffff, RZ, 0xc0, !PT ;  /* 0x0000ffff02167812 */ /* 0x000fe400078ec0ff */
[--C-:B------:R-:W-:Y:S02]  /*d6a0*/  SHF.R.U32.HI R21, RZ, 0x10, R2.reuse ;  /* 0x00000010ff157819 */ /* 0x100fe40000011602 */
[----:B------:R-:W-:Y:S02]  /*d6b0*/  SHF.R.U32.HI R10, RZ, 0x18, R2 ;  /* 0x00000018ff0a7819 */ /* 0x000fe40000011602 */
[----:B------:R-:W-:Y:S02]  /*d6c0*/  LOP3.LUT R2, R5, 0xffff, RZ, 0xc0, !PT ;  /* 0x0000ffff05027812 */ /* 0x000fe400078ec0ff */
[----:B------:R-:W-:Y:S02]  /*d6d0*/  @!P5 PRMT R162, R87, 0x5410, RZ ;  /* 0x0000541057a2d816 */ /* 0x000fe400000000ff */
[----:B------:R-:W-:-:S02]  /*d6e0*/  ISETP.GE.U32.AND P5, PT, R237, R2, PT ;  /* 0x00000002ed00720c */ /* 0x000fc40003fa6070 */
[----:B-1----:R-:W-:Y:S02]  /*d6f0*/  F2FP.PACK_AB R2, R0, R4 ;  /* 0x000000040002723e */ /* 0x002fe400000000ff */
[----:B------:R-:W-:Y:S02]  /*d700*/  LOP3.LUT R6, R3, UR14, R8, 0x96, !PT ;  /* 0x0000000e03067c12 */ /* 0x000fe4000f8e9608 */
[----:B------:R-:W-:Y:S01]  /*d710*/  PRMT R159, R2, 0x7610, R159 ;  /* 0x00007610029f7816 */ /* 0x000fe2000000009f */
[----:B------:R-:W-:Y:S01]  /*d720*/  FADD.FTZ R3, R4, R25 ;  /* 0x0000001904037221 */ /* 0x000fe20000010000 */
[----:B------:R-:W-:-:S03]  /*d730*/  PRMT R158, R2, 0x7632, R158 ;  /* 0x00007632029e7816 */ /* 0x000fc6000000009e */
[----:B------:R-:W-:Y:S01]  /*d740*/  @!P4 HADD2 R92, -R159.H0_H0, -RZ.H0_H0 ;  /* 0xa00000ff9f5cc230 */ /* 0x000fe20000000900 */
[----:B------:R-:W-:Y:S01]  /*d750*/  FADD.FTZ R8, R0, R3 ;  /* 0x0000000300087221 */ /* 0x000fe20000010000 */
[----:B------:R-:W-:Y:S01]  /*d760*/  LOP3.LUT R0, R14, 0xff, RZ, 0xc0, !PT ;  /* 0x000000ff0e007812 */ /* 0x000fe200078ec0ff */
[----:B------:R-:W-:Y:S01]  /*d770*/  IMAD.MOV.U32 R54, RZ, RZ, R117 ;  /* 0x000000ffff367224 */ /* 0x000fe200078e0075 */
[----:B------:R-:W-:Y:S01]  /*d780*/  PRMT R117, R159, 0x5410, R158 ;  /* 0x000054109f757816 */ /* 0x000fe2000000009e */
[----:B------:R-:W-:Y:S01]  /*d790*/  @!P2 HADD2 R91, -R160.H0_H0, -RZ.H0_H0 ;  /* 0xa00000ffa05ba230 */ /* 0x000fe20000000900 */
[----:B------:R-:W-:Y:S02]  /*d7a0*/  @!P4 PRMT R159, R92, 0x5410, RZ ;  /* 0x000054105c9fc816 */ /* 0x000fe400000000ff */
[----:B------:R-:W-:Y:S01]  /*d7b0*/  ISETP.GE.U32.AND P4, PT, R237, R0, PT ;  /* 0x00000000ed00720c */ /* 0x000fe20003f86070 */
[----:B------:R-:W-:Y:S01]  /*d7c0*/  @!P5 HADD2 R93, -R158.H0_H0, -RZ.H0_H0 ;  /* 0xa00000ff9e5dd230 */ /* 0x000fe20000000900 */
[----:B------:R-:W-:-:S02]  /*d7d0*/  @!P2 PRMT R160, R91, 0x5410, RZ ;  /* 0x000054105ba0a816 */ /* 0x000fc400000000ff */
[----:B------:R-:W-:Y:S02]  /*d7e0*/  ISETP.GE.U32.AND P2, PT, R237, R11, PT ;  /* 0x0000000bed00720c */ /* 0x000fe40003f46070 */
[----:B------:R-:W-:Y:S02]  /*d7f0*/  LOP3.LUT R0, R9, 0xff, RZ, 0xc0, !PT ;  /* 0x000000ff09007812 */ /* 0x000fe400078ec0ff */
[----:B------:R-:W-:Y:S02]  /*d800*/  LOP3.LUT R2, R7, 0xffff, RZ, 0xc0, !PT ;  /* 0x0000ffff07027812 */ /* 0x000fe400078ec0ff */
[----:B------:R-:W-:Y:S02]  /*d810*/  PRMT R157, R46, 0x7610, R157 ;  /* 0x000076102e9d7816 */ /* 0x000fe4000000009d */
[----:B------:R-:W-:Y:S01]  /*d820*/  @!P5 PRMT R158, R93, 0x5410, RZ ;  /* 0x000054105d9ed816 */ /* 0x000fe200000000ff */
[----:B------:R-:W-:Y:S01]  /*d830*/  MUFU.EX2 R4, R152 ;  /* 0x0000009800047308 */ /* 0x000fe20000000800 */
[----:B------:R-:W-:-:S02]  /*d840*/  ISETP.GE.U32.AND P5, PT, R237, R0, PT ;  /* 0x00000000ed00720c */ /* 0x000fc40003fa6070 */
[----:B------:R-:W-:Y:S01]  /*d850*/  SHF.R.U32.HI R2, RZ, 0x8, R2 ;  /* 0x00000008ff027819 */ /* 0x000fe20000011602 */
[----:B------:R-:W-:Y:S01]  /*d860*/  @!P4 HADD2 R94, -R157.H0_H0, -RZ.H0_H0 ;  /* 0xa00000ff9d5ec230 */ /* 0x000fe20000000900 */
[----:B------:R-:W-:-:S03]  /*d870*/  PRMT R156, R46, 0x7632, R156 ;  /* 0x000076322e9c7816 */ /* 0x000fc6000000009c */
[----:B------:R-:W1:Y:S01]  /*d880*/  MUFU.EX2 R0, R151 ;  /* 0x0000009700007308 */ /* 0x000e620000000800 */
[----:B------:R-:W-:Y:S01]  /*d890*/  IMAD.MOV.U32 R25, RZ, RZ, R75 ;  /* 0x000000ffff197224 */ /* 0x000fe200078e004b */
[----:B------:R-:W-:Y:S01]  /*d8a0*/  LOP3.LUT R2, R2, 0xffff, RZ, 0xc0, !PT ;  /* 0x0000ffff02027812 */ /* 0x000fe200078ec0ff */
[----:B------:R-:W-:Y:S01]  /*d8b0*/  IMAD.MOV.U32 R75, RZ, RZ, R116 ;  /* 0x000000ffff4b7224 */ /* 0x000fe200078e0074 */
[----:B------:R-:W-:Y:S01]  /*d8c0*/  PRMT R116, R157, 0x5410, R156 ;  /* 0x000054109d747816 */ /* 0x000fe2000000009c */
[----:B------:R-:W-:Y:S01]  /*d8d0*/  @!P2 HADD2 R95, -R156.H0_H0, -RZ.H0_H0 ;  /* 0xa00000ff9c5fa230 */ /* 0x000fe20000000900 */
[----:B------:R-:W-:Y:S02]  /*d8e0*/  @!P4 PRMT R157, R94, 0x5410, RZ ;  /* 0x000054105e9dc816 */ /* 0x000fe400000000ff */
[----:B------:R-:W-:Y:S02]  /*d8f0*/  ISETP.GE.U32.AND P4, PT, R237, R2, PT ;  /* 0x00000002ed00720c */ /* 0x000fe40003f86070 */
[----:B------:R-:W-:-:S02]  /*d900*/  LOP3.LUT R2, R7, 0xff, RZ, 0xc0, !PT ;  /* 0x000000ff07027812 */ /* 0x000fc400078ec0ff */
[----:B------:R-:W-:Y:S02]  /*d910*/  @!P2 PRMT R156, R95, 0x5410, RZ ;  /* 0x000054105f9ca816 */ /* 0x000fe400000000ff */
[----:B------:R-:W-:Y:S01]  /*d920*/  ISETP.GE.U32.AND P2, PT, R237, R2, PT ;  /* 0x00000002ed00720c */ /* 0x000fe20003f46070 */
[----:B------:R-:W-:Y:S01]  /*d930*/  IMAD.MOV.U32 R83, RZ, RZ, R26 ;  /* 0x000000ffff537224 */ /* 0x000fe200078e001a */
[----:B-1----:R-:W-:Y:S01]  /*d940*/  F2FP.PACK_AB R2, R4, R0 ;  /* 0x000000000402723e */ /* 0x002fe200000000ff */
[----:B------:R-:W-:Y:S02]  /*d950*/  IMAD.MOV.U32 R79, RZ, RZ, R221 ;  /* 0x000000ffff4f7224 */ /* 0x000fe400078e00dd */
[----:B------:R-:W-:Y:S01]  /*d960*/  IMAD.MOV.U32 R26, RZ, RZ, R220 ;  /* 0x000000ffff1a7224 */ /* 0x000fe200078e00dc */
[----:B------:R-:W-:Y:S01]  /*d970*/  MUFU.EX2 R221, R153 ;  /* 0x0000009900dd7308 */ /* 0x000fe20000000800 */
[----:B------:R-:W-:Y:S01]  /*d980*/  PRMT R154, R2, 0x7632, R154 ;  /* 0x00007632029a7816 */ /* 0x000fe2000000009a */
[----:B------:R-:W-:-:S06]  /*d990*/  IMAD.MOV.U32 R80, RZ, RZ, R219 ;  /* 0x000000ffff507224 */ /* 0x000fcc00078e00db */
[----:B------:R1:W2:Y:S01]  /*d9a0*/  MUFU.EX2 R220, R155 ;  /* 0x0000009b00dc7308 */ /* 0x0002a20000000800 */
[----:B------:R-:W-:Y:S02]  /*d9b0*/  IMAD.MOV.U32 R92, RZ, RZ, R217 ;  /* 0x000000ffff5c7224 */ /* 0x000fe400078e00d9 */
[----:B------:R-:W-:Y:S02]  /*d9c0*/  IMAD.MOV.U32 R81, RZ, RZ, R112 ;  /* 0x000000ffff517224 */ /* 0x000fe400078e0070 */
[----:B------:R-:W-:-:S03]  /*d9d0*/  IMAD.MOV.U32 R112, RZ, RZ, R135 ;  /* 0x000000ffff707224 */ /* 0x000fc600078e0087 */
[----:B------:R-:W-:Y:S01]  /*d9e0*/  MUFU.EX2 R217, R57 ;  /* 0x0000003900d97308 */ /* 0x000fe20000000800 */
[----:B-1----:R-:W-:Y:S02]  /*d9f0*/  PRMT R155, R2, 0x7610, R155 ;  /* 0x00007610029b7816 */ /* 0x002fe4000000009b */
[----:B------:R-:W-:-:S05]  /*da00*/  SHF.R.U32.HI R2, RZ, 0x8, R19 ;  /* 0x00000008ff027819 */ /* 0x000fca0000011613 */
[----:B------:R-:W1:Y:S01]  /*da10*/  MUFU.EX2 R219, R150 ;  /* 0x0000009600db7308 */ /* 0x000e620000000800 */
[----:B------:R-:W-:Y:S01]  /*da20*/  @!P2 HADD2 R96, -R155.H0_H0, -RZ.H0_H0 ;  /* 0xa00000ff9b60a230 */ /* 0x000fe20000000900 */
[----:B------:R-:W-:Y:S02]  /*da30*/  LOP3.LUT R2, R2, 0xffff, RZ, 0xc0, !PT ;  /* 0x0000ffff02027812 */ /* 0x000fe400078ec0ff */
[----:B------:R-:W-:Y:S02]  /*da40*/  PRMT R135, R155, 0x5410, R154 ;  /* 0x000054109b877816 */ /* 0x000fe4000000009a */
[----:B------:R-:W-:Y:S02]  /*da50*/  @!P2 PRMT R155, R96, 0x5410, RZ ;  /* 0x00005410609ba816 */ /* 0x000fe400000000ff */
[----:B------:R-:W-:Y:S02]  /*da60*/  ISETP.GE.U32.AND P2, PT, R237, R2, PT ;  /* 0x00000002ed00720c */ /* 0x000fe40003f46070 */
[----:B--2---:R-:W-:Y:S01]  /*da70*/  F2FP.PACK_AB R3, R220, R221 ;  /* 0x000000dddc03723e */ /* 0x004fe200000000ff */
[----:B------:R-:W-:-:S03]  /*da80*/  FADD.FTZ R8, R0, R8 ;  /* 0x0000000800087221 */ /* 0x000fc60000010000 */
[----:B------:R-:W-:Y:S02]  /*da90*/  PRMT R152, R3, 0x7632, R152 ;  /* 0x0000763203987816 */ /* 0x000fe40000000098 */
[----:B-1----:R-:W-:Y:S02]  /*daa0*/  F2FP.PACK_AB R0, R219, R217 ;  /* 0x000000d9db00723e */ /* 0x002fe400000000ff */
[----:B------:R-:W-:Y:S02]  /*dab0*/  PRMT R153, R3, 0x7610, R153 ;  /* 0x0000761003997816 */ /* 0x000fe40000000099 */
[C---:B------:R-:W-:Y:S01]  /*dac0*/  PRMT R151, R0.reuse, 0x7610, R151 ;  /* 0x0000761000977816 */ /* 0x040fe20000000097 */
[----:B------:R-:W-:Y:S01]  /*dad0*/  @!P2 HADD2 R105, -R152.H0_H0, -RZ.H0_H0 ;  /* 0xa00000ff9869a230 */ /* 0x000fe20000000900 */
[----:B------:R-:W-:Y:S01]  /*dae0*/  PRMT R150, R0, 0x7632, R150 ;  /* 0x0000763200967816 */ /* 0x000fe20000000096 */
[----:B------:R-:W-:Y:S01]  /*daf0*/  IMAD.MOV.U32 R37, RZ, RZ, R214 ;  /* 0x000000ffff257224 */ /* 0x000fe200078e00d6 */
[----:B------:R-:W-:Y:S01]  /*db00*/  LOP3.LUT R0, R21, 0xff, RZ, 0xc0, !PT ;  /* 0x000000ff15007812 */ /* 0x000fe200078ec0ff */
[----:B------:R-:W-:Y:S01]  /*db10*/  IMAD.MOV.U32 R45, RZ, RZ, R215 ;  /* 0x000000ffff2d7224 */ /* 0x000fe200078e00d7 */
[----:B------:R-:W-:Y:S01]  /*db20*/  MUFU.EX2 R214, R225 ;  /* 0x000000e100d67308 */ /* 0x000fe20000000800 */
[----:B------:R-:W-:Y:S01]  /*db30*/  IMAD.MOV.U32 R90, RZ, RZ, R134 ;  /* 0x000000ffff5a7224 */ /* 0x000fe200078e0086 */
[----:B------:R-:W-:-:S02]  /*db40*/  PRMT R134, R153, 0x5410, R152 ;  /* 0x0000541099867816 */ /* 0x000fc40000000098 */
[----:B------:R-:W-:Y:S02]  /*db50*/  @!P2 PRMT R152, R105, 0x5410, RZ ;  /* 0x000054106998a816 */ /* 0x000fe400000000ff */
[----:B------:R-:W-:Y:S02]  /*db60*/  ISETP.GE.U32.AND P2, PT, R237, R0, PT ;  /* 0x00000000ed00720c */ /* 0x000fe40003f46070 */
[----:B------:R-:W1:Y:S01]  /*db70*/  MUFU.EX2 R215, R218 ;  /* 0x000000da00d77308 */ /* 0x000e620000000800 */
[C---:B------:R-:W-:Y:S01]  /*db80*/  LOP3.LUT R0, R6.reuse, 0xffff, RZ, 0xc0, !PT ;  /* 0x0000ffff06007812 */ /* 0x040fe200078ec0ff */
[----:B------:R-:W-:Y:S01]  /*db90*/  @!P3 HADD2 R99, -R150.H0_H0, -RZ.H0_H0 ;  /* 0xa00000ff9663b230 */ /* 0x000fe20000000900 */
[----:B------:R-:W-:Y:S02]  /*dba0*/  LOP3.LUT R2, R6, 0xff, RZ, 0xc0, !PT ;  /* 0x000000ff06027812 */ /* 0x000fe400078ec0ff */
[----:B------:R-:W-:Y:S01]  /*dbb0*/  SHF.R.U32.HI R0, RZ, 0x8, R0 ;  /* 0x00000008ff007819 */ /* 0x000fe20000011600 */
[----:B------:R-:W-:Y:S01]  /*dbc0*/  IMAD.MOV.U32 R82, RZ, RZ, R133 ;  /* 0x000000ffff527224 */ /* 0x000fe200078e0085 */
[----:B------:R-:W-:Y:S01]  /*dbd0*/  @!P5 HADD2 R104, -R151.H0_H0, -RZ.H0_H0 ;  /* 0xa00000ff9768d230 */ /* 0x000fe20000000900 */
[----:B------:R-:W-:-:S02]  /*dbe0*/  PRMT R133, R151, 0x5410, R150 ;  /* 0x0000541097857816 */ /* 0x000fc40000000096 */
[----:B------:R-:W-:Y:S02]  /*dbf0*/  @!P3 PRMT R150, R99, 0x5410, RZ ;  /* 0x000054106396b816 */ /* 0x000fe400000000ff */
[----:B------:R-:W-:Y:S02]  /*dc00*/  LOP3.LUT R0, R0, 0xffff, RZ, 0xc0, !PT ;  /* 0x0000ffff00007812 */ /* 0x000fe400078ec0ff */
[C---:B------:R-:W-:Y:S02]  /*dc10*/  ISETP.GE.U32.AND P3, PT, R237.reuse, R2, PT ;  /* 0x00000002ed00720c */ /* 0x040fe40003f66070 */
[----:B------:R-:W-:Y:S02]  /*dc20*/  @!P5 PRMT R151, R104, 0x5410, RZ ;  /* 0x000054106897d816 */ /* 0x000fe400000000ff */
[----:B------:R-:W-:Y:S02]  /*dc30*/  ISETP.GE.U32.AND P5, PT, R237, R0, PT ;  /* 0x00000000ed00720c */ /* 0x000fe40003fa6070 */
[----:B-1----:R-:W-:Y:S01]  /*dc40*/  F2FP.PACK_AB R0, R215, R214 ;  /* 0x000000d6d700723e */ /* 0x002fe200000000ff */
[----:B------:R-:W-:Y:S01]  /*dc50*/  IMAD.MOV.U32 R93, RZ, RZ, R32 ;  /* 0x000000ffff5d7224 */ /* 0x000fe200078e0020 */
[----:B------:R-:W-:Y:S01]  /*dc60*/  MUFU.EX2 R218, R227 ;  /* 0x000000e300da7308 */ /* 0x000fe20000000800 */
[----:B------:R-:W-:Y:S01]  /*dc70*/  IMAD.MOV.U32 R32, RZ, RZ, R216 ;  /* 0x000000ffff207224 */ /* 0x000fe200078e00d8 */
[----:B------:R-:W-:-:S02]  /*dc80*/  PRMT R149, R0, 0x7610, R149 ;  /* 0x0000761000957816 */ /* 0x000fc40000000095 */
[----:B------:R-:W-:Y:S02]  /*dc90*/  PRMT R148, R0, 0x7632, R148 ;  /* 0x0000763200947816 */ /* 0x000fe40000000094 */
[----:B------:R-:W-:Y:S02]  /*dca0*/  SHF.R.U32.HI R0, RZ, 0x8, R22 ;  /* 0x00000008ff007819 */ /* 0x000fe40000011616 */
[----:B------:R-:W1:Y:S01]  /*dcb0*/  MUFU.EX2 R216, R226 ;  /* 0x000000e200d87308 */ /* 0x000e620000000800 */
[----:B------:R-:W-:Y:S01]  /*dcc0*/  @!P3 HADD2 R107, -R149.H0_H0, -RZ.H0_H0 ;  /* 0xa00000ff956bb230 */ /* 0x000fe20000000900 */
[----:B------:R-:W-:Y:S01]  /*dcd0*/  LOP3.LUT R0, R0, 0xffff, RZ, 0xc0, !PT ;  /* 0x0000ffff00007812 */ /* 0x000fe200078ec0ff */
[----:B------:R-:W-:-:S05]  /*dce0*/  @!P5 HADD2 R106, -R148.H0_H0, -RZ.H0_H0 ;  /* 0xa00000ff946ad230 */ /* 0x000fca0000000900 */
[----:B------:R2:W3:Y:S01]  /*dcf0*/  MUFU.EX2 R2, R224 ;  /* 0x000000e000027308 */ /* 0x0004e20000000800 */
[----:B------:R-:W-:Y:S01]  /*dd00*/  IMAD.MOV.U32 R30, RZ, RZ, R71 ;  /* 0x000000ffff1e7224 */ /* 0x000fe200078e0047 */
[----:B--2---:R-:W-:Y:S02]  /*dd10*/  PRMT R224, R149, 0x5410, R148 ;  /* 0x0000541095e07816 */ /* 0x004fe40000000094 */
[----:B------:R-:W-:Y:S02]  /*dd20*/  @!P3 PRMT R149, R107, 0x5410, RZ ;  /* 0x000054106b95b816 */ /* 0x000fe400000000ff */
[----:B------:R-:W-:Y:S02]  /*dd30*/  ISETP.GE.U32.AND P3, PT, R237, R0, PT ;  /* 0x00000000ed00720c */ /* 0x000fe40003f66070 */
[----:B------:R-:W-:Y:S02]  /*dd40*/  SHF.R.U32.HI R0, RZ, 0x18, R7 ;  /* 0x00000018ff007819 */ /* 0x000fe40000011607 */
[----:B------:R-:W-:-:S02]  /*dd50*/  @!P5 PRMT R148, R106, 0x5410, RZ ;  /* 0x000054106a94d816 */ /* 0x000fc400000000ff */
[----:B------:R-:W-:Y:S02]  /*dd60*/  ISETP.GE.U32.AND P5, PT, R237, R0, PT ;  /* 0x00000000ed00720c */ /* 0x000fe40003fa6070 */
[----:B-1----:R-:W-:Y:S01]  /*dd70*/  F2FP.PACK_AB R0, R218, R216 ;  /* 0x000000d8da00723e */ /* 0x002fe200000000ff */
[----:B------:R-:W-:Y:S02]  /*dd80*/  IMAD.MOV.U32 R85, RZ, RZ, R202 ;  /* 0x000000ffff557224 */ /* 0x000fe400078e00ca */
[----:B------:R-:W-:Y:S01]  /*dd90*/  IMAD.MOV.U32 R71, RZ, RZ, R209 ;  /* 0x000000ffff477224 */ /* 0x000fe200078e00d1 */
[C---:B------:R-:W-:Y:S02]  /*dda0*/  PRMT R147, R0.reuse, 0x7610, R147 ;  /* 0x0000761000937816 */ /* 0x040fe40000000093 */
[----:B------:R-:W-:Y:S01]  /*ddb0*/  PRMT R146, R0, 0x7632, R146 ;  /* 0x0000763200927816 */ /* 0x000fe20000000092 */
[----:B------:R-:W-:Y:S01]  /*ddc0*/  MUFU.EX2 R202, R229 ;  /* 0x000000e500ca7308 */ /* 0x000fe20000000800 */
[----:B------:R-:W-:-:S07]  /*ddd0*/  @!P4 HADD2 R98, -R154.H0_H0, -RZ.H0_H0 ;  /* 0xa00000ff9a62c230 */ /* 0x000fce0000000900 */
[----:B------:R-:W1:Y:S08]  /*dde0*/  MUFU.EX2 R0, R230 ;  /* 0x000000e600007308 */ /* 0x000e700000000800 */
[----:B------:R-:W2:Y:S01]  /*ddf0*/  MUFU.EX2 R209, R231 ;  /* 0x000000e700d17308 */ /* 0x000ea20000000800 */
[----:B------:R-:W-:Y:S01]  /*de00*/  FADD.FTZ R226, R4, R8 ;  /* 0x0000000804e27221 */ /* 0x000fe20000010000 */
[----:B------:R-:W-:Y:S01]  /*de10*/  @!P4 PRMT R154, R98, 0x5410, RZ ;  /* 0x00005410629ac816 */ /* 0x000fe200000000ff */
[----:B---3--:R-:W-:Y:S01]  /*de20*/  FADD.FTZ R4, R2, R53 ;  /* 0x0000003502047221 */ /* 0x008fe20000010000 */
[----:B------:R-:W-:Y:S01]  /*de30*/  ISETP.GE.U32.AND P4, PT, R237, R20, PT ;  /* 0x00000014ed00720c */ /* 0x000fe20003f86070 */
[----:B------:R-:W-:Y:S01]  /*de40*/  USHF.L.U32 UR4, UR7, 0x3, URZ ;  /* 0x0000000307047899 */ /* 0x000fe2000800063f */
[----:B------:R-:W-:Y:S01]  /*de50*/  IMAD.MOV.U32 R84, RZ, RZ, R113 ;  /* 0x000000ffff547224 */ /* 0x000fe200078e0071 */
[C---:B-1----:R-:W-:Y:S01]  /*de60*/  F2FP.PACK_AB R2, R0.reuse, R2 ;  /* 0x000000020002723e */ /* 0x042fe200000000ff */
[----:B------:R-:W-:-:S02]  /*de70*/  FADD.FTZ R225, R0, R4 ;  /* 0x0000000400e17221 */ /* 0x000fc40000010000 */
[----:B------:R-:W-:Y:S02]  /*de80*/  IMAD.MOV.U32 R86, RZ, RZ, R68 ;  /* 0x000000ffff567224 */ /* 0x000fe400078e0044 */
[----:B------:R-:W-:Y:S02]  /*de90*/  IMAD.MOV.U32 R68, RZ, RZ, R213 ;  /* 0x000000ffff447224 */ /* 0x000fe400078e00d5 */
[----:B------:R-:W-:Y:S01]  /*dea0*/  IMAD.MOV.U32 R113, RZ, RZ, R210 ;  /* 0x000000ffff717224 */ /* 0x000fe200078e00d2 */
[----:B--2---:R-:W-:Y:S01]  /*deb0*/  F2FP.PACK_AB R0, R209, R202 ;  /* 0x000000cad100723e */ /* 0x004fe200000000ff */
[----:B------:R-:W-:Y:S03]  /*dec0*/  MUFU.EX2 R210, R222 ;  /* 0x000000de00d27308 */ /* 0x000fe60000000800 */
[C---:B------:R-:W-:Y:S02]  /*ded0*/  PRMT R143, R0.reuse, 0x7610, R143 ;  /* 0x00007610008f7816 */ /* 0x040fe4000000008f */
[----:B------:R-:W-:-:S03]  /*dee0*/  PRMT R142, R0, 0x7632, R142 ;  /* 0x00007632008e7816 */ /* 0x000fc6000000008e */
[----:B------:R-:W1:Y:S01]  /*def0*/  MUFU.EX2 R213, R223 ;  /* 0x000000df00d57308 */ /* 0x000e620000000800 */
[----:B------:R-:W-:Y:S01]  /*df00*/  IMAD.U32 R0, RZ, RZ, UR4 ;  /* 0x00000004ff007e24 */ /* 0x000fe2000f8e00ff */
[----:B------:R-:W-:Y:S01]  /*df10*/  SHF.R.U32.HI R3, RZ, 0x10, R7 ;  /* 0x00000010ff037819 */ /* 0x000fe20000011607 */
[----:B------:R-:W-:Y:S01]  /*df20*/  IMAD.MOV.U32 R77, RZ, RZ, R54 ;  /* 0x000000ffff4d7224 */ /* 0x000fe200078e0036 */
[----:B------:R-:W-:Y:S01]  /*df30*/  @!P4 HADD2 R109, -R147.H0_H0, -RZ.H0_H0 ;  /* 0xa00000ff936dc230 */ /* 0x000fe20000000900 */
[----:B------:R-:W-:Y:S02]  /*df40*/  IMAD.MOV.U32 R78, RZ, RZ, R55 ;  /* 0x000000ffff4e7224 */ /* 0x000fe400078e0037 */
[----:B------:R-:W-:Y:S01]  /*df50*/  IMAD.WIDE R54, R0, 0x2, R140 ;  /* 0x0000000200367825 */ /* 0x000fe200078e028c */
[----:B------:R-:W-:-:S03]  /*df60*/  LOP3.LUT R3, R3, 0xff, RZ, 0xc0, !PT ;  /* 0x000000ff03037812 */ /* 0x000fc600078ec0ff */
[----:B------:R-:W-:Y:S02]  /*df70*/  IMAD.U32 R0, RZ, RZ, UR26 ;  /* 0x0000001aff007e24 */ /* 0x000fe4000f8e00ff */
[----:B------:R-:W-:Y:S01]  /*df80*/  IMAD.MOV.U32 R87, RZ, RZ, R139 ;  /* 0x000000ffff577224 */ /* 0x000fe200078e008b */
[----:B------:R-:W-:Y:S01]  /*df90*/  PRMT R139, R147, 0x5410, R146 ;  /* 0x00005410938b7816 */ /* 0x000fe20000000092 */
[----:B------:R-:W-:Y:S01]  /*dfa0*/  IMAD.MOV.U32 R76, RZ, RZ, R52 ;  /* 0x000000ffff4c7224 */ /* 0x000fe200078e0034 */
[----:B------:R-:W-:Y:S01]  /*dfb0*/  @!P3 HADD2 R108, -R146.H0_H0, -RZ.H0_H0 ;  /* 0xa00000ff926cb230 */ /* 0x000fe20000000900 */
[----:B------:R-:W-:Y:S01]  /*dfc0*/  @!P4 PRMT R147, R109, 0x5410, RZ ;  /* 0x000054106d93c816 */ /* 0x000fe200000000ff */
[----:B------:R-:W-:Y:S01]  /*dfd0*/  IMAD.WIDE R52, R0, 0x2, R140 ;  /* 0x0000000200347825 */ /* 0x000fe200078e028c */
[----:B------:R-:W-:Y:S01]  /*dfe0*/  ISETP.GE.U32.AND P4, PT, R237, R3, PT ;  /* 0x00000003ed00720c */ /* 0x000fe20003f86070 */
[----:B------:R-:W-:Y:S01]  /*dff0*/  STG.E.U16 [R140.64+-0x80], R73 ;  /* 0xffff80498c007986 */ /* 0x000fe2000c101522 */
[----:B------:R-:W-:-:S03]  /*e000*/  SHF.R.U32.HI R3, RZ, 0x18, R6 ;  /* 0x00000018ff037819 */ /* 0x000fc60000011606 */
[----:B------:R-:W-:Y:S01]  /*e010*/  STG.E.U16 [R140.64+-0x7e], R72 ;  /* 0xffff82488c007986 */ /* 0x000fe2000c101522 */
[----:B-1----:R-:W-:-:S03]  /*e020*/  F2FP.PACK_AB R136, R213, R210 ;  /* 0x000000d2d588723e */ /* 0x002fc600000000ff */
[----:B------:R-:W-:Y:S01]  /*e030*/  STG.E.U16 [R54.64+-0x80], R66 ;  /* 0xffff804236007986 */ /* 0x000fe2000c101522 */
[----:B------:R-:W-:-:S03]  /*e040*/  @!P3 PRMT R146, R108, 0x5410, RZ ;  /* 0x000054106c92b816 */ /* 0x000fc600000000ff */
[----:B------:R-:W-:Y:S01]  /*e050*/  STG.E.U16 [R54.64+-0x7e], R67 ;  /* 0xffff824336007986 */ /* 0x000fe2000c101522 */
[----:B------:R-:W-:-:S03]  /*e060*/  ISETP.GE.U32.AND P3, PT, R237, R3, PT ;  /* 0x00000003ed00720c */ /* 0x000fc60003f66070 */
[----:B------:R-:W-:Y:S01]  /*e070*/  STG.E.U16 [R28.64+-0x80], R17 ;  /* 0xffff80111c007986 */ /* 0x000fe2000c101522 */
[----:B------:R-:W-:-:S03]  /*e080*/  SHF.R.U32.HI R3, RZ, 0x10, R6 ;  /* 0x00000010ff037819 */ /* 0x000fc60000011606 */
[----:B------:R-:W-:Y:S04]  /*e090*/  STG.E.U16 [R28.64+-0x7e], R16 ;  /* 0xffff82101c007986 */ /* 0x000fe8000c101522 */
[----:B------:R1:W-:Y:S01]  /*e0a0*/  STG.E.U16 [R52.64+-0x80], R15 ;  /* 0xffff800f34007986 */ /* 0x0003e2000c101522 */
[----:B------:R-:W-:Y:S01]  /*e0b0*/  @!P2 HADD2 R110, -R136.H0_H0, -RZ.H0_H0 ;  /* 0xa00000ff886ea230 */ /* 0x000fe20000000900 */
[C---:B------:R-:W-:Y:S01]  /*e0c0*/  PRMT R145, R2.reuse, 0x7610, R145 ;  /* 0x0000761002917816 */ /* 0x040fe20000000091 */
[----:B------:R-:W-:Y:S01]  /*e0d0*/  @!P1 HADD2 R97, -R153.H0_H0, -RZ.H0_H0 ;  /* 0xa00000ff99619230 */ /* 0x000fe20000000900 */
[----:B------:R-:W-:Y:S02]  /*e0e0*/  PRMT R144, R2, 0x7632, R144 ;  /* 0x0000763202907816 */ /* 0x000fe40000000090 */
[----:B------:R-:W-:-:S02]  /*e0f0*/  LOP3.LUT R3, R3, 0xff, RZ, 0xc0, !PT ;  /* 0x000000ff03037812 */ /* 0x000fc400078ec0ff */
[----:B------:R-:W-:Y:S02]  /*e100*/  LOP3.LUT R0, R239, UR17, R190, 0x96, !PT ;  /* 0x00000011ef007c12 */ /* 0x000fe4000f8e96be */
[----:B------:R-:W-:Y:S02]  /*e110*/  @P2 PRMT R201, R136, 0x7610, R201 ;  /* 0x0000761088c92816 */ /* 0x000fe400000000c9 */
[----:B------:R-:W-:Y:S02]  /*e120*/  @!P2 PRMT R201, R110, 0x5410, RZ ;  /* 0x000054106ec9a816 */ /* 0x000fe400000000ff */
[----:B------:R-:W-:Y:S02]  /*e130*/  @!P1 PRMT R153, R97, 0x5410, RZ ;  /* 0x0000541061999816 */ /* 0x000fe400000000ff */
[----:B------:R-:W-:Y:S01]  /*e140*/  ISETP.GE.U32.AND P2, PT, R237, R3, PT ;  /* 0x00000003ed00720c */ /* 0x000fe20003f46070 */
[----:B-1----:R-:W-:-:S05]  /*e150*/  IMAD.WIDE.U32 R14, R228, -0x326172a9, RZ ;  /* 0xcd9e8d57e40e7825 */ /* 0x002fca00078e00ff */
[----:B------:R-:W-:Y:S02]  /*e160*/  LOP3.LUT R2, R15, UR18, R93, 0x96, !PT ;  /* 0x000000120f027c12 */ /* 0x000fe4000f8e965d */
[----:B------:R-:W-:Y:S01]  /*e170*/  ISETP.GE.U32.AND P1, PT, R237, R10, PT ;  /* 0x0000000aed00720c */ /* 0x000fe20003f26070 */
[----:B------:R-:W-:-:S04]  /*e180*/  IMAD.WIDE.U32 R10, R0, -0x326172a9, RZ ;  /* 0xcd9e8d57000a7825 */ /* 0x000fc800078e00ff */
[----:B------:R-:W-:-:S04]  /*e190*/  IMAD.WIDE.U32 R2, R2, -0x2daee0ad, RZ ;  /* 0xd2511f5302027825 */ /* 0x000fc800078e00ff */
[----:B------:R-:W-:Y:S01]  /*e1a0*/  FADD.FTZ R5, R43, R24 ;  /* 0x000000182b057221 */ /* 0x000fe20000010000 */
[----:B------:R-:W-:Y:S02]  /*e1b0*/  LOP3.LUT R0, R3, UR15, R238, 0x96, !PT ;  /* 0x0000000f03007c12 */ /* 0x000fe4000f8e96ee */
[----:B------:R-:W-:Y:S01]  /*e1c0*/  LOP3.LUT R3, R11, UR16, R14, 0x96, !PT ;  /* 0x000000100b037c12 */ /* 0x000fe2000f8e960e */
[----:B------:R-:W-:Y:S02]  /*e1d0*/  FADD.FTZ R9, R33, R23 ;  /* 0x0000001721097221 */ /* 0x000fe40000010000 */
[----:B------:R-:W-:Y:S02]  /*e1e0*/  FADD.FTZ R23, R44, R5 ;  /* 0x000000052c177221 */ /* 0x000fe40000010000 */
[----:B------:R-:W-:-:S04]  /*e1f0*/  IMAD.WIDE.U32 R4, R3, -0x2daee0ad, RZ ;  /* 0xd2511f5303047825 */ /* 0x000fc800078e00ff */
[----:B------:R-:W-:Y:S02]  /*e200*/  FADD.FTZ R19, R27, R9 ;  /* 0x000000091b137221 */ /* 0x000fe40000010000 */
[----:B------:R-:W-:Y:S01]  /*e210*/  IMAD.WIDE.U32 R8, R0, -0x326172a9, RZ ;  /* 0xcd9e8d5700087825 */ /* 0x000fe200078e00ff */
[----:B------:R-:W-:-:S05]  /*e220*/  LOP3.LUT R0, R5, UR11, R2, 0x96, !PT ;  /* 0x0000000b05007c12 */ /* 0x000fca000f8e9602 */
        /* <DEDUP_REMOVED lines=9> */
[----:B------:R-:W-:-:S04]  /*e2c0*/  LOP3.LUT R7, R5, UR8, R6, 0x96, !PT ;  /* 0x0000000805077c12 */ /* 0x000fc8000f8e9606 */
[C---:B------:R-:W-:Y:S02]  /*e2d0*/  LOP3.LUT R0, R2.reuse, 0xffff, RZ, 0xc0, !PT ;  /* 0x0000ffff02007812 */ /* 0x040fe400078ec0ff */
[----:B------:R-:W-:Y:S02]  /*e2e0*/  SHF.R.U32.HI R5, RZ, 0x10, R2 ;  /* 0x00000010ff057819 */ /* 0x000fe40000011602 */
[----:B------:R-:W-:Y:S02]  /*e2f0*/  LOP3.LUT R4, R3, UR13, R4, 0x96, !PT ;  /* 0x0000000d03047c12 */ /* 0x000fe4000f8e9604 */
[----:B------:R-:W-:Y:S02]  /*e300*/  LOP3.LUT R6, R2, 0xff, RZ, 0xc0, !PT ;  /* 0x000000ff02067812 */ /* 0x000fe400078ec0ff */
[----:B------:R-:W-:Y:S01]  /*e310*/  SHF.R.U32.HI R3, RZ, 0x18, R2 ;  /* 0x00000018ff037819 */ /* 0x000fe20000011602 */
[----:B------:R-:W-:Y:S01]  /*e320*/  STG.E.U16 [R52.64+-0x7e], R13 ;  /* 0xffff820d34007986 */ /* 0x000fe2000c101522 */
[----:B------:R-:W-:-:S02]  /*e330*/  SHF.R.U32.HI R2, RZ, 0x8, R0 ;  /* 0x00000008ff027819 */ /* 0x000fc40000011600 */
[----:B------:R-:W-:Y:S01]  /*e340*/  LOP3.LUT R0, R5, 0xff, RZ, 0xc0, !PT ;  /* 0x000000ff05007812 */ /* 0x000fe200078ec0ff */
[----:B------:R-:W-:Y:S04]  /*e350*/  STG.E.U16 [R140.64+-0x70], R64 ;  /* 0xffff90408c007986 */ /* 0x000fe8000c101522 */
[----:B------:R-:W-:Y:S01]  /*e360*/  STG.E.U16 [R140.64+-0x6e], R62 ;  /* 0xffff923e8c007986 */ /* 0x000fe2000c101522 */
[----:B------:R-:W-:-:S03]  /*e370*/  PRMT R9, R0, 0x5410, R3 ;  /* 0x0000541000097816 */ /* 0x000fc60000000003 */
[----:B------:R-:W-:Y:S04]  /*e380*/  STG.E.U16 [R54.64+-0x70], R60 ;  /* 0xffff903c36007986 */ /* 0x000fe8000c101522 */
[----:B------:R-:W-:Y:S04]  /*e390*/  STG.E.U16 [R54.64+-0x6e], R61 ;  /* 0xffff923d36007986 */ /* 0x000fe8000c101522 */
[----:B------:R1:W-:Y:S02]  /*e3a0*/  STG.E.U16 [R28.64+-0x70], R12 ;  /* 0xffff900c1c007986 */ /* 0x0003e4000c101522 */
[----:B-1----:R-:W-:Y:S01]  /*e3b0*/  PRMT R12, R6, 0x5410, R2 ;  /* 0x00005410060c7816 */ /* 0x002fe20000000002 */
[----:B------:R-:W-:-:S05]  /*e3c0*/  IMAD.WIDE.U32 R2, R7, -0x2daee0ad, RZ ;  /* 0xd2511f5307027825 */ /* 0x000fca00078e00ff */
[----:B------:R-:W-:Y:S02]  /*e3d0*/  LOP3.LUT R0, R3, UR14, R8, 0x96, !PT ;  /* 0x0000000e03007c12 */ /* 0x000fe4000f8e9608 */
[C---:B------:R-:W-:Y:S02]  /*e3e0*/  LOP3.LUT R3, R2.reuse, 0xffff, RZ, 0xc0, !PT ;  /* 0x0000ffff02037812 */ /* 0x040fe400078ec0ff */
[--C-:B------:R-:W-:Y:S02]  /*e3f0*/  SHF.R.U32.HI R7, RZ, 0x10, R2.reuse ;  /* 0x00000010ff077819 */ /* 0x100fe40000011602 */
[----:B------:R-:W-:Y:S02]  /*e400*/  SHF.R.U32.HI R5, RZ, 0x8, R3 ;  /* 0x00000008ff057819 */ /* 0x000fe40000011603 */
[----:B------:R-:W-:Y:S02]  /*e410*/  LOP3.LUT R3, R2, 0xff, RZ, 0xc0, !PT ;  /* 0x000000ff02037812 */ /* 0x000fe400078ec0ff */
[----:B------:R-:W-:-:S02]  /*e420*/  SHF.R.U32.HI R6, RZ, 0x18, R2 ;  /* 0x00000018ff067819 */ /* 0x000fc40000011602 */
[C---:B------:R-:W-:Y:S02]  /*e430*/  LOP3.LUT R2, R4.reuse, 0xffff, RZ, 0xc0, !PT ;  /* 0x0000ffff04027812 */ /* 0x040fe400078ec0ff */
[----:B------:R-:W-:Y:S02]  /*e440*/  PRMT R5, R3, 0x5410, R5 ;  /* 0x0000541003057816 */ /* 0x000fe40000000005 */
[----:B------:R-:W-:Y:S02]  /*e450*/  SHF.R.U32.HI R3, RZ, 0x8, R2 ;  /* 0x00000008ff037819 */ /* 0x000fe40000011602 */
[----:B------:R-:W-:-:S04]  /*e460*/  LOP3.LUT R2, R4, 0xff, RZ, 0xc0, !PT ;  /* 0x000000ff04027812 */ /* 0x000fc800078ec0ff */
[----:B------:R-:W-:Y:S02]  /*e470*/  PRMT R13, R2, 0x5410, R3 ;  /* 0x00005410020d7816 */ /* 0x000fe40000000003 */
[--C-:B------:R-:W-:Y:S02]  /*e480*/  SHF.R.U32.HI R3, RZ, 0x10, R4.reuse ;  /* 0x00000010ff037819 */ /* 0x100fe40000011604 */
[----:B------:R-:W-:Y:S02]  /*e490*/  LOP3.LUT R2, R7, 0xff, RZ, 0xc0, !PT ;  /* 0x000000ff07027812 */ /* 0x000fe400078ec0ff */
[----:B------:R-:W-:Y:S02]  /*e4a0*/  SHF.R.U32.HI R4, RZ, 0x18, R4 ;  /* 0x00000018ff047819 */ /* 0x000fe40000011604 */
[----:B------:R-:W-:Y:S02]  /*e4b0*/  LOP3.LUT R3, R3, 0xff, RZ, 0xc0, !PT ;  /* 0x000000ff03037812 */ /* 0x000fe400078ec0ff */
[----:B------:R-:W-:-:S02]  /*e4c0*/  PRMT R6, R2, 0x5410, R6 ;  /* 0x0000541002067816 */ /* 0x000fc40000000006 */
[C---:B------:R-:W-:Y:S02]  /*e4d0*/  LOP3.LUT R2, R0.reuse, 0xffff, RZ, 0xc0, !PT ;  /* 0x0000ffff00027812 */ /* 0x040fe400078ec0ff */
[----:B------:R-:W-:Y:S02]  /*e4e0*/  PRMT R17, R3, 0x5410, R4 ;  /* 0x0000541003117816 */ /* 0x000fe40000000004 */
[----:B------:R-:W-:Y:S02]  /*e4f0*/  SHF.R.U32.HI R3, RZ, 0x8, R2 ;  /* 0x00000008ff037819 */ /* 0x000fe40000011602 */
[----:B------:R-:W-:-:S04]  /*e500*/  LOP3.LUT R2, R0, 0xff, RZ, 0xc0, !PT ;  /* 0x000000ff00027812 */ /* 0x000fc800078ec0ff */
[----:B------:R-:W-:Y:S02]  /*e510*/  PRMT R21, R2, 0x5410, R3 ;  /* 0x0000541002157816 */ /* 0x000fe40000000003 */
[--C-:B------:R-:W-:Y:S01]  /*e520*/  SHF.R.U32.HI R3, RZ, 0x10, R0.reuse ;  /* 0x00000010ff037819 */ /* 0x100fe20000011600 */
[----:B------:R-:W-:Y:S01]  /*e530*/  IMAD.MOV.U32 R88, RZ, RZ, R137 ;  /* 0x000000ffff587224 */ /* 0x000fe200078e0089 */
[----:B------:R-:W-:Y:S02]  /*e540*/  SHF.R.U32.HI R2, RZ, 0x18, R0 ;  /* 0x00000018ff027819 */ /* 0x000fe40000011600 */
[----:B------:R-:W-:Y:S02]  /*e550*/  LOP3.LUT R0, R3, 0xff, RZ, 0xc0, !PT ;  /* 0x000000ff03007812 */ /* 0x000fe400078ec0ff */
[----:B------:R-:W-:Y:S02]  /*e560*/  PRMT R137, R237, 0x7054, R237 ;  /* 0x00007054ed897816 */ /* 0x000fe400000000ed */
[----:B------:R-:W-:-:S03]  /*e570*/  PRMT R20, R0, 0x5410, R2 ;  /* 0x0000541000147816 */ /* 0x000fc60000000002 */
[----:B------:R-:W-:Y:S01]  /*e580*/  HSET2.LE.AND R0, R9, R137, PT ;  /* 0x0000008909007233 */ /* 0x000fe20003803000 */
[----:B------:R-:W-:-:S04]  /*e590*/  FADD.FTZ R222, R31, R19 ;  /* 0x000000131fde7221 */ /* 0x000fc80000010000 */
[----:B------:R-:W-:Y:S02]  /*e5a0*/  LOP3.LUT R19, R0, R232, RZ, 0xc0, !PT ;  /* 0x000000e800137212 */ /* 0x000fe400078ec0ff */
[----:B------:R-:W2:Y:S01]  /*e5b0*/  LDL.LU R232, [R1+0x1c8] ;  /* 0x0001c80001e87983 */ /* 0x000ea20000300800 */
[--C-:B------:R-:W-:Y:S01]  /*e5c0*/  HSET2.LE.AND R2, R12, R137.reuse, PT ;  /* 0x000000890c027233 */ /* 0x100fe20003803000 */
[----:B------:R-:W-:Y:S02]  /*e5d0*/  FADD.FTZ R223, R35, R23 ;  /* 0x0000001723df7221 */ /* 0x000fe40000010000 */
[----:B------:R1:W-:Y:S01]  /*e5e0*/  STG.E.U16 [R28.64+-0x6e], R18 ;  /* 0xffff92121c007986 */ /* 0x0003e2000c101522 */
[----:B------:R-:W-:-:S05]  /*e5f0*/  HSET2.LE.AND R0, R6, R137, PT ;  /* 0x0000008906007233 */ /* 0x000fca0003803000 */
[----:B------:R-:W-:Y:S02]  /*e600*/  LOP3.LUT R27, R0, R212, RZ, 0xc0, !PT ;  /* 0x000000d4001b7212 */ /* 0x000fe400078ec0ff */
[----:B-1----:R-:W-:Y:S01]  /*e610*/  LOP3.LUT R18, R2, R92, RZ, 0xc0, !PT ;  /* 0x0000005c02127212 */ /* 0x002fe200078ec0ff */
[----:B------:R-:W-:-:S05]  /*e620*/  HSET2.LE.AND R2, R5, R137, PT ;  /* 0x0000008905027233 */ /* 0x000fca0003803000 */
[----:B------:R-:W-:Y:S01]  /*e630*/  LOP3.LUT R26, R2, R26, RZ, 0xc0, !PT ;  /* 0x0000001a021a7212 */ /* 0x000fe200078ec0ff */
[----:B------:R-:W-:Y:S02]  /*e640*/  IMAD.MOV.U32 R91, RZ, RZ, R70 ;  /* 0x000000ffff5b7224 */ /* 0x000fe400078e0046 */
[----:B------:R-:W-:Y:S02]  /*e650*/  IMAD.MOV.U32 R92, RZ, RZ, R25 ;  /* 0x000000ffff5c7224 */ /* 0x000fe400078e0019 */
[----:B------:R-:W-:Y:S02]  /*e660*/  IMAD.MOV.U32 R25, RZ, RZ, R78 ;  /* 0x000000ffff197224 */ /* 0x000fe400078e004e */
[----:B------:R-:W-:Y:S02]  /*e670*/  IMAD.MOV.U32 R89, RZ, RZ, R138 ;  /* 0x000000ffff597224 */ /* 0x000fe400078e008a */
[----:B------:R-:W-:Y:S02]  /*e680*/  IMAD.MOV.U32 R78, RZ, RZ, R77 ;  /* 0x000000ffff4e7224 */ /* 0x000fe400078e004d */
[----:B------:R-:W-:-:S02]  /*e690*/  IMAD.MOV.U32 R77, RZ, RZ, R211 ;  /* 0x000000ffff4d7224 */ /* 0x000fc400078e00d3 */
[----:B------:R-:W3:Y:S01]  /*e6a0*/  LDL.LU R211, [R1+0x1c4] ;  /* 0x0001c40001d37983 */ /* 0x000ee20000300800 */
[----:B------:R-:W-:-:S03]  /*e6b0*/  IMAD.MOV.U32 R70, RZ, RZ, R132 ;  /* 0x000000ffff467224 */ /* 0x000fc600078e0084 */
[----:B------:R-:W4:Y:S01]  /*e6c0*/  LDL.LU R212, [R1+0x1c0] ;  /* 0x0001c00001d47983 */ /* 0x000f220000300800 */
[----:B--2---:R-:W-:-:S04]  /*e6d0*/  IADD3 R3, R232, 0x1, RZ ;  /* 0x00000001e8037810 */ /* 0x004fc80007ffe0ff */
[----:B------:R-:W-:-:S05]  /*e6e0*/  LOP3.LUT R3, R191, UR37, R3, 0x96, !PT ;  /* 0x00000025bf037c12 */ /* 0x000fca000f8e9603 */
[----:B------:R-:W-:-:S05]  /*e6f0*/  IMAD.WIDE.U32 R22, R3, -0x326172a9, RZ ;  /* 0xcd9e8d5703167825 */ /* 0x000fca00078e00ff */
[----:B------:R-:W-:-:S05]  /*e700*/  LOP3.LUT R2, R23, UR18, R93, 0x96, !PT ;  /* 0x0000001217027c12 */ /* 0x000fca000f8e965d */
[----:B------:R-:W-:-:S05]  /*e710*/  IMAD.WIDE.U32 R2, R2, -0x2daee0ad, RZ ;  /* 0xd2511f5302027825 */ /* 0x000fca00078e00ff */
[----:B------:R-:W-:-:S05]  /*e720*/  LOP3.LUT R0, R3, UR15, R238, 0x96, !PT ;  /* 0x0000000f03007c12 */ /* 0x000fca000f8e96ee */
[----:B------:R-:W-:Y:S01]  /*e730*/  IMAD.WIDE.U32 R8, R0, -0x326172a9, RZ ;  /* 0xcd9e8d5700087825 */ /* 0x000fe200078e00ff */
[----:B------:R-:W-:-:S05]  /*e740*/  LOP3.LUT R0, R11, UR16, R22, 0x96, !PT ;  /* 0x000000100b007c12 */ /* 0x000fca000f8e9616 */
[----:B------:R-:W-:-:S05]  /*e750*/  IMAD.WIDE.U32 R4, R0, -0x2daee0ad, RZ ;  /* 0xd2511f5300047825 */ /* 0x000fca00078e00ff */
        /* <DEDUP_REMOVED lines=9> */
[----:B------:R-:W-:-:S05]  /*e7f0*/  IMAD.WIDE.U32 R2, R2, -0x326172a9, RZ ;  /* 0xcd9e8d5702027825 */ /* 0x000fca00078e00ff */
[----:B------:R-:W-:Y:S02]  /*e800*/  LOP3.LUT R0, R3, UR13, R4, 0x96, !PT ;  /* 0x0000000d03007c12 */ /* 0x000fe4000f8e9604 */
[----:B------:R-:W-:-:S04]  /*e810*/  LOP3.LUT R3, R2, 0xffff, RZ, 0xc0, !PT ;  /* 0x0000ffff02037812 */ /* 0x000fc800078ec0ff */
[----:B------:R-:W-:Y:S02]  /*e820*/  SHF.R.U32.HI R4, RZ, 0x8, R3 ;  /* 0x00000008ff047819 */ /* 0x000fe40000011603 */
[----:B------:R-:W-:Y:S01]  /*e830*/  LOP3.LUT R3, R2, 0xff, RZ, 0xc0, !PT ;  /* 0x000000ff02037812 */ /* 0x000fe200078ec0ff */
[----:B------:R-:W-:-:S03]  /*e840*/  IMAD.MOV.U32 R93, RZ, RZ, R79 ;  /* 0x000000ffff5d7224 */ /* 0x000fc600078e004f */
[----:B------:R-:W-:Y:S02]  /*e850*/  PRMT R11, R3, 0x5410, R4 ;  /* 0x00005410030b7816 */ /* 0x000fe40000000004 */
[--C-:B------:R-:W-:Y:S02]  /*e860*/  SHF.R.U32.HI R3, RZ, 0x10, R2.reuse ;  /* 0x00000010ff037819 */ /* 0x100fe40000011602 */
[----:B------:R-:W-:Y:S01]  /*e870*/  SHF.R.U32.HI R4, RZ, 0x18, R2 ;  /* 0x00000018ff047819 */ /* 0x000fe20000011602 */
[----:B------:R-:W-:Y:S01]  /*e880*/  HSET2.LE.AND R2, R13, R137, PT ;  /* 0x000000890d027233 */ /* 0x000fe20003803000 */
[----:B------:R-:W-:-:S04]  /*e890*/  LOP3.LUT R3, R3, 0xff, RZ, 0xc0, !PT ;  /* 0x000000ff03037812 */ /* 0x000fc800078ec0ff */
[----:B------:R-:W-:Y:S02]  /*e8a0*/  LOP3.LUT R16, R2, R93, RZ, 0xc0, !PT ;  /* 0x0000005d02107212 */ /* 0x000fe400078ec0ff */
[C---:B------:R-:W-:Y:S02]  /*e8b0*/  LOP3.LUT R2, R0.reuse, 0xffff, RZ, 0xc0, !PT ;  /* 0x0000ffff00027812 */ /* 0x040fe400078ec0ff */
[----:B------:R-:W-:Y:S02]  /*e8c0*/  PRMT R9, R3, 0x5410, R4 ;  /* 0x0000541003097816 */ /* 0x000fe40000000004 */
[----:B------:R-:W-:Y:S02]  /*e8d0*/  SHF.R.U32.HI R3, RZ, 0x8, R2 ;  /* 0x00000008ff037819 */ /* 0x000fe40000011602 */
[----:B------:R-:W-:-:S04]  /*e8e0*/  LOP3.LUT R2, R0, 0xff, RZ, 0xc0, !PT ;  /* 0x000000ff00027812 */ /* 0x000fc800078ec0ff */
[----:B------:R-:W-:Y:S02]  /*e8f0*/  PRMT R12, R2, 0x5410, R3 ;  /* 0x00005410020c7816 */ /* 0x000fe40000000003 */
[--C-:B------:R-:W-:Y:S02]  /*e900*/  SHF.R.U32.HI R3, RZ, 0x10, R0.reuse ;  /* 0x00000010ff037819 */ /* 0x100fe40000011600 */
[----:B------:R-:W-:Y:S02]  /*e910*/  SHF.R.U32.HI R2, RZ, 0x18, R0 ;  /* 0x00000018ff027819 */ /* 0x000fe40000011600 */
[----:B------:R-:W-:Y:S02]  /*e920*/  LOP3.LUT R6, R5, UR8, R6, 0x96, !PT ;  /* 0x0000000805067c12 */ /* 0x000fe4000f8e9606 */
[----:B------:R-:W-:-:S04]  /*e930*/  LOP3.LUT R0, R3, 0xff, RZ, 0xc0, !PT ;  /* 0x000000ff03007812 */ /* 0x000fc800078ec0ff */
[----:B------:R-:W-:Y:S01]  /*e940*/  PRMT R10, R0, 0x5410, R2 ;  /* 0x00005410000a7816 */ /* 0x000fe20000000002 */
[----:B------:R-:W-:Y:S01]  /*e950*/  IMAD.WIDE.U32 R2, R6, -0x2daee0ad, RZ ;  /* 0xd2511f5306027825 */ /* 0x000fe200078e00ff */
[----:B------:R-:W-:-:S03]  /*e960*/  HSET2.LE.AND R4, R17, R137, PT ;  /* 0x0000008911047233 */ /* 0x000fc60003803000 */
[----:B------:R-:W-:Y:S01]  /*e970*/  IMAD.MOV.U32 R93, RZ, RZ, R91 ;  /* 0x000000ffff5d7224 */ /* 0x000fe200078e005b */
[----:B------:R-:W-:-:S04]  /*e980*/  LOP3.LUT R0, R3, UR14, R8, 0x96, !PT ;  /* 0x0000000e03007c12 */ /* 0x000fc8000f8e9608 */
[----:B------:R-:W-:Y:S02]  /*e990*/  LOP3.LUT R17, R4, R93, RZ, 0xc0, !PT ;  /* 0x0000005d04117212 */ /* 0x000fe400078ec0ff */
[----:B------:R-:W-:-:S04]  /*e9a0*/  LOP3.LUT R4, R0, 0xffff, RZ, 0xc0, !PT ;  /* 0x0000ffff00047812 */ /* 0x000fc800078ec0ff */
[----:B------:R-:W-:Y:S02]  /*e9b0*/  SHF.R.U32.HI R5, RZ, 0x8, R4 ;  /* 0x00000008ff057819 */ /* 0x000fe40000011604 */
[----:B------:R-:W-:-:S04]  /*e9c0*/  LOP3.LUT R4, R0, 0xff, RZ, 0xc0, !PT ;  /* 0x000000ff00047812 */ /* 0x000fc800078ec0ff */
[----:B------:R-:W-:Y:S02]  /*e9d0*/  PRMT R8, R4, 0x5410, R5 ;  /* 0x0000541004087816 */ /* 0x000fe40000000005 */
[--C-:B------:R-:W-:Y:S02]  /*e9e0*/  SHF.R.U32.HI R5, RZ, 0x10, R0.reuse ;  /* 0x00000010ff057819 */ /* 0x100fe40000011600 */
[----:B------:R-:W-:Y:S02]  /*e9f0*/  SHF.R.U32.HI R4, RZ, 0x18, R0 ;  /* 0x00000018ff047819 */ /* 0x000fe40000011600 */
[----:B------:R-:W-:-:S04]  /*ea00*/  LOP3.LUT R0, R5, 0xff, RZ, 0xc0, !PT ;  /* 0x000000ff05007812 */ /* 0x000fc800078ec0ff */
[----:B------:R-:W-:Y:S02]  /*ea10*/  PRMT R7, R0, 0x5410, R4 ;  /* 0x0000541000077816 */ /* 0x000fe40000000004 */
[----:B------:R-:W-:-:S04]  /*ea20*/  LOP3.LUT R0, R2, 0xffff, RZ, 0xc0, !PT ;  /* 0x0000ffff02007812 */ /* 0x000fc800078ec0ff */
[----:B------:R-:W-:Y:S02]  /*ea30*/  SHF.R.U32.HI R3, RZ, 0x8, R0 ;  /* 0x00000008ff037819 */ /* 0x000fe40000011600 */
[----:B------:R-:W-:Y:S01]  /*ea40*/  LOP3.LUT R0, R2, 0xff, RZ, 0xc0, !PT ;  /* 0x000000ff02007812 */ /* 0x000fe200078ec0ff */
[----:B------:R-:W-:-:S03]  /*ea50*/  IMAD.MOV.U32 R93, RZ, RZ, R92 ;  /* 0x000000ffff5d7224 */ /* 0x000fc600078e005c */
[----:B------:R-:W-:Y:S01]  /*ea60*/  PRMT R6, R0, 0x5410, R3 ;  /* 0x0000541000067816 */ /* 0x000fe20000000003 */
[----:B------:R-:W-:Y:S01]  /*ea70*/  HSET2.LE.AND R3, R21, R137, PT ;  /* 0x0000008915037233 */ /* 0x000fe20003803000 */
[----:B------:R-:W-:Y:S02]  /*ea80*/  IMAD.MOV.U32 R92, RZ, RZ, R25 ;  /* 0x000000ffff5c7224 */ /* 0x000fe400078e0019 */
[----:B------:R-:W-:Y:S02]  /*ea90*/  IMAD.MOV.U32 R25, RZ, RZ, R80 ;  /* 0x000000ffff197224 */ /* 0x000fe400078e0050 */
[----:B------:R-:W-:Y:S01]  /*eaa0*/  LOP3.LUT R24, R3, R93, RZ, 0xc0, !PT ;  /* 0x0000005d03187212 */ /* 0x000fe200078ec0ff */
[----:B------:R-:W-:Y:S02]  /*eab0*/  IMAD.MOV.U32 R93, RZ, RZ, R92 ;  /* 0x000000ffff5d7224 */ /* 0x000fe400078e005c */
[----:B------:R-:W-:Y:S02]  /*eac0*/  IMAD.MOV.U32 R92, RZ, RZ, R25 ;  /* 0x000000ffff5c7224 */ /* 0x000fe400078e0019 */
[----:B------:R-:W-:-:S02]  /*ead0*/  IMAD.MOV.U32 R91, RZ, RZ, R90 ;  /* 0x000000ffff5b7224 */ /* 0x000fc400078e005a */
[----:B------:R-:W-:Y:S01]  /*eae0*/  IMAD.MOV.U32 R90, RZ, RZ, R112 ;  /* 0x000000ffff5a7224 */ /* 0x000fe200078e0070 */
[----:B------:R-:W-:Y:S01]  /*eaf0*/  SHF.R.U32.HI R0, RZ, 0x10, R2 ;  /* 0x00000010ff007819 */ /* 0x000fe20000011602 */
[----:B------:R-:W-:Y:S02]  /*eb00*/  IMAD.MOV.U32 R46, RZ, RZ, R93 ;  /* 0x000000ffff2e7224 */ /* 0x000fe400078e005d */
[----:B------:R-:W-:Y:S02]  /*eb10*/  IMAD.MOV.U32 R93, RZ, RZ, R92 ;  /* 0x000000ffff5d7224 */ /* 0x000fe400078e005c */
[----:B------:R-:W-:Y:S02]  /*eb20*/  IMAD.MOV.U32 R92, RZ, RZ, R91 ;  /* 0x000000ffff5c7224 */ /* 0x000fe400078e005b */
[----:B------:R-:W-:Y:S01]  /*eb30*/  IMAD.MOV.U32 R91, RZ, RZ, R90 ;  /* 0x000000ffff5b7224 */ /* 0x000fe200078e005a */
[----:B------:R-:W-:Y:S01]  /*eb40*/  SHF.R.U32.HI R2, RZ, 0x18, R2 ;  /* 0x00000018ff027819 */ /* 0x000fe20000011602 */
[----:B------:R-:W-:Y:S01]  /*eb50*/  IMAD.MOV.U32 R90, RZ, RZ, R89 ;  /* 0x000000ffff5a7224 */ /* 0x000fe200078e0059 */
[----:B------:R-:W-:Y:S01]  /*eb60*/  LOP3.LUT R0, R0, 0xff, RZ, 0xc0, !PT ;  /* 0x000000ff00007812 */ /* 0x000fe200078ec0ff */
[----:B------:R-:W-:-:S04]  /*eb70*/  IMAD.WIDE.U32 R4, R46, -0x326172a9, RZ ;  /* 0xcd9e8d572e047825 */ /* 0x000fc800078e00ff */
[----:B------:R-:W-:Y:S02]  /*eb80*/  IMAD.MOV.U32 R89, RZ, RZ, R45 ;  /* 0x000000ffff597224 */ /* 0x000fe400078e002d */
[----:B------:R-:W-:Y:S02]  /*eb90*/  IMAD.MOV.U32 R46, RZ, RZ, R93 ;  /* 0x000000ffff2e7224 */ /* 0x000fe400078e005d */
[----:B------:R-:W-:Y:S02]  /*eba0*/  IMAD.MOV.U32 R45, RZ, RZ, R88 ;  /* 0x000000ffff2d7224 */ /* 0x000fe400078e0058 */
[----:B------:R-:W-:Y:S02]  /*ebb0*/  IMAD.MOV.U32 R93, RZ, RZ, R92 ;  /* 0x000000ffff5d7224 */ /* 0x000fe400078e005c */
[----:B------:R-:W-:Y:S02]  /*ebc0*/  IMAD.MOV.U32 R88, RZ, RZ, R87 ;  /* 0x000000ffff587224 */ /* 0x000fe400078e0057 */
[----:B------:R-:W-:Y:S01]  /*ebd0*/  IMAD.MOV.U32 R92, RZ, RZ, R91 ;  /* 0x000000ffff5c7224 */ /* 0x000fe200078e005b */
[----:B------:R-:W-:Y:S01]  /*ebe0*/  PRMT R13, R0, 0x5410, R2 ;  /* 0x00005410000d7816 */ /* 0x000fe20000000002 */
[----:B------:R-:W-:-:S02]  /*ebf0*/  IMAD.MOV.U32 R87, RZ, RZ, R86 ;  /* 0x000000ffff577224 */ /* 0x000fc400078e0056 */
[----:B------:R-:W-:Y:S01]  /*ec00*/  IMAD.MOV.U32 R91, RZ, RZ, R90 ;  /* 0x000000ffff5b7224 */ /* 0x000fe200078e005a */
[----:B------:R-:W-:Y:S01]  /*ec10*/  HSET2.LE.AND R2, R20, R137, PT ;  /* 0x0000008914027233 */ /* 0x000fe20003803000 */
        /* <DEDUP_REMOVED lines=10> */
[----:B------:R-:W-:Y:S01]  /*ecc0*/  LOP3.LUT R25, R2, R51, RZ, 0xc0, !PT ;  /* 0x0000003302197212 */ /* 0x000fe200078ec0ff */
[----:B------:R-:W-:-:S02]  /*ecd0*/  IMAD.MOV.U32 R83, RZ, RZ, R81 ;  /* 0x000000ffff537224 */ /* 0x000fc400078e0051 */
[----:B------:R-:W-:Y:S01]  /*ece0*/  IMAD.MOV.U32 R86, RZ, RZ, R30 ;  /* 0x000000ffff567224 */ /* 0x000fe200078e001e */
[----:B------:R-:W-:Y:S01]  /*ecf0*/  LOP3.LUT R2, R5, R46, RZ, 0x3c, !PT ;  /* 0x0000002e05027212 */ /* 0x000fe200078e3cff */
        /* <DEDUP_REMOVED lines=11> */
[----:B------:R-:W-:Y:S01]  /*edb0*/  IMAD.MOV.U32 R68, RZ, RZ, R71 ;  /* 0x000000ffff447224 */ /* 0x000fe200078e0047 */
[----:B------:R-:W2:Y:S01]  /*edc0*/  LDL.LU R248, [R1+0x1bc] ;  /* 0x0001bc0001f87983 */ /* 0x000ea20000300800 */
[----:B------:R-:W-:Y:S02]  /*edd0*/  IMAD.MOV.U32 R37, RZ, RZ, R83 ;  /* 0x000000ffff257224 */ /* 0x000fe400078e0053 */
[----:B------:R-:W-:Y:S02]  /*ede0*/  IMAD.MOV.U32 R71, RZ, RZ, R243 ;  /* 0x000000ffff477224 */ /* 0x000fe400078e00f3 */
[----:B------:R-:W-:Y:S01]  /*edf0*/  IMAD.MOV.U32 R83, RZ, RZ, R81 ;  /* 0x000000ffff537224 */ /* 0x000fe200078e0051 */
[----:B------:R-:W2:Y:S01]  /*ee00*/  LDL.LU R243, [R1+0x1b8] ;  /* 0x0001b80001f37983 */ /* 0x000ea20000300800 */
[----:B------:R-:W-:Y:S02]  /*ee10*/  IMAD.MOV.U32 R80, RZ, RZ, R50 ;  /* 0x000000ffff507224 */ /* 0x000fe400078e0032 */
[----:B------:R-:W-:Y:S01]  /*ee20*/  IMAD.MOV.U32 R81, RZ, RZ, R36 ;  /* 0x000000ffff517224 */ /* 0x000fe200078e0024 */
[----:B------:R1:W5:Y:S01]  /*ee30*/  LDL.LU R50, [R1+0x1b4] ;  /* 0x0001b40001327983 */ /* 0x0003620000300800 */
[----:B------:R-:W-:-:S02]  /*ee40*/  IMAD.MOV.U32 R36, RZ, RZ, R38 ;  /* 0x000000ffff247224 */ /* 0x000fc400078e0026 */
[----:B------:R-:W-:Y:S01]  /*ee50*/  IMAD.MOV.U32 R108, RZ, RZ, R94 ;  /* 0x000000ffff6c7224 */ /* 0x000fe200078e005e */
[----:B------:R1:W5:Y:S01]  /*ee60*/  LDL.LU R51, [R1+0x1b0] ;  /* 0x0001b00001337983 */ /* 0x0003620000300800 */
[----:B------:R-:W-:Y:S02]  /*ee70*/  IMAD.MOV.U32 R109, RZ, RZ, R46 ;  /* 0x000000ffff6d7224 */ /* 0x000fe400078e002e */
[----:B------:R-:W-:Y:S02]  /*ee80*/  IMAD.MOV.U32 R38, RZ, RZ, R49 ;  /* 0x000000ffff267224 */ /* 0x000fe400078e0031 */
[----:B------:R-:W-:Y:S01]  /*ee90*/  IMAD.MOV.U32 R94, RZ, RZ, R70 ;  /* 0x000000ffff5e7224 */ /* 0x000fe200078e0046 */
[----:B------:R1:W5:Y:S01]  /*eea0*/  LDL.LU R49, [R1+0x1ac] ;  /* 0x0001ac0001317983 */ /* 0x0003620000300800 */
[----:B------:R-:W-:Y:S02]  /*eeb0*/  IMAD.MOV.U32 R46, RZ, RZ, R69 ;  /* 0x000000ffff2e7224 */ /* 0x000fe400078e0045 */
[----:B------:R-:W-:-:S02]  /*eec0*/  IMAD.MOV.U32 R69, RZ, RZ, R71 ;  /* 0x000000ffff457224 */ /* 0x000fc400078e0047 */
[----:B------:R-:W-:Y:S02]  /*eed0*/  IMAD.MOV.U32 R70, RZ, RZ, R48 ;  /* 0x000000ffff467224 */ /* 0x000fe400078e0030 */
[----:B------:R1:W5:Y:S01]  /*eee0*/  LDL.LU R48, [R1+0x1a8] ;  /* 0x0001a80001307983 */ /* 0x0003620000300800 */
[----:B------:R-:W-:-:S03]  /*eef0*/  IMAD.MOV.U32 R71, RZ, RZ, R173 ;  /* 0x000000ffff477224 */ /* 0x000fc600078e00ad */
[----:B------:R-:W2:Y:S01]  /*ef00*/  LDL.LU R173, [R1+0x1a4] ;  /* 0x0001a40001ad7983 */ /* 0x000ea20000300800 */
[----:B------:R-:W-:Y:S02]  /*ef10*/  IMAD.MOV.U32 R43, RZ, RZ, R93 ;  /* 0x000000ffff2b7224 */ /* 0x000fe400078e005d */
[----:B------:R-:W-:-:S04]  /*ef20*/  IMAD.MOV.U32 R93, RZ, RZ, R89 ;  /* 0x000000ffff5d7224 */ /* 0x000fc800078e0059 */
[----:B------:R-:W-:Y:S02]  /*ef30*/  IMAD.MOV.U32 R110, RZ, RZ, R93 ;  /* 0x000000ffff6e7224 */ /* 0x000fe400078e005d */
[----:B------:R-:W-:Y:S02]  /*ef40*/  IMAD.MOV.U32 R93, RZ, RZ, R176 ;  /* 0x000000ffff5d7224 */ /* 0x000fe400078e00b0 */
[----:B------:R-:W3:Y:S01]  /*ef50*/  LDL.LU R176, [R1+0x1a0] ;  /* 0x0001a00001b07983 */ /* 0x000ee20000300800 */
[----:B------:R-:W-:Y:S01]  /*ef60*/  @!P1 HADD2 R111, -R136.H1_H1, -RZ.H0_H0 ;  /* 0xa00000ff886f9230 */ /* 0x000fe20000000d00 */
[----:B------:R-:W-:Y:S02]  /*ef70*/  IMAD.MOV.U32 R95, RZ, RZ, R92 ;  /* 0x000000ffff5f7224 */ /* 0x000fe400078e005c */
[----:B------:R-:W-:Y:S01]  /*ef80*/  IMAD.MOV.U32 R92, RZ, RZ, R45 ;  /* 0x000000ffff5c7224 */ /* 0x000fe200078e002d */
[----:B------:R-:W-:Y:S01]  /*ef90*/  @P1 PRMT R200, R136, 0x7632, R200 ;  /* 0x0000763288c81816 */ /* 0x000fe200000000c8 */
[----:B------:R-:W-:Y:S01]  /*efa0*/  IMAD.MOV.U32 R91, RZ, RZ, R88 ;  /* 0x000000ffff5b7224 */ /* 0x000fe200078e0058 */
[----:B------:R-:W-:Y:S01]  /*efb0*/  @!P1 PRMT R200, R111, 0x5410, RZ ;  /* 0x000054106fc89816 */ /* 0x000fe200000000ff */
[----:B------:R-:W-:-:S02]  /*efc0*/  IMAD.MOV.U32 R111, RZ, RZ, R92 ;  /* 0x000000ffff6f7224 */ /* 0x000fc400078e005c */
[----:B------:R-:W-:Y:S02]  /*efd0*/  IMAD.MOV.U32 R104, RZ, RZ, R91 ;  /* 0x000000ffff687224 */ /* 0x000fe400078e005b */
[----:B------:R-:W-:Y:S02]  /*efe0*/  IMAD.MOV.U32 R92, RZ, RZ, R174 ;  /* 0x000000ffff5c7224 */ /* 0x000fe400078e00ae */
[----:B------:R-:W3:Y:S01]  /*eff0*/  LDL.LU R174, [R1+0x19c] ;  /* 0x00019c0001ae7983 */ /* 0x000ee20000300800 */
[----:B------:R-:W-:-:S03]  /*f000*/  IMAD.MOV.U32 R91, RZ, RZ, R175 ;  /* 0x000000ffff5b7224 */ /* 0x000fc600078e00af */
[----:B------:R-:W4:Y:S01]  /*f010*/  LDL.LU R175, [R1+0x198] ;  /* 0x0001980001af7983 */ /* 0x000f220000300800 */
[--C-:B------:R-:W-:Y:S01]  /*f020*/  HSET2.LE.AND R0, R11, R137.reuse, PT ;  /* 0x000000890b007233 */ /* 0x100fe20003803000 */
[----:B------:R-:W-:Y:S02]  /*f030*/  IMAD.MOV.U32 R90, RZ, RZ, R87 ;  /* 0x000000ffff5a7224 */ /* 0x000fe400078e0057 */
[----:B------:R-:W-:Y:S02]  /*f040*/  IMAD.MOV.U32 R87, RZ, RZ, R84 ;  /* 0x000000ffff577224 */ /* 0x000fe400078e0054 */
[----:B------:R-:W-:Y:S01]  /*f050*/  LOP3.LUT R34, R0, R63, RZ, 0xc0, !PT ;  /* 0x0000003f00227212 */ /* 0x000fe200078ec0ff */
[----:B------:R-:W-:Y:S01]  /*f060*/  IMAD.MOV.U32 R89, RZ, RZ, R86 ;  /* 0x000000ffff597224 */ /* 0x000fe200078e0056 */
[----:B------:R-:W-:Y:S01]  /*f070*/  HSET2.LE.AND R0, R9, R137, PT ;  /* 0x0000008909007233 */ /* 0x000fe20003803000 */
[----:B------:R-:W-:Y:S02]  /*f080*/  IMAD.MOV.U32 R84, RZ, RZ, R82 ;  /* 0x000000ffff547224 */ /* 0x000fe400078e0052 */
[----:B------:R-:W-:-:S02]  /*f090*/  IMAD.MOV.U32 R86, RZ, RZ, R37 ;  /* 0x000000ffff567224 */ /* 0x000fc400078e0025 */
[----:B------:R-:W-:Y:S02]  /*f0a0*/  IMAD.MOV.U32 R82, RZ, RZ, R36 ;  /* 0x000000ffff527224 */ /* 0x000fe400078e0024 */
[----:B------:R-:W-:Y:S01]  /*f0b0*/  IMAD.WIDE.U32 R36, R2, -0x2daee0ad, RZ ;  /* 0xd2511f5302247825 */ /* 0x000fe200078e00ff */
[----:B------:R-:W-:Y:S01]  /*f0c0*/  LOP3.LUT R35, R0, R74, RZ, 0xc0, !PT ;  /* 0x0000004a00237212 */ /* 0x000fe200078ec0ff */
[----:B------:R-:W-:-:S03]  /*f0d0*/  HSET2.LE.AND R2, R12, R137, PT ;  /* 0x000000890c027233 */ /* 0x000fc60003803000 */
[----:B------:R-:W-:Y:S01]  /*f0e0*/  LOP3.LUT R0, R37, UR17, R190, 0x96, !PT ;  /* 0x0000001125007c12 */ /* 0x000fe2000f8e96be */
[----:B------:R-:W-:Y:S01]  /*f0f0*/  @!P3 HADD2 R115, -R142.H0_H0, -RZ.H0_H0 ;  /* 0xa00000ff8e73b230 */ /* 0x000fe20000000900 */
[----:B------:R-:W-:Y:S02]  /*f100*/  IMAD.MOV.U32 R45, RZ, RZ, R30 ;  /* 0x000000ffff2d7224 */ /* 0x000fe400078e001e */
[----:B------:R-:W-:Y:S02]  /*f110*/  IMAD.MOV.U32 R88, RZ, RZ, R85 ;  /* 0x000000ffff587224 */ /* 0x000fe400078e0055 */
[----:B------:R-:W-:Y:S01]  /*f120*/  IMAD.WIDE.U32 R30, R0, -0x326172a9, RZ ;  /* 0xcd9e8d57001e7825 */ /* 0x000fe200078e00ff */
[----:B------:R-:W-:Y:S01]  /*f130*/  LOP3.LUT R32, R2, R32, RZ, 0xc0, !PT ;  /* 0x0000002002207212 */ /* 0x000fe200078ec0ff */
[--C-:B------:R-:W-:Y:S02]  /*f140*/  HSET2.LE.AND R0, R10, R137.reuse, PT ;  /* 0x000000890a007233 */ /* 0x100fe40003803000 */
[----:B------:R-:W-:Y:S01]  /*f150*/  IMAD.MOV.U32 R85, RZ, RZ, R83 ;  /* 0x000000ffff557224 */ /* 0x000fe200078e0053 */
[----:B------:R-:W-:Y:S01]  /*f160*/  PRMT R138, R143, 0x5410, R142 ;  /* 0x000054108f8a7816 */ /* 0x000fe2000000008e */
[----:B------:R-:W-:Y:S01]  /*f170*/  IMAD.MOV.U32 R83, RZ, RZ, R81 ;  /* 0x000000ffff537224 */ /* 0x000fe200078e0051 */
[--C-:B------:R-:W-:Y:S01]  /*f180*/  HSET2.LE.AND R3, R8, R137.reuse, PT ;  /* 0x0000008908037233 */ /* 0x100fe20003803000 */
[----:B------:R-:W-:Y:S01]  /*f190*/  IMAD.MOV.U32 R81, RZ, RZ, R38 ;  /* 0x000000ffff517224 */ /* 0x000fe200078e0026 */
[----:B------:R-:W-:Y:S01]  /*f1a0*/  HSET2.LE.AND R2, R7, R137, PT ;  /* 0x0000008907027233 */ /* 0x000fe20003803000 */
[----:B------:R-:W-:Y:S01]  /*f1b0*/  @!P3 PRMT R142, R115, 0x5410, RZ ;  /* 0x00005410738eb816 */ /* 0x000fe200000000ff */
[----:B------:R-:W-:Y:S01]  /*f1c0*/  IMAD.MOV.U32 R115, RZ, RZ, R95 ;  /* 0x000000ffff737224 */ /* 0x000fe200078e005f */
[----:B------:R-:W-:-:S02]  /*f1d0*/  LOP3.LUT R5, R15, UR18, R4, 0x96, !PT ;  /* 0x000000120f057c12 */ /* 0x000fc4000f8e9604 */
[----:B------:R-:W-:Y:S01]  /*f1e0*/  LOP3.LUT R38, R23, UR18, R4, 0x96, !PT ;  /* 0x0000001217267c12 */ /* 0x000fe2000f8e9604 */
[----:B------:R-:W-:Y:S01]  /*f1f0*/  IMAD.MOV.U32 R95, RZ, RZ, R75 ;  /* 0x000000ffff5f7224 */ /* 0x000fe200078e004b */
[----:B------:R-:W-:Y:S01]  /*f200*/  LOP3.LUT R4, R31, UR16, R14, 0x96, !PT ;  /* 0x000000101f047c12 */ /* 0x000fe2000f8e960e */
[----:B------:R-:W-:Y:S01]  /*f210*/  IMAD.MOV.U32 R72, RZ, RZ, R93 ;  /* 0x000000ffff487224 */ /* 0x000fe200078e005d */
[----:B------:R-:W-:Y:S01]  /*f220*/  LOP3.LUT R33, R0, R252, RZ, 0xc0, !PT ;  /* 0x000000fc00217212 */ /* 0x000fe200078ec0ff */
[----:B------:R-:W-:Y:S01]  /*f230*/  IMAD.MOV.U32 R75, RZ, RZ, R100 ;  /* 0x000000ffff4b7224 */ /* 0x000fe200078e0064 */
[----:B------:R-:W-:Y:S01]  /*f240*/  LOP3.LUT R100, R3, R65, RZ, 0xc0, !PT ;  /* 0x0000004103647212 */ /* 0x000fe200078ec0ff */
[----:B------:R-:W-:Y:S01]  /*f250*/  IMAD.MOV.U32 R93, RZ, RZ, R101 ;  /* 0x000000ffff5d7224 */ /* 0x000fe200078e0065 */
[----:B------:R-:W-:Y:S01]  /*f260*/  LOP3.LUT R101, R2, R59, RZ, 0xc0, !PT ;  /* 0x0000003b02657212 */ /* 0x000fe200078ec0ff */
[----:B------:R-:W-:Y:S01]  /*f270*/  HSET2.LE.AND R0, R6, R137, PT ;  /* 0x0000008906007233 */ /* 0x000fe20003803000 */
[----:B------:R-:W-:-:S04]  /*f280*/  IMAD.WIDE.U32 R2, R5, -0x2daee0ad, RZ ;  /* 0xd2511f5305027825 */ /* 0x000fc800078e00ff */
[----:B------:R-:W-:Y:S01]  /*f290*/  IMAD.WIDE.U32 R4, R4, -0x2daee0ad, RZ ;  /* 0xd2511f5304047825 */ /* 0x000fe200078e00ff */
[----:B------:R-:W-:-:S03]  /*f2a0*/  LOP3.LUT R3, R3, UR15, R36, 0x96, !PT ;  /* 0x0000000f03037c12 */ /* 0x000fc6000f8e9624 */
[----:B------:R-:W-:Y:S02]  /*f2b0*/  IMAD.MOV.U32 R74, RZ, RZ, R91 ;  /* 0x000000ffff4a7224 */ /* 0x000fe400078e005b */
[----:B------:R-:W-:Y:S01]  /*f2c0*/  IMAD.MOV.U32 R91, RZ, RZ, R102 ;  /* 0x000000ffff5b7224 */ /* 0x000fe200078e0066 */
[----:B------:R-:W-:Y:S02]  /*f2d0*/  LOP3.LUT R102, R0, R39, RZ, 0xc0, !PT ;  /* 0x0000002700667212 */ /* 0x000fe400078ec0ff */
        /* <DEDUP_REMOVED lines=8> */
[----:B------:R-:W-:Y:S01]  /*f360*/  LOP3.LUT R2, R21, UR6, R2, 0x96, !PT ;  /* 0x0000000615027c12 */ /* 0x000fe2000f8e9602 */
[----:B------:R-:W-:Y:S02]  /*f370*/  IMAD.MOV.U32 R105, RZ, RZ, R90 ;  /* 0x000000ffff697224 */ /* 0x000fe400078e005a */
[----:B------:R-:W-:Y:S01]  /*f380*/  IMAD.WIDE.U32 R4, R3, -0x326172a9, RZ ;  /* 0xcd9e8d5703047825 */ /* 0x000fe200078e00ff */
[----:B------:R-:W-:-:S03]  /*f390*/  HSET2.LE.AND R0, R13, R137, PT ;  /* 0x000000890d007233 */ /* 0x000fc60003803000 */
[----:B------:R-:W-:Y:S02]  /*f3a0*/  IMAD.MOV.U32 R90, RZ, RZ, R84 ;  /* 0x000000ffff5a7224 */ /* 0x000fe400078e0054 */
[----:B------:R-:W-:Y:S01]  /*f3b0*/  IMAD.WIDE.U32 R2, R2, -0x326172a9, RZ ;  /* 0xcd9e8d5702027825 */ /* 0x000fe200078e00ff */
[----:B------:R-:W-:-:S03]  /*f3c0*/  LOP3.LUT R21, R5, UR8, R6, 0x96, !PT ;  /* 0x0000000805157c12 */ /* 0x000fc6000f8e9606 */
[----:B------:R-:W-:Y:S01]  /*f3d0*/  IMAD.MOV.U32 R73, RZ, RZ, R92 ;  /* 0x000000ffff497224 */ /* 0x000fe200078e005c */
[----:B------:R-:W-:Y:S01]  /*f3e0*/  SHF.R.U32.HI R5, RZ, 0x10, R2 ;  /* 0x00000010ff057819 */ /* 0x000fe20000011602 */
[----:B------:R-:W-:Y:S01]  /*f3f0*/  IMAD.MOV.U32 R92, RZ, RZ, R90 ;  /* 0x000000ffff5c7224 */ /* 0x000fe200078e005a */
[----:B------:R-:W-:Y:S01]  /*f400*/  @!P4 HADD2 R114, -R145.H0_H0, -RZ.H0_H0 ;  /* 0xa00000ff9172c230 */ /* 0x000fe20000000900 */
[----:B------:R-:W-:Y:S01]  /*f410*/  IMAD.MOV.U32 R90, RZ, RZ, R103 ;  /* 0x000000ffff5a7224 */ /* 0x000fe200078e0067 */
[----:B------:R-:W-:Y:S02]  /*f420*/  LOP3.LUT R103, R0, R42, RZ, 0xc0, !PT ;  /* 0x0000002a00677212 */ /* 0x000fe400078ec0ff */
[----:B------:R-:W-:Y:S02]  /*f430*/  LOP3.LUT R0, R3, UR13, R4, 0x96, !PT ;  /* 0x0000000d03007c12 */ /* 0x000fe4000f8e9604 */
[C---:B------:R-:W-:Y:S02]  /*f440*/  LOP3.LUT R3, R2.reuse, 0xffff, RZ, 0xc0, !PT ;  /* 0x0000ffff02037812 */ /* 0x040fe400078ec0ff */
[----:B------:R-:W-:-:S02]  /*f450*/  LOP3.LUT R6, R2, 0xff, RZ, 0xc0, !PT ;  /* 0x000000ff02067812 */ /* 0x000fc400078ec0ff */
[----:B------:R-:W-:Y:S02]  /*f460*/  SHF.R.U32.HI R4, RZ, 0x18, R2 ;  /* 0x00000018ff047819 */ /* 0x000fe40000011602 */
[----:B------:R-:W-:Y:S02]  /*f470*/  LOP3.LUT R2, R5, 0xff, RZ, 0xc0, !PT ;  /* 0x000000ff05027812 */ /* 0x000fe400078ec0ff */
[----:B------:R-:W-:Y:S02]  /*f480*/  PRMT R132, R145, 0x5410, R144 ;  /* 0x0000541091847816 */ /* 0x000fe40000000090 */
[----:B------:R-:W-:Y:S01]  /*f490*/  @!P4 PRMT R145, R114, 0x5410, RZ ;  /* 0x000054107291c816 */ /* 0x000fe200000000ff */
[----:B------:R-:W-:Y:S01]  /*f4a0*/  IMAD.MOV.U32 R114, RZ, RZ, R43 ;  /* 0x000000ffff727224 */ /* 0x000fe200078e002b */
[----:B------:R-:W-:Y:S01]  /*f4b0*/  SHF.R.U32.HI R3, RZ, 0x8, R3 ;  /* 0x00000008ff037819 */ /* 0x000fe20000011603 */
[----:B------:R-:W-:Y:S01]  /*f4c0*/  IMAD.MOV.U32 R43, RZ, RZ, R76 ;  /* 0x000000ffff2b7224 */ /* 0x000fe200078e004c */
[----:B------:R-:W-:Y:S01]  /*f4d0*/  PRMT R5, R2, 0x5410, R4 ;  /* 0x0000541002057816 */ /* 0x000fe20000000004 */
[----:B------:R-:W-:Y:S01]  /*f4e0*/  IMAD.MOV.U32 R57, RZ, RZ, R77 ;  /* 0x000000ffff397224 */ /* 0x000fe200078e004d */
[----:B------:R-:W-:Y:S01]  /*f4f0*/  LOP3.LUT R2, R0, 0xffff, RZ, 0xc0, !PT ;  /* 0x0000ffff00027812 */ /* 0x000fe200078ec0ff */
[----:B------:R-:W-:-:S02]  /*f500*/  IMAD.MOV.U32 R76, RZ, RZ, R188 ;  /* 0x000000ffff4c7224 */ /* 0x000fc400078e00bc */
[----:B------:R-:W-:Y:S01]  /*f510*/  IMAD.MOV.U32 R96, RZ, RZ, R78 ;  /* 0x000000ffff607224 */ /* 0x000fe200078e004e */
[----:B------:R1:W5:Y:S01]  /*f520*/  LDL.LU R188, [R1+0x194] ;  /* 0x0001940001bc7983 */ /* 0x0003620000300800 */
[----:B------:R-:W-:Y:S01]  /*f530*/  IMAD.MOV.U32 R77, RZ, RZ, R186 ;  /* 0x000000ffff4d7224 */ /* 0x000fe200078e00ba */
[----:B------:R-:W-:Y:S01]  /*f540*/  PRMT R6, R6, 0x5410, R3 ;  /* 0x0000541006067816 */ /* 0x000fe20000000003 */
[----:B------:R-:W-:Y:S01]  /*f550*/  IMAD.MOV.U32 R98, RZ, RZ, R79 ;  /* 0x000000ffff627224 */ /* 0x000fe200078e004f */
[----:B------:R1:W5:Y:S01]  /*f560*/  LDL.LU R186, [R1+0x190] ;  /* 0x0001900001ba7983 */ /* 0x0003620000300800 */
[----:B------:R-:W-:Y:S01]  /*f570*/  IMAD.MOV.U32 R78, RZ, RZ, R185 ;  /* 0x000000ffff4e7224 */ /* 0x000fe200078e00b9 */
[----:B------:R-:W-:Y:S01]  /*f580*/  SHF.R.U32.HI R3, RZ, 0x8, R2 ;  /* 0x00000008ff037819 */ /* 0x000fe20000011602 */
[----:B------:R-:W-:Y:S01]  /*f590*/  IMAD.MOV.U32 R107, RZ, RZ, R45 ;  /* 0x000000ffff6b7224 */ /* 0x000fe200078e002d */
[----:B------:R1:W5:Y:S01]  /*f5a0*/  LDL.LU R185, [R1+0x18c] ;  /* 0x00018c0001b97983 */ /* 0x0003620000300800 */
[----:B------:R-:W-:-:S02]  /*f5b0*/  IMAD.MOV.U32 R97, RZ, RZ, R80 ;  /* 0x000000ffff617224 */ /* 0x000fc400078e0050 */
[----:B------:R-:W-:Y:S01]  /*f5c0*/  IMAD.MOV.U32 R79, RZ, RZ, R184 ;  /* 0x000000ffff4f7224 */ /* 0x000fe200078e00b8 */
[----:B------:R-:W-:Y:S01]  /*f5d0*/  LOP3.LUT R2, R0, 0xff, RZ, 0xc0, !PT ;  /* 0x000000ff00027812 */ /* 0x000fe200078ec0ff */
[----:B------:R-:W-:Y:S01]  /*f5e0*/  IMAD.MOV.U32 R106, RZ, RZ, R89 ;  /* 0x000000ffff6a7224 */ /* 0x000fe200078e0059 */
[----:B------:R1:W5:Y:S01]  /*f5f0*/  LDL.LU R184, [R1+0x188] ;  /* 0x0001880001b87983 */ /* 0x0003620000300800 */
[----:B------:R-:W-:Y:S02]  /*f600*/  IMAD.MOV.U32 R45, RZ, RZ, R81 ;  /* 0x000000ffff2d7224 */ /* 0x000fe400078e0051 */
[----:B------:R-:W-:Y:S02]  /*f610*/  IMAD.MOV.U32 R80, RZ, RZ, R183 ;  /* 0x000000ffff507224 */ /* 0x000fe400078e00b7 */
[----:B------:R-:W-:Y:S01]  /*f620*/  IMAD.MOV.U32 R228, RZ, RZ, R88 ;  /* 0x000000ffffe47224 */ /* 0x000fe200078e0058 */
[----:B------:R1:W5:Y:S01]  /*f630*/  LDL.LU R183, [R1+0x184] ;  /* 0x0001840001b77983 */ /* 0x0003620000300800 */
[----:B------:R-:W-:-:S02]  /*f640*/  IMAD.MOV.U32 R89, RZ, RZ, R82 ;  /* 0x000000ffff597224 */ /* 0x000fc400078e0052 */
[----:B------:R-:W-:Y:S02]  /*f650*/  IMAD.MOV.U32 R81, RZ, RZ, R182 ;  /* 0x000000ffff517224 */ /* 0x000fe400078e00b6 */
[----:B------:R-:W-:Y:S01]  /*f660*/  IMAD.MOV.U32 R88, RZ, RZ, R83 ;  /* 0x000000ffff587224 */ /* 0x000fe200078e0053 */
[----:B------:R1:W5:Y:S01]  /*f670*/  LDL.LU R182, [R1+0x180] ;  /* 0x0001800001b67983 */ /* 0x0003620000300800 */
[----:B------:R-:W-:Y:S02]  /*f680*/  IMAD.MOV.U32 R82, RZ, RZ, R181 ;  /* 0x000000ffff527224 */ /* 0x000fe400078e00b5 */
        /* <DEDUP_REMOVED lines=12> */
[----:B------:R1:W5:Y:S01]  /*f750*/  LDL.LU R178, [R1+0x170] ;  /* 0x0001700001b27983 */ /* 0x0003620000300800 */
[----:B------:R-:W-:Y:S01]  /*f760*/  IMAD.MOV.U32 R87, RZ, RZ, R172 ;  /* 0x000000ffff577224 */ /* 0x000fe200078e00ac */
[----:B------:R-:W-:Y:S02]  /*f770*/  SHF.R.U32.HI R2, RZ, 0x18, R0 ;  /* 0x00000018ff027819 */ /* 0x000fe40000011600 */
[----:B------:R1:W5:Y:S01]  /*f780*/  LDL.LU R177, [R1+0x16c] ;  /* 0x00016c0001b17983 */ /* 0x0003620000300800 */
[----:B------:R-:W-:-:S03]  /*f790*/  LOP3.LUT R0, R3, 0xff, RZ, 0xc0, !PT ;  /* 0x000000ff03007812 */ /* 0x000fc600078ec0ff */
[----:B------:R1:W5:Y:S01]  /*f7a0*/  LDL.LU R172, [R1+0x168] ;  /* 0x0001680001ac7983 */ /* 0x0003620000300800 */
[----:B------:R-:W-:Y:S01]  /*f7b0*/  PRMT R12, R0, 0x5410, R2 ;  /* 0x00005410000c7816 */ /* 0x000fe20000000002 */
[--C-:B------:R-:W-:Y:S02]  /*f7c0*/  HSET2.LE.AND R0, R6, R137.reuse, PT ;  /* 0x0000008906007233 */ /* 0x100fe40003803000 */
[--C-:B------:R-:W-:Y:S02]  /*f7d0*/  HSET2.LE.AND R2, R5, R137.reuse, PT ;  /* 0x0000008905027233 */ /* 0x100fe40003803000 */
[--C-:B------:R-:W-:Y:S01]  /*f7e0*/  HSET2.LE.AND R3, R4, R137.reuse, PT ;  /* 0x0000008904037233 */ /* 0x100fe20003803000 */
[----:B------:R-:W-:Y:S01]  /*f7f0*/  LOP3.LUT R6, R0, R41, RZ, 0xc0, !PT ;  /* 0x0000002900067212 */ /* 0x000fe200078ec0ff */
[----:B------:R-:W-:Y:S01]  /*f800*/  HSET2.LE.AND R0, R12, R137, PT ;  /* 0x000000890c007233 */ /* 0x000fe20003803000 */
[----:B------:R-:W-:Y:S02]  /*f810*/  LOP3.LUT R7, R2, R40, RZ, 0xc0, !PT ;  /* 0x0000002802077212 */ /* 0x000fe400078ec0ff */
[----:B------:R-:W-:-:S02]  /*f820*/  LOP3.LUT R4, R3, R56, RZ, 0xc0, !PT ;  /* 0x0000003803047212 */ /* 0x000fc400078ec0ff */
[----:B------:R-:W-:Y:S01]  /*f830*/  LOP3.LUT R5, R0, R47, RZ, 0xc0, !PT ;  /* 0x0000002f00057212 */ /* 0x000fe200078ec0ff */
        /* <DEDUP_REMOVED lines=11> */
[----:B------:R-:W-:Y:S01]  /*f8f0*/  IMAD.MOV.U32 R59, RZ, RZ, R88 ;  /* 0x000000ffff3b7224 */ /* 0x000fe200078e0058 */
[----:B--2---:R-:W2:Y:S04]  /*f900*/  LDSM.16.MT88.4 R8, [R173+0x6000] ;  /* 0x00600000ad08783b */ /* 0x004ea80000004200 */
[----:B---3--:R-:W-:Y:S01]  /*f910*/  LDSM.16.MT88.4 R12, [R174+0x6000] ;  /* 0x00600000ae0c783b */ /* 0x008fe20000004200 */
[-C--:B--2---:R-:W-:Y:S08]  /*f920*/  HMMA.16816.F32 R96, R16, R8.reuse, R84 ;  /* 0x000000081060723c */ /* 0x084ff00000001854 */
[C---:B------:R-:W-:Y:S08]  /*f930*/  HMMA.16816.F32 R92, R4.reuse, R8, R124 ;  /* 0x00000008045c723c */ /* 0x040ff0000000187c */
[-C--:B------:R-:W-:Y:S08]  /*f940*/  HMMA.16816.F32 R88, R4, R10.reuse, R128 ;  /* 0x0000000a0458723c */ /* 0x080ff00000001880 */
[----:B------:R-:W-:Y:S01]  /*f950*/  HMMA.16816.F32 R84, R16, R10, R80 ;  /* 0x0000000a1054723c */ /* 0x000fe20000001850 */
[----:B------:R-:W2:Y:S01]  /*f960*/  LDSM.16.MT88.4 R8, [R176+0x6000] ;  /* 0x00600000b008783b */ /* 0x000ea20000004200 */
[----:B------:R-:W-:-:S02]  /*f970*/  IMAD.MOV.U32 R67, RZ, RZ, R57 ;  /* 0x000000ffff437224 */ /* 0x000fc400078e0039 */
[----:B------:R-:W-:-:S04]  /*f980*/  IMAD.MOV.U32 R63, RZ, RZ, R46 ;  /* 0x000000ffff3f7224 */ /* 0x000fc800078e002e */
[-C--:B--2---:R-:W-:Y:S08]  /*f990*/  HMMA.16816.F32 R80, R16, R8.reuse, R76 ;  /* 0x000000081050723c */ /* 0x084ff0000000184c */
[C---:B------:R-:W-:Y:S08]  /*f9a0*/  HMMA.16816.F32 R76, R4.reuse, R8, R244 ;  /* 0x00000008044c723c */ /* 0x040ff000000018f4 */
[-C--:B------:R-:W-:Y:S08]  /*f9b0*/  HMMA.16816.F32 R72, R4, R10.reuse, R72 ;  /* 0x0000000a0448723c */ /* 0x080ff00000001848 */
[----:B------:R-:W-:Y:S01]  /*f9c0*/  HMMA.16816.F32 R68, R16, R10, R68 ;  /* 0x0000000a1044723c */ /* 0x000fe20000001844 */
[----:B----4-:R-:W2:Y:S01]  /*f9d0*/  LDSM.16.MT88.4 R8, [R175+0x6000] ;  /* 0x00600000af08783b */ /* 0x010ea20000004200 */
[----:B------:R-:W-:-:S02]  /*f9e0*/  IMAD.MOV.U32 R57, RZ, RZ, R45 ;  /* 0x000000ffff397224 */ /* 0x000fc400078e002d */
[----:B------:R-:W-:-:S04]  /*f9f0*/  IMAD.WIDE.U32 R2, R21, -0x2daee0ad, RZ ;  /* 0xd2511f5315027825 */ /* 0x000fc800078e00ff */
[----:B------:R-:W-:Y:S01]  /*fa00*/  HMMA.16816.F32 R60, R4, R12, R60 ;  /* 0x0000000c043c723c */ /* 0x000fe2000000183c */
[----:B------:R-:W-:Y:S02]  /*fa10*/  LOP3.LUT R0, R3, UR14, R20, 0x96, !PT ;  /* 0x0000000e03007c12 */ /* 0x000fe4000f8e9614 */
[----:B------:R-:W-:-:S05]  /*fa20*/  LOP3.LUT R3, R2, 0xffff, RZ, 0xc0, !PT ;  /* 0x0000ffff02037812 */ /* 0x000fca00078ec0ff */
[C---:B------:R-:W-:Y:S01]  /*fa30*/  HMMA.16816.F32 R56, R4.reuse, R14, R56 ;  /* 0x0000000e0438723c */ /* 0x040fe20000001838 */
[----:B------:R-:W-:Y:S02]  /*fa40*/  SHF.R.U32.HI R3, RZ, 0x8, R3 ;  /* 0x00000008ff037819 */ /* 0x000fe40000011603 */
[----:B------:R-:W-:Y:S02]  /*fa50*/  LOP3.LUT R31, R31, UR16, R22, 0x96, !PT ;  /* 0x000000101f1f7c12 */ /* 0x000fe4000f8e9616 */
[----:B------:R-:W-:Y:S03]  /*fa60*/  LDSM.16.MT88.4 R20, [R175+0x6800] ;  /* 0x00680000af14783b */ /* 0x000fe60000004200 */
[C---:B--2---:R-:W-:Y:S08]  /*fa70*/  HMMA.16816.F32 R44, R4.reuse, R8, R40 ;  /* 0x00000008042c723c */ /* 0x044ff00000001828 */
[----:B------:R-:W-:Y:S07]  /*fa80*/  HMMA.16816.F32 R40, R4, R10, R64 ;  /* 0x0000000a0428723c */ /* 0x000fee0000001840 */
[----:B------:R-:W-:-:S02]  /*fa90*/  SHF.R.U32.HI R5, RZ, 0x10, R2 ;  /* 0x00000010ff057819 */ /* 0x000fc40000011602 */
[----:B------:R-:W-:Y:S02]  /*faa0*/  LOP3.LUT R6, R2, 0xff, RZ, 0xc0, !PT ;  /* 0x000000ff02067812 */ /* 0x000fe400078ec0ff */
[----:B------:R-:W-:Y:S02]  /*fab0*/  SHF.R.U32.HI R4, RZ, 0x18, R2 ;  /* 0x00000018ff047819 */ /* 0x000fe40000011602 */
[----:B------:R-:W-:Y:S01]  /*fac0*/  LOP3.LUT R2, R5, 0xff, RZ, 0xc0, !PT ;  /* 0x000000ff05027812 */ /* 0x000fe200078ec0ff */
[----:B------:R-:W-:Y:S01]  /*fad0*/  HMMA.16816.F32 R108, R16, R8, R108 ;  /* 0x00000008106c723c */ /* 0x000fe2000000186c */
[----:B------:R-:W-:Y:S02]  /*fae0*/  PRMT R7, R6, 0x5410, R3 ;  /* 0x0000541006077816 */ /* 0x000fe40000000003 */
[----:B------:R-:W-:-:S04]  /*faf0*/  SHF.R.U32.HI R3, RZ, 0x10, R0 ;  /* 0x00000010ff037819 */ /* 0x000fc80000011600 */
[----:B------:R-:W-:Y:S02]  /*fb00*/  PRMT R8, R2, 0x5410, R4 ;  /* 0x0000541002087816 */ /* 0x000fe40000000004 */
[C---:B------:R-:W-:Y:S02]  /*fb10*/  LOP3.LUT R2, R0.reuse, 0xffff, RZ, 0xc0, !PT ;  /* 0x0000ffff00027812 */ /* 0x040fe400078ec0ff */
[----:B------:R-:W-:Y:S02]  /*fb20*/  LOP3.LUT R6, R0, 0xff, RZ, 0xc0, !PT ;  /* 0x000000ff00067812 */ /* 0x000fe400078ec0ff */
[----:B------:R-:W-:Y:S01]  /*fb30*/  SHF.R.U32.HI R5, RZ, 0x18, R0 ;  /* 0x00000018ff057819 */ /* 0x000fe20000011600 */
[----:B------:R-:W-:Y:S01]  /*fb40*/  HSET2.LE.AND R0, R7, R137, PT ;  /* 0x0000008907007233 */ /* 0x000fe20003803000 */
[----:B------:R-:W-:Y:S01]  /*fb50*/  SHF.R.U32.HI R4, RZ, 0x8, R2 ;  /* 0x00000008ff047819 */ /* 0x000fe20000011602 */
[----:B------:R-:W-:Y:S03]  /*fb60*/  HMMA.16816.F32 R64, R16, R12, R228 ;  /* 0x0000000c1040723c */ /* 0x000fe600000018e4 */
[----:B------:R-:W-:-:S02]  /*fb70*/  PRMT R4, R6, 0x5410, R4 ;  /* 0x0000541006047816 */ /* 0x000fc40000000004 */
[----:B------:R-:W-:Y:S01]  /*fb80*/  LOP3.LUT R6, R0, R117, RZ, 0xc0, !PT ;  /* 0x0000007500067212 */ /* 0x000fe200078ec0ff */
[----:B------:R-:W-:Y:S02]  /*fb90*/  HSET2.LE.AND R0, R8, R137, PT ;  /* 0x0000008908007233 */ /* 0x000fe40003803000 */
[C---:B------:R-:W-:Y:S01]  /*fba0*/  HMMA.16816.F32 R104, R16.reuse, R14, R104 ;  /* 0x0000000e1068723c */ /* 0x040fe20000001868 */
[----:B------:R-:W2:Y:S07]  /*fbb0*/  LDSM.16.MT88.4 R12, [R173+0x6800] ;  /* 0x00680000ad0c783b */ /* 0x000eae0000004200 */
[----:B------:R-:W-:Y:S01]  /*fbc0*/  HMMA.16816.F32 R112, R16, R10, R112 ;  /* 0x0000000a1070723c */ /* 0x000fe20000001870 */
[----:B------:R-:W3:Y:S04]  /*fbd0*/  LDSM.16.MT88.4 R8, [R176+0x6800] ;  /* 0x00680000b008783b */ /* 0x000ee80000004200 */
[----:B------:R-:W4:Y:S01]  /*fbe0*/  LDSM.16.MT88.4 R16, [R174+0x6800] ;  /* 0x00680000ae10783b */ /* 0x000f220000004200 */
[----:B------:R-:W-:-:S04]  /*fbf0*/  LOP3.LUT R2, R3, 0xff, RZ, 0xc0, !PT ;  /* 0x000000ff03027812 */ /* 0x000fc800078ec0ff */
[----:B------:R-:W-:Y:S01]  /*fc00*/  PRMT R3, R2, 0x5410, R5 ;  /* 0x0000541002037816 */ /* 0x000fe20000000005 */
[----:B------:R-:W-:-:S04]  /*fc10*/  HSET2.LE.AND R2, R4, R137, PT ;  /* 0x0000008904027233 */ /* 0x000fc80003803000 */
[----:B------:R-:W-:Y:S01]  /*fc20*/  HSET2.LE.AND R3, R3, R137, PT ;  /* 0x0000008903037233 */ /* 0x000fe20003803000 */
[----:B------:R-:W-:Y:S02]  /*fc30*/  LOP3.LUT R7, R0, R116, RZ, 0xc0, !PT ;  /* 0x0000007400077212 */ /* 0x000fe400078ec0ff */
[----:B------:R-:W-:Y:S02]  /*fc40*/  LOP3.LUT R4, R2, R119, RZ, 0xc0, !PT ;  /* 0x0000007702047212 */ /* 0x000fe400078ec0ff */
[----:B------:R-:W-:Y:S01]  /*fc50*/  LOP3.LUT R5, R3, R118, RZ, 0xc0, !PT ;  /* 0x0000007603057212 */ /* 0x000fe200078ec0ff */
[----:B------:R-:W-:Y:S02]  /*fc60*/  @!P5 HADD2 R121, -R144.H0_H0, -RZ.H0_H0 ;  /* 0xa00000ff9079d230 */ /* 0x000fe40000000900 */
[----:B------:R-:W-:Y:S01]  /*fc70*/  @!P2 HADD2 R120, -R143.H0_H0, -RZ.H0_H0 ;  /* 0xa00000ff8f78a230 */ /* 0x000fe20000000900 */
[----:B------:R-:W-:Y:S02]  /*fc80*/  IMAD.MOV.U32 R227, RZ, RZ, R123 ;  /* 0x000000ffffe37224 */ /* 0x000fe400078e007b */
[----:B------:R-:W-:Y:S01]  /*fc90*/  @!P5 PRMT R144, R121, 0x5410, RZ ;  /* 0x000054107990d816 */ /* 0x000fe200000000ff */
[----:B------:R-:W-:Y:S01]  /*fca0*/  IMAD.MOV.U32 R230, RZ, RZ, R122 ;  /* 0x000000ffffe67224 */ /* 0x000fe200078e007a */
[----:B------:R-:W-:Y:S01]  /*fcb0*/  @!P2 PRMT R143, R120, 0x5410, RZ ;  /* 0x00005410788fa816 */ /* 0x000fe200000000ff */
[----:B------:R-:W-:Y:S01]  /*fcc0*/  IMAD.WIDE.U32 R2, R31, -0x2daee0ad, RZ ;  /* 0xd2511f531f027825 */ /* 0x000fe200078e00ff */
[C---:B--2---:R-:W-:Y:S08]  /*fcd0*/  HMMA.16816.F32 R128, R4.reuse, R12, R92 ;  /* 0x0000000c0480723c */ /* 0x044ff0000000185c */
[C---:B------:R-:W-:Y:S08]  /*fce0*/  HMMA.16816.F32 R124, R4.reuse, R14, R88 ;  /* 0x0000000e047c723c */ /* 0x040ff00000001858 */
[C---:B---3--:R-:W-:Y:S08]  /*fcf0*/  HMMA.16816.F32 R120, R4.reuse, R8, R76 ;  /* 0x000000080478723c */ /* 0x048ff0000000184c */
[C---:B------:R-:W-:Y:S08]  /*fd00*/  HMMA.16816.F32 R92, R4.reuse, R10, R72 ;  /* 0x0000000a045c723c */ /* 0x040ff00000001848 */
[C---:B----4-:R-:W-:Y:S08]  /*fd10*/  HMMA.16816.F32 R88, R4.reuse, R16, R60 ;  /* 0x000000100458723c */ /* 0x050ff0000000183c */
[C---:B------:R-:W-:Y:S08]  /*fd20*/  HMMA.16816.F32 R116, R4.reuse, R18, R56 ;  /* 0x000000120474723c */ /* 0x040ff00000001838 */
[C---:B------:R-:W-:Y:S08]  /*fd30*/  HMMA.16816.F32 R76, R4.reuse, R20, R44 ;  /* 0x00000014044c723c */ /* 0x040ff0000000182c */
[----:B------:R-:W-:Y:S07]  /*fd40*/  HMMA.16816.F32 R72, R4, R22, R40 ;  /* 0x000000160448723c */ /* 0x000fee0000001828 */
[----:B------:R-:W-:-:S05]  /*fd50*/  IMAD.WIDE.U32 R4, R38, -0x2daee0ad, RZ ;  /* 0xd2511f5326047825 */ /* 0x000fca00078e00ff */
[----:B------:R-:W-:Y:S02]  /*fd60*/  LOP3.LUT R0, R5, UR15, R36, 0x96, !PT ;  /* 0x0000000f05007c12 */ /* 0x000fe4000f8e9624 */
[----:B------:R-:W-:-:S03]  /*fd70*/  LOP3.LUT R3, R3, UR11, R4, 0x96, !PT ;  /* 0x0000000b03037c12 */ /* 0x000fc6000f8e9604 */
        /* <DEDUP_REMOVED lines=10> */
[C---:B------:R-:W-:Y:S04]  /*fe20*/  HMMA.16816.F32 R80, R24.reuse, R8, R80 ;  /* 0x000000081850723c */ /* 0x040fe80000001850 */
[----:B------:R-:W-:Y:S02]  /*fe30*/  LOP3.LUT R0, R3, UR13, R38, 0x96, !PT ;  /* 0x0000000d03007c12 */ /* 0x000fe4000f8e9626 */
[----:B------:R-:W-:Y:S02]  /*fe40*/  LOP3.LUT R3, R2, 0xffff, RZ, 0xc0, !PT ;  /* 0x0000ffff02037812 */ /* 0x000fe400078ec0ff */
[----:B------:R-:W-:Y:S01]  /*fe50*/  HMMA.16816.F32 R68, R24, R10, R68 ;  /* 0x0000000a1844723c */ /* 0x000fe20000001844 */
[----:B------:R-:W-:Y:S01]  /*fe60*/  LDSM.16.MT88.4 R8, [R174+0x7000] ;  /* 0x00700000ae08783b */ /* 0x000fe20000004200 */
[----:B------:R-:W-:-:S06]  /*fe70*/  LOP3.LUT R4, R0, 0xffff, RZ, 0xc0, !PT ;  /* 0x0000ffff00047812 */ /* 0x000fcc00078ec0ff */
[----:B------:R-:W-:Y:S01]  /*fe80*/  HMMA.16816.F32 R64, R24, R16, R64 ;  /* 0x000000101840723c */ /* 0x000fe20000001840 */
[----:B------:R-:W-:-:S07]  /*fe90*/  SHF.R.U32.HI R5, RZ, 0x8, R3 ;  /* 0x00000008ff057819 */ /* 0x000fce0000011603 */
[----:B------:R-:W-:Y:S01]  /*fea0*/  HMMA.16816.F32 R56, R24, R18, R104 ;  /* 0x000000121838723c */ /* 0x000fe20000001868 */
[----:B------:R-:W-:Y:S01]  /*feb0*/  LDSM.16.MT88.4 R16, [R173+0x7000] ;  /* 0x00700000ad10783b */ /* 0x000fe20000004200 */
[----:B------:R-:W-:-:S06]  /*fec0*/  LOP3.LUT R6, R0, 0xff, RZ, 0xc0, !PT ;  /* 0x000000ff00067812 */ /* 0x000fcc00078ec0ff */
[----:B------:R-:W-:Y:S01]  /*fed0*/  HMMA.16816.F32 R60, R24, R12, R96 ;  /* 0x0000000c183c723c */ /* 0x000fe20000001860 */
[----:B------:R-:W-:-:S07]  /*fee0*/  SHF.R.U32.HI R3, RZ, 0x8, R4 ;  /* 0x00000008ff037819 */ /* 0x000fce0000011604 */
[C---:B------:R-:W-:Y:S01]  /*fef0*/  HMMA.16816.F32 R84, R24.reuse, R14, R84 ;  /* 0x0000000e1854723c */ /* 0x040fe20000001854 */
[----:B------:R-:W2:Y:S07]  /*ff00*/  LDSM.16.MT88.4 R12, [R176+0x7000] ;  /* 0x00700000b00c783b */ /* 0x000eae0000004200 */
[----:B------:R-:W-:Y:S01]  /*ff10*/  HMMA.16816.F32 R44, R24, R20, R108 ;  /* 0x00000014182c723c */ /* 0x000fe2000000186c */
[----:B------:R-:W-:-:S07]  /*ff20*/  LOP3.LUT R7, R2, 0xff, RZ, 0xc0, !PT ;  /* 0x000000ff02077812 */ /* 0x000fce00078ec0ff */
[----:B------:R-:W-:Y:S01]  /*ff30*/  HMMA.16816.F32 R40, R24, R22, R112 ;  /* 0x000000161828723c */ /* 0x000fe20000001870 */
[----:B------:R-:W3:Y:S01]  /*ff40*/  LDSM.16.MT88.4 R20, [R175+0x7000] ;  /* 0x00700000af14783b */ /* 0x000ee20000004200 */
[----:B------:R-:W-:Y:S02]  /*ff50*/  SHF.R.U32.HI R4, RZ, 0x10, R2 ;  /* 0x00000010ff047819 */ /* 0x000fe40000011602 */
[----:B------:R-:W-:-:S03]  /*ff60*/  PRMT R3, R6, 0x5410, R3 ;  /* 0x0000541006037816 */ /* 0x000fc60000000003 */
[----:B------:R-:W-:Y:S02]  /*ff70*/  SHF.R.U32.HI R24, RZ, 0x18, R2 ;  /* 0x00000018ff187819 */ /* 0x000fe40000011602 */
[--C-:B------:R-:W-:Y:S02]  /*ff80*/  SHF.R.U32.HI R2, RZ, 0x10, R0.reuse ;  /* 0x00000010ff027819 */ /* 0x100fe40000011600 */
[----:B------:R-:W-:Y:S02]  /*ff90*/  PRMT R7, R7, 0x5410, R5 ;  /* 0x0000541007077816 */ /* 0x000fe40000000005 */
[----:B------:R-:W-:Y:S02]  /*ffa0*/  SHF.R.U32.HI R5, RZ, 0x18, R0 ;  /* 0x00000018ff057819 */ /* 0x000fe40000011600 */
[----:B------:R-:W-:Y:S01]  /*ffb0*/  LOP3.LUT R2, R2, 0xff, RZ, 0xc0, !PT ;  /* 0x000000ff02027812 */ /* 0x000fe200078ec0ff */
[----:B------:R-:W-:Y:S01]  /*ffc0*/  HSET2.LE.AND R0, R3, R137, PT ;  /* 0x0000008903007233 */ /* 0x000fe20003803000 */
[----:B------:R-:W-:-:S02]  /*ffd0*/  LOP3.LUT R4, R4, 0xff, RZ, 0xc0, !PT ;  /* 0x000000ff04047812 */ /* 0x000fc400078ec0ff */
[----:B------:R-:W-:Y:S02]  /*ffe0*/  PRMT R2, R2, 0x5410, R5 ;  /* 0x0000541002027816 */ /* 0x000fe40000000005 */
[----:B------:R-:W-:Y:S02]  /*fff0*/  PRMT R3, R4, 0x5410, R24 ;  /* 0x0000541004037816 */ /* 0x000fe40000000018 */
[----:B------:R-:W-:Y:S01]  /*10000*/  LOP3.LUT R4, R0, R135, RZ, 0xc0, !PT ;  /* 0x0000008700047212 */ /* 0x000fe200078ec0ff */
[--C-:B------:R-:W-:Y:S02]  /*10010*/  HSET2.LE.AND R0, R2, R137.reuse, PT ;  /* 0x0000008902007233 */ /* 0x100fe40003803000 */
[--C-:B------:R-:W-:Y:S02]  /*10020*/  HSET2.LE.AND R2, R7, R137.reuse, PT ;  /* 0x0000008907027233 */ /* 0x100fe40003803000 */
[----:B------:R-:W-:-:S03]  /*10030*/  HSET2.LE.AND R3, R3, R137, PT ;  /* 0x0000008903037233 */ /* 0x000fc60003803000 */
[----:B------:R-:W-:Y:S02]  /*10040*/  LOP3.LUT R6, R2, R134, RZ, 0xc0, !PT ;  /* 0x0000008602067212 */ /* 0x000fe400078ec0ff */
[----:B------:R-:W-:Y:S02]  /*10050*/  LOP3.LUT R2, R39, UR8, R36, 0x96, !PT ;  /* 0x0000000827027c12 */ /* 0x000fe4000f8e9624 */
[----:B------:R-:W-:Y:S02]  /*10060*/  LOP3.LUT R7, R3, R133, RZ, 0xc0, !PT ;  /* 0x0000008503077212 */ /* 0x000fe400078ec0ff */
[----:B------:R-:W-:Y:S01]  /*10070*/  LOP3.LUT R5, R0, R132, RZ, 0xc0, !PT ;  /* 0x0000008400057212 */ /* 0x000fe200078ec0ff */
[----:B------:R-:W-:Y:S01]  /*10080*/  IMAD.WIDE.U32 R2, R2, -0x2daee0ad, RZ ;  /* 0xd2511f5302027825 */ /* 0x000fe200078e00ff */
[----:B--2---:R-:W-:Y:S01]  /*10090*/  HMMA.16816.F32 R68, R32, R14, R68 ;  /* 0x0000000e2044723c */ /* 0x004fe20000001844 */
[----:B------:R-:W2:Y:S03]  /*100a0*/  LDSM.16.MT88.4 R132, [R173+0x7800] ;  /* 0x00780000ad84783b */ /* 0x000ea60000004200 */
[----:B------:R-:W-:Y:S01]  /*100b0*/  LOP3.LUT R0, R2, 0xffff, RZ, 0xc0, !PT ;  /* 0x0000ffff02007812 */ /* 0x000fe200078ec0ff */
[----:B------:R-:W-:Y:S03]  /*100c0*/  STG.E.U16 [R52.64+-0x70], R162 ;  /* 0xffff90a234007986 */ /* 0x000fe6000c101522 */
[C---:B------:R-:W-:Y:S01]  /*100d0*/  HMMA.16816.F32 R108, R4.reuse, R16, R128 ;  /* 0x00000010046c723c */ /* 0x040fe20000001880 */
[----:B------:R-:W-:Y:S04]  /*100e0*/  STG.E.U16 [R52.64+-0x6e], R163 ;  /* 0xffff92a334007986 */ /* 0x000fe8000c101522 */
[----:B------:R-:W-:Y:S03]  /*100f0*/  STG.E.U16 [R140.64+-0x60], R212 ;  /* 0xffffa0d48c007986 */ /* 0x000fe6000c101522 */
[C---:B------:R-:W-:Y:S01]  /*10100*/  HMMA.16816.F32 R104, R4.reuse, R18, R124 ;  /* 0x000000120468723c */ /* 0x040fe2000000187c */
[----:B------:R-:W4:Y:S04]  /*10110*/  LDSM.16.MT88.4 R124, [R176+0x7800] ;  /* 0x00780000b07c783b */ /* 0x000f280000004200 */
[----:B------:R-:W-:Y:S03]  /*10120*/  STG.E.U16 [R140.64+-0x5e], R211 ;  /* 0xffffa2d38c007986 */ /* 0x000fe6000c101522 */
[C---:B------:R-:W-:Y:S01]  /*10130*/  HMMA.16816.F32 R112, R4.reuse, R10, R116 ;  /* 0x0000000a0470723c */ /* 0x040fe20000001874 */
[----:B------:R-:W1:Y:S04]  /*10140*/  LDSM.16.MT88.4 R116, [R174+0x7800] ;  /* 0x00780000ae74783b */ /* 0x000e680000004200 */
[----:B------:R-:W-:Y:S03]  /*10150*/  STG.E.U16 [R54.64+-0x60], R207 ;  /* 0xffffa0cf36007986 */ /* 0x000fe6000c101522 */
[C---:B------:R-:W-:Y:S01]  /*10160*/  HMMA.16816.F32 R96, R4.reuse, R12, R120 ;  /* 0x0000000c0460723c */ /* 0x040fe20000001878 */
[----:B------:R-:W-:Y:S07]  /*10170*/  STG.E.U16 [R54.64+-0x5e], R208 ;  /* 0xffffa2d036007986 */ /* 0x000fee000c101522 */
[C---:B------:R-:W-:Y:S01]  /*10180*/  HMMA.16816.F32 R92, R4.reuse, R14, R92 ;  /* 0x0000000e045c723c */ /* 0x040fe2000000185c */
[----:B------:R-:W-:Y:S07]  /*10190*/  STG.E.U16 [R28.64+-0x60], R165 ;  /* 0xffffa0a51c007986 */ /* 0x000fee000c101522 */
[C---:B------:R-:W-:Y:S01]  /*101a0*/  HMMA.16816.F32 R88, R4.reuse, R8, R88 ;  /* 0x000000080458723c */ /* 0x040fe20000001858 */
[----:B------:R-:W-:Y:S07]  /*101b0*/  STG.E.U16 [R28.64+-0x5e], R164 ;  /* 0xffffa2a41c007986 */ /* 0x000fee000c101522 */
[C---:B---3--:R-:W-:Y:S01]  /*101c0*/  HMMA.16816.F32 R24, R4.reuse, R20, R76 ;  /* 0x000000140418723c */ /* 0x048fe2000000184c */
[----:B------:R-:W-:Y:S07]  /*101d0*/  STG.E.U16 [R52.64+-0x60], R160 ;  /* 0xffffa0a034007986 */ /* 0x000fee000c101522 */
[----:B------:R-:W-:Y:S01]  /*101e0*/  HMMA.16816.F32 R72, R4, R22, R72 ;  /* 0x000000160448723c */ /* 0x000fe20000001848 */
[----:B------:R-:W-:Y:S06]  /*101f0*/  STG.E.U16 [R52.64+-0x5e], R161 ;  /* 0xffffa2a134007986 */ /* 0x000fec000c101522 */
[----:B------:R-:W-:Y:S01]  /*10200*/  SHF.R.U32.HI R4, RZ, 0x8, R0 ;  /* 0x00000008ff047819 */ /* 0x000fe20000011600 */
[----:B------:R-:W-:Y:S01]  /*10210*/  HMMA.16816.F32 R128, R32, R12, R80 ;  /* 0x0000000c2080723c */ /* 0x000fe20000001850 */
[----:B------:R-:W3:Y:S01]  /*10220*/  LDSM.16.MT88.4 R12, [R175+0x7800] ;  /* 0x00780000af0c783b */ /* 0x000ee20000004200 */
[----:B------:R-:W-:-:S02]  /*10230*/  LOP3.LUT R0, R3, UR14, R30, 0x96, !PT ;  /* 0x0000000e03007c12 */ /* 0x000fc4000f8e961e */
[----:B------:R-:W-:Y:S01]  /*10240*/  LOP3.LUT R5, R2, 0xff, RZ, 0xc0, !PT ;  /* 0x000000ff02057812 */ /* 0x000fe200078ec0ff */
[----:B------:R-:W-:Y:S01]  /*10250*/  STG.E.U16 [R140.64+-0x50], R206 ;  /* 0xffffb0ce8c007986 */ /* 0x000fe2000c101522 */
[----:B------:R-:W-:Y:S02]  /*10260*/  SHF.R.U32.HI R7, RZ, 0x10, R2 ;  /* 0x00000010ff077819 */ /* 0x000fe40000011602 */
[----:B------:R-:W-:Y:S01]  /*10270*/  HMMA.16816.F32 R64, R32, R8, R64 ;  /* 0x000000082040723c */ /* 0x000fe20000001840 */
[----:B------:R-:W-:Y:S01]  /*10280*/  STG.E.U16 [R140.64+-0x4e], R205 ;  /* 0xffffb2cd8c007986 */ /* 0x000fe2000c101522 */
[----:B------:R-:W-:-:S03]  /*10290*/  LOP3.LUT R6, R0, 0xff, RZ, 0xc0, !PT ;  /* 0x000000ff00067812 */ /* 0x000fc600078ec0ff */
[----:B------:R1:W-:Y:S02]  /*102a0*/  STG.E.U16 [R54.64+-0x50], R203 ;  /* 0xffffb0cb36007986 */ /* 0x0003e4000c101522 */
[----:B------:R-:W-:Y:S02]  /*102b0*/  SHF.R.U32.HI R8, RZ, 0x18, R2 ;  /* 0x00000018ff087819 */ /* 0x000fe40000011602 */
[----:B------:R-:W-:Y:S01]  /*102c0*/  LOP3.LUT R2, R0, 0xffff, RZ, 0xc0, !PT ;  /* 0x0000ffff00027812 */ /* 0x000fe200078ec0ff */
[----:B------:R-:W-:Y:S01]  /*102d0*/  STG.E.U16 [R54.64+-0x4e], R204 ;  /* 0xffffb2cc36007986 */ /* 0x000fe2000c101522 */
[----:B------:R-:W-:Y:S02]  /*102e0*/  PRMT R9, R5, 0x5410, R4 ;  /* 0x0000541005097816 */ /* 0x000fe40000000004 */
[--C-:B------:R-:W-:Y:S01]  /*102f0*/  SHF.R.U32.HI R3, RZ, 0x10, R0.reuse ;  /* 0x00000010ff037819 */ /* 0x100fe20000011600 */
[----:B------:R-:W-:Y:S01]  /*10300*/  STG.E.U16 [R28.64+-0x50], R159 ;  /* 0xffffb09f1c007986 */ /* 0x000fe2000c101522 */
[----:B------:R-:W-:-:S03]  /*10310*/  SHF.R.U32.HI R5, RZ, 0x18, R0 ;  /* 0x00000018ff057819 */ /* 0x000fc60000011600 */
[----:B------:R-:W-:Y:S01]  /*10320*/  STG.E.U16 [R28.64+-0x4e], R158 ;  /* 0xffffb29e1c007986 */ /* 0x000fe2000c101522 */
[----:B------:R-:W-:Y:S02]  /*10330*/  LOP3.LUT R0, R7, 0xff, RZ, 0xc0, !PT ;  /* 0x000000ff07007812 */ /* 0x000fe400078ec0ff */
[----:B------:R-:W-:Y:S01]  /*10340*/  SHF.R.U32.HI R4, RZ, 0x8, R2 ;  /* 0x00000008ff047819 */ /* 0x000fe20000011602 */
[----:B------:R-:W-:Y:S04]  /*10350*/  STG.E.U16 [R52.64+-0x50], R157 ;  /* 0xffffb09d34007986 */ /* 0x000fe8000c101522 */
[----:B------:R-:W-:Y:S04]  /*10360*/  STG.E.U16 [R52.64+-0x4e], R156 ;  /* 0xffffb29c34007986 */ /* 0x000fe8000c101522 */
[----:B------:R-:W-:Y:S04]  /*10370*/  STG.E.U16 [R140.64+-0x40], R199 ;  /* 0xffffc0c78c007986 */ /* 0x000fe8000c101522 */
[----:B------:R-:W-:Y:S01]  /*10380*/  STG.E.U16 [R140.64+-0x3e], R198 ;  /* 0xffffc2c68c007986 */ /* 0x000fe2000c101522 */
[----:B------:R-:W-:-:S03]  /*10390*/  LOP3.LUT R2, R3, 0xff, RZ, 0xc0, !PT ;  /* 0x000000ff03027812 */ /* 0x000fc600078ec0ff */
[----:B------:R1:W-:Y:S01]  /*103a0*/  STG.E.U16 [R54.64+-0x40], R196 ;  /* 0xffffc0c436007986 */ /* 0x0003e2000c101522 */
[----:B------:R-:W-:-:S03]  /*103b0*/  PRMT R0, R0, 0x5410, R8 ;  /* 0x0000541000007816 */ /* 0x000fc60000000008 */
[----:B------:R1:W-:Y:S01]  /*103c0*/  STG.E.U16 [R54.64+-0x3e], R197 ;  /* 0xffffc2c536007986 */ /* 0x0003e2000c101522 */
[----:B------:R-:W-:-:S03]  /*103d0*/  PRMT R4, R6, 0x5410, R4 ;  /* 0x0000541006047816 */ /* 0x000fc60000000004 */
[----:B------:R1:W-:Y:S04]  /*103e0*/  STG.E.U16 [R28.64+-0x40], R155 ;  /* 0xffffc09b1c007986 */ /* 0x0003e8000c101522 */
[----:B------:R1:W-:Y:S01]  /*103f0*/  STG.E.U16 [R28.64+-0x3e], R154 ;  /* 0xffffc29a1c007986 */ /* 0x0003e2000c101522 */
[C---:B------:R-:W-:Y:S03]  /*10400*/  HMMA.16816.F32 R60, R32.reuse, R16, R60 ;  /* 0x00000010203c723c */ /* 0x040fe6000000183c */
[----:B------:R1:W-:Y:S04]  /*10410*/  STG.E.U16 [R52.64+-0x40], R145 ;  /* 0xffffc09134007986 */ /* 0x0003e8000c101522 */
[----:B------:R1:W-:Y:S01]  /*10420*/  STG.E.U16 [R52.64+-0x3e], R144 ;  /* 0xffffc29034007986 */ /* 0x0003e2000c101522 */
[C---:B------:R-:W-:Y:S03]  /*10430*/  HMMA.16816.F32 R16, R32.reuse, R18, R84 ;  /* 0x000000122010723c */ /* 0x040fe60000001854 */
[----:B------:R1:W-:Y:S04]  /*10440*/  STG.E.U16 [R140.64+-0x30], R195 ;  /* 0xffffd0c38c007986 */ /* 0x0003e8000c101522 */
[----:B------:R1:W-:Y:S01]  /*10450*/  STG.E.U16 [R140.64+-0x2e], R194 ;  /* 0xffffd2c28c007986 */ /* 0x0003e2000c101522 */
[----:B------:R-:W-:Y:S03]  /*10460*/  HMMA.16816.F32 R56, R32, R10, R56 ;  /* 0x0000000a2038723c */ /* 0x000fe60000001838 */
[----:B------:R1:W-:Y:S01]  /*10470*/  STG.E.U16 [R54.64+-0x30], R193 ;  /* 0xffffd0c136007986 */ /* 0x0003e2000c101522 */
[----:B------:R-:W-:-:S03]  /*10480*/  PRMT R3, R2, 0x5410, R5 ;  /* 0x0000541002037816 */ /* 0x000fc60000000005 */
[----:B------:R1:W-:Y:S01]  /*10490*/  STG.E.U16 [R54.64+-0x2e], R192 ;  /* 0xffffd2c036007986 */ /* 0x0003e2000c101522 */
[----:B------:R-:W-:Y:S03]  /*104a0*/  HMMA.16816.F32 R44, R32, R20, R44 ;  /* 0x00000014202c723c */ /* 0x000fe6000000182c */
[----:B------:R1:W-:Y:S01]  /*104b0*/  STG.E.U16 [R28.64+-0x30], R153 ;  /* 0xffffd0991c007986 */ /* 0x0003e2000c101522 */
[----:B------:R-:W-:-:S03]  /*104c0*/  HSET2.LE.AND R0, R0, R137, PT ;  /* 0x0000008900007233 */ /* 0x000fc60003803000 */
[----:B------:R1:W-:Y:S01]  /*104d0*/  STG.E.U16 [R28.64+-0x2e], R152 ;  /* 0xffffd2981c007986 */ /* 0x0003e2000c101522 */
[----:B------:R-:W-:Y:S01]  /*104e0*/  HMMA.16816.F32 R40, R32, R22, R40 ;  /* 0x000000162028723c */ /* 0x000fe20000001828 */
[----:B------:R-:W-:Y:S02]  /*104f0*/  HSET2.LE.AND R2, R4, R137, PT ;  /* 0x0000008904027233 */ /* 0x000fe40003803000 */
[----:B------:R1:W-:Y:S01]  /*10500*/  STG.E.U16 [R52.64+-0x30], R151 ;  /* 0xffffd09734007986 */ /* 0x0003e2000c101522 */
[----:B------:R-:W-:-:S03]  /*10510*/  IMAD.MOV.U32 R5, RZ, RZ, R136 ;  /* 0x000000ffff057224 */ /* 0x000fc600078e0088 */
[----:B------:R1:W-:Y:S04]  /*10520*/  STG.E.U16 [R52.64+-0x2e], R150 ;  /* 0xffffd29634007986 */ /* 0x0003e8000c101522 */
[----:B------:R1:W-:Y:S04]  /*10530*/  STG.E.U16 [R140.64+-0x20], R189 ;  /* 0xffffe0bd8c007986 */ /* 0x0003e8000c101522 */
[----:B------:R1:W-:Y:S04]  /*10540*/  STG.E.U16 [R140.64+-0x1e], R187 ;  /* 0xffffe2bb8c007986 */ /* 0x0003e8000c101522 */
[----:B------:R1:W-:Y:S04]  /*10550*/  STG.E.U16 [R54.64+-0x20], R171 ;  /* 0xffffe0ab36007986 */ /* 0x0003e8000c101522 */
[----:B------:R1:W-:Y:S01]  /*10560*/  STG.E.U16 [R54.64+-0x1e], R170 ;  /* 0xffffe2aa36007986 */ /* 0x0003e2000c101522 */
[----:B------:R-:W-:-:S03]  /*10570*/  HSET2.LE.AND R3, R3, R137, PT ;  /* 0x0000008903037233 */ /* 0x000fc60003803000 */
[----:B------:R1:W-:Y:S01]  /*10580*/  STG.E.U16 [R28.64+-0x20], R149 ;  /* 0xffffe0951c007986 */ /* 0x0003e2000c101522 */
[----:B------:R-:W-:-:S03]  /*10590*/  HSET2.LE.AND R4, R9, R137, PT ;  /* 0x0000008909047233 */ /* 0x000fc60003803000 */
[----:B------:R1:W-:Y:S01]  /*105a0*/  STG.E.U16 [R28.64+-0x1e], R148 ;  /* 0xffffe2941c007986 */ /* 0x0003e2000c101522 */
[----:B------:R-:W-:-:S03]  /*105b0*/  LOP3.LUT R79, R0, R5, RZ, 0xc0, !PT ;  /* 0x00000005004f7212 */ /* 0x000fc600078ec0ff */
[----:B------:R1:W-:Y:S01]  /*105c0*/  STG.E.U16 [R52.64+-0x20], R143 ;  /* 0xffffe08f34007986 */ /* 0x0003e2000c101522 */
[----:B------:R-:W-:-:S03]  /*105d0*/  LOP3.LUT R76, R2, R224, RZ, 0xc0, !PT ;  /* 0x000000e0024c7212 */ /* 0x000fc600078ec0ff */
[----:B------:R1:W-:Y:S01]  /*105e0*/  STG.E.U16 [R52.64+-0x1e], R142 ;  /* 0xffffe28e34007986 */ /* 0x0003e2000c101522 */
[----:B------:R-:W-:-:S03]  /*105f0*/  FADD.FTZ R2, R221, R226 ;  /* 0x000000e2dd027221 */ /* 0x000fc60000010000 */
[----:B------:R1:W-:Y:S01]  /*10600*/  STG.E.U16 [R140.64+-0x10], R169 ;  /* 0xfffff0a98c007986 */ /* 0x0003e2000c101522 */
[----:B------:R-:W-:-:S03]  /*10610*/  FADD.FTZ R0, R217, R225 ;  /* 0x000000e1d9007221 */ /* 0x000fc60000010000 */
[----:B------:R1:W-:Y:S04]  /*10620*/  STG.E.U16 [R140.64+-0xe], R168 ;  /* 0xfffff2a88c007986 */ /* 0x0003e8000c101522 */
[----:B------:R1:W-:Y:S04]  /*10630*/  STG.E.U16 [R54.64+-0x10], R167 ;  /* 0xfffff0a736007986 */ /* 0x0003e8000c101522 */
[----:B------:R1:W-:Y:S04]  /*10640*/  STG.E.U16 [R54.64+-0xe], R166 ;  /* 0xfffff2a636007986 */ /* 0x0003e8000c101522 */
[----:B------:R1:W-:Y:S04]  /*10650*/  STG.E.U16 [R28.64+-0x10], R147 ;  /* 0xfffff0931c007986 */ /* 0x0003e8000c101522 */
[----:B------:R1:W-:Y:S01]  /*10660*/  STG.E.U16 [R28.64+-0xe], R146 ;  /* 0xfffff2921c007986 */ /* 0x0003e2000c101522 */
[----:B------:R-:W-:-:S03]  /*10670*/  LOP3.LUT R77, R3, R138, RZ, 0xc0, !PT ;  /* 0x0000008a034d7212 */ /* 0x000fc600078ec0ff */
[----:B------:R1:W-:Y:S01]  /*10680*/  STG.E.U16 [R52.64+-0x10], R201 ;  /* 0xfffff0c934007986 */ /* 0x0003e2000c101522 */
[----:B------:R-:W-:-:S03]  /*10690*/  LOP3.LUT R78, R4, R139, RZ, 0xc0, !PT ;  /* 0x0000008b044e7212 */ /* 0x000fc600078ec0ff */
[----:B------:R3:W-:Y:S01]  /*106a0*/  STG.E.U16 [R52.64+-0xe], R200 ;  /* 0xfffff2c834007986 */ /* 0x0007e2000c101522 */
        /* <DEDUP_REMOVED lines=12> */
[----:B--2---:R-:W-:Y:S01]  /*10770*/  HMMA.16816.F32 R108, R76, R132, R108 ;  /* 0x000000844c6c723c */ /* 0x004fe2000000186c */
[----:B------:R-:W-:Y:S01]  /*10780*/  FADD.FTZ R241, R242, R241 ;  /* 0x000000f1f2f17221 */ /* 0x000fe20000010000 */
[----:B-1----:R-:W-:Y:S01]  /*10790*/  IADD3 R203, P1, R140, -0x100, RZ ;  /* 0xffffff008ccb7810 */ /* 0x002fe20007f3e0ff */
[----:B------:R-:W-:-:S02]  /*107a0*/  FADD.FTZ R3, R234, R3 ;  /* 0x00000003ea037221 */ /* 0x000fc40000010000 */
[----:B------:R-:W-:Y:S02]  /*107b0*/  FADD.FTZ R2, R216, R2 ;  /* 0x00000002d8027221 */ /* 0x000fe40000010000 */
[----:B------:R-:W-:Y:S01]  /*107c0*/  FADD.FTZ R0, R210, R0 ;  /* 0x00000000d2007221 */ /* 0x000fe20000010000 */
[----:B------:R-:W-:Y:S01]  /*107d0*/  HMMA.16816.F32 R104, R76, R134, R104 ;  /* 0x000000864c68723c */ /* 0x000fe20000001868 */
[----:B------:R-:W-:Y:S01]  /*107e0*/  FADD.FTZ R241, R235, R241 ;  /* 0x000000f1ebf17221 */ /* 0x000fe20000010000 */
[----:B------:R-:W-:Y:S01]  /*107f0*/  IADD3.X R202, R141, -0x1, RZ, P1, !PT ;  /* 0xffffffff8dca7810 */ /* 0x000fe20000ffe4ff */
[----:B------:R-:W-:-:S05]  /*10800*/  FADD.FTZ R242, R233, R3 ;  /* 0x00000003e9f27221 */ /* 0x000fca0000010000 */
[----:B----4-:R-:W-:Y:S01]  /*10810*/  HMMA.16816.F32 R96, R76, R124, R96 ;  /* 0x0000007c4c60723c */ /* 0x010fe20000001860 */
[----:B------:R-:W-:Y:S02]  /*10820*/  FADD.FTZ R196, R218, R2 ;  /* 0x00000002dac47221 */ /* 0x000fe40000010000 */
[----:B------:R-:W-:-:S05]  /*10830*/  FADD.FTZ R197, R213, R0 ;  /* 0x00000000d5c57221 */ /* 0x000fca0000010000 */
[C---:B------:R-:W-:Y:S08]  /*10840*/  HMMA.16816.F32 R92, R76.reuse, R126, R92 ;  /* 0x0000007e4c5c723c */ /* 0x040ff0000000185c */
        /* <DEDUP_REMOVED lines=8> */
[----:B------:R-:W-:Y:S01]  /*108d0*/  HMMA.16816.F32 R116, R100, R118, R56 ;  /* 0x000000766474723c */ /* 0x000fe20000001838 */
[----:B------:R-:W-:-:S02]  /*108e0*/  IMAD.MOV.U32 R69, RZ, RZ, R248 ;  /* 0x000000ffff457224 */ /* 0x000fc400078e00f8 */
[----:B------:R-:W-:-:S05]  /*108f0*/  IMAD.MOV.U32 R70, RZ, RZ, R243 ;  /* 0x000000ffff467224 */ /* 0x000fca00078e00f3 */
[----:B------:R-:W-:Y:S01]  /*10900*/  HMMA.16816.F32 R112, R100, R12, R44 ;  /* 0x0000000c6470723c */ /* 0x000fe2000000182c */
[----:B------:R-:W-:Y:S02]  /*10910*/  IMAD.MOV.U32 R71, RZ, RZ, R240 ;  /* 0x000000ffff477224 */ /* 0x000fe400078e00f0 */
[----:B------:R-:W-:-:S05]  /*10920*/  IMAD.MOV.U32 R68, RZ, RZ, R236 ;  /* 0x000000ffff447224 */ /* 0x000fca00078e00ec */
[-C--:B------:R-:W-:Y:S08]  /*10930*/  HMMA.16816.F32 R76, R76, R14.reuse, R72 ;  /* 0x0000000e4c4c723c */ /* 0x080ff00000001848 */
[----:B------:R-:W-:Y:S01]  /*10940*/  HMMA.16816.F32 R100, R100, R14, R40 ;  /* 0x0000000e6464723c */ /* 0x000fe20000001828 */
[----:B------:R-:W-:Y:S03]  /*10950*/  @!UPT UIADD3 URZ, URZ, URZ, URZ ;  /* 0x0000003f3f3ff290 */ /* 0x000fe6000fffe03f */
[----:B------:R-:W-:Y:S11]  /*10960*/  @!P6 BRA `(.L_x_830) ;  /* 0x00007a800000e947 */ /* 0x000ff60003800000 */
[----:B------:R-:W2:Y:S04]  /*10970*/  LDL R252, [R1+0x24] ;  /* 0x0000240001fc7983 */ /* 0x000ea80000100800 */
[----:B------:R-:W3:Y:S04]  /*10980*/  LDL.64 R246, [R1+0x118] ;  /* 0x0001180001f67983 */ /* 0x000ee80000100a00 */
[----:B------:R-:W4:Y:S04]  /*10990*/  LDL.64 R230, [R1+0x110] ;  /* 0x0001100001e67983 */ /* 0x000f280000100a00 */
[----:B------:R-:W3:Y:S01]  /*109a0*/  LDL R227, [R1+0x160] ;  /* 0x0001600001e37983 */ /* 0x000ee20000100800 */
[----:B------:R-:W-:Y:S01]  /*109b0*/  IMAD.MOV.U32 R229, RZ, RZ, c[0x0][0x1a0] ;  /* 0x00006800ffe57624 */ /* 0x000fe200078e00ff */
[----:B------:R-:W-:-:S04]  /*109c0*/  DEPBAR.LE SB0, 0x0 ;  /* 0x000080000000791a */ /* 0x000fc80000000000 */
[----:B------:R-:W-:Y:S01]  /*109d0*/  IMAD.SHL.U32 R229, R229, 0x10, RZ ;  /* 0x00000010e5e57824 */ /* 0x000fe200078e00ff */
[----:B------:R-:W-:Y:S01]  /*109e0*/  BAR.SYNC.DEFER_BLOCKING 0x0 ;  /* 0x0000000000007b1d */ /* 0x000fe20000010000 */
[----:B------:R-:W-:Y:S02]  /*109f0*/  IMAD.MOV.U32 R12, RZ, RZ, c[0x0][0x1a0] ;  /* 0x00006800ff0c7624 */ /* 0x000fe400078e00ff */
[----:B------:R-:W-:-:S03]  /*10a00*/  @!P0 IMAD.MOV.U32 R7, RZ, RZ, c[0x0][0x1a4] ;  /* 0x00006900ff078624 */ /* 0x000fc600078e00ff */
[----:B-----5:R-:W-:Y:S01]  /*10a10*/  @P0 STS.128 [R188+0x6000], RZ ;  /* 0x006000ffbc000388 */ /* 0x020fe20000000c00 */
[----:B--2---:R-:W-:-:S04]  /*10a20*/  IADD3 R0, R252, -0x3, RZ ;  /* 0xfffffffdfc007810 */ /* 0x004fc80007ffe0ff */
[----:B------:R-:W-:Y:S01]  /*10a30*/  SHF.R.S32.HI R2, RZ, 0x1f, R0 ;  /* 0x0000001fff027819 */ /* 0x000fe20000011400 */
[----:B------:R-:W-:-:S04]  /*10a40*/  IMAD.WIDE.U32 R4, R0, c[0x0][0x1a0], RZ ;  /* 0x0000680000047a25 */ /* 0x000fc800078e00ff */
[----:B------:R-:W-:-:S04]  /*10a50*/  IMAD R2, R2, c[0x0][0x1a0], RZ ;  /* 0x0000680002027a24 */ /* 0x000fc800078e02ff */
[----:B------:R-:W-:Y:S01]  /*10a60*/  IMAD R0, R0, c[0x0][0x1a4], R2 ;  /* 0x0000690000007a24 */ /* 0x000fe200078e0202 */
[----:B---3--:R-:W-:-:S03]  /*10a70*/  LEA R2, P1, R4, R246, 0x6 ;  /* 0x000000f604027211 */ /* 0x008fc600078230ff */
[----:B------:R-:W-:Y:S01]  /*10a80*/  IMAD.IADD R3, R5, 0x1, R0 ;  /* 0x0000000105037824 */ /* 0x000fe200078e0200 */
[----:B------:R-:W-:-:S04]  /*10a90*/  @!P0 IADD3 R0, P2, R229, R2, RZ ;  /* 0x00000002e5008210 */ /* 0x000fc80007f5e0ff */
[----:B----4-:R-:W-:Y:S02]  /*10aa0*/  LEA.HI.X R3, R4, R231, R3, 0x6, P1 ;  /* 0x000000e704037211 */ /* 0x010fe400008f3403 */
[----:B------:R-:W-:-:S03]  /*10ab0*/  @!P0 LEA R10, P1, R0, c[0x0][0x170], 0x1 ;  /* 0x00005c00000a8a11 */ /* 0x000fc600078208ff */
[----:B------:R-:W-:Y:S01]  /*10ac0*/  @!P0 IMAD.X R5, R227, 0x1, R3, P2 ;  /* 0x00000001e3058824 */ /* 0x000fe200010e0603 */
[----:B------:R-:W-:Y:S02]  /*10ad0*/  @!P0 LEA R4, P2, R12, R2, 0x5 ;  /* 0x000000020c048211 */ /* 0x000fe400078428ff */
[----:B------:R-:W-:Y:S02]  /*10ae0*/  @!P0 LEA R8, P3, R2, c[0x0][0x170], 0x1 ;  /* 0x00005c0002088a11 */ /* 0x000fe400078608ff */
[----:B------:R-:W-:Y:S01]  /*10af0*/  @!P0 LEA.HI.X R11, R0, c[0x0][0x174], R5, 0x1, P1 ;  /* 0x00005d00000b8a11 */ /* 0x000fe200008f0c05 */
[----:B------:R-:W-:Y:S01]  /*10b00*/  @!P0 IMAD.MOV.U32 R0, RZ, RZ, c[0x0][0x1a4] ;  /* 0x00006900ff008624 */ /* 0x000fe200078e00ff */
[----:B------:R-:W-:Y:S02]  /*10b10*/  @!P0 LEA.HI.X R7, R12, R3, R7, 0x5, P2 ;  /* 0x000000030c078211 */ /* 0x000fe400010f2c07 */
[--C-:B------:R-:W-:Y:S01]  /*10b20*/  @!P0 LEA.HI.X R9, R2, c[0x0][0x174], R3.reuse, 0x1, P3 ;  /* 0x00005d0002098a11 */ /* 0x100fe200018f0c03 */
[----:B------:R-:W-:Y:S01]  /*10b30*/  @!P0 IMAD.WIDE.U32 R2, R12, 0x30, R2 ;  /* 0x000000300c028825 */ /* 0x000fe200078e0002 */
[----:B------:R-:W-:-:S03]  /*10b40*/  @!P0 LEA R6, P1, R4, c[0x0][0x170], 0x1 ;  /* 0x00005c0004068a11 */ /* 0x000fc600078208ff */
[----:B------:R-:W-:Y:S01]  /*10b50*/  @!P0 IMAD R0, R0, 0x30, RZ ;  /* 0x0000003000008824 */ /* 0x000fe200078e02ff */
[----:B------:R-:W-:Y:S01]  /*10b60*/  @!P0 LEA.HI.X R7, R4, c[0x0][0x174], R7, 0x1, P1 ;  /* 0x00005d0004078a11 */ /* 0x000fe200008f0c07 */
[----:B------:R-:W-:Y:S01]  /*10b70*/  @!PT LDS RZ, [RZ] ;  /* 0x00000000fffff984 */ /* 0x000fe20000000800 */
[----:B------:R-:W-:Y:S01]  /*10b80*/  @!PT LDS RZ, [RZ] ;  /* 0x00000000fffff984 */ /* 0x000fe20000000800 */
[----:B------:R-:W-:Y:S01]  /*10b90*/  @!PT LDS RZ, [RZ] ;  /* 0x00000000fffff984 */ /* 0x000fe20000000800 */
[----:B------:R1:W-:Y:S01]  /*10ba0*/  @!P0 LDGSTS.E.BYPASS.LTC128B.128 [R188+0x6000], [R8.64] ;  /* 0x0600000008bc8fae */ /* 0x0003e2000b901d62 */
[----:B------:R-:W-:Y:S01]  /*10bb0*/  @!P0 LEA R4, P1, R2, c[0x0][0x170], 0x1 ;  /* 0x00005c0002048a11 */ /* 0x000fe200078208ff */
[----:B------:R-:W-:Y:S02]  /*10bc0*/  @!P0 IMAD.IADD R0, R0, 0x1, R3 ;  /* 0x0000000100008824 */ /* 0x000fe400078e0203 */
        /* <DEDUP_REMOVED lines=18> */
[----:B-1----:R-:W1:Y:S04]  /*10cf0*/  LDSM.16.M88.4 R8, [R172+0x4000] ;  /* 0x00400000ac08783b */ /* 0x002e680000000200 */
[----:B------:R-:W3:Y:S04]  /*10d00*/  LDSM.16.M88.4 R36, [R172+0x4800] ;  /* 0x00480000ac24783b */ /* 0x000ee80000000200 */
[----:B------:R-:W4:Y:S04]  /*10d10*/  LDSM.16.M88.4 R32, [R172+0x5000] ;  /* 0x00500000ac20783b */ /* 0x000f280000000200 */
[----:B------:R-:W3:Y:S04]  /*10d20*/  LDSM.16.M88.4 R24, [R172+0x5800] ;  /* 0x00580000ac18783b */ /* 0x000ee80000000200 */
[----:B------:R-:W-:Y:S04]  /*10d30*/  LDSM.16.M88.4 R52, [R178+0x4000] ;  /* 0x00400000b234783b */ /* 0x000fe80000000200 */
[----:B--2---:R-:W2:Y:S04]  /*10d40*/  LDSM.16.M88.4 R4, [R182+0x2000] ;  /* 0x00200000b604783b */ /* 0x004ea80000000200 */
[----:B------:R-:W2:Y:S04]  /*10d50*/  LDSM.16.M88.4 R20, [R178+0x5800] ;  /* 0x00580000b214783b */ /* 0x000ea80000000200 */
[----:B------:R-:W2:Y:S04]  /*10d60*/  LDSM.16.M88.4 R44, [R178+0x4800] ;  /* 0x00480000b22c783b */ /* 0x000ea80000000200 */
[----:B------:R-:W2:Y:S04]  /*10d70*/  LDSM.16.M88.4 R40, [R178+0x5000] ;  /* 0x00500000b228783b */ /* 0x000ea80000000200 */
[----:B------:R-:W0:Y:S01]  /*10d80*/  LDGDEPBAR ;  /* 0x00000000000079af */ /* 0x000e220000000000 */
[-C--:B-1----:R-:W-:Y:S08]  /*10d90*/  HMMA.16816.F32 R192, R16, R8.reuse, RZ ;  /* 0x0000000810c0723c */ /* 0x082ff000000018ff */
[C---:B------:R-:W-:Y:S08]  /*10da0*/  HMMA.16816.F32 R64, R12.reuse, R8, RZ ;  /* 0x000000080c40723c */ /* 0x040ff000000018ff */
[-C--:B------:R-:W-:Y:S08]  /*10db0*/  HMMA.16816.F32 R156, R12, R10.reuse, RZ ;  /* 0x0000000a0c9c723c */ /* 0x080ff000000018ff */
[----:B------:R-:W-:Y:S01]  /*10dc0*/  HMMA.16816.F32 R168, R16, R10, RZ ;  /* 0x0000000a10a8723c */ /* 0x000fe200000018ff */
[----:B------:R-:W1:Y:S07]  /*10dd0*/  LDSM.16.M88.4 R8, [R182] ;  /* 0x00000000b608783b */ /* 0x000e6e0000000200 */
[C---:B---3--:R-:W-:Y:S08]  /*10de0*/  HMMA.16816.F32 R60, R12.reuse, R36, RZ ;  /* 0x000000240c3c723c */ /* 0x048ff000000018ff */
[C---:B----4-:R-:W-:Y:S08]  /*10df0*/  HMMA.16816.F32 R56, R12.reuse, R32, RZ ;  /* 0x000000200c38723c */ /* 0x050ff000000018ff */
[C---:B------:R-:W-:Y:S08]  /*10e00*/  HMMA.16816.F32 R72, R12.reuse, R24, RZ ;  /* 0x000000180c48723c */ /* 0x040ff000000018ff */
        /* <DEDUP_REMOVED lines=8> */
[----:B------:R-:W-:Y:S01]  /*10e90*/  HMMA.16816.F32 R24, R16, R26, RZ ;  /* 0x0000001a1018723c */ /* 0x000fe200000018ff */
[----:B------:R-:W-:Y:S07]  /*10ea0*/  LDSM.16.M88.4 R16, [R180+0x2000] ;  /* 0x00200000b410783b */ /* 0x000fee0000000200 */
[C---:B--2---:R-:W-:Y:S01]  /*10eb0*/  HMMA.16816.F32 R32, R4.reuse, R52, R64 ;  /* 0x000000340420723c */ /* 0x044fe20000001840 */
[----:B------:R-:W2:Y:S07]  /*10ec0*/  LDSM.16.M88.4 R64, [R183] ;  /* 0x00000000b740783b */ /* 0x000eae0000000200 */
[C---:B------:R-:W-:Y:S08]  /*10ed0*/  HMMA.16816.F32 R244, R4.reuse, R20, R72 ;  /* 0x0000001404f4723c */ /* 0x040ff00000001848 */
[C---:B------:R-:W-:Y:S01]  /*10ee0*/  HMMA.16816.F32 R208, R4.reuse, R44, R60 ;  /* 0x0000002c04d0723c */ /* 0x040fe2000000183c */
[----:B------:R-:W3:Y:S07]  /*10ef0*/  LDSM.16.M88.4 R60, [R186] ;  /* 0x00000000ba3c783b */ /* 0x000eee0000000200 */
[C---:B------:R-:W-:Y:S01]  /*10f00*/  HMMA.16816.F32 R204, R4.reuse, R40, R56 ;  /* 0x0000002804cc723c */ /* 0x040fe20000001838 */
[----:B------:R-:W4:Y:S07]  /*10f10*/  LDSM.16.M88.4 R56, [R185] ;  /* 0x00000000b938783b */ /* 0x000f2e0000000200 */
[----:B------:R-:W-:Y:S08]  /*10f20*/  HMMA.16816.F32 R72, R4, R42, R160 ;  /* 0x0000002a0448723c */ /* 0x000ff000000018a0 */
[C---:B-1----:R-:W-:Y:S08]  /*10f30*/  HMMA.16816.F32 R224, R8.reuse, R40, R68 ;  /* 0x0000002808e0723c */ /* 0x042ff00000001844 */
[C---:B------:R-:W-:Y:S01]  /*10f40*/  HMMA.16816.F32 R228, R8.reuse, R20, R12 ;  /* 0x0000001408e4723c */ /* 0x040fe2000000180c */
[----:B------:R-:W-:Y:S07]  /*10f50*/  LDSM.16.M88.4 R12, [R180] ;  /* 0x00000000b40c783b */ /* 0x000fee0000000200 */
[----:B------:R-:W-:Y:S01]  /*10f60*/  HMMA.16816.F32 R200, R8, R42, R36 ;  /* 0x0000002a08c8723c */ /* 0x000fe20000001824 */
[----:B------:R-:W1:Y:S04]  /*10f70*/  LDSM.16.M88.4 R40, [R184] ;  /* 0x00000000b828783b */ /* 0x000e680000000200 */
[----:B------:R-:W-:Y:S03]  /*10f80*/  LDSM.16.M88.4 R36, [R177] ;  /* 0x00000000b124783b */ /* 0x000fe60000000200 */
        /* <DEDUP_REMOVED lines=8> */
[----:B------:R-:W-:Y:S01]  /*11010*/  HMMA.16816.F32 R164, R8, R22, R24 ;  /* 0x0000001608a4723c */ /* 0x000fe20000001818 */
[----:B------:R-:W1:Y:S04]  /*11020*/  LDSM.16.M88.4 R8, [R181] ;  /* 0x00000000b508783b */ /* 0x000e680000000200 */
[----:B------:R-:W-:Y:S03]  /*11030*/  LDSM.16.M88.4 R20, [R177+0x1800] ;  /* 0x00180000b114783b */ /* 0x000fe60000000200 */
[----:B--2---:R-:W-:Y:S01]  /*11040*/  HMMA.16816.F32 R160, R16, R64, R32 ;  /* 0x0000004010a0723c */ /* 0x004fe20000001820 */
[----:B------:R-:W2:Y:S04]  /*11050*/  LDSM.16.M88.4 R32, [R177+0x800] ;  /* 0x00080000b120783b */ /* 0x000ea80000000200 */
[----:B------:R-:W2:Y:S01]  /*11060*/  LDSM.16.M88.4 R24, [R177+0x1000] ;  /* 0x00100000b118783b */ /* 0x000ea20000000200 */
[----:B------:R-:W-:-:S04]  /*11070*/  DEPBAR.LE SB0, 0x0 ;  /* 0x000080000000791a */ /* 0x000fc80000000000 */
[C---:B---3--:R-:W-:Y:S08]  /*11080*/  HMMA.16816.F32 R152, R16.reuse, R60, R208 ;  /* 0x0000003c1098723c */ /* 0x048ff000000018d0 */
[C---:B----4-:R-:W-:Y:S08]  /*11090*/  HMMA.16816.F32 R144, R16.reuse, R56, R204 ;  /* 0x000000381090723c */ /* 0x050ff000000018cc */
[C---:B------:R-:W-:Y:S08]  /*110a0*/  HMMA.16816.F32 R156, R16.reuse, R66, R156 ;  /* 0x00000042109c723c */ /* 0x040ff0000000189c */
[C---:B-1----:R-:W-:Y:S08]  /*110b0*/  HMMA.16816.F32 R68, R16.reuse, R40, R244 ;  /* 0x000000281044723c */ /* 0x042ff000000018f4 */
        /* <DEDUP_REMOVED lines=10> */
[----:B------:R-:W-:-:S07]  /*11160*/  IMAD.MOV.U32 R247, RZ, RZ, R252 ;  /* 0x000000fffff77224 */ /* 0x000fce00078e00fc */
[----:B------:R-:W-:Y:S01]  /*11170*/  HMMA.16816.F32 R12, R12, R42, R164 ;  /* 0x0000002a0c0c723c */ /* 0x000fe200000018a4 */
[----:B------:R-:W-:-:S07]  /*11180*/  ISETP.GE.AND P6, PT, R247, 0x4, PT ;  /* 0x00000004f700780c */ /* 0x000fce0003fc6270 */
[C---:B------:R-:W-:Y:S08]  /*11190*/  HMMA.16816.F32 R164, R4.reuse, R36, R160 ;  /* 0x0000002404a4723c */ /* 0x040ff000000018a0 */
[----:B------:R-:W-:Y:S08]  /*111a0*/  HMMA.16816.F32 R200, R4, R38, R156 ;  /* 0x0000002604c8723c */ /* 0x000ff0000000189c */
[C---:B------:R-:W-:Y:S08]  /*111b0*/  HMMA.16816.F32 R44, R8.reuse, R36, R44 ;  /* 0x00000024082c723c */ /* 0x040ff0000000182c */
[----:B------:R-:W-:Y:S08]  /*111c0*/  HMMA.16816.F32 R64, R8, R38, R64 ;  /* 0x000000260840723c */ /* 0x000ff00000001840 */
[C---:B--2---:R-:W-:Y:S08]  /*111d0*/  HMMA.16816.F32 R204, R4.reuse, R32, R152 ;  /* 0x0000002004cc723c */ /* 0x044ff00000001898 */
[C---:B------:R-:W-:Y:S08]  /*111e0*/  HMMA.16816.F32 R208, R4.reuse, R34, R148 ;  /* 0x0000002204d0723c */ /* 0x040ff00000001894 */
[----:B------:R-:W-:Y:S08]  /*111f0*/  HMMA.16816.F32 R224, R4, R22, R52 ;  /* 0x0000001604e0723c */ /* 0x000ff00000001834 */
[C---:B------:R-:W-:Y:S08]  /*11200*/  HMMA.16816.F32 R36, R8.reuse, R32, R16 ;  /* 0x000000200824723c */ /* 0x040ff00000001810 */
[----:B------:R-:W-:Y:S08]  /*11210*/  HMMA.16816.F32 R60, R8, R34, R60 ;  /* 0x00000022083c723c */ /* 0x000ff0000000183c */
[C---:B------:R-:W-:Y:S08]  /*11220*/  HMMA.16816.F32 R212, R4.reuse, R24, R144 ;  /* 0x0000001804d4723c */ /* 0x040ff00000001890 */
[----:B------:R-:W-:Y:S08]  /*11230*/  HMMA.16816.F32 R216, R4, R26, R72 ;  /* 0x0000001a04d8723c */ /* 0x000ff00000001848 */
[C---:B------:R-:W-:Y:S08]  /*11240*/  HMMA.16816.F32 R32, R8.reuse, R24, R168 ;  /* 0x000000180820723c */ /* 0x040ff000000018a8 */
[----:B------:R-:W-:Y:S08]  /*11250*/  HMMA.16816.F32 R52, R8, R26, R56 ;  /* 0x0000001a0834723c */ /* 0x000ff00000001838 */
[-C--:B------:R-:W-:Y:S08]  /*11260*/  HMMA.16816.F32 R220, R4, R20.reuse, R68 ;  /* 0x0000001404dc723c */ /* 0x080ff00000001844 */
[C---:B------:R-:W-:Y:S08]  /*11270*/  HMMA.16816.F32 R40, R8.reuse, R20, R192 ;  /* 0x000000140828723c */ /* 0x040ff000000018c0 */
[----:B------:R-:W-:Y:S01]  /*11280*/  HMMA.16816.F32 R24, R8, R22, R12 ;  /* 0x000000160818723c */ /* 0x000fe2000000180c */
[----:B------:R-:W-:Y:S06]  /*11290*/  BAR.SYNC.DEFER_BLOCKING 0x0 ;  /* 0x0000000000007b1d */ /* 0x000fec0000010000 */
[----:B------:R-:W-:Y:S05]  /*112a0*/  @!P6 BRA `(.L_x_834) ;  /* 0x000003500000e947 */ /* 0x000fea0003800000 */
[----:B------:R-:W2:Y:S04]  /*112b0*/  LDL.64 R250, [R1+0x150] ;  /* 0x0001500001fa7983 */ /* 0x000ea80000100a00 */
[----:B------:R-:W3:Y:S01]  /*112c0*/  LDL.64 R30, [R1+0x148] ;  /* 0x00014800011e7983 */ /* 0x000ee20000100a00 */
[----:B------:R-:W-:Y:S01]  /*112d0*/  IADD3 R0, R247, -0x4, RZ ;  /* 0xfffffffcf7007810 */ /* 0x000fe20007ffe0ff */
[----:B------:R-:W-:Y:S01]  /*112e0*/  IMAD.MOV.U32 R12, RZ, RZ, c[0x0][0x198] ;  /* 0x00006600ff0c7624 */ /* 0x000fe200078e00ff */
[----:B------:R-:W-:Y:S01]  /*112f0*/  BSSY B0, `(.L_x_835) ;  /* 0x000002f000007945 */ /* 0x000fe20003800000 */
[----:B------:R-:W-:Y:S01]  /*11300*/  @!P0 IMAD.MOV.U32 R11, RZ, RZ, c[0x0][0x19c] ;  /* 0x00006700ff0b8624 */ /* 0x000fe200078e00ff */
[----:B------:R-:W-:Y:S01]  /*11310*/  SHF.R.S32.HI R2, RZ, 0x1f, R0 ;  /* 0x0000001fff027819 */ /* 0x000fe20000011400 */
[----:B------:R-:W-:Y:S01]  /*11320*/  IMAD.WIDE.U32 R4, R0, c[0x0][0x198], RZ ;  /* 0x0000660000047a25 */ /* 0x000fe200078e00ff */
[----:B------:R1:W-:Y:S03]  /*11330*/  @P0 STS.128 [R188+0x4000], RZ ;  /* 0x004000ffbc000388 */ /* 0x0003e60000000c00 */
[----:B------:R-:W-:-:S02]  /*11340*/  IMAD R2, R2, c[0x0][0x198], RZ ;  /* 0x0000660002027a24 */ /* 0x000fc400078e02ff */
[----:B------:R-:W-:Y:S02]  /*11350*/  @!P0 IMAD.MOV.U32 R7, RZ, RZ, c[0x0][0x19c] ;  /* 0x00006700ff078624 */ /* 0x000fe400078e00ff */
[----:B------:R-:W-:-:S04]  /*11360*/  IMAD R0, R0, c[0x0][0x19c], R2 ;  /* 0x0000670000007a24 */ /* 0x000fc800078e0202 */
[----:B------:R-:W-:Y:S01]  /*11370*/  IMAD.IADD R0, R5, 0x1, R0 ;  /* 0x0000000105007824 */ /* 0x000fe200078e0200 */
[----:B--2---:R-:W-:-:S04]  /*11380*/  LEA R2, P1, R4, R250, 0x6 ;  /* 0x000000fa04027211 */ /* 0x004fc800078230ff */
[-C--:B------:R-:W-:Y:S02]  /*11390*/  @!P0 LEA R5, P4, R12, R2.reuse, 0x4 ;  /* 0x000000020c058211 */ /* 0x080fe400078820ff */
[----:B---3--:R-:W-:Y:S02]  /*113a0*/  LEA.HI.X R3, R4, R31, R0, 0x6, P1 ;  /* 0x0000001f04037211 */ /* 0x008fe400008f3400 */
[----:B------:R-:W-:Y:S02]  /*113b0*/  @!P0 LEA R0, P2, R12, R2, 0x5 ;  /* 0x000000020c008211 */ /* 0x000fe400078428ff */
[----:B------:R-:W-:Y:S02]  /*113c0*/  @!P0 LEA R8, P5, R2, c[0x0][0x168], 0x1 ;  /* 0x00005a0002088a11 */ /* 0x000fe400078a08ff */
[----:B------:R-:W-:Y:S02]  /*113d0*/  @!P0 LEA R6, P3, R5, c[0x0][0x168], 0x1 ;  /* 0x00005a0005068a11 */ /* 0x000fe400078608ff */
[----:B------:R-:W-:-:S02]  /*113e0*/  @!P0 LEA.HI.X R11, R12, R3, R11, 0x4, P4 ;  /* 0x000000030c0b8211 */ /* 0x000fc400020f240b */
[----:B------:R-:W-:Y:S02]  /*113f0*/  @!P0 LEA R4, P1, R0, c[0x0][0x168], 0x1 ;  /* 0x00005a0000048a11 */ /* 0x000fe400078208ff */
        /* <DEDUP_REMOVED lines=21> */
[----:B-1----:R-:W-:Y:S01]  /*11550*/  IMAD.WIDE.U32 R4, R12, 0x30, R2 ;  /* 0x000000300c047825 */ /* 0x002fe200078e0002 */
        /* <DEDUP_REMOVED lines=8> */
.L_x_836:
[----:B------:R-:W-:Y:S05]  /*115e0*/  BSYNC B0 ;  /* 0x0000000000007941 */ /* 0x000fea0003800000 */
.L_x_835:
[----:B------:R-:W0:Y:S02]  /*115f0*/  LDGDEPBAR ;  /* 0x00000000000079af */ /* 0x000e240000000000 */
.L_x_834:
[----:B-1----:R-:W2:Y:S04]  /*11600*/  LDL.LU R4, [R1+0x120] ;  /* 0x0001200001047983 */ /* 0x002ea80000300800 */
[----:B------:R-:W3:Y:S04]  /*11610*/  LDL.LU R3, [R1+0x10c] ;  /* 0x00010c0001037983 */ /* 0x000ee80000300800 */
[----:B------:R-:W4:Y:S01]  /*11620*/  LDL R2, [R1+0x104] ;  /* 0x0001040001027983 */ /* 0x000f220000100800 */
[----:B------:R-:W-:-:S03]  /*11630*/  IADD3 R235, R247, -0x3, RZ ;  /* 0xfffffffdf7eb7810 */ /* 0x000fc60007ffe0ff */
[----:B------:R-:W1:Y:S04]  /*11640*/  S2R R0, SR_TID.X ;  /* 0x0000000000007919 */ /* 0x000e680000002100 */
[----:B------:R-:W-:Y:S04]  /*11650*/  STL [R1+0x1a4], R173 ;  /* 0x0001a4ad01007387 */ /* 0x000fe80000100800 */
[----:B------:R-:W-:Y:S04]  /*11660*/  STL [R1+0x1a0], R176 ;  /* 0x0001a0b001007387 */ /* 0x000fe80000100800 */
[----:B------:R-:W-:Y:S04]  /*11670*/  STL [R1+0x19c], R174 ;  /* 0x00019cae01007387 */ /* 0x000fe80000100800 */
[----:B------:R-:W-:Y:S04]  /*11680*/  STL [R1+0x198], R175 ;  /* 0x000198af01007387 */ /* 0x000fe80000100800 */
[----:B------:R-:W-:Y:S01]  /*11690*/  STL [R1+0x194], R188 ;  /* 0x000194bc01007387 */ /* 0x000fe20000100800 */
[----:B-1----:R-:W-:-:S03]  /*116a0*/  IMAD.SHL.U32 R0, R0, 0x2, RZ ;  /* 0x0000000200007824 */ /* 0x002fc600078e00ff */
[----:B------:R-:W-:Y:S02]  /*116b0*/  STL [R1+0x190], R186 ;  /* 0x000190ba01007387 */ /* 0x000fe40000100800 */
[----:B------:R-:W-:Y:S02]  /*116c0*/  LOP3.LUT R0, R0, 0x6, RZ, 0xc0, !PT ;  /* 0x0000000600007812 */ /* 0x000fe400078ec0ff */
[----:B------:R-:W-:Y:S03]  /*116d0*/  STL [R1+0x18c], R185 ;  /* 0x00018cb901007387 */ /* 0x000fe60000100800 */
[----:B------:R-:W-:Y:S01]  /*116e0*/  IMAD R0, R235, 0x40, R0 ;  /* 0x00000040eb007824 */ /* 0x000fe200078e0200 */
[----:B------:R-:W-:Y:S04]  /*116f0*/  STL [R1+0x188], R184 ;  /* 0x000188b801007387 */ /* 0x000fe80000100800 */
[C---:B------:R-:W-:Y:S01]  /*11700*/  IADD3 R9, R0.reuse, 0x1, RZ ;  /* 0x0000000100097810 */ /* 0x040fe20007ffe0ff */
[----:B------:R-:W-:Y:S01]  /*11710*/  STL [R1+0x184], R183 ;  /* 0x000184b701007387 */ /* 0x000fe20000100800 */
[----:B------:R-:W-:-:S02]  /*11720*/  ISETP.GE.AND P1, PT, R0, R49, PT ;  /* 0x000000310000720c */ /* 0x000fc40003f26270 */
[C---:B------:R-:W-:Y:S01]  /*11730*/  ISETP.GE.AND P0, PT, R9.reuse, R49, PT ;  /* 0x000000310900720c */ /* 0x040fe20003f06270 */
[----:B------:R-:W-:Y:S01]  /*11740*/  STL [R1+0x180], R182 ;  /* 0x000180b601007387 */ /* 0x000fe20000100800 */
[C---:B------:R-:W-:Y:S02]  /*11750*/  IADD3 R8, R0.reuse, 0x8, RZ ;  /* 0x0000000800087810 */ /* 0x040fe40007ffe0ff */
[C---:B------:R-:W-:Y:S01]  /*11760*/  IADD3 R7, R0.reuse, 0x9, RZ ;  /* 0x0000000900077810 */ /* 0x040fe20007ffe0ff */
[----:B------:R-:W-:Y:S01]  /*11770*/  STL [R1+0x17c], R181 ;  /* 0x00017cb501007387 */ /* 0x000fe20000100800 */
[-C--:B------:R-:W-:Y:S02]  /*11780*/  ISETP.GE.AND P3, PT, R0, R48.reuse, PT ;  /* 0x000000300000720c */ /* 0x080fe40003f66270 */
[----:B------:R-:W-:Y:S01]  /*11790*/  ISETP.GE.AND P2, PT, R9, R48, PT ;  /* 0x000000300900720c */ /* 0x000fe20003f46270 */
[----:B------:R-:W-:Y:S01]  /*117a0*/  STL [R1+0x178], R180 ;  /* 0x000178b401007387 */ /* 0x000fe20000100800 */
[----:B------:R-:W-:-:S02]  /*117b0*/  FSEL R20, R46, -INF , !P1 ;  /* 0xff8000002e147808 */ /* 0x000fc40004800000 */
[----:B------:R-:W-:Y:S01]  /*117c0*/  FSEL R21, R47, -INF , !P0 ;  /* 0xff8000002f157808 */ /* 0x000fe20004000000 */
[----:B------:R-:W-:Y:S01]  /*117d0*/  STL [R1+0x174], R179 ;  /* 0x000174b301007387 */ /* 0x000fe20000100800 */
[-C--:B------:R-:W-:Y:S02]  /*117e0*/  ISETP.GE.AND P1, PT, R8, R49.reuse, PT ;  /* 0x000000310800720c */ /* 0x080fe40003f26270 */
[----:B------:R-:W-:Y:S01]  /*117f0*/  ISETP.GE.AND P0, PT, R7, R49, PT ;  /* 0x000000310700720c */ /* 0x000fe20003f06270 */
[----:B------:R1:W-:Y:S01]  /*11800*/  STL [R1+0x170], R178 ;  /* 0x000170b201007387 */ /* 0x0003e20000100800 */
[C---:B------:R-:W-:Y:S02]  /*11810*/  IADD3 R6, R0.reuse, 0x10, RZ ;  /* 0x0000001000067810 */ /* 0x040fe40007ffe0ff */
[----:B------:R-:W-:Y:S01]  /*11820*/  IADD3 R5, R0, 0x11, RZ ;  /* 0x0000001100057810 */ /* 0x000fe20007ffe0ff */
[----:B------:R-:W-:Y:S01]  /*11830*/  STL [R1+0x16c], R177 ;  /* 0x00016cb101007387 */ /* 0x000fe20000100800 */
[----:B------:R-:W-:-:S02]  /*11840*/  FSEL R15, R44, -INF , !P3 ;  /* 0xff8000002c0f7808 */ /* 0x000fc40005800000 */
[----:B------:R-:W-:Y:S01]  /*11850*/  FSEL R18, R45, -INF , !P2 ;  /* 0xff8000002d127808 */ /* 0x000fe20005000000 */
[----:B------:R-:W-:Y:S01]  /*11860*/  STL [R1+0x168], R172 ;  /* 0x000168ac01007387 */ /* 0x000fe20000100800 */
[-C--:B------:R-:W-:Y:S02]  /*11870*/  ISETP.GE.AND P3, PT, R8, R48.reuse, PT ;  /* 0x000000300800720c */ /* 0x080fe40003f66270 */
[----:B------:R-:W-:Y:S01]  /*11880*/  ISETP.GE.AND P2, PT, R7, R48, PT ;  /* 0x000000300700720c */ /* 0x000fe20003f46270 */
[----:B------:R-:W-:Y:S01]  /*11890*/  STL [R1+0x9c], R235 ;  /* 0x00009ceb01007387 */ /* 0x000fe20000100800 */
        /* <DEDUP_REMOVED lines=10> */
[----:B------:R-:W-:Y:S02]  /*11940*/  IADD3 R10, R0, 0x21, RZ ;  /* 0x00000021000a7810 */ /* 0x000fe40007ffe0ff */
[----:B------:R-:W-:Y:S02]  /*11950*/  FSEL R36, R36, -INF , !P3 ;  /* 0xff80000024247808 */ /* 0x000fe40005800000 */
[----:B------:R-:W-:Y:S02]  /*11960*/  FSEL R37, R37, -INF , !P2 ;  /* 0xff80000025257808 */ /* 0x000fe40005000000 */
[C---:B------:R-:W-:Y:S02]  /*11970*/  IADD3 R12, R0.reuse, 0x29, RZ ;  /* 0x00000029000c7810 */ /* 0x040fe40007ffe0ff */
[----:B------:R-:W-:-:S02]  /*11980*/  IADD3 R11, R0, 0x28, RZ ;  /* 0x00000028000b7810 */ /* 0x000fc40007ffe0ff */
[C---:B------:R-:W-:Y:S02]  /*11990*/  IADD3 R13, R0.reuse, 0x30, RZ ;  /* 0x00000030000d7810 */ /* 0x040fe40007ffe0ff */
[C---:B------:R-:W-:Y:S02]  /*119a0*/  IADD3 R16, R0.reuse, 0x31, RZ ;  /* 0x0000003100107810 */ /* 0x040fe40007ffe0ff */
[C---:B------:R-:W-:Y:S02]  /*119b0*/  IADD3 R17, R0.reuse, 0x38, RZ ;  /* 0x0000003800117810 */ /* 0x040fe40007ffe0ff */
[----:B------:R-:W-:Y:S02]  /*119c0*/  IADD3 R19, R0, 0x39, RZ ;  /* 0x0000003900137810 */ /* 0x000fe40007ffe0ff */
[C---:B------:R-:W-:Y:S02]  /*119d0*/  ISETP.GE.AND P5, PT, R11.reuse, R49, PT ;  /* 0x000000310b00720c */ /* 0x040fe40003fa6270 */
[----:B------:R-:W-:-:S02]  /*119e0*/  ISETP.GE.AND P4, PT, R11, R48, PT ;  /* 0x000000300b00720c */ /* 0x000fc40003f86270 */
[----:B------:R-:W-:Y:S02]  /*119f0*/  FSEL R157, R54, -INF , !P5 ;  /* 0xff800000369d7808 */ /* 0x000fe40006800000 */
[-C--:B------:R-:W-:Y:S02]  /*11a00*/  ISETP.GE.AND P5, PT, R19, R48.reuse, PT ;  /* 0x000000301300720c */ /* 0x080fe40003fa6270 */
[----:B------:R-:W-:Y:S02]  /*11a10*/  FSEL R71, R52, -INF , !P4 ;  /* 0xff80000034477808 */ /* 0x000fe40006000000 */
[----:B------:R-:W-:Y:S01]  /*11a20*/  ISETP.GE.AND P4, PT, R16, R48, PT ;  /* 0x000000301000720c */ /* 0x000fe20003f86270 */
[----:B--2---:R-:W-:Y:S01]  /*11a30*/  IMAD.MOV.U32 R232, RZ, RZ, R4 ;  /* 0x000000ffffe87224 */ /* 0x004fe200078e0004 */
[C---:B------:R-:W-:Y:S01]  /*11a40*/  IADD3 R4, R0.reuse, 0x18, RZ ;  /* 0x0000001800047810 */ /* 0x040fe20007ffe0ff */
[----:B---3--:R-:W-:Y:S01]  /*11a50*/  IMAD.MOV.U32 R233, RZ, RZ, R3 ;  /* 0x000000ffffe97224 */ /* 0x008fe200078e0003 */
[----:B------:R-:W-:-:S02]  /*11a60*/  IADD3 R3, R0, 0x19, RZ ;  /* 0x0000001900037810 */ /* 0x000fc40007ffe0ff */
[-C--:B------:R-:W-:Y:S01]  /*11a70*/  ISETP.GE.AND P1, PT, R4, R49.reuse, PT ;  /* 0x000000310400720c */ /* 0x080fe20003f26270 */
[----:B----4-:R-:W-:Y:S01]  /*11a80*/  IMAD.MOV.U32 R234, RZ, RZ, R2 ;  /* 0x000000ffffea7224 */ /* 0x010fe200078e0002 */
[C---:B------:R-:W-:Y:S01]  /*11a90*/  ISETP.GE.AND P0, PT, R3.reuse, R49, PT ;  /* 0x000000310300720c */ /* 0x040fe20003f06270 */
[----:B-1----:R-:W-:Y:S01]  /*11aa0*/  IMAD.MOV.U32 R178, RZ, RZ, R233 ;  /* 0x000000ffffb27224 */ /* 0x002fe200078e00e9 */
[----:B------:R-:W-:Y:S01]  /*11ab0*/  IADD3 R2, R0, 0x20, RZ ;  /* 0x0000002000027810 */ /* 0x000fe20007ffe0ff */
[----:B------:R-:W-:Y:S01]  /*11ac0*/  IMAD.MOV.U32 R250, RZ, RZ, R234 ;  /* 0x000000fffffa7224 */ /* 0x000fe200078e00ea */
[-C--:B------:R-:W-:Y:S02]  /*11ad0*/  ISETP.GE.AND P3, PT, R4, R48.reuse, PT ;  /* 0x000000300400720c */ /* 0x080fe40003f66270 */
[----:B------:R-:W-:Y:S02]  /*11ae0*/  ISETP.GE.AND P2, PT, R3, R48, PT ;  /* 0x000000300300720c */ /* 0x000fe40003f46270 */
[----:B------:R-:W-:-:S02]  /*11af0*/  FSEL R163, R62, -INF , !P1 ;  /* 0xff8000003ea37808 */ /* 0x000fc40004800000 */
[----:B------:R-:W-:Y:S02]  /*11b00*/  FSEL R162, R63, -INF , !P0 ;  /* 0xff8000003fa27808 */ /* 0x000fe40004000000 */
[-C--:B------:R-:W-:Y:S02]  /*11b10*/  ISETP.GE.AND P1, PT, R2, R49.reuse, PT ;  /* 0x000000310200720c */ /* 0x080fe40003f26270 */
[----:B------:R-:W-:Y:S02]  /*11b20*/  ISETP.GE.AND P0, PT, R10, R49, PT ;  /* 0x000000310a00720c */ /* 0x000fe40003f06270 */
[----:B------:R-:W-:Y:S02]  /*11b30*/  FSEL R150, R60, -INF , !P3 ;  /* 0xff8000003c967808 */ /* 0x000fe40005800000 */
[----:B------:R-:W-:Y:S02]  /*11b40*/  FSEL R149, R61, -INF , !P2 ;  /* 0xff8000003d957808 */ /* 0x000fe40005000000 */
[----:B------:R-:W-:-:S02]  /*11b50*/  ISETP.GE.AND P3, PT, R2, R48, PT ;  /* 0x000000300200720c */ /* 0x000fc40003f66270 */
[----:B------:R-:W-:Y:S02]  /*11b60*/  ISETP.GE.AND P2, PT, R10, R48, PT ;  /* 0x000000300a00720c */ /* 0x000fe40003f46270 */
[----:B------:R-:W-:Y:S02]  /*11b70*/  FSEL R161, R34, -INF , !P1 ;  /* 0xff80000022a17808 */ /* 0x000fe40004800000 */
[----:B------:R-:W-:Y:S02]  /*11b80*/  FSEL R160, R35, -INF , !P0 ;  /* 0xff80000023a07808 */ /* 0x000fe40004000000 */
[C---:B------:R-:W-:Y:S02]  /*11b90*/  ISETP.GE.AND P1, PT, R0.reuse, R51, PT ;  /* 0x000000330000720c */ /* 0x040fe40003f26270 */
[----:B------:R-:W-:Y:S02]  /*11ba0*/  ISETP.GE.AND P0, PT, R0, R50, PT ;  /* 0x000000320000720c */ /* 0x000fe40003f06270 */
[----:B------:R-:W-:-:S02]  /*11bb0*/  FMNMX.FTZ R0, R243, R15, !PT ;  /* 0x0000000ff3007209 */ /* 0x000fc40007810000 */
[----:B------:R-:W-:Y:S02]  /*11bc0*/  FSEL R147, R32, -INF , !P3 ;  /* 0xff80000020937808 */ /* 0x000fe40005800000 */
[----:B------:R-:W-:Y:S02]  /*11bd0*/  FSEL R146, R33, -INF , !P2 ;  /* 0xff80000021927808 */ /* 0x000fe40005000000 */
[-C--:B------:R-:W-:Y:S02]  /*11be0*/  ISETP.GE.AND P3, PT, R12, R48.reuse, PT ;  /* 0x000000300c00720c */ /* 0x080fe40003f66270 */
[----:B------:R-:W-:Y:S02]  /*11bf0*/  ISETP.GE.AND P2, PT, R13, R48, PT ;  /* 0x000000300d00720c */ /* 0x000fe40003f46270 */
[----:B------:R-:W-:Y:S02]  /*11c00*/  FMNMX.FTZ R0, R18, R0, !PT ;  /* 0x0000000012007209 */ /* 0x000fe40007810000 */
[----:B------:R-:W-:-:S02]  /*11c10*/  FSEL R61, R53, -INF , !P3 ;  /* 0xff800000353d7808 */ /* 0x000fc40005800000 */
[----:B------:R-:W-:Y:S02]  /*11c20*/  FSEL R53, R40, -INF , !P2 ;  /* 0xff80000028357808 */ /* 0x000fe40005000000 */
[-C--:B------:R-:W-:Y:S02]  /*11c30*/  ISETP.GE.AND P3, PT, R12, R49.reuse, PT ;  /* 0x000000310c00720c */ /* 0x080fe40003f66270 */
[----:B------:R-:W-:Y:S02]  /*11c40*/  ISETP.GE.AND P2, PT, R17, R48, PT ;  /* 0x000000301100720c */ /* 0x000fe40003f46270 */
[----:B------:R-:W-:Y:S02]  /*11c50*/  FMNMX.FTZ R0, R22, R0, !PT ;  /* 0x0000000016007209 */ /* 0x000fe40007810000 */
[----:B------:R-:W-:Y:S02]  /*11c60*/  FSEL R155, R55, -INF , !P3 ;  /* 0xff800000379b7808 */ /* 0x000fe40005800000 */
[----:B------:R-:W-:-:S02]  /*11c70*/  ISETP.GE.AND P3, PT, R13, R49, PT ;  /* 0x000000310d00720c */ /* 0x000fc40003f66270 */
[----:B------:R-:W-:Y:S02]  /*11c80*/  FSEL R35, R24, -INF , !P2 ;  /* 0xff80000018237808 */ /* 0x000fe40005000000 */
[----:B------:R-:W-:Y:S02]  /*11c90*/  FMNMX.FTZ R0, R23, R0, !PT ;  /* 0x0000000017007209 */ /* 0x000fe40007810000 */
[----:B------:R-:W-:Y:S02]  /*11ca0*/  ISETP.GE.AND P2, PT, R16, R49, PT ;  /* 0x000000311000720c */ /* 0x000fe40003f46270 */
[----:B------:R-:W-:Y:S02]  /*11cb0*/  FSEL R151, R164, -INF , !P1 ;  /* 0xff800000a4977808 */ /* 0x000fe40004800000 */
[----:B------:R-:W-:Y:S02]  /*11cc0*/  FSEL R168, R166, -INF , !P0 ;  /* 0xff800000a6a87808 */ /* 0x000fe40004000000 */
[----:B------:R-:W-:-:S02]  /*11cd0*/  ISETP.GE.AND P1, PT, R7, R51, PT ;  /* 0x000000330700720c */ /* 0x000fc40003f26270 */
[----:B------:R-:W-:Y:S02]  /*11ce0*/  ISETP.GE.AND P0, PT, R7, R50, PT ;  /* 0x000000320700720c */ /* 0x000fe40003f06270 */
[----:B------:R-:W-:Y:S02]  /*11cf0*/  FSEL R152, R42, -INF , !P3 ;  /* 0xff8000002a987808 */ /* 0x000fe40005800000 */
[----:B------:R-:W-:Y:S02]  /*11d00*/  FMNMX.FTZ R7, R36, R0, !PT ;  /* 0x0000000024077209 */ /* 0x000fe40007810000 */
[----:B------:R-:W-:Y:S02]  /*11d10*/  FSEL R42, R43, -INF , !P2 ;  /* 0xff8000002b2a7808 */ /* 0x000fe40005000000 */
[----:B------:R-:W-:Y:S02]  /*11d20*/  FSEL R34, R25, -INF , !P5 ;  /* 0xff80000019227808 */ /* 0x000fe40006800000 */
[----:B------:R-:W-:-:S02]  /*11d30*/  FMNMX.FTZ R0, R248, R20, !PT ;  /* 0x00000014f8007209 */ /* 0x000fc40007810000 */
[C---:B------:R-:W-:Y:S02]  /*11d40*/  ISETP.GE.AND P5, PT, R9.reuse, R51, PT ;  /* 0x000000330900720c */ /* 0x040fe40003fa6270 */
[----:B------:R-:W-:Y:S02]  /*11d50*/  ISETP.GE.AND P2, PT, R9, R50, PT ;  /* 0x000000320900720c */ /* 0x000fe40003f46270 */
[----:B------:R-:W-:Y:S02]  /*11d60*/  FSEL R40, R41, -INF , !P4 ;  /* 0xff80000029287808 */ /* 0x000fe40006000000 */
[----:B------:R-:W-:Y:S02]  /*11d70*/  FMNMX.FTZ R7, R37, R7, !PT ;  /* 0x0000000725077209 */ /* 0x000fe40007810000 */
[-C--:B------:R-:W-:Y:S02]  /*11d80*/  ISETP.GE.AND P4, PT, R17, R49.reuse, PT ;  /* 0x000000311100720c */ /* 0x080fe40003f86270 */
        /* <DEDUP_REMOVED lines=9> */
[----:B------:R-:W-:Y:S02]  /*11e20*/  FMNMX.FTZ R0, R30, R0, !PT ;  /* 0x000000001e007209 */ /* 0x000fe40007810000 */
[C---:B------:R-:W-:Y:S02]  /*11e30*/  ISETP.GE.AND P4, PT, R8.reuse, R51, PT ;  /* 0x000000330800720c */ /* 0x040fe40003f86270 */
[----:B------:R-:W-:Y:S02]  /*11e40*/  ISETP.GE.AND P3, PT, R8, R50, PT ;  /* 0x000000320800720c */ /* 0x000fe40003f66270 */
[----:B------:R-:W-:-:S02]  /*11e50*/  FMNMX.FTZ R6, R149, R6, !PT ;  /* 0x0000000695067209 */ /* 0x000fc40007810000 */
[----:B------:R-:W-:Y:S02]  /*11e60*/  FMNMX.FTZ R0, R31, R0, !PT ;  /* 0x000000001f007209 */ /* 0x000fe40007810000 */
[----:B------:R-:W-:Y:S02]  /*11e70*/  FSEL R156, R200, -INF , !P4 ;  /* 0xff800000c89c7808 */ /* 0x000fe40006000000 */
[----:B------:R-:W-:Y:S02]  /*11e80*/  FSEL R170, R202, -INF , !P3 ;  /* 0xff800000caaa7808 */ /* 0x000fe40005800000 */
[C---:B------:R-:W-:Y:S02]  /*11e90*/  ISETP.GE.AND P4, PT, R5.reuse, R51, PT ;  /* 0x000000330500720c */ /* 0x040fe40003f86270 */
[----:B------:R-:W-:Y:S02]  /*11ea0*/  ISETP.GE.AND P3, PT, R5, R50, PT ;  /* 0x000000320500720c */ /* 0x000fe40003f66270 */
[----:B------:R-:W-:-:S02]  /*11eb0*/  FMNMX.FTZ R5, R147, R6, !PT ;  /* 0x0000000693057209 */ /* 0x000fc40007810000 */
[----:B------:R-:W-:Y:S02]  /*11ec0*/  FMNMX.FTZ R0, R45, R0, !PT ;  /* 0x000000002d007209 */ /* 0x000fe40007810000 */
[----:B------:R-:W-:Y:S02]  /*11ed0*/  FMNMX.FTZ R5, R146, R5, !PT ;  /* 0x0000000592057209 */ /* 0x000fe40007810000 */
[----:B------:R-:W-:Y:S02]  /*11ee0*/  FMNMX.FTZ R0, R64, R0, !PT ;  /* 0x0000000040007209 */ /* 0x000fe40007810000 */
[----:B------:R-:W-:Y:S02]  /*11ef0*/  FSEL R148, R201, -INF , !P1 ;  /* 0xff800000c9947808 */ /* 0x000fe40004800000 */
[----:B------:R-:W-:Y:S02]  /*11f00*/  FSEL R169, R203, -INF , !P0 ;  /* 0xff800000cba97808 */ /* 0x000fe40004000000 */
[----:B------:R-:W-:-:S02]  /*11f10*/  ISETP.GE.AND P1, PT, R4, R51, PT ;  /* 0x000000330400720c */ /* 0x000fc40003f26270 */
[----:B------:R-:W-:Y:S02]  /*11f20*/  ISETP.GE.AND P0, PT, R4, R50, PT ;  /* 0x000000320400720c */ /* 0x000fe40003f06270 */
[----:B------:R-:W-:Y:S02]  /*11f30*/  FMNMX.FTZ R4, R71, R5, !PT ;  /* 0x0000000547047209 */ /* 0x000fe40007810000 */
[----:B------:R-:W-:Y:S02]  /*11f40*/  FMNMX.FTZ R0, R163, R0, !PT ;  /* 0x00000000a3007209 */ /* 0x000fe40007810000 */
[----:B------:R-:W-:Y:S02]  /*11f50*/  FMNMX.FTZ R4, R61, R4, !PT ;  /* 0x000000043d047209 */ /* 0x000fe40007810000 */
[----:B------:R-:W-:Y:S02]  /*11f60*/  FMNMX.FTZ R0, R162, R0, !PT ;  /* 0x00000000a2007209 */ /* 0x000fe40007810000 */
[----:B------:R-:W-:-:S02]  /*11f70*/  FSEL R143, R204, -INF , !P5 ;  /* 0xff800000cc8f7808 */ /* 0x000fc40006800000 */
[----:B------:R-:W-:Y:S02]  /*11f80*/  FSEL R167, R206, -INF , !P2 ;  /* 0xff800000cea77808 */ /* 0x000fe40005000000 */
[C---:B------:R-:W-:Y:S02]  /*11f90*/  ISETP.GE.AND P5, PT, R3.reuse, R51, PT ;  /* 0x000000330300720c */ /* 0x040fe40003fa6270 */
[----:B------:R-:W-:Y:S02]  /*11fa0*/  ISETP.GE.AND P2, PT, R3, R50, PT ;  /* 0x000000320300720c */ /* 0x000fe40003f46270 */
[----:B------:R-:W-:Y:S02]  /*11fb0*/  FMNMX.FTZ R3, R53, R4, !PT ;  /* 0x0000000435037209 */ /* 0x000fe40007810000 */
[----:B------:R-:W-:Y:S02]  /*11fc0*/  FMNMX.FTZ R0, R161, R0, !PT ;  /* 0x00000000a1007209 */ /* 0x000fe40007810000 */
        /* <DEDUP_REMOVED lines=8> */
[----:B------:R-:W-:Y:S01]  /*12050*/  FMNMX.FTZ R0, R34, R3, !PT ;  /* 0x0000000322007209 */ /* 0x000fe20007810000 */
[----:B------:R-:W-:Y:S01]  /*12060*/  IMAD.SHL.U32 R3, R235, 0x2, RZ ;  /* 0x00000002eb037824 */ /* 0x000fe200078e00ff */
[----:B------:R-:W-:Y:S02]  /*12070*/  FMNMX.FTZ R2, R155, R2, !PT ;  /* 0x000000029b027209 */ /* 0x000fe40007810000 */
[----:B------:R-:W-:Y:S01]  /*12080*/  FSEL R67, R208, -INF , !P1 ;  /* 0xff800000d0437808 */ /* 0x000fe20004800000 */
[----:B------:R-:W1:Y:S01]  /*12090*/  SHFL.BFLY PT, R5, R0, 0x2, 0x1f ;  /* 0x0c401f0000057f89 */ /* 0x000e6200000e0000 */
[----:B------:R-:W-:Y:S02]  /*120a0*/  FMNMX.FTZ R2, R152, R2, !PT ;  /* 0x0000000298027209 */ /* 0x000fe40007810000 */
[----:B------:R-:W-:-:S02]  /*120b0*/  LOP3.LUT R3, R191, UR37, R3, 0x96, !PT ;  /* 0x00000025bf037c12 */ /* 0x000fc4000f8e9603 */
[----:B------:R-:W-:Y:S02]  /*120c0*/  FMNMX.FTZ R2, R42, R2, !PT ;  /* 0x000000022a027209 */ /* 0x000fe40007810000 */
[----:B------:R-:W-:Y:S01]  /*120d0*/  FSEL R165, R210, -INF , !P0 ;  /* 0xff800000d2a57808 */ /* 0x000fe20004000000 */
[----:B------:R-:W-:Y:S01]  /*120e0*/  IMAD.WIDE.U32 R230, R3, -0x326172a9, RZ ;  /* 0xcd9e8d5703e67825 */ /* 0x000fe200078e00ff */
[----:B------:R-:W-:Y:S02]  /*120f0*/  FMNMX.FTZ R4, R49, R2, !PT ;  /* 0x0000000231047209 */ /* 0x000fe40007810000 */
[----:B------:R-:W-:Y:S02]  /*12100*/  LOP3.LUT R2, R239, UR17, R190, 0x96, !PT ;  /* 0x00000011ef027c12 */ /* 0x000fe4000f8e96be */
[----:B------:R-:W-:Y:S02]  /*12110*/  FMNMX.FTZ R8, R145, R4, !PT ;  /* 0x0000000491087209 */ /* 0x000fe40007810000 */
[----:B------:R-:W-:Y:S01]  /*12120*/  FSEL R65, R209, -INF , !P5 ;  /* 0xff800000d1417808 */ /* 0x000fe20006800000 */
[----:B------:R-:W-:Y:S01]  /*12130*/  IMAD.WIDE.U32 R6, R2, -0x326172a9, RZ ;  /* 0xcd9e8d5702067825 */ /* 0x000fe200078e00ff */
[----:B------:R-:W-:Y:S01]  /*12140*/  LOP3.LUT R2, R231, UR18, R232, 0x96, !PT ;  /* 0x00000012e7027c12 */ /* 0x000fe2000f8e96e8 */
[----:B------:R-:W2:Y:S01]  /*12150*/  SHFL.BFLY PT, R9, R8, 0x2, 0x1f ;  /* 0x0c401f0008097f89 */ /* 0x000ea200000e0000 */
[----:B------:R-:W-:-:S02]  /*12160*/  FSEL R164, R211, -INF , !P2 ;  /* 0xff800000d3a47808 */ /* 0x000fc40005000000 */
[----:B------:R-:W-:Y:S01]  /*12170*/  LOP3.LUT R4, R7, UR16, R230, 0x96, !PT ;  /* 0x0000001007047c12 */ /* 0x000fe2000f8e96e6 */
[----:B------:R-:W-:Y:S01]  /*12180*/  IMAD.WIDE.U32 R2, R2, -0x2daee0ad, RZ ;  /* 0xd2511f5302027825 */ /* 0x000fe200078e00ff */
[----:B------:R-:W-:Y:S02]  /*12190*/  ISETP.GE.AND P1, PT, R10, R51, PT ;  /* 0x000000330a00720c */ /* 0x000fe40003f26270 */
[----:B-1----:R-:W-:Y:S01]  /*121a0*/  FMNMX.FTZ R0, R0, R5, !PT ;  /* 0x0000000500007209 */ /* 0x002fe20007810000 */
[----:B------:R-:W-:Y:S01]  /*121b0*/  IMAD.WIDE.U32 R4, R4, -0x2daee0ad, RZ ;  /* 0xd2511f5304047825 */ /* 0x000fe200078e00ff */
[----:B------:R-:W-:Y:S02]  /*121c0*/  LOP3.LUT R3, R3, UR15, R238, 0x96, !PT ;  /* 0x0000000f03037c12 */ /* 0x000fe4000f8e96ee */
[----:B------:R-:W-:Y:S01]  /*121d0*/  ISETP.GE.AND P0, PT, R10, R50, PT ;  /* 0x000000320a00720c */ /* 0x000fe20003f06270 */
[----:B------:R-:W1:Y:S01]  /*121e0*/  SHFL.BFLY PT, R14, R0, 0x1, 0x1f ;  /* 0x0c201f00000e7f89 */ /* 0x000e6200000e0000 */
[----:B------:R-:W-:Y:S01]  /*121f0*/  LOP3.LUT R5, R5, UR11, R2, 0x96, !PT ;  /* 0x0000000b05057c12 */ /* 0x000fe2000f8e9602 */
[----:B------:R-:W-:Y:S01]  /*12200*/  IMAD.WIDE.U32 R2, R3, -0x326172a9, RZ ;  /* 0xcd9e8d5703027825 */ /* 0x000fe200078e00ff */
[----:B------:R-:W-:-:S02]  /*12210*/  ISETP.GE.AND P5, PT, R11, R51, PT ;  /* 0x000000330b00720c */ /* 0x000fc40003fa6270 */
[----:B------:R-:W-:Y:S01]  /*12220*/  ISETP.GE.AND P2, PT, R11, R50, PT ;  /* 0x000000320b00720c */ /* 0x000fe20003f46270 */
[----:B------:R-:W-:Y:S01]  /*12230*/  IMAD.WIDE.U32 R10, R5, -0x326172a9, RZ ;  /* 0xcd9e8d57050a7825 */ /* 0x000fe200078e00ff */
[----:B------:R-:W-:Y:S02]  /*12240*/  FSEL R52, R216, -INF , !P5 ;  /* 0xff800000d8347808 */ /* 0x000fe40006800000 */
[----:B------:R-:W-:Y:S02]  /*12250*/  FSEL R144, R218, -INF , !P2 ;  /* 0xff800000da907808 */ /* 0x000fe40005000000 */
[----:B------:R-:W-:Y:S02]  /*12260*/  LOP3.LUT R5, R11, UR10, R2, 0x96, !PT ;  /* 0x0000000a0b057c12 */ /* 0x000fe4000f8e9602 */
[----:B--2---:R-:W-:Y:S02]  /*12270*/  FMNMX.FTZ R11, R8, R9, !PT ;  /* 0x00000009080b7209 */ /* 0x004fe40007810000 */
[----:B------:R-:W-:-:S02]  /*12280*/  ISETP.GE.AND P5, PT, R16, R51, PT ;  /* 0x000000331000720c */ /* 0x000fc40003fa6270 */
[----:B------:R-:W-:Y:S02]  /*12290*/  ISETP.GE.AND P2, PT, R16, R50, PT ;  /* 0x000000321000720c */ /* 0x000fe40003f46270 */
[----:B------:R-:W2:Y:S01]  /*122a0*/  SHFL.BFLY PT, R16, R11, 0x1, 0x1f ;  /* 0x0c201f000b107f89 */ /* 0x000ea200000e0000 */
[----:B------:R-:W-:Y:S02]  /*122b0*/  LOP3.LUT R3, R3, UR12, R6, 0x96, !PT ;  /* 0x0000000c03037c12 */ /* 0x000fe4000f8e9606 */
[----:B------:R-:W-:Y:S02]  /*122c0*/  FSEL R62, R212, -INF , !P4 ;  /* 0xff800000d43e7808 */ /* 0x000fe40006000000 */
[----:B------:R-:W-:Y:S01]  /*122d0*/  FSEL R159, R214, -INF , !P3 ;  /* 0xff800000d69f7808 */ /* 0x000fe20005800000 */
[----:B------:R-:W-:Y:S01]  /*122e0*/  IMAD.WIDE.U32 R2, R3, -0x2daee0ad, RZ ;  /* 0xd2511f5303027825 */ /* 0x000fe200078e00ff */
[----:B------:R-:W-:Y:S02]  /*122f0*/  FSEL R60, R213, -INF , !P1 ;  /* 0xff800000d53c7808 */ /* 0x000fe40004800000 */
[----:B------:R-:W-:-:S02]  /*12300*/  FSEL R154, R215, -INF , !P0 ;  /* 0xff800000d79a7808 */ /* 0x000fc40004000000 */
[CC--:B------:R-:W-:Y:S02]  /*12310*/  ISETP.GE.AND P4, PT, R12.reuse, R51.reuse, PT ;  /* 0x000000330c00720c */ /* 0x0c0fe40003f86270 */
[-C--:B------:R-:W-:Y:S02]  /*12320*/  ISETP.GE.AND P3, PT, R12, R50.reuse, PT ;  /* 0x000000320c00720c */ /* 0x080fe40003f66270 */
[C---:B------:R-:W-:Y:S02]  /*12330*/  ISETP.GE.AND P1, PT, R13.reuse, R51, PT ;  /* 0x000000330d00720c */ /* 0x040fe40003f26270 */
[----:B------:R-:W-:Y:S01]  /*12340*/  ISETP.GE.AND P0, PT, R13, R50, PT ;  /* 0x000000320d00720c */ /* 0x000fe20003f06270 */
[----:B------:R-:W-:Y:S01]  /*12350*/  IMAD.WIDE.U32 R12, R5, -0x2daee0ad, RZ ;  /* 0xd2511f53050c7825 */ /* 0x000fe200078e00ff */
[----:B------:R-:W-:Y:S02]  /*12360*/  FSEL R47, R217, -INF , !P4 ;  /* 0xff800000d92f7808 */ /* 0x000fe40006000000 */
[----:B-1----:R-:W-:-:S02]  /*12370*/  FMNMX.FTZ R70, R0, R14, !PT ;  /* 0x0000000e00467209 */ /* 0x002fc40007810000 */
[-C--:B------:R-:W-:Y:S02]  /*12380*/  ISETP.GE.AND P4, PT, R17, R51.reuse, PT ;  /* 0x000000331100720c */ /* 0x080fe40003f86270 */
[----:B------:R-:W-:Y:S01]  /*12390*/  LOP3.LUT R2, R13, UR6, R2, 0x96, !PT ;  /* 0x000000060d027c12 */ /* 0x000fe2000f8e9602 */
[----:B------:R-:W-:Y:S01]  /*123a0*/  FMUL.FTZ R0, R70, c[0x0][0x23c] ;  /* 0x00008f0046007a20 */ /* 0x000fe20000410000 */
[----:B------:R-:W-:Y:S02]  /*123b0*/  LOP3.LUT R3, R3, UR9, R4, 0x96, !PT ;  /* 0x0000000903037c12 */ /* 0x000fe4000f8e9604 */
[----:B------:R-:W-:Y:S01]  /*123c0*/  FSEL R24, R224, -INF , !P4 ;  /* 0xff800000e0187808 */ /* 0x000fe20006000000 */
[----:B------:R-:W-:Y:S01]  /*123d0*/  IMAD.WIDE.U32 R4, R2, -0x326172a9, RZ ;  /* 0xcd9e8d5702047825 */ /* 0x000fe200078e00ff */
[----:B------:R-:W-:Y:S02]  /*123e0*/  FSETP.NEU.FTZ.AND P4, PT, R70, -INF , PT ;  /* 0xff8000004600780b */ /* 0x000fe40003f9d000 */
[----:B------:R-:W-:Y:S01]  /*123f0*/  FSEL R75, R219, -INF , !P3 ;  /* 0xff800000db4b7808 */ /* 0x000fe20005800000 */
[----:B------:R-:W-:Y:S01]  /*12400*/  IMAD.WIDE.U32 R8, R3, -0x326172a9, RZ ;  /* 0xcd9e8d5703087825 */ /* 0x000fe200078e00ff */
[----:B------:R-:W-:-:S02]  /*12410*/  ISETP.GE.AND P3, PT, R19, R51, PT ;  /* 0x000000331300720c */ /* 0x000fc40003f66270 */
[----:B------:R-:W-:Y:S02]  /*12420*/  FSEL R2, R0, RZ, P4 ;  /* 0x000000ff00027208 */ /* 0x000fe40002000000 */
[----:B------:R-:W-:Y:S02]  /*12430*/  SHF.R.U32.HI R0, RZ, 0x18, R4 ;  /* 0x00000018ff007819 */ /* 0x000fe40000011604 */
[----:B--2---:R-:W-:Y:S02]  /*12440*/  FMNMX.FTZ R69, R11, R16, !PT ;  /* 0x000000100b457209 */ /* 0x004fe40007810000 */
[----:B------:R-:W-:Y:S02]  /*12450*/  FSEL R44, R220, -INF , !P1 ;  /* 0xff800000dc2c7808 */ /* 0x000fe40004800000 */
[----:B------:R-:W-:Y:S01]  /*12460*/  LOP3.LUT R8, R5, UR13, R8, 0x96, !PT ;  /* 0x0000000d05087c12 */ /* 0x000fe2000f8e9608 */
[----:B------:R-:W-:Y:S01]  /*12470*/  FMUL.FTZ R11, R69, c[0x0][0x23c] ;  /* 0x00008f00450b7a20 */ /* 0x000fe20000410000 */
[----:B------:R-:W-:-:S02]  /*12480*/  LOP3.LUT R3, R4, 0xff, RZ, 0xc0, !PT ;  /* 0x000000ff04037812 */ /* 0x000fc400078ec0ff */
[-C--:B------:R-:W-:Y:S02]  /*12490*/  ISETP.GE.AND P1, PT, R17, R50.reuse, PT ;  /* 0x000000321100720c */ /* 0x080fe40003f26270 */
[----:B------:R-:W-:Y:S02]  /*124a0*/  FSEL R66, R222, -INF , !P0 ;  /* 0xff800000de427808 */ /* 0x000fe40004000000 */
[----:B------:R-:W-:Y:S02]  /*124b0*/  FSEL R17, R225, -INF , !P3 ;  /* 0xff800000e1117808 */ /* 0x000fe40005800000 */
[----:B------:R-:W-:Y:S01]  /*124c0*/  LOP3.LUT R13, R4, 0xffff, RZ, 0xc0, !PT ;  /* 0x0000ffff040d7812 */ /* 0x000fe200078ec0ff */
[----:B------:R-:W-:Y:S01]  /*124d0*/  FFMA.FTZ R5, R15, c[0x0][0x23c], -R2 ;  /* 0x00008f000f057a23 */ /* 0x000fe20000010802 */
[----:B------:R-:W-:Y:S02]  /*124e0*/  ISETP.GE.AND P0, PT, R19, R50, PT ;  /* 0x000000321300720c */ /* 0x000fe40003f06270 */
[----:B------:R-:W-:Y:S01]  /*124f0*/  FSEL R26, R221, -INF , !P5 ;  /* 0xff800000dd1a7808 */ /* 0x000fe20006800000 */
[----:B------:R1:W-:Y:S01]  /*12500*/  MUFU.EX2 R14, R5 ;  /* 0x00000005000e7308 */ /* 0x0003e20000000800 */
[----:B------:R-:W-:-:S02]  /*12510*/  LOP3.LUT R9, R9, UR8, R10, 0x96, !PT ;  /* 0x0000000809097c12 */ /* 0x000fc4000f8e960a */
[----:B------:R-:W-:Y:S02]  /*12520*/  SHF.R.U32.HI R4, RZ, 0x10, R4 ;  /* 0x00000010ff047819 */ /* 0x000fe40000011604 */
[----:B------:R-:W-:Y:S02]  /*12530*/  ISETP.GE.U32.AND P3, PT, R237, R0, PT ;  /* 0x00000000ed00720c */ /* 0x000fe40003f66070 */
[----:B------:R-:W-:Y:S02]  /*12540*/  FSEL R63, R223, -INF , !P2 ;  /* 0xff800000df3f7808 */ /* 0x000fe40005000000 */
[----:B------:R-:W-:Y:S01]  /*12550*/  ISETP.GE.U32.AND P5, PT, R237, R3, PT ;  /* 0x00000003ed00720c */ /* 0x000fe20003fa6070 */
[----:B------:R-:W-:Y:S01]  /*12560*/  FFMA.FTZ R3, R18, c[0x0][0x23c], -R2 ;  /* 0x00008f0012037a23 */ /* 0x000fe20000010802 */
[----:B------:R-:W-:Y:S02]  /*12570*/  LOP3.LUT R0, R8, 0xff, RZ, 0xc0, !PT ;  /* 0x000000ff08007812 */ /* 0x000fe400078ec0ff */
[----:B------:R-:W-:Y:S01]  /*12580*/  FSETP.NEU.FTZ.AND P2, PT, R69, -INF , PT ;  /* 0xff8000004500780b */ /* 0x000fe20003f5d000 */
[----:B------:R2:W3:Y:S01]  /*12590*/  MUFU.EX2 R41, R3 ;  /* 0x0000000300297308 */ /* 0x0004e20000000800 */
[----:B------:R-:W-:-:S02]  /*125a0*/  FSEL R56, R227, -INF , !P0 ;  /* 0xff800000e3387808 */ /* 0x000fc40004000000 */
[----:B------:R-:W-:Y:S01]  /*125b0*/  LOP3.LUT R10, R4, 0xff, RZ, 0xc0, !PT ;  /* 0x000000ff040a7812 */ /* 0x000fe200078ec0ff */
[----:B-1----:R-:W-:Y:S01]  /*125c0*/  IMAD.WIDE.U32 R4, R9, -0x2daee0ad, RZ ;  /* 0xd2511f5309047825 */ /* 0x002fe200078e00ff */
[----:B------:R-:W-:Y:S02]  /*125d0*/  ISETP.GE.U32.AND P0, PT, R237, R0, PT ;  /* 0x00000000ed00720c */ /* 0x000fe40003f06070 */
[----:B------:R-:W-:Y:S02]  /*125e0*/  FSEL R0, R11, RZ, P2 ;  /* 0x000000ff0b007208 */ /* 0x000fe40001000000 */
[----:B------:R-:W-:Y:S02]  /*125f0*/  LOP3.LUT R15, R4, 0xffff, RZ, 0xc0, !PT ;  /* 0x0000ffff040f7812 */ /* 0x000fe400078ec0ff */
[----:B------:R-:W-:Y:S01]  /*12600*/  LOP3.LUT R9, R8, 0xffff, RZ, 0xc0, !PT ;  /* 0x0000ffff08097812 */ /* 0x000fe200078ec0ff */
[--C-:B------:R-:W-:Y:S01]  /*12610*/  FFMA.FTZ R16, R161, c[0x0][0x23c], -R0.reuse ;  /* 0x00008f00a1107a23 */ /* 0x100fe20000010800 */
[----:B------:R-:W-:Y:S01]  /*12620*/  FSEL R58, R226, -INF , !P1 ;  /* 0xff800000e23a7808 */ /* 0x000fe20004800000 */
[--C-:B------:R-:W-:Y:S01]  /*12630*/  FFMA.FTZ R19, R160, c[0x0][0x23c], -R0.reuse ;  /* 0x00008f00a0137a23 */ /* 0x100fe20000010800 */
[----:B------:R-:W-:Y:S01]  /*12640*/  SHF.R.U32.HI R9, RZ, 0x8, R9 ;  /* 0x00000008ff097819 */ /* 0x000fe20000011609 */
[----:B------:R-:W-:Y:S01]  /*12650*/  FFMA.FTZ R42, R42, c[0x0][0x23c], -R0 ;  /* 0x00008f002a2a7a23 */ /* 0x000fe20000010800 */
[----:B--2---:R-:W-:Y:S01]  /*12660*/  LOP3.LUT R3, R5, UR14, R12, 0x96, !PT ;  /* 0x0000000e05037c12 */ /* 0x004fe2000f8e960c */
[----:B------:R-:W-:Y:S01]  /*12670*/  FFMA.FTZ R5, R20, c[0x0][0x23c], -R0 ;  /* 0x00008f0014057a23 */ /* 0x000fe20000010800 */
[----:B------:R-:W-:Y:S01]  /*12680*/  ISETP.GE.U32.AND P1, PT, R237, R10, PT ;  /* 0x0000000aed00720c */ /* 0x000fe20003f26070 */
[----:B------:R-:W-:Y:S01]  /*12690*/  FFMA.FTZ R20, R61, c[0x0][0x23c], -R2 ;  /* 0x00008f003d147a23 */ /* 0x000fe20000010802 */
[----:B------:R-:W-:Y:S01]  /*126a0*/  LOP3.LUT R10, R4, 0xff, RZ, 0xc0, !PT ;  /* 0x000000ff040a7812 */ /* 0x000fe200078ec0ff */
[----:B------:R1:W-:Y:S01]  /*126b0*/  MUFU.EX2 R32, R5 ;  /* 0x0000000500207308 */ /* 0x0003e20000000800 */
[----:B------:R-:W-:Y:S01]  /*126c0*/  SHF.R.U32.HI R12, RZ, 0x10, R4 ;  /* 0x00000010ff0c7819 */ /* 0x000fe20000011604 */
[----:B------:R-:W-:Y:S01]  /*126d0*/  FFMA.FTZ R49, R49, c[0x0][0x23c], -R0 ;  /* 0x00008f0031317a23 */ /* 0x000fe20000010800 */
[----:B------:R-:W-:-:S02]  /*126e0*/  SHF.R.U32.HI R11, RZ, 0x18, R4 ;  /* 0x00000018ff0b7819 */ /* 0x000fc40000011604 */
[----:B------:R-:W-:Y:S02]  /*126f0*/  LOP3.LUT R4, R9, 0xffff, RZ, 0xc0, !PT ;  /* 0x0000ffff09047812 */ /* 0x000fe400078ec0ff */
[----:B------:R-:W-:Y:S01]  /*12700*/  FSEL R18, R70, RZ, P4 ;  /* 0x000000ff46127208 */ /* 0x000fe20002000000 */
[----:B------:R-:W-:Y:S01]  /*12710*/  MUFU.EX2 R245, R19 ;  /* 0x0000001300f57308 */ /* 0x000fe20000000800 */
[----:B---3--:R-:W-:Y:S02]  /*12720*/  F2FP.PACK_AB R9, R41, R14 ;  /* 0x0000000e2909723e */ /* 0x008fe400000000ff */
[----:B------:R-:W-:Y:S02]  /*12730*/  ISETP.GE.U32.AND P4, PT, R237, R4, PT ;  /* 0x00000004ed00720c */ /* 0x000fe40003f86070 */
[----:B------:R-:W-:Y:S02]  /*12740*/  SHF.R.U32.HI R4, RZ, 0x18, R8 ;  /* 0x00000018ff047819 */ /* 0x000fe40000011608 */
[----:B------:R-:W-:Y:S01]  /*12750*/  PRMT R59, R9, 0x7610, R59 ;  /* 0x00007610093b7816 */ /* 0x000fe2000000003b */
[----:B-1----:R-:W-:Y:S01]  /*12760*/  FFMA.FTZ R5, R21, c[0x0][0x23c], -R0 ;  /* 0x00008f0015057a23 */ /* 0x002fe20000010800 */
[----:B------:R-:W-:Y:S01]  /*12770*/  FSEL R21, R69, RZ, P2 ;  /* 0x000000ff45157208 */ /* 0x000fe20001000000 */
[----:B------:R1:W-:Y:S01]  /*12780*/  MUFU.EX2 R182, R20 ;  /* 0x0000001400b67308 */ /* 0x0003e20000000800 */
[----:B------:R-:W-:Y:S01]  /*12790*/  ISETP.GE.U32.AND P2, PT, R237, R4, PT ;  /* 0x00000004ed00720c */ /* 0x000fe20003f46070 */
[----:B------:R-:W-:Y:S01]  /*127a0*/  @!P0 HADD2 R25, -R59.H0_H0, -RZ.H0_H0 ;  /* 0xa00000ff3b198230 */ /* 0x000fe20000000900 */
[----:B------:R-:W-:-:S02]  /*127b0*/  SHF.R.U32.HI R4, RZ, 0x10, R8 ;  /* 0x00000010ff047819 */ /* 0x000fc40000011608 */
[----:B------:R-:W-:Y:S02]  /*127c0*/  PRMT R57, R9, 0x7632, R57 ;  /* 0x0000763209397816 */ /* 0x000fe40000000039 */
[----:B------:R-:W-:Y:S01]  /*127d0*/  LOP3.LUT R4, R4, 0xff, RZ, 0xc0, !PT ;  /* 0x000000ff04047812 */ /* 0x000fe200078ec0ff */
[----:B------:R2:W3:Y:S01]  /*127e0*/  MUFU.EX2 R38, R5 ;  /* 0x0000000500267308 */ /* 0x0004e20000000800 */
[----:B------:R-:W-:Y:S01]  /*127f0*/  PRMT R174, R59, 0x5410, R57 ;  /* 0x000054103bae7816 */ /* 0x000fe20000000039 */
[----:B------:R-:W-:Y:S01]  /*12800*/  @!P4 HADD2 R27, -R57.H0_H0, -RZ.H0_H0 ;  /* 0xa00000ff391bc230 */ /* 0x000fe20000000900 */
[----:B------:R-:W-:Y:S01]  /*12810*/  @!P0 PRMT R59, R25, 0x5410, RZ ;  /* 0x00005410193b8816 */ /* 0x000fe200000000ff */
[----:B------:R-:W-:Y:S01]  /*12820*/  FFMA.FTZ R25, R53, c[0x0][0x23c], -R2 ;  /* 0x00008f0035197a23 */ /* 0x000fe20000010802 */
[----:B------:R-:W-:Y:S01]  /*12830*/  ISETP.GE.U32.AND P0, PT, R237, R4, PT ;  /* 0x00000004ed00720c */ /* 0x000fe20003f06070 */
[----:B------:R-:W-:Y:S01]  /*12840*/  FFMA.FTZ R53, R145, c[0x0][0x23c], -R0 ;  /* 0x00008f0091357a23 */ /* 0x000fe20000010800 */
[----:B------:R-:W-:Y:S01]  /*12850*/  SHF.R.U32.HI R4, RZ, 0x8, R13 ;  /* 0x00000008ff047819 */ /* 0x000fe2000001160d */
[----:B------:R-:W-:Y:S01]  /*12860*/  FFMA.FTZ R13, R71, c[0x0][0x23c], -R2 ;  /* 0x00008f00470d7a23 */ /* 0x000fe20000010802 */
[----:B------:R-:W-:Y:S01]  /*12870*/  @!P4 PRMT R57, R27, 0x5410, RZ ;  /* 0x000054101b39c816 */ /* 0x000fe200000000ff */
[----:B------:R-:W-:Y:S01]  /*12880*/  MUFU.EX2 R186, R25 ;  /* 0x0000001900ba7308 */ /* 0x000fe20000000800 */
[----:B------:R-:W-:Y:S01]  /*12890*/  LOP3.LUT R4, R4, 0xffff, RZ, 0xc0, !PT ;  /* 0x0000ffff04047812 */ /* 0x000fe200078ec0ff */
[----:B-1----:R-:W-:-:S03]  /*128a0*/  IMAD.MOV.U32 R20, RZ, RZ, R247 ;  /* 0x000000ffff147224 */ /* 0x002fc600078e00f7 */
[----:B------:R-:W-:Y:S01]  /*128b0*/  ISETP.GE.U32.AND P4, PT, R237, R4, PT ;  /* 0x00000004ed00720c */ /* 0x000fe20003f86070 */
[----:B--2---:R-:W-:Y:S01]  /*128c0*/  FFMA.FTZ R5, R22, c[0x0][0x23c], -R2 ;  /* 0x00008f0016057a23 */ /* 0x004fe20000010802 */
[----:B---3--:R-:W-:Y:S01]  /*128d0*/  F2FP.PACK_AB R8, R38, R32 ;  /* 0x000000202608723e */ /* 0x008fe200000000ff */
[----:B------:R-:W-:Y:S01]  /*128e0*/  FFMA.FTZ R4, R30, c[0x0][0x23c], -R0 ;  /* 0x00008f001e047a23 */ /* 0x000fe20000010800 */
[----:B------:R-:W-:Y:S02]  /*128f0*/  MUFU.EX2 R177, R13 ;  /* 0x0000000d00b17308 */ /* 0x000fe40000000800 */
[C---:B------:R-:W-:Y:S02]  /*12900*/  PRMT R55, R8.reuse, 0x7632, R55 ;  /* 0x0000763208377816 */ /* 0x040fe40000000037 */
[----:B------:R-:W-:-:S03]  /*12910*/  PRMT R54, R8, 0x7610, R54 ;  /* 0x0000761008367816 */ /* 0x000fc60000000036 */
[----:B------:R-:W-:Y:S01]  /*12920*/  @!P2 HADD2 R33, -R55.H0_H0, -RZ.H0_H0 ;  /* 0xa00000ff3721a230 */ /* 0x000fe20000000900 */
[----:B------:R1:W-:Y:S01]  /*12930*/  MUFU.EX2 R39, R5 ;  /* 0x0000000500277308 */ /* 0x0003e20000000800 */
[----:B------:R-:W-:Y:S01]  /*12940*/  PRMT R175, R54, 0x5410, R55 ;  /* 0x0000541036af7816 */ /* 0x000fe20000000037 */
[----:B------:R-:W-:Y:S02]  /*12950*/  @!P0 HADD2 R43, -R54.H0_H0, -RZ.H0_H0 ;  /* 0xa00000ff362b8230 */ /* 0x000fe40000000900 */
[----:B------:R-:W-:Y:S02]  /*12960*/  @!P2 PRMT R55, R33, 0x5410, RZ ;  /* 0x000054102137a816 */ /* 0x000fe400000000ff */
[----:B------:R-:W-:Y:S02]  /*12970*/  ISETP.GE.U32.AND P2, PT, R237, R10, PT ;  /* 0x0000000aed00720c */ /* 0x000fe40003f46070 */
[----:B------:R-:W-:Y:S01]  /*12980*/  MUFU.EX2 R33, R4 ;  /* 0x0000000400217308 */ /* 0x000fe20000000800 */
[----:B------:R-:W-:Y:S01]  /*12990*/  @!P0 PRMT R54, R43, 0x5410, RZ ;  /* 0x000054102b368816 */ /* 0x000fe200000000ff */
[----:B------:R-:W-:Y:S01]  /*129a0*/  FFMA.FTZ R43, R152, c[0x0][0x23c], -R0 ;  /* 0x00008f00982b7a23 */ /* 0x000fe20000010800 */
[----:B------:R-:W-:Y:S01]  /*129b0*/  ISETP.GE.U32.AND P0, PT, R237, R11, PT ;  /* 0x0000000bed00720c */ /* 0x000fe20003f06070 */
[----:B-1----:R-:W-:-:S04]  /*129c0*/  FFMA.FTZ R5, R23, c[0x0][0x23c], -R2 ;  /* 0x00008f0017057a23 */ /* 0x002fc80000010802 */
[----:B------:R1:W-:Y:S08]  /*129d0*/  MUFU.EX2 R183, R53 ;  /* 0x0000003500b77308 */ /* 0x0003f00000000800 */
[----:B------:R-:W2:Y:S01]  /*129e0*/  MUFU.EX2 R153, R5 ;  /* 0x0000000500997308 */ /* 0x000ea20000000800 */
[----:B-1----:R-:W-:-:S07]  /*129f0*/  IMAD.MOV.U32 R53, RZ, RZ, R178 ;  /* 0x000000ffff357224 */ /* 0x002fce00078e00b2 */
[----:B------:R-:W-:Y:S01]  /*12a00*/  MUFU.EX2 R43, R43 ;  /* 0x0000002b002b7308 */ /* 0x000fe20000000800 */
[----:B--2---:R-:W-:Y:S01]  /*12a10*/  F2FP.PACK_AB R4, R153, R39 ;  /* 0x000000279904723e */ /* 0x004fe200000000ff */
[----:B------:R-:W-:-:S06]  /*12a20*/  FFMA.FTZ R5, R31, c[0x0][0x23c], -R0 ;  /* 0x00008f001f057a23 */ /* 0x000fcc0000010800 */
[----:B------:R-:W-:Y:S01]  /*12a30*/  MUFU.EX2 R249, R49 ;  /* 0x0000003100f97308 */ /* 0x000fe20000000800 */
[--C-:B------:R-:W-:Y:S01]  /*12a40*/  FFMA.FTZ R31, R40, c[0x0][0x23c], -R2.reuse ;  /* 0x00008f00281f7a23 */ /* 0x100fe20000010802 */
[----:B------:R-:W-:Y:S01]  /*12a50*/  PRMT R51, R4, 0x7610, R51 ;  /* 0x0000761004337816 */ /* 0x000fe20000000033 */
[----:B------:R-:W-:Y:S01]  /*12a60*/  FFMA.FTZ R40, R34, c[0x0][0x23c], -R2 ;  /* 0x00008f0022287a23 */ /* 0x000fe20000010802 */
[----:B------:R-:W-:Y:S01]  /*12a70*/  PRMT R50, R4, 0x7632, R50 ;  /* 0x0000763204327816 */ /* 0x000fe20000000032 */
[----:B------:R-:W-:Y:S01]  /*12a80*/  FFMA.FTZ R34, R157, c[0x0][0x23c], -R0 ;  /* 0x00008f009d227a23 */ /* 0x000fe20000010800 */
[----:B------:R-:W-:Y:S01]  /*12a90*/  LOP3.LUT R4, R12, 0xff, RZ, 0xc0, !PT ;  /* 0x000000ff0c047812 */ /* 0x000fe200078ec0ff */
[----:B------:R-:W-:Y:S01]  /*12aa0*/  @!P5 HADD2 R48, -R51.H0_H0, -RZ.H0_H0 ;  /* 0xa00000ff3330d230 */ /* 0x000fe20000000900 */
[----:B------:R1:W2:Y:S01]  /*12ab0*/  MUFU.EX2 R142, R5 ;  /* 0x00000005008e7308 */ /* 0x0002a20000000800 */
[----:B------:R-:W-:Y:S01]  /*12ac0*/  PRMT R173, R51, 0x5410, R50 ;  /* 0x0000541033ad7816 */ /* 0x000fe20000000032 */
[----:B------:R-:W-:Y:S01]  /*12ad0*/  @!P4 HADD2 R46, -R50.H0_H0, -RZ.H0_H0 ;  /* 0xa00000ff322ec230 */ /* 0x000fe20000000900 */
[----:B------:R-:W-:Y:S01]  /*12ae0*/  FFMA.FTZ R12, R147, c[0x0][0x23c], -R2 ;  /* 0x00008f00930c7a23 */ /* 0x000fe20000010802 */
[----:B------:R-:W-:-:S02]  /*12af0*/  @!P5 PRMT R51, R48, 0x5410, RZ ;  /* 0x000054103033d816 */ /* 0x000fc400000000ff */
[----:B------:R-:W-:Y:S01]  /*12b00*/  ISETP.GE.U32.AND P5, PT, R237, R4, PT ;  /* 0x00000004ed00720c */ /* 0x000fe20003fa6070 */
[----:B------:R-:W-:Y:S01]  /*12b10*/  FFMA.FTZ R4, R37, c[0x0][0x23c], -R2 ;  /* 0x00008f0025047a23 */ /* 0x000fe20000010802 */
[----:B------:R-:W-:Y:S01]  /*12b20*/  @!P4 PRMT R50, R46, 0x5410, RZ ;  /* 0x000054102e32c816 */ /* 0x000fe200000000ff */
[----:B------:R-:W-:Y:S01]  /*12b30*/  FFMA.FTZ R37, R155, c[0x0][0x23c], -R0 ;  /* 0x00008f009b257a23 */ /* 0x000fe20000010800 */
[----:B------:R-:W-:Y:S01]  /*12b40*/  MUFU.EX2 R179, R34 ;  /* 0x0000002200b37308 */ /* 0x000fe20000000800 */
[----:B-1----:R-:W-:Y:S01]  /*12b50*/  FFMA.FTZ R5, R36, c[0x0][0x23c], -R2 ;  /* 0x00008f0024057a23 */ /* 0x002fe20000010802 */
[----:B--2---:R-:W-:-:S06]  /*12b60*/  F2FP.PACK_AB R8, R142, R33 ;  /* 0x000000218e08723e */ /* 0x004fcc00000000ff */
[----:B------:R1:W-:Y:S01]  /*12b70*/  MUFU.EX2 R74, R4 ;  /* 0x00000004004a7308 */ /* 0x0003e20000000800 */
[----:B------:R-:W-:Y:S01]  /*12b80*/  FFMA.FTZ R36, R35, c[0x0][0x23c], -R2 ;  /* 0x00008f0023247a23 */ /* 0x000fe20000010802 */
[C---:B------:R-:W-:Y:S02]  /*12b90*/  PRMT R48, R8.reuse, 0x7632, R48 ;  /* 0x0000763208307816 */ /* 0x040fe40000000030 */
[----:B------:R-:W-:-:S04]  /*12ba0*/  PRMT R46, R8, 0x7610, R46 ;  /* 0x00007610082e7816 */ /* 0x000fc8000000002e */
[----:B------:R2:W3:Y:S01]  /*12bb0*/  MUFU.EX2 R72, R5 ;  /* 0x0000000500487308 */ /* 0x0004e20000000800 */
[----:B------:R-:W-:Y:S01]  /*12bc0*/  @!P3 HADD2 R68, -R48.H0_H0, -RZ.H0_H0 ;  /* 0xa00000ff3044b230 */ /* 0x000fe20000000900 */
[----:B------:R-:W-:Y:S01]  /*12bd0*/  PRMT R176, R46, 0x5410, R48 ;  /* 0x000054102eb07816 */ /* 0x000fe20000000030 */
[----:B------:R-:W-:-:S03]  /*12be0*/  @!P1 HADD2 R189, -R46.H0_H0, -RZ.H0_H0 ;  /* 0xa00000ff2ebd9230 */ /* 0x000fc60000000900 */
[----:B------:R-:W-:Y:S02]  /*12bf0*/  @!P3 PRMT R48, R68, 0x5410, RZ ;  /* 0x000054104430b816 */ /* 0x000fe400000000ff */
[----:B-1----:R-:W-:Y:S01]  /*12c00*/  LOP3.LUT R4, R3, 0xffff, RZ, 0xc0, !PT ;  /* 0x0000ffff03047812 */ /* 0x002fe200078ec0ff */
[----:B------:R-:W-:Y:S01]  /*12c10*/  MUFU.EX2 R180, R37 ;  /* 0x0000002500b47308 */ /* 0x000fe20000000800 */
[----:B------:R-:W-:Y:S02]  /*12c20*/  @!P1 PRMT R46, R189, 0x5410, RZ ;  /* 0x00005410bd2e9816 */ /* 0x000fe400000000ff */
[----:B------:R-:W-:Y:S02]  /*12c30*/  SHF.R.U32.HI R4, RZ, 0x8, R4 ;  /* 0x00000008ff047819 */ /* 0x000fe40000011604 */
[----:B--2---:R-:W-:-:S03]  /*12c40*/  LOP3.LUT R5, R3, 0xff, RZ, 0xc0, !PT ;  /* 0x000000ff03057812 */ /* 0x004fc600078ec0ff */
[----:B------:R-:W-:Y:S01]  /*12c50*/  MUFU.EX2 R251, R31 ;  /* 0x0000001f00fb7308 */ /* 0x000fe20000000800 */
[----:B------:R-:W-:Y:S02]  /*12c60*/  LOP3.LUT R4, R4, 0xffff, RZ, 0xc0, !PT ;  /* 0x0000ffff04047812 */ /* 0x000fe400078ec0ff */
[C---:B------:R-:W-:Y:S02]  /*12c70*/  ISETP.GE.U32.AND P4, PT, R237.reuse, R5, PT ;  /* 0x00000005ed00720c */ /* 0x040fe40003f86070 */
[----:B---3--:R-:W-:Y:S02]  /*12c80*/  F2FP.PACK_AB R5, R74, R72 ;  /* 0x000000484a05723e */ /* 0x008fe400000000ff */
[----:B------:R-:W-:Y:S01]  /*12c90*/  ISETP.GE.U32.AND P3, PT, R237, R4, PT ;  /* 0x00000004ed00720c */ /* 0x000fe20003f66070 */
[----:B------:R-:W-:Y:S01]  /*12ca0*/  MUFU.EX2 R184, R42 ;  /* 0x0000002a00b87308 */ /* 0x000fe20000000800 */
[----:B------:R-:W-:Y:S02]  /*12cb0*/  PRMT R223, R5, 0x7610, R223 ;  /* 0x0000761005df7816 */ /* 0x000fe400000000df */
[----:B------:R-:W-:-:S02]  /*12cc0*/  SHF.R.U32.HI R4, RZ, 0x18, R3 ;  /* 0x00000018ff047819 */ /* 0x000fc40000011603 */
[----:B------:R-:W-:Y:S02]  /*12cd0*/  SHF.R.U32.HI R3, RZ, 0x10, R3 ;  /* 0x00000010ff037819 */ /* 0x000fe40000011603 */
[----:B------:R-:W-:Y:S01]  /*12ce0*/  PRMT R221, R5, 0x7632, R221 ;  /* 0x0000763205dd7816 */ /* 0x000fe200000000dd */
[----:B------:R-:W-:Y:S01]  /*12cf0*/  @!P4 HADD2 R192, -R223.H0_H0, -RZ.H0_H0 ;  /* 0xa00000ffdfc0c230 */ /* 0x000fe20000000900 */
[----:B------:R-:W-:Y:S01]  /*12d00*/  LOP3.LUT R3, R3, 0xff, RZ, 0xc0, !PT ;  /* 0x000000ff03037812 */ /* 0x000fe200078ec0ff */
[----:B------:R-:W1:Y:S01]  /*12d10*/  MUFU.EX2 R40, R40 ;  /* 0x0000002800287308 */ /* 0x000e620000000800 */
[----:B------:R-:W-:Y:S01]  /*12d20*/  PRMT R188, R223, 0x5410, R221 ;  /* 0x00005410dfbc7816 */ /* 0x000fe200000000dd */
[----:B------:R-:W-:Y:S01]  /*12d30*/  @!P3 HADD2 R187, -R221.H0_H0, -RZ.H0_H0 ;  /* 0xa00000ffddbbb230 */ /* 0x000fe20000000900 */
[----:B------:R-:W-:Y:S02]  /*12d40*/  @!P4 PRMT R223, R192, 0x5410, RZ ;  /* 0x00005410c0dfc816 */ /* 0x000fe400000000ff */
[----:B------:R-:W-:-:S02]  /*12d50*/  ISETP.GE.U32.AND P4, PT, R237, R3, PT ;  /* 0x00000003ed00720c */ /* 0x000fc40003f86070 */
[----:B------:R-:W-:Y:S01]  /*12d60*/  LEA R3, R235, 0x1, 0x1 ;  /* 0x00000001eb037811 */ /* 0x000fe200078e08ff */
[----:B------:R-:W-:Y:S01]  /*12d70*/  MUFU.EX2 R185, R36 ;  /* 0x0000002400b97308 */ /* 0x000fe20000000800 */
[----:B------:R-:W-:Y:S02]  /*12d80*/  ISETP.GE.U32.AND P1, PT, R237, R4, PT ;  /* 0x00000004ed00720c */ /* 0x000fe40003f26070 */
[----:B------:R-:W-:Y:S02]  /*12d90*/  LOP3.LUT R192, R3, UR37, RZ, 0x3c, !PT ;  /* 0x0000002503c07c12 */ /* 0x000fe4000f8e3cff */
[----:B------:R-:W-:Y:S02]  /*12da0*/  @!P3 PRMT R221, R187, 0x5410, RZ ;  /* 0x00005410bbddb816 */ /* 0x000fe400000000ff */
[----:B------:R-:W-:Y:S01]  /*12db0*/  LOP3.LUT R3, R191, R192, RZ, 0x3c, !PT ;  /* 0x000000c0bf037212 */ /* 0x000fe200078e3cff */
[----:B-1----:R-:W-:-:S04]  /*12dc0*/  IMAD.MOV.U32 R34, RZ, RZ, R40 ;  /* 0x000000ffff227224 */ /* 0x002fc800078e0028 */
[----:B------:R-:W-:Y:S01]  /*12dd0*/  IMAD.WIDE.U32 R22, R3, -0x326172a9, RZ ;  /* 0xcd9e8d5703167825 */ /* 0x000fe200078e00ff */
[----:B------:R-:W-:-:S04]  /*12de0*/  FMNMX.FTZ R3, R236, R151, !PT ;  /* 0x00000097ec037209 */ /* 0x000fc80007810000 */
[----:B------:R-:W-:Y:S02]  /*12df0*/  FMNMX.FTZ R3, R158, R3, !PT ;  /* 0x000000039e037209 */ /* 0x000fe40007810000 */
[----:B------:R-:W-:Y:S02]  /*12e00*/  LOP3.LUT R4, R23, UR18, R232, 0x96, !PT ;  /* 0x0000001217047c12 */ /* 0x000fe4000f8e96e8 */
[----:B------:R-:W-:Y:S02]  /*12e10*/  FMNMX.FTZ R3, R156, R3, !PT ;  /* 0x000000039c037209 */ /* 0x000fe40007810000 */
[----:B------:R-:W-:Y:S01]  /*12e20*/  LOP3.LUT R10, R7, UR16, R22, 0x96, !PT ;  /* 0x00000010070a7c12 */ /* 0x000fe2000f8e9616 */
[----:B------:R-:W-:Y:S01]  /*12e30*/  IMAD.WIDE.U32 R4, R4, -0x2daee0ad, RZ ;  /* 0xd2511f5304047825 */ /* 0x000fe200078e00ff */
[----:B------:R-:W-:-:S03]  /*12e40*/  FMNMX.FTZ R3, R148, R3, !PT ;  /* 0x0000000394037209 */ /* 0x000fc60007810000 */
[----:B------:R-:W-:Y:S01]  /*12e50*/  IMAD.WIDE.U32 R10, R10, -0x2daee0ad, RZ ;  /* 0xd2511f530a0a7825 */ /* 0x000fe200078e00ff */
[----:B------:R-:W-:Y:S02]  /*12e60*/  LOP3.LUT R5, R5, UR15, R238, 0x96, !PT ;  /* 0x0000000f05057c12 */ /* 0x000fe4000f8e96ee */
[----:B------:R-:W-:Y:S02]  /*12e70*/  FMNMX.FTZ R3, R143, R3, !PT ;  /* 0x000000038f037209 */ /* 0x000fe40007810000 */
[----:B------:R-:W-:Y:S01]  /*12e80*/  LOP3.LUT R8, R11, UR11, R4, 0x96, !PT ;  /* 0x0000000b0b087c12 */ /* 0x000fe2000f8e9604 */
[----:B------:R-:W-:Y:S01]  /*12e90*/  IMAD.WIDE.U32 R4, R5, -0x326172a9, RZ ;  /* 0xcd9e8d5705047825 */ /* 0x000fe200078e00ff */
[----:B------:R-:W-:-:S03]  /*12ea0*/  FMNMX.FTZ R3, R73, R3, !PT ;  /* 0x0000000349037209 */ /* 0x000fc60007810000 */
[----:B------:R-:W-:Y:S01]  /*12eb0*/  IMAD.WIDE.U32 R8, R8, -0x326172a9, RZ ;  /* 0xcd9e8d5708087825 */ /* 0x000fe200078e00ff */
[----:B------:R-:W-:Y:S02]  /*12ec0*/  FMNMX.FTZ R3, R67, R3, !PT ;  /* 0x0000000343037209 */ /* 0x000fe40007810000 */
[----:B------:R-:W-:Y:S02]  /*12ed0*/  LOP3.LUT R5, R5, UR12, R6, 0x96, !PT ;  /* 0x0000000c05057c12 */ /* 0x000fe4000f8e9606 */
[----:B------:R-:W-:Y:S02]  /*12ee0*/  FMNMX.FTZ R3, R65, R3, !PT ;  /* 0x0000000341037209 */ /* 0x000fe40007810000 */
[----:B------:R-:W-:Y:S01]  /*12ef0*/  LOP3.LUT R6, R9, UR10, R4, 0x96, !PT ;  /* 0x0000000a09067c12 */ /* 0x000fe2000f8e9604 */
[----:B------:R-:W-:Y:S01]  /*12f00*/  IMAD.WIDE.U32 R4, R5, -0x2daee0ad, RZ ;  /* 0xd2511f5305047825 */ /* 0x000fe200078e00ff */
[----:B------:R-:W-:-:S04]  /*12f10*/  FMNMX.FTZ R3, R62, R3, !PT ;  /* 0x000000033e037209 */ /* 0x000fc80007810000 */
[----:B------:R-:W-:Y:S01]  /*12f20*/  LOP3.LUT R7, R5, UR9, R10, 0x96, !PT ;  /* 0x0000000905077c12 */ /* 0x000fe2000f8e960a */
[----:B------:R-:W-:Y:S01]  /*12f30*/  IMAD.WIDE.U32 R10, R6, -0x2daee0ad, RZ ;  /* 0xd2511f53060a7825 */ /* 0x000fe200078e00ff */
[----:B------:R-:W-:-:S03]  /*12f40*/  FMNMX.FTZ R5, R60, R3, !PT ;  /* 0x000000033c057209 */ /* 0x000fc60007810000 */
[----:B------:R-:W-:Y:S01]  /*12f50*/  FFMA.FTZ R3, R45, c[0x0][0x23c], -R0 ;  /* 0x00008f002d037a23 */ /* 0x000fe20000010800 */
[----:B------:R-:W-:Y:S01]  /*12f60*/  FMNMX.FTZ R5, R52, R5, !PT ;  /* 0x0000000534057209 */ /* 0x000fe20007810000 */
[----:B------:R-:W-:Y:S01]  /*12f70*/  IMAD.WIDE.U32 R6, R7, -0x326172a9, RZ ;  /* 0xcd9e8d5707067825 */ /* 0x000fe200078e00ff */
[----:B------:R-:W-:Y:S01]  /*12f80*/  LOP3.LUT R9, R11, UR6, R4, 0x96, !PT ;  /* 0x000000060b097c12 */ /* 0x000fe2000f8e9604 */
[----:B------:R1:W-:Y:S01]  /*12f90*/  MUFU.EX2 R27, R3 ;  /* 0x00000003001b7308 */ /* 0x0003e20000000800 */
[----:B------:R-:W-:Y:S01]  /*12fa0*/  FMNMX.FTZ R5, R47, R5, !PT ;  /* 0x000000052f057209 */ /* 0x000fe20007810000 */
[----:B------:R-:W-:Y:S01]  /*12fb0*/  FFMA.FTZ R4, R64, c[0x0][0x23c], -R0 ;  /* 0x00008f0040047a23 */ /* 0x000fe20000010800 */
[----:B------:R-:W-:Y:S01]  /*12fc0*/  LOP3.LUT R45, R7, UR8, R8, 0x96, !PT ;  /* 0x00000008072d7c12 */ /* 0x000fe2000f8e9608 */
[----:B------:R-:W-:Y:S01]  /*12fd0*/  FFMA.FTZ R11, R149, c[0x0][0x23c], -R2 ;  /* 0x00008f00950b7a23 */ /* 0x000fe20000010802 */
[----:B------:R-:W-:-:S03]  /*12fe0*/  FMNMX.FTZ R5, R44, R5, !PT ;  /* 0x000000052c057209 */ /* 0x000fc60007810000 */
[----:B------:R2:W3:Y:S01]  /*12ff0*/  MUFU.EX2 R64, R4 ;  /* 0x0000000400407308 */ /* 0x0004e20000000800 */
[----:B-1----:R-:W-:Y:S01]  /*13000*/  SHF.R.U32.HI R3, RZ, 0x8, R15 ;  /* 0x00000008ff037819 */ /* 0x002fe2000001160f */
[----:B------:R-:W-:-:S03]  /*13010*/  FFMA.FTZ R15, R146, c[0x0][0x23c], -R2 ;  /* 0x00008f00920f7a23 */ /* 0x000fc60000010802 */
[----:B------:R-:W-:Y:S02]  /*13020*/  LOP3.LUT R3, R3, 0xffff, RZ, 0xc0, !PT ;  /* 0x0000ffff03037812 */ /* 0x000fe400078ec0ff */
[----:B--2---:R-:W-:Y:S02]  /*13030*/  FMNMX.FTZ R4, R26, R5, !PT ;  /* 0x000000051a047209 */ /* 0x004fe40007810000 */
[----:B------:R-:W-:Y:S02]  /*13040*/  ISETP.GE.U32.AND P3, PT, R237, R3, PT ;  /* 0x00000003ed00720c */ /* 0x000fe40003f66070 */
[----:B------:R-:W-:Y:S01]  /*13050*/  FMNMX.FTZ R68, R24, R4, !PT ;  /* 0x0000000418447209 */ /* 0x000fe20007810000 */
[----:B------:R-:W-:Y:S01]  /*13060*/  IMAD.WIDE.U32 R4, R9, -0x326172a9, RZ ;  /* 0xcd9e8d5709047825 */ /* 0x000fe200078e00ff */
[----:B---3--:R-:W-:Y:S02]  /*13070*/  F2FP.PACK_AB R8, R64, R27 ;  /* 0x0000001b4008723e */ /* 0x008fe400000000ff */
[----:B------:R-:W-:-:S02]  /*13080*/  FMNMX.FTZ R68, R17, R68, !PT ;  /* 0x0000004411447209 */ /* 0x000fc40007810000 */
[----:B------:R-:W-:Y:S02]  /*13090*/  LOP3.LUT R3, R5, UR13, R6, 0x96, !PT ;  /* 0x0000000d05037c12 */ /* 0x000fe4000f8e9606 */
[----:B------:R-:W-:Y:S01]  /*130a0*/  FMNMX.FTZ R6, R240, R168, !PT ;  /* 0x000000a8f0067209 */ /* 0x000fe20007810000 */
[----:B------:R-:W1:Y:S01]  /*130b0*/  SHFL.BFLY PT, R9, R68, 0x2, 0x1f ;  /* 0x0c401f0044097f89 */ /* 0x000e6200000e0000 */
[C---:B------:R-:W-:Y:S02]  /*130c0*/  PRMT R217, R8.reuse, 0x7610, R217 ;  /* 0x0000761008d97816 */ /* 0x040fe400000000d9 */
[----:B------:R-:W-:Y:S02]  /*130d0*/  FMNMX.FTZ R6, R171, R6, !PT ;  /* 0x00000006ab067209 */ /* 0x000fe40007810000 */
[----:B------:R-:W-:Y:S01]  /*130e0*/  PRMT R216, R8, 0x7632, R216 ;  /* 0x0000763208d87816 */ /* 0x000fe200000000d8 */
[----:B------:R-:W-:Y:S01]  /*130f0*/  @!P4 HADD2 R193, -R217.H0_H0, -RZ.H0_H0 ;  /* 0xa00000ffd9c1c230 */ /* 0x000fe20000000900 */
[----:B------:R-:W-:Y:S01]  /*13100*/  FMNMX.FTZ R7, R170, R6, !PT ;  /* 0x00000006aa077209 */ /* 0x000fe20007810000 */
[----:B------:R-:W-:Y:S01]  /*13110*/  FFMA.FTZ R8, R163, c[0x0][0x23c], -R0 ;  /* 0x00008f00a3087a23 */ /* 0x000fe20000010800 */
[----:B------:R-:W-:Y:S01]  /*13120*/  LOP3.LUT R6, R3, 0xffff, RZ, 0xc0, !PT ;  /* 0x0000ffff03067812 */ /* 0x000fe200078ec0ff */
[----:B------:R-:W-:Y:S01]  /*13130*/  @!P1 HADD2 R194, -R216.H0_H0, -RZ.H0_H0 ;  /* 0xa00000ffd8c29230 */ /* 0x000fe20000000900 */
[----:B------:R-:W-:-:S02]  /*13140*/  FMNMX.FTZ R7, R169, R7, !PT ;  /* 0x00000007a9077209 */ /* 0x000fc40007810000 */
[----:B------:R-:W-:Y:S02]  /*13150*/  SHF.R.U32.HI R6, RZ, 0x8, R6 ;  /* 0x00000008ff067819 */ /* 0x000fe40000011606 */
[----:B------:R-:W-:Y:S02]  /*13160*/  FMNMX.FTZ R7, R167, R7, !PT ;  /* 0x00000007a7077209 */ /* 0x000fe40007810000 */
[----:B------:R-:W-:Y:S02]  /*13170*/  LOP3.LUT R6, R6, 0xffff, RZ, 0xc0, !PT ;  /* 0x0000ffff06067812 */ /* 0x000fe400078ec0ff */
[----:B------:R-:W-:Y:S02]  /*13180*/  PRMT R244, R217, 0x5410, R216 ;  /* 0x00005410d9f47816 */ /* 0x000fe400000000d8 */
[----:B------:R-:W-:Y:S02]  /*13190*/  @!P4 PRMT R217, R193, 0x5410, RZ ;  /* 0x00005410c1d9c816 */ /* 0x000fe400000000ff */
[----:B------:R-:W-:-:S02]  /*131a0*/  ISETP.GE.U32.AND P4, PT, R237, R6, PT ;  /* 0x00000006ed00720c */ /* 0x000fc40003f86070 */
[----:B------:R-:W-:Y:S01]  /*131b0*/  FMNMX.FTZ R6, R166, R7, !PT ;  /* 0x00000007a6067209 */ /* 0x000fe20007810000 */
[----:B------:R-:W-:Y:S01]  /*131c0*/  FFMA.FTZ R7, R150, c[0x0][0x23c], -R2 ;  /* 0x00008f0096077a23 */ /* 0x000fe20000010802 */
[----:B-1----:R-:W-:Y:S01]  /*131d0*/  FMNMX.FTZ R68, R68, R9, !PT ;  /* 0x0000000944447209 */ /* 0x002fe20007810000 */
[----:B------:R-:W-:Y:S01]  /*131e0*/  FFMA.FTZ R9, R162, c[0x0][0x23c], -R0 ;  /* 0x00008f00a2097a23 */ /* 0x000fe20000010800 */
[----:B------:R-:W-:Y:S01]  /*131f0*/  FMNMX.FTZ R6, R165, R6, !PT ;  /* 0x00000006a5067209 */ /* 0x000fe20007810000 */
[----:B------:R-:W-:Y:S01]  /*13200*/  MUFU.EX2 R61, R7 ;  /* 0x00000007003d7308 */ /* 0x000fe20000000800 */
[----:B------:R-:W-:Y:S02]  /*13210*/  @!P1 PRMT R216, R194, 0x5410, RZ ;  /* 0x00005410c2d89816 */ /* 0x000fe400000000ff */
[----:B------:R-:W-:Y:S02]  /*13220*/  FMNMX.FTZ R2, R164, R6, !PT ;  /* 0x00000006a4027209 */ /* 0x000fe40007810000 */
[----:B------:R-:W1:Y:S02]  /*13230*/  SHFL.BFLY PT, R6, R68, 0x1, 0x1f ;  /* 0x0c201f0044067f89 */ /* 0x000e6400000e0000 */
[----:B------:R-:W-:-:S04]  /*13240*/  FMNMX.FTZ R2, R159, R2, !PT ;  /* 0x000000029f027209 */ /* 0x000fc80007810000 */
[----:B------:R-:W-:-:S04]  /*13250*/  FMNMX.FTZ R0, R154, R2, !PT ;  /* 0x000000029a007209 */ /* 0x000fc80007810000 */
[----:B------:R-:W-:-:S04]  /*13260*/  FMNMX.FTZ R0, R144, R0, !PT ;  /* 0x0000000090007209 */ /* 0x000fc80007810000 */
[----:B------:R-:W-:-:S04]  /*13270*/  FMNMX.FTZ R0, R75, R0, !PT ;  /* 0x000000004b007209 */ /* 0x000fc80007810000 */
[----:B------:R-:W-:-:S04]  /*13280*/  FMNMX.FTZ R0, R66, R0, !PT ;  /* 0x0000000042007209 */ /* 0x000fc80007810000 */
[----:B------:R-:W-:Y:S02]  /*13290*/  FMNMX.FTZ R2, R63, R0, !PT ;  /* 0x000000003f027209 */ /* 0x000fe40007810000 */
[----:B-1----:R-:W-:Y:S01]  /*132a0*/  FMNMX.FTZ R68, R68, R6, !PT ;  /* 0x0000000644447209 */ /* 0x002fe20007810000 */
[----:B------:R-:W-:Y:S01]  /*132b0*/  FADD.FTZ R6, R243, -R18 ;  /* 0x80000012f3067221 */ /* 0x000fe20000010000 */
[----:B------:R-:W-:Y:S02]  /*132c0*/  FMNMX.FTZ R2, R58, R2, !PT ;  /* 0x000000023a027209 */ /* 0x000fe40007810000 */
[C---:B------:R-:W-:Y:S01]  /*132d0*/  FSETP.NEU.FTZ.AND P1, PT, R68.reuse, -INF , PT ;  /* 0xff8000004400780b */ /* 0x040fe20003f3d000 */
[----:B------:R-:W-:Y:S01]  /*132e0*/  FMUL.FTZ R0, R68, c[0x0][0x23c] ;  /* 0x00008f0044007a20 */ /* 0x000fe20000410000 */
[----:B------:R-:W-:Y:S01]  /*132f0*/  FMNMX.FTZ R71, R56, R2, !PT ;  /* 0x0000000238477209 */ /* 0x000fe20007810000 */
[----:B------:R-:W-:-:S03]  /*13300*/  FMUL.FTZ R6, R6, c[0x0][0x23c] ;  /* 0x00008f0006067a20 */ /* 0x000fc60000410000 */
[----:B------:R-:W-:Y:S01]  /*13310*/  FSEL R0, R0, RZ, P1 ;  /* 0x000000ff00007208 */ /* 0x000fe20000800000 */
[----:B------:R-:W1:Y:S02]  /*13320*/  SHFL.BFLY PT, R2, R71, 0x2, 0x1f ;  /* 0x0c401f0047027f89 */ /* 0x000e6400000e0000 */
[----:B------:R-:W-:Y:S02]  /*13330*/  MUFU.EX2 R6, R6 ;  /* 0x0000000600067308 */ /* 0x000fe40000000800 */
[--C-:B------:R-:W-:Y:S02]  /*13340*/  FFMA.FTZ R147, R143, c[0x0][0x23c], -R0.reuse ;  /* 0x00008f008f937a23 */ /* 0x100fe40000010800 */
[--C-:B------:R-:W-:Y:S02]  /*13350*/  FFMA.FTZ R30, R151, c[0x0][0x23c], -R0.reuse ;  /* 0x00008f00971e7a23 */ /* 0x100fe40000010800 */
[--C-:B------:R-:W-:Y:S02]  /*13360*/  FFMA.FTZ R146, R156, c[0x0][0x23c], -R0.reuse ;  /* 0x00008f009c927a23 */ /* 0x100fe40000010800 */
[----:B------:R2:W3:Y:S01]  /*13370*/  MUFU.EX2 R143, R11 ;  /* 0x0000000b008f7308 */ /* 0x0004e20000000800 */
[----:B------:R-:W-:-:S02]  /*13380*/  FFMA.FTZ R145, R148, c[0x0][0x23c], -R0 ;  /* 0x00008f0094917a23 */ /* 0x000fc40000010800 */
[--C-:B------:R-:W-:Y:S02]  /*13390*/  FFMA.FTZ R35, R158, c[0x0][0x23c], -R0.reuse ;  /* 0x00008f009e237a23 */ /* 0x100fe40000010800 */
[--C-:B------:R-:W-:Y:S02]  /*133a0*/  FFMA.FTZ R73, R73, c[0x0][0x23c], -R0.reuse ;  /* 0x00008f0049497a23 */ /* 0x100fe40000010800 */
[--C-:B------:R-:W-:Y:S02]  /*133b0*/  FFMA.FTZ R148, R67, c[0x0][0x23c], -R0.reuse ;  /* 0x00008f0043947a23 */ /* 0x100fe40000010800 */
[--C-:B------:R-:W-:Y:S02]  /*133c0*/  FFMA.FTZ R149, R65, c[0x0][0x23c], -R0.reuse ;  /* 0x00008f0041957a23 */ /* 0x100fe40000010800 */
[--C-:B------:R-:W-:Y:S02]  /*133d0*/  FFMA.FTZ R150, R62, c[0x0][0x23c], -R0.reuse ;  /* 0x00008f003e967a23 */ /* 0x100fe40000010800 */
[--C-:B------:R-:W-:Y:S01]  /*133e0*/  FFMA.FTZ R151, R60, c[0x0][0x23c], -R0.reuse ;  /* 0x00008f003c977a23 */ /* 0x100fe20000010800 */
[----:B-1----:R-:W-:Y:S01]  /*133f0*/  FMNMX.FTZ R71, R71, R2, !PT ;  /* 0x0000000247477209 */ /* 0x002fe20007810000 */
[--C-:B------:R-:W-:Y:S01]  /*13400*/  FFMA.FTZ R155, R52, c[0x0][0x23c], -R0.reuse ;  /* 0x00008f00349b7a23 */ /* 0x100fe20000010800 */
[----:B--2---:R-:W-:Y:S01]  /*13410*/  FSEL R11, R68, RZ, P1 ;  /* 0x000000ff440b7208 */ /* 0x004fe20000800000 */
[--C-:B------:R-:W-:Y:S01]  /*13420*/  FFMA.FTZ R156, R47, c[0x0][0x23c], -R0.reuse ;  /* 0x00008f002f9c7a23 */ /* 0x100fe20000010800 */
[----:B------:R-:W-:Y:S01]  /*13430*/  MUFU.EX2 R52, R12 ;  /* 0x0000000c00347308 */ /* 0x000fe20000000800 */
[--C-:B------:R-:W-:Y:S01]  /*13440*/  FFMA.FTZ R233, R44, c[0x0][0x23c], -R0.reuse ;  /* 0x00008f002ce97a23 */ /* 0x100fe20000010800 */
[----:B------:R-:W1:Y:S01]  /*13450*/  SHFL.BFLY PT, R7, R71, 0x1, 0x1f ;  /* 0x0c201f0047077f89 */ /* 0x000e6200000e0000 */
[----:B------:R-:W-:-:S02]  /*13460*/  FFMA.FTZ R193, R26, c[0x0][0x23c], -R0 ;  /* 0x00008f001ac17a23 */ /* 0x000fc40000010800 */
[--C-:B------:R-:W-:Y:S02]  /*13470*/  FFMA.FTZ R235, R24, c[0x0][0x23c], -R0.reuse ;  /* 0x00008f0018eb7a23 */ /* 0x100fe40000010800 */
[----:B------:R-:W-:Y:S01]  /*13480*/  FFMA.FTZ R234, R17, c[0x0][0x23c], -R0 ;  /* 0x00008f0011ea7a23 */ /* 0x000fe20000010800 */
[----:B------:R-:W-:Y:S01]  /*13490*/  MUFU.EX2 R44, R8 ;  /* 0x00000008002c7308 */ /* 0x000fe20000000800 */
[----:B---3--:R-:W-:Y:S01]  /*134a0*/  F2FP.PACK_AB R0, R143, R61 ;  /* 0x0000003d8f00723e */ /* 0x008fe200000000ff */
[-C--:B------:R-:W-:Y:S02]  /*134b0*/  FFMA.FTZ R241, R241, R6.reuse, R14 ;  /* 0x00000006f1f17223 */ /* 0x080fe4000001000e */
[-C--:B------:R-:W-:Y:S01]  /*134c0*/  FMUL.FTZ R42, R124, R6.reuse ;  /* 0x000000067c2a7220 */ /* 0x080fe20000410000 */
[----:B------:R-:W-:Y:S01]  /*134d0*/  PRMT R213, R0, 0x7610, R213 ;  /* 0x0000761000d57816 */ /* 0x000fe200000000d5 */
[-C--:B------:R-:W-:Y:S01]  /*134e0*/  FMUL.FTZ R136, R136, R6.reuse ;  /* 0x0000000688887220 */ /* 0x080fe20000410000 */
[----:B------:R-:W-:Y:S01]  /*134f0*/  PRMT R212, R0, 0x7632, R212 ;  /* 0x0000763200d47816 */ /* 0x000fe200000000d4 */
[----:B------:R-:W2:Y:S01]  /*13500*/  MUFU.EX2 R47, R9 ;  /* 0x00000009002f7308 */ /* 0x000ea20000000800 */
[----:B------:R-:W-:Y:S01]  /*13510*/  LOP3.LUT R0, R3, 0xff, RZ, 0xc0, !PT ;  /* 0x000000ff03007812 */ /* 0x000fe200078ec0ff */
[----:B------:R-:W-:Y:S01]  /*13520*/  @!P2 HADD2 R195, -R213.H0_H0, -RZ.H0_H0 ;  /* 0xa00000ffd5c3a230 */ /* 0x000fe20000000900 */
[----:B------:R-:W-:Y:S01]  /*13530*/  PRMT R246, R213, 0x5410, R212 ;  /* 0x00005410d5f67816 */ /* 0x000fe200000000d4 */
[----:B------:R-:W-:Y:S01]  /*13540*/  @!P3 HADD2 R198, -R212.H0_H0, -RZ.H0_H0 ;  /* 0xa00000ffd4c6b230 */ /* 0x000fe20000000900 */
[----:B------:R-:W-:-:S02]  /*13550*/  FMUL.FTZ R137, R137, R6 ;  /* 0x0000000689897220 */ /* 0x000fc40000410000 */
[----:B------:R-:W-:Y:S01]  /*13560*/  @!P2 PRMT R213, R195, 0x5410, RZ ;  /* 0x00005410c3d5a816 */ /* 0x000fe200000000ff */
[----:B------:R-:W3:Y:S01]  /*13570*/  MUFU.EX2 R60, R15 ;  /* 0x0000000f003c7308 */ /* 0x000ee20000000800 */
[----:B------:R-:W-:Y:S01]  /*13580*/  ISETP.GE.U32.AND P2, PT, R237, R0, PT ;  /* 0x00000000ed00720c */ /* 0x000fe20003f46070 */
[-C--:B------:R-:W-:Y:S01]  /*13590*/  FMUL.FTZ R132, R132, R6.reuse ;  /* 0x0000000684847220 */ /* 0x080fe20000410000 */
[----:B------:R-:W-:Y:S01]  /*135a0*/  SHF.R.U32.HI R0, RZ, 0x18, R3 ;  /* 0x00000018ff007819 */ /* 0x000fe20000011603 */
[-C--:B------:R-:W-:Y:S01]  /*135b0*/  FMUL.FTZ R133, R133, R6.reuse ;  /* 0x0000000685857220 */ /* 0x080fe20000410000 */
[----:B------:R-:W-:Y:S01]  /*135c0*/  @!P3 PRMT R212, R198, 0x5410, RZ ;  /* 0x00005410c6d4b816 */ /* 0x000fe200000000ff */
[----:B------:R-:W-:Y:S01]  /*135d0*/  FMUL.FTZ R40, R116, R6 ;  /* 0x0000000674287220 */ /* 0x000fe20000410000 */
[----:B------:R-:W-:Y:S02]  /*135e0*/  ISETP.GE.U32.AND P3, PT, R237, R0, PT ;  /* 0x00000000ed00720c */ /* 0x000fe40003f66070 */
[----:B--2---:R-:W-:-:S02]  /*135f0*/  F2FP.PACK_AB R2, R47, R44 ;  /* 0x0000002c2f02723e */ /* 0x004fc400000000ff */
[----:B------:R-:W-:Y:S01]  /*13600*/  SHF.R.U32.HI R0, RZ, 0x10, R3 ;  /* 0x00000010ff007819 */ /* 0x000fe20000011603 */
[----:B------:R-:W-:Y:S01]  /*13610*/  FADD.FTZ R3, R248, -R21 ;  /* 0x80000015f8037221 */ /* 0x000fe20000010000 */
[----:B------:R-:W-:Y:S01]  /*13620*/  PRMT R211, R2, 0x7610, R211 ;  /* 0x0000761002d37816 */ /* 0x000fe200000000d3 */
[----:B------:R-:W-:Y:S01]  /*13630*/  FMUL.FTZ R248, R128, R6 ;  /* 0x0000000680f87220 */ /* 0x000fe20000410000 */
[----:B------:R-:W-:Y:S01]  /*13640*/  PRMT R210, R2, 0x7632, R210 ;  /* 0x0000763202d27816 */ /* 0x000fe200000000d2 */
[----:B------:R-:W-:Y:S01]  /*13650*/  FMUL.FTZ R3, R3, c[0x0][0x23c] ;  /* 0x00008f0003037a20 */ /* 0x000fe20000410000 */
[----:B------:R-:W-:Y:S01]  /*13660*/  LOP3.LUT R2, R4, 0xff, RZ, 0xc0, !PT ;  /* 0x000000ff04027812 */ /* 0x000fe200078ec0ff */
[----:B------:R-:W-:Y:S01]  /*13670*/  @!P5 HADD2 R200, -R211.H0_H0, -RZ.H0_H0 ;  /* 0xa00000ffd3c8d230 */ /* 0x000fe20000000900 */
[----:B------:R-:W-:Y:S01]  /*13680*/  LOP3.LUT R0, R0, 0xff, RZ, 0xc0, !PT ;  /* 0x000000ff00007812 */ /* 0x000fe200078ec0ff */
[----:B------:R-:W-:Y:S01]  /*13690*/  @!P0 HADD2 R199, -R210.H0_H0, -RZ.H0_H0 ;  /* 0xa00000ffd2c78230 */ /* 0x000fe20000000900 */
[----:B-1----:R-:W-:Y:S01]  /*136a0*/  FMNMX.FTZ R71, R71, R7, !PT ;  /* 0x0000000747477209 */ /* 0x002fe20007810000 */
[----:B------:R-:W-:Y:S01]  /*136b0*/  FADD.FTZ R7, R41, R241 ;  /* 0x000000f129077221 */ /* 0x000fe20000010000 */
[----:B------:R-:W-:-:S02]  /*136c0*/  ISETP.GE.U32.AND P1, PT, R237, R2, PT ;  /* 0x00000002ed00720c */ /* 0x000fc40003f26070 */
[----:B------:R-:W-:Y:S02]  /*136d0*/  LOP3.LUT R8, R4, 0xffff, RZ, 0xc0, !PT ;  /* 0x0000ffff04087812 */ /* 0x000fe400078ec0ff */
[----:B------:R-:W-:Y:S02]  /*136e0*/  PRMT R243, R211, 0x5410, R210 ;  /* 0x00005410d3f37816 */ /* 0x000fe400000000d2 */
[--C-:B------:R-:W-:Y:S02]  /*136f0*/  SHF.R.U32.HI R2, RZ, 0x18, R4.reuse ;  /* 0x00000018ff027819 */ /* 0x100fe40000011604 */
[----:B------:R-:W-:Y:S02]  /*13700*/  SHF.R.U32.HI R5, RZ, 0x10, R4 ;  /* 0x00000010ff057819 */ /* 0x000fe40000011604 */
[----:B------:R-:W-:Y:S01]  /*13710*/  @!P5 PRMT R211, R200, 0x5410, RZ ;  /* 0x00005410c8d3d816 */ /* 0x000fe200000000ff */
[----:B------:R-:W1:Y:S01]  /*13720*/  MUFU.EX2 R4, R3 ;  /* 0x0000000300047308 */ /* 0x000e620000000800 */
[----:B------:R-:W-:Y:S01]  /*13730*/  ISETP.GE.U32.AND P5, PT, R237, R0, PT ;  /* 0x00000000ed00720c */ /* 0x000fe20003fa6070 */
[----:B------:R-:W-:Y:S01]  /*13740*/  FMUL.FTZ R0, R71, c[0x0][0x23c] ;  /* 0x00008f0047007a20 */ /* 0x000fe20000410000 */
[----:B------:R-:W-:-:S02]  /*13750*/  @!P0 PRMT R210, R199, 0x5410, RZ ;  /* 0x00005410c7d28816 */ /* 0x000fc400000000ff */
[----:B------:R-:W-:-:S04]  /*13760*/  FSETP.NEU.FTZ.AND P0, PT, R71, -INF , PT ;  /* 0xff8000004700780b */ /* 0x000fc80003f1d000 */
[----:B------:R-:W-:Y:S02]  /*13770*/  FSEL R0, R0, RZ, P0 ;  /* 0x000000ff00007208 */ /* 0x000fe40000000000 */
[----:B------:R-:W-:Y:S02]  /*13780*/  FSEL R17, R71, RZ, P0 ;  /* 0x000000ff47117208 */ /* 0x000fe40000000000 */
[----:B------:R-:W-:Y:S01]  /*13790*/  ISETP.GE.U32.AND P0, PT, R237, R2, PT ;  /* 0x00000002ed00720c */ /* 0x000fe20003f06070 */
        /* <DEDUP_REMOVED lines=16> */
[----:B---3--:R-:W-:Y:S01]  /*138a0*/  F2FP.PACK_AB R0, R60, R52 ;  /* 0x000000343c00723e */ /* 0x008fe200000000ff */
[----:B-1----:R-:W-:-:S02]  /*138b0*/  FFMA.FTZ R242, R242, R4, R32 ;  /* 0x00000004f2f27223 */ /* 0x002fc40000010020 */
[----:B------:R1:W2:Y:S01]  /*138c0*/  MUFU.EX2 R32, R16 ;  /* 0x0000001000207308 */ /* 0x0002a20000000800 */
[C---:B------:R-:W-:Y:S01]  /*138d0*/  PRMT R209, R0.reuse, 0x7610, R209 ;  /* 0x0000761000d17816 */ /* 0x040fe200000000d1 */
[----:B------:R-:W-:Y:S01]  /*138e0*/  IMAD.WIDE.U32 R2, R45, -0x2daee0ad, RZ ;  /* 0xd2511f532d027825 */ /* 0x000fe200078e00ff */
[----:B------:R-:W-:Y:S02]  /*138f0*/  PRMT R208, R0, 0x7632, R208 ;  /* 0x0000763200d07816 */ /* 0x000fe400000000d0 */
[----:B------:R-:W-:Y:S01]  /*13900*/  LOP3.LUT R0, R5, 0xff, RZ, 0xc0, !PT ;  /* 0x000000ff05007812 */ /* 0x000fe200078ec0ff */
[----:B------:R-:W-:Y:S01]  /*13910*/  @!P2 HADD2 R201, -R209.H0_H0, -RZ.H0_H0 ;  /* 0xa00000ffd1c9a230 */ /* 0x000fe20000000900 */
[----:B------:R-:W-:Y:S01]  /*13920*/  PRMT R172, R209, 0x5410, R208 ;  /* 0x00005410d1ac7816 */ /* 0x000fe200000000d0 */
[----:B------:R-:W-:Y:S01]  /*13930*/  @!P4 HADD2 R202, -R208.H0_H0, -RZ.H0_H0 ;  /* 0xa00000ffd0cac230 */ /* 0x000fe20000000900 */
[----:B------:R-:W-:Y:S01]  /*13940*/  LOP3.LUT R5, R2, 0xff, RZ, 0xc0, !PT ;  /* 0x000000ff02057812 */ /* 0x000fe200078ec0ff */
[----:B------:R-:W-:Y:S01]  /*13950*/  FADD.FTZ R242, R38, R242 ;  /* 0x000000f226f27221 */ /* 0x000fe20000010000 */
[----:B------:R-:W-:Y:S01]  /*13960*/  @!P2 PRMT R209, R201, 0x5410, RZ ;  /* 0x00005410c9d1a816 */ /* 0x000fe200000000ff */
[----:B------:R-:W-:Y:S01]  /*13970*/  FMUL.FTZ R45, R126, R4 ;  /* 0x000000047e2d7220 */ /* 0x000fe20000410000 */
[----:B------:R-:W-:Y:S01]  /*13980*/  ISETP.GE.U32.AND P2, PT, R237, R0, PT ;  /* 0x00000000ed00720c */ /* 0x000fe20003f46070 */
[-C--:B------:R-:W-:Y:S01]  /*13990*/  FMUL.FTZ R138, R138, R4.reuse ;  /* 0x000000048a8a7220 */ /* 0x080fe20000410000 */
[----:B------:R-:W-:Y:S01]  /*139a0*/  LOP3.LUT R0, R3, UR14, R10, 0x96, !PT ;  /* 0x0000000e03007c12 */ /* 0x000fe2000f8e960a */
[----:B-1----:R-:W-:Y:S01]  /*139b0*/  FADD.FTZ R16, R39, R7 ;  /* 0x0000000727107221 */ /* 0x002fe20000010000 */
[----:B------:R-:W-:Y:S01]  /*139c0*/  LOP3.LUT R13, R2, 0xffff, RZ, 0xc0, !PT ;  /* 0x0000ffff020d7812 */ /* 0x000fe200078ec0ff */
[----:B------:R-:W-:Y:S01]  /*139d0*/  FADD.FTZ R7, R240, -R17 ;  /* 0x80000011f0077221 */ /* 0x000fe20000010000 */
[--C-:B------:R-:W-:Y:S01]  /*139e0*/  SHF.R.U32.HI R10, RZ, 0x10, R2.reuse ;  /* 0x00000010ff0a7819 */ /* 0x100fe20000011602 */
[----:B------:R-:W-:Y:S01]  /*139f0*/  IMAD.MOV.U32 R17, RZ, RZ, R249 ;  /* 0x000000ffff117224 */ /* 0x000fe200078e00f9 */
[----:B------:R-:W-:Y:S01]  /*13a00*/  SHF.R.U32.HI R9, RZ, 0x18, R2 ;  /* 0x00000018ff097819 */ /* 0x000fe20000011602 */
[----:B------:R-:W-:Y:S01]  /*13a10*/  FMUL.FTZ R139, R139, R4 ;  /* 0x000000048b8b7220 */ /* 0x000fe20000410000 */
[----:B------:R-:W-:Y:S01]  /*13a20*/  SHF.R.U32.HI R2, RZ, 0x8, R8 ;  /* 0x00000008ff027819 */ /* 0x000fe20000011608 */
[----:B------:R-:W-:Y:S01]  /*13a30*/  FADD.FTZ R8, R236, -R11 ;  /* 0x8000000bec087221 */ /* 0x000fe20000010000 */
[----:B--2---:R-:W-:Y:S01]  /*13a40*/  F2FP.PACK_AB R3, R245, R32 ;  /* 0x00000020f503723e */ /* 0x004fe200000000ff */
[-C--:B------:R-:W-:Y:S01]  /*13a50*/  FMUL.FTZ R134, R134, R4.reuse ;  /* 0x0000000486867220 */ /* 0x080fe20000410000 */
[----:B------:R-:W-:Y:S01]  /*13a60*/  LOP3.LUT R2, R2, 0xffff, RZ, 0xc0, !PT ;  /* 0x0000ffff02027812 */ /* 0x000fe200078ec0ff */
[-C--:B------:R-:W-:Y:S01]  /*13a70*/  FMUL.FTZ R135, R135, R4.reuse ;  /* 0x0000000487877220 */ /* 0x080fe20000410000 */
[----:B------:R-:W-:Y:S01]  /*13a80*/  PRMT R206, R3, 0x7610, R206 ;  /* 0x0000761003ce7816 */ /* 0x000fe200000000ce */
[-C--:B------:R-:W-:Y:S01]  /*13a90*/  FMUL.FTZ R75, R127, R4.reuse ;  /* 0x000000047f4b7220 */ /* 0x080fe20000410000 */
[----:B------:R-:W-:Y:S01]  /*13aa0*/  @!P4 PRMT R208, R202, 0x5410, RZ ;  /* 0x00005410cad0c816 */ /* 0x000fe200000000ff */
[----:B------:R-:W-:Y:S01]  /*13ab0*/  FMUL.FTZ R124, R122, R4 ;  /* 0x000000047a7c7220 */ /* 0x000fe20000410000 */
[----:B------:R-:W-:Y:S01]  /*13ac0*/  ISETP.GE.U32.AND P4, PT, R237, R2, PT ;  /* 0x00000002ed00720c */ /* 0x000fe20003f86070 */
[----:B------:R-:W-:Y:S01]  /*13ad0*/  @!P5 HADD2 R204, -R206.H0_H0, -RZ.H0_H0 ;  /* 0xa00000ffceccd230 */ /* 0x000fe20000000900 */
[----:B------:R-:W-:Y:S01]  /*13ae0*/  SHF.R.U32.HI R2, RZ, 0x10, R0 ;  /* 0x00000010ff027819 */ /* 0x000fe20000011600 */
[----:B------:R-:W-:Y:S01]  /*13af0*/  FMUL.FTZ R126, R103, R4 ;  /* 0x00000004677e7220 */ /* 0x000fe20000410000 */
[----:B------:R-:W-:Y:S01]  /*13b00*/  PRMT R207, R3, 0x7632, R207 ;  /* 0x0000763203cf7816 */ /* 0x000fe200000000cf */
[----:B------:R-:W-:Y:S01]  /*13b10*/  FADD.FTZ R15, R33, R242 ;  /* 0x000000f2210f7221 */ /* 0x000fe20000010000 */
[----:B------:R-:W-:Y:S01]  /*13b20*/  LOP3.LUT R2, R2, 0xff, RZ, 0xc0, !PT ;  /* 0x000000ff02027812 */ /* 0x000fe200078ec0ff */
[----:B------:R-:W-:Y:S01]  /*13b30*/  FMUL.FTZ R249, R129, R6 ;  /* 0x0000000681f97220 */ /* 0x000fe20000410000 */
[----:B------:R-:W-:Y:S01]  /*13b40*/  PRMT R241, R206, 0x5410, R207 ;  /* 0x00005410cef17816 */ /* 0x000fe200000000cf */
[----:B------:R-:W-:Y:S01]  /*13b50*/  @!P3 HADD2 R203, -R207.H0_H0, -RZ.H0_H0 ;  /* 0xa00000ffcfcbb230 */ /* 0x000fe20000000900 */
[----:B------:R-:W-:-:S02]  /*13b60*/  @!P5 PRMT R206, R204, 0x5410, RZ ;  /* 0x00005410ccced816 */ /* 0x000fc400000000ff */
[----:B------:R-:W-:Y:S01]  /*13b70*/  ISETP.GE.U32.AND P5, PT, R237, R2, PT ;  /* 0x00000002ed00720c */ /* 0x000fe20003fa6070 */
[----:B------:R-:W-:Y:S01]  /*13b80*/  IMAD.MOV.U32 R33, RZ, RZ, R241 ;  /* 0x000000ffff217224 */ /* 0x000fe200078e00f1 */
[----:B------:R-:W-:Y:S02]  /*13b90*/  F2FP.PACK_AB R2, R182, R177 ;  /* 0x000000b1b602723e */ /* 0x000fe400000000ff */
[----:B------:R-:W-:Y:S02]  /*13ba0*/  F2FP.PACK_AB R3, R180, R179 ;  /* 0x000000b3b403723e */ /* 0x000fe400000000ff */
[C---:B------:R-:W-:Y:S02]  /*13bb0*/  PRMT R205, R2.reuse, 0x7610, R205 ;  /* 0x0000761002cd7816 */ /* 0x040fe400000000cd */
[----:B------:R-:W-:Y:S02]  /*13bc0*/  PRMT R204, R2, 0x7632, R204 ;  /* 0x0000763202cc7816 */ /* 0x000fe400000000cc */
[----:B------:R-:W-:Y:S01]  /*13bd0*/  LOP3.LUT R2, R0, 0xff, RZ, 0xc0, !PT ;  /* 0x000000ff00027812 */ /* 0x000fe200078ec0ff */
[----:B------:R-:W-:Y:S01]  /*13be0*/  @!P1 HADD2 R214, -R205.H0_H0, -RZ.H0_H0 ;  /* 0xa00000ffcdd69230 */ /* 0x000fe20000000900 */
[----:B------:R-:W-:Y:S01]  /*13bf0*/  PRMT R181, R205, 0x5410, R204 ;  /* 0x00005410cdb57816 */ /* 0x000fe200000000cc */
[----:B------:R-:W-:Y:S01]  /*13c00*/  @!P4 HADD2 R215, -R204.H0_H0, -RZ.H0_H0 ;  /* 0xa00000ffccd7c230 */ /* 0x000fe20000000900 */
[----:B------:R-:W-:-:S02]  /*13c10*/  PRMT R202, R3, 0x7610, R202 ;  /* 0x0000761003ca7816 */ /* 0x000fc400000000ca */
[----:B------:R-:W-:Y:S01]  /*13c20*/  @!P1 PRMT R205, R214, 0x5410, RZ ;  /* 0x00005410d6cd9816 */ /* 0x000fe200000000ff */
[----:B------:R-:W-:Y:S01]  /*13c30*/  FMUL.FTZ R214, R119, R4 ;  /* 0x0000000477d67220 */ /* 0x000fe20000410000 */
[----:B------:R-:W-:Y:S01]  /*13c40*/  ISETP.GE.U32.AND P1, PT, R237, R2, PT ;  /* 0x00000002ed00720c */ /* 0x000fe20003f26070 */
[----:B------:R-:W-:Y:S01]  /*13c50*/  @!P2 HADD2 R219, -R202.H0_H0, -RZ.H0_H0 ;  /* 0xa00000ffcadba230 */ /* 0x000fe20000000900 */
[----:B------:R-:W-:Y:S01]  /*13c60*/  SHF.R.U32.HI R2, RZ, 0x18, R0 ;  /* 0x00000018ff027819 */ /* 0x000fe20000011600 */
[----:B------:R-:W-:Y:S01]  /*13c70*/  FMUL.FTZ R119, R102, R4 ;  /* 0x0000000466777220 */ /* 0x000fe20000410000 */
[----:B------:R-:W-:Y:S02]  /*13c80*/  LOP3.LUT R0, R0, 0xffff, RZ, 0xc0, !PT ;  /* 0x0000ffff00007812 */ /* 0x000fe400078ec0ff */
[----:B------:R-:W-:Y:S02]  /*13c90*/  @!P3 PRMT R207, R203, 0x5410, RZ ;  /* 0x00005410cbcfb816 */ /* 0x000fe400000000ff */
[----:B------:R-:W-:-:S02]  /*13ca0*/  PRMT R203, R3, 0x7632, R203 ;  /* 0x0000763203cb7816 */ /* 0x000fc400000000cb */
[----:B------:R-:W-:Y:S01]  /*13cb0*/  SHF.R.U32.HI R0, RZ, 0x8, R0 ;  /* 0x00000008ff007819 */ /* 0x000fe20000011600 */
[----:B------:R1:W-:Y:S01]  /*13cc0*/  MUFU.EX2 R3, R35 ;  /* 0x0000002300037308 */ /* 0x0003e20000000800 */
[----:B------:R-:W-:Y:S01]  /*13cd0*/  @!P4 PRMT R204, R215, 0x5410, RZ ;  /* 0x00005410d7ccc816 */ /* 0x000fe200000000ff */
[----:B------:R-:W-:Y:S01]  /*13ce0*/  @!P0 HADD2 R218, -R203.H0_H0, -RZ.H0_H0 ;  /* 0xa00000ffcbda8230 */ /* 0x000fe20000000900 */
[----:B------:R-:W-:Y:S01]  /*13cf0*/  LOP3.LUT R0, R0, 0xffff, RZ, 0xc0, !PT ;  /* 0x0000ffff00007812 */ /* 0x000fe200078ec0ff */
[----:B------:R-:W-:Y:S01]  /*13d00*/  FMUL.FTZ R215, R118, R4 ;  /* 0x0000000476d77220 */ /* 0x000fe20000410000 */
[----:B------:R-:W-:Y:S02]  /*13d10*/  ISETP.GE.U32.AND P4, PT, R237, R2, PT ;  /* 0x00000002ed00720c */ /* 0x000fe40003f86070 */
[----:B------:R-:W-:Y:S02]  /*13d20*/  PRMT R178, R202, 0x5410, R203 ;  /* 0x00005410cab27816 */ /* 0x000fe400000000cb */
[----:B------:R-:W-:-:S02]  /*13d30*/  @!P2 PRMT R202, R219, 0x5410, RZ ;  /* 0x00005410dbcaa816 */ /* 0x000fc400000000ff */
[C---:B------:R-:W-:Y:S01]  /*13d40*/  ISETP.GE.U32.AND P2, PT, R237.reuse, R0, PT ;  /* 0x00000000ed00720c */ /* 0x040fe20003f46070 */
[----:B------:R-:W-:Y:S01]  /*13d50*/  FMUL.FTZ R0, R8, c[0x0][0x23c] ;  /* 0x00008f0008007a20 */ /* 0x000fe20000410000 */
[C---:B------:R-:W-:Y:S01]  /*13d60*/  ISETP.GE.U32.AND P3, PT, R237.reuse, R5, PT ;  /* 0x00000005ed00720c */ /* 0x040fe20003f66070 */
[----:B------:R2:W-:Y:S01]  /*13d70*/  MUFU.EX2 R8, R14 ;  /* 0x0000000e00087308 */ /* 0x0005e20000000800 */
[----:B------:R-:W-:Y:S01]  /*13d80*/  @!P0 PRMT R203, R218, 0x5410, RZ ;  /* 0x00005410dacb8816 */ /* 0x000fe200000000ff */
[----:B-1----:R-:W-:Y:S01]  /*13d90*/  IMAD.MOV.U32 R35, RZ, RZ, R251 ;  /* 0x000000ffff237224 */ /* 0x002fe200078e00fb */
[----:B------:R-:W-:Y:S01]  /*13da0*/  ISETP.GE.U32.AND P0, PT, R237, R9, PT ;  /* 0x00000009ed00720c */ /* 0x000fe20003f06070 */
[----:B------:R-:W-:Y:S02]  /*13db0*/  IMAD.MOV.U32 R218, RZ, RZ, R43 ;  /* 0x000000ffffda7224 */ /* 0x000fe400078e002b */
[----:B------:R-:W-:Y:S01]  /*13dc0*/  FMUL.FTZ R251, R131, R4 ;  /* 0x0000000483fb7220 */ /* 0x000fe20000410000 */
[----:B------:R-:W-:Y:S01]  /*13dd0*/  F2FP.PACK_AB R2, R35, R186 ;  /* 0x000000ba2302723e */ /* 0x000fe200000000ff */
[----:B------:R-:W1:Y:S01]  /*13de0*/  MUFU.EX2 R5, R30 ;  /* 0x0000001e00057308 */ /* 0x000e620000000800 */
[----:B------:R-:W-:-:S02]  /*13df0*/  FMUL.FTZ R43, R125, R6 ;  /* 0x000000067d2b7220 */ /* 0x000fc40000410000 */
[C---:B------:R-:W-:Y:S01]  /*13e00*/  PRMT R201, R2.reuse, 0x7610, R201 ;  /* 0x0000761002c97816 */ /* 0x040fe200000000c9 */
[----:B------:R-:W-:Y:S01]  /*13e10*/  FMUL.FTZ R125, R121, R6 ;  /* 0x00000006797d7220 */ /* 0x000fe20000410000 */
[----:B------:R-:W-:Y:S02]  /*13e20*/  PRMT R200, R2, 0x7632, R200 ;  /* 0x0000763202c87816 */ /* 0x000fe400000000c8 */
[----:B------:R-:W-:Y:S01]  /*13e30*/  LOP3.LUT R2, R10, 0xff, RZ, 0xc0, !PT ;  /* 0x000000ff0a027812 */ /* 0x000fe200078ec0ff */
[----:B------:R-:W3:Y:S01]  /*13e40*/  MUFU.EX2 R0, R0 ;  /* 0x0000000000007308 */ /* 0x000ee20000000800 */
[----:B------:R-:W-:Y:S01]  /*13e50*/  @!P1 HADD2 R220, -R201.H0_H0, -RZ.H0_H0 ;  /* 0xa00000ffc9dc9230 */ /* 0x000fe20000000900 */
[----:B------:R-:W-:Y:S01]  /*13e60*/  PRMT R49, R201, 0x5410, R200 ;  /* 0x00005410c9317816 */ /* 0x000fe200000000c8 */
[----:B------:R-:W-:Y:S01]  /*13e70*/  @!P2 HADD2 R222, -R200.H0_H0, -RZ.H0_H0 ;  /* 0xa00000ffc8dea230 */ /* 0x000fe20000000900 */
[----:B--2---:R-:W-:Y:S02]  /*13e80*/  IMAD.MOV.U32 R14, RZ, RZ, R244 ;  /* 0x000000ffff0e7224 */ /* 0x004fe400078e00f4 */
[----:B------:R-:W-:Y:S01]  /*13e90*/  @!P1 PRMT R201, R220, 0x5410, RZ ;  /* 0x00005410dcc99816 */ /* 0x000fe200000000ff */
[----:B------:R-:W-:Y:S01]  /*13ea0*/  IMAD.MOV.U32 R220, RZ, RZ, R250 ;  /* 0x000000ffffdc7224 */ /* 0x000fe200078e00fa */
[----:B------:R-:W-:Y:S01]  /*13eb0*/  ISETP.GE.U32.AND P1, PT, R237, R2, PT ;  /* 0x00000002ed00720c */ /* 0x000fe20003f26070 */
[----:B------:R-:W-:Y:S01]  /*13ec0*/  FMUL.FTZ R2, R7, c[0x0][0x23c] ;  /* 0x00008f0007027a20 */ /* 0x000fe20000410000 */
[----:B------:R-:W2:Y:S01]  /*13ed0*/  MUFU.EX2 R9, R12 ;  /* 0x0000000c00097308 */ /* 0x000ea20000000800 */
[----:B-1----:R-:W-:Y:S01]  /*13ee0*/  F2FP.PACK_AB R30, R3, R5 ;  /* 0x00000005031e723e */ /* 0x002fe200000000ff */
[----:B------:R-:W-:Y:S01]  /*13ef0*/  FMUL.FTZ R250, R130, R4 ;  /* 0x0000000482fa7220 */ /* 0x000fe20000410000 */
[----:B------:R-:W-:Y:S01]  /*13f00*/  @!P2 PRMT R200, R222, 0x5410, RZ ;  /* 0x00005410dec8a816 */ /* 0x000fe200000000ff */
[----:B------:R-:W-:-:S02]  /*13f10*/  FMUL.FTZ R222, R117, R6 ;  /* 0x0000000675de7220 */ /* 0x000fc40000410000 */
[-C--:B---3--:R-:W-:Y:S01]  /*13f20*/  FFMA.FTZ R196, R196, R0.reuse, R5 ;  /* 0x00000000c4c47223 */ /* 0x088fe20000010005 */
[----:B------:R-:W-:Y:S01]  /*13f30*/  SHF.R.U32.HI R5, RZ, 0x8, R13 ;  /* 0x00000008ff057819 */ /* 0x000fe2000001160d */
[----:B------:R-:W1:Y:S01]  /*13f40*/  MUFU.EX2 R2, R2 ;  /* 0x0000000200027308 */ /* 0x000e620000000800 */
[----:B------:R-:W-:Y:S02]  /*13f50*/  FMUL.FTZ R36, R108, R0 ;  /* 0x000000006c247220 */ /* 0x000fe40000410000 */
[----:B------:R-:W-:Y:S01]  /*13f60*/  FADD.FTZ R11, R3, R196 ;  /* 0x000000c4030b7221 */ /* 0x000fe20000010000 */
[----:B------:R-:W-:Y:S01]  /*13f70*/  F2FP.PACK_AB R3, R184, R218 ;  /* 0x000000dab803723e */ /* 0x000fe200000000ff */
[-C--:B------:R-:W-:Y:S02]  /*13f80*/  FMUL.FTZ R37, R109, R0.reuse ;  /* 0x000000006d257220 */ /* 0x080fe40000410000 */
[----:B------:R-:W-:Y:S01]  /*13f90*/  IMAD.MOV.U32 R108, RZ, RZ, R243 ;  /* 0x000000ffff6c7224 */ /* 0x000fe200078e00f3 */
[----:B------:R-:W3:Y:S01]  /*13fa0*/  MUFU.EX2 R10, R18 ;  /* 0x00000012000a7308 */ /* 0x000ee20000000800 */
[C---:B------:R-:W-:Y:S01]  /*13fb0*/  PRMT R199, R3.reuse, 0x7610, R199 ;  /* 0x0000761003c77816 */ /* 0x040fe200000000c7 */
[----:B------:R-:W-:Y:S01]  /*13fc0*/  IMAD.MOV.U32 R109, RZ, RZ, R246 ;  /* 0x000000ffff6d7224 */ /* 0x000fe200078e00f6 */
[----:B------:R-:W-:Y:S01]  /*13fd0*/  PRMT R198, R3, 0x7632, R198 ;  /* 0x0000763203c67816 */ /* 0x000fe200000000c6 */
[----:B------:R-:W-:Y:S01]  /*13fe0*/  FMUL.FTZ R104, R104, R0 ;  /* 0x0000000068687220 */ /* 0x000fe20000410000 */
[----:B------:R-:W-:Y:S01]  /*13ff0*/  LOP3.LUT R3, R5, 0xffff, RZ, 0xc0, !PT ;  /* 0x0000ffff05037812 */ /* 0x000fe200078ec0ff */
[----:B------:R-:W-:Y:S01]  /*14000*/  @!P5 HADD2 R225, -R199.H0_H0, -RZ.H0_H0 ;  /* 0xa00000ffc7e1d230 */ /* 0x000fe20000000900 */
[C---:B--2---:R-:W-:Y:S01]  /*14010*/  F2FP.PACK_AB R19, R8.reuse, R9 ;  /* 0x000000090813723e */ /* 0x044fe200000000ff */
[----:B------:R-:W2:Y:S01]  /*14020*/  MUFU.EX2 R7, R21 ;  /* 0x0000001500077308 */ /* 0x000ea20000000800 */
[-C--:B-1----:R-:W-:Y:S01]  /*14030*/  FFMA.FTZ R197, R197, R2.reuse, R9 ;  /* 0x00000002c5c57223 */ /* 0x082fe20000010009 */
[----:B------:R-:W-:Y:S01]  /*14040*/  ISETP.GE.U32.AND P2, PT, R237, R3, PT ;  /* 0x00000003ed00720c */ /* 0x000fe20003f46070 */
[----:B------:R-:W-:Y:S01]  /*14050*/  @!P4 HADD2 R224, -R198.H0_H0, -RZ.H0_H0 ;  /* 0xa00000ffc6e0c230 */ /* 0x000fe20000000900 */
[----:B------:R-:W-:Y:S01]  /*14060*/  PRMT R219, R199, 0x5410, R198 ;  /* 0x00005410c7db7816 */ /* 0x000fe200000000c6 */
[----:B------:R-:W-:Y:S01]  /*14070*/  FADD.FTZ R197, R8, R197 ;  /* 0x000000c508c57221 */ /* 0x000fe20000010000 */
[----:B------:R-:W-:Y:S01]  /*14080*/  F2FP.PACK_AB R8, R34, R185 ;  /* 0x000000b92208723e */ /* 0x000fe200000000ff */
[----:B------:R-:W-:Y:S01]  /*14090*/  FMUL.FTZ R38, R110, R2 ;  /* 0x000000026e267220 */ /* 0x000fe20000410000 */
[----:B------:R-:W1:Y:S01]  /*140a0*/  MUFU.EX2 R5, R24 ;  /* 0x0000001800057308 */ /* 0x000e620000000800 */
[----:B---3--:R-:W-:Y:S01]  /*140b0*/  FADD.FTZ R9, R10, R197 ;  /* 0x000000c50a097221 */ /* 0x008fe20000010000 */
[----:B------:R-:W-:Y:S01]  /*140c0*/  PRMT R196, R8, 0x7610, R196 ;  /* 0x0000761008c47816 */ /* 0x000fe200000000c4 */
[----:B------:R-:W-:Y:S01]  /*140d0*/  FMUL.FTZ R197, R114, R4 ;  /* 0x0000000472c57220 */ /* 0x000fe20000410000 */
[----:B------:R-:W-:Y:S01]  /*140e0*/  PRMT R195, R8, 0x7632, R195 ;  /* 0x0000763208c37816 */ /* 0x000fe200000000c3 */
[----:B------:R-:W-:Y:S01]  /*140f0*/  FMUL.FTZ R39, R111, R2 ;  /* 0x000000026f277220 */ /* 0x000fe20000410000 */
[----:B------:R-:W-:Y:S01]  /*14100*/  @!P5 PRMT R199, R225, 0x5410, RZ ;  /* 0x00005410e1c7d816 */ /* 0x000fe200000000ff */
[----:B------:R-:W-:Y:S01]  /*14110*/  FMUL.FTZ R225, R112, R6 ;  /* 0x0000000670e17220 */ /* 0x000fe20000410000 */
[----:B------:R-:W3:Y:S01]  /*14120*/  MUFU.EX2 R3, R26 ;  /* 0x0000001a00037308 */ /* 0x000ee20000000800 */
[C---:B--2---:R-:W-:Y:S01]  /*14130*/  FADD.FTZ R8, R7.reuse, R9 ;  /* 0x0000000907087221 */ /* 0x044fe20000010000 */
[----:B------:R-:W-:Y:S01]  /*14140*/  F2FP.PACK_AB R25, R7, R10 ;  /* 0x0000000a0719723e */ /* 0x000fe200000000ff */
[----:B------:R-:W-:Y:S01]  /*14150*/  IMAD.MOV.U32 R9, RZ, RZ, R183 ;  /* 0x000000ffff097224 */ /* 0x000fe200078e00b7 */
[----:B------:R-:W-:Y:S01]  /*14160*/  @!P4 PRMT R198, R224, 0x5410, RZ ;  /* 0x00005410e0c6c816 */ /* 0x000fe200000000ff */
[-C--:B------:R-:W-:Y:S01]  /*14170*/  FMUL.FTZ R112, R123, R4.reuse ;  /* 0x000000047b707220 */ /* 0x080fe20000410000 */
[----:B------:R-:W-:Y:S01]  /*14180*/  PRMT R12, R196, 0x5410, R195 ;  /* 0x00005410c40c7816 */ /* 0x000fe200000000c3 */
[----:B------:R-:W-:Y:S01]  /*14190*/  FMUL.FTZ R224, R115, R4 ;  /* 0x0000000473e07220 */ /* 0x000fe20000410000 */
[----:B------:R-:W-:Y:S01]  /*141a0*/  F2FP.PACK_AB R7, R9, R17 ;  /* 0x000000110907723e */ /* 0x000fe200000000ff */
[----:B-1----:R-:W-:Y:S01]  /*141b0*/  FADD.FTZ R8, R5, R8 ;  /* 0x0000000805087221 */ /* 0x002fe20000010000 */
[----:B------:R-:W-:Y:S01]  /*141c0*/  MUFU.EX2 R4, R145 ;  /* 0x0000009100047308 */ /* 0x000fe20000000800 */
[-C--:B------:R-:W-:Y:S01]  /*141d0*/  FMUL.FTZ R106, R106, R2.reuse ;  /* 0x000000026a6a7220 */ /* 0x080fe20000410000 */
[----:B------:R-:W-:Y:S01]  /*141e0*/  PRMT R194, R7, 0x7610, R194 ;  /* 0x0000761007c27816 */ /* 0x000fe200000000c2 */
[-C--:B------:R-:W-:Y:S01]  /*141f0*/  FMUL.FTZ R107, R107, R2.reuse ;  /* 0x000000026b6b7220 */ /* 0x080fe20000410000 */
[----:B------:R-:W-:Y:S01]  /*14200*/  PRMT R189, R7, 0x7632, R189 ;  /* 0x0000763207bd7816 */ /* 0x000fe200000000bd */
[-C--:B------:R-:W-:Y:S01]  /*14210*/  FMUL.FTZ R98, R98, R2.reuse ;  /* 0x0000000262627220 */ /* 0x080fe20000410000 */
[C---:B---3--:R-:W-:Y:S01]  /*14220*/  F2FP.PACK_AB R26, R3.reuse, R5 ;  /* 0x00000005031a723e */ /* 0x048fe200000000ff */
[----:B------:R-:W-:Y:S01]  /*14230*/  FADD.FTZ R31, R3, R8 ;  /* 0x00000008031f7221 */ /* 0x000fe20000010000 */
[----:B------:R-:W1:Y:S01]  /*14240*/  MUFU.EX2 R5, R146 ;  /* 0x0000009200057308 */ /* 0x000e620000000800 */
[--C-:B------:R-:W-:Y:S01]  /*14250*/  FADD.FTZ R3, R153, R16.reuse ;  /* 0x0000001099037221 */ /* 0x100fe20000010000 */
[----:B------:R-:W-:Y:S01]  /*14260*/  @!P1 HADD2 R229, -R194.H0_H0, -RZ.H0_H0 ;  /* 0xa00000ffc2e59230 */ /* 0x000fe20000000900 */
[-C--:B------:R-:W-:Y:S01]  /*14270*/  FMUL.FTZ R99, R99, R2.reuse ;  /* 0x0000000263637220 */ /* 0x080fe20000410000 */
[----:B------:R-:W-:Y:S01]  /*14280*/  @!P0 HADD2 R228, -R189.H0_H0, -RZ.H0_H0 ;  /* 0xa00000ffbde48230 */ /* 0x000fe20000000900 */
[-C--:B------:R-:W-:Y:S01]  /*14290*/  FMUL.FTZ R94, R94, R2.reuse ;  /* 0x000000025e5e7220 */ /* 0x080fe20000410000 */
[----:B------:R-:W-:Y:S01]  /*142a0*/  PRMT R183, R194, 0x5410, R189 ;  /* 0x00005410c2b77816 */ /* 0x000fe200000000bd */
[-C--:B------:R-:W-:Y:S01]  /*142b0*/  FMUL.FTZ R95, R95, R2.reuse ;  /* 0x000000025f5f7220 */ /* 0x080fe20000410000 */
[----:B------:R-:W-:Y:S01]  /*142c0*/  @!P1 PRMT R194, R229, 0x5410, RZ ;  /* 0x00005410e5c29816 */ /* 0x000fe200000000ff */
[-C--:B------:R-:W-:Y:S01]  /*142d0*/  FMUL.FTZ R122, R90, R2.reuse ;  /* 0x000000025a7a7220 */ /* 0x080fe20000410000 */
[----:B------:R-:W-:Y:S01]  /*142e0*/  @!P0 PRMT R189, R228, 0x5410, RZ ;  /* 0x00005410e4bd8816 */ /* 0x000fe200000000ff */
[-C--:B------:R-:W-:Y:S01]  /*142f0*/  FMUL.FTZ R123, R91, R2.reuse ;  /* 0x000000025b7b7220 */ /* 0x080fe20000410000 */
[----:B------:R-:W-:Y:S01]  /*14300*/  @!P3 HADD2 R227, -R196.H0_H0, -RZ.H0_H0 ;  /* 0xa00000ffc4e3b230 */ /* 0x000fe20000000900 */
[-C--:B------:R-:W-:Y:S01]  /*14310*/  FMUL.FTZ R130, R86, R2.reuse ;  /* 0x0000000256827220 */ /* 0x080fe20000410000 */
[----:B------:R-:W-:Y:S01]  /*14320*/  @!P2 HADD2 R226, -R195.H0_H0, -RZ.H0_H0 ;  /* 0xa00000ffc3e2a230 */ /* 0x000fe20000000900 */
[-C--:B------:R-:W-:Y:S01]  /*14330*/  FMUL.FTZ R131, R87, R2.reuse ;  /* 0x0000000257837220 */ /* 0x080fe20000410000 */
[----:B-1----:R-:W-:Y:S01]  /*14340*/  F2FP.PACK_AB R18, R4, R5 ;  /* 0x000000050412723e */ /* 0x002fe200000000ff */
[-C--:B------:R-:W-:Y:S01]  /*14350*/  FMUL.FTZ R242, R82, R2.reuse ;  /* 0x0000000252f27220 */ /* 0x080fe20000410000 */
[----:B------:R-:W-:Y:S01]  /*14360*/  @!P3 PRMT R196, R227, 0x5410, RZ ;  /* 0x00005410e3c4b816 */ /* 0x000fe200000000ff */
[-C--:B------:R-:W-:Y:S01]  /*14370*/  FMUL.FTZ R243, R83, R2.reuse ;  /* 0x0000000253f37220 */ /* 0x080fe20000410000 */
[----:B------:R-:W-:Y:S01]  /*14380*/  @!P2 PRMT R195, R226, 0x5410, RZ ;  /* 0x00005410e2c3a816 */ /* 0x000fe200000000ff */
[-C--:B------:R-:W-:Y:S01]  /*14390*/  FMUL.FTZ R246, R78, R2.reuse ;  /* 0x000000024ef67220 */ /* 0x080fe20000410000 */
[----:B------:R-:W-:Y:S01]  /*143a0*/  PRMT R16, R30, 0x7610, R16 ;  /* 0x000076101e107816 */ /* 0x000fe20000000010 */
[----:B------:R-:W-:Y:S01]  /*143b0*/  FMUL.FTZ R247, R79, R2 ;  /* 0x000000024ff77220 */ /* 0x000fe20000410000 */
[----:B------:R-:W-:Y:S01]  /*143c0*/  PRMT R170, R18, 0x7632, R170 ;  /* 0x0000763212aa7816 */ /* 0x000fe200000000aa */
[----:B------:R-:W-:Y:S01]  /*143d0*/  FADD.FTZ R2, R142, R15 ;  /* 0x0000000f8e027221 */ /* 0x000fe20000010000 */
[----:B------:R-:W-:Y:S01]  /*143e0*/  PRMT R187, R18, 0x7610, R187 ;  /* 0x0000761012bb7816 */ /* 0x000fe200000000bb */
[----:B------:R-:W-:Y:S01]  /*143f0*/  FADD.FTZ R3, R72, R3 ;  /* 0x0000000348037221 */ /* 0x000fe20000010000 */
[C---:B------:R-:W-:Y:S01]  /*14400*/  PRMT R166, R26.reuse, 0x7632, R166 ;  /* 0x000076321aa67816 */ /* 0x040fe200000000a6 */
[----:B------:R-:W-:Y:S01]  /*14410*/  IMAD.MOV.U32 R72, RZ, RZ, R14 ;  /* 0x000000ffff487224 */ /* 0x000fe200078e000e */
[----:B------:R-:W-:Y:S01]  /*14420*/  PRMT R168, R25, 0x7632, R168 ;  /* 0x0000763219a87816 */ /* 0x000fe200000000a8 */
[----:B------:R-:W-:Y:S01]  /*14430*/  FADD.FTZ R14, R27, R2 ;  /* 0x000000021b0e7221 */ /* 0x000fe20000010000 */
[----:B------:R-:W-:Y:S01]  /*14440*/  PRMT R165, R26, 0x7610, R165 ;  /* 0x000076101aa57816 */ /* 0x000fe200000000a5 */
[----:B------:R-:W-:Y:S01]  /*14450*/  IMAD.MOV.U32 R229, RZ, RZ, R12 ;  /* 0x000000ffffe57224 */ /* 0x000fe200078e000c */
[----:B------:R-:W-:Y:S01]  /*14460*/  PRMT R167, R25, 0x7610, R167 ;  /* 0x0000761019a77816 */ /* 0x000fe200000000a7 */
[----:B------:R-:W-:-:S02]  /*14470*/  IMAD.MOV.U32 R27, RZ, RZ, R17 ;  /* 0x000000ffff1b7224 */ /* 0x000fc400078e0011 */
[----:B------:R-:W-:Y:S02]  /*14480*/  FMUL.FTZ R228, R120, R6 ;  /* 0x0000000678e47220 */ /* 0x000fe40000410000 */
[----:B------:R-:W-:Y:S02]  /*14490*/  IMAD.MOV.U32 R12, RZ, RZ, R245 ;  /* 0x000000ffff0c7224 */ /* 0x000fe400078e00f5 */
[----:B------:R-:W-:Y:S02]  /*144a0*/  FADD.FTZ R17, R74, R3 ;  /* 0x000000034a117221 */ /* 0x000fe40000010000 */
        /* <DEDUP_REMOVED lines=13> */
[----:B------:R-:W-:Y:S02]  /*14580*/  IMAD.MOV.U32 R74, RZ, RZ, R20 ;  /* 0x000000ffff4a7224 */ /* 0x000fe400078e0014 */
[----:B------:R-:W-:-:S02]  /*14590*/  FADD.FTZ R0, R5, R11 ;  /* 0x0000000b05007221 */ /* 0x000fc40000010000 */
[----:B------:R-:W-:-:S04]  /*145a0*/  IMAD.WIDE.U32 R20, R53, -0x326172a9, RZ ;  /* 0xcd9e8d5735147825 */ /* 0x000fc800078e00ff */
[----:B------:R-:W-:Y:S01]  /*145b0*/  FADD.FTZ R15, R4, R0 ;  /* 0x00000000040f7221 */ /* 0x000fe20000010000 */
[----:B------:R-:W-:Y:S01]  /*145c0*/  LOP3.LUT R0, R21, R220, RZ, 0x3c, !PT ;  /* 0x000000dc15007212 */ /* 0x000fe200078e3cff */
[----:B------:R-:W-:Y:S01]  /*145d0*/  FMUL.FTZ R13, R101, R6 ;  /* 0x00000006650d7220 */ /* 0x000fe20000410000 */
[----:B------:R-:W-:Y:S01]  /*145e0*/  LOP3.LUT R2, R231, UR18, R20, 0x96, !PT ;  /* 0x00000012e7027c12 */ /* 0x000fe2000f8e9614 */
[----:B------:R-:W-:Y:S02]  /*145f0*/  IMAD.MOV.U32 R24, RZ, RZ, R12 ;  /* 0x000000ffff187224 */ /* 0x000fe400078e000c */
[----:B------:R-:W-:Y:S02]  /*14600*/  IMAD.MOV.U32 R153, RZ, RZ, R13 ;  /* 0x000000ffff997224 */ /* 0x000fe400078e000d */
[----:B------:R-:W-:-:S04]  /*14610*/  IMAD.WIDE.U32 R12, R0, -0x2daee0ad, RZ ;  /* 0xd2511f53000c7825 */ /* 0x000fc800078e00ff */
[----:B------:R-:W-:Y:S01]  /*14620*/  IMAD.WIDE.U32 R2, R2, -0x2daee0ad, RZ ;  /* 0xd2511f5302027825 */ /* 0x000fe200078e00ff */
[----:B------:R-:W-:Y:S02]  /*14630*/  LOP3.LUT R0, R13, UR17, R190, 0x96, !PT ;  /* 0x000000110d007c12 */ /* 0x000fe4000f8e96be */
[----:B------:R-:W-:Y:S01]  /*14640*/  PRMT R13, R19, 0x7632, R13 ;  /* 0x00007632130d7816 */ /* 0x000fe2000000000d */
[----:B------:R-:W-:Y:S02]  /*14650*/  FMUL.FTZ R227, R113, R6 ;  /* 0x0000000671e37220 */ /* 0x000fe40000410000 */
[----:B------:R-:W-:Y:S01]  /*14660*/  IMAD.WIDE.U32 R4, R0, -0x326172a9, RZ ;  /* 0xcd9e8d5700047825 */ /* 0x000fe200078e00ff */
[----:B------:R-:W-:-:S03]  /*14670*/  LOP3.LUT R0, R3, UR15, R12, 0x96, !PT ;  /* 0x0000000f03007c12 */ /* 0x000fc6000f8e960c */
[----:B------:R-:W-:Y:S01]  /*14680*/  FMUL.FTZ R226, R100, R6 ;  /* 0x0000000664e27220 */ /* 0x000fe20000410000 */
[----:B------:R-:W-:Y:S01]  /*14690*/  LOP3.LUT R3, R5, UR16, R230, 0x96, !PT ;  /* 0x0000001005037c12 */ /* 0x000fe2000f8e96e6 */
[----:B------:R-:W-:-:S04]  /*146a0*/  IMAD.WIDE.U32 R10, R0, -0x326172a9, RZ ;  /* 0xcd9e8d57000a7825 */ /* 0x000fc800078e00ff */
[----:B------:R-:W-:Y:S01]  /*146b0*/  IMAD.WIDE.U32 R6, R3, -0x2daee0ad, RZ ;  /* 0xd2511f5303067825 */ /* 0x000fe200078e00ff */
[----:B------:R-:W-:-:S03]  /*146c0*/  LOP3.LUT R3, R11, UR12, R4, 0x96, !PT ;  /* 0x0000000c0b037c12 */ /* 0x000fc6000f8e9604 */
[----:B------:R-:W-:Y:S01]  /*146d0*/  IMAD.MOV.U32 R25, RZ, RZ, R74 ;  /* 0x000000ffff197224 */ /* 0x000fe200078e004a */
[----:B------:R-:W-:Y:S01]  /*146e0*/  LOP3.LUT R0, R7, UR11, R2, 0x96, !PT ;  /* 0x0000000b07007c12 */ /* 0x000fe2000f8e9602 */
[----:B------:R-:W-:Y:S02]  /*146f0*/  IMAD.MOV.U32 R7, RZ, RZ, R9 ;  /* 0x000000ffff077224 */ /* 0x000fe400078e0009 */
[----:B------:R-:W-:-:S04]  /*14700*/  IMAD.WIDE.U32 R2, R3, -0x2daee0ad, RZ ;  /* 0xd2511f5303027825 */ /* 0x000fc800078e00ff */
[----:B------:R-:W-:Y:S01]  /*14710*/  IMAD.WIDE.U32 R8, R0, -0x326172a9, RZ ;  /* 0xcd9e8d5700087825 */ /* 0x000fe200078e00ff */
[----:B------:R-:W-:-:S03]  /*14720*/  LOP3.LUT R3, R3, UR9, R6, 0x96, !PT ;  /* 0x0000000903037c12 */ /* 0x000fc6000f8e9606 */
[----:B------:R-:W-:Y:S01]  /*14730*/  IMAD.MOV.U32 R26, RZ, RZ, R119 ;  /* 0x000000ffff1a7224 */ /* 0x000fe200078e0077 */
[----:B------:R-:W-:Y:S02]  /*14740*/  LOP3.LUT R0, R9, UR10, R10, 0x96, !PT ;  /* 0x0000000a09007c12 */ /* 0x000fe4000f8e960a */
[----:B------:R-:W-:Y:S01]  /*14750*/  LOP3.LUT R9, R23, UR18, R20, 0x96, !PT ;  /* 0x0000001217097c12 */ /* 0x000fe2000f8e9614 */
[----:B------:R-:W-:Y:S02]  /*14760*/  IMAD.MOV.U32 R20, RZ, RZ, R24 ;  /* 0x000000ffff147224 */ /* 0x000fe400078e0018 */
[----:B------:R-:W-:-:S04]  /*14770*/  IMAD.WIDE.U32 R10, R0, -0x2daee0ad, RZ ;  /* 0xd2511f53000a7825 */ /* 0x000fc800078e00ff */
[----:B------:R-:W-:Y:S01]  /*14780*/  FADD.FTZ R24, R64, R14 ;  /* 0x0000000e40187221 */ /* 0x000fe20000010000 */
[----:B------:R-:W-:Y:S01]  /*14790*/  LOP3.LUT R2, R11, UR6, R2, 0x96, !PT ;  /* 0x000000060b027c12 */ /* 0x000fe2000f8e9602 */
[----:B------:R-:W-:Y:S01]  /*147a0*/  IMAD.MOV.U32 R11, RZ, RZ, R7 ;  /* 0x000000ffff0b7224 */ /* 0x000fe200078e0007 */
[----:B------:R-:W-:Y:S01]  /*147b0*/  PRMT R14, R19, 0x7610, R14 ;  /* 0x00007610130e7816 */ /* 0x000fe2000000000e */
[----:B------:R-:W-:-:S04]  /*147c0*/  IMAD.WIDE.U32 R6, R3, -0x326172a9, RZ ;  /* 0xcd9e8d5703067825 */ /* 0x000fc800078e00ff */
[----:B------:R-:W-:Y:S01]  /*147d0*/  IMAD.WIDE.U32 R2, R2, -0x326172a9, RZ ;  /* 0xcd9e8d5702027825 */ /* 0x000fe200078e00ff */
[----:B------:R-:W-:-:S03]  /*147e0*/  LOP3.LUT R8, R7, UR8, R8, 0x96, !PT ;  /* 0x0000000807087c12 */ /* 0x000fc6000f8e9608 */
[----:B------:R-:W-:Y:S01]  /*147f0*/  IMAD.MOV.U32 R21, RZ, RZ, R11 ;  /* 0x000000ffff157224 */ /* 0x000fe200078e000b */
[----:B------:R-:W-:Y:S02]  /*14800*/  LOP3.LUT R0, R3, UR13, R6, 0x96, !PT ;  /* 0x0000000d03007c12 */ /* 0x000fe4000f8e9606 */
[----:B------:R-:W-:Y:S01]  /*14810*/  LOP3.LUT R11, R5, UR16, R22, 0x96, !PT ;  /* 0x00000010050b7c12 */ /* 0x000fe2000f8e9616 */
[----:B------:R-:W-:Y:S01]  /*14820*/  FADD.FTZ R22, R61, R17 ;  /* 0x000000113d167221 */ /* 0x000fe20000010000 */
[----:B------:R-:W-:Y:S01]  /*14830*/  LOP3.LUT R6, R0, 0xff, RZ, 0xc0, !PT ;  /* 0x000000ff00067812 */ /* 0x000fe200078ec0ff */
[----:B------:R-:W1:Y:S01]  /*14840*/  MUFU.EX2 R5, R147 ;  /* 0x0000009300057308 */ /* 0x000e620000000800 */
[----:B------:R-:W-:Y:S01]  /*14850*/  LOP3.LUT R7, R2, 0xffff, RZ, 0xc0, !PT ;  /* 0x0000ffff02077812 */ /* 0x000fe200078ec0ff */
[----:B------:R-:W-:Y:S01]  /*14860*/  FADD.FTZ R18, R143, R22 ;  /* 0x000000168f127221 */ /* 0x000fe20000010000 */
[----:B------:R-:W-:Y:S02]  /*14870*/  ISETP.GE.U32.AND P5, PT, R237, R6, PT ;  /* 0x00000006ed00720c */ /* 0x000fe40003fa6070 */
[----:B------:R-:W-:-:S04]  /*14880*/  LOP3.LUT R6, R0, 0xffff, RZ, 0xc0, !PT ;  /* 0x0000ffff00067812 */ /* 0x000fc800078ec0ff */
[----:B------:R-:W-:-:S04]  /*14890*/  SHF.R.U32.HI R6, RZ, 0x8, R6 ;  /* 0x00000008ff067819 */ /* 0x000fc80000011606 */
[----:B------:R-:W-:Y:S01]  /*148a0*/  LOP3.LUT R6, R6, 0xffff, RZ, 0xc0, !PT ;  /* 0x0000ffff06067812 */ /* 0x000fe200078ec0ff */
[----:B-1----:R-:W-:-:S03]  /*148b0*/  FADD.FTZ R3, R5, R15 ;  /* 0x0000000f05037221 */ /* 0x002fc60000010000 */
[C---:B------:R-:W-:Y:S01]  /*148c0*/  ISETP.GE.U32.AND P2, PT, R237.reuse, R6, PT ;  /* 0x00000006ed00720c */ /* 0x040fe20003f46070 */
[----:B------:R-:W-:Y:S01]  /*148d0*/  @!P5 HADD2 R76, -R16.H0_H0, -RZ.H0_H0 ;  /* 0xa00000ff104cd230 */ /* 0x000fe20000000900 */
[--C-:B------:R-:W-:Y:S02]  /*148e0*/  SHF.R.U32.HI R6, RZ, 0x10, R0.reuse ;  /* 0x00000010ff067819 */ /* 0x100fe40000011600 */
[----:B------:R-:W-:Y:S02]  /*148f0*/  SHF.R.U32.HI R0, RZ, 0x18, R0 ;  /* 0x00000018ff007819 */ /* 0x000fe40000011600 */
[----:B------:R-:W-:Y:S02]  /*14900*/  LOP3.LUT R6, R6, 0xff, RZ, 0xc0, !PT ;  /* 0x000000ff06067812 */ /* 0x000fe400078ec0ff */
[C---:B------:R-:W-:Y:S02]  /*14910*/  ISETP.GE.U32.AND P1, PT, R237.reuse, R0, PT ;  /* 0x00000000ed00720c */ /* 0x040fe40003f26070 */
[----:B------:R-:W1:Y:S01]  /*14920*/  MUFU.EX2 R0, R73 ;  /* 0x0000004900007308 */ /* 0x000e620000000800 */
[----:B------:R-:W-:-:S02]  /*14930*/  ISETP.GE.U32.AND P3, PT, R237, R6, PT ;  /* 0x00000006ed00720c */ /* 0x000fc40003f66070 */
[----:B------:R-:W-:Y:S02]  /*14940*/  LOP3.LUT R6, R2, 0xff, RZ, 0xc0, !PT ;  /* 0x000000ff02067812 */ /* 0x000fe400078ec0ff */
[----:B------:R-:W-:Y:S02]  /*14950*/  PRMT R15, R30, 0x7632, R15 ;  /* 0x000076321e0f7816 */ /* 0x000fe4000000000f */
[C---:B------:R-:W-:Y:S02]  /*14960*/  ISETP.GE.U32.AND P0, PT, R237.reuse, R6, PT ;  /* 0x00000006ed00720c */ /* 0x040fe40003f06070 */
[--C-:B------:R-:W-:Y:S01]  /*14970*/  SHF.R.U32.HI R6, RZ, 0x18, R2.reuse ;  /* 0x00000018ff067819 */ /* 0x100fe20000011602 */
[----:B------:R-:W-:Y:S01]  /*14980*/  @!P2 HADD2 R77, -R15.H0_H0, -RZ.H0_H0 ;  /* 0xa00000ff0f4da230 */ /* 0x000fe20000000900 */
[----:B------:R-:W-:Y:S01]  /*14990*/  SHF.R.U32.HI R2, RZ, 0x10, R2 ;  /* 0x00000010ff027819 */ /* 0x000fe20000011602 */
[----:B------:R-:W-:Y:S01]  /*149a0*/  @!P1 HADD2 R78, -R13.H0_H0, -RZ.H0_H0 ;  /* 0xa00000ff0d4e9230 */ /* 0x000fe20000000900 */
[----:B------:R-:W-:Y:S01]  /*149b0*/  ISETP.GE.U32.AND P4, PT, R237, R6, PT ;  /* 0x00000006ed00720c */ /* 0x000fe20003f86070 */
[----:B------:R-:W-:Y:S01]  /*149c0*/  @!P3 HADD2 R79, -R14.H0_H0, -RZ.H0_H0 ;  /* 0xa00000ff0e4fb230 */ /* 0x000fe20000000900 */
[----:B------:R-:W-:Y:S01]  /*149d0*/  PRMT R30, R167, 0x5410, R168 ;  /* 0x00005410a71e7816 */ /* 0x000fe200000000a8 */
[C---:B-1----:R-:W-:Y:S01]  /*149e0*/  FADD.FTZ R23, R0.reuse, R3 ;  /* 0x0000000300177221 */ /* 0x042fe20000010000 */
[----:B------:R-:W-:Y:S01]  /*149f0*/  F2FP.PACK_AB R6, R0, R5 ;  /* 0x000000050006723e */ /* 0x000fe200000000ff */
[----:B------:R-:W-:Y:S01]  /*14a00*/  IMAD.MOV.U32 R73, RZ, RZ, R35 ;  /* 0x000000ffff497224 */ /* 0x000fe200078e0023 */
[----:B------:R-:W-:Y:S01]  /*14a10*/  LOP3.LUT R0, R2, 0xff, RZ, 0xc0, !PT ;  /* 0x000000ff02007812 */ /* 0x000fe200078ec0ff */
[----:B------:R-:W-:Y:S01]  /*14a20*/  IMAD.WIDE.U32 R2, R8, -0x2daee0ad, RZ ;  /* 0xd2511f5308027825 */ /* 0x000fe200078e00ff */
[----:B------:R-:W-:Y:S01]  /*14a30*/  PRMT R35, R16, 0x5410, R15 ;  /* 0x0000541010237816 */ /* 0x000fe2000000000f */
[----:B------:R-:W-:Y:S01]  /*14a40*/  @!P0 HADD2 R80, -R187.H0_H0, -RZ.H0_H0 ;  /* 0xa00000ffbb508230 */ /* 0x000fe20000000900 */
[----:B------:R-:W-:Y:S01]  /*14a50*/  @!P5 PRMT R16, R76, 0x5410, RZ ;  /* 0x000054104c10d816 */ /* 0x000fe200000000ff */
[----:B------:R-:W-:Y:S01]  /*14a60*/  IMAD.MOV.U32 R61, RZ, RZ, R73 ;  /* 0x000000ffff3d7224 */ /* 0x000fe200078e0049 */
[----:B------:R-:W-:Y:S01]  /*14a70*/  ISETP.GE.U32.AND P5, PT, R237, R0, PT ;  /* 0x00000000ed00720c */ /* 0x000fe20003fa6070 */
[----:B------:R-:W-:Y:S01]  /*14a80*/  @!P4 HADD2 R82, -R168.H0_H0, -RZ.H0_H0 ;  /* 0xa00000ffa852c230 */ /* 0x000fe20000000900 */
[----:B------:R-:W-:Y:S01]  /*14a90*/  SHF.R.U32.HI R0, RZ, 0x8, R7 ;  /* 0x00000008ff007819 */ /* 0x000fe20000011607 */
[----:B------:R-:W-:Y:S01]  /*14aa0*/  IMAD.MOV.U32 R76, RZ, RZ, R124 ;  /* 0x000000ffff4c7224 */ /* 0x000fe200078e007c */
[----:B------:R-:W-:Y:S01]  /*14ab0*/  @!P2 PRMT R15, R77, 0x5410, RZ ;  /* 0x000054104d0fa816 */ /* 0x000fe200000000ff */
[----:B------:R-:W-:Y:S01]  /*14ac0*/  IMAD.MOV.U32 R77, RZ, RZ, R20 ;  /* 0x000000ffff4d7224 */ /* 0x000fe200078e0014 */
[----:B------:R-:W-:Y:S01]  /*14ad0*/  LOP3.LUT R0, R0, 0xffff, RZ, 0xc0, !PT ;  /* 0x0000ffff00007812 */ /* 0x000fe200078ec0ff */
[----:B------:R-:W-:Y:S01]  /*14ae0*/  IMAD.MOV.U32 R20, RZ, RZ, R34 ;  /* 0x000000ffff147224 */ /* 0x000fe200078e0022 */
[----:B------:R-:W-:-:S02]  /*14af0*/  PRMT R34, R14, 0x5410, R13 ;  /* 0x000054100e227816 */ /* 0x000fc4000000000d */
[----:B------:R-:W-:Y:S02]  /*14b00*/  ISETP.GE.U32.AND P2, PT, R237, R0, PT ;  /* 0x00000000ed00720c */ /* 0x000fe40003f46070 */
[----:B------:R-:W-:Y:S01]  /*14b10*/  LOP3.LUT R0, R3, UR14, R10, 0x96, !PT ;  /* 0x0000000e03007c12 */ /* 0x000fe2000f8e960a */
[----:B------:R-:W-:Y:S01]  /*14b20*/  @!P5 HADD2 R83, -R167.H0_H0, -RZ.H0_H0 ;  /* 0xa00000ffa753d230 */ /* 0x000fe20000000900 */
[----:B------:R-:W-:Y:S02]  /*14b30*/  @!P1 PRMT R13, R78, 0x5410, RZ ;  /* 0x000054104e0d9816 */ /* 0x000fe400000000ff */
[----:B------:R-:W-:Y:S02]  /*14b40*/  SHF.R.U32.HI R5, RZ, 0x10, R0 ;  /* 0x00000010ff057819 */ /* 0x000fe40000011600 */
[----:B------:R-:W-:Y:S01]  /*14b50*/  @!P3 PRMT R14, R79, 0x5410, RZ ;  /* 0x000054104f0eb816 */ /* 0x000fe200000000ff */
[----:B------:R-:W-:Y:S01]  /*14b60*/  IMAD.MOV.U32 R79, RZ, RZ, R27 ;  /* 0x000000ffff4f7224 */ /* 0x000fe200078e001b */
[----:B------:R-:W-:Y:S01]  /*14b70*/  LOP3.LUT R5, R5, 0xff, RZ, 0xc0, !PT ;  /* 0x000000ff05057812 */ /* 0x000fe200078ec0ff */
[----:B------:R-:W-:Y:S01]  /*14b80*/  IMAD.MOV.U32 R27, RZ, RZ, R72 ;  /* 0x000000ffff1b7224 */ /* 0x000fe200078e0048 */
[----:B------:R-:W-:Y:S01]  /*14b90*/  PRMT R171, R6, 0x7610, R171 ;  /* 0x0000761006ab7816 */ /* 0x000fe200000000ab */
[----:B------:R-:W-:Y:S01]  /*14ba0*/  IMAD.MOV.U32 R72, RZ, RZ, R109 ;  /* 0x000000ffff487224 */ /* 0x000fe200078e006d */
[C---:B------:R-:W-:Y:S01]  /*14bb0*/  ISETP.GE.U32.AND P1, PT, R237.reuse, R5, PT ;  /* 0x00000005ed00720c */ /* 0x040fe20003f26070 */
[----:B------:R-:W-:Y:S01]  /*14bc0*/  IMAD.MOV.U32 R109, RZ, RZ, R108 ;  /* 0x000000ffff6d7224 */ /* 0x000fe200078e006c */
[----:B------:R-:W-:Y:S01]  /*14bd0*/  LOP3.LUT R5, R0, 0xff, RZ, 0xc0, !PT ;  /* 0x000000ff00057812 */ /* 0x000fe200078ec0ff */
[----:B------:R-:W-:Y:S01]  /*14be0*/  @!P2 HADD2 R81, -R170.H0_H0, -RZ.H0_H0 ;  /* 0xa00000ffaa51a230 */ /* 0x000fe20000000900 */
[----:B------:R-:W-:Y:S01]  /*14bf0*/  PRMT R169, R6, 0x7632, R169 ;  /* 0x0000763206a97816 */ /* 0x000fe200000000a9 */
[----:B------:R-:W-:Y:S01]  /*14c00*/  IMAD.MOV.U32 R108, RZ, RZ, R112 ;  /* 0x000000ffff6c7224 */ /* 0x000fe200078e0070 */
[----:B------:R-:W-:Y:S01]  /*14c10*/  ISETP.GE.U32.AND P3, PT, R237, R5, PT ;  /* 0x00000005ed00720c */ /* 0x000fe20003f66070 */
[----:B------:R-:W-:Y:S01]  /*14c20*/  IMAD.WIDE.U32 R6, R9, -0x2daee0ad, RZ ;  /* 0xd2511f5309067825 */ /* 0x000fe200078e00ff */
[----:B------:R-:W-:-:S02]  /*14c30*/  SHF.R.U32.HI R5, RZ, 0x18, R0 ;  /* 0x00000018ff057819 */ /* 0x000fc40000011600 */
[----:B------:R-:W-:Y:S01]  /*14c40*/  LOP3.LUT R0, R0, 0xffff, RZ, 0xc0, !PT ;  /* 0x0000ffff00007812 */ /* 0x000fe200078ec0ff */
[----:B------:R-:W-:Y:S01]  /*14c50*/  IMAD.MOV.U32 R112, RZ, RZ, R228 ;  /* 0x000000ffff707224 */ /* 0x000fe200078e00e4 */
[----:B------:R-:W-:Y:S01]  /*14c60*/  LOP3.LUT R7, R7, UR15, R12, 0x96, !PT ;  /* 0x0000000f07077c12 */ /* 0x000fe2000f8e960c */
[----:B------:R-:W-:Y:S01]  /*14c70*/  IMAD.WIDE.U32 R8, R11, -0x2daee0ad, RZ ;  /* 0xd2511f530b087825 */ /* 0x000fe200078e00ff */
[----:B------:R-:W-:Y:S01]  /*14c80*/  SHF.R.U32.HI R0, RZ, 0x8, R0 ;  /* 0x00000008ff007819 */ /* 0x000fe20000011600 */
[----:B------:R-:W-:Y:S01]  /*14c90*/  @!P1 HADD2 R87, -R165.H0_H0, -RZ.H0_H0 ;  /* 0xa00000ffa5579230 */ /* 0x000fe20000000900 */
[----:B------:R-:W-:Y:S01]  /*14ca0*/  SHF.R.U32.HI R17, RZ, 0x10, R2 ;  /* 0x00000010ff117819 */ /* 0x000fe20000011602 */
[----:B------:R-:W-:Y:S01]  /*14cb0*/  IMAD.MOV.U32 R228, RZ, RZ, R33 ;  /* 0x000000ffffe47224 */ /* 0x000fe200078e0021 */
[----:B------:R-:W-:Y:S01]  /*14cc0*/  LOP3.LUT R0, R0, 0xffff, RZ, 0xc0, !PT ;  /* 0x0000ffff00007812 */ /* 0x000fe200078ec0ff */
[----:B------:R-:W-:Y:S01]  /*14cd0*/  IMAD.MOV.U32 R78, RZ, RZ, R109 ;  /* 0x000000ffff4e7224 */ /* 0x000fe200078e006d */
[----:B------:R-:W-:Y:S01]  /*14ce0*/  PRMT R33, R187, 0x5410, R170 ;  /* 0x00005410bb217816 */ /* 0x000fe200000000aa */
[----:B------:R-:W-:Y:S01]  /*14cf0*/  IMAD.MOV.U32 R73, RZ, RZ, R112 ;  /* 0x000000ffff497224 */ /* 0x000fe200078e0070 */
[----:B------:R-:W-:Y:S01]  /*14d00*/  @!P2 PRMT R170, R81, 0x5410, RZ ;  /* 0x0000541051aaa816 */ /* 0x000fe200000000ff */
[----:B------:R-:W-:Y:S01]  /*14d10*/  IMAD.MOV.U32 R81, RZ, RZ, R21 ;  /* 0x000000ffff517224 */ /* 0x000fe200078e0015 */
[----:B------:R-:W-:Y:S01]  /*14d20*/  ISETP.GE.U32.AND P2, PT, R237, R0, PT ;  /* 0x00000000ed00720c */ /* 0x000fe20003f46070 */
[----:B------:R-:W-:Y:S01]  /*14d30*/  @!P3 HADD2 R84, -R171.H0_H0, -RZ.H0_H0 ;  /* 0xa00000ffab54b230 */ /* 0x000fe20000000900 */
[----:B------:R-:W-:Y:S01]  /*14d40*/  LOP3.LUT R0, R9, UR11, R6, 0x96, !PT ;  /* 0x0000000b09007c12 */ /* 0x000fe2000f8e9606 */
[----:B------:R-:W-:Y:S01]  /*14d50*/  IMAD.WIDE.U32 R6, R7, -0x326172a9, RZ ;  /* 0xcd9e8d5707067825 */ /* 0x000fe200078e00ff */
[----:B------:R-:W-:-:S02]  /*14d60*/  @!P0 PRMT R187, R80, 0x5410, RZ ;  /* 0x0000541050bb8816 */ /* 0x000fc400000000ff */
[----:B------:R-:W-:Y:S01]  /*14d70*/  ISETP.GE.U32.AND P0, PT, R237, R5, PT ;  /* 0x00000005ed00720c */ /* 0x000fe20003f06070 */
[----:B------:R-:W-:Y:S01]  /*14d80*/  IMAD.WIDE.U32 R10, R0, -0x326172a9, RZ ;  /* 0xcd9e8d57000a7825 */ /* 0x000fe200078e00ff */
[----:B------:R-:W-:Y:S02]  /*14d90*/  LOP3.LUT R4, R7, UR12, R4, 0x96, !PT ;  /* 0x0000000c07047c12 */ /* 0x000fe4000f8e9604 */
[----:B------:R-:W-:Y:S01]  /*14da0*/  LOP3.LUT R9, R2, 0xffff, RZ, 0xc0, !PT ;  /* 0x0000ffff02097812 */ /* 0x000fe200078ec0ff */
[----:B------:R-:W-:Y:S01]  /*14db0*/  IMAD.MOV.U32 R80, RZ, RZ, R20 ;  /* 0x000000ffff507224 */ /* 0x000fe200078e0014 */
[----:B------:R-:W-:Y:S01]  /*14dc0*/  LOP3.LUT R0, R11, UR10, R6, 0x96, !PT ;  /* 0x0000000a0b007c12 */ /* 0x000fe2000f8e9606 */
[----:B------:R-:W-:Y:S01]  /*14dd0*/  IMAD.WIDE.U32 R4, R4, -0x2daee0ad, RZ ;  /* 0xd2511f5304047825 */ /* 0x000fe200078e00ff */
[----:B------:R-:W-:Y:S01]  /*14de0*/  @!P2 HADD2 R85, -R169.H0_H0, -RZ.H0_H0 ;  /* 0xa00000ffa955a230 */ /* 0x000fe20000000900 */
[----:B------:R-:W-:Y:S02]  /*14df0*/  PRMT R109, R165, 0x5410, R166 ;  /* 0x00005410a56d7816 */ /* 0x000fe400000000a6 */
[----:B------:R-:W-:Y:S01]  /*14e00*/  IMAD.WIDE.U32 R6, R0, -0x2daee0ad, RZ ;  /* 0xd2511f5300067825 */ /* 0x000fe200078e00ff */
[----:B------:R-:W-:Y:S01]  /*14e10*/  LOP3.LUT R5, R5, UR9, R8, 0x96, !PT ;  /* 0x0000000905057c12 */ /* 0x000fe2000f8e9608 */
[----:B------:R-:W-:Y:S01]  /*14e20*/  @!P0 HADD2 R86, -R166.H0_H0, -RZ.H0_H0 ;  /* 0xa00000ffa6568230 */ /* 0x000fe20000000900 */
[----:B------:R-:W-:Y:S01]  /*14e30*/  LOP3.LUT R0, R2, 0xff, RZ, 0xc0, !PT ;  /* 0x000000ff02007812 */ /* 0x000fe200078ec0ff */
[----:B------:R-:W-:Y:S01]  /*14e40*/  IMAD.MOV.U32 R64, RZ, RZ, R108 ;  /* 0x000000ffff407224 */ /* 0x000fe200078e006c */
[----:B------:R-:W-:Y:S01]  /*14e50*/  LOP3.LUT R7, R7, UR6, R4, 0x96, !PT ;  /* 0x0000000607077c12 */ /* 0x000fe2000f8e9604 */
[----:B------:R-:W-:Y:S01]  /*14e60*/  IMAD.WIDE.U32 R4, R5, -0x326172a9, RZ ;  /* 0xcd9e8d5705047825 */ /* 0x000fe200078e00ff */
[----:B------:R-:W-:-:S02]  /*14e70*/  SHF.R.U32.HI R8, RZ, 0x18, R2 ;  /* 0x00000018ff087819 */ /* 0x000fc40000011602 */
[----:B------:R-:W-:Y:S01]  /*14e80*/  @!P0 PRMT R166, R86, 0x5410, RZ ;  /* 0x0000541056a68816 */ /* 0x000fe200000000ff */
[----:B------:R-:W-:Y:S01]  /*14e90*/  IMAD.WIDE.U32 R2, R7, -0x326172a9, RZ ;  /* 0xcd9e8d5707027825 */ /* 0x000fe200078e00ff */
[----:B------:R-:W-:Y:S02]  /*14ea0*/  LOP3.LUT R10, R5, UR8, R10, 0x96, !PT ;  /* 0x00000008050a7c12 */ /* 0x000fe4000f8e960a */
[----:B------:R-:W-:Y:S01]  /*14eb0*/  ISETP.GE.U32.AND P0, PT, R237, R0, PT ;  /* 0x00000000ed00720c */ /* 0x000fe20003f06070 */
[----:B------:R-:W-:Y:S01]  /*14ec0*/  IMAD.MOV.U32 R86, RZ, RZ, R230 ;  /* 0x000000ffff567224 */ /* 0x000fe200078e00e6 */
[----:B------:R-:W-:Y:S01]  /*14ed0*/  LOP3.LUT R7, R2, 0xff, RZ, 0xc0, !PT ;  /* 0x000000ff02077812 */ /* 0x000fe200078ec0ff */
[----:B------:R-:W-:Y:S01]  /*14ee0*/  MUFU.EX2 R230, R155 ;  /* 0x0000009b00e67308 */ /* 0x000fe20000000800 */
[----:B------:R-:W-:Y:S01]  /*14ef0*/  SHF.R.U32.HI R5, RZ, 0x18, R2 ;  /* 0x00000018ff057819 */ /* 0x000fe20000011602 */
[----:B------:R-:W-:Y:S01]  /*14f00*/  IMAD.MOV.U32 R74, RZ, RZ, R228 ;  /* 0x000000ffff4a7224 */ /* 0x000fe200078e00e4 */
[----:B------:R-:W-:-:S02]  /*14f10*/  PRMT R112, R171, 0x5410, R169 ;  /* 0x00005410ab707816 */ /* 0x000fc400000000a9 */
[----:B------:R-:W-:Y:S02]  /*14f20*/  SHF.R.U32.HI R0, RZ, 0x10, R2 ;  /* 0x00000010ff007819 */ /* 0x000fe40000011602 */
[----:B------:R-:W-:Y:S01]  /*14f30*/  @!P4 PRMT R168, R82, 0x5410, RZ ;  /* 0x0000541052a8c816 */ /* 0x000fe200000000ff */
[----:B------:R-:W-:Y:S01]  /*14f40*/  MUFU.EX2 R228, R144 ;  /* 0x0000009000e47308 */ /* 0x000fe20000000800 */
[----:B------:R-:W-:Y:S01]  /*14f50*/  @!P2 PRMT R169, R85, 0x5410, RZ ;  /* 0x0000541055a9a816 */ /* 0x000fe200000000ff */
[----:B------:R-:W-:Y:S01]  /*14f60*/  IMAD.MOV.U32 R82, RZ, RZ, R27 ;  /* 0x000000ffff527224 */ /* 0x000fe200078e001b */
[C---:B------:R-:W-:Y:S01]  /*14f70*/  ISETP.GE.U32.AND P4, PT, R237.reuse, R7, PT ;  /* 0x00000007ed00720c */ /* 0x040fe20003f86070 */
[----:B------:R-:W-:Y:S01]  /*14f80*/  IMAD.MOV.U32 R27, RZ, RZ, R125 ;  /* 0x000000ffff1b7224 */ /* 0x000fe200078e007d */
[----:B------:R-:W-:Y:S01]  /*14f90*/  ISETP.GE.U32.AND P2, PT, R237, R5, PT ;  /* 0x00000005ed00720c */ /* 0x000fe20003f46070 */
[----:B------:R-:W-:Y:S01]  /*14fa0*/  IMAD.MOV.U32 R85, RZ, RZ, R153 ;  /* 0x000000ffff557224 */ /* 0x000fe200078e0099 */
[----:B------:R-:W-:Y:S01]  /*14fb0*/  LOP3.LUT R4, R3, UR13, R4, 0x96, !PT ;  /* 0x0000000d03047c12 */ /* 0x000fe2000f8e9604 */
[----:B------:R-:W1:Y:S01]  /*14fc0*/  MUFU.EX2 R5, R148 ;  /* 0x0000009400057308 */ /* 0x000e620000000800 */
[----:B------:R-:W-:Y:S01]  /*14fd0*/  LOP3.LUT R19, R2, 0xffff, RZ, 0xc0, !PT ;  /* 0x0000ffff02137812 */ /* 0x000fe200078ec0ff */
[----:B------:R-:W-:Y:S01]  /*14fe0*/  IMAD.WIDE.U32 R2, R10, -0x2daee0ad, RZ ;  /* 0xd2511f530a027825 */ /* 0x000fe200078e00ff */
[----:B------:R-:W-:-:S02]  /*14ff0*/  LOP3.LUT R0, R0, 0xff, RZ, 0xc0, !PT ;  /* 0x000000ff00007812 */ /* 0x000fc400078ec0ff */
[----:B------:R-:W-:Y:S01]  /*15000*/  @!P1 PRMT R165, R87, 0x5410, RZ ;  /* 0x0000541057a59816 */ /* 0x000fe200000000ff */
[----:B------:R-:W-:Y:S01]  /*15010*/  IMAD.MOV.U32 R87, RZ, RZ, R231 ;  /* 0x000000ffff577224 */ /* 0x000fe200078e00e7 */
[----:B------:R-:W-:Y:S01]  /*15020*/  ISETP.GE.U32.AND P1, PT, R237, R0, PT ;  /* 0x00000000ed00720c */ /* 0x000fe20003f26070 */
[----:B------:R-:W2:Y:S01]  /*15030*/  MUFU.EX2 R7, R149 ;  /* 0x0000009500077308 */ /* 0x000ea20000000800 */
[----:B------:R-:W-:Y:S01]  /*15040*/  LOP3.LUT R0, R3, UR14, R6, 0x96, !PT ;  /* 0x0000000e03007c12 */ /* 0x000fe2000f8e9606 */
[----:B------:R-:W-:Y:S01]  /*15050*/  IMAD.MOV.U32 R153, RZ, RZ, R219 ;  /* 0x000000ffff997224 */ /* 0x000fe200078e00db */
[----:B------:R-:W-:Y:S01]  /*15060*/  SHF.R.U32.HI R6, RZ, 0x8, R9 ;  /* 0x00000008ff067819 */ /* 0x000fe20000011609 */
[----:B------:R-:W-:Y:S01]  /*15070*/  FADD.FTZ R9, R44, R24 ;  /* 0x000000182c097221 */ /* 0x000fe20000010000 */
[----:B------:R-:W-:Y:S01]  /*15080*/  LOP3.LUT R21, R2, 0xffff, RZ, 0xc0, !PT ;  /* 0x0000ffff02157812 */ /* 0x000fe200078ec0ff */
[----:B------:R-:W-:Y:S01]  /*15090*/  IMAD.MOV.U32 R24, RZ, RZ, R80 ;  /* 0x000000ffff187224 */ /* 0x000fe200078e0050 */
[----:B------:R-:W-:Y:S01]  /*150a0*/  LOP3.LUT R3, R6, 0xffff, RZ, 0xc0, !PT ;  /* 0x0000ffff06037812 */ /* 0x000fe200078ec0ff */
[----:B-1----:R-:W-:Y:S01]  /*150b0*/  FADD.FTZ R11, R5, R23 ;  /* 0x00000017050b7221 */ /* 0x002fe20000010000 */
[----:B------:R-:W-:Y:S01]  /*150c0*/  @!P3 PRMT R171, R84, 0x5410, RZ ;  /* 0x0000541054abb816 */ /* 0x000fe200000000ff */
[----:B------:R1:W-:Y:S01]  /*150d0*/  MUFU.EX2 R6, R65 ;  /* 0x0000004100067308 */ /* 0x0003e20000000800 */
[----:B------:R-:W-:Y:S01]  /*150e0*/  ISETP.GE.U32.AND P3, PT, R237, R3, PT ;  /* 0x00000003ed00720c */ /* 0x000fe20003f66070 */
[----:B------:R-:W-:Y:S01]  /*150f0*/  IMAD.MOV.U32 R84, RZ, RZ, R232 ;  /* 0x000000ffff547224 */ /* 0x000fe200078e00e8 */
[----:B------:R-:W-:Y:S01]  /*15100*/  LOP3.LUT R12, R2, 0xff, RZ, 0xc0, !PT ;  /* 0x000000ff020c7812 */ /* 0x000fe200078ec0ff */
[----:B------:R-:W-:Y:S01]  /*15110*/  IMAD.MOV.U32 R80, RZ, RZ, R224 ;  /* 0x000000ffff507224 */ /* 0x000fe200078e00e0 */
[--C-:B------:R-:W-:Y:S01]  /*15120*/  SHF.R.U32.HI R20, RZ, 0x10, R2.reuse ;  /* 0x00000010ff147819 */ /* 0x100fe20000011602 */
[----:B------:R-:W-:Y:S01]  /*15130*/  IMAD.MOV.U32 R44, RZ, RZ, R81 ;  /* 0x000000ffff2c7224 */ /* 0x000fe200078e0051 */
[----:B--2---:R-:W-:Y:S01]  /*15140*/  F2FP.PACK_AB R3, R7, R5 ;  /* 0x000000050703723e */ /* 0x004fe200000000ff */
[----:B------:R-:W-:Y:S01]  /*15150*/  MUFU.EX2 R231, R156 ;  /* 0x0000009c00e77308 */ /* 0x000fe20000000800 */
[----:B------:R-:W-:Y:S01]  /*15160*/  SHF.R.U32.HI R10, RZ, 0x18, R2 ;  /* 0x00000018ff0a7819 */ /* 0x000fe20000011602 */
[----:B------:R-:W-:Y:S01]  /*15170*/  IMAD.MOV.U32 R81, RZ, RZ, R197 ;  /* 0x000000ffff517224 */ /* 0x000fe200078e00c5 */
[----:B------:R-:W-:-:S02]  /*15180*/  PRMT R164, R3, 0x7610, R164 ;  /* 0x0000761003a47816 */ /* 0x000fc400000000a4 */
[----:B------:R-:W-:Y:S02]  /*15190*/  PRMT R163, R3, 0x7632, R163 ;  /* 0x0000763203a37816 */ /* 0x000fe400000000a3 */
[----:B------:R-:W-:Y:S01]  /*151a0*/  LOP3.LUT R3, R17, 0xff, RZ, 0xc0, !PT ;  /* 0x000000ff11037812 */ /* 0x000fe200078ec0ff */
[----:B------:R-:W2:Y:S01]  /*151b0*/  MUFU.EX2 R2, R62 ;  /* 0x0000003e00027308 */ /* 0x000ea20000000800 */
[----:B------:R-:W-:Y:S01]  /*151c0*/  @!P0 HADD2 R89, -R164.H0_H0, -RZ.H0_H0 ;  /* 0xa00000ffa4598230 */ /* 0x000fe20000000900 */
[----:B------:R-:W-:Y:S01]  /*151d0*/  PRMT R108, R164, 0x5410, R163 ;  /* 0x00005410a46c7816 */ /* 0x000fe200000000a3 */
[----:B-1----:R-:W-:Y:S01]  /*151e0*/  IMAD.MOV.U32 R65, RZ, RZ, R25 ;  /* 0x000000ffff417224 */ /* 0x002fe200078e0019 */
[----:B------:R-:W-:Y:S01]  /*151f0*/  @!P5 PRMT R167, R83, 0x5410, RZ ;  /* 0x0000541053a7d816 */ /* 0x000fe200000000ff */
[----:B------:R-:W-:Y:S01]  /*15200*/  IMAD.MOV.U32 R83, RZ, RZ, R72 ;  /* 0x000000ffff537224 */ /* 0x000fe200078e0048 */
[----:B------:R-:W-:Y:S01]  /*15210*/  @!P0 PRMT R164, R89, 0x5410, RZ ;  /* 0x0000541059a48816 */ /* 0x000fe200000000ff */
[----:B------:R-:W-:Y:S01]  /*15220*/  IMAD.MOV.U32 R72, RZ, RZ, R229 ;  /* 0x000000ffff487224 */ /* 0x000fe200078e00e5 */
[C---:B------:R-:W-:Y:S01]  /*15230*/  ISETP.GE.U32.AND P0, PT, R237.reuse, R3, PT ;  /* 0x00000003ed00720c */ /* 0x040fe20003f06070 */
[----:B------:R-:W-:Y:S01]  /*15240*/  MUFU.EX2 R229, R67 ;  /* 0x0000004300e57308 */ /* 0x000fe20000000800 */
[----:B------:R-:W-:Y:S01]  /*15250*/  ISETP.GE.U32.AND P5, PT, R237, R8, PT ;  /* 0x00000008ed00720c */ /* 0x000fe20003fa6070 */
[----:B------:R-:W-:Y:S01]  /*15260*/  IMAD.MOV.U32 R25, RZ, RZ, R227 ;  /* 0x000000ffff197224 */ /* 0x000fe200078e00e3 */
[----:B------:R-:W-:Y:S01]  /*15270*/  LOP3.LUT R3, R4, 0xff, RZ, 0xc0, !PT ;  /* 0x000000ff04037812 */ /* 0x000fe200078ec0ff */
[----:B------:R-:W-:Y:S01]  /*15280*/  @!P3 HADD2 R88, -R163.H0_H0, -RZ.H0_H0 ;  /* 0xa00000ffa358b230 */ /* 0x000fe20000000900 */
[----:B------:R-:W-:Y:S01]  /*15290*/  IMAD.MOV.U32 R89, RZ, RZ, R220 ;  /* 0x000000ffff597224 */ /* 0x000fe200078e00dc */
[----:B--2---:R-:W-:Y:S01]  /*152a0*/  F2FP.PACK_AB R5, R6, R2 ;  /* 0x000000020605723e */ /* 0x004fe200000000ff */
[----:B------:R-:W-:Y:S01]  /*152b0*/  FADD.FTZ R17, R2, R31 ;  /* 0x0000001f02117221 */ /* 0x000fe20000010000 */
[----:B------:R-:W-:Y:S01]  /*152c0*/  LOP3.LUT R2, R4, 0xffff, RZ, 0xc0, !PT ;  /* 0x0000ffff04027812 */ /* 0x000fe200078ec0ff */
[----:B------:R-:W-:Y:S01]  /*152d0*/  MUFU.EX2 R232, R151 ;  /* 0x0000009700e87308 */ /* 0x000fe20000000800 */
[----:B------:R-:W-:Y:S01]  /*152e0*/  PRMT R162, R5, 0x7610, R162 ;  /* 0x0000761005a27816 */ /* 0x000fe200000000a2 */
[----:B------:R-:W-:Y:S01]  /*152f0*/  IMAD.MOV.U32 R62, RZ, RZ, R218 ;  /* 0x000000ffff3e7224 */ /* 0x000fe200078e00da */
[----:B------:R-:W-:-:S02]  /*15300*/  SHF.R.U32.HI R2, RZ, 0x8, R2 ;  /* 0x00000008ff027819 */ /* 0x000fc40000011602 */
[----:B------:R-:W-:Y:S01]  /*15310*/  PRMT R161, R5, 0x7632, R161 ;  /* 0x0000763205a17816 */ /* 0x000fe200000000a1 */
[----:B------:R-:W-:Y:S01]  /*15320*/  @!P0 HADD2 R90, -R162.H0_H0, -RZ.H0_H0 ;  /* 0xa00000ffa25a8230 */ /* 0x000fe20000000900 */
[----:B------:R-:W-:Y:S01]  /*15330*/  LOP3.LUT R2, R2, 0xffff, RZ, 0xc0, !PT ;  /* 0x0000ffff02027812 */ /* 0x000fe200078ec0ff */
[----:B------:R-:W-:Y:S01]  /*15340*/  MUFU.EX2 R227, R193 ;  /* 0x000000c100e37308 */ /* 0x000fe20000000800 */
[----:B------:R-:W-:Y:S01]  /*15350*/  PRMT R23, R162, 0x5410, R161 ;  /* 0x00005410a2177816 */ /* 0x000fe200000000a1 */
[----:B------:R-:W-:Y:S01]  /*15360*/  @!P5 HADD2 R91, -R161.H0_H0, -RZ.H0_H0 ;  /* 0xa00000ffa15bd230 */ /* 0x000fe20000000900 */
[----:B------:R-:W-:Y:S02]  /*15370*/  @!P0 PRMT R162, R90, 0x5410, RZ ;  /* 0x000054105aa28816 */ /* 0x000fe400000000ff */
[----:B------:R-:W-:Y:S01]  /*15380*/  @!P3 PRMT R163, R88, 0x5410, RZ ;  /* 0x0000541058a3b816 */ /* 0x000fe200000000ff */
[----:B------:R-:W-:Y:S01]  /*15390*/  IMAD.MOV.U32 R88, RZ, RZ, R82 ;  /* 0x000000ffff587224 */ /* 0x000fe200078e0052 */
[----:B------:R-:W-:Y:S01]  /*153a0*/  ISETP.GE.U32.AND P0, PT, R237, R2, PT ;  /* 0x00000002ed00720c */ /* 0x000fe20003f06070 */
[----:B------:R-:W1:Y:S01]  /*153b0*/  MUFU.EX2 R8, R150 ;  /* 0x0000009600087308 */ /* 0x000e620000000800 */
[----:B------:R-:W-:Y:S01]  /*153c0*/  SHF.R.U32.HI R2, RZ, 0x8, R19 ;  /* 0x00000008ff027819 */ /* 0x000fe20000011613 */
[----:B------:R-:W-:Y:S01]  /*153d0*/  IMAD.MOV.U32 R82, RZ, RZ, R226 ;  /* 0x000000ffff527224 */ /* 0x000fe200078e00e2 */
[----:B------:R-:W-:Y:S01]  /*153e0*/  @!P5 PRMT R161, R91, 0x5410, RZ ;  /* 0x000054105ba1d816 */ /* 0x000fe200000000ff */
[----:B------:R-:W-:Y:S01]  /*153f0*/  IMAD.MOV.U32 R91, RZ, RZ, R84 ;  /* 0x000000ffff5b7224 */ /* 0x000fe200078e0054 */
[----:B------:R-:W-:Y:S01]  /*15400*/  LOP3.LUT R2, R2, 0xffff, RZ, 0xc0, !PT ;  /* 0x0000ffff02027812 */ /* 0x000fe200078ec0ff */
[----:B------:R-:W-:Y:S01]  /*15410*/  IMAD.MOV.U32 R84, RZ, RZ, R126 ;  /* 0x000000ffff547224 */ /* 0x000fe200078e007e */
[C---:B------:R-:W-:Y:S01]  /*15420*/  ISETP.GE.U32.AND P3, PT, R237.reuse, R3, PT ;  /* 0x00000003ed00720c */ /* 0x040fe20003f66070 */
[----:B------:R-:W-:Y:S01]  /*15430*/  MUFU.EX2 R224, R235 ;  /* 0x000000eb00e07308 */ /* 0x000fe20000000800 */
[----:B------:R-:W-:-:S07]  /*15440*/  ISETP.GE.U32.AND P5, PT, R237, R2, PT ;  /* 0x00000002ed00720c */ /* 0x000fce0003fa6070 */
[----:B------:R-:W-:Y:S01]  /*15450*/  MUFU.EX2 R197, R154 ;  /* 0x0000009a00c57308 */ /* 0x000fe20000000800 */
[----:B------:R-:W-:-:S07]  /*15460*/  F2FP.PACK_AB R2, R231, R230 ;  /* 0x000000e6e702723e */ /* 0x000fce00000000ff */
[----:B------:R-:W-:Y:S01]  /*15470*/  MUFU.EX2 R220, R58 ;  /* 0x0000003a00dc7308 */ /* 0x000fe20000000800 */
[----:B------:R-:W-:-:S07]  /*15480*/  PRMT R158, R2, 0x7610, R158 ;  /* 0x00007610029e7816 */ /* 0x000fce000000009e */
[----:B------:R-:W-:Y:S01]  /*15490*/  MUFU.EX2 R219, R63 ;  /* 0x0000003f00db7308 */ /* 0x000fe20000000800 */
[----:B------:R-:W-:Y:S01]  /*154a0*/  @!P4 HADD2 R102, -R158.H0_H0, -RZ.H0_H0 ;  /* 0xa00000ff9e66c230 */ /* 0x000fe20000000900 */
[----:B------:R-:W-:Y:S01]  /*154b0*/  PRMT R157, R2, 0x7632, R157 ;  /* 0x00007632029d7816 */ /* 0x000fe2000000009d */
[----:B------:R-:W-:Y:S01]  /*154c0*/  FADD.FTZ R6, R6, R17 ;  /* 0x0000001106067221 */ /* 0x000fe20000010000 */
[----:B------:R-:W-:Y:S01]  /*154d0*/  SHF.R.U32.HI R2, RZ, 0x18, R4 ;  /* 0x00000018ff027819 */ /* 0x000fe20000011604 */
[----:B------:R-:W-:Y:S01]  /*154e0*/  IMAD.MOV.U32 R155, RZ, RZ, R83 ;  /* 0x000000ffff9b7224 */ /* 0x000fe200078e0053 */
[----:B------:R-:W-:Y:S01]  /*154f0*/  PRMT R124, R158, 0x5410, R157 ;  /* 0x000054109e7c7816 */ /* 0x000fe2000000009d */
[----:B------:R-:W-:Y:S01]  /*15500*/  @!P5 HADD2 R103, -R157.H0_H0, -RZ.H0_H0 ;  /* 0xa00000ff9d67d230 */ /* 0x000fe20000000900 */
[----:B------:R-:W-:Y:S01]  /*15510*/  @!P4 PRMT R158, R102, 0x5410, RZ ;  /* 0x00005410669ec816 */ /* 0x000fe200000000ff */
[----:B------:R-:W-:Y:S01]  /*15520*/  MUFU.EX2 R226, R234 ;  /* 0x000000ea00e27308 */ /* 0x000fe20000000800 */
[----:B------:R-:W-:Y:S01]  /*15530*/  ISETP.GE.U32.AND P4, PT, R237, R2, PT ;  /* 0x00000002ed00720c */ /* 0x000fe20003f86070 */
[----:B------:R-:W-:Y:S01]  /*15540*/  IMAD.MOV.U32 R102, RZ, RZ, R86 ;  /* 0x000000ffff667224 */ /* 0x000fe200078e0056 */
[----:B------:R-:W-:Y:S01]  /*15550*/  SHF.R.U32.HI R2, RZ, 0x10, R4 ;  /* 0x00000010ff027819 */ /* 0x000fe20000011604 */
[----:B------:R-:W-:Y:S01]  /*15560*/  IMAD.MOV.U32 R86, RZ, RZ, R77 ;  /* 0x000000ffff567224 */ /* 0x000fe200078e004d */
[----:B------:R2:W3:Y:S01]  /*15570*/  LDL.LU.S16 R4, [R1+0x20] ;  /* 0x0000200001047983 */ /* 0x0004e20000300600 */
[----:B------:R-:W-:Y:S01]  /*15580*/  @!P5 PRMT R157, R103, 0x5410, RZ ;  /* 0x00005410679dd816 */ /* 0x000fe200000000ff */
[----:B------:R-:W-:Y:S01]  /*15590*/  IMAD.MOV.U32 R103, RZ, RZ, R87 ;  /* 0x000000ffff677224 */ /* 0x000fe200078e0057 */
[----:B------:R-:W-:Y:S01]  /*155a0*/  LOP3.LUT R2, R2, 0xff, RZ, 0xc0, !PT ;  /* 0x000000ff02027812 */ /* 0x000fe200078ec0ff */
[----:B------:R-:W-:Y:S01]  /*155b0*/  IMAD.MOV.U32 R87, RZ, RZ, R79 ;  /* 0x000000ffff577224 */ /* 0x000fe200078e004f */
[----:B-1----:R-:W-:Y:S01]  /*155c0*/  F2FP.PACK_AB R3, R232, R8 ;  /* 0x00000008e803723e */ /* 0x002fe200000000ff */
[----:B------:R-:W-:Y:S01]  /*155d0*/  IMAD.MOV.U32 R79, RZ, RZ, R225 ;  /* 0x000000ffff4f7224 */ /* 0x000fe200078e00e1 */
[----:B------:R-:W-:Y:S01]  /*155e0*/  ISETP.GE.U32.AND P5, PT, R237, R2, PT ;  /* 0x00000002ed00720c */ /* 0x000fe20003fa6070 */
[----:B------:R-:W-:Y:S01]  /*155f0*/  IMAD.MOV.U32 R77, RZ, RZ, R222 ;  /* 0x000000ffff4d7224 */ /* 0x000fe200078e00de */
[----:B------:R-:W-:Y:S01]  /*15600*/  F2FP.PACK_AB R2, R229, R228 ;  /* 0x000000e4e502723e */ /* 0x000fe200000000ff */
[----:B------:R-:W-:Y:S01]  /*15610*/  MUFU.EX2 R218, R66 ;  /* 0x0000004200da7308 */ /* 0x000fe20000000800 */
[C---:B------:R-:W-:Y:S01]  /*15620*/  PRMT R160, R3.reuse, 0x7610, R160 ;  /* 0x0000761003a07816 */ /* 0x040fe200000000a0 */
[----:B------:R-:W-:Y:S01]  /*15630*/  IMAD.MOV.U32 R22, RZ, RZ, R78 ;  /* 0x000000ffff167224 */ /* 0x000fe200078e004e */
[C---:B------:R-:W-:Y:S01]  /*15640*/  PRMT R156, R2.reuse, 0x7610, R156 ;  /* 0x00007610029c7816 */ /* 0x040fe2000000009c */
[----:B------:R-:W-:Y:S01]  /*15650*/  STG.E.U16 [R140.64+-0x100], R59 ;  /* 0xffff003b8c007986 */ /* 0x000fe2000c101522 */
[----:B------:R-:W-:Y:S01]  /*15660*/  PRMT R151, R2, 0x7632, R151 ;  /* 0x0000763202977816 */ /* 0x000fe20000000097 */
[----:B------:R-:W-:Y:S01]  /*15670*/  @!P3 HADD2 R101, -R160.H0_H0, -RZ.H0_H0 ;  /* 0xa00000ffa065b230 */ /* 0x000fe20000000900 */
[----:B------:R-:W-:Y:S01]  /*15680*/  PRMT R159, R3, 0x7632, R159 ;  /* 0x00007632039f7816 */ /* 0x000fe2000000009f */
[----:B------:R-:W-:Y:S01]  /*15690*/  @!P1 HADD2 R110, -R156.H0_H0, -RZ.H0_H0 ;  /* 0xa00000ff9c6e9230 */ /* 0x000fe20000000900 */
[----:B------:R-:W-:Y:S01]  /*156a0*/  LOP3.LUT R2, R0, 0xff, RZ, 0xc0, !PT ;  /* 0x000000ff00027812 */ /* 0x000fe200078ec0ff */
[----:B------:R-:W1:Y:S01]  /*156b0*/  MUFU.EX2 R225, R233 ;  /* 0x000000e900e17308 */ /* 0x000e620000000800 */
[----:B------:R-:W-:Y:S01]  /*156c0*/  PRMT R126, R156, 0x5410, R151 ;  /* 0x000054109c7e7816 */ /* 0x000fe20000000097 */
[----:B------:R-:W-:Y:S01]  /*156d0*/  @!P2 HADD2 R111, -R151.H0_H0, -RZ.H0_H0 ;  /* 0xa00000ff976fa230 */ /* 0x000fe20000000900 */
[----:B------:R-:W-:Y:S01]  /*156e0*/  @!P1 PRMT R156, R110, 0x5410, RZ ;  /* 0x000054106e9c9816 */ /* 0x000fe200000000ff */
[----:B------:R-:W-:Y:S01]  /*156f0*/  @!P0 HADD2 R100, -R159.H0_H0, -RZ.H0_H0 ;  /* 0xa00000ff9f648230 */ /* 0x000fe20000000900 */
[----:B------:R-:W-:Y:S01]  /*15700*/  ISETP.GE.U32.AND P1, PT, R237, R2, PT ;  /* 0x00000002ed00720c */ /* 0x000fe20003f26070 */
[----:B------:R-:W-:Y:S01]  /*15710*/  STG.E.U16 [R140.64+-0xfe], R57 ;  /* 0xffff02398c007986 */ /* 0x000fe2000c101522 */
[----:B------:R-:W-:Y:S01]  /*15720*/  LOP3.LUT R2, R0, 0xffff, RZ, 0xc0, !PT ;  /* 0x0000ffff00027812 */ /* 0x000fe200078ec0ff */
[----:B------:R-:W-:Y:S01]  /*15730*/  FADD.FTZ R5, R47, R9 ;  /* 0x000000092f057221 */ /* 0x000fe20000010000 */
[----:B------:R-:W-:-:S02]  /*15740*/  PRMT R125, R160, 0x5410, R159 ;  /* 0x00005410a07d7816 */ /* 0x000fc4000000009f */
[----:B------:R-:W-:Y:S02]  /*15750*/  SHF.R.U32.HI R2, RZ, 0x8, R2 ;  /* 0x00000008ff027819 */ /* 0x000fe40000011602 */
[----:B------:R-:W-:Y:S02]  /*15760*/  @!P2 PRMT R151, R111, 0x5410, RZ ;  /* 0x000054106f97a816 */ /* 0x000fe400000000ff */
[----:B------:R-:W-:Y:S02]  /*15770*/  LOP3.LUT R2, R2, 0xffff, RZ, 0xc0, !PT ;  /* 0x0000ffff02027812 */ /* 0x000fe400078ec0ff */
[----:B------:R-:W-:Y:S02]  /*15780*/  @!P3 PRMT R160, R101, 0x5410, RZ ;  /* 0x0000541065a0b816 */ /* 0x000fe400000000ff */
[----:B------:R-:W-:Y:S02]  /*15790*/  ISETP.GE.U32.AND P2, PT, R237, R2, PT ;  /* 0x00000002ed00720c */ /* 0x000fe40003f46070 */
[----:B-1----:R-:W-:-:S02]  /*157a0*/  F2FP.PACK_AB R2, R227, R225 ;  /* 0x000000e1e302723e */ /* 0x002fc400000000ff */
[----:B------:R-:W-:Y:S02]  /*157b0*/  ISETP.GE.U32.AND P3, PT, R237, R12, PT ;  /* 0x0000000ced00720c */ /* 0x000fe40003f66070 */
[C---:B------:R-:W-:Y:S02]  /*157c0*/  PRMT R150, R2.reuse, 0x7610, R150 ;  /* 0x0000761002967816 */ /* 0x040fe40000000096 */
[----:B------:R-:W-:Y:S01]  /*157d0*/  PRMT R149, R2, 0x7632, R149 ;  /* 0x0000763202957816 */ /* 0x000fe20000000095 */
[----:B------:R-:W-:Y:S01]  /*157e0*/  MUFU.EX2 R222, R56 ;  /* 0x0000003800de7308 */ /* 0x000fe20000000800 */
[----:B------:R-:W-:Y:S01]  /*157f0*/  @!P0 PRMT R159, R100, 0x5410, RZ ;  /* 0x00005410649f8816 */ /* 0x000fe200000000ff */
[----:B------:R-:W-:Y:S01]  /*15800*/  @!P1 HADD2 R113, -R150.H0_H0, -RZ.H0_H0 ;  /* 0xa00000ff96719230 */ /* 0x000fe20000000900 */
[----:B------:R-:W-:Y:S02]  /*15810*/  LOP3.LUT R2, R20, 0xff, RZ, 0xc0, !PT ;  /* 0x000000ff14027812 */ /* 0x000fe400078ec0ff */
[----:B------:R-:W-:-:S02]  /*15820*/  PRMT R90, R150, 0x5410, R149 ;  /* 0x00005410965a7816 */ /* 0x000fc40000000095 */
[----:B------:R-:W-:Y:S02]  /*15830*/  @!P1 PRMT R150, R113, 0x5410, RZ ;  /* 0x0000541071969816 */ /* 0x000fe400000000ff */
[C---:B------:R-:W-:Y:S02]  /*15840*/  ISETP.GE.U32.AND P1, PT, R237.reuse, R2, PT ;  /* 0x00000002ed00720c */ /* 0x040fe40003f26070 */
[----:B------:R-:W-:Y:S01]  /*15850*/  SHF.R.U32.HI R2, RZ, 0x8, R21 ;  /* 0x00000008ff027819 */ /* 0x000fe20000011615 */
[----:B------:R-:W-:Y:S01]  /*15860*/  @!P2 HADD2 R114, -R149.H0_H0, -RZ.H0_H0 ;  /* 0xa00000ff9572a230 */ /* 0x000fe20000000900 */
[C---:B------:R-:W-:Y:S02]  /*15870*/  ISETP.GE.U32.AND P0, PT, R237.reuse, R10, PT ;  /* 0x0000000aed00720c */ /* 0x040fe40003f06070 */
[----:B------:R-:W-:Y:S02]  /*15880*/  LOP3.LUT R3, R2, 0xffff, RZ, 0xc0, !PT ;  /* 0x0000ffff02037812 */ /* 0x000fe400078ec0ff */
[----:B------:R-:W-:Y:S01]  /*15890*/  @!P2 PRMT R149, R114, 0x5410, RZ ;  /* 0x000054107295a816 */ /* 0x000fe200000000ff */
[----:B------:R-:W1:Y:S01]  /*158a0*/  MUFU.EX2 R2, R152 ;  /* 0x0000009800027308 */ /* 0x000e620000000800 */
[----:B------:R-:W-:-:S02]  /*158b0*/  ISETP.GE.U32.AND P2, PT, R237, R3, PT ;  /* 0x00000003ed00720c */ /* 0x000fc40003f46070 */
[----:B------:R-:W-:-:S04]  /*158c0*/  F2FP.PACK_AB R3, R226, R224 ;  /* 0x000000e0e203723e */ /* 0x000fc800000000ff */
[C---:B------:R-:W-:Y:S02]  /*158d0*/  PRMT R148, R3.reuse, 0x7610, R148 ;  /* 0x0000761003947816 */ /* 0x040fe40000000094 */
[----:B------:R-:W-:Y:S02]  /*158e0*/  PRMT R147, R3, 0x7632, R147 ;  /* 0x0000763203937816 */ /* 0x000fe40000000093 */
[--C-:B------:R-:W-:Y:S01]  /*158f0*/  SHF.R.U32.HI R3, RZ, 0x18, R0.reuse ;  /* 0x00000018ff037819 */ /* 0x100fe20000011600 */
[----:B------:R-:W-:Y:S01]  /*15900*/  @!P3 HADD2 R115, -R148.H0_H0, -RZ.H0_H0 ;  /* 0xa00000ff9473b230 */ /* 0x000fe20000000900 */
[----:B------:R-:W-:Y:S01]  /*15910*/  SHF.R.U32.HI R0, RZ, 0x10, R0 ;  /* 0x00000010ff007819 */ /* 0x000fe20000011600 */
[----:B------:R-:W-:Y:S01]  /*15920*/  @!P2 HADD2 R116, -R147.H0_H0, -RZ.H0_H0 ;  /* 0xa00000ff9374a230 */ /* 0x000fe20000000900 */
[----:B------:R-:W-:Y:S02]  /*15930*/  PRMT R31, R148, 0x5410, R147 ;  /* 0x00005410941f7816 */ /* 0x000fe40000000093 */
[----:B------:R-:W-:-:S02]  /*15940*/  @!P3 PRMT R148, R115, 0x5410, RZ ;  /* 0x000054107394b816 */ /* 0x000fc400000000ff */
[----:B------:R-:W-:Y:S02]  /*15950*/  ISETP.GE.U32.AND P3, PT, R237, R3, PT ;  /* 0x00000003ed00720c */ /* 0x000fe40003f66070 */
[----:B------:R-:W-:Y:S02]  /*15960*/  LOP3.LUT R0, R0, 0xff, RZ, 0xc0, !PT ;  /* 0x000000ff00007812 */ /* 0x000fe400078ec0ff */
[----:B-1----:R-:W-:Y:S02]  /*15970*/  F2FP.PACK_AB R3, R197, R2 ;  /* 0x00000002c503723e */ /* 0x002fe400000000ff */
[----:B------:R-:W-:Y:S02]  /*15980*/  @!P2 PRMT R147, R116, 0x5410, RZ ;  /* 0x000054107493a816 */ /* 0x000fe400000000ff */
[----:B------:R-:W-:Y:S02]  /*15990*/  ISETP.GE.U32.AND P2, PT, R237, R0, PT ;  /* 0x00000000ed00720c */ /* 0x000fe40003f46070 */
[----:B------:R-:W-:-:S02]  /*159a0*/  F2FP.PACK_AB R0, R222, R220 ;  /* 0x000000dcde00723e */ /* 0x000fc400000000ff */
[----:B------:R-:W-:Y:S02]  /*159b0*/  PRMT R143, R3, 0x7632, R143 ;  /* 0x00007632038f7816 */ /* 0x000fe4000000008f */
[C---:B------:R-:W-:Y:S02]  /*159c0*/  PRMT R146, R0.reuse, 0x7610, R146 ;  /* 0x0000761000927816 */ /* 0x040fe40000000092 */
[----:B------:R-:W-:Y:S02]  /*159d0*/  PRMT R145, R0, 0x7632, R145 ;  /* 0x0000763200917816 */ /* 0x000fe40000000091 */
[----:B------:R-:W-:Y:S02]  /*159e0*/  F2FP.PACK_AB R0, R219, R218 ;  /* 0x000000dadb00723e */ /* 0x000fe400000000ff */
[----:B------:R-:W-:Y:S02]  /*159f0*/  PRMT R144, R3, 0x7610, R144 ;  /* 0x0000761003907816 */ /* 0x000fe40000000090 */
[----:B------:R-:W-:-:S02]  /*15a00*/  PRMT R142, R0, 0x7610, R142 ;  /* 0x00007610008e7816 */ /* 0x000fc4000000008e */
[----:B------:R-:W-:Y:S02]  /*15a10*/  PRMT R41, R0, 0x7632, R41 ;  /* 0x0000763200297816 */ /* 0x000fe40000000029 */
[----:B------:R-:W-:Y:S01]  /*15a20*/  PRMT R119, R144, 0x5410, R143 ;  /* 0x0000541090777816 */ /* 0x000fe2000000008f */
[----:B------:R-:W-:Y:S02]  /*15a30*/  IMAD.MOV.U32 R19, RZ, RZ, R88 ;  /* 0x000000ffff137224 */ /* 0x000fe400078e0058 */
[----:B------:R-:W-:Y:S02]  /*15a40*/  FADD.FTZ R10, R52, R18 ;  /* 0x00000012340a7221 */ /* 0x000fe40000010000 */
[----:B------:R-:W-:Y:S02]  /*15a50*/  IMAD.MOV.U32 R88, RZ, RZ, R53 ;  /* 0x000000ffff587224 */ /* 0x000fe400078e0035 */
[----:B------:R-:W-:Y:S02]  /*15a60*/  IMAD.MOV.U32 R83, RZ, RZ, R74 ;  /* 0x000000ffff537224 */ /* 0x000fe400078e004a */
[----:B------:R-:W-:-:S02]  /*15a70*/  IMAD.MOV.U32 R78, RZ, RZ, R72 ;  /* 0x000000ffff4e7224 */ /* 0x000fc400078e0048 */
[----:B------:R-:W-:Y:S01]  /*15a80*/  FADD.FTZ R63, R2, R6 ;  /* 0x00000006023f7221 */ /* 0x000fe20000010000 */
[----:B------:R-:W-:Y:S01]  /*15a90*/  LOP3.LUT R2, R103, UR18, R91, 0x96, !PT ;  /* 0x0000001267027c12 */ /* 0x000fe2000f8e965b */
[----:B------:R-:W-:Y:S02]  /*15aa0*/  IMAD.MOV.U32 R74, RZ, RZ, R42 ;  /* 0x000000ffff4a7224 */ /* 0x000fe400078e002a */
[----:B------:R-:W-:Y:S02]  /*15ab0*/  IMAD.MOV.U32 R72, RZ, RZ, R43 ;  /* 0x000000ffff487224 */ /* 0x000fe400078e002b */
[----:B------:R-:W-:-:S04]  /*15ac0*/  IMAD.WIDE.U32 R2, R2, -0x2daee0ad, RZ ;  /* 0xd2511f5302027825 */ /* 0x000fc800078e00ff */
[----:B------:R-:W-:Y:S02]  /*15ad0*/  FADD.FTZ R7, R7, R11 ;  /* 0x0000000b07077221 */ /* 0x000fe40000010000 */
[----:B------:R-:W-:Y:S02]  /*15ae0*/  FADD.FTZ R154, R32, R5 ;  /* 0x00000005209a7221 */ /* 0x000fe40000010000 */
[----:B------:R-:W-:Y:S02]  /*15af0*/  FADD.FTZ R56, R8, R7 ;  /* 0x0000000708387221 */ /* 0x000fe40000010000 */
[----:B------:R-:W-:Y:S02]  /*15b00*/  IMAD.MOV.U32 R101, RZ, RZ, R173 ;  /* 0x000000ffff657224 */ /* 0x000fe400078e00ad */
[----:B------:R-:W4:Y:S01]  /*15b10*/  LDL.LU R173, [R1+0x1a4] ;  /* 0x0001a40001ad7983 */ /* 0x000f220000300800 */
[----:B------:R-:W-:Y:S01]  /*15b20*/  PRMT R233, R237, 0x7054, R237 ;  /* 0x00007054ede97816 */ /* 0x000fe200000000ed */
[----:B------:R-:W-:Y:S01]  /*15b30*/  @!P3 HADD2 R236, -R41.H0_H0, -RZ.H0_H0 ;  /* 0xa00000ff29ecb230 */ /* 0x000fe20000000900 */
[----:B------:R-:W-:-:S04]  /*15b40*/  PRMT R234, R142, 0x5410, R41 ;  /* 0x000054108eea7816 */ /* 0x000fc80000000029 */
[----:B------:R-:W-:Y:S01]  /*15b50*/  @!P3 PRMT R41, R236, 0x5410, RZ ;  /* 0x00005410ec29b816 */ /* 0x000fe200000000ff */
[----:B------:R-:W-:Y:S01]  /*15b60*/  FADD.FTZ R236, R60, R10 ;  /* 0x0000000a3cec7221 */ /* 0x000fe20000010000 */
[----:B---3--:R-:W-:-:S05]  /*15b70*/  @!P4 HADD2 R4, -R143.H0_H0, -RZ.H0_H0 ;  /* 0xa00000ff8f04c230 */ /* 0x008fca0000000900 */
[----:B------:R-:W-:-:S04]  /*15b80*/  PRMT R0, R4, 0x7610, R0 ;  /* 0x0000761004007816 */ /* 0x000fc80000000000 */
[----:B------:R-:W-:Y:S01]  /*15b90*/  @!P4 PRMT R143, R0, 0x5410, RZ ;  /* 0x00005410008fc816 */ /* 0x000fe200000000ff */
[----:B------:R-:W-:-:S04]  /*15ba0*/  IMAD.U32 R0, RZ, RZ, UR4 ;  /* 0x00000004ff007e24 */ /* 0x000fc8000f8e00ff */
[----:B------:R-:W-:-:S04]  /*15bb0*/  IMAD.WIDE R52, R0, 0x2, R140 ;  /* 0x0000000200347825 */ /* 0x000fc800078e028c */
[----:B------:R-:W-:Y:S01]  /*15bc0*/  IMAD.U32 R0, RZ, RZ, UR26 ;  /* 0x0000001aff007e24 */ /* 0x000fe2000f8e00ff */
[----:B------:R-:W-:Y:S03]  /*15bd0*/  STG.E.U16 [R52.64+-0x100], R54 ;  /* 0xffff003634007986 */ /* 0x000fe6000c101522 */
[----:B------:R-:W-:Y:S01]  /*15be0*/  IMAD.WIDE R42, R0, 0x2, R140 ;  /* 0x00000002002a7825 */ /* 0x000fe200078e028c */
[----:B------:R-:W-:Y:S01]  /*15bf0*/  LOP3.LUT R0, R239, UR17, R190, 0x96, !PT ;  /* 0x00000011ef007c12 */ /* 0x000fe2000f8e96be */
[----:B------:R-:W-:Y:S04]  /*15c00*/  STG.E.U16 [R52.64+-0xfe], R55 ;  /* 0xffff023734007986 */ /* 0x000fe8000c101522 */
[----:B------:R-:W-:Y:S04]  /*15c10*/  STG.E.U16 [R28.64+-0x100], R16 ;  /* 0xffff00101c007986 */ /* 0x000fe8000c101522 */
[----:B------:R-:W-:Y:S04]  /*15c20*/  STG.E.U16 [R28.64+-0xfe], R15 ;  /* 0xffff020f1c007986 */ /* 0x000fe8000c101522 */
[----:B------:R1:W-:Y:S02]  /*15c30*/  STG.E.U16 [R42.64+-0x100], R14 ;  /* 0xffff000e2a007986 */ /* 0x0003e4000c101522 */
[----:B-1----:R-:W-:Y:S01]  /*15c40*/  IMAD.WIDE.U32 R14, R0, -0x326172a9, RZ ;  /* 0xcd9e8d57000e7825 */ /* 0x002fe200078e00ff */
[----:B------:R-:W-:-:S04]  /*15c50*/  LOP3.LUT R0, R3, UR15, R238, 0x96, !PT ;  /* 0x0000000f03007c12 */ /* 0x000fc8000f8e96ee */
[----:B------:R-:W-:Y:S01]  /*15c60*/  LOP3.LUT R3, R15, UR16, R102, 0x96, !PT ;  /* 0x000000100f037c12 */ /* 0x000fe2000f8e9666 */
[----:B------:R-:W-:-:S04]  /*15c70*/  IMAD.WIDE.U32 R8, R0, -0x326172a9, RZ ;  /* 0xcd9e8d5700087825 */ /* 0x000fc800078e00ff */
        /* <DEDUP_REMOVED lines=14> */
[----:B------:R-:W-:-:S04]  /*15d60*/  LOP3.LUT R3, R2, 0xff, RZ, 0xc0, !PT ;  /* 0x000000ff02037812 */ /* 0x000fc800078ec0ff */
[----:B------:R-:W-:Y:S02]  /*15d70*/  PRMT R3, R3, 0x5410, R4 ;  /* 0x0000541003037816 */ /* 0x000fe40000000004 */
[----:B------:R-:W-:-:S03]  /*15d80*/  SHF.R.U32.HI R4, RZ, 0x10, R2 ;  /* 0x00000010ff047819 */ /* 0x000fc60000011602 */
[----:B------:R-:W-:-:S05]  /*15d90*/  HSET2.LE.AND R3, R3, R233, PT ;  /* 0x000000e903037233 */ /* 0x000fca0003803000 */
[----:B------:R-:W-:Y:S02]  /*15da0*/  LOP3.LUT R10, R3, R101, RZ, 0xc0, !PT ;  /* 0x00000065030a7212 */ /* 0x000fe400078ec0ff */
[----:B------:R-:W-:Y:S02]  /*15db0*/  SHF.R.U32.HI R3, RZ, 0x18, R2 ;  /* 0x00000018ff037819 */ /* 0x000fe40000011602 */
[----:B------:R-:W-:-:S04]  /*15dc0*/  LOP3.LUT R2, R4, 0xff, RZ, 0xc0, !PT ;  /* 0x000000ff04027812 */ /* 0x000fc800078ec0ff */
[----:B------:R-:W-:Y:S02]  /*15dd0*/  PRMT R11, R2, 0x5410, R3 ;  /* 0x00005410020b7816 */ /* 0x000fe40000000003 */
[C---:B------:R-:W-:Y:S02]  /*15de0*/  LOP3.LUT R2, R0.reuse, 0xffff, RZ, 0xc0, !PT ;  /* 0x0000ffff00027812 */ /* 0x040fe400078ec0ff */
[----:B------:R-:W-:Y:S02]  /*15df0*/  LOP3.LUT R6, R5, UR8, R6, 0x96, !PT ;  /* 0x0000000805067c12 */ /* 0x000fe4000f8e9606 */
[----:B------:R-:W-:Y:S02]  /*15e00*/  SHF.R.U32.HI R3, RZ, 0x8, R2 ;  /* 0x00000008ff037819 */ /* 0x000fe40000011602 */
[----:B------:R-:W-:Y:S02]  /*15e10*/  LOP3.LUT R2, R0, 0xff, RZ, 0xc0, !PT ;  /* 0x000000ff00027812 */ /* 0x000fe400078ec0ff */
[----:B------:R-:W-:-:S02]  /*15e20*/  SHF.R.U32.HI R4, RZ, 0x10, R0 ;  /* 0x00000010ff047819 */ /* 0x000fc40000011600 */
[----:B------:R-:W-:Y:S01]  /*15e30*/  PRMT R9, R2, 0x5410, R3 ;  /* 0x0000541002097816 */ /* 0x000fe20000000003 */
[----:B------:R-:W-:Y:S01]  /*15e40*/  IMAD.WIDE.U32 R2, R6, -0x2daee0ad, RZ ;  /* 0xd2511f5306027825 */ /* 0x000fe200078e00ff */
[----:B------:R-:W-:Y:S02]  /*15e50*/  SHF.R.U32.HI R5, RZ, 0x18, R0 ;  /* 0x00000018ff057819 */ /* 0x000fe40000011600 */
[----:B------:R-:W-:Y:S02]  /*15e60*/  LOP3.LUT R4, R4, 0xff, RZ, 0xc0, !PT ;  /* 0x000000ff04047812 */ /* 0x000fe400078ec0ff */
[----:B------:R-:W-:Y:S02]  /*15e70*/  LOP3.LUT R0, R3, UR14, R8, 0x96, !PT ;  /* 0x0000000e03007c12 */ /* 0x000fe4000f8e9608 */
[----:B------:R-:W-:Y:S02]  /*15e80*/  PRMT R7, R4, 0x5410, R5 ;  /* 0x0000541004077816 */ /* 0x000fe40000000005 */
[----:B------:R-:W-:Y:S01]  /*15e90*/  LOP3.LUT R4, R0, 0xffff, RZ, 0xc0, !PT ;  /* 0x0000ffff00047812 */ /* 0x000fe200078ec0ff */
[----:B------:R-:W-:-:S02]  /*15ea0*/  IMAD.MOV.U32 R101, RZ, RZ, R176 ;  /* 0x000000ffff657224 */ /* 0x000fc400078e00b0 */
[----:B------:R-:W3:Y:S01]  /*15eb0*/  LDL.LU R176, [R1+0x1a0] ;  /* 0x0001a00001b07983 */ /* 0x000ee20000300800 */
        /* <DEDUP_REMOVED lines=9> */
[----:B------:R-:W-:-:S04]  /*15f50*/  LOP3.LUT R0, R2, 0xff, RZ, 0xc0, !PT ;  /* 0x000000ff02007812 */ /* 0x000fc800078ec0ff */
[----:B------:R-:W-:Y:S02]  /*15f60*/  PRMT R16, R0, 0x5410, R3 ;  /* 0x0000541000107816 */ /* 0x000fe40000000003 */
[--C-:B------:R-:W-:Y:S02]  /*15f70*/  SHF.R.U32.HI R0, RZ, 0x10, R2.reuse ;  /* 0x00000010ff007819 */ /* 0x100fe40000011602 */
[----:B------:R-:W-:Y:S02]  /*15f80*/  SHF.R.U32.HI R2, RZ, 0x18, R2 ;  /* 0x00000018ff027819 */ /* 0x000fe40000011602 */
[----:B------:R-:W-:Y:S01]  /*15f90*/  LOP3.LUT R0, R0, 0xff, RZ, 0xc0, !PT ;  /* 0x000000ff00007812 */ /* 0x000fe200078ec0ff */
[----:B------:R1:W-:Y:S03]  /*15fa0*/  STG.E.U16 [R42.64+-0xfe], R13 ;  /* 0xffff020d2a007986 */ /* 0x0003e6000c101522 */
[----:B-1----:R-:W-:Y:S01]  /*15fb0*/  PRMT R13, R0, 0x5410, R2 ;  /* 0x00005410000d7816 */ /* 0x002fe20000000002 */
[----:B------:R-:W-:-:S05]  /*15fc0*/  HSET2.LE.AND R2, R9, R233, PT ;  /* 0x000000e909027233 */ /* 0x000fca0003803000 */
[----:B------:R-:W-:Y:S02]  /*15fd0*/  LOP3.LUT R8, R2, R174, RZ, 0xc0, !PT ;  /* 0x000000ae02087212 */ /* 0x000fe400078ec0ff */
[----:B------:R-:W2:Y:S01]  /*15fe0*/  LDL.LU R174, [R1+0x19c] ;  /* 0x00019c0001ae7983 */ /* 0x000ea20000300800 */
[----:B------:R-:W-:-:S05]  /*15ff0*/  HSET2.LE.AND R0, R11, R233, PT ;  /* 0x000000e90b007233 */ /* 0x000fca0003803000 */
[----:B------:R-:W-:Y:S01]  /*16000*/  LOP3.LUT R11, R0, R101, RZ, 0xc0, !PT ;  /* 0x00000065000b7212 */ /* 0x000fe200078ec0ff */
[----:B------:R-:W-:Y:S01]  /*16010*/  HSET2.LE.AND R0, R7, R233, PT ;  /* 0x000000e907007233 */ /* 0x000fe20003803000 */
[----:B------:R-:W-:-:S04]  /*16020*/  LOP3.LUT R3, R191, R192, RZ, 0x3c, !PT ;  /* 0x000000c0bf037212 */ /* 0x000fc800078e3cff */
[----:B------:R-:W-:Y:S02]  /*16030*/  LOP3.LUT R9, R0, R175, RZ, 0xc0, !PT ;  /* 0x000000af00097212 */ /* 0x000fe400078ec0ff */
[----:B------:R-:W2:Y:S01]  /*16040*/  LDL.LU R175, [R1+0x198] ;  /* 0x0001980001af7983 */ /* 0x000ea20000300800 */
[----:B------:R-:W-:Y:S01]  /*16050*/  IMAD.WIDE.U32 R110, R3, -0x326172a9, RZ ;  /* 0xcd9e8d57036e7825 */ /* 0x000fe200078e00ff */
[----:B------:R-:W-:-:S04]  /*16060*/  HSET2.LE.AND R2, R6, R233, PT ;  /* 0x000000e906027233 */ /* 0x000fc80003803000 */
[----:B------:R-:W-:Y:S02]  /*16070*/  LOP3.LUT R3, R111, UR18, R91, 0x96, !PT ;  /* 0x000000126f037c12 */ /* 0x000fe4000f8e965b */
[----:B------:R-:W-:Y:S02]  /*16080*/  LOP3.LUT R12, R2, R188, RZ, 0xc0, !PT ;  /* 0x000000bc020c7212 */ /* 0x000fe400078ec0ff */
[----:B------:R-:W-:Y:S01]  /*16090*/  LOP3.LUT R2, R15, UR16, R110, 0x96, !PT ;  /* 0x000000100f027c12 */ /* 0x000fe2000f8e966e */
[----:B------:R-:W-:Y:S01]  /*160a0*/  IMAD.WIDE.U32 R4, R3, -0x2daee0ad, RZ ;  /* 0xd2511f5303047825 */ /* 0x000fe200078e00ff */
[----:B------:R-:W-:Y:S02]  /*160b0*/  @!P1 HADD2 R117, -R146.H0_H0, -RZ.H0_H0 ;  /* 0xa00000ff92759230 */ /* 0x000fe40000000900 */
[----:B------:R-:W-:Y:S01]  /*160c0*/  @!P0 HADD2 R118, -R145.H0_H0, -RZ.H0_H0 ;  /* 0xa00000ff91768230 */ /* 0x000fe20000000900 */
[----:B------:R-:W-:Y:S01]  /*160d0*/  IMAD.WIDE.U32 R2, R2, -0x2daee0ad, RZ ;  /* 0xd2511f5302027825 */ /* 0x000fe200078e00ff */
[----:B------:R-:W-:-:S02]  /*160e0*/  LOP3.LUT R0, R5, UR15, R238, 0x96, !PT ;  /* 0x0000000f05007c12 */ /* 0x000fc4000f8e96ee */
[----:B------:R-:W-:Y:S01]  /*160f0*/  PRMT R235, R146, 0x5410, R145 ;  /* 0x0000541092eb7816 */ /* 0x000fe20000000091 */
[----:B------:R-:W-:Y:S01]  /*16100*/  @!P5 HADD2 R127, -R144.H0_H0, -RZ.H0_H0 ;  /* 0xa00000ff907fd230 */ /* 0x000fe20000000900 */
[----:B------:R-:W-:Y:S01]  /*16110*/  LOP3.LUT R3, R3, UR11, R4, 0x96, !PT ;  /* 0x0000000b03037c12 */ /* 0x000fe2000f8e9604 */
[----:B------:R-:W-:Y:S01]  /*16120*/  IMAD.WIDE.U32 R4, R0, -0x326172a9, RZ ;  /* 0xcd9e8d5700047825 */ /* 0x000fe200078e00ff */
[----:B------:R-:W-:Y:S01]  /*16130*/  @!P2 HADD2 R252, -R142.H0_H0, -RZ.H0_H0 ;  /* 0xa00000ff8efca230 */ /* 0x000fe20000000900 */
[----:B------:R-:W-:Y:S02]  /*16140*/  STG.E.U16 [R140.64+-0xf0], R51 ;  /* 0xffff10338c007986 */ /* 0x000fe4000c101522 */
[----:B------:R-:W-:Y:S01]  /*16150*/  IMAD.WIDE.U32 R54, R3, -0x326172a9, RZ ;  /* 0xcd9e8d5703367825 */ /* 0x000fe200078e00ff */
[----:B------:R-:W-:Y:S01]  /*16160*/  LOP3.LUT R0, R5, UR12, R14, 0x96, !PT ;  /* 0x0000000c05007c12 */ /* 0x000fe2000f8e960e */
[----:B------:R-:W-:Y:S03]  /*16170*/  STG.E.U16 [R140.64+-0xee], R50 ;  /* 0xffff12328c007986 */ /* 0x000fe6000c101522 */
[----:B------:R-:W-:Y:S01]  /*16180*/  LOP3.LUT R3, R55, UR10, R4, 0x96, !PT ;  /* 0x0000000a37037c12 */ /* 0x000fe2000f8e9604 */
[----:B------:R-:W-:Y:S01]  /*16190*/  IMAD.WIDE.U32 R4, R0, -0x2daee0ad, RZ ;  /* 0xd2511f5300047825 */ /* 0x000fe200078e00ff */
[----:B------:R1:W5:Y:S03]  /*161a0*/  LDL.LU R188, [R1+0x194] ;  /* 0x0001940001bc7983 */ /* 0x0003660000300800 */
[----:B------:R-:W-:Y:S01]  /*161b0*/  IMAD.WIDE.U32 R192, R3, -0x2daee0ad, RZ ;  /* 0xd2511f5303c07825 */ /* 0x000fe200078e00ff */
[----:B------:R-:W-:Y:S01]  /*161c0*/  LOP3.LUT R5, R5, UR9, R2, 0x96, !PT ;  /* 0x0000000905057c12 */ /* 0x000fe2000f8e9602 */
[----:B------:R-:W-:-:S02]  /*161d0*/  HSET2.LE.AND R2, R16, R233, PT ;  /* 0x000000e910027233 */ /* 0x000fc40003803000 */
[--C-:B------:R-:W-:Y:S02]  /*161e0*/  HSET2.LE.AND R3, R13, R233.reuse, PT ;  /* 0x000000e90d037233 */ /* 0x100fe40003803000 */
[----:B------:R-:W-:Y:S01]  /*161f0*/  HSET2.LE.AND R0, R17, R233, PT ;  /* 0x000000e911007233 */ /* 0x000fe20003803000 */
[----:B------:R-:W-:Y:S01]  /*16200*/  LOP3.LUT R14, R2, R155, RZ, 0xc0, !PT ;  /* 0x0000009b020e7212 */ /* 0x000fe200078ec0ff */
[----:B------:R-:W-:Y:S01]  /*16210*/  IMAD.MOV.U32 R155, RZ, RZ, R89 ;  /* 0x000000ffff9b7224 */ /* 0x000fe200078e0059 */
[----:B------:R-:W-:Y:S01]  /*16220*/  LOP3.LUT R15, R3, R22, RZ, 0xc0, !PT ;  /* 0x00000016030f7212 */ /* 0x000fe200078ec0ff */
[----:B------:R-:W-:Y:S01]  /*16230*/  IMAD.MOV.U32 R22, RZ, RZ, R65 ;  /* 0x000000ffff167224 */ /* 0x000fe200078e0041 */
[----:B------:R-:W-:Y:S01]  /*16240*/  LOP3.LUT R4, R193, UR6, R4, 0x96, !PT ;  /* 0x00000006c1047c12 */ /* 0x000fe2000f8e9604 */
[----:B------:R-:W-:Y:S02]  /*16250*/  IMAD.MOV.U32 R89, RZ, RZ, R24 ;  /* 0x000000ffff597224 */ /* 0x000fe400078e0018 */
[----:B------:R-:W-:Y:S01]  /*16260*/  IMAD.MOV.U32 R65, RZ, RZ, R87 ;  /* 0x000000ffff417224 */ /* 0x000fe200078e0057 */
[----:B------:R-:W-:Y:S01]  /*16270*/  LOP3.LUT R13, R0, R19, RZ, 0xc0, !PT ;  /* 0x00000013000d7212 */ /* 0x000fe200078ec0ff */
        /* <DEDUP_REMOVED lines=11> */
[----:B------:R-:W-:-:S04]  /*16330*/  IMAD.WIDE.U32 R214, R5, -0x326172a9, RZ ;  /* 0xcd9e8d5705d67825 */ /* 0x000fc800078e00ff */
[----:B------:R-:W-:Y:S01]  /*16340*/  IMAD.WIDE.U32 R2, R4, -0x326172a9, RZ ;  /* 0xcd9e8d5704027825 */ /* 0x000fe200078e00ff */
[----:B------:R-:W-:-:S03]  /*16350*/  @!P1 PRMT R146, R117, 0x5410, RZ ;  /* 0x0000541075929816 */ /* 0x000fc600000000ff */
[----:B------:R-:W-:Y:S02]  /*16360*/  IMAD.MOV.U32 R86, RZ, RZ, R84 ;  /* 0x000000ffff567224 */ /* 0x000fe400078e0054 */
[----:B------:R-:W-:Y:S01]  /*16370*/  IMAD.MOV.U32 R84, RZ, RZ, R81 ;  /* 0x000000ffff547224 */ /* 0x000fe200078e0051 */
[----:B------:R-:W-:Y:S01]  /*16380*/  @!P0 PRMT R145, R118, 0x5410, RZ ;  /* 0x0000541076918816 */ /* 0x000fe200000000ff */
[----:B------:R-:W-:Y:S01]  /*16390*/  IMAD.MOV.U32 R81, RZ, RZ, R77 ;  /* 0x000000ffff517224 */ /* 0x000fe200078e004d */
[C---:B------:R-:W-:Y:S01]  /*163a0*/  LOP3.LUT R55, R2.reuse, 0xffff, RZ, 0xc0, !PT ;  /* 0x0000ffff02377812 */ /* 0x040fe200078ec0ff */
[----:B------:R-:W-:Y:S01]  /*163b0*/  IMAD.MOV.U32 R77, RZ, RZ, R40 ;  /* 0x000000ffff4d7224 */ /* 0x000fe200078e0028 */
[----:B------:R-:W-:Y:S02]  /*163c0*/  LOP3.LUT R40, R3, UR13, R214, 0x96, !PT ;  /* 0x0000000d03287c12 */ /* 0x000fe4000f8e96d6 */
[----:B------:R-:W-:Y:S02]  /*163d0*/  LOP3.LUT R118, R2, 0xff, RZ, 0xc0, !PT ;  /* 0x000000ff02767812 */ /* 0x000fe400078ec0ff */
[----:B------:R-:W-:-:S02]  /*163e0*/  SHF.R.U32.HI R117, RZ, 0x10, R2 ;  /* 0x00000010ff757819 */ /* 0x000fc40000011602 */
[----:B------:R-:W-:Y:S01]  /*163f0*/  SHF.R.U32.HI R116, RZ, 0x18, R2 ;  /* 0x00000018ff747819 */ /* 0x000fe20000011602 */
[----:B------:R-:W-:-:S04]  /*16400*/  IMAD.WIDE.U32 R2, R19, -0x326172a9, RZ ;  /* 0xcd9e8d5713027825 */ /* 0x000fc800078e00ff */
[----:B------:R-:W-:Y:S02]  /*16410*/  IMAD.MOV.U32 R19, RZ, RZ, R44 ;  /* 0x000000ffff137224 */ /* 0x000fe400078e002c */
[----:B------:R-:W-:Y:S01]  /*16420*/  IMAD.MOV.U32 R44, RZ, RZ, R85 ;  /* 0x000000ffff2c7224 */ /* 0x000fe200078e0055 */
[----:B------:R-:W-:Y:S01]  /*16430*/  LOP3.LUT R0, R3, R155, RZ, 0x3c, !PT ;  /* 0x0000009b03007212 */ /* 0x000fe200078e3cff */
        /* <DEDUP_REMOVED lines=9> */
[----:B------:R-:W-:Y:S01]  /*164d0*/  LOP3.LUT R3, R103, UR18, R2, 0x96, !PT ;  /* 0x0000001267037c12 */ /* 0x000fe2000f8e9602 */
[----:B------:R-:W-:-:S04]  /*164e0*/  IMAD.WIDE.U32 R26, R0, -0x2daee0ad, RZ ;  /* 0xd2511f53001a7825 */ /* 0x000fc800078e00ff */
[----:B------:R-:W-:Y:S01]  /*164f0*/  IMAD.MOV.U32 R91, RZ, RZ, R65 ;  /* 0x000000ffff5b7224 */ /* 0x000fe200078e0041 */
[----:B------:R-:W-:Y:S01]  /*16500*/  LOP3.LUT R0, R27, UR17, R190, 0x96, !PT ;  /* 0x000000111b007c12 */ /* 0x000fe2000f8e96be */
[----:B------:R-:W-:-:S04]  /*16510*/  IMAD.WIDE.U32 R4, R3, -0x2daee0ad, RZ ;  /* 0xd2511f5303047825 */ /* 0x000fc800078e00ff */
[----:B------:R-:W-:Y:S02]  /*16520*/  IMAD.MOV.U32 R65, RZ, RZ, R86 ;  /* 0x000000ffff417224 */ /* 0x000fe400078e0056 */
[----:B------:R-:W-:Y:S02]  /*16530*/  IMAD.MOV.U32 R155, RZ, RZ, R88 ;  /* 0x000000ffff9b7224 */ /* 0x000fe400078e0058 */
[----:B------:R-:W-:Y:S02]  /*16540*/  IMAD.MOV.U32 R86, RZ, RZ, R84 ;  /* 0x000000ffff567224 */ /* 0x000fe400078e0054 */
[----:B------:R-:W-:Y:S02]  /*16550*/  IMAD.MOV.U32 R88, RZ, RZ, R24 ;  /* 0x000000ffff587224 */ /* 0x000fe400078e0018 */
[----:B------:R-:W-:Y:S02]  /*16560*/  IMAD.MOV.U32 R84, RZ, RZ, R25 ;  /* 0x000000ffff547224 */ /* 0x000fe400078e0019 */
[----:B------:R-:W-:Y:S01]  /*16570*/  IMAD.WIDE.U32 R24, R0, -0x326172a9, RZ ;  /* 0xcd9e8d5700187825 */ /* 0x000fe200078e00ff */
[----:B------:R-:W-:-:S02]  /*16580*/  LOP3.LUT R0, R5, UR15, R26, 0x96, !PT ;  /* 0x0000000f05007c12 */ /* 0x000fc4000f8e961a */
[----:B------:R-:W-:Y:S02]  /*16590*/  LOP3.LUT R27, R111, UR18, R2, 0x96, !PT ;  /* 0x000000126f1b7c12 */ /* 0x000fe4000f8e9602 */
[----:B------:R-:W-:Y:S01]  /*165a0*/  LOP3.LUT R2, R25, UR16, R102, 0x96, !PT ;  /* 0x0000001019027c12 */ /* 0x000fe2000f8e9666 */
[----:B------:R-:W-:-:S04]  /*165b0*/  IMAD.WIDE.U32 R6, R0, -0x326172a9, RZ ;  /* 0xcd9e8d5700067825 */ /* 0x000fc800078e00ff */
[----:B------:R-:W-:Y:S01]  /*165c0*/  IMAD.WIDE.U32 R2, R2, -0x2daee0ad, RZ ;  /* 0xd2511f5302027825 */ /* 0x000fe200078e00ff */
[----:B------:R-:W-:-:S04]  /*165d0*/  LOP3.LUT R0, R7, UR12, R24, 0x96, !PT ;  /* 0x0000000c07007c12 */ /* 0x000fc8000f8e9618 */
[----:B------:R-:W-:Y:S01]  /*165e0*/  LOP3.LUT R3, R3, UR11, R4, 0x96, !PT ;  /* 0x0000000b03037c12 */ /* 0x000fe2000f8e9604 */
[----:B------:R-:W-:-:S05]  /*165f0*/  IMAD.WIDE.U32 R4, R0, -0x2daee0ad, RZ ;  /* 0xd2511f5300047825 */ /* 0x000fca00078e00ff */
[----:B------:R-:W-:Y:S01]  /*16600*/  LOP3.LUT R5, R5, UR9, R2, 0x96, !PT ;  /* 0x0000000905057c12 */ /* 0x000fe2000f8e9602 */
[----:B------:R-:W-:-:S05]  /*16610*/  IMAD.WIDE.U32 R2, R3, -0x326172a9, RZ ;  /* 0xcd9e8d5703027825 */ /* 0x000fca00078e00ff */
[----:B------:R-:W-:-:S05]  /*16620*/  LOP3.LUT R0, R3, UR10, R6, 0x96, !PT ;  /* 0x0000000a03007c12 */ /* 0x000fca000f8e9606 */
[----:B------:R-:W-:-:S05]  /*16630*/  IMAD.WIDE.U32 R20, R0, -0x2daee0ad, RZ ;  /* 0xd2511f5300147825 */ /* 0x000fca00078e00ff */
[----:B------:R-:W-:Y:S01]  /*16640*/  LOP3.LUT R3, R21, UR6, R4, 0x96, !PT ;  /* 0x0000000615037c12 */ /* 0x000fe2000f8e9604 */
[----:B------:R-:W-:-:S05]  /*16650*/  IMAD.WIDE.U32 R4, R5, -0x326172a9, RZ ;  /* 0xcd9e8d5705047825 */ /* 0x000fca00078e00ff */
[----:B------:R-:W-:Y:S01]  /*16660*/  LOP3.LUT R21, R5, UR8, R2, 0x96, !PT ;  /* 0x0000000805157c12 */ /* 0x000fe2000f8e9602 */
        /* <DEDUP_REMOVED lines=11> */
[----:B------:R-:W-:-:S05]  /*16720*/  PRMT R2, R2, 0x5410, R3 ;  /* 0x0000541002027816 */ /* 0x000fca0000000003 */
[----:B------:R-:W-:Y:S01]  /*16730*/  HSET2.LE.AND R2, R2, R233, PT ;  /* 0x000000e902027233 */ /* 0x000fe20003803000 */
[----:B------:R-:W-:Y:S02]  /*16740*/  IMAD.MOV.U32 R58, RZ, RZ, R19 ;  /* 0x000000ffff3a7224 */ /* 0x000fe400078e0013 */
[----:B----4-:R-:W4:Y:S02]  /*16750*/  LDSM.16.MT88.4 R16, [R173+0x6000] ;  /* 0x00600000ad10783b */ /* 0x010f240000004200 */
[----:B------:R-:W-:Y:S02]  /*16760*/  LOP3.LUT R7, R2, R30, RZ, 0xc0, !PT ;  /* 0x0000001e02077212 */ /* 0x000fe400078ec0ff */
        /* <DEDUP_REMOVED lines=11> */
[----:B------:R-:W-:-:S04]  /*16820*/  @!P5 PRMT R144, R127, 0x5410, RZ ;  /* 0x000054107f90d816 */ /* 0x000fc800000000ff */
[----:B------:R-:W-:Y:S01]  /*16830*/  LOP3.LUT R5, R0, R34, RZ, 0xc0, !PT ;  /* 0x0000002200057212 */ /* 0x000fe200078ec0ff */
[----:B------:R-:W-:Y:S01]  /*16840*/  IMAD.MOV.U32 R114, RZ, RZ, R101 ;  /* 0x000000ffff727224 */ /* 0x000fe200078e0065 */
[----:B------:R-:W-:Y:S01]  /*16850*/  @!P2 PRMT R142, R252, 0x5410, RZ ;  /* 0x00005410fc8ea816 */ /* 0x000fe200000000ff */
[----:B------:R-:W-:Y:S01]  /*16860*/  IMAD.MOV.U32 R127, RZ, RZ, R31 ;  /* 0x000000ffff7f7224 */ /* 0x000fe200078e001f */
[----:B------:R1:W-:Y:S01]  /*16870*/  STG.E.U16 [R52.64+-0xf0], R46 ;  /* 0xffff102e34007986 */ /* 0x0003e2000c101522 */
[----:B------:R-:W-:Y:S02]  /*16880*/  IMAD.MOV.U32 R252, RZ, RZ, R65 ;  /* 0x000000fffffc7224 */ /* 0x000fe400078e0041 */
[----:B------:R-:W-:Y:S02]  /*16890*/  IMAD.MOV.U32 R32, RZ, RZ, R44 ;  /* 0x000000ffff207224 */ /* 0x000fe400078e002c */
[----:B------:R-:W-:Y:S02]  /*168a0*/  IMAD.MOV.U32 R60, RZ, RZ, R79 ;  /* 0x000000ffff3c7224 */ /* 0x000fe400078e004f */
[----:B------:R-:W-:-:S02]  /*168b0*/  IMAD.MOV.U32 R31, RZ, RZ, R78 ;  /* 0x000000ffff1f7224 */ /* 0x000fc400078e004e */
[----:B------:R-:W-:Y:S02]  /*168c0*/  IMAD.MOV.U32 R191, RZ, RZ, R77 ;  /* 0x000000ffffbf7224 */ /* 0x000fe400078e004d */
[----:B------:R-:W-:Y:S02]  /*168d0*/  IMAD.MOV.U32 R238, RZ, RZ, R76 ;  /* 0x000000ffffee7224 */ /* 0x000fe400078e004c */
[----:B------:R-:W-:Y:S01]  /*168e0*/  IMAD.MOV.U32 R239, RZ, RZ, R64 ;  /* 0x000000ffffef7224 */ /* 0x000fe200078e0040 */
[----:B----4-:R-:W-:Y:S01]  /*168f0*/  HMMA.16816.F32 R76, R8, R16, R136 ;  /* 0x00000010084c723c */ /* 0x010fe20000001888 */
[----:B------:R-:W-:Y:S02]  /*16900*/  IMAD.MOV.U32 R190, RZ, RZ, R73 ;  /* 0x000000ffffbe7224 */ /* 0x000fe400078e0049 */
[----:B------:R-:W-:Y:S02]  /*16910*/  IMAD.MOV.U32 R100, RZ, RZ, R74 ;  /* 0x000000ffff647224 */ /* 0x000fe400078e004a */
[----:B------:R-:W-:-:S02]  /*16920*/  IMAD.MOV.U32 R101, RZ, RZ, R72 ;  /* 0x000000ffff657224 */ /* 0x000fc400078e0048 */
[----:B------:R-:W-:Y:S01]  /*16930*/  IMAD.MOV.U32 R102, RZ, RZ, R45 ;  /* 0x000000ffff667224 */ /* 0x000fe200078e002d */
[----:B------:R-:W-:Y:S01]  /*16940*/  HMMA.16816.F32 R64, R4, R18, R104 ;  /* 0x000000120440723c */ /* 0x000fe20000001868 */
[----:B------:R-:W-:-:S07]  /*16950*/  IMAD.MOV.U32 R103, RZ, RZ, R75 ;  /* 0x000000ffff677224 */ /* 0x000fce00078e004b */
[----:B------:R-:W-:Y:S08]  /*16960*/  HMMA.16816.F32 R72, R4, R16, R36 ;  /* 0x000000100448723c */ /* 0x000ff00000001824 */
[----:B-1----:R-:W-:Y:S01]  /*16970*/  HMMA.16816.F32 R44, R8, R18, R132 ;  /* 0x00000012082c723c */ /* 0x002fe20000001884 */
[----:B---3--:R-:W1:Y:S01]  /*16980*/  LDSM.16.MT88.4 R16, [R176+0x6000] ;  /* 0x00600000b010783b */ /* 0x008e620000004200 */
[----:B------:R-:W-:-:S02]  /*16990*/  IMAD.MOV.U32 R152, RZ, RZ, R91 ;  /* 0x000000ffff987224 */ /* 0x000fc400078e005b */
[----:B------:R-:W-:Y:S01]  /*169a0*/  IMAD.MOV.U32 R115, RZ, RZ, R90 ;  /* 0x000000ffff737224 */ /* 0x000fe200078e005a */
[----:B------:R3:W-:Y:S01]  /*169b0*/  STG.E.U16 [R52.64+-0xee], R48 ;  /* 0xffff123034007986 */ /* 0x0007e2000c101522 */
        /* <DEDUP_REMOVED lines=9> */
[----:B---3--:R-:W-:Y:S01]  /*16a50*/  IMAD.MOV.U32 R48, RZ, RZ, R82 ;  /* 0x000000ffff307224 */ /* 0x008fe200078e0052 */
[-C--:B-1----:R-:W-:Y:S08]  /*16a60*/  HMMA.16816.F32 R104, R8, R16.reuse, R248 ;  /* 0x000000100868723c */ /* 0x082ff000000018f8 */
[C---:B------:R-:W-:Y:S08]  /*16a70*/  HMMA.16816.F32 R84, R4.reuse, R16, R96 ;  /* 0x000000100454723c */ /* 0x040ff00000001860 */
[-C--:B------:R-:W-:Y:S08]  /*16a80*/  HMMA.16816.F32 R80, R4, R18.reuse, R92 ;  /* 0x000000120450723c */ /* 0x080ff0000000185c */
[----:B------:R-:W-:Y:S01]  /*16a90*/  HMMA.16816.F32 R100, R8, R18, R100 ;  /* 0x000000120864723c */ /* 0x000fe20000001864 */
[----:B--2---:R-:W1:Y:S01]  /*16aa0*/  LDSM.16.MT88.4 R16, [R174+0x6000] ;  /* 0x00600000ae10783b */ /* 0x004e620000004200 */
        /* <DEDUP_REMOVED lines=19> */
[----:B-1----:R-:W-:Y:S01]  /*16be0*/  HMMA.16816.F32 R96, R8, R16, R136 ;  /* 0x000000100860723c */ /* 0x002fe20000001888 */
[----:B------:R-:W-:-:S06]  /*16bf0*/  IMAD.MOV.U32 R62, RZ, RZ, R184 ;  /* 0x000000ffff3e7224 */ /* 0x000fcc00078e00b8 */
[----:B------:R-:W-:Y:S02]  /*16c00*/  IMAD.MOV.U32 R136, RZ, RZ, R191 ;  /* 0x000000ffff887224 */ /* 0x000fe400078e00bf */
[----:B------:R-:W-:Y:S02]  /*16c10*/  IMAD.MOV.U32 R137, RZ, RZ, R238 ;  /* 0x000000ffff897224 */ /* 0x000fe400078e00ee */
[----:B------:R-:W-:Y:S02]  /*16c20*/  IMAD.MOV.U32 R138, RZ, RZ, R239 ;  /* 0x000000ffff8a7224 */ /* 0x000fe400078e00ef */
[----:B------:R-:W-:Y:S02]  /*16c30*/  IMAD.MOV.U32 R139, RZ, RZ, R60 ;  /* 0x000000ffff8b7224 */ /* 0x000fe400078e003c */
[----:B------:R-:W-:Y:S02]  /*16c40*/  IMAD.MOV.U32 R190, RZ, RZ, R154 ;  /* 0x000000ffffbe7224 */ /* 0x000fe400078e009a */
[----:B------:R-:W-:-:S02]  /*16c50*/  IMAD.MOV.U32 R191, RZ, RZ, R115 ;  /* 0x000000ffffbf7224 */ /* 0x000fc400078e0073 */
[----:B------:R-:W-:Y:S01]  /*16c60*/  IMAD.MOV.U32 R0, RZ, RZ, R57 ;  /* 0x000000ffff007224 */ /* 0x000fe200078e0039 */
[-C--:B------:R-:W-:Y:S01]  /*16c70*/  HMMA.16816.F32 R92, R8, R18.reuse, R136 ;  /* 0x00000012085c723c */ /* 0x080fe20000001888 */
[----:B------:R-:W-:Y:S02]  /*16c80*/  IMAD.MOV.U32 R2, RZ, RZ, R59 ;  /* 0x000000ffff027224 */ /* 0x000fe400078e003b */
[----:B------:R-:W-:Y:S02]  /*16c90*/  IMAD.MOV.U32 R30, RZ, RZ, R63 ;  /* 0x000000ffff1e7224 */ /* 0x000fe400078e003f */
[----:B------:R-:W-:Y:S02]  /*16ca0*/  IMAD.MOV.U32 R238, RZ, RZ, R56 ;  /* 0x000000ffffee7224 */ /* 0x000fe400078e0038 */
[----:B------:R-:W-:Y:S02]  /*16cb0*/  IMAD.MOV.U32 R239, RZ, RZ, R58 ;  /* 0x000000ffffef7224 */ /* 0x000fe400078e003a */
[----:B------:R-:W-:Y:S01]  /*16cc0*/  IMAD.MOV.U32 R154, RZ, RZ, R62 ;  /* 0x000000ffff9a7224 */ /* 0x000fe200078e003e */
[----:B------:R-:W-:Y:S01]  /*16cd0*/  HMMA.16816.F32 R56, R4, R18, R128 ;  /* 0x000000120438723c */ /* 0x000fe20000001880 */
[----:B------:R-:W-:-:S07]  /*16ce0*/  IMAD.MOV.U32 R115, RZ, RZ, R61 ;  /* 0x000000ffff737224 */ /* 0x000fce00078e003d */
[----:B------:R-:W-:Y:S01]  /*16cf0*/  HMMA.16816.F32 R60, R4, R16, R120 ;  /* 0x00000010043c723c */ /* 0x000fe20000001878 */
[----:B------:R-:W1:Y:S01]  /*16d00*/  LDSM.16.MT88.4 R16, [R175+0x6000] ;  /* 0x00600000af10783b */ /* 0x000e620000004200 */
[----:B------:R-:W-:Y:S02]  /*16d10*/  IMAD.MOV.U32 R152, RZ, RZ, R22 ;  /* 0x000000ffff987224 */ /* 0x000fe400078e0016 */
[----:B------:R-:W-:Y:S02]  /*16d20*/  IMAD.MOV.U32 R155, RZ, RZ, R186 ;  /* 0x000000ffff9b7224 */ /* 0x000fe400078e00ba */
[----:B------:R-:W-:Y:S01]  /*16d30*/  IMAD.MOV.U32 R22, RZ, RZ, R185 ;  /* 0x000000ffff167224 */ /* 0x000fe200078e00b9 */
[----:B------:R2:W5:Y:S01]  /*16d40*/  LDL.LU R186, [R1+0x190] ;  /* 0x0001900001ba7983 */ /* 0x0005620000300800 */
[----:B------:R-:W-:Y:S02]  /*16d50*/  IMAD.MOV.U32 R33, RZ, RZ, R48 ;  /* 0x000000ffff217224 */ /* 0x000fe400078e0030 */
[----:B------:R-:W-:Y:S01]  /*16d60*/  IMAD.MOV.U32 R3, RZ, RZ, R252 ;  /* 0x000000ffff037224 */ /* 0x000fe200078e00fc */
[----:B------:R2:W5:Y:S01]  /*16d70*/  LDL.LU R185, [R1+0x18c] ;  /* 0x00018c0001b97983 */ /* 0x0005620000300800 */
[----:B------:R-:W-:-:S02]  /*16d80*/  IMAD.MOV.U32 R252, RZ, RZ, R152 ;  /* 0x000000fffffc7224 */ /* 0x000fc400078e0098 */
[----:B------:R-:W-:Y:S01]  /*16d90*/  IMAD.MOV.U32 R48, RZ, RZ, R114 ;  /* 0x000000ffff307224 */ /* 0x000fe200078e0072 */
[----:B------:R2:W5:Y:S01]  /*16da0*/  LDL.LU R184, [R1+0x188] ;  /* 0x0001880001b87983 */ /* 0x0005620000300800 */
[----:B------:R-:W-:Y:S02]  /*16db0*/  IMAD.MOV.U32 R152, RZ, RZ, R183 ;  /* 0x000000ffff987224 */ /* 0x000fe400078e00b7 */
[----:B------:R-:W-:Y:S01]  /*16dc0*/  IMAD.MOV.U32 R114, RZ, RZ, R182 ;  /* 0x000000ffff727224 */ /* 0x000fe200078e00b6 */
[----:B------:R2:W5:Y:S01]  /*16dd0*/  LDL.LU R183, [R1+0x184] ;  /* 0x0001840001b77983 */ /* 0x0005620000300800 */
[----:B------:R-:W-:Y:S02]  /*16de0*/  IMAD.MOV.U32 R34, RZ, RZ, R50 ;  /* 0x000000ffff227224 */ /* 0x000fe400078e0032 */
[----:B------:R-:W-:Y:S01]  /*16df0*/  IMAD.MOV.U32 R35, RZ, RZ, R51 ;  /* 0x000000ffff237224 */ /* 0x000fe200078e0033 */
[----:B------:R2:W5:Y:S01]  /*16e00*/  LDL.LU R182, [R1+0x180] ;  /* 0x0001800001b67983 */ /* 0x0005620000300800 */
        /* <DEDUP_REMOVED lines=9> */
[----:B------:R-:W-:Y:S01]  /*16ea0*/  IMAD.MOV.U32 R115, RZ, RZ, R153 ;  /* 0x000000ffff737224 */ /* 0x000fe200078e0099 */
[----:B-1----:R-:W-:Y:S01]  /*16eb0*/  HMMA.16816.F32 R36, R4, R18, R244 ;  /* 0x000000120424723c */ /* 0x002fe200000018f4 */
[----:B------:R-:W-:Y:S02]  /*16ec0*/  IMAD.MOV.U32 R137, RZ, RZ, R48 ;  /* 0x000000ffff897224 */ /* 0x000fe400078e0030 */
[----:B------:R-:W-:Y:S02]  /*16ed0*/  IMAD.MOV.U32 R138, RZ, RZ, R50 ;  /* 0x000000ffff8a7224 */ /* 0x000fe400078e0032 */
[----:B------:R-:W-:-:S02]  /*16ee0*/  IMAD.MOV.U32 R190, RZ, RZ, R51 ;  /* 0x000000ffffbe7224 */ /* 0x000fc400078e0033 */
[----:B------:R-:W-:Y:S02]  /*16ef0*/  IMAD.MOV.U32 R153, RZ, RZ, R49 ;  /* 0x000000ffff997224 */ /* 0x000fe400078e0031 */
[----:B------:R-:W-:Y:S01]  /*16f00*/  HMMA.16816.F32 R48, R4, R16, R240 ;  /* 0x000000100430723c */ /* 0x000fe200000018f0 */
[----:B------:R-:W-:-:S06]  /*16f10*/  IMAD.MOV.U32 R246, RZ, RZ, R2 ;  /* 0x000000fffff67224 */ /* 0x000fcc00078e0002 */
[----:B------:R-:W-:Y:S01]  /*16f20*/  IMAD.MOV.U32 R242, RZ, RZ, R3 ;  /* 0x000000fffff27224 */ /* 0x000fe200078e0003 */
[----:B------:R-:W-:Y:S01]  /*16f30*/  HMMA.16816.F32 R88, R8, R16, R88 ;  /* 0x000000100858723c */ /* 0x000fe20000001858 */
[----:B------:R-:W-:-:S04]  /*16f40*/  IMAD.WIDE.U32 R2, R21, -0x2daee0ad, RZ ;  /* 0xd2511f5315027825 */ /* 0x000fc800078e00ff */
[----:B------:R-:W-:-:S03]  /*16f50*/  IMAD.MOV.U32 R250, RZ, RZ, R0 ;  /* 0x000000fffffa7224 */ /* 0x000fc600078e0000 */
[----:B------:R-:W-:Y:S01]  /*16f60*/  HMMA.16816.F32 R32, R8, R18, R32 ;  /* 0x000000120820723c */ /* 0x000fe20000001820 */
[----:B------:R-:W1:Y:S01]  /*16f70*/  LDSM.16.MT88.4 R8, [R173+0x6800] ;  /* 0x00680000ad08783b */ /* 0x000e620000004200 */
[----:B------:R-:W-:Y:S02]  /*16f80*/  LOP3.LUT R0, R3, UR14, R20, 0x96, !PT ;  /* 0x0000000e03007c12 */ /* 0x000fe4000f8e9614 */
[C---:B------:R-:W-:Y:S02]  /*16f90*/  LOP3.LUT R3, R2.reuse, 0xffff, RZ, 0xc0, !PT ;  /* 0x0000ffff02037812 */ /* 0x040fe400078ec0ff */
[----:B------:R-:W-:Y:S02]  /*16fa0*/  LOP3.LUT R4, R2, 0xff, RZ, 0xc0, !PT ;  /* 0x000000ff02047812 */ /* 0x000fe400078ec0ff */
[----:B------:R-:W-:Y:S02]  /*16fb0*/  SHF.R.U32.HI R5, RZ, 0x8, R3 ;  /* 0x00000008ff057819 */ /* 0x000fe40000011603 */
[----:B------:R-:W-:-:S02]  /*16fc0*/  SHF.R.U32.HI R3, RZ, 0x10, R2 ;  /* 0x00000010ff037819 */ /* 0x000fc40000011602 */
[----:B------:R-:W-:Y:S02]  /*16fd0*/  PRMT R16, R4, 0x5410, R5 ;  /* 0x0000541004107816 */ /* 0x000fe40000000005 */
[----:B------:R-:W-:Y:S02]  /*16fe0*/  SHF.R.U32.HI R4, RZ, 0x10, R0 ;  /* 0x00000010ff047819 */ /* 0x000fe40000011600 */
[----:B------:R-:W-:Y:S02]  /*16ff0*/  SHF.R.U32.HI R7, RZ, 0x18, R2 ;  /* 0x00000018ff077819 */ /* 0x000fe40000011602 */
[----:B------:R-:W-:Y:S02]  /*17000*/  LOP3.LUT R5, R3, 0xff, RZ, 0xc0, !PT ;  /* 0x000000ff03057812 */ /* 0x000fe400078ec0ff */
[C---:B------:R-:W-:Y:S02]  /*17010*/  LOP3.LUT R2, R0.reuse, 0xffff, RZ, 0xc0, !PT ;  /* 0x0000ffff00027812 */ /* 0x040fe400078ec0ff */
[----:B------:R-:W-:-:S02]  /*17020*/  LOP3.LUT R6, R0, 0xff, RZ, 0xc0, !PT ;  /* 0x000000ff00067812 */ /* 0x000fc400078ec0ff */
[----:B------:R-:W-:Y:S02]  /*17030*/  SHF.R.U32.HI R3, RZ, 0x18, R0 ;  /* 0x00000018ff037819 */ /* 0x000fe40000011600 */
[----:B------:R-:W-:Y:S02]  /*17040*/  LOP3.LUT R0, R4, 0xff, RZ, 0xc0, !PT ;  /* 0x000000ff04007812 */ /* 0x000fe400078ec0ff */
[----:B------:R-:W-:Y:S02]  /*17050*/  SHF.R.U32.HI R2, RZ, 0x8, R2 ;  /* 0x00000008ff027819 */ /* 0x000fe40000011602 */
[----:B------:R-:W-:Y:S01]  /*17060*/  PRMT R3, R0, 0x5410, R3 ;  /* 0x0000541000037816 */ /* 0x000fe20000000003 */
[--C-:B------:R-:W-:Y:S01]  /*17070*/  HSET2.LE.AND R0, R16, R233.reuse, PT ;  /* 0x000000e910007233 */ /* 0x100fe20003803000 */
[----:B------:R-:W-:Y:S01]  /*17080*/  PRMT R5, R5, 0x5410, R7 ;  /* 0x0000541005057816 */ /* 0x000fe20000000007 */
[----:B------:R-:W-:Y:S01]  /*17090*/  IMAD.MOV.U32 R22, RZ, RZ, R180 ;  /* 0x000000ffff167224 */ /* 0x000fe200078e00b4 */
[----:B------:R-:W-:Y:S01]  /*170a0*/  PRMT R2, R6, 0x5410, R2 ;  /* 0x0000541006027816 */ /* 0x000fe20000000002 */
[--C-:B------:R-:W-:Y:S01]  /*170b0*/  HSET2.LE.AND R3, R3, R233.reuse, PT ;  /* 0x000000e903037233 */ /* 0x100fe20003803000 */
[----:B------:R-:W-:Y:S01]  /*170c0*/  LOP3.LUT R6, R0, R108, RZ, 0xc0, !PT ;  /* 0x0000006c00067212 */ /* 0x000fe200078ec0ff */
[--C-:B------:R-:W-:Y:S01]  /*170d0*/  HSET2.LE.AND R0, R5, R233.reuse, PT ;  /* 0x000000e905007233 */ /* 0x100fe20003803000 */
[----:B------:R-:W-:Y:S01]  /*170e0*/  IMAD.MOV.U32 R155, RZ, RZ, R181 ;  /* 0x000000ffff9b7224 */ /* 0x000fe200078e00b5 */
[----:B------:R-:W-:Y:S01]  /*170f0*/  HSET2.LE.AND R2, R2, R233, PT ;  /* 0x000000e902027233 */ /* 0x000fe20003803000 */
[----:B------:R2:W5:Y:S01]  /*17100*/  LDL.LU R181, [R1+0x17c] ;  /* 0x00017c0001b57983 */ /* 0x0005620000300800 */
[----:B------:R-:W-:-:S02]  /*17110*/  IMAD.MOV.U32 R132, RZ, RZ, R30 ;  /* 0x000000ffff847224 */ /* 0x000fc400078e001e */
[----:B------:R-:W-:Y:S01]  /*17120*/  IMAD.MOV.U32 R30, RZ, RZ, R22 ;  /* 0x000000ffff1e7224 */ /* 0x000fe200078e0016 */
[----:B------:R2:W5:Y:S01]  /*17130*/  LDL.LU R180, [R1+0x178] ;  /* 0x0001780001b47983 */ /* 0x0005620000300800 */
[----:B------:R-:W-:Y:S01]  /*17140*/  IMAD.MOV.U32 R152, RZ, RZ, R179 ;  /* 0x000000ffff987224 */ /* 0x000fe200078e00b3 */
[----:B------:R-:W-:Y:S01]  /*17150*/  LOP3.LUT R7, R0, R23, RZ, 0xc0, !PT ;  /* 0x0000001700077212 */ /* 0x000fe200078ec0ff */
        /* <DEDUP_REMOVED lines=10> */
[----:B------:R-:W-:-:S03]  /*17200*/  IMAD.MOV.U32 R243, RZ, RZ, R30 ;  /* 0x000000fffff37224 */ /* 0x000fc600078e001e */
[----:B------:R2:W5:Y:S01]  /*17210*/  LDL.LU R172, [R1+0x168] ;  /* 0x0001680001ac7983 */ /* 0x0005620000300800 */
[----:B------:R-:W-:Y:S01]  /*17220*/  IMAD.MOV.U32 R247, RZ, RZ, R136 ;  /* 0x000000fffff77224 */ /* 0x000fe200078e0088 */
[-C--:B-1----:R-:W-:Y:S01]  /*17230*/  HMMA.16816.F32 R72, R4, R8.reuse, R72 ;  /* 0x000000080448723c */ /* 0x082fe20000001848 */
[----:B------:R-:W-:Y:S01]  /*17240*/  IMAD.MOV.U32 R249, RZ, RZ, R137 ;  /* 0x000000fffff97224 */ /* 0x000fe200078e0089 */
[----:B------:R-:W1:Y:S01]  /*17250*/  LDSM.16.MT88.4 R16, [R174+0x6800] ;  /* 0x00680000ae10783b */ /* 0x000e620000004200 */
[----:B------:R-:W-:Y:S02]  /*17260*/  IMAD.MOV.U32 R248, RZ, RZ, R138 ;  /* 0x000000fffff87224 */ /* 0x000fe400078e008a */
[----:B------:R-:W-:Y:S02]  /*17270*/  IMAD.MOV.U32 R251, RZ, RZ, R139 ;  /* 0x000000fffffb7224 */ /* 0x000fe400078e008b */
[----:B------:R-:W-:Y:S01]  /*17280*/  IMAD.MOV.U32 R244, RZ, RZ, R115 ;  /* 0x000000fffff47224 */ /* 0x000fe200078e0073 */
[----:B------:R-:W-:Y:S01]  /*17290*/  HMMA.16816.F32 R136, R12, R8, R76 ;  /* 0x000000080c88723c */ /* 0x000fe2000000184c */
[----:B------:R-:W-:-:S02]  /*172a0*/  IMAD.MOV.U32 R240, RZ, RZ, R114 ;  /* 0x000000fffff07224 */ /* 0x000fc400078e0072 */
[----:B------:R-:W-:-:S05]  /*172b0*/  IMAD.MOV.U32 R30, RZ, RZ, R113 ;  /* 0x000000ffff1e7224 */ /* 0x000fca00078e0071 */
[-C--:B------:R-:W-:Y:S01]  /*172c0*/  HMMA.16816.F32 R64, R4, R10.reuse, R64 ;  /* 0x0000000a0440723c */ /* 0x080fe20000001840 */
[----:B------:R-:W-:Y:S02]  /*172d0*/  IMAD.MOV.U32 R0, RZ, RZ, R22 ;  /* 0x000000ffff007224 */ /* 0x000fe400078e0016 */
[----:B------:R-:W3:Y:S05]  /*172e0*/  LDSM.16.MT88.4 R20, [R176+0x6800] ;  /* 0x00680000b014783b */ /* 0x000eea0000004200 */
[----:B------:R-:W-:Y:S01]  /*172f0*/  HMMA.16816.F32 R112, R12, R10, R44 ;  /* 0x0000000a0c70723c */ /* 0x000fe2000000182c */
[----:B------:R-:W4:Y:S01]  /*17300*/  LDSM.16.MT88.4 R8, [R175+0x6800] ;  /* 0x00680000af08783b */ /* 0x000f220000004200 */
[----:B------:R-:W-:-:S02]  /*17310*/  IMAD.MOV.U32 R2, RZ, RZ, R153 ;  /* 0x000000ffff027224 */ /* 0x000fc400078e0099 */
[----:B------:R-:W-:Y:S02]  /*17320*/  IMAD.MOV.U32 R245, RZ, RZ, R154 ;  /* 0x000000fffff57224 */ /* 0x000fe400078e009a */
[----:B------:R-:W-:Y:S02]  /*17330*/  IMAD.MOV.U32 R241, RZ, RZ, R152 ;  /* 0x000000fffff17224 */ /* 0x000fe400078e0098 */
[----:B------:R-:W-:Y:S01]  /*17340*/  IMAD.MOV.U32 R108, RZ, RZ, R155 ;  /* 0x000000ffff6c7224 */ /* 0x000fe200078e009b */
[C---:B-1----:R-:W-:Y:S08]  /*17350*/  HMMA.16816.F32 R60, R4.reuse, R16, R60 ;  /* 0x00000010043c723c */ /* 0x042ff0000000183c */
[C---:B------:R-:W-:Y:S08]  /*17360*/  HMMA.16816.F32 R56, R4.reuse, R18, R56 ;  /* 0x000000120438723c */ /* 0x040ff00000001838 */
[----:B---3--:R-:W-:Y:S08]  /*17370*/  HMMA.16816.F32 R84, R4, R20, R84 ;  /* 0x000000140454723c */ /* 0x008ff00000001854 */
[----:B----4-:R-:W-:Y:S07]  /*17380*/  HMMA.16816.F32 R152, R12, R10, R32 ;  /* 0x0000000a0c98723c */ /* 0x010fee0000001820 */
[----:B------:R-:W-:Y:S01]  /*17390*/  IMAD.MOV.U32 R35, RZ, RZ, R2 ;  /* 0x000000ffff237224 */ /* 0x000fe200078e0002 */
[----:B------:R-:W-:Y:S01]  /*173a0*/  LOP3.LUT R2, R25, UR16, R110, 0x96, !PT ;  /* 0x0000001019027c12 */ /* 0x000fe2000f8e966e */
[----:B------:R-:W-:Y:S04]  /*173b0*/  HMMA.16816.F32 R80, R4, R22, R80 ;  /* 0x000000160450723c */ /* 0x000fe80000001850 */
[----:B------:R-:W-:-:S04]  /*173c0*/  IMAD.WIDE.U32 R2, R2, -0x2daee0ad, RZ ;  /* 0xd2511f5302027825 */ /* 0x000fc800078e00ff */
[----:B------:R-:W-:Y:S01]  /*173d0*/  HMMA.16816.F32 R48, R4, R8, R48 ;  /* 0x000000080430723c */ /* 0x000fe20000001830 */
[----:B------:R-:W-:-:S07]  /*173e0*/  IMAD.MOV.U32 R34, RZ, RZ, R0 ;  /* 0x000000ffff227224 */ /* 0x000fce00078e0000 */
[----:B------:R-:W-:Y:S07]  /*173f0*/  HMMA.16816.F32 R36, R4, R10, R36 ;  /* 0x0000000a0424723c */ /* 0x000fee0000001824 */
[----:B------:R-:W-:Y:S01]  /*17400*/  IMAD.WIDE.U32 R6, R27, -0x2daee0ad, RZ ;  /* 0xd2511f531b067825 */ /* 0x000fe200078e00ff */
[----:B------:R-:W-:Y:S04]  /*17410*/  HMMA.16816.F32 R100, R12, R22, R100 ;  /* 0x000000160c64723c */ /* 0x000fe80000001864 */
[----:B------:R-:W-:-:S02]  /*17420*/  LOP3.LUT R4, R7, UR15, R26, 0x96, !PT ;  /* 0x0000000f07047c12 */ /* 0x000fc4000f8e961a */
[----:B------:R-:W-:-:S03]  /*17430*/  LOP3.LUT R0, R3, UR11, R6, 0x96, !PT ;  /* 0x0000000b03007c12 */ /* 0x000fc6000f8e9606 */
[----:B------:R-:W-:-:S04]  /*17440*/  IMAD.WIDE.U32 R4, R4, -0x326172a9, RZ ;  /* 0xcd9e8d5704047825 */ /* 0x000fc800078e00ff */
[----:B------:R-:W-:Y:S01]  /*17450*/  IMAD.WIDE.U32 R22, R0, -0x326172a9, RZ ;  /* 0xcd9e8d5700167825 */ /* 0x000fe200078e00ff */
[----:B------:R-:W-:Y:S01]  /*17460*/  LOP3.LUT R0, R5, UR12, R24, 0x96, !PT ;  /* 0x0000000c05007c12 */ /* 0x000fe2000f8e9618 */
[----:B------:R-:W-:Y:S01]  /*17470*/  HMMA.16816.F32 R128, R12, R20, R104 ;  /* 0x000000140c80723c */ /* 0x000fe20000001868 */
[----:B------:R-:W-:Y:S02]  /*17480*/  LDSM.16.MT88.4 R24, [R175+0x7000] ;  /* 0x00700000af18783b */ /* 0x000fe40000004200 */
[----:B------:R-:W-:Y:S01]  /*17490*/  LOP3.LUT R3, R23, UR10, R4, 0x96, !PT ;  /* 0x0000000a17037c12 */ /* 0x000fe2000f8e9604 */
[----:B------:R-:W-:-:S04]  /*174a0*/  IMAD.WIDE.U32 R4, R0, -0x2daee0ad, RZ ;  /* 0xd2511f5300047825 */ /* 0x000fc800078e00ff */
[----:B------:R-:W-:-:S05]  /*174b0*/  IMAD.WIDE.U32 R20, R3, -0x2daee0ad, RZ ;  /* 0xd2511f5303147825 */ /* 0x000fca00078e00ff */
[----:B------:R-:W-:Y:S02]  /*174c0*/  LOP3.LUT R3, R21, UR6, R4, 0x96, !PT ;  /* 0x0000000615037c12 */ /* 0x000fe4000f8e9604 */
[----:B------:R-:W-:-:S03]  /*174d0*/  LOP3.LUT R4, R5, UR9, R2, 0x96, !PT ;  /* 0x0000000905047c12 */ /* 0x000fc6000f8e9602 */
[----:B------:R-:W-:-:S04]  /*174e0*/  IMAD.WIDE.U32 R2, R3, -0x326172a9, RZ ;  /* 0xcd9e8d5703027825 */ /* 0x000fc800078e00ff */
[----:B------:R-:W-:Y:S01]  /*174f0*/  IMAD.MOV.U32 R33, RZ, RZ, R108 ;  /* 0x000000ffff217224 */ /* 0x000fe200078e006c */
[----:B------:R-:W-:Y:S01]  /*17500*/  LOP3.LUT R0, R2, 0xffff, RZ, 0xc0, !PT ;  /* 0x0000ffff02007812 */ /* 0x000fe200078ec0ff */
[----:B------:R-:W-:Y:S02]  /*17510*/  IMAD.MOV.U32 R32, RZ, RZ, R30 ;  /* 0x000000ffff207224 */ /* 0x000fe400078e001e */
[----:B------:R-:W-:Y:S02]  /*17520*/  IMAD.MOV.U32 R108, RZ, RZ, R31 ;  /* 0x000000ffff6c7224 */ /* 0x000fe400078e001f */
[----:B------:R-:W-:Y:S01]  /*17530*/  IMAD.WIDE.U32 R30, R4, -0x326172a9, RZ ;  /* 0xcd9e8d57041e7825 */ /* 0x000fe200078e00ff */
[----:B------:R-:W-:Y:S02]  /*17540*/  SHF.R.U32.HI R5, RZ, 0x8, R0 ;  /* 0x00000008ff057819 */ /* 0x000fe40000011600 */
[----:B------:R-:W-:Y:S02]  /*17550*/  LOP3.LUT R4, R2, 0xff, RZ, 0xc0, !PT ;  /* 0x000000ff02047812 */ /* 0x000fe400078ec0ff */
[----:B------:R-:W-:-:S02]  /*17560*/  LOP3.LUT R0, R3, UR13, R30, 0x96, !PT ;  /* 0x0000000d03007c12 */ /* 0x000fc4000f8e961e */
[--C-:B------:R-:W-:Y:S01]  /*17570*/  SHF.R.U32.HI R3, RZ, 0x10, R2.reuse ;  /* 0x00000010ff037819 */ /* 0x100fe20000011602 */
[----:B------:R-:W-:Y:S01]  /*17580*/  HMMA.16816.F32 R88, R12, R8, R88 ;  /* 0x000000080c58723c */ /* 0x000fe20000001858 */
[----:B------:R-:W-:Y:S02]  /*17590*/  SHF.R.U32.HI R7, RZ, 0x18, R2 ;  /* 0x00000018ff077819 */ /* 0x000fe40000011602 */
[----:B------:R-:W-:-:S04]  /*175a0*/  LOP3.LUT R3, R3, 0xff, RZ, 0xc0, !PT ;  /* 0x000000ff03037812 */ /* 0x000fc800078ec0ff */
[----:B------:R-:W-:Y:S01]  /*175b0*/  PRMT R8, R4, 0x5410, R5 ;  /* 0x0000541004087816 */ /* 0x000fe20000000005 */
[----:B------:R-:W-:Y:S01]  /*175c0*/  HMMA.16816.F32 R120, R12, R16, R96 ;  /* 0x000000100c78723c */ /* 0x000fe20000001860 */
[----:B------:R-:W-:-:S03]  /*175d0*/  PRMT R7, R3, 0x5410, R7 ;  /* 0x0000541003077816 */ /* 0x000fc60000000007 */
[----:B------:R-:W-:Y:S02]  /*175e0*/  HSET2.LE.AND R3, R8, R233, PT ;  /* 0x000000e908037233 */ /* 0x000fe40003803000 */
[----:B------:R-:W1:Y:S02]  /*175f0*/  LDSM.16.MT88.4 R8, [R173+0x7000] ;  /* 0x00700000ad08783b */ /* 0x000e640000004200 */
[----:B------:R-:W-:Y:S02]  /*17600*/  HMMA.16816.F32 R76, R12, R18, R92 ;  /* 0x000000120c4c723c */ /* 0x000fe4000000185c */
[----:B------:R-:W3:Y:S04]  /*17610*/  LDSM.16.MT88.4 R12, [R176+0x7000] ;  /* 0x00700000b00c783b */ /* 0x000ee80000004200 */
[----:B------:R-:W4:Y:S01]  /*17620*/  LDSM.16.MT88.4 R16, [R174+0x7000] ;  /* 0x00700000ae10783b */ /* 0x000f220000004200 */
[----:B------:R-:W-:-:S02]  /*17630*/  LOP3.LUT R2, R0, 0xffff, RZ, 0xc0, !PT ;  /* 0x0000ffff00027812 */ /* 0x000fc400078ec0ff */
[----:B------:R-:W-:Y:S02]  /*17640*/  LOP3.LUT R6, R0, 0xff, RZ, 0xc0, !PT ;  /* 0x000000ff00067812 */ /* 0x000fe400078ec0ff */
[--C-:B------:R-:W-:Y:S02]  /*17650*/  SHF.R.U32.HI R4, RZ, 0x10, R0.reuse ;  /* 0x00000010ff047819 */ /* 0x100fe40000011600 */
[----:B------:R-:W-:Y:S02]  /*17660*/  SHF.R.U32.HI R5, RZ, 0x18, R0 ;  /* 0x00000018ff057819 */ /* 0x000fe40000011600 */
[----:B------:R-:W-:Y:S02]  /*17670*/  SHF.R.U32.HI R0, RZ, 0x8, R2 ;  /* 0x00000008ff007819 */ /* 0x000fe40000011602 */
[----:B------:R-:W-:Y:S02]  /*17680*/  LOP3.LUT R2, R4, 0xff, RZ, 0xc0, !PT ;  /* 0x000000ff04027812 */ /* 0x000fe400078ec0ff */
[----:B------:R-:W-:-:S02]  /*17690*/  PRMT R0, R6, 0x5410, R0 ;  /* 0x0000541006007816 */ /* 0x000fc40000000000 */
[----:B------:R-:W-:-:S03]  /*176a0*/  PRMT R2, R2, 0x5410, R5 ;  /* 0x0000541002027816 */ /* 0x000fc60000000005 */
[--C-:B------:R-:W-:Y:S02]  /*176b0*/  HSET2.LE.AND R0, R0, R233.reuse, PT ;  /* 0x000000e900007233 */ /* 0x100fe40003803000 */
[----:B------:R-:W-:-:S03]  /*176c0*/  HSET2.LE.AND R2, R2, R233, PT ;  /* 0x000000e902027233 */ /* 0x000fc60003803000 */
[----:B------:R-:W-:Y:S01]  /*176d0*/  LOP3.LUT R4, R0, R125, RZ, 0xc0, !PT ;  /* 0x0000007d00047212 */ /* 0x000fe200078ec0ff */
[----:B------:R-:W-:Y:S01]  /*176e0*/  HSET2.LE.AND R0, R7, R233, PT ;  /* 0x000000e907007233 */ /* 0x000fe20003803000 */
[----:B------:R-:W-:Y:S02]  /*176f0*/  LOP3.LUT R5, R2, R119, RZ, 0xc0, !PT ;  /* 0x0000007702057212 */ /* 0x000fe400078ec0ff */
[----:B------:R-:W-:Y:S02]  /*17700*/  LOP3.LUT R6, R3, R124, RZ, 0xc0, !PT ;  /* 0x0000007c03067212 */ /* 0x000fe400078ec0ff */
[----:B------:R-:W-:Y:S02]  /*17710*/  LOP3.LUT R7, R0, R126, RZ, 0xc0, !PT ;  /* 0x0000007e00077212 */ /* 0x000fe400078ec0ff */
[----:B------:R-:W-:Y:S01]  /*17720*/  LOP3.LUT R0, R117, 0xff, RZ, 0xc0, !PT ;  /* 0x000000ff75007812 */ /* 0x000fe200078ec0ff */
[----:B------:R-:W-:Y:S01]  /*17730*/  IMAD.MOV.U32 R125, RZ, RZ, R108 ;  /* 0x000000ffff7d7224 */ /* 0x000fe200078e006c */
[----:B------:R-:W-:-:S03]  /*17740*/  SHF.R.U32.HI R2, RZ, 0x8, R55 ;  /* 0x00000008ff027819 */ /* 0x000fc60000011637 */
[C---:B-1----:R-:W-:Y:S08]  /*17750*/  HMMA.16816.F32 R108, R4.reuse, R8, R72 ;  /* 0x00000008046c723c */ /* 0x042ff00000001848 */
[C---:B------:R-:W-:Y:S08]  /*17760*/  HMMA.16816.F32 R104, R4.reuse, R10, R64 ;  /* 0x0000000a0468723c */ /* 0x040ff00000001840 */
[C---:B---3--:R-:W-:Y:S08]  /*17770*/  HMMA.16816.F32 R96, R4.reuse, R12, R84 ;  /* 0x0000000c0460723c */ /* 0x048ff00000001854 */
[C---:B------:R-:W-:Y:S08]  /*17780*/  HMMA.16816.F32 R92, R4.reuse, R14, R80 ;  /* 0x0000000e045c723c */ /* 0x040ff00000001850 */
[C---:B----4-:R-:W-:Y:S08]  /*17790*/  HMMA.16816.F32 R60, R4.reuse, R16, R60 ;  /* 0x00000010043c723c */ /* 0x050ff0000000183c */
[C---:B------:R-:W-:Y:S08]  /*177a0*/  HMMA.16816.F32 R56, R4.reuse, R18, R56 ;  /* 0x000000120438723c */ /* 0x040ff00000001838 */
[C---:B------:R-:W-:Y:S08]  /*177b0*/  HMMA.16816.F32 R48, R4.reuse, R24, R48 ;  /* 0x000000180430723c */ /* 0x040ff00000001830 */
[----:B------:R-:W-:Y:S07]  /*177c0*/  HMMA.16816.F32 R44, R4, R26, R36 ;  /* 0x0000001a042c723c */ /* 0x000fee0000001824 */
[----:B------:R-:W-:-:S02]  /*177d0*/  PRMT R7, R0, 0x5410, R116 ;  /* 0x0000541000077816 */ /* 0x000fc40000000074 */
[----:B------:R-:W-:Y:S02]  /*177e0*/  LOP3.LUT R0, R40, 0xffff, RZ, 0xc0, !PT ;  /* 0x0000ffff28007812 */ /* 0x000fe400078ec0ff */
[----:B------:R-:W-:Y:S02]  /*177f0*/  PRMT R6, R118, 0x5410, R2 ;  /* 0x0000541076067816 */ /* 0x000fe40000000002 */
[----:B------:R-:W-:Y:S02]  /*17800*/  SHF.R.U32.HI R2, RZ, 0x8, R0 ;  /* 0x00000008ff027819 */ /* 0x000fe40000011600 */
[----:B------:R-:W-:-:S04]  /*17810*/  LOP3.LUT R0, R40, 0xff, RZ, 0xc0, !PT ;  /* 0x000000ff28007812 */ /* 0x000fc800078ec0ff */
[----:B------:R-:W-:Y:S02]  /*17820*/  PRMT R3, R0, 0x5410, R2 ;  /* 0x0000541000037816 */ /* 0x000fe40000000002 */
[--C-:B------:R-:W-:Y:S02]  /*17830*/  SHF.R.U32.HI R0, RZ, 0x10, R40.reuse ;  /* 0x00000010ff007819 */ /* 0x100fe40000011628 */
[----:B------:R-:W-:Y:S02]  /*17840*/  SHF.R.U32.HI R2, RZ, 0x18, R40 ;  /* 0x00000018ff027819 */ /* 0x000fe40000011628 */
[----:B------:R-:W-:-:S04]  /*17850*/  LOP3.LUT R0, R0, 0xff, RZ, 0xc0, !PT ;  /* 0x000000ff00007812 */ /* 0x000fc800078ec0ff */
[----:B------:R-:W-:Y:S01]  /*17860*/  PRMT R2, R0, 0x5410, R2 ;  /* 0x0000541000027816 */ /* 0x000fe20000000002 */
[----:B------:R-:W-:-:S05]  /*17870*/  HSET2.LE.AND R0, R3, R233, PT ;  /* 0x000000e903007233 */ /* 0x000fca0003803000 */
[----:B------:R-:W-:Y:S01]  /*17880*/  LOP3.LUT R4, R0, R125, RZ, 0xc0, !PT ;  /* 0x0000007d00047212 */ /* 0x000fe200078ec0ff */
[----:B------:R-:W-:-:S05]  /*17890*/  HSET2.LE.AND R0, R2, R233, PT ;  /* 0x000000e902007233 */ /* 0x000fca0003803000 */
[----:B------:R-:W-:Y:S01]  /*178a0*/  LOP3.LUT R5, R0, R32, RZ, 0xc0, !PT ;  /* 0x0000002000057212 */ /* 0x000fe200078ec0ff */
[----:B------:R-:W-:Y:S01]  /*178b0*/  HSET2.LE.AND R0, R6, R233, PT ;  /* 0x000000e906007233 */ /* 0x000fe20003803000 */
[----:B------:R-:W-:-:S04]  /*178c0*/  LOP3.LUT R2, R31, UR8, R22, 0x96, !PT ;  /* 0x000000081f027c12 */ /* 0x000fc8000f8e9616 */
[----:B------:R-:W-:Y:S01]  /*178d0*/  LOP3.LUT R6, R0, R33, RZ, 0xc0, !PT ;  /* 0x0000002100067212 */ /* 0x000fe200078ec0ff */
[----:B------:R-:W-:Y:S01]  /*178e0*/  HSET2.LE.AND R0, R7, R233, PT ;  /* 0x000000e907007233 */ /* 0x000fe20003803000 */
[----:B------:R-:W-:-:S04]  /*178f0*/  IMAD.WIDE.U32 R2, R2, -0x2daee0ad, RZ ;  /* 0xd2511f5302027825 */ /* 0x000fc800078e00ff */
[----:B------:R-:W-:Y:S02]  /*17900*/  LOP3.LUT R7, R0, R34, RZ, 0xc0, !PT ;  /* 0x0000002200077212 */ /* 0x000fe400078ec0ff */
[----:B------:R-:W-:Y:S02]  /*17910*/  LOP3.LUT R0, R3, UR14, R20, 0x96, !PT ;  /* 0x0000000e03007c12 */ /* 0x000fe4000f8e9614 */
[----:B------:R-:W-:-:S03]  /*17920*/  LOP3.LUT R3, R2, 0xffff, RZ, 0xc0, !PT ;  /* 0x0000ffff02037812 */ /* 0x000fc600078ec0ff */
[C---:B------:R-:W-:Y:S07]  /*17930*/  HMMA.16816.F32 R136, R4.reuse, R8, R136 ;  /* 0x000000080488723c */ /* 0x040fee0000001888 */
[----:B------:R-:W-:Y:S01]  /*17940*/  LOP3.LUT R9, R2, 0xff, RZ, 0xc0, !PT ;  /* 0x000000ff02097812 */ /* 0x000fe200078ec0ff */
[----:B------:R-:W-:Y:S01]  /*17950*/  HMMA.16816.F32 R36, R4, R10, R112 ;  /* 0x0000000a0424723c */ /* 0x000fe20000001870 */
[----:B------:R-:W-:-:S06]  /*17960*/  SHF.R.U32.HI R8, RZ, 0x8, R3 ;  /* 0x00000008ff087819 */ /* 0x000fcc0000011603 */
[--C-:B------:R-:W-:Y:S01]  /*17970*/  SHF.R.U32.HI R11, RZ, 0x10, R2.reuse ;  /* 0x00000010ff0b7819 */ /* 0x100fe20000011602 */
[----:B------:R-:W-:Y:S07]  /*17980*/  HMMA.16816.F32 R128, R4, R12, R128 ;  /* 0x0000000c0480723c */ /* 0x000fee0000001880 */
[----:B------:R-:W-:Y:S02]  /*17990*/  SHF.R.U32.HI R12, RZ, 0x18, R2 ;  /* 0x00000018ff0c7819 */ /* 0x000fe40000011602 */
[----:B------:R-:W-:-:S04]  /*179a0*/  LOP3.LUT R2, R0, 0xffff, RZ, 0xc0, !PT ;  /* 0x0000ffff00027812 */ /* 0x000fc800078ec0ff */
[----:B------:R-:W-:Y:S02]  /*179b0*/  SHF.R.U32.HI R3, RZ, 0x8, R2 ;  /* 0x00000008ff037819 */ /* 0x000fe40000011602 */
[----:B------:R-:W-:-:S04]  /*179c0*/  LOP3.LUT R2, R0, 0xff, RZ, 0xc0, !PT ;  /* 0x000000ff00027812 */ /* 0x000fc800078ec0ff */
[----:B------:R-:W-:Y:S02]  /*179d0*/  PRMT R3, R2, 0x5410, R3 ;  /* 0x0000541002037816 */ /* 0x000fe40000000003 */
[----:B------:R-:W-:Y:S02]  /*179e0*/  SHF.R.U32.HI R2, RZ, 0x10, R0 ;  /* 0x00000010ff027819 */ /* 0x000fe40000011600 */
[----:B------:R-:W-:Y:S02]  /*179f0*/  PRMT R10, R9, 0x5410, R8 ;  /* 0x00005410090a7816 */ /* 0x000fe40000000008 */
[----:B------:R-:W-:Y:S02]  /*17a00*/  SHF.R.U32.HI R8, RZ, 0x18, R0 ;  /* 0x00000018ff087819 */ /* 0x000fe40000011600 */
[----:B------:R-:W-:Y:S01]  /*17a10*/  LOP3.LUT R2, R2, 0xff, RZ, 0xc0, !PT ;  /* 0x000000ff02027812 */ /* 0x000fe200078ec0ff */
[----:B------:R-:W-:Y:S01]  /*17a20*/  IMAD.MOV.U32 R119, RZ, RZ, R134 ;  /* 0x000000ffff777224 */ /* 0x000fe200078e0086 */
[----:B------:R-:W-:-:S02]  /*17a30*/  HSET2.LE.AND R0, R3, R233, PT ;  /* 0x000000e903007233 */ /* 0x000fc40003803000 */
[----:B------:R-:W-:Y:S01]  /*17a40*/  PRMT R2, R2, 0x5410, R8 ;  /* 0x0000541002027816 */ /* 0x000fe20000000008 */
[C---:B------:R-:W-:Y:S01]  /*17a50*/  HMMA.16816.F32 R120, R4.reuse, R16, R120 ;  /* 0x000000100478723c */ /* 0x040fe20000001878 */
[----:B------:R-:W-:Y:S01]  /*17a60*/  LOP3.LUT R9, R11, 0xff, RZ, 0xc0, !PT ;  /* 0x000000ff0b097812 */ /* 0x000fe200078ec0ff */
[----:B------:R-:W-:Y:S02]  /*17a70*/  IMAD.MOV.U32 R67, RZ, RZ, R127 ;  /* 0x000000ffff437224 */ /* 0x000fe400078e007f */
[----:B------:R-:W-:Y:S01]  /*17a80*/  IMAD.MOV.U32 R72, RZ, RZ, R35 ;  /* 0x000000ffff487224 */ /* 0x000fe200078e0023 */
[----:B------:R-:W-:Y:S01]  /*17a90*/  PRMT R3, R9, 0x5410, R12 ;  /* 0x0000541009037816 */ /* 0x000fe2000000000c */
[----:B------:R-:W-:Y:S01]  /*17aa0*/  IMAD.MOV.U32 R73, RZ, RZ, R244 ;  /* 0x000000ffff497224 */ /* 0x000fe200078e00f4 */
[----:B------:R-:W-:Y:S01]  /*17ab0*/  LDSM.16.MT88.4 R124, [R176+0x7800] ;  /* 0x00780000b07c783b */ /* 0x000fe20000004200 */
[----:B------:R-:W-:Y:S07]  /*17ac0*/  HMMA.16816.F32 R16, R4, R18, R76 ;  /* 0x000000120410723c */ /* 0x000fee000000184c */
[----:B------:R-:W-:Y:S01]  /*17ad0*/  LOP3.LUT R76, R0, R119, RZ, 0xc0, !PT ;  /* 0x00000077004c7212 */ /* 0x000fe200078ec0ff */
[----:B------:R-:W-:-:S02]  /*17ae0*/  HSET2.LE.AND R0, R2, R233, PT ;  /* 0x000000e902007233 */ /* 0x000fc40003803000 */
[--C-:B------:R-:W-:Y:S01]  /*17af0*/  HSET2.LE.AND R3, R3, R233.reuse, PT ;  /* 0x000000e903037233 */ /* 0x100fe20003803000 */
[----:B------:R-:W-:Y:S01]  /*17b00*/  HMMA.16816.F32 R112, R4, R24, R88 ;  /* 0x000000180470723c */ /* 0x000fe20000001858 */
[----:B------:R-:W-:-:S07]  /*17b10*/  HSET2.LE.AND R2, R10, R233, PT ;  /* 0x000000e90a027233 */ /* 0x000fce0003803000 */
[C---:B------:R-:W-:Y:S01]  /*17b20*/  HMMA.16816.F32 R32, R4.reuse, R14, R100 ;  /* 0x0000000e0420723c */ /* 0x040fe20000001864 */
[----:B------:R-:W-:Y:S01]  /*17b30*/  LOP3.LUT R78, R2, R67, RZ, 0xc0, !PT ;  /* 0x00000043024e7212 */ /* 0x000fe200078ec0ff */
[----:B------:R-:W-:Y:S01]  /*17b40*/  IMAD.MOV.U32 R74, RZ, RZ, R245 ;  /* 0x000000ffff4a7224 */ /* 0x000fe200078e00f5 */
[----:B------:R-:W-:Y:S01]  /*17b50*/  LOP3.LUT R2, R215, UR8, R54, 0x96, !PT ;  /* 0x00000008d7027c12 */ /* 0x000fe2000f8e9636 */
[----:B------:R-:W-:Y:S01]  /*17b60*/  IMAD.MOV.U32 R75, RZ, RZ, R246 ;  /* 0x000000ffff4b7224 */ /* 0x000fe200078e00f6 */
[----:B------:R-:W-:Y:S01]  /*17b70*/  LOP3.LUT R79, R3, R235, RZ, 0xc0, !PT ;  /* 0x000000eb034f7212 */ /* 0x000fe200078ec0ff */
[----:B------:R-:W-:Y:S01]  /*17b80*/  IMAD.MOV.U32 R244, RZ, RZ, R247 ;  /* 0x000000fffff47224 */ /* 0x000fe200078e00f7 */
[----:B------:R-:W-:Y:S01]  /*17b90*/  LOP3.LUT R77, R0, R234, RZ, 0xc0, !PT ;  /* 0x000000ea004d7212 */ /* 0x000fe200078ec0ff */
[----:B------:R-:W-:Y:S01]  /*17ba0*/  IMAD.WIDE.U32 R2, R2, -0x2daee0ad, RZ ;  /* 0xd2511f5302027825 */ /* 0x000fe200078e00ff */
[----:B------:R-:W-:Y:S01]  /*17bb0*/  HMMA.16816.F32 R24, R4, R26, R152 ;  /* 0x0000001a0418723c */ /* 0x000fe20000001898 */
[----:B------:R-:W-:Y:S03]  /*17bc0*/  LDSM.16.MT88.4 R116, [R174+0x7800] ;  /* 0x00780000ae74783b */ /* 0x000fe60000004200 */
[----:B------:R-:W-:Y:S01]  /*17bd0*/  LOP3.LUT R0, R2, 0xffff, RZ, 0xc0, !PT ;  /* 0x0000ffff02007812 */ /* 0x000fe200078ec0ff */
[----:B------:R-:W-:Y:S03]  /*17be0*/  STG.E.U16 [R28.64+-0xf0], R187 ;  /* 0xffff10bb1c007986 */ /* 0x000fe6000c101522 */
[----:B------:R-:W-:Y:S01]  /*17bf0*/  SHF.R.U32.HI R4, RZ, 0x8, R0 ;  /* 0x00000008ff047819 */ /* 0x000fe20000011600 */
[----:B------:R-:W-:Y:S01]  /*17c00*/  STG.E.U16 [R28.64+-0xee], R170 ;  /* 0xffff12aa1c007986 */ /* 0x000fe2000c101522 */
[----:B------:R-:W-:-:S02]  /*17c10*/  LOP3.LUT R0, R3, UR14, R192, 0x96, !PT ;  /* 0x0000000e03007c12 */ /* 0x000fc4000f8e96c0 */
[----:B------:R-:W-:Y:S01]  /*17c20*/  LOP3.LUT R5, R2, 0xff, RZ, 0xc0, !PT ;  /* 0x000000ff02057812 */ /* 0x000fe200078ec0ff */
[----:B------:R-:W-:Y:S01]  /*17c30*/  LDSM.16.MT88.4 R12, [R175+0x7800] ;  /* 0x00780000af0c783b */ /* 0x000fe20000004200 */
[--C-:B------:R-:W-:Y:S02]  /*17c40*/  SHF.R.U32.HI R3, RZ, 0x10, R2.reuse ;  /* 0x00000010ff037819 */ /* 0x100fe40000011602 */
[----:B------:R-:W-:Y:S02]  /*17c50*/  SHF.R.U32.HI R8, RZ, 0x18, R2 ;  /* 0x00000018ff087819 */ /* 0x000fe40000011602 */
[C---:B------:R-:W-:Y:S01]  /*17c60*/  LOP3.LUT R2, R0.reuse, 0xffff, RZ, 0xc0, !PT ;  /* 0x0000ffff00027812 */ /* 0x040fe200078ec0ff */
[----:B------:R-:W-:Y:S01]  /*17c70*/  IMAD.MOV.U32 R245, RZ, RZ, R132 ;  /* 0x000000fffff57224 */ /* 0x000fe200078e0084 */
[----:B------:R-:W-:Y:S01]  /*17c80*/  PRMT R9, R5, 0x5410, R4 ;  /* 0x0000541005097816 */ /* 0x000fe20000000004 */
[----:B------:R-:W-:Y:S01]  /*17c90*/  IMAD.MOV.U32 R246, RZ, RZ, R133 ;  /* 0x000000fffff67224 */ /* 0x000fe200078e0085 */
[----:B------:R-:W-:Y:S01]  /*17ca0*/  LOP3.LUT R7, R3, 0xff, RZ, 0xc0, !PT ;  /* 0x000000ff03077812 */ /* 0x000fe200078ec0ff */
[----:B------:R-:W-:Y:S01]  /*17cb0*/  IMAD.MOV.U32 R247, RZ, RZ, R135 ;  /* 0x000000fffff77224 */ /* 0x000fe200078e0087 */
[----:B------:R-:W-:Y:S01]  /*17cc0*/  LOP3.LUT R6, R0, 0xff, RZ, 0xc0, !PT ;  /* 0x000000ff00067812 */ /* 0x000fe200078ec0ff */
[----:B------:R-:W1:Y:S01]  /*17cd0*/  LDSM.16.MT88.4 R132, [R173+0x7800] ;  /* 0x00780000ad84783b */ /* 0x000e620000004200 */
[----:B------:R-:W-:-:S02]  /*17ce0*/  SHF.R.U32.HI R4, RZ, 0x8, R2 ;  /* 0x00000008ff047819 */ /* 0x000fc40000011602 */
[--C-:B------:R-:W-:Y:S01]  /*17cf0*/  SHF.R.U32.HI R3, RZ, 0x10, R0.reuse ;  /* 0x00000010ff037819 */ /* 0x100fe20000011600 */
[----:B------:R-:W-:Y:S01]  /*17d00*/  STG.E.U16 [R42.64+-0xf0], R167 ;  /* 0xffff10a72a007986 */ /* 0x000fe2000c101522 */
[----:B------:R-:W-:-:S03]  /*17d10*/  SHF.R.U32.HI R5, RZ, 0x18, R0 ;  /* 0x00000018ff057819 */ /* 0x000fc60000011600 */
[----:B------:R-:W-:Y:S01]  /*17d20*/  STG.E.U16 [R42.64+-0xee], R168 ;  /* 0xffff12a82a007986 */ /* 0x000fe2000c101522 */
[----:B------:R-:W-:-:S03]  /*17d30*/  PRMT R0, R6, 0x5410, R4 ;  /* 0x0000541006007816 */ /* 0x000fc60000000004 */
[----:B------:R-:W-:Y:S01]  /*17d40*/  STG.E.U16 [R140.64+-0xe0], R223 ;  /* 0xffff20df8c007986 */ /* 0x000fe2000c101522 */
[----:B------:R-:W-:-:S03]  /*17d50*/  LOP3.LUT R2, R3, 0xff, RZ, 0xc0, !PT ;  /* 0x000000ff03027812 */ /* 0x000fc600078ec0ff */
[----:B------:R-:W-:Y:S04]  /*17d60*/  STG.E.U16 [R140.64+-0xde], R221 ;  /* 0xffff22dd8c007986 */ /* 0x000fe8000c101522 */
[----:B------:R-:W-:Y:S04]  /*17d70*/  STG.E.U16 [R52.64+-0xe0], R217 ;  /* 0xffff20d934007986 */ /* 0x000fe8000c101522 */
[----:B------:R-:W-:Y:S04]  /*17d80*/  STG.E.U16 [R52.64+-0xde], R216 ;  /* 0xffff22d834007986 */ /* 0x000fe8000c101522 */
[----:B------:R-:W-:Y:S04]  /*17d90*/  STG.E.U16 [R28.64+-0xe0], R171 ;  /* 0xffff20ab1c007986 */ /* 0x000fe8000c101522 */
[----:B------:R-:W-:Y:S01]  /*17da0*/  STG.E.U16 [R28.64+-0xde], R169 ;  /* 0xffff22a91c007986 */ /* 0x000fe2000c101522 */
[----:B------:R-:W-:-:S03]  /*17db0*/  HSET2.LE.AND R0, R0, R233, PT ;  /* 0x000000e900007233 */ /* 0x000fc60003803000 */
[----:B------:R-:W-:Y:S01]  /*17dc0*/  STG.E.U16 [R42.64+-0xe0], R165 ;  /* 0xffff20a52a007986 */ /* 0x000fe2000c101522 */
[----:B------:R-:W-:-:S03]  /*17dd0*/  PRMT R2, R2, 0x5410, R5 ;  /* 0x0000541002027816 */ /* 0x000fc60000000005 */
[----:B------:R-:W-:Y:S01]  /*17de0*/  STG.E.U16 [R42.64+-0xde], R166 ;  /* 0xffff22a62a007986 */ /* 0x000fe2000c101522 */
[----:B------:R-:W-:-:S03]  /*17df0*/  PRMT R7, R7, 0x5410, R8 ;  /* 0x0000541007077816 */ /* 0x000fc60000000008 */
[----:B------:R-:W-:Y:S04]  /*17e00*/  STG.E.U16 [R140.64+-0xd0], R213 ;  /* 0xffff30d58c007986 */ /* 0x000fe8000c101522 */
[----:B------:R-:W-:Y:S04]  /*17e10*/  STG.E.U16 [R140.64+-0xce], R212 ;  /* 0xffff32d48c007986 */ /* 0x000fe8000c101522 */
[----:B------:R-:W-:Y:S04]  /*17e20*/  STG.E.U16 [R52.64+-0xd0], R211 ;  /* 0xffff30d334007986 */ /* 0x000fe8000c101522 */
[----:B------:R-:W-:Y:S04]  /*17e30*/  STG.E.U16 [R52.64+-0xce], R210 ;  /* 0xffff32d234007986 */ /* 0x000fe8000c101522 */
[----:B------:R-:W-:Y:S04]  /*17e40*/  STG.E.U16 [R28.64+-0xd0], R164 ;  /* 0xffff30a41c007986 */ /* 0x000fe8000c101522 */
[----:B------:R-:W-:Y:S04]  /*17e50*/  STG.E.U16 [R28.64+-0xce], R163 ;  /* 0xffff32a31c007986 */ /* 0x000fe8000c101522 */
[----:B------:R-:W-:Y:S04]  /*17e60*/  STG.E.U16 [R42.64+-0xd0], R162 ;  /* 0xffff30a22a007986 */ /* 0x000fe8000c101522 */
[----:B------:R-:W-:Y:S01]  /*17e70*/  STG.E.U16 [R42.64+-0xce], R161 ;  /* 0xffff32a12a007986 */ /* 0x000fe2000c101522 */
[----:B------:R-:W-:-:S03]  /*17e80*/  HSET2.LE.AND R2, R2, R233, PT ;  /* 0x000000e902027233 */ /* 0x000fc60003803000 */
[----:B------:R-:W-:Y:S01]  /*17e90*/  STG.E.U16 [R140.64+-0xc0], R209 ;  /* 0xffff40d18c007986 */ /* 0x000fe2000c101522 */
[----:B------:R-:W-:-:S03]  /*17ea0*/  LOP3.LUT R100, R0, R72, RZ, 0xc0, !PT ;  /* 0x0000004800647212 */ /* 0x000fc600078ec0ff */
[----:B------:R-:W-:Y:S01]  /*17eb0*/  STG.E.U16 [R140.64+-0xbe], R208 ;  /* 0xffff42d08c007986 */ /* 0x000fe2000c101522 */
[----:B------:R-:W-:-:S03]  /*17ec0*/  HSET2.LE.AND R0, R7, R233, PT ;  /* 0x000000e907007233 */ /* 0x000fc60003803000 */
[----:B------:R-:W-:Y:S04]  /*17ed0*/  STG.E.U16 [R52.64+-0xc0], R206 ;  /* 0xffff40ce34007986 */ /* 0x000fe8000c101522 */
[----:B------:R-:W-:Y:S01]  /*17ee0*/  STG.E.U16 [R52.64+-0xbe], R207 ;  /* 0xffff42cf34007986 */ /* 0x000fe2000c101522 */
[----:B------:R-:W-:-:S03]  /*17ef0*/  HSET2.LE.AND R3, R9, R233, PT ;  /* 0x000000e909037233 */ /* 0x000fc60003803000 */
[----:B------:R-:W-:Y:S04]  /*17f00*/  STG.E.U16 [R28.64+-0xc0], R160 ;  /* 0xffff40a01c007986 */ /* 0x000fe8000c101522 */
[----:B------:R-:W-:Y:S04]  /*17f10*/  STG.E.U16 [R28.64+-0xbe], R159 ;  /* 0xffff429f1c007986 */ /* 0x000fe8000c101522 */
[----:B------:R-:W-:Y:S04]  /*17f20*/  STG.E.U16 [R42.64+-0xc0], R144 ;  /* 0xffff40902a007986 */ /* 0x000fe8000c101522 */
[----:B------:R-:W-:Y:S04]  /*17f30*/  STG.E.U16 [R42.64+-0xbe], R143 ;  /* 0xffff428f2a007986 */ /* 0x000fe8000c101522 */
[----:B------:R-:W-:Y:S04]  /*17f40*/  STG.E.U16 [R140.64+-0xb0], R205 ;  /* 0xffff50cd8c007986 */ /* 0x000fe8000c101522 */
[----:B------:R-:W-:Y:S01]  /*17f50*/  STG.E.U16 [R140.64+-0xae], R204 ;  /* 0xffff52cc8c007986 */ /* 0x000fe2000c101522 */
[----:B------:R-:W-:-:S03]  /*17f60*/  LOP3.LUT R101, R2, R73, RZ, 0xc0, !PT ;  /* 0x0000004902657212 */ /* 0x000fc600078ec0ff */
[----:B------:R-:W-:Y:S04]  /*17f70*/  STG.E.U16 [R52.64+-0xb0], R202 ;  /* 0xffff50ca34007986 */ /* 0x000fe8000c101522 */
[----:B------:R3:W-:Y:S01]  /*17f80*/  STG.E.U16 [R52.64+-0xae], R203 ;  /* 0xffff52cb34007986 */ /* 0x0007e2000c101522 */
[----:B------:R-:W-:-:S03]  /*17f90*/  LOP3.LUT R103, R0, R75, RZ, 0xc0, !PT ;  /* 0x0000004b00677212 */ /* 0x000fc600078ec0ff */
[----:B------:R-:W-:Y:S01]  /*17fa0*/  STG.E.U16 [R28.64+-0xb0], R158 ;  /* 0xffff509e1c007986 */ /* 0x000fe2000c101522 */
[----:B------:R-:W-:-:S03]  /*17fb0*/  FADD.FTZ R2, R245, R244 ;  /* 0x000000f4f5027221 */ /* 0x000fc60000010000 */
[----:B------:R-:W-:Y:S01]  /*17fc0*/  STG.E.U16 [R28.64+-0xae], R157 ;  /* 0xffff529d1c007986 */ /* 0x000fe2000c101522 */
[----:B------:R-:W-:-:S03]  /*17fd0*/  LOP3.LUT R102, R3, R74, RZ, 0xc0, !PT ;  /* 0x0000004a03667212 */ /* 0x000fc600078ec0ff */
[----:B------:R-:W-:Y:S01]  /*17fe0*/  STG.E.U16 [R42.64+-0xb0], R156 ;  /* 0xffff509c2a007986 */ /* 0x000fe2000c101522 */
[----:B------:R-:W-:-:S03]  /*17ff0*/  FADD.FTZ R0, R232, R246 ;  /* 0x000000f6e8007221 */ /* 0x000fc60000010000 */
[----:B------:R-:W-:Y:S01]  /*18000*/  STG.E.U16 [R42.64+-0xae], R151 ;  /* 0xffff52972a007986 */ /* 0x000fe2000c101522 */
[----:B------:R-:W-:-:S03]  /*18010*/  FADD.FTZ R3, R197, R247 ;  /* 0x000000f7c5037221 */ /* 0x000fc60000010000 */
[----:B------:R-:W-:Y:S04]  /*18020*/  STG.E.U16 [R140.64+-0xa0], R201 ;  /* 0xffff60c98c007986 */ /* 0x000fe8000c101522 */
[----:B------:R-:W-:Y:S04]  /*18030*/  STG.E.U16 [R140.64+-0x9e], R200 ;  /* 0xffff62c88c007986 */ /* 0x000fe8000c101522 */
[----:B------:R-:W-:Y:S04]  /*18040*/  STG.E.U16 [R52.64+-0xa0], R199 ;  /* 0xffff60c734007986 */ /* 0x000fe8000c101522 */
[----:B------:R-:W-:Y:S01]  /*18050*/  STG.E.U16 [R52.64+-0x9e], R198 ;  /* 0xffff62c634007986 */ /* 0x000fe2000c101522 */
[----:B------:R-:W-:-:S03]  /*18060*/  FADD.FTZ R4, R241, R2 ;  /* 0x00000002f1047221 */ /* 0x000fc60000010000 */
[----:B------:R-:W-:Y:S04]  /*18070*/  STG.E.U16 [R28.64+-0xa0], R150 ;  /* 0xffff60961c007986 */ /* 0x000fe8000c101522 */
[----:B------:R-:W-:Y:S01]  /*18080*/  STG.E.U16 [R28.64+-0x9e], R149 ;  /* 0xffff62951c007986 */ /* 0x000fe2000c101522 */
[----:B------:R-:W-:-:S03]  /*18090*/  FADD.FTZ R2, R230, R0 ;  /* 0x00000000e6027221 */ /* 0x000fc60000010000 */
[----:B------:R-:W-:Y:S04]  /*180a0*/  STG.E.U16 [R42.64+-0xa0], R142 ;  /* 0xffff608e2a007986 */ /* 0x000fe8000c101522 */
[----:B------:R-:W-:Y:S01]  /*180b0*/  STG.E.U16 [R42.64+-0x9e], R41 ;  /* 0xffff62292a007986 */ /* 0x000fe2000c101522 */
[----:B------:R-:W-:-:S03]  /*180c0*/  FADD.FTZ R5, R240, R236 ;  /* 0x000000ecf0057221 */ /* 0x000fc60000010000 */
[----:B------:R4:W-:Y:S01]  /*180d0*/  STG.E.U16 [R140.64+-0x90], R196 ;  /* 0xffff70c48c007986 */ /* 0x0009e2000c101522 */
[----:B------:R-:W-:-:S03]  /*180e0*/  FADD.FTZ R0, R228, R3 ;  /* 0x00000003e4007221 */ /* 0x000fc60000010000 */
[----:B------:R2:W-:Y:S04]  /*180f0*/  STG.E.U16 [R140.64+-0x8e], R195 ;  /* 0xffff72c38c007986 */ /* 0x0005e8000c101522 */
[----:B------:R2:W-:Y:S04]  /*18100*/  STG.E.U16 [R52.64+-0x90], R194 ;  /* 0xffff70c234007986 */ /* 0x0005e8000c101522 */
[----:B------:R2:W-:Y:S04]  /*18110*/  STG.E.U16 [R52.64+-0x8e], R189 ;  /* 0xffff72bd34007986 */ /* 0x0005e8000c101522 */
[----:B------:R2:W-:Y:S04]  /*18120*/  STG.E.U16 [R28.64+-0x90], R148 ;  /* 0xffff70941c007986 */ /* 0x0005e8000c101522 */
[----:B------:R2:W-:Y:S04]  /*18130*/  STG.E.U16 [R28.64+-0x8e], R147 ;  /* 0xffff72931c007986 */ /* 0x0005e8000c101522 */
[----:B------:R2:W-:Y:S04]  /*18140*/  STG.E.U16 [R42.64+-0x90], R146 ;  /* 0xffff70922a007986 */ /* 0x0005e8000c101522 */
[----:B------:R2:W-:Y:S01]  /*18150*/  STG.E.U16 [R42.64+-0x8e], R145 ;  /* 0xffff72912a007986 */ /* 0x0005e2000c101522 */
        /* <DEDUP_REMOVED lines=12> */
[----:B-1----:R-:W-:Y:S01]  /*18220*/  HMMA.16816.F32 R108, R76, R132, R108 ;  /* 0x000000844c6c723c */ /* 0x002fe2000000186c */
[----:B------:R-:W-:Y:S01]  /*18230*/  FADD.FTZ R4, R190, R4 ;  /* 0x00000004be047221 */ /* 0x000fe20000010000 */
[----:B---3--:R-:W-:Y:S01]  /*18240*/  IADD3 R203, P0, R140, -0x180, RZ ;  /* 0xfffffe808ccb7810 */ /* 0x008fe20007f1e0ff */
[----:B------:R-:W-:-:S02]  /*18250*/  FADD.FTZ R3, R191, R3 ;  /* 0x00000003bf037221 */ /* 0x000fc40000010000 */
[----:B------:R-:W-:Y:S02]  /*18260*/  FADD.FTZ R2, R224, R2 ;  /* 0x00000002e0027221 */ /* 0x000fe40000010000 */
[----:B------:R-:W-:Y:S01]  /*18270*/  FADD.FTZ R0, R220, R0 ;  /* 0x00000000dc007221 */ /* 0x000fe20000010000 */
[----:B------:R-:W-:Y:S01]  /*18280*/  HMMA.16816.F32 R104, R76, R134, R104 ;  /* 0x000000864c68723c */ /* 0x000fe20000001868 */
[----:B------:R-:W-:Y:S01]  /*18290*/  FADD.FTZ R241, R238, R4 ;  /* 0x00000004eef17221 */ /* 0x000fe20000010000 */
[----:B------:R-:W-:Y:S01]  /*182a0*/  @P6 IADD3 R191, R252, -0x4, RZ ;  /* 0xfffffffcfcbf6810 */ /* 0x000fe20007ffe0ff */
[----:B------:R-:W-:-:S05]  /*182b0*/  FADD.FTZ R242, R239, R3 ;  /* 0x00000003eff27221 */ /* 0x000fca0000010000 */
[----:B------:R-:W-:Y:S01]  /*182c0*/  HMMA.16816.F32 R96, R76, R124, R96 ;  /* 0x0000007c4c60723c */ /* 0x000fe20000001860 */
[----:B----4-:R-:W-:Y:S01]  /*182d0*/  FADD.FTZ R196, R226, R2 ;  /* 0x00000002e2c47221 */ /* 0x010fe20000010000 */
[----:B------:R-:W-:Y:S01]  /*182e0*/  IADD3.X R202, R141, -0x1, RZ, P0, !PT ;  /* 0xffffffff8dca7810 */ /* 0x000fe200007fe4ff */
[----:B------:R-:W-:-:S05]  /*182f0*/  FADD.FTZ R197, R222, R0 ;  /* 0x00000000dec57221 */ /* 0x000fca0000010000 */
        /* <DEDUP_REMOVED lines=13> */
[----:B------:R-:W-:Y:S03]  /*183d0*/  @!UPT UIADD3 URZ, URZ, URZ, URZ ;  /* 0x0000003f3f3ff290 */ /* 0x000fe6000fffe03f */
[----:B------:R-:W-:Y:S11]  /*183e0*/  @P6 BRA `(.L_x_837) ;  /* 0x0000002000006947 */ /* 0x000ff60003800000 */
.L_x_830:
[----:B--2---:R-:W2:Y:S02]  /*183f0*/  LDL.LU R0, [R1+0x9c] ;  /* 0x00009c0001007983 */ /* 0x004ea40000300800 */
[----:B--2---:R-:W-:-:S07]  /*18400*/  IADD3 R191, R0, -0x1, RZ ;  /* 0xffffffff00bf7810 */ /* 0x004fce0007ffe0ff */
.L_x_837:
[----:B--2---:R-:W-:-:S13]  /*18410*/  ISETP.GE.AND P0, PT, R191, RZ, PT ;  /* 0x000000ffbf00720c */ /* 0x004fda0003f06270 */
[----:B------:R-:W-:Y:S05]  /*18420*/  @!P0 BRA `(.L_x_838) ;  /* 0x00006dc000008947 */ /* 0x000fea0003800000 */
[----:B------:R-:W2:Y:S01]  /*18430*/  LDL.LU R10, [R1+0x100] ;  /* 0x00010000010a7983 */ /* 0x000ea20000300800 */
[----:B------:R-:W-:Y:S01]  /*18440*/  ULDC.64 UR4, c[0x0][0x1a0] ;  /* 0x0000680000047ab9 */ /* 0x000fe20000000a00 */
[----:B------:R-:W-:Y:S01]  /*18450*/  IMAD.MOV.U32 R73, RZ, RZ, R69 ;  /* 0x000000ffff497224 */ /* 0x000fe200078e0045 */
[----:B------:R-:W-:Y:S01]  /*18460*/  USHF.L.U64.HI UR15, UR4, 0x5, UR5 ;  /* 0x00000005040f7899 */ /* 0x000fe20008010205 */
[----:B------:R-:W3:Y:S01]  /*18470*/  LDL.64 R14, [R1+0x140] ;  /* 0x00014000010e7983 */ /* 0x000ee20000100a00 */
[----:B------:R-:W-:Y:S01]  /*18480*/  USHF.L.U32 UR16, UR4, 0x5, URZ ;  /* 0x0000000504107899 */ /* 0x000fe2000800063f */
[----:B------:R-:W-:Y:S01]  /*18490*/  IMAD.MOV.U32 R72, RZ, RZ, R70 ;  /* 0x000000ffff487224 */ /* 0x000fe200078e0046 */
[----:B------:R-:W-:Y:S01]  /*184a0*/  UIMAD.WIDE.U32 UR32, UR4, 0x30, URZ ;  /* 0x00000030042078a5 */ /* 0x000fe2000f8e003f */
[----:B------:R-:W4:Y:S01]  /*184b0*/  LDL.LU R4, [R1+0x104] ;  /* 0x0001040001047983 */ /* 0x000f220000300800 */
[----:B------:R-:W-:Y:S01]  /*184c0*/  UIMAD UR17, UR5, 0x30, URZ ;  /* 0x00000030051178a4 */ /* 0x000fe2000f8e023f */
[----:B------:R-:W-:Y:S01]  /*184d0*/  MOV R3, R71 ;  /* 0x0000004700037202 */ /* 0x000fe20000000f00 */
[----:B------:R-:W-:Y:S01]  /*184e0*/  USHF.L.U32 UR21, UR7, 0x3, URZ ;  /* 0x0000000307157899 */ /* 0x000fe2000800063f */
[----:B------:R-:W3:Y:S01]  /*184f0*/  LDL R5, [R1+0x130] ;  /* 0x0001300001057983 */ /* 0x000ee20000100800 */
[----:B------:R-:W-:Y:S01]  /*18500*/  ULDC.64 UR4, c[0x0][0x198] ;  /* 0x0000660000047ab9 */ /* 0x000fe20000000a00 */
[----:B------:R-:W-:Y:S01]  /*18510*/  IMAD.MOV.U32 R0, RZ, RZ, R68 ;  /* 0x000000ffff007224 */ /* 0x000fe200078e0044 */
[----:B------:R-:W-:Y:S01]  /*18520*/  USHF.L.U64.HI UR18, UR4, 0x5, UR5 ;  /* 0x0000000504127899 */ /* 0x000fe20008010205 */
[----:B------:R-:W3:Y:S01]  /*18530*/  LDL.LU.64 R8, [R1+0x110] ;  /* 0x0001100001087983 */ /* 0x000ee20000300a00 */
[----:B------:R-:W-:-:S02]  /*18540*/  USHF.L.U32 UR19, UR4, 0x5, URZ ;  /* 0x0000000504137899 */ /* 0x000fc4000800063f */
[----:B------:R-:W-:Y:S01]  /*18550*/  UIMAD.WIDE.U32 UR30, UR4, 0x30, URZ ;  /* 0x00000030041e78a5 */ /* 0x000fe2000f8e003f */
[----:B------:R-:W3:Y:S01]  /*18560*/  LDL.LU.64 R6, [R1+0x118] ;  /* 0x0001180001067983 */ /* 0x000ee20000300a00 */
[----:B------:R-:W-:Y:S02]  /*18570*/  UIMAD UR4, UR7, 0x38, UR21 ;  /* 0x00000038070478a4 */ /* 0x000fe4000f8e0215 */
[----:B------:R-:W-:Y:S02]  /*18580*/  USHF.R.S32.HI UR23, URZ, 0x1f, UR7 ;  /* 0x0000001f3f177899 */ /* 0x000fe40008011407 */
[----:B------:R-:W-:Y:S02]  /*18590*/  UIADD3 UR4, UR4, 0x1, URZ ;  /* 0x0000000104047890 */ /* 0x000fe4000fffe03f */
[----:B------:R-:W-:Y:S02]  /*185a0*/  UIMAD UR20, UR5, 0x30, URZ ;  /* 0x00000030051478a4 */ /* 0x000fe4000f8e023f */
[----:B------:R-:W-:-:S02]  /*185b0*/  USHF.R.S32.HI UR6, URZ, 0x1f, UR26 ;  /* 0x0000001f3f067899 */ /* 0x000fc4000801141a */
[----:B------:R-:W-:Y:S02]  /*185c0*/  UIMAD.WIDE.U32 UR28, UR7, 0x70, URZ ;  /* 0x00000070071c78a5 */ /* 0x000fe4000f8e003f */
[----:B------:R-:W-:Y:S02]  /*185d0*/  USHF.R.S32.HI UR5, URZ, 0x1f, UR21 ;  /* 0x0000001f3f057899 */ /* 0x000fe40008011415 */
[----:B------:R-:W-:Y:S02]  /*185e0*/  UIMAD UR23, UR23, 0x70, URZ ;  /* 0x00000070171778a4 */ /* 0x000fe4000f8e023f */
[----:B------:R-:W-:Y:S02]  /*185f0*/  USHF.R.S32.HI UR24, URZ, 0x1f, UR4 ;  /* 0x0000001f3f187899 */ /* 0x000fe40008011404 */
[----:B------:R-:W-:Y:S02]  /*18600*/  USHF.L.U32 UR27, UR26, 0x1, URZ ;  /* 0x000000011a1b7899 */ /* 0x000fe4000800063f */
[----:B------:R-:W-:-:S02]  /*18610*/  USHF.L.U32 UR22, UR21, 0x1, URZ ;  /* 0x0000000115167899 */ /* 0x000fc4000800063f */
[----:B------:R-:W-:Y:S02]  /*18620*/  USHF.L.U64.HI UR26, UR26, 0x1, UR6 ;  /* 0x000000011a1a7899 */ /* 0x000fe40008010206 */
[----:B------:R-:W-:Y:S02]  /*18630*/  UIADD3 UR17, UR17, UR33, URZ ;  /* 0x0000002111117290 */ /* 0x000fe4000fffe03f */
[----:B------:R-:W-:Y:S02]  /*18640*/  UIADD3 UR20, UR20, UR31, URZ ;  /* 0x0000001f14147290 */ /* 0x000fe4000fffe03f */
[----:B------:R-:W-:Y:S02]  /*18650*/  USHF.L.U64.HI UR21, UR21, 0x1, UR5 ;  /* 0x0000000115157899 */ /* 0x000fe40008010205 */
[----:B------:R-:W-:Y:S02]  /*18660*/  UIADD3 UR23, UR29, UR23, URZ ;  /* 0x000000171d177290 */ /* 0x000fe4000fffe03f */
[----:B------:R-:W-:-:S02]  /*18670*/  USHF.L.U32 UR25, UR4, 0x1, URZ ;  /* 0x0000000104197899 */ /* 0x000fc4000800063f */
[----:B------:R-:W-:Y:S01]  /*18680*/  USHF.L.U64.HI UR24, UR4, 0x1, UR24 ;  /* 0x0000000104187899 */ /* 0x000fe20008010218 */
[C---:B--2---:R-:W-:Y:S01]  /*18690*/  IADD3 R2, R10.reuse, 0x4, RZ ;  /* 0x000000040a027810 */ /* 0x044fe20007ffe0ff */
[----:B------:R-:W-:-:S04]  /*186a0*/  IMAD.WIDE.U32 R12, R10, -0x326172a9, RZ ;  /* 0xcd9e8d570a0c7825 */ /* 0x000fc800078e00ff */
[----:B------:R-:W-:Y:S01]  /*186b0*/  IMAD.WIDE.U32 R10, R2, -0x326172a9, RZ ;  /* 0xcd9e8d57020a7825 */ /* 0x000fe200078e00ff */
[----:B----4-:R-:W-:-:S04]  /*186c0*/  LOP3.LUT R2, R13, R4, RZ, 0x3c, !PT ;  /* 0x000000040d027212 */ /* 0x010fc800078e3cff */
[----:B------:R-:W-:Y:S01]  /*186d0*/  LOP3.LUT R4, R11, R4, RZ, 0x3c, !PT ;  /* 0x000000040b047212 */ /* 0x000fe200078e3cff */
[----:B------:R1:W-:Y:S01]  /*186e0*/  STL.64 [R1+0x128], R12 ;  /* 0x0001280c01007387 */ /* 0x0003e20000100a00 */
[----:B---3--:R-:W-:Y:S01]  /*186f0*/  IMAD.WIDE.U32 R244, R5, -0x2daee0ad, RZ ;  /* 0xd2511f5305f47825 */ /* 0x008fe200078e00ff */
[----:B------:R-:W-:Y:S02]  /*18700*/  PRMT R5, R237, 0x7054, R237 ;  /* 0x00007054ed057816 */ /* 0x000fe400000000ed */
[----:B------:R2:W-:Y:S01]  /*18710*/  STL.64 [R1+0x120], R10 ;  /* 0x0001200a01007387 */ /* 0x0005e20000100a00 */
[----:B------:R-:W-:Y:S01]  /*18720*/  MOV R5, R9 ;  /* 0x0000000900057202 */ /* 0x000fe20000000f00 */
[----:B-1----:R-:W-:-:S04]  /*18730*/  IMAD.WIDE.U32 R12, R2, -0x2daee0ad, RZ ;  /* 0xd2511f53020c7825 */ /* 0x002fc800078e00ff */
[----:B--2---:R-:W-:Y:S01]  /*18740*/  IMAD.WIDE.U32 R10, R4, -0x2daee0ad, RZ ;  /* 0xd2511f53040a7825 */ /* 0x004fe200078e00ff */
[----:B------:R-:W-:Y:S01]  /*18750*/  MOV R4, R6 ;  /* 0x0000000600047202 */ /* 0x000fe20000000f00 */
[----:B------:R1:W-:Y:S04]  /*18760*/  STL.64 [R1+0x10], R12 ;  /* 0x0000100c01007387 */ /* 0x0003e80000100a00 */
[----:B------:R1:W-:Y:S04]  /*18770*/  STL.64 [R1+0x138], R4 ;  /* 0x0001380401007387 */ /* 0x0003e80000100a00 */
[----:B------:R1:W-:Y:S01]  /*18780*/  STL.64 [R1+0x18], R10 ;  /* 0x0000180a01007387 */ /* 0x0003e20000100a00 */
[----:B------:R-:W-:Y:S01]  /*18790*/  ISETP.GE.AND P0, PT, R14, c[0x0][0x220], PT ;  /* 0x000088000e007a0c */ /* 0x000fe20003f06270 */
[----:B------:R-:W-:Y:S05]  /*187a0*/  BRA `(.L_x_839) ;  /* 0x0000030000007947 */ /* 0x000fea0003800000 */
.L_x_841:
[----:B------:R-:W2:Y:S01]  /*187b0*/  LDL.64 R74, [R1+0x150] ;  /* 0x00015000014a7983 */ /* 0x000ea20000100a00 */
[----:B------:R-:W-:Y:S01]  /*187c0*/  IADD3 R2, R191, -0x1, RZ ;  /* 0xffffffffbf027810 */ /* 0x000fe20007ffe0ff */
[----:B------:R-:W-:Y:S02]  /*187d0*/  @!P0 IMAD.MOV.U32 R69, RZ, RZ, c[0x0][0x198] ;  /* 0x00006600ff458624 */ /* 0x000fe400078e00ff */
[----:B------:R-:W3:Y:S01]  /*187e0*/  LDL.64 R192, [R1+0x148] ;  /* 0x0001480001c07983 */ /* 0x000ee20000100a00 */
[----:B------:R-:W-:Y:S01]  /*187f0*/  SHF.R.S32.HI R68, RZ, 0x1f, R2 ;  /* 0x0000001fff447819 */ /* 0x000fe20000011402 */
[----:B------:R-:W-:Y:S02]  /*18800*/  IMAD.WIDE.U32 R70, R2, c[0x0][0x198], RZ ;  /* 0x0000660002467a25 */ /* 0x000fe400078e00ff */
[----:B------:R1:W-:Y:S02]  /*18810*/  @P0 STS.128 [R188+0x4000], RZ ;  /* 0x004000ffbc000388 */ /* 0x0003e40000000c00 */
[----:B------:R-:W-:Y:S04]  /*18820*/  IMAD R68, R68, c[0x0][0x198], RZ ;  /* 0x0000660044447a24 */ /* 0x000fe800078e02ff */
[----:B------:R-:W-:Y:S04]  /*18830*/  IMAD R68, R2, c[0x0][0x19c], R68 ;  /* 0x0000670002447a24 */ /* 0x000fe800078e0244 */
[----:B------:R-:W-:Y:S01]  /*18840*/  IMAD.IADD R68, R71, 0x1, R68 ;  /* 0x0000000147447824 */ /* 0x000fe200078e0244 */
[----:B--2---:R-:W-:Y:S01]  /*18850*/  LEA R2, P2, R70, R74, 0x6 ;  /* 0x0000004a46027211 */ /* 0x004fe200078430ff */
[----:B------:R-:W-:Y:S03]  /*18860*/  @!P0 IMAD.MOV.U32 R74, RZ, RZ, c[0x0][0x19c] ;  /* 0x00006700ff4a8624 */ /* 0x000fe600078e00ff */
[----:B------:R-:W-:Y:S02]  /*18870*/  @!P0 LEA R142, P6, R2, c[0x0][0x168], 0x1 ;  /* 0x00005a00028e8a11 */ /* 0x000fe400078c08ff */
[----:B---3--:R-:W-:Y:S02]  /*18880*/  LEA.HI.X R68, R70, R193, R68, 0x6, P2 ;  /* 0x000000c146447211 */ /* 0x008fe400010f3444 */
[----:B------:R-:W-:Y:S02]  /*18890*/  @!P0 LEA R75, P1, R69, R2, 0x4 ;  /* 0x00000002454b8211 */ /* 0x000fe400078220ff */
[C---:B------:R-:W-:Y:S02]  /*188a0*/  @!P0 LEA.HI.X R143, R2.reuse, c[0x0][0x16c], R68, 0x1, P6 ;  /* 0x00005b00028f8a11 */ /* 0x040fe400030f0c44 */
[----:B------:R-:W-:Y:S02]  /*188b0*/  @!P0 LEA R140, P5, R75, c[0x0][0x168], 0x1 ;  /* 0x00005a004b8c8a11 */ /* 0x000fe400078a08ff */
[----:B------:R-:W-:Y:S01]  /*188c0*/  @!P0 LEA.HI.X R69, R69, R68, R74, 0x4, P1 ;  /* 0x0000004445458211 */ /* 0x000fe200008f244a */
[----:B------:R-:W-:Y:S01]  /*188d0*/  @!PT LDS RZ, [RZ] ;  /* 0x00000000fffff984 */ /* 0x000fe20000000800 */
[----:B------:R-:W-:Y:S01]  /*188e0*/  @!PT LDS RZ, [RZ] ;  /* 0x00000000fffff984 */ /* 0x000fe20000000800 */
[----:B------:R-:W-:Y:S01]  /*188f0*/  @!PT LDS RZ, [RZ] ;  /* 0x00000000fffff984 */ /* 0x000fe20000000800 */
[----:B------:R1:W-:Y:S01]  /*18900*/  @!P0 LDGSTS.E.BYPASS.LTC128B.128 [R188+0x4000], [R142.64] ;  /* 0x040000008ebc8fae */ /* 0x0003e2000b901d62 */
[----:B------:R-:W-:Y:S02]  /*18910*/  @!P0 IADD3 R71, P4, R2, UR19, RZ ;  /* 0x0000001302478c10 */ /* 0x000fe4000ff9e0ff */
[----:B------:R-:W-:Y:S01]  /*18920*/  @!P0 LEA.HI.X R141, R75, c[0x0][0x16c], R69, 0x1, P5 ;  /* 0x00005b004b8d8a11 */ /* 0x000fe200028f0c45 */
[----:B------:R1:W-:Y:S01]  /*18930*/  @P0 STS.128 [R188+0x4800], RZ ;  /* 0x004800ffbc000388 */ /* 0x0003e20000000c00 */
[C---:B------:R-:W-:Y:S02]  /*18940*/  @!P0 LEA R74, P3, R71.reuse, c[0x0][0x168], 0x1 ;  /* 0x00005a00474a8a11 */ /* 0x040fe400078608ff */
[----:B------:R-:W-:Y:S01]  /*18950*/  @!P0 IADD3.X R145, R68, UR18, RZ, P4, !PT ;  /* 0x0000001244918c10 */ /* 0x000fe2000a7fe4ff */
[----:B------:R-:W-:Y:S01]  /*18960*/  @!PT LDS RZ, [RZ] ;  /* 0x00000000fffff984 */ /* 0x000fe20000000800 */
[----:B------:R-:W-:Y:S01]  /*18970*/  @!PT LDS RZ, [RZ] ;  /* 0x00000000fffff984 */ /* 0x000fe20000000800 */
[----:B------:R-:W-:Y:S01]  /*18980*/  @!PT LDS RZ, [RZ] ;  /* 0x00000000fffff984 */ /* 0x000fe20000000800 */
[----:B------:R1:W-:Y:S01]  /*18990*/  @!P0 LDGSTS.E.BYPASS.LTC128B.128 [R188+0x4800], [R140.64] ;  /* 0x048000008cbc8fae */ /* 0x0003e2000b901d62 */
[----:B------:R-:W-:Y:S02]  /*189a0*/  @!P0 IADD3 R144, P2, R2, UR30, RZ ;  /* 0x0000001e02908c10 */ /* 0x000fe4000ff5e0ff */
[----:B------:R-:W-:Y:S01]  /*189b0*/  @!P0 LEA.HI.X R75, R71, c[0x0][0x16c], R145, 0x1, P3 ;  /* 0x00005b00474b8a11 */ /* 0x000fe200018f0c91 */
[----:B------:R1:W-:Y:S01]  /*189c0*/  @P0 STS.128 [R188+0x5000], RZ ;  /* 0x005000ffbc000388 */ /* 0x0003e20000000c00 */
[----:B------:R-:W-:Y:S02]  /*189d0*/  @!P0 LEA R70, P1, R144, c[0x0][0x168], 0x1 ;  /* 0x00005a0090468a11 */ /* 0x000fe400078208ff */
[----:B------:R-:W-:Y:S01]  /*189e0*/  @!P0 IADD3.X R146, R68, UR20, RZ, P2, !PT ;  /* 0x0000001444928c10 */ /* 0x000fe200097fe4ff */
[----:B------:R-:W-:Y:S01]  /*189f0*/  @!PT LDS RZ, [RZ] ;  /* 0x00000000fffff984 */ /* 0x000fe20000000800 */
[----:B------:R-:W-:Y:S01]  /*18a00*/  @!PT LDS RZ, [RZ] ;  /* 0x00000000fffff984 */ /* 0x000fe20000000800 */
[----:B------:R-:W-:Y:S01]  /*18a10*/  @!PT LDS RZ, [RZ] ;  /* 0x00000000fffff984 */ /* 0x000fe20000000800 */
[----:B------:R1:W-:Y:S03]  /*18a20*/  @!P0 LDGSTS.E.BYPASS.LTC128B.128 [R188+0x5000], [R74.64] ;  /* 0x050000004abc8fae */ /* 0x0003e6000b901d62 */
[----:B------:R-:W-:Y:S01]  /*18a30*/  @!P0 LEA.HI.X R71, R144, c[0x0][0x16c], R146, 0x1, P1 ;  /* 0x00005b0090478a11 */ /* 0x000fe200008f0c92 */
[----:B------:R1:W-:Y:S04]  /*18a40*/  @P0 STS.128 [R188+0x5800], RZ ;  /* 0x005800ffbc000388 */ /* 0x0003e80000000c00 */
[----:B------:R-:W-:Y:S01]  /*18a50*/  @!PT LDS RZ, [RZ] ;  /* 0x00000000fffff984 */ /* 0x000fe20000000800 */
[----:B------:R-:W-:Y:S01]  /*18a60*/  @!PT LDS RZ, [RZ] ;  /* 0x00000000fffff984 */ /* 0x000fe20000000800 */
[----:B------:R-:W-:Y:S01]  /*18a70*/  @!PT LDS RZ, [RZ] ;  /* 0x00000000fffff984 */ /* 0x000fe20000000800 */
[----:B------:R1:W-:Y:S04]  /*18a80*/  @!P0 LDGSTS.E.BYPASS.LTC128B.128 [R188+0x5800], [R70.64] ;  /* 0x0580000046bc8fae */ /* 0x0003e8000b901d62 */
[----:B------:R-:W0:Y:S01]  /*18a90*/  LDGDEPBAR ;  /* 0x00000000000079af */ /* 0x000e220000000000 */
[----:B------:R-:W-:-:S05]  /*18aa0*/  BRA `(.L_x_840) ;  /* 0x0000093000007947 */ /* 0x000fca0003800000 */
.L_x_839:
[----:B-1----:R-:W2:Y:S01]  /*18ab0*/  LDL.64 R4, [R1+0x138] ;  /* 0x0001380001047983 */ /* 0x002ea20000100a00 */
[----:B------:R-:W-:Y:S04]  /*18ac0*/  DEPBAR.LE SB0, 0x0 ;  /* 0x000080000000791a */ /* 0x000fe80000000000 */
[----:B------:R-:W-:Y:S01]  /*18ad0*/  IMAD.MOV.U32 R9, RZ, RZ, 0x6 ;  /* 0x00000006ff097424 */ /* 0x000fe200078e00ff */
[----:B------:R-:W-:Y:S01]  /*18ae0*/  BAR.SYNC.DEFER_BLOCKING 0x0 ;  /* 0x0000000000007b1d */ /* 0x000fe20000010000 */
[----:B------:R-:W-:Y:S01]  /*18af0*/  IMAD.MOV.U32 R2, RZ, RZ, c[0x0][0x1a0] ;  /* 0x00006800ff027624 */ /* 0x000fe200078e00ff */
[----:B------:R-:W-:Y:S01]  /*18b00*/  SHF.R.S32.HI R6, RZ, 0x1f, R191 ;  /* 0x0000001fff067819 */ /* 0x000fe200000114bf */
[----:B------:R-:W-:Y:S02]  /*18b10*/  IMAD.MOV.U32 R8, RZ, RZ, c[0x0][0x1a0] ;  /* 0x00006800ff087624 */ /* 0x000fe400078e00ff */
[----:B------:R-:W-:Y:S01]  /*18b20*/  IMAD.MOV.U32 R7, RZ, RZ, c[0x0][0x1a0] ;  /* 0x00006800ff077624 */ /* 0x000fe200078e00ff */
[----:B------:R-:W-:Y:S01]  /*18b30*/  SHF.L.U64.HI R2, R2, R9, c[0x0][0x1a4] ;  /* 0x0000690002027619 */ /* 0x000fe20000010209 */
[----:B------:R-:W-:Y:S02]  /*18b40*/  IMAD.SHL.U32 R8, R8, 0x40, RZ ;  /* 0x0000004008087824 */ /* 0x000fe400078e00ff */
[----:B------:R-:W-:Y:S02]  /*18b50*/  IMAD.MOV.U32 R16, RZ, RZ, 0x4 ;  /* 0x00000004ff107424 */ /* 0x000fe400078e00ff */
[----:B------:R-:W-:Y:S02]  /*18b60*/  IMAD R2, R2, R191, RZ ;  /* 0x000000bf02027224 */ /* 0x000fe400078e02ff */
[----:B------:R-:W-:Y:S02]  /*18b70*/  IMAD.MOV.U32 R15, RZ, RZ, c[0x0][0x1a0] ;  /* 0x00006800ff0f7624 */ /* 0x000fe400078e00ff */
[----:B------:R-:W-:Y:S02]  /*18b80*/  IMAD R2, R6, R8, R2 ;  /* 0x0000000806027224 */ /* 0x000fe400078e0202 */
[----:B------:R-:W-:Y:S01]  /*18b90*/  IMAD.SHL.U32 R7, R7, 0x10, RZ ;  /* 0x0000001007077824 */ /* 0x000fe200078e00ff */
[----:B------:R-:W-:Y:S01]  /*18ba0*/  SHF.L.U64.HI R15, R15, R16, c[0x0][0x1a4] ;  /* 0x000069000f0f7619 */ /* 0x000fe20000010210 */
[----:B-----5:R-:W-:Y:S01]  /*18bb0*/  @P0 STS.128 [R188+0x6000], RZ ;  /* 0x006000ffbc000388 */ /* 0x020fe20000000c00 */
[----:B--2---:R-:W-:Y:S04]  /*18bc0*/  IMAD.WIDE.U32 R4, R191, R8, R4 ;  /* 0x00000008bf047225 */ /* 0x004fe800078e0004 */
[----:B------:R-:W-:Y:S01]  /*18bd0*/  IMAD.IADD R2, R5, 0x1, R2 ;  /* 0x0000000105027824 */ /* 0x000fe200078e0202 */
[C---:B------:R-:W-:Y:S02]  /*18be0*/  @!P0 LEA R12, P6, R4.reuse, c[0x0][0x170], 0x1 ;  /* 0x00005c00040c8a11 */ /* 0x040fe400078c08ff */
[----:B------:R-:W-:Y:S02]  /*18bf0*/  @!P0 IADD3 R7, P1, R7, R4, RZ ;  /* 0x0000000407078210 */ /* 0x000fe40007f3e0ff */
[C-C-:B------:R-:W-:Y:S02]  /*18c00*/  @!P0 LEA.HI.X R13, R4.reuse, c[0x0][0x174], R2.reuse, 0x1, P6 ;  /* 0x00005d00040d8a11 */ /* 0x140fe400030f0c02 */
[----:B------:R-:W-:Y:S01]  /*18c10*/  @!P0 LEA R10, P5, R7, c[0x0][0x170], 0x1 ;  /* 0x00005c00070a8a11 */ /* 0x000fe200078a08ff */
[----:B------:R-:W-:Y:S01]  /*18c20*/  @!P0 IMAD.X R5, R15, 0x1, R2, P1 ;  /* 0x000000010f058824 */ /* 0x000fe200008e0602 */
[C---:B------:R-:W-:Y:S01]  /*18c30*/  @!P0 IADD3 R9, P4, R4.reuse, UR16, RZ ;  /* 0x0000001004098c10 */ /* 0x040fe2000ff9e0ff */
[----:B------:R-:W-:Y:S01]  /*18c40*/  @!PT LDS RZ, [RZ] ;  /* 0x00000000fffff984 */ /* 0x000fe20000000800 */
[----:B------:R-:W-:Y:S01]  /*18c50*/  @!PT LDS RZ, [RZ] ;  /* 0x00000000fffff984 */ /* 0x000fe20000000800 */
[----:B------:R-:W-:Y:S01]  /*18c60*/  @!PT LDS RZ, [RZ] ;  /* 0x00000000fffff984 */ /* 0x000fe20000000800 */
[----:B------:R1:W-:Y:S01]  /*18c70*/  @!P0 LDGSTS.E.BYPASS.LTC128B.128 [R188+0x6000], [R12.64] ;  /* 0x060000000cbc8fae */ /* 0x0003e2000b901d62 */
[----:B------:R-:W-:Y:S02]  /*18c80*/  @!P0 IADD3 R14, P2, R4, UR32, RZ ;  /* 0x00000020040e8c10 */ /* 0x000fe4000ff5e0ff */
[----:B------:R-:W-:Y:S02]  /*18c90*/  @!P0 LEA.HI.X R11, R7, c[0x0][0x174], R5, 0x1, P5 ;  /* 0x00005d00070b8a11 */ /* 0x000fe400028f0c05 */
[C---:B------:R-:W-:Y:S01]  /*18ca0*/  @!P0 LEA R8, P3, R9.reuse, c[0x0][0x170], 0x1 ;  /* 0x00005c0009088a11 */ /* 0x040fe200078608ff */
[----:B------:R-:W-:Y:S01]  /*18cb0*/  @P0 STS.128 [R188+0x6800], RZ ;  /* 0x006800ffbc000388 */ /* 0x000fe20000000c00 */
[C---:B------:R-:W-:Y:S02]  /*18cc0*/  @!P0 IADD3.X R15, R2.reuse, UR15, RZ, P4, !PT ;  /* 0x0000000f020f8c10 */ /* 0x040fe4000a7fe4ff */
[----:B------:R-:W-:Y:S02]  /*18cd0*/  @!P0 IADD3.X R16, R2, UR17, RZ, P2, !PT ;  /* 0x0000001102108c10 */ /* 0x000fe400097fe4ff */
[----:B------:R-:W-:Y:S01]  /*18ce0*/  @!P0 LEA.HI.X R9, R9, c[0x0][0x174], R15, 0x1, P3 ;  /* 0x00005d0009098a11 */ /* 0x000fe200018f0c0f */
[----:B------:R-:W-:Y:S01]  /*18cf0*/  @!PT LDS RZ, [RZ] ;  /* 0x00000000fffff984 */ /* 0x000fe20000000800 */
[----:B------:R-:W-:Y:S01]  /*18d00*/  @!PT LDS RZ, [RZ] ;  /* 0x00000000fffff984 */ /* 0x000fe20000000800 */
[----:B------:R-:W-:Y:S01]  /*18d10*/  @!PT LDS RZ, [RZ] ;  /* 0x00000000fffff984 */ /* 0x000fe20000000800 */
[----:B------:R2:W-:Y:S01]  /*18d20*/  @!P0 LDGSTS.E.BYPASS.LTC128B.128 [R188+0x6800], [R10.64] ;  /* 0x068000000abc8fae */ /* 0x0005e2000b901d62 */
[C---:B------:R-:W-:Y:S04]  /*18d30*/  @!P0 LEA R6, P1, R14.reuse, c[0x0][0x170], 0x1 ;  /* 0x00005c000e068a11 */ /* 0x040fe800078208ff */
[----:B------:R-:W-:Y:S01]  /*18d40*/  @!P0 LEA.HI.X R7, R14, c[0x0][0x174], R16, 0x1, P1 ;  /* 0x00005d000e078a11 */ /* 0x000fe200008f0c10 */
[----:B------:R-:W-:Y:S01]  /*18d50*/  @P0 STS.128 [R188+0x7000], RZ ;  /* 0x007000ffbc000388 */ /* 0x000fe20000000c00 */
[----:B------:R-:W-:Y:S05]  /*18d60*/  ISETP.GE.AND P1, PT, R191, 0x1, PT ;  /* 0x00000001bf00780c */ /* 0x000fea0003f26270 */
        /* <DEDUP_REMOVED lines=10> */
[----:B------:R-:W3:Y:S06]  /*18e10*/  LDSM.16.M88.4 R16, [R172+0x4000] ;  /* 0x00400000ac10783b */ /* 0x000eec0000000200 */
[----:B------:R-:W2:Y:S06]  /*18e20*/  LDSM.16.M88.4 R60, [R179+0x2000] ;  /* 0x00200000b33c783b */ /* 0x000eac0000000200 */
[----:B------:R-:W4:Y:S06]  /*18e30*/  LDSM.16.M88.4 R32, [R172+0x4800] ;  /* 0x00480000ac20783b */ /* 0x000f2c0000000200 */
[----:B------:R-:W0:Y:S06]  /*18e40*/  LDGDEPBAR ;  /* 0x00000000000079af */ /* 0x000e2c0000000000 */
[----:B------:R-:W4:Y:S06]  /*18e50*/  LDSM.16.M88.4 R48, [R172+0x5000] ;  /* 0x00500000ac30783b */ /* 0x000f2c0000000200 */
[----:B------:R-:W4:Y:S06]  /*18e60*/  LDSM.16.M88.4 R68, [R172+0x5800] ;  /* 0x00580000ac44783b */ /* 0x000f2c0000000200 */
[----:B------:R-:W-:Y:S01]  /*18e70*/  LDSM.16.M88.4 R140, [R182] ;  /* 0x00000000b68c783b */ /* 0x000fe20000000200 */
[-C--:B---3--:R-:W-:Y:S05]  /*18e80*/  HMMA.16816.F32 R4, R64, R16.reuse, RZ ;  /* 0x000000104004723c */ /* 0x088fea00000018ff */
[----:B------:R-:W3:Y:S03]  /*18e90*/  LDSM.16.M88.4 R144, [R178+0x4000] ;  /* 0x00400000b290783b */ /* 0x000ee60000000200 */
[C---:B--2---:R-:W-:Y:S03]  /*18ea0*/  HMMA.16816.F32 R8, R60.reuse, R16, RZ ;  /* 0x000000103c08723c */ /* 0x044fe600000018ff */
[----:B------:R-:W2:Y:S06]  /*18eb0*/  LDSM.16.M88.4 R148, [R182+0x2000] ;  /* 0x00200000b694783b */ /* 0x000eac0000000200 */
[----:B------:R-:W2:Y:S01]  /*18ec0*/  LDSM.16.M88.4 R152, [R178+0x4800] ;  /* 0x00480000b298783b */ /* 0x000ea20000000200 */
[-C--:B-1----:R-:W-:Y:S05]  /*18ed0*/  HMMA.16816.F32 R12, R60, R18.reuse, RZ ;  /* 0x000000123c0c723c */ /* 0x082fea00000018ff */
[----:B------:R-:W-:Y:S03]  /*18ee0*/  LDSM.16.M88.4 R156, [R178+0x5800] ;  /* 0x00580000b29c783b */ /* 0x000fe60000000200 */
[C---:B------:R-:W-:Y:S03]  /*18ef0*/  HMMA.16816.F32 R16, R64.reuse, R18, RZ ;  /* 0x000000124010723c */ /* 0x040fe600000018ff */
[----:B------:R-:W-:Y:S05]  /*18f00*/  LDSM.16.M88.4 R160, [R180] ;  /* 0x00000000b4a0783b */ /* 0x000fea0000000200 */
[-C--:B----4-:R-:W-:Y:S01]  /*18f10*/  HMMA.16816.F32 R20, R64, R32.reuse, RZ ;  /* 0x000000204014723c */ /* 0x090fe200000018ff */
[----:B------:R-:W-:Y:S06]  /*18f20*/  LDSM.16.M88.4 R164, [R183] ;  /* 0x00000000b7a4783b */ /* 0x000fec0000000200 */
[----:B------:R-:W-:Y:S01]  /*18f30*/  LDSM.16.M88.4 R168, [R180+0x2000] ;  /* 0x00200000b4a8783b */ /* 0x000fe20000000200 */
        /* <DEDUP_REMOVED lines=12> */
[-C--:B---3--:R-:W-:Y:S08]  /*19000*/  HMMA.16816.F32 R4, R140, R144.reuse, R4 ;  /* 0x000000908c04723c */ /* 0x088ff00000001804 */
[C---:B--2---:R-:W-:Y:S08]  /*19010*/  HMMA.16816.F32 R8, R148.reuse, R144, R8 ;  /* 0x000000909408723c */ /* 0x044ff00000001808 */
        /* <DEDUP_REMOVED lines=16> */
[----:B------:R-:W-:Y:S07]  /*19120*/  LDSM.16.M88.4 R148, [R181+0x2000] ;  /* 0x00200000b594783b */ /* 0x000fee0000000200 */
[----:B------:R-:W-:Y:S01]  /*19130*/  HMMA.16816.F32 R64, R140, R158, R64 ;  /* 0x0000009e8c40723c */ /* 0x000fe20000001840 */
[----:B------:R-:W-:Y:S06]  /*19140*/  LDSM.16.M88.4 R140, [R181] ;  /* 0x00000000b58c783b */ /* 0x000fec0000000200 */
[----:B------:R-:W-:Y:S01]  /*19150*/  LDSM.16.M88.4 R156, [R177+0x800] ;  /* 0x00080000b19c783b */ /* 0x000fe20000000200 */
        /* <DEDUP_REMOVED lines=14> */
[----:B------:R-:W3:Y:S01]  /*19240*/  LDSM.16.M88.4 R152, [R177+0x1800] ;  /* 0x00180000b198783b */ /* 0x000ee20000000200 */
[----:B------:R-:W-:Y:S05]  /*19250*/  DEPBAR.LE SB0, 0x0 ;  /* 0x000080000000791a */ /* 0x000fea0000000000 */
[----:B------:R-:W-:Y:S01]  /*19260*/  BAR.SYNC.DEFER_BLOCKING 0x0 ;  /* 0x0000000000007b1d */ /* 0x000fe20000010000 */
[-C--:B-1----:R-:W-:Y:S08]  /*19270*/  HMMA.16816.F32 R52, R160, R68.reuse, R52 ;  /* 0x00000044a034723c */ /* 0x082ff00000001834 */
[C---:B------:R-:W-:Y:S08]  /*19280*/  HMMA.16816.F32 R56, R168.reuse, R68, R56 ;  /* 0x00000044a838723c */ /* 0x040ff00000001838 */
[-C--:B------:R-:W-:Y:S08]  /*19290*/  HMMA.16816.F32 R60, R168, R70.reuse, R60 ;  /* 0x00000046a83c723c */ /* 0x080ff0000000183c */
[----:B------:R-:W-:Y:S08]  /*192a0*/  HMMA.16816.F32 R64, R160, R70, R64 ;  /* 0x00000046a040723c */ /* 0x000ff00000001840 */
        /* <DEDUP_REMOVED lines=12> */
[-C--:B---3--:R-:W-:Y:S08]  /*19370*/  HMMA.16816.F32 R52, R140, R152.reuse, R52 ;  /* 0x000000988c34723c */ /* 0x088ff00000001834 */
[C---:B------:R-:W-:Y:S08]  /*19380*/  HMMA.16816.F32 R56, R148.reuse, R152, R56 ;  /* 0x000000989438723c */ /* 0x040ff00000001838 */
[-C--:B------:R-:W-:Y:S08]  /*19390*/  HMMA.16816.F32 R60, R148, R154.reuse, R60 ;  /* 0x0000009a943c723c */ /* 0x080ff0000000183c */
[----:B------:R-:W-:Y:S07]  /*193a0*/  HMMA.16816.F32 R64, R140, R154, R64 ;  /* 0x0000009a8c40723c */ /* 0x000fee0000001840 */
[----:B------:R-:W-:Y:S02]  /*193b0*/  IMAD.MOV.U32 R154, RZ, RZ, R203 ;  /* 0x000000ffff9a7224 */ /* 0x000fe400078e00cb */
[----:B------:R-:W-:Y:S01]  /*193c0*/  IMAD.MOV.U32 R155, RZ, RZ, R202 ;  /* 0x000000ffff9b7224 */ /* 0x000fe200078e00ca */
[----:B------:R-:W-:-:S05]  /*193d0*/  @P1 BRA `(.L_x_841) ;  /* 0xfffff3d000001947 */ /* 0x000fca000383ffff */
.L_x_840:
[----:B------:R-:W-:Y:S01]  /*193e0*/  FMNMX.FTZ R2, R4, R72, !PT ;  /* 0x0000004804027209 */ /* 0x000fe20007810000 */
[----:B------:R-:W2:Y:S01]  /*193f0*/  LDL.64 R200, [R1+0x18] ;  /* 0x0000180001c87983 */ /* 0x000ea20000100a00 */
[----:B------:R-:W-:Y:S01]  /*19400*/  LOP3.LUT R187, R187, 0xfdffffff, RZ, 0xc0, !PT ;  /* 0xfdffffffbbbb7812 */ /* 0x000fe200078ec0ff */
[----:B------:R-:W-:Y:S01]  /*19410*/  UIADD3 UR4, UR37, 0x76cf5d0a, URZ ;  /* 0x76cf5d0a25047890 */ /* 0x000fe2000fffe03f */
[----:B------:R-:W-:Y:S01]  /*19420*/  FMNMX.FTZ R2, R5, R2, !PT ;  /* 0x0000000205027209 */ /* 0x000fe20007810000 */
[----:B------:R-:W-:Y:S01]  /*19430*/  UIADD3 UR6, UR36, 0x1715609d, URZ ;  /* 0x1715609d24067890 */ /* 0x000fe2000fffe03f */
[----:B------:R-:W-:Y:S01]  /*19440*/  @P0 LOP3.LUT R187, R187, 0x2000000, RZ, 0xfc, !PT ;  /* 0x02000000bbbb0812 */ /* 0x000fe200078efcff */
[----:B------:R-:W3:Y:S01]  /*19450*/  LDL.64 R164, [R1+0x10] ;  /* 0x0000100001a47983 */ /* 0x000ee20000100a00 */
[----:B------:R-:W-:Y:S01]  /*19460*/  FMNMX.FTZ R2, R16, R2, !PT ;  /* 0x0000000210027209 */ /* 0x000fe20007810000 */
[----:B------:R-:W-:Y:S01]  /*19470*/  IMAD.SHL.U32 R166, R191, 0x2, RZ ;  /* 0x00000002bfa67824 */ /* 0x000fe200078e00ff */
[----:B------:R-:W-:Y:S01]  /*19480*/  LOP3.LUT R187, R187, 0xdfffffff, RZ, 0xc0, !PT ;  /* 0xdfffffffbbbb7812 */ /* 0x000fe200078ec0ff */
[----:B------:R-:W-:Y:S01]  /*19490*/  UIADD3 UR8, UR36, 0x78dde6e4, URZ ;  /* 0x78dde6e424087890 */ /* 0x000fe2000fffe03f */
[----:B------:R-:W-:Y:S01]  /*194a0*/  FMNMX.FTZ R2, R17, R2, !PT ;  /* 0x0000000211027209 */ /* 0x000fe20007810000 */
[----:B------:R-:W4:Y:S01]  /*194b0*/  LDL.64 R170, [R1+0x128] ;  /* 0x0001280001aa7983 */ /* 0x000f220000100a00 */
[----:B-1----:R-:W-:Y:S01]  /*194c0*/  LOP3.LUT R74, R166, UR37, RZ, 0x3c, !PT ;  /* 0x00000025a64a7c12 */ /* 0x002fe2000f8e3cff */
[----:B------:R-:W-:Y:S01]  /*194d0*/  UIADD3 UR7, UR37, -0x126145ec, URZ ;  /* 0xed9eba1425077890 */ /* 0x000fe2000fffe03f */
[----:B------:R-:W-:Y:S01]  /*194e0*/  FMNMX.FTZ R2, R20, R2, !PT ;  /* 0x0000000214027209 */ /* 0x000fe20007810000 */
[----:B------:R-:W-:Y:S01]  /*194f0*/  UIADD3 UR5, UR37, -0x4498517b, URZ ;  /* 0xbb67ae8525057890 */ /* 0x000fe2000fffe03f */
[----:B------:R-:W-:Y:S01]  /*19500*/  LOP3.LUT R75, R245, R74, RZ, 0x3c, !PT ;  /* 0x0000004af54b7212 */ /* 0x000fe200078e3cff */
[----:B------:R-:W4:Y:S01]  /*19510*/  LDL.64 R168, [R1+0x120] ;  /* 0x0001200001a87983 */ /* 0x000f220000100a00 */
[----:B------:R-:W-:Y:S01]  /*19520*/  FMNMX.FTZ R2, R21, R2, !PT ;  /* 0x0000000215027209 */ /* 0x000fe20007810000 */
[----:B------:R-:W-:Y:S02]  /*19530*/  UIADD3 UR12, UR36, -0x61c88647, URZ ;  /* 0x9e3779b9240c7890 */ /* 0x000fe4000fffe03f */
[----:B------:R-:W-:Y:S01]  /*19540*/  UIADD3 UR11, UR36, 0x3c6ef372, URZ ;  /* 0x3c6ef372240b7890 */ /* 0x000fe2000fffe03f */
[----:B------:R-:W-:Y:S01]  /*19550*/  FMNMX.FTZ R2, R32, R2, !PT ;  /* 0x0000000220027209 */ /* 0x000fe20007810000 */
[----:B------:R1:W4:Y:S01]  /*19560*/  LDL.S16 R163, [R1+0x80] ;  /* 0x0000800001a37983 */ /* 0x0003220000100600 */
[----:B------:R-:W-:Y:S01]  /*19570*/  IMAD.WIDE.U32 R148, R75, -0x326172a9, RZ ;  /* 0xcd9e8d574b947825 */ /* 0x000fe200078e00ff */
[----:B------:R-:W-:Y:S01]  /*19580*/  UIADD3 UR9, UR37, 0x32370b8f, URZ ;  /* 0x32370b8f25097890 */ /* 0x000fe2000fffe03f */
[----:B------:R-:W-:Y:S01]  /*19590*/  FMNMX.FTZ R2, R33, R2, !PT ;  /* 0x0000000221027209 */ /* 0x000fe20007810000 */
[----:B------:R1:W4:Y:S01]  /*195a0*/  LDL.S16 R158, [R1+0x78] ;  /* 0x00007800019e7983 */ /* 0x0003220000100600 */
[----:B------:R-:W-:Y:S02]  /*195b0*/  UIADD3 UR10, UR36, -0x255992d5, URZ ;  /* 0xdaa66d2b240a7890 */ /* 0x000fe4000fffe03f */
[----:B------:R-:W-:Y:S01]  /*195c0*/  FMNMX.FTZ R2, R36, R2, !PT ;  /* 0x0000000224027209 */ /* 0x000fe20007810000 */
[----:B------:R1:W4:Y:S03]  /*195d0*/  LDL.S16 R162, [R1+0x7c] ;  /* 0x00007c0001a27983 */ /* 0x0003260000100600 */
[----:B------:R-:W-:Y:S01]  /*195e0*/  FMNMX.FTZ R2, R37, R2, !PT ;  /* 0x0000000225027209 */ /* 0x000fe20007810000 */
[----:B------:R1:W4:Y:S03]  /*195f0*/  LDL.S16 R161, [R1+0x94] ;  /* 0x0000940001a17983 */ /* 0x0003260000100600 */
[----:B------:R-:W-:Y:S01]  /*19600*/  FMNMX.FTZ R2, R48, R2, !PT ;  /* 0x0000000230027209 */ /* 0x000fe20007810000 */
[----:B------:R1:W4:Y:S03]  /*19610*/  LDL.S16 R160, [R1+0x90] ;  /* 0x0000900001a07983 */ /* 0x0003260000100600 */
        /* <DEDUP_REMOVED lines=53> */
[----:B-1----:R-:W-:Y:S03]  /*19970*/  FMNMX.FTZ R70, R70, R141, !PT ;  /* 0x0000008d46467209 */ /* 0x002fe60007810000 */
[----:B------:R-:W1:Y:S01]  /*19980*/  SHFL.BFLY PT, R146, R71, 0x2, 0x1f ;  /* 0x0c401f0047927f89 */ /* 0x000e6200000e0000 */
[----:B------:R-:W-:Y:S02]  /*19990*/  FSETP.NEU.FTZ.AND P1, PT, R70, -INF , PT ;  /* 0xff8000004600780b */ /* 0x000fe40003f3d000 */
[----:B------:R-:W-:Y:S02]  /*199a0*/  FMNMX.FTZ R2, R2, R140, !PT ;  /* 0x0000008c02027209 */ /* 0x000fe40007810000 */
[----:B-1----:R-:W-:Y:S05]  /*199b0*/  FMNMX.FTZ R146, R71, R146, !PT ;  /* 0x0000009247927209 */ /* 0x002fea0007810000 */
[----:B------:R-:W-:Y:S01]  /*199c0*/  SHFL.BFLY PT, R156, R146, 0x1, 0x1f ;  /* 0x0c201f00929c7f89 */ /* 0x000fe200000e0000 */
[--C-:B--2---:R-:W-:Y:S05]  /*199d0*/  LOP3.LUT R69, R201, UR5, R244.reuse, 0x96, !PT ;  /* 0x00000005c9457c12 */ /* 0x104fea000f8e96f4 */
[----:B------:R-:W-:Y:S01]  /*199e0*/  IMAD.WIDE.U32 R230, R69, -0x326172a9, RZ ;  /* 0xcd9e8d5745e67825 */ /* 0x000fe200078e00ff */
[----:B---3--:R-:W-:Y:S01]  /*199f0*/  LOP3.LUT R74, R165, UR5, R244, 0x96, !PT ;  /* 0x00000005a54a7c12 */ /* 0x008fe2000f8e96f4 */
[----:B------:R-:W-:Y:S01]  /*19a00*/  UIADD3 UR5, UR37, -0x56f99767, URZ ;  /* 0xa906689925057890 */ /* 0x000fe2000fffe03f */
[----:B------:R-:W-:Y:S03]  /*19a10*/  FMNMX.FTZ R69, R42, R68, !PT ;  /* 0x000000442a457209 */ /* 0x000fe60007810000 */
[----:B------:R-:W-:Y:S01]  /*19a20*/  IMAD.WIDE.U32 R222, R74, -0x326172a9, RZ ;  /* 0xcd9e8d574ade7825 */ /* 0x000fe200078e00ff */
[----:B------:R-:W-:Y:S02]  /*19a30*/  FMNMX.FTZ R74, R43, R69, !PT ;  /* 0x000000452b4a7209 */ /* 0x000fe40007810000 */
[----:B----4-:R-:W-:Y:S02]  /*19a40*/  LOP3.LUT R68, R149, UR12, R170, 0x96, !PT ;  /* 0x0000000c95447c12 */ /* 0x010fe4000f8e96aa */
[----:B------:R-:W-:Y:S02]  /*19a50*/  FMNMX.FTZ R74, R46, R74, !PT ;  /* 0x0000004a2e4a7209 */ /* 0x000fe40007810000 */
[----:B------:R-:W-:Y:S01]  /*19a60*/  LOP3.LUT R150, R223, UR11, R148, 0x96, !PT ;  /* 0x0000000bdf967c12 */ /* 0x000fe2000f8e9694 */
[----:B------:R-:W-:Y:S01]  /*19a70*/  IMAD.WIDE.U32 R68, R68, -0x2daee0ad, RZ ;  /* 0xd2511f5344447825 */ /* 0x000fe200078e00ff */
[----:B------:R-:W-:Y:S02]  /*19a80*/  FMNMX.FTZ R74, R47, R74, !PT ;  /* 0x0000004a2f4a7209 */ /* 0x000fe40007810000 */
[----:B------:R-:W-:Y:S01]  /*19a90*/  LOP3.LUT R75, R149, UR12, R168, 0x96, !PT ;  /* 0x0000000c954b7c12 */ /* 0x000fe2000f8e96a8 */
[----:B------:R-:W-:Y:S01]  /*19aa0*/  IMAD.WIDE.U32 R150, R150, -0x2daee0ad, RZ ;  /* 0xd2511f5396967825 */ /* 0x000fe200078e00ff */
[----:B------:R-:W-:Y:S02]  /*19ab0*/  FMNMX.FTZ R74, R58, R74, !PT ;  /* 0x0000004a3a4a7209 */ /* 0x000fe40007810000 */
[----:B------:R-:W-:Y:S02]  /*19ac0*/  LOP3.LUT R140, R69, UR4, R164, 0x96, !PT ;  /* 0x00000004458c7c12 */ /* 0x000fe4000f8e96a4 */
[----:B------:R-:W-:Y:S02]  /*19ad0*/  FMNMX.FTZ R74, R59, R74, !PT ;  /* 0x0000004a3b4a7209 */ /* 0x000fe40007810000 */
[----:B------:R-:W-:Y:S01]  /*19ae0*/  LOP3.LUT R144, R151, UR9, R68, 0x96, !PT ;  /* 0x0000000997907c12 */ /* 0x000fe2000f8e9644 */
[----:B------:R-:W-:Y:S01]  /*19af0*/  IMAD.WIDE.U32 R68, R75, -0x2daee0ad, RZ ;  /* 0xd2511f534b447825 */ /* 0x000fe200078e00ff */
[----:B------:R-:W-:Y:S01]  /*19b00*/  FMNMX.FTZ R74, R62, R74, !PT ;  /* 0x0000004a3e4a7209 */ /* 0x000fe20007810000 */
[----:B------:R-:W1:Y:S01]  /*19b10*/  SHFL.BFLY PT, R151, R2, 0x1, 0x1f ;  /* 0x0c201f0002977f89 */ /* 0x000e6200000e0000 */
[----:B------:R-:W-:Y:S01]  /*19b20*/  LOP3.LUT R148, R231, UR11, R148, 0x96, !PT ;  /* 0x0000000be7947c12 */ /* 0x000fe2000f8e9694 */
[----:B------:R-:W-:Y:S01]  /*19b30*/  FMUL.FTZ R75, R70, c[0x0][0x23c] ;  /* 0x00008f00464b7a20 */ /* 0x000fe20000410000 */
[----:B------:R-:W-:Y:S01]  /*19b40*/  FMNMX.FTZ R71, R63, R74, !PT ;  /* 0x0000004a3f477209 */ /* 0x000fe20007810000 */
[----:B------:R-:W-:Y:S01]  /*19b50*/  IMAD.WIDE.U32 R144, R144, -0x326172a9, RZ ;  /* 0xcd9e8d5790907825 */ /* 0x000fe200078e00ff */
[----:B------:R-:W-:Y:S02]  /*19b60*/  LOP3.LUT R141, R69, UR4, R200, 0x96, !PT ;  /* 0x00000004458d7c12 */ /* 0x000fe4000f8e96c8 */
[----:B------:R-:W-:Y:S01]  /*19b70*/  FSEL R74, R75, RZ, P1 ;  /* 0x000000ff4b4a7208 */ /* 0x000fe20000800000 */
[----:B------:R-:W-:Y:S04]  /*19b80*/  IMAD.WIDE.U32 R148, R148, -0x2daee0ad, RZ ;  /* 0xd2511f5394947825 */ /* 0x000fe800078e00ff */
[----:B------:R-:W-:Y:S01]  /*19b90*/  FFMA.FTZ R4, R4, c[0x0][0x23c], -R74 ;  /* 0x00008f0004047a23 */ /* 0x000fe2000001084a */
[----:B------:R-:W-:Y:S01]  /*19ba0*/  LOP3.LUT R142, R149, UR9, R68, 0x96, !PT ;  /* 0x00000009958e7c12 */ /* 0x000fe2000f8e9644 */
[--C-:B------:R-:W-:Y:S02]  /*19bb0*/  FFMA.FTZ R5, R5, c[0x0][0x23c], -R74.reuse ;  /* 0x00008f0005057a23 */ /* 0x100fe4000001084a */
[----:B------:R2:W-:Y:S01]  /*19bc0*/  MUFU.EX2 R224, R4 ;  /* 0x0000000400e07308 */ /* 0x0005e20000000800 */
[----:B------:R-:W-:Y:S04]  /*19bd0*/  IMAD.WIDE.U32 R68, R140, -0x326172a9, RZ ;  /* 0xcd9e8d578c447825 */ /* 0x000fe800078e00ff */
[----:B------:R-:W-:Y:S01]  /*19be0*/  FFMA.FTZ R229, R48, c[0x0][0x23c], -R74 ;  /* 0x00008f0030e57a23 */ /* 0x000fe2000001084a */
[----:B------:R-:W-:Y:S01]  /*19bf0*/  LOP3.LUT R147, R69, UR10, R222, 0x96, !PT ;  /* 0x0000000a45937c12 */ /* 0x000fe2000f8e96de */
[----:B------:R-:W-:Y:S01]  /*19c00*/  FFMA.FTZ R240, R52, c[0x0][0x23c], -R74 ;  /* 0x00008f0034f07a23 */ /* 0x000fe2000001084a */
[----:B-1----:R-:W-:Y:S01]  /*19c10*/  FMNMX.FTZ R69, R2, R151, !PT ;  /* 0x0000009702457209 */ /* 0x002fe20007810000 */
[----:B------:R-:W-:Y:S01]  /*19c20*/  IMAD.WIDE.U32 R142, R142, -0x326172a9, RZ ;  /* 0xcd9e8d578e8e7825 */ /* 0x000fe200078e00ff */
[----:B------:R-:W-:Y:S01]  /*19c30*/  LOP3.LUT R68, R145, UR8, R68, 0x96, !PT ;  /* 0x0000000891447c12 */ /* 0x000fe2000f8e9644 */
[----:B------:R1:W3:Y:S01]  /*19c40*/  MUFU.EX2 R235, R5 ;  /* 0x0000000500eb7308 */ /* 0x0002e20000000800 */
[----:B------:R-:W-:Y:S01]  /*19c50*/  FSETP.NEU.FTZ.AND P1, PT, R69, -INF , PT ;  /* 0xff8000004500780b */ /* 0x000fe20003f3d000 */
[----:B------:R-:W-:Y:S01]  /*19c60*/  IMAD.WIDE.U32 R140, R141, -0x326172a9, RZ ;  /* 0xcd9e8d578d8c7825 */ /* 0x000fe200078e00ff */
[----:B------:R-:W4:Y:S03]  /*19c70*/  SHFL.BFLY PT, R145, R71, 0x2, 0x1f ;  /* 0x0c401f0047917f89 */ /* 0x000f2600000e0000 */
[----:B------:R-:W-:Y:S01]  /*19c80*/  FFMA.FTZ R179, R65, c[0x0][0x23c], -R74 ;  /* 0x00008f0041b37a23 */ /* 0x000fe2000001084a */
[----:B------:R-:W-:Y:S01]  /*19c90*/  LOP3.LUT R2, R143, UR8, R140, 0x96, !PT ;  /* 0x000000088f027c12 */ /* 0x000fe2000f8e968c */
[----:B------:R-:W-:Y:S01]  /*19ca0*/  IMAD.WIDE.U32 R152, R68, -0x2daee0ad, RZ ;  /* 0xd2511f5344987825 */ /* 0x000fe200078e00ff */
[----:B------:R-:W-:Y:S03]  /*19cb0*/  FMNMX.FTZ R68, R146, R156, !PT ;  /* 0x0000009c92447209 */ /* 0x000fe60007810000 */
[----:B------:R-:W-:Y:S01]  /*19cc0*/  IMAD.WIDE.U32 R192, R2, -0x2daee0ad, RZ ;  /* 0xd2511f5302c07825 */ /* 0x000fe200078e00ff */
[----:B--2---:R-:W-:Y:S03]  /*19cd0*/  LOP3.LUT R4, R141, UR10, R230, 0x96, !PT ;  /* 0x0000000a8d047c12 */ /* 0x004fe6000f8e96e6 */
[----:B------:R-:W-:Y:S02]  /*19ce0*/  FMUL.FTZ R75, R69, c[0x0][0x23c] ;  /* 0x00008f00454b7a20 */ /* 0x000fe40000410000 */
[--C-:B------:R-:W-:Y:S02]  /*19cf0*/  FFMA.FTZ R194, R21, c[0x0][0x23c], -R74.reuse ;  /* 0x00008f0015c27a23 */ /* 0x100fe4000001084a */
[----:B------:R-:W-:Y:S01]  /*19d00*/  FFMA.FTZ R202, R33, c[0x0][0x23c], -R74 ;  /* 0x00008f0021ca7a23 */ /* 0x000fe2000001084a */
[----:B------:R-:W-:Y:S01]  /*19d10*/  FSEL R75, R75, RZ, P1 ;  /* 0x000000ff4b4b7208 */ /* 0x000fe20000800000 */
[----:B------:R-:W-:Y:S01]  /*19d20*/  IMAD.WIDE.U32 R140, R147, -0x2daee0ad, RZ ;  /* 0xd2511f53938c7825 */ /* 0x000fe200078e00ff */
[----:B------:R-:W-:Y:S03]  /*19d30*/  FSETP.NEU.FTZ.AND P1, PT, R68, -INF , PT ;  /* 0xff8000004400780b */ /* 0x000fe60003f3d000 */
[----:B-1----:R-:W-:Y:S01]  /*19d40*/  IMAD.WIDE.U32 R4, R4, -0x2daee0ad, RZ ;  /* 0xd2511f5304047825 */ /* 0x002fe200078e00ff */
[----:B------:R-:W-:Y:S02]  /*19d50*/  LOP3.LUT R150, R141, UR7, R150, 0x96, !PT ;  /* 0x000000078d967c12 */ /* 0x000fe4000f8e9696 */
[----:B------:R-:W-:Y:S01]  /*19d60*/  LOP3.LUT R147, R153, UR5, R140, 0x96, !PT ;  /* 0x0000000599937c12 */ /* 0x000fe2000f8e968c */
[--C-:B------:R-:W-:Y:S01]  /*19d70*/  FFMA.FTZ R198, R34, c[0x0][0x23c], -R75.reuse ;  /* 0x00008f0022c67a23 */ /* 0x100fe2000001084b */
[----:B------:R-:W-:Y:S01]  /*19d80*/  LOP3.LUT R149, R193, UR5, R4, 0x96, !PT ;  /* 0x00000005c1957c12 */ /* 0x000fe2000f8e9604 */
[--C-:B------:R-:W-:Y:S01]  /*19d90*/  FFMA.FTZ R4, R7, c[0x0][0x23c], -R75.reuse ;  /* 0x00008f0007047a23 */ /* 0x100fe2000001084b */
[----:B------:R-:W-:Y:S01]  /*19da0*/  LOP3.LUT R148, R5, UR7, R148, 0x96, !PT ;  /* 0x0000000705947c12 */ /* 0x000fe2000f8e9694 */
[----:B------:R-:W-:Y:S01]  /*19db0*/  FMUL.FTZ R7, R68, c[0x0][0x23c] ;  /* 0x00008f0044077a20 */ /* 0x000fe20000410000 */
[----:B----4-:R-:W-:Y:S01]  /*19dc0*/  FMNMX.FTZ R71, R71, R145, !PT ;  /* 0x0000009147477209 */ /* 0x010fe20007810000 */
[--C-:B------:R-:W-:Y:S01]  /*19dd0*/  FFMA.FTZ R213, R39, c[0x0][0x23c], -R75.reuse ;  /* 0x00008f0027d57a23 */ /* 0x100fe2000001084b */
[----:B------:R1:W-:Y:S01]  /*19de0*/  MUFU.EX2 R232, R4 ;  /* 0x0000000400e87308 */ /* 0x0003e20000000800 */
[----:B------:R-:W-:Y:S01]  /*19df0*/  FFMA.FTZ R236, R55, c[0x0][0x23c], -R75 ;  /* 0x00008f0037ec7a23 */ /* 0x000fe2000001084b */
[----:B------:R-:W-:Y:S01]  /*19e00*/  FSEL R7, R7, RZ, P1 ;  /* 0x000000ff07077208 */ /* 0x000fe20000800000 */
[----:B------:R-:W-:Y:S01]  /*19e10*/  IMAD.WIDE.U32 R150, R150, -0x326172a9, RZ ;  /* 0xcd9e8d5796967825 */ /* 0x000fe200078e00ff */
[----:B------:R-:W2:Y:S03]  /*19e20*/  SHFL.BFLY PT, R140, R71, 0x1, 0x1f ;  /* 0x0c201f00478c7f89 */ /* 0x000ea600000e0000 */
[----:B------:R-:W-:Y:S01]  /*19e30*/  FFMA.FTZ R8, R8, c[0x0][0x23c], -R7 ;  /* 0x00008f0008087a23 */ /* 0x000fe20000010807 */
[----:B------:R-:W-:Y:S01]  /*19e40*/  LOP3.LUT R189, R151, UR6, R144, 0x96, !PT ;  /* 0x0000000697bd7c12 */ /* 0x000fe2000f8e9690 */
[----:B------:R-:W-:Y:S02]  /*19e50*/  FFMA.FTZ R6, R6, c[0x0][0x23c], -R75 ;  /* 0x00008f0006067a23 */ /* 0x000fe4000001084b */
[----:B------:R4:W-:Y:S01]  /*19e60*/  MUFU.EX2 R151, R8 ;  /* 0x0000000800977308 */ /* 0x0009e20000000800 */
[----:B------:R-:W-:Y:S04]  /*19e70*/  IMAD.WIDE.U32 R146, R147, -0x326172a9, RZ ;  /* 0xcd9e8d5793927825 */ /* 0x000fe800078e00ff */
[--C-:B------:R-:W-:Y:S01]  /*19e80*/  FFMA.FTZ R178, R61, c[0x0][0x23c], -R7.reuse ;  /* 0x00008f003db27a23 */ /* 0x100fe20000010807 */
[----:B------:R-:W-:Y:S01]  /*19e90*/  LOP3.LUT R2, R147, UR13, R150, 0x96, !PT ;  /* 0x0000000d93027c12 */ /* 0x000fe2000f8e9696 */
[----:B------:R-:W-:Y:S02]  /*19ea0*/  FFMA.FTZ R9, R9, c[0x0][0x23c], -R7 ;  /* 0x00008f0009097a23 */ /* 0x000fe40000010807 */
[----:B------:R-:W-:Y:S01]  /*19eb0*/  FFMA.FTZ R249, R66, c[0x0][0x23c], -R75 ;  /* 0x00008f0042f97a23 */ /* 0x000fe2000001084b */
[----:B------:R-:W-:Y:S01]  /*19ec0*/  LOP3.LUT R5, R2, 0xffff, RZ, 0xc0, !PT ;  /* 0x0000ffff02057812 */ /* 0x000fe200078ec0ff */
[----:B------:R2:W2:Y:S01]  /*19ed0*/  MUFU.EX2 R225, R6 ;  /* 0x0000000600e17308 */ /* 0x0004a20000000800 */
[--C-:B------:R-:W-:Y:S01]  /*19ee0*/  FFMA.FTZ R203, R28, c[0x0][0x23c], -R7.reuse ;  /* 0x00008f001ccb7a23 */ /* 0x100fe20000010807 */
[----:B-1----:R-:W-:Y:S01]  /*19ef0*/  SHF.R.U32.HI R4, RZ, 0x10, R2 ;  /* 0x00000010ff047819 */ /* 0x002fe20000011602 */
[----:B------:R-:W-:Y:S01]  /*19f00*/  FFMA.FTZ R205, R29, c[0x0][0x23c], -R7 ;  /* 0x00008f001dcd7a23 */ /* 0x000fe20000010807 */
[----:B------:R-:W-:Y:S01]  /*19f10*/  SHF.R.U32.HI R5, RZ, 0x8, R5 ;  /* 0x00000008ff057819 */ /* 0x000fe20000011605 */
[----:B------:R-:W-:Y:S01]  /*19f20*/  IMAD.WIDE.U32 R156, R148, -0x326172a9, RZ ;  /* 0xcd9e8d57949c7825 */ /* 0x000fe200078e00ff */
[----:B------:R-:W-:Y:S02]  /*19f30*/  LOP3.LUT R4, R4, 0xff, RZ, 0xc0, !PT ;  /* 0x000000ff04047812 */ /* 0x000fe400078ec0ff */
[----:B------:R-:W-:Y:S01]  /*19f40*/  LOP3.LUT R5, R5, 0xffff, RZ, 0xc0, !PT ;  /* 0x0000ffff05057812 */ /* 0x000fe200078ec0ff */
[----:B------:R-:W-:Y:S01]  /*19f50*/  IMAD.WIDE.U32 R148, R149, -0x326172a9, RZ ;  /* 0xcd9e8d5795947825 */ /* 0x000fe200078e00ff */
[C---:B------:R-:W-:Y:S01]  /*19f60*/  ISETP.GE.U32.AND P4, PT, R237.reuse, R4, PT ;  /* 0x00000004ed00720c */ /* 0x040fe20003f86070 */
[----:B------:R-:W1:Y:S01]  /*19f70*/  MUFU.EX2 R227, R9 ;  /* 0x0000000900e37308 */ /* 0x000e620000000800 */
[----:B------:R-:W-:Y:S01]  /*19f80*/  ISETP.GE.U32.AND P5, PT, R237, R5, PT ;  /* 0x00000005ed00720c */ /* 0x000fe20003fa6070 */
[--C-:B------:R-:W-:Y:S01]  /*19f90*/  FFMA.FTZ R210, R40, c[0x0][0x23c], -R7.reuse ;  /* 0x00008f0028d27a23 */ /* 0x100fe20000010807 */
[----:B----4-:R-:W-:Y:S01]  /*19fa0*/  LOP3.LUT R8, R149, UR13, R156, 0x96, !PT ;  /* 0x0000000d95087c12 */ /* 0x010fe2000f8e969c */
[--C-:B------:R-:W-:Y:S01]  /*19fb0*/  FFMA.FTZ R214, R41, c[0x0][0x23c], -R7.reuse ;  /* 0x00008f0029d67a23 */ /* 0x100fe20000010807 */
[----:B------:R-:W-:Y:S01]  /*19fc0*/  SHF.R.U32.HI R5, RZ, 0x18, R2 ;  /* 0x00000018ff057819 */ /* 0x000fe20000011602 */
[--C-:B------:R-:W-:Y:S01]  /*19fd0*/  FFMA.FTZ R219, R44, c[0x0][0x23c], -R7.reuse ;  /* 0x00008f002cdb7a23 */ /* 0x100fe20000010807 */
[----:B---3--:R-:W-:Y:S01]  /*19fe0*/  F2FP.PACK_AB R4, R235, R224 ;  /* 0x000000e0eb04723e */ /* 0x008fe200000000ff */
[--C-:B------:R-:W-:Y:S01]  /*19ff0*/  FFMA.FTZ R220, R45, c[0x0][0x23c], -R7.reuse ;  /* 0x00008f002ddc7a23 */ /* 0x100fe20000010807 */
[----:B------:R-:W-:Y:S01]  /*1a000*/  ISETP.GE.U32.AND P3, PT, R237, R5, PT ;  /* 0x00000005ed00720c */ /* 0x000fe20003f66070 */
[--C-:B------:R-:W-:Y:S01]  /*1a010*/  FFMA.FTZ R243, R56, c[0x0][0x23c], -R7.reuse ;  /* 0x00008f0038f37a23 */ /* 0x100fe20000010807 */
[----:B------:R-:W-:Y:S01]  /*1a020*/  LOP3.LUT R218, R157, UR6, R142, 0x96, !PT ;  /* 0x000000069dda7c12 */ /* 0x000fe2000f8e968e */
[--C-:B------:R-:W-:Y:S01]  /*1a030*/  FFMA.FTZ R247, R57, c[0x0][0x23c], -R7.reuse ;  /* 0x00008f0039f77a23 */ /* 0x100fe20000010807 */
[----:B--2---:R-:W-:Y:S01]  /*1a040*/  LOP3.LUT R6, R2, 0xff, RZ, 0xc0, !PT ;  /* 0x000000ff02067812 */ /* 0x004fe200078ec0ff */
[----:B------:R-:W-:Y:S01]  /*1a050*/  FFMA.FTZ R251, R60, c[0x0][0x23c], -R7 ;  /* 0x00008f003cfb7a23 */ /* 0x000fe20000010807 */
[----:B------:R-:W-:Y:S01]  /*1a060*/  LOP3.LUT R2, R8, 0xff, RZ, 0xc0, !PT ;  /* 0x000000ff08027812 */ /* 0x000fe200078ec0ff */
[--C-:B------:R-:W-:Y:S01]  /*1a070*/  FFMA.FTZ R228, R49, c[0x0][0x23c], -R74.reuse ;  /* 0x00008f0031e47a23 */ /* 0x100fe2000001084a */
[----:B------:R-:W-:Y:S01]  /*1a080*/  ISETP.GE.U32.AND P6, PT, R237, R6, PT ;  /* 0x00000006ed00720c */ /* 0x000fe20003fc6070 */
[--C-:B------:R-:W-:Y:S01]  /*1a090*/  FFMA.FTZ R239, R53, c[0x0][0x23c], -R74.reuse ;  /* 0x00008f0035ef7a23 */ /* 0x100fe2000001084a */
[----:B------:R-:W-:Y:S01]  /*1a0a0*/  ISETP.GE.U32.AND P2, PT, R237, R2, PT ;  /* 0x00000002ed00720c */ /* 0x000fe20003f46070 */
[----:B------:R-:W-:Y:S01]  /*1a0b0*/  FFMA.FTZ R199, R32, c[0x0][0x23c], -R74 ;  /* 0x00008f0020c77a23 */ /* 0x000fe2000001084a */
[----:B------:R-:W-:Y:S01]  /*1a0c0*/  PRMT R2, R4, 0x7632, R2 ;  /* 0x0000763204027816 */ /* 0x000fe20000000002 */
[--C-:B------:R-:W-:Y:S01]  /*1a0d0*/  FFMA.FTZ R216, R36, c[0x0][0x23c], -R74.reuse ;  /* 0x00008f0024d87a23 */ /* 0x100fe2000001084a */
[----:B------:R-:W-:Y:S01]  /*1a0e0*/  F2FP.PACK_AB R5, R232, R225 ;  /* 0x000000e1e805723e */ /* 0x000fe200000000ff */
[----:B------:R-:W-:Y:S01]  /*1a0f0*/  FFMA.FTZ R217, R37, c[0x0][0x23c], -R74 ;  /* 0x00008f0025d97a23 */ /* 0x000fe2000001084a */
[----:B------:R-:W-:Y:S01]  /*1a100*/  PRMT R144, R4, 0x5410, R2 ;  /* 0x0000541004907816 */ /* 0x000fe20000000002 */
[----:B------:R-:W-:Y:S01]  /*1a110*/  @!P5 HADD2 R163, -R2.H0_H0, -RZ.H0_H0 ;  /* 0xa00000ff02a3d230 */ /* 0x000fe20000000900 */
[----:B------:R-:W-:Y:S01]  /*1a120*/  PRMT R6, R5, 0x7632, R6 ;  /* 0x0000763205067816 */ /* 0x000fe20000000006 */
[----:B------:R-:W-:Y:S01]  /*1a130*/  @!P4 HADD2 R162, -R5.H0_H0, -RZ.H0_H0 ;  /* 0xa00000ff05a2c230 */ /* 0x000fe20000000900 */
[----:B------:R-:W-:Y:S01]  /*1a140*/  FMNMX.FTZ R71, R71, R140, !PT ;  /* 0x0000008c47477209 */ /* 0x000fe20007810000 */
[----:B------:R-:W-:Y:S01]  /*1a150*/  @!P6 HADD2 R158, -R4.H0_H0, -RZ.H0_H0 ;  /* 0xa00000ff049ee230 */ /* 0x000fe20000000900 */
[----:B------:R-:W-:Y:S01]  /*1a160*/  PRMT R143, R163, 0x7610, R143 ;  /* 0x00007610a38f7816 */ /* 0x000fe2000000008f */
[----:B------:R-:W-:Y:S01]  /*1a170*/  @!P3 HADD2 R161, -R6.H0_H0, -RZ.H0_H0 ;  /* 0xa00000ff06a1b230 */ /* 0x000fe20000000900 */
[----:B------:R-:W-:Y:S01]  /*1a180*/  PRMT R145, R162, 0x7610, R145 ;  /* 0x00007610a2917816 */ /* 0x000fe20000000091 */
[----:B------:R-:W-:Y:S01]  /*1a190*/  IMAD.MOV.U32 R32, RZ, RZ, R170 ;  /* 0x000000ffff207224 */ /* 0x000fe200078e00aa */
[----:B------:R-:W-:Y:S01]  /*1a1a0*/  @!P5 PRMT R2, R143, 0x5410, RZ ;  /* 0x000054108f02d816 */ /* 0x000fe200000000ff */
[----:B------:R2:W-:Y:S01]  /*1a1b0*/  @!P6 STL.S16 [R1+0x78], R158 ;  /* 0x0000789e0100e387 */ /* 0x0005e20000100600 */
[----:B------:R-:W-:Y:S01]  /*1a1c0*/  PRMT R143, R5, 0x5410, R6 ;  /* 0x00005410058f7816 */ /* 0x000fe20000000006 */
[----:B------:R-:W-:Y:S01]  /*1a1d0*/  FFMA.FTZ R170, R25, c[0x0][0x23c], -R7 ;  /* 0x00008f0019aa7a23 */ /* 0x000fe20000010807 */
[----:B------:R-:W-:Y:S01]  /*1a1e0*/  @!P4 PRMT R5, R145, 0x5410, RZ ;  /* 0x000054109105c816 */ /* 0x000fe200000000ff */
[----:B------:R1:W-:Y:S01]  /*1a1f0*/  STG.E.U16 [R154.64+0x2], R2 ;  /* 0x000002029a007986 */ /* 0x0003e2000c101522 */
[----:B------:R-:W-:Y:S01]  /*1a200*/  PRMT R153, R158, 0x7610, R153 ;  /* 0x000076109e997816 */ /* 0x000fe20000000099 */
[----:B------:R-:W-:Y:S01]  /*1a210*/  IMAD.MOV.U32 R33, RZ, RZ, R171 ;  /* 0x000000ffff217224 */ /* 0x000fe200078e00ab */
[----:B------:R-:W-:Y:S01]  /*1a220*/  PRMT R142, R161, 0x7610, R142 ;  /* 0x00007610a18e7816 */ /* 0x000fe2000000008e */
[----:B------:R-:W-:Y:S01]  /*1a230*/  @!P5 STL.S16 [R1+0x80], R163 ;  /* 0x000080a30100d387 */ /* 0x000fe20000100600 */
[----:B------:R-:W-:Y:S01]  /*1a240*/  @!P6 PRMT R4, R153, 0x5410, RZ ;  /* 0x000054109904e816 */ /* 0x000fe200000000ff */
[----:B------:R-:W-:Y:S01]  /*1a250*/  MUFU.EX2 R170, R170 ;  /* 0x000000aa00aa7308 */ /* 0x000fe20000000800 */
[----:B------:R-:W-:Y:S01]  /*1a260*/  @!P3 PRMT R6, R142, 0x5410, RZ ;  /* 0x000054108e06b816 */ /* 0x000fe200000000ff */
[----:B------:R3:W-:Y:S01]  /*1a270*/  @!P4 STL.S16 [R1+0x7c], R162 ;  /* 0x00007ca20100c387 */ /* 0x0007e20000100600 */
[----:B------:R-:W-:Y:S01]  /*1a280*/  LOP3.LUT R204, R148, 0xff, RZ, 0xc0, !PT ;  /* 0x000000ff94cc7812 */ /* 0x000fe200078ec0ff */
[----:B------:R-:W-:Y:S02]  /*1a290*/  IMAD.MOV.U32 R21, RZ, RZ, R169 ;  /* 0x000000ffff157224 */ /* 0x000fe400078e00a9 */
[----:B------:R-:W-:Y:S01]  /*1a2a0*/  @!P3 STL.S16 [R1+0x94], R161 ;  /* 0x000094a10100b387 */ /* 0x000fe20000100600 */
[--C-:B------:R-:W-:Y:S02]  /*1a2b0*/  FFMA.FTZ R169, R24, c[0x0][0x23c], -R7.reuse ;  /* 0x00008f0018a97a23 */ /* 0x100fe40000010807 */
[----:B------:R-:W-:Y:S01]  /*1a2c0*/  IMAD.MOV.U32 R36, RZ, RZ, R164 ;  /* 0x000000ffff247224 */ /* 0x000fe200078e00a4 */
[----:B------:R4:W-:Y:S01]  /*1a2d0*/  STG.E.U16 [R154.64], R4 ;  /* 0x000000049a007986 */ /* 0x0009e2000c101522 */
[----:B------:R-:W-:Y:S02]  /*1a2e0*/  FFMA.FTZ R164, R12, c[0x0][0x23c], -R7 ;  /* 0x00008f000ca47a23 */ /* 0x000fe40000010807 */
[----:B------:R-:W-:Y:S01]  /*1a2f0*/  IMAD.MOV.U32 R37, RZ, RZ, R165 ;  /* 0x000000ffff257224 */ /* 0x000fe200078e00a5 */
[----:B------:R-:W-:Y:S01]  /*1a300*/  MUFU.EX2 R169, R169 ;  /* 0x000000a900a97308 */ /* 0x000fe20000000800 */
[----:B--2---:R-:W-:Y:S01]  /*1a310*/  IADD3 R158, P1, R154, UR22, RZ ;  /* 0x000000169a9e7c10 */ /* 0x004fe2000ff3e0ff */
[----:B------:R-:W-:Y:S02]  /*1a320*/  FFMA.FTZ R165, R13, c[0x0][0x23c], -R7 ;  /* 0x00008f000da57a23 */ /* 0x000fe40000010807 */
[--C-:B------:R-:W-:Y:S01]  /*1a330*/  FFMA.FTZ R18, R18, c[0x0][0x23c], -R75.reuse ;  /* 0x00008f0012127a23 */ /* 0x100fe2000001084b */
[----:B------:R-:W-:Y:S01]  /*1a340*/  IADD3.X R159, R155, UR21, RZ, P1, !PT ;  /* 0x000000159b9f7c10 */ /* 0x000fe20008ffe4ff */
[--C-:B------:R-:W-:Y:S01]  /*1a350*/  FFMA.FTZ R19, R19, c[0x0][0x23c], -R75.reuse ;  /* 0x00008f0013137a23 */ /* 0x100fe2000001084b */
[----:B-1----:R-:W-:Y:S01]  /*1a360*/  F2FP.PACK_AB R2, R227, R151 ;  /* 0x00000097e302723e */ /* 0x002fe200000000ff */
[----:B------:R-:W-:Y:S02]  /*1a370*/  FFMA.FTZ R171, R22, c[0x0][0x23c], -R75 ;  /* 0x00008f0016ab7a23 */ /* 0x000fe4000001084b */
[----:B------:R1:W-:Y:S01]  /*1a380*/  STG.E.U16 [R158.64], R5 ;  /* 0x000000059e007986 */ /* 0x0003e2000c101522 */
[----:B------:R-:W-:Y:S01]  /*1a390*/  PRMT R141, R2, 0x7632, R141 ;  /* 0x00007632028d7816 */ /* 0x000fe2000000008d */
[----:B------:R-:W-:Y:S01]  /*1a3a0*/  @!P2 HADD2 R160, -R2.H0_H0, -RZ.H0_H0 ;  /* 0xa00000ff02a0a230 */ /* 0x000fe20000000900 */
[----:B---3--:R-:W-:Y:S01]  /*1a3b0*/  IADD3 R162, P3, R154, UR25, RZ ;  /* 0x000000199aa27c10 */ /* 0x008fe2000ff7e0ff */
[----:B------:R-:W-:Y:S01]  /*1a3c0*/  STG.E.U16 [R158.64+0x2], R6 ;  /* 0x000002069e007986 */ /* 0x000fe2000c101522 */
[----:B------:R-:W-:Y:S01]  /*1a3d0*/  PRMT R145, R2, 0x5410, R141 ;  /* 0x0000541002917816 */ /* 0x000fe2000000008d */
[----:B------:R-:W-:Y:S01]  /*1a3e0*/  MUFU.EX2 R171, R171 ;  /* 0x000000ab00ab7308 */ /* 0x000fe20000000800 */
[----:B------:R-:W-:Y:S01]  /*1a3f0*/  PRMT R9, R160, 0x7610, R9 ;  /* 0x00007610a0097816 */ /* 0x000fe20000000009 */
[----:B------:R2:W-:Y:S01]  /*1a400*/  @!P2 STL.S16 [R1+0x90], R160 ;  /* 0x000090a00100a387 */ /* 0x0005e20000100600 */
[----:B------:R-:W-:Y:S01]  /*1a410*/  IADD3.X R163, R155, UR24, RZ, P3, !PT ;  /* 0x000000189ba37c10 */ /* 0x000fe20009ffe4ff */
[--C-:B------:R-:W-:Y:S01]  /*1a420*/  FFMA.FTZ R190, R23, c[0x0][0x23c], -R75.reuse ;  /* 0x00008f0017be7a23 */ /* 0x100fe2000001084b */
[----:B------:R-:W-:Y:S01]  /*1a430*/  @!P2 PRMT R2, R9, 0x5410, RZ ;  /* 0x000054100902a816 */ /* 0x000fe200000000ff */
[--C-:B------:R-:W-:Y:S01]  /*1a440*/  FFMA.FTZ R212, R38, c[0x0][0x23c], -R75.reuse ;  /* 0x00008f0026d47a23 */ /* 0x100fe2000001084b */
[----:B----4-:R-:W-:Y:S01]  /*1a450*/  IADD3 R4, P1, R158, UR28, RZ ;  /* 0x0000001c9e047c10 */ /* 0x010fe2000ff3e0ff */
[----:B------:R3:W4:Y:S01]  /*1a460*/  LDL.S16 R9, [R1+0x84] ;  /* 0x0000840001097983 */ /* 0x0007220000100600 */
[--C-:B------:R-:W-:Y:S02]  /*1a470*/  FFMA.FTZ R221, R50, c[0x0][0x23c], -R75.reuse ;  /* 0x00008f0032dd7a23 */ /* 0x100fe4000001084b */
[--C-:B------:R-:W-:Y:S02]  /*1a480*/  FFMA.FTZ R226, R51, c[0x0][0x23c], -R75.reuse ;  /* 0x00008f0033e27a23 */ /* 0x100fe4000001084b */
[--C-:B------:R-:W-:Y:S02]  /*1a490*/  FFMA.FTZ R238, R54, c[0x0][0x23c], -R75.reuse ;  /* 0x00008f0036ee7a23 */ /* 0x100fe4000001084b */
[----:B------:R-:W-:Y:S02]  /*1a4a0*/  FFMA.FTZ R252, R67, c[0x0][0x23c], -R75 ;  /* 0x00008f0043fc7a23 */ /* 0x000fe4000001084b */
[--C-:B------:R-:W-:Y:S02]  /*1a4b0*/  FFMA.FTZ R16, R16, c[0x0][0x23c], -R74.reuse ;  /* 0x00008f0010107a23 */ /* 0x100fe4000001084a */
[----:B------:R-:W-:Y:S01]  /*1a4c0*/  FFMA.FTZ R17, R17, c[0x0][0x23c], -R74 ;  /* 0x00008f0011117a23 */ /* 0x000fe2000001084a */
[----:B-1----:R-:W-:Y:S01]  /*1a4d0*/  IADD3.X R5, R159, UR23, RZ, P1, !PT ;  /* 0x000000179f057c10 */ /* 0x002fe20008ffe4ff */
[----:B------:R-:W-:Y:S01]  /*1a4e0*/  FADD.FTZ R0, -R68, R0 ;  /* 0x0000000044007221 */ /* 0x000fe20000010100 */
[----:B------:R-:W-:Y:S01]  /*1a4f0*/  MUFU.EX2 R195, R16 ;  /* 0x0000001000c37308 */ /* 0x000fe20000000800 */
[----:B------:R-:W-:Y:S02]  /*1a500*/  FFMA.FTZ R193, R20, c[0x0][0x23c], -R74 ;  /* 0x00008f0014c17a23 */ /* 0x000fe4000001084a */
[----:B------:R1:W-:Y:S01]  /*1a510*/  STG.E.U16 [R4.64], R2 ;  /* 0x0000000204007986 */ /* 0x0003e2000c101522 */
[----:B--2---:R-:W-:Y:S01]  /*1a520*/  IADD3 R160, P3, R154, UR27, RZ ;  /* 0x0000001b9aa07c10 */ /* 0x004fe2000ff7e0ff */
[----:B------:R-:W-:Y:S02]  /*1a530*/  IMAD.MOV.U32 R20, RZ, RZ, R168 ;  /* 0x000000ffff147224 */ /* 0x000fe400078e00a8 */
[----:B------:R-:W-:Y:S01]  /*1a540*/  FFMA.FTZ R250, R64, c[0x0][0x23c], -R74 ;  /* 0x00008f0040fa7a23 */ /* 0x000fe2000001084a */
[----:B------:R-:W-:Y:S01]  /*1a550*/  IADD3.X R161, R155, UR26, RZ, P3, !PT ;  /* 0x0000001a9ba17c10 */ /* 0x000fe20009ffe4ff */
[----:B------:R-:W-:Y:S01]  /*1a560*/  IMAD.MOV.U32 R49, RZ, RZ, R37 ;  /* 0x000000ffff317224 */ /* 0x000fe200078e0025 */
[----:B------:R-:W2:Y:S01]  /*1a570*/  MUFU.EX2 R209, R17 ;  /* 0x0000001100d17308 */ /* 0x000ea20000000800 */
[----:B------:R-:W-:Y:S09]  /*1a580*/  FMUL.FTZ R0, R0, c[0x0][0x23c] ;  /* 0x00008f0000007a20 */ /* 0x000ff20000410000 */
[----:B------:R-:W-:Y:S01]  /*1a590*/  MUFU.EX2 R193, R193 ;  /* 0x000000c100c17308 */ /* 0x000fe20000000800 */
[----:B-1----:R-:W-:Y:S02]  /*1a5a0*/  LOP3.LUT R4, R146, 0xff, RZ, 0xc0, !PT ;  /* 0x000000ff92047812 */ /* 0x002fe400078ec0ff */
[----:B------:R-:W-:Y:S02]  /*1a5b0*/  SHF.R.U32.HI R2, RZ, 0x18, R146 ;  /* 0x00000018ff027819 */ /* 0x000fe40000011692 */
[C---:B------:R-:W-:Y:S02]  /*1a5c0*/  ISETP.GE.U32.AND P4, PT, R237.reuse, R4, PT ;  /* 0x00000004ed00720c */ /* 0x040fe40003f86070 */
[----:B------:R-:W-:Y:S02]  /*1a5d0*/  SHF.R.U32.HI R5, RZ, 0x18, R8 ;  /* 0x00000018ff057819 */ /* 0x000fe40000011608 */
[C---:B------:R-:W-:Y:S02]  /*1a5e0*/  ISETP.GE.U32.AND P1, PT, R237.reuse, R2, PT ;  /* 0x00000002ed00720c */ /* 0x040fe40003f26070 */
[----:B------:R-:W-:Y:S02]  /*1a5f0*/  SHF.R.U32.HI R4, RZ, 0x10, R146 ;  /* 0x00000010ff047819 */ /* 0x000fe40000011692 */
[----:B------:R-:W-:Y:S02]  /*1a600*/  SHF.R.U32.HI R2, RZ, 0x10, R8 ;  /* 0x00000010ff027819 */ /* 0x000fe40000011608 */
[----:B------:R-:W-:Y:S02]  /*1a610*/  LOP3.LUT R8, R8, 0xffff, RZ, 0xc0, !PT ;  /* 0x0000ffff08087812 */ /* 0x000fe400078ec0ff */
[----:B------:R-:W-:Y:S02]  /*1a620*/  ISETP.GE.U32.AND P5, PT, R237, R5, PT ;  /* 0x00000005ed00720c */ /* 0x000fe40003fa6070 */
[----:B------:R-:W-:Y:S02]  /*1a630*/  LOP3.LUT R5, R4, 0xff, RZ, 0xc0, !PT ;  /* 0x000000ff04057812 */ /* 0x000fe400078ec0ff */
[----:B------:R-:W-:Y:S02]  /*1a640*/  SHF.R.U32.HI R4, RZ, 0x8, R8 ;  /* 0x00000008ff047819 */ /* 0x000fe40000011608 */
[----:B------:R-:W-:Y:S02]  /*1a650*/  @P4 LOP3.LUT R187, R187, 0x20000000, RZ, 0xfc, !PT ;  /* 0x20000000bbbb4812 */ /* 0x000fe400078efcff */
[----:B------:R-:W-:Y:S02]  /*1a660*/  LOP3.LUT R4, R4, 0xffff, RZ, 0xc0, !PT ;  /* 0x0000ffff04047812 */ /* 0x000fe400078ec0ff */
[----:B------:R-:W-:Y:S02]  /*1a670*/  FSETP.NEU.FTZ.AND P4, PT, R71, -INF , PT ;  /* 0xff8000004700780b */ /* 0x000fe40003f9d000 */
[----:B------:R-:W-:Y:S01]  /*1a680*/  ISETP.GE.U32.AND P0, PT, R237, R4, PT ;  /* 0x00000004ed00720c */ /* 0x000fe20003f06070 */
[----:B------:R-:W-:Y:S01]  /*1a690*/  FMUL.FTZ R4, R71, c[0x0][0x23c] ;  /* 0x00008f0047047a20 */ /* 0x000fe20000410000 */
[----:B------:R-:W-:Y:S02]  /*1a6a0*/  LOP3.LUT R2, R2, 0xff, RZ, 0xc0, !PT ;  /* 0x000000ff02027812 */ /* 0x000fe400078ec0ff */
[----:B--2---:R-:W-:Y:S02]  /*1a6b0*/  F2FP.PACK_AB R74, R209, R195 ;  /* 0x000000c3d14a723e */ /* 0x004fe400000000ff */
[----:B------:R-:W-:Y:S02]  /*1a6c0*/  FSEL R4, R4, RZ, P4 ;  /* 0x000000ff04047208 */ /* 0x000fe40002000000 */
[----:B------:R-:W-:Y:S02]  /*1a6d0*/  ISETP.GE.U32.AND P6, PT, R237, R2, PT ;  /* 0x00000002ed00720c */ /* 0x000fe40003fc6070 */
[----:B------:R-:W-:Y:S01]  /*1a6e0*/  LOP3.LUT R2, R146, 0xffff, RZ, 0xc0, !PT ;  /* 0x0000ffff92027812 */ /* 0x000fe200078ec0ff */
[--C-:B------:R-:W-:Y:S01]  /*1a6f0*/  FFMA.FTZ R10, R10, c[0x0][0x23c], -R4.reuse ;  /* 0x00008f000a0a7a23 */ /* 0x100fe20000010804 */
[----:B------:R-:W-:Y:S01]  /*1a700*/  LOP3.LUT P4, RZ, R187, 0x20000000, RZ, 0xc0, !PT ;  /* 0x20000000bbff7812 */ /* 0x000fe2000788c0ff */
[----:B------:R-:W-:Y:S01]  /*1a710*/  FFMA.FTZ R11, R11, c[0x0][0x23c], -R4 ;  /* 0x00008f000b0b7a23 */ /* 0x000fe20000010804 */
[----:B------:R-:W-:Y:S01]  /*1a720*/  SHF.R.U32.HI R2, RZ, 0x8, R2 ;  /* 0x00000008ff027819 */ /* 0x000fe20000011602 */
[--C-:B------:R-:W-:Y:S01]  /*1a730*/  FFMA.FTZ R177, R62, c[0x0][0x23c], -R4.reuse ;  /* 0x00008f003eb17a23 */ /* 0x100fe20000010804 */
[----:B------:R-:W-:Y:S01]  /*1a740*/  ISETP.GE.U32.AND P2, PT, R237, R5, PT ;  /* 0x00000005ed00720c */ /* 0x000fe20003f46070 */
[----:B------:R-:W-:Y:S01]  /*1a750*/  MUFU.EX2 R215, R11 ;  /* 0x0000000b00d77308 */ /* 0x000fe20000000800 */
[----:B------:R-:W-:Y:S01]  /*1a760*/  LOP3.LUT R2, R2, 0xffff, RZ, 0xc0, !PT ;  /* 0x0000ffff02027812 */ /* 0x000fe200078ec0ff */
[--C-:B------:R-:W-:Y:S01]  /*1a770*/  FFMA.FTZ R172, R63, c[0x0][0x23c], -R4.reuse ;  /* 0x00008f003fac7a23 */ /* 0x100fe20000010804 */
[----:B------:R-:W-:Y:S01]  /*1a780*/  LOP3.LUT R187, R187, 0xf7ffffff, RZ, 0xc0, !PT ;  /* 0xf7ffffffbbbb7812 */ /* 0x000fe200078ec0ff */
[--C-:B------:R-:W-:Y:S01]  /*1a790*/  FFMA.FTZ R157, R15, c[0x0][0x23c], -R4.reuse ;  /* 0x00008f000f9d7a23 */ /* 0x100fe20000010804 */
[----:B------:R-:W-:Y:S01]  /*1a7a0*/  ISETP.GE.U32.AND P3, PT, R237, R2, PT ;  /* 0x00000002ed00720c */ /* 0x000fe20003f66070 */
[--C-:B------:R-:W-:Y:S02]  /*1a7b0*/  FFMA.FTZ R168, R26, c[0x0][0x23c], -R4.reuse ;  /* 0x00008f001aa87a23 */ /* 0x100fe40000010804 */
[--C-:B------:R-:W-:Y:S02]  /*1a7c0*/  FFMA.FTZ R208, R42, c[0x0][0x23c], -R4.reuse ;  /* 0x00008f002ad07a23 */ /* 0x100fe40000010804 */
[----:B------:R-:W1:Y:S01]  /*1a7d0*/  MUFU.EX2 R10, R10 ;  /* 0x0000000a000a7308 */ /* 0x000e620000000800 */
[--C-:B------:R-:W-:Y:S02]  /*1a7e0*/  FFMA.FTZ R211, R43, c[0x0][0x23c], -R4.reuse ;  /* 0x00008f002bd37a23 */ /* 0x100fe40000010804 */
[--C-:B------:R-:W-:Y:S02]  /*1a7f0*/  FFMA.FTZ R153, R14, c[0x0][0x23c], -R4.reuse ;  /* 0x00008f000e997a23 */ /* 0x100fe40000010804 */
[--C-:B------:R-:W-:Y:S02]  /*1a800*/  FFMA.FTZ R167, R27, c[0x0][0x23c], -R4.reuse ;  /* 0x00008f001ba77a23 */ /* 0x100fe40000010804 */
[--C-:B------:R-:W-:Y:S02]  /*1a810*/  FFMA.FTZ R206, R30, c[0x0][0x23c], -R4.reuse ;  /* 0x00008f001ece7a23 */ /* 0x100fe40000010804 */
[--C-:B------:R-:W-:Y:S01]  /*1a820*/  FFMA.FTZ R207, R31, c[0x0][0x23c], -R4.reuse ;  /* 0x00008f001fcf7a23 */ /* 0x100fe20000010804 */
[----:B------:R2:W2:Y:S01]  /*1a830*/  MUFU.EX2 R2, R0 ;  /* 0x0000000000027308 */ /* 0x0004a20000000800 */
[--C-:B------:R-:W-:Y:S02]  /*1a840*/  FFMA.FTZ R234, R46, c[0x0][0x23c], -R4.reuse ;  /* 0x00008f002eea7a23 */ /* 0x100fe40000010804 */
[--C-:B------:R-:W-:Y:S02]  /*1a850*/  FFMA.FTZ R233, R47, c[0x0][0x23c], -R4.reuse ;  /* 0x00008f002fe97a23 */ /* 0x100fe40000010804 */
[--C-:B------:R-:W-:Y:S02]  /*1a860*/  FFMA.FTZ R246, R58, c[0x0][0x23c], -R4.reuse ;  /* 0x00008f003af67a23 */ /* 0x100fe40000010804 */
[----:B------:R-:W-:Y:S01]  /*1a870*/  FFMA.FTZ R248, R59, c[0x0][0x23c], -R4 ;  /* 0x00008f003bf87a23 */ /* 0x000fe20000010804 */
[----:B------:R-:W-:Y:S02]  /*1a880*/  LOP3.LUT R4, R148, 0xffff, RZ, 0xc0, !PT ;  /* 0x0000ffff94047812 */ /* 0x000fe400078ec0ff */
[----:B------:R-:W-:Y:S01]  /*1a890*/  MUFU.EX2 R167, R167 ;  /* 0x000000a700a77308 */ /* 0x000fe20000000800 */
[----:B-1----:R-:W-:Y:S09]  /*1a8a0*/  F2FP.PACK_AB R140, R215, R10 ;  /* 0x0000000ad78c723e */ /* 0x002ff200000000ff */
[----:B------:R-:W-:Y:S01]  /*1a8b0*/  MUFU.EX2 R153, R153 ;  /* 0x0000009900997308 */ /* 0x000fe20000000800 */
[----:B--2---:R-:W-:Y:S02]  /*1a8c0*/  FADD.FTZ R0, -R71, R3 ;  /* 0x0000000347007221 */ /* 0x004fe40000010100 */
[----:B------:R-:W-:Y:S02]  /*1a8d0*/  FMUL.FTZ R56, R2, R80 ;  /* 0x0000005002387220 */ /* 0x000fe40000410000 */
[----:B------:R-:W-:Y:S02]  /*1a8e0*/  FMUL.FTZ R0, R0, c[0x0][0x23c] ;  /* 0x00008f0000007a20 */ /* 0x000fe40000410000 */
[C---:B------:R-:W-:Y:S03]  /*1a8f0*/  FMUL.FTZ R29, R2.reuse, R93 ;  /* 0x0000005d021d7220 */ /* 0x040fe60000410000 */
[----:B------:R-:W-:Y:S01]  /*1a900*/  MUFU.EX2 R157, R157 ;  /* 0x0000009d009d7308 */ /* 0x000fe20000000800 */
[C---:B------:R-:W-:Y:S02]  /*1a910*/  FMUL.FTZ R45, R2.reuse, R85 ;  /* 0x00000055022d7220 */ /* 0x040fe40000410000 */
[C---:B------:R-:W-:Y:S02]  /*1a920*/  FMUL.FTZ R12, R2.reuse, R104 ;  /* 0x00000068020c7220 */ /* 0x040fe40000410000 */
[C---:B------:R-:W-:Y:S02]  /*1a930*/  FMUL.FTZ R13, R2.reuse, R105 ;  /* 0x00000069020d7220 */ /* 0x040fe40000410000 */
[C---:B------:R-:W-:Y:S02]  /*1a940*/  FMUL.FTZ R24, R2.reuse, R96 ;  /* 0x0000006002187220 */ /* 0x040fe40000410000 */
[C---:B------:R-:W-:Y:S01]  /*1a950*/  FMUL.FTZ R25, R2.reuse, R97 ;  /* 0x0000006102197220 */ /* 0x040fe20000410000 */
[----:B------:R1:W2:Y:S01]  /*1a960*/  MUFU.EX2 R3, R0 ;  /* 0x0000000000037308 */ /* 0x0002a20000000800 */
[C---:B------:R-:W-:Y:S02]  /*1a970*/  FMUL.FTZ R28, R2.reuse, R92 ;  /* 0x0000005c021c7220 */ /* 0x040fe40000410000 */
[C---:B------:R-:W-:Y:S02]  /*1a980*/  FMUL.FTZ R40, R2.reuse, R88 ;  /* 0x0000005802287220 */ /* 0x040fe40000410000 */
[C---:B------:R-:W-:Y:S02]  /*1a990*/  FMUL.FTZ R41, R2.reuse, R89 ;  /* 0x0000005902297220 */ /* 0x040fe40000410000 */
[C---:B------:R-:W-:Y:S02]  /*1a9a0*/  FMUL.FTZ R44, R2.reuse, R84 ;  /* 0x00000054022c7220 */ /* 0x040fe40000410000 */
[C---:B------:R-:W-:Y:S01]  /*1a9b0*/  FMUL.FTZ R57, R2.reuse, R81 ;  /* 0x0000005102397220 */ /* 0x040fe20000410000 */
[----:B------:R-:W-:Y:S01]  /*1a9c0*/  MUFU.EX2 R85, R18 ;  /* 0x0000001200557308 */ /* 0x000fe20000000800 */
[C---:B------:R-:W-:Y:S02]  /*1a9d0*/  FMUL.FTZ R60, R2.reuse, R76 ;  /* 0x0000004c023c7220 */ /* 0x040fe40000410000 */
[C---:B------:R-:W-:Y:S02]  /*1a9e0*/  FMUL.FTZ R61, R2.reuse, R77 ;  /* 0x0000004d023d7220 */ /* 0x040fe40000410000 */
[----:B------:R-:W-:Y:S01]  /*1a9f0*/  FFMA.FTZ R151, R2, R196, R151 ;  /* 0x000000c402977223 */ /* 0x000fe20000010097 */
[----:B------:R-:W-:Y:S01]  /*1aa00*/  SHF.R.U32.HI R196, RZ, 0x18, R148 ;  /* 0x00000018ffc47819 */ /* 0x000fe20000011694 */
[----:B------:R-:W-:Y:S02]  /*1aa10*/  IMAD.MOV.U32 R104, RZ, RZ, R20 ;  /* 0x000000ffff687224 */ /* 0x000fe400078e0014 */
[----:B------:R-:W-:Y:S01]  /*1aa20*/  IMAD.MOV.U32 R105, RZ, RZ, R21 ;  /* 0x000000ffff697224 */ /* 0x000fe200078e0015 */
[----:B------:R-:W-:Y:S01]  /*1aa30*/  MUFU.EX2 R93, R19 ;  /* 0x00000013005d7308 */ /* 0x000fe20000000800 */
[----:B------:R-:W-:Y:S02]  /*1aa40*/  IMAD.MOV.U32 R97, RZ, RZ, R49 ;  /* 0x000000ffff617224 */ /* 0x000fe400078e0031 */
[----:B------:R-:W-:Y:S02]  /*1aa50*/  IMAD.MOV.U32 R88, RZ, RZ, R32 ;  /* 0x000000ffff587224 */ /* 0x000fe400078e0020 */
[--C-:B-1----:R-:W-:Y:S01]  /*1aa60*/  FADD.FTZ R0, -R70, R72.reuse ;  /* 0x0000004846007221 */ /* 0x102fe20000010100 */
[C---:B------:R-:W-:Y:S01]  /*1aa70*/  PRMT R72, R74.reuse, 0x7632, R72 ;  /* 0x000076324a487816 */ /* 0x040fe20000000048 */
[C---:B--2---:R-:W-:Y:S02]  /*1aa80*/  FMUL.FTZ R62, R3.reuse, R78 ;  /* 0x0000004e033e7220 */ /* 0x044fe40000410000 */
[C---:B------:R-:W-:Y:S01]  /*1aa90*/  FMUL.FTZ R15, R3.reuse, R107 ;  /* 0x0000006b030f7220 */ /* 0x040fe20000410000 */
[----:B------:R-:W-:Y:S01]  /*1aaa0*/  PRMT R80, R74, 0x5410, R72 ;  /* 0x000054104a507816 */ /* 0x000fe20000000048 */
[----:B------:R-:W-:Y:S01]  /*1aab0*/  FMUL.FTZ R0, R0, c[0x0][0x23c] ;  /* 0x00008f0000007a20 */ /* 0x000fe20000410000 */
[----:B------:R-:W-:Y:S01]  /*1aac0*/  MUFU.EX2 R97, R168 ;  /* 0x000000a800617308 */ /* 0x000fe20000000800 */
[C---:B------:R-:W-:Y:S02]  /*1aad0*/  FFMA.FTZ R84, R3.reuse, R197, R10 ;  /* 0x000000c503547223 */ /* 0x040fe4000001000a */
[C---:B------:R-:W-:Y:S02]  /*1aae0*/  FMUL.FTZ R10, R3.reuse, R110 ;  /* 0x0000006e030a7220 */ /* 0x040fe40000410000 */
[C---:B------:R-:W-:Y:S02]  /*1aaf0*/  FMUL.FTZ R26, R3.reuse, R98 ;  /* 0x00000062031a7220 */ /* 0x040fe40000410000 */
[C---:B------:R-:W-:Y:S02]  /*1ab00*/  FMUL.FTZ R27, R3.reuse, R99 ;  /* 0x00000063031b7220 */ /* 0x040fe40000410000 */
[C---:B------:R-:W-:Y:S01]  /*1ab10*/  FMUL.FTZ R30, R3.reuse, R94 ;  /* 0x0000005e031e7220 */ /* 0x040fe20000410000 */
[----:B------:R-:W1:Y:S01]  /*1ab20*/  MUFU.EX2 R0, R0 ;  /* 0x0000000000007308 */ /* 0x000e620000000800 */
        /* <DEDUP_REMOVED lines=8> */
[----:B------:R-:W-:Y:S02]  /*1abb0*/  FMUL.FTZ R63, R3, R79 ;  /* 0x0000004f033f7220 */ /* 0x000fe40000410000 */
[----:B------:R-:W-:Y:S02]  /*1abc0*/  IMAD.MOV.U32 R89, RZ, RZ, R33 ;  /* 0x000000ffff597224 */ /* 0x000fe400078e0021 */
[----:B------:R-:W-:Y:S01]  /*1abd0*/  FADD.FTZ R151, R227, R151 ;  /* 0x00000097e3977221 */ /* 0x000fe20000010000 */
[----:B------:R-:W-:Y:S01]  /*1abe0*/  MUFU.EX2 R95, R194 ;  /* 0x000000c2005f7308 */ /* 0x000fe20000000800 */
[C---:B-1----:R-:W-:Y:S02]  /*1abf0*/  FMUL.FTZ R20, R0.reuse, R128 ;  /* 0x0000008000147220 */ /* 0x042fe40000410000 */
[C---:B------:R-:W-:Y:S02]  /*1ac00*/  FMUL.FTZ R53, R0.reuse, R113 ;  /* 0x0000007100357220 */ /* 0x040fe40000410000 */
[C---:B------:R-:W-:Y:S02]  /*1ac10*/  FMUL.FTZ R16, R0.reuse, R132 ;  /* 0x0000008400107220 */ /* 0x040fe40000410000 */
[C---:B------:R-:W-:Y:S03]  /*1ac20*/  FMUL.FTZ R17, R0.reuse, R133 ;  /* 0x0000008500117220 */ /* 0x040fe60000410000 */
[----:B------:R-:W-:Y:S01]  /*1ac30*/  MUFU.EX2 R89, R164 ;  /* 0x000000a400597308 */ /* 0x000fe20000000800 */
[C---:B------:R-:W-:Y:S02]  /*1ac40*/  FMUL.FTZ R21, R0.reuse, R129 ;  /* 0x0000008100157220 */ /* 0x040fe40000410000 */
[C---:B------:R-:W-:Y:S02]  /*1ac50*/  FMUL.FTZ R32, R0.reuse, R124 ;  /* 0x0000007c00207220 */ /* 0x040fe40000410000 */
[C---:B------:R-:W-:Y:S02]  /*1ac60*/  FMUL.FTZ R33, R0.reuse, R125 ;  /* 0x0000007d00217220 */ /* 0x040fe40000410000 */
[C---:B------:R-:W-:Y:S02]  /*1ac70*/  FMUL.FTZ R49, R0.reuse, R117 ;  /* 0x0000007500317220 */ /* 0x040fe40000410000 */
[C---:B------:R-:W-:Y:S01]  /*1ac80*/  FMUL.FTZ R64, R0.reuse, R100 ;  /* 0x0000006400407220 */ /* 0x040fe20000410000 */
[----:B------:R-:W-:Y:S01]  /*1ac90*/  MUFU.EX2 R94, R190 ;  /* 0x000000be005e7308 */ /* 0x000fe20000000800 */
[----:B------:R-:W-:Y:S02]  /*1aca0*/  FMUL.FTZ R65, R0, R101 ;  /* 0x0000006500417220 */ /* 0x000fe40000410000 */
[----:B------:R-:W-:Y:S05]  /*1acb0*/  IMAD.WIDE.U32 R124, R189, -0x2daee0ad, RZ ;  /* 0xd2511f53bd7c7825 */ /* 0x000fea00078e00ff */
[----:B------:R-:W-:Y:S02]  /*1acc0*/  LOP3.LUT R81, R125, UR14, R152, 0x96, !PT ;  /* 0x0000000e7d517c12 */ /* 0x000fe4000f8e9698 */
[----:B------:R-:W-:Y:S02]  /*1acd0*/  MUFU.EX2 R129, R213 ;  /* 0x000000d500817308 */ /* 0x000fe40000000800 */
[----:B------:R-:W-:Y:S08]  /*1ace0*/  LOP3.LUT R189, R81, 0xff, RZ, 0xc0, !PT ;  /* 0x000000ff51bd7812 */ /* 0x000ff000078ec0ff */
[----:B------:R-:W-:Y:S10]  /*1acf0*/  MUFU.EX2 R101, R198 ;  /* 0x000000c600657308 */ /* 0x000ff40000000800 */
[----:B------:R-:W-:Y:S01]  /*1ad00*/  MUFU.EX2 R99, R199 ;  /* 0x000000c700637308 */ /* 0x000fe20000000800 */
[----:B----4-:R-:W-:Y:S05]  /*1ad10*/  @!P0 HADD2 R9, -R141.H0_H0, -RZ.H0_H0 ;  /* 0xa00000ff8d098230 */ /* 0x010fea0000000900 */
[----:B------:R-:W-:Y:S01]  /*1ad20*/  PRMT R8, R9, 0x7610, R8 ;  /* 0x0000761009087816 */ /* 0x000fe20000000008 */
[----:B------:R1:W-:Y:S03]  /*1ad30*/  @!P0 STL.S16 [R1+0x84], R9 ;  /* 0x0000840901008387 */ /* 0x0003e60000100600 */
[----:B------:R-:W-:Y:S01]  /*1ad40*/  @!P0 PRMT R141, R8, 0x5410, RZ ;  /* 0x00005410088d8816 */ /* 0x000fe200000000ff */
[----:B------:R3:W2:Y:S01]  /*1ad50*/  LDL.S16 R48, [R1+0x8c] ;  /* 0x00008c0001307983 */ /* 0x0006a20000100600 */
[----:B------:R-:W-:Y:S03]  /*1ad60*/  IMAD.MOV.U32 R8, RZ, RZ, R200 ;  /* 0x000000ffff087224 */ /* 0x000fe600078e00c8 */
[----:B------:R3:W4:Y:S04]  /*1ad70*/  LDL.S16 R52, [R1+0x88] ;  /* 0x0000880001347983 */ /* 0x0007280000100600 */
[----:B------:R-:W-:Y:S01]  /*1ad80*/  STG.E.U16 [R162.64], R141 ;  /* 0x0000008da2007986 */ /* 0x000fe2000c101522 */
[----:B-1----:R-:W-:Y:S02]  /*1ad90*/  IMAD.MOV.U32 R9, RZ, RZ, R201 ;  /* 0x000000ffff097224 */ /* 0x002fe400078e00c9 */
[--C-:B------:R-:W-:Y:S01]  /*1ada0*/  FFMA.FTZ R201, R35, c[0x0][0x23c], -R75.reuse ;  /* 0x00008f0023c97a23 */ /* 0x100fe2000001084b */
[----:B------:R-:W-:Y:S01]  /*1adb0*/  PRMT R75, R140, 0x7632, R75 ;  /* 0x000076328c4b7816 */ /* 0x000fe2000000004b */
[----:B------:R-:W-:Y:S02]  /*1adc0*/  IMAD.MOV.U32 R37, RZ, RZ, R9 ;  /* 0x000000ffff257224 */ /* 0x000fe400078e0009 */
[----:B------:R-:W-:Y:S01]  /*1add0*/  FMUL.FTZ R9, R2, R109 ;  /* 0x0000006d02097220 */ /* 0x000fe20000410000 */
[----:B------:R-:W-:Y:S01]  /*1ade0*/  PRMT R142, R140, 0x5410, R75 ;  /* 0x000054108c8e7816 */ /* 0x000fe2000000004b */
[----:B------:R-:W-:Y:S02]  /*1adf0*/  IMAD.MOV.U32 R109, RZ, RZ, R37 ;  /* 0x000000ffff6d7224 */ /* 0x000fe400078e0025 */
[----:B------:R-:W-:Y:S02]  /*1ae00*/  FMUL.FTZ R37, R0, R121 ;  /* 0x0000007900257220 */ /* 0x000fe40000410000 */
[----:B------:R-:W-:Y:S01]  /*1ae10*/  MUFU.EX2 R121, R208 ;  /* 0x000000d000797308 */ /* 0x000fe20000000800 */
[----:B--2---:R-:W-:Y:S02]  /*1ae20*/  @!P6 HADD2 R48, -R140.H0_H0, -RZ.H0_H0 ;  /* 0xa00000ff8c30e230 */ /* 0x004fe40000000900 */
[----:B----4-:R-:W-:Y:S03]  /*1ae30*/  @!P5 HADD2 R52, -R75.H0_H0, -RZ.H0_H0 ;  /* 0xa00000ff4b34d230 */ /* 0x010fe60000000900 */
[----:B------:R-:W-:Y:S01]  /*1ae40*/  PRMT R7, R48, 0x7610, R7 ;  /* 0x0000761030077816 */ /* 0x000fe20000000007 */
[----:B------:R1:W-:Y:S03]  /*1ae50*/  @!P6 STL.S16 [R1+0x8c], R48 ;  /* 0x00008c300100e387 */ /* 0x0003e60000100600 */
[----:B------:R-:W-:Y:S01]  /*1ae60*/  @!P6 PRMT R140, R7, 0x5410, RZ ;  /* 0x00005410078ce816 */ /* 0x000fe200000000ff */
[----:B------:R3:W2:Y:S01]  /*1ae70*/  LDL.S16 R11, [R1+0x9c] ;  /* 0x00009c00010b7983 */ /* 0x0006a20000100600 */
[----:B------:R-:W-:Y:S02]  /*1ae80*/  PRMT R14, R52, 0x7610, R14 ;  /* 0x00007610340e7816 */ /* 0x000fe4000000000e */
[----:B------:R-:W-:Y:S01]  /*1ae90*/  ISETP.GE.U32.AND P6, PT, R237, R189, PT ;  /* 0x000000bded00720c */ /* 0x000fe20003fc6070 */
[----:B------:R3:W4:Y:S01]  /*1aea0*/  LDL.S16 R7, [R1+0x98] ;  /* 0x0000980001077983 */ /* 0x0007220000100600 */
[----:B------:R-:W-:Y:S01]  /*1aeb0*/  @!P5 PRMT R75, R14, 0x5410, RZ ;  /* 0x000054100e4bd816 */ /* 0x000fe200000000ff */
[----:B------:R-:W-:Y:S02]  /*1aec0*/  FMUL.FTZ R14, R3, R106 ;  /* 0x0000006a030e7220 */ /* 0x000fe40000410000 */
[----:B------:R3:W-:Y:S01]  /*1aed0*/  @!P5 STL.S16 [R1+0x88], R52 ;  /* 0x000088340100d387 */ /* 0x0007e20000100600 */
[----:B------:R-:W-:Y:S03]  /*1aee0*/  ISETP.GE.U32.AND P5, PT, R237, R196, PT ;  /* 0x000000c4ed00720c */ /* 0x000fe60003fa6070 */
[----:B------:R-:W-:Y:S04]  /*1aef0*/  STG.E.U16 [R160.64], R140 ;  /* 0x0000008ca0007986 */ /* 0x000fe8000c101522 */
[----:B------:R3:W-:Y:S01]  /*1af00*/  STG.E.U16 [R160.64+0x2], R75 ;  /* 0x0000024ba0007986 */ /* 0x0007e2000c101522 */
[----:B-1----:R-:W-:Y:S02]  /*1af10*/  IMAD.MOV.U32 R48, RZ, RZ, R36 ;  /* 0x000000ffff307224 */ /* 0x002fe400078e0024 */
[----:B------:R-:W-:Y:S02]  /*1af20*/  IMAD.MOV.U32 R36, RZ, RZ, R8 ;  /* 0x000000ffff247224 */ /* 0x000fe400078e0008 */
[----:B------:R-:W-:Y:S01]  /*1af30*/  FMUL.FTZ R8, R2, R108 ;  /* 0x0000006c02087220 */ /* 0x000fe20000410000 */
[----:B------:R-:W-:Y:S01]  /*1af40*/  SHF.R.U32.HI R2, RZ, 0x8, R4 ;  /* 0x00000008ff027819 */ /* 0x000fe20000011604 */
[----:B------:R-:W-:Y:S01]  /*1af50*/  IMAD.MOV.U32 R108, RZ, RZ, R36 ;  /* 0x000000ffff6c7224 */ /* 0x000fe200078e0024 */
[----:B------:R-:W-:Y:S01]  /*1af60*/  SHF.R.U32.HI R4, RZ, 0x10, R148 ;  /* 0x00000010ff047819 */ /* 0x000fe20000011694 */
[----:B------:R-:W-:Y:S01]  /*1af70*/  FMUL.FTZ R36, R0, R120 ;  /* 0x0000007800247220 */ /* 0x000fe20000410000 */
[----:B------:R-:W-:Y:S01]  /*1af80*/  LOP3.LUT R200, R2, 0xffff, RZ, 0xc0, !PT ;  /* 0x0000ffff02c87812 */ /* 0x000fe200078ec0ff */
[----:B------:R-:W-:Y:S01]  /*1af90*/  MUFU.EX2 R120, R214 ;  /* 0x000000d600787308 */ /* 0x000fe20000000800 */
[----:B------:R-:W-:Y:S01]  /*1afa0*/  LOP3.LUT R197, R4, 0xff, RZ, 0xc0, !PT ;  /* 0x000000ff04c57812 */ /* 0x000fe200078ec0ff */
[C---:B---3--:R-:W-:Y:S02]  /*1afb0*/  FMUL.FTZ R52, R0.reuse, R112 ;  /* 0x0000007000347220 */ /* 0x048fe40000410000 */
[C---:B------:R-:W-:Y:S02]  /*1afc0*/  FMUL.FTZ R4, R0.reuse, R136 ;  /* 0x0000008800047220 */ /* 0x040fe40000410000 */
[----:B------:R-:W-:Y:S02]  /*1afd0*/  IMAD.MOV.U32 R96, RZ, RZ, R48 ;  /* 0x000000ffff607224 */ /* 0x000fe400078e0030 */
[----:B------:R-:W-:Y:S02]  /*1afe0*/  FMUL.FTZ R48, R0, R116 ;  /* 0x0000007400307220 */ /* 0x000fe40000410000 */
[----:B------:R-:W-:Y:S01]  /*1aff0*/  FADD.FTZ R2, -R69, R73 ;  /* 0x0000004945027221 */ /* 0x000fe20000010100 */
[----:B------:R-:W-:Y:S01]  /*1b000*/  LOP3.LUT R75, R148, 0xff, RZ, 0xc0, !PT ;  /* 0x000000ff944b7812 */ /* 0x000fe200078ec0ff */
[----:B------:R-:W-:Y:S02]  /*1b010*/  FFMA.FTZ R73, R0, R241, R224 ;  /* 0x000000f100497223 */ /* 0x000fe400000100e0 */
[----:B------:R-:W-:Y:S02]  /*1b020*/  FMUL.FTZ R2, R2, c[0x0][0x23c] ;  /* 0x00008f0002027a20 */ /* 0x000fe40000410000 */
[----:B------:R-:W-:Y:S01]  /*1b030*/  FADD.FTZ R79, R235, R73 ;  /* 0x00000049eb4f7221 */ /* 0x000fe20000010000 */
[----:B------:R-:W-:Y:S03]  /*1b040*/  LOP3.LUT R73, R81, 0xffff, RZ, 0xc0, !PT ;  /* 0x0000ffff51497812 */ /* 0x000fe600078ec0ff */
[----:B------:R-:W1:Y:S01]  /*1b050*/  MUFU.EX2 R2, R2 ;  /* 0x0000000200027308 */ /* 0x000e620000000800 */
[----:B------:R-:W-:Y:S01]  /*1b060*/  SHF.R.U32.HI R73, RZ, 0x8, R73 ;  /* 0x00000008ff497819 */ /* 0x000fe20000011649 */
[C---:B-1----:R-:W-:Y:S02]  /*1b070*/  FMUL.FTZ R66, R2.reuse, R102 ;  /* 0x0000006602427220 */ /* 0x042fe40000410000 */
[C---:B------:R-:W-:Y:S02]  /*1b080*/  FMUL.FTZ R34, R2.reuse, R126 ;  /* 0x0000007e02227220 */ /* 0x040fe40000410000 */
[C---:B------:R-:W-:Y:S02]  /*1b090*/  FMUL.FTZ R35, R2.reuse, R127 ;  /* 0x0000007f02237220 */ /* 0x040fe40000410000 */
[C---:B------:R-:W-:Y:S02]  /*1b0a0*/  FMUL.FTZ R39, R2.reuse, R123 ;  /* 0x0000007b02277220 */ /* 0x040fe40000410000 */
[C---:B------:R-:W-:Y:S02]  /*1b0b0*/  FFMA.FTZ R76, R2.reuse, R242, R225 ;  /* 0x000000f2024c7223 */ /* 0x040fe400000100e1 */
[C---:B------:R-:W-:Y:S01]  /*1b0c0*/  FMUL.FTZ R18, R2.reuse, R134 ;  /* 0x0000008602127220 */ /* 0x040fe20000410000 */
[----:B------:R-:W-:Y:S01]  /*1b0d0*/  SHF.R.U32.HI R134, RZ, 0x18, R124 ;  /* 0x00000018ff867819 */ /* 0x000fe2000001167c */
[C---:B------:R-:W-:Y:S02]  /*1b0e0*/  FMUL.FTZ R19, R2.reuse, R135 ;  /* 0x0000008702137220 */ /* 0x040fe40000410000 */
[C---:B------:R-:W-:Y:S01]  /*1b0f0*/  FMUL.FTZ R22, R2.reuse, R130 ;  /* 0x0000008202167220 */ /* 0x040fe20000410000 */
[----:B------:R-:W-:Y:S01]  /*1b100*/  LOP3.LUT R130, R125, UR14, R152, 0x96, !PT ;  /* 0x0000000e7d827c12 */ /* 0x000fe2000f8e9698 */
[C---:B------:R-:W-:Y:S02]  /*1b110*/  FMUL.FTZ R23, R2.reuse, R131 ;  /* 0x0000008302177220 */ /* 0x040fe40000410000 */
[C---:B------:R-:W-:Y:S02]  /*1b120*/  FMUL.FTZ R38, R2.reuse, R122 ;  /* 0x0000007a02267220 */ /* 0x040fe40000410000 */
[C---:B------:R-:W-:Y:S02]  /*1b130*/  FMUL.FTZ R50, R2.reuse, R118 ;  /* 0x0000007602327220 */ /* 0x040fe40000410000 */
[C---:B------:R-:W-:Y:S02]  /*1b140*/  FMUL.FTZ R51, R2.reuse, R119 ;  /* 0x0000007702337220 */ /* 0x040fe40000410000 */
[C---:B------:R-:W-:Y:S01]  /*1b150*/  FMUL.FTZ R54, R2.reuse, R114 ;  /* 0x0000007202367220 */ /* 0x040fe20000410000 */
[----:B------:R-:W-:Y:S01]  /*1b160*/  MUFU.EX2 R119, R210 ;  /* 0x000000d200777308 */ /* 0x000fe20000000800 */
[C---:B------:R-:W-:Y:S02]  /*1b170*/  FMUL.FTZ R55, R2.reuse, R115 ;  /* 0x0000007302377220 */ /* 0x040fe40000410000 */
[----:B------:R-:W-:Y:S07]  /*1b180*/  FMUL.FTZ R67, R2, R103 ;  /* 0x0000006702437220 */ /* 0x000fee0000410000 */
[----:B------:R-:W-:Y:S01]  /*1b190*/  MUFU.EX2 R103, R201 ;  /* 0x000000c900677308 */ /* 0x000fe20000000800 */
[----:B--2---:R-:W-:Y:S02]  /*1b1a0*/  @!P4 HADD2 R11, -R74.H0_H0, -RZ.H0_H0 ;  /* 0xa00000ff4a0bc230 */ /* 0x004fe40000000900 */
[----:B----4-:R-:W-:Y:S03]  /*1b1b0*/  @!P3 HADD2 R7, -R72.H0_H0, -RZ.H0_H0 ;  /* 0xa00000ff4807b230 */ /* 0x010fe60000000900 */
[----:B------:R-:W-:Y:S01]  /*1b1c0*/  PRMT R6, R11, 0x7610, R6 ;  /* 0x000076100b067816 */ /* 0x000fe20000000006 */
[----:B------:R1:W-:Y:S03]  /*1b1d0*/  @!P4 STL.S16 [R1+0x9c], R11 ;  /* 0x00009c0b0100c387 */ /* 0x0003e60000100600 */
[----:B------:R-:W-:Y:S01]  /*1b1e0*/  @!P4 PRMT R74, R6, 0x5410, RZ ;  /* 0x00005410064ac816 */ /* 0x000fe200000000ff */
[----:B------:R2:W-:Y:S01]  /*1b1f0*/  @!P3 STL.S16 [R1+0x98], R7 ;  /* 0x000098070100b387 */ /* 0x0005e20000100600 */
[----:B------:R-:W-:Y:S02]  /*1b200*/  PRMT R5, R7, 0x7610, R5 ;  /* 0x0000761007057816 */ /* 0x000fe40000000005 */
[----:B------:R-:W-:Y:S01]  /*1b210*/  ISETP.GE.U32.AND P4, PT, R237, R197, PT ;  /* 0x000000c5ed00720c */ /* 0x000fe20003f86070 */
[----:B------:R3:W4:Y:S01]  /*1b220*/  LDL.S16 R6, [R1+0xa0] ;  /* 0x0000a00001067983 */ /* 0x0007220000100600 */
[----:B------:R-:W-:Y:S01]  /*1b230*/  @!P3 PRMT R72, R5, 0x5410, RZ ;  /* 0x000054100548b816 */ /* 0x000fe200000000ff */
[----:B------:R-:W-:Y:S01]  /*1b240*/  FMUL.FTZ R5, R0, R137 ;  /* 0x0000008900057220 */ /* 0x000fe20000410000 */
[----:B------:R-:W-:Y:S01]  /*1b250*/  ISETP.GE.U32.AND P3, PT, R237, R200, PT ;  /* 0x000000c8ed00720c */ /* 0x000fe20003f66070 */
[----:B------:R3:W3:Y:S01]  /*1b260*/  LDL.S16 R78, [R1+0xa4] ;  /* 0x0000a400014e7983 */ /* 0x0006e20000100600 */
[----:B------:R-:W-:Y:S03]  /*1b270*/  LOP3.LUT R137, R124, 0xff, RZ, 0xc0, !PT ;  /* 0x000000ff7c897812 */ /* 0x000fe600078ec0ff */
[----:B------:R-:W-:Y:S04]  /*1b280*/  STG.E.U16 [R154.64+0x10], R74 ;  /* 0x0000104a9a007986 */ /* 0x000fe8000c101522 */
[----:B------:R-:W-:Y:S01]  /*1b290*/  STG.E.U16 [R154.64+0x12], R72 ;  /* 0x000012489a007986 */ /* 0x000fe2000c101522 */
[----:B-1----:R-:W-:Y:S01]  /*1b2a0*/  FMUL.FTZ R11, R3, R111 ;  /* 0x0000006f030b7220 */ /* 0x002fe20000410000 */
[----:B------:R-:W-:Y:S01]  /*1b2b0*/  F2FP.PACK_AB R3, R93, R85 ;  /* 0x000000555d03723e */ /* 0x000fe200000000ff */
[----:B--2---:R-:W-:Y:S03]  /*1b2c0*/  FMUL.FTZ R7, R2, R139 ;  /* 0x0000008b02077220 */ /* 0x004fe60000410000 */
[C---:B------:R-:W-:Y:S02]  /*1b2d0*/  PRMT R0, R3.reuse, 0x7610, R0 ;  /* 0x0000761003007816 */ /* 0x040fe40000000000 */
[----:B------:R-:W-:Y:S04]  /*1b2e0*/  PRMT R3, R3, 0x7632, R3 ;  /* 0x0000763203037816 */ /* 0x000fe80000000003 */
[----:B------:R-:W-:Y:S01]  /*1b2f0*/  PRMT R82, R0, 0x5410, R3 ;  /* 0x0000541000527816 */ /* 0x000fe20000000003 */
[----:B----4-:R-:W-:Y:S02]  /*1b300*/  @!P2 HADD2 R6, -R0.H0_H0, -RZ.H0_H0 ;  /* 0xa00000ff0006a230 */ /* 0x010fe40000000900 */
[----:B---3--:R-:W-:Y:S03]  /*1b310*/  @!P1 HADD2 R78, -R3.H0_H0, -RZ.H0_H0 ;  /* 0xa00000ff034e9230 */ /* 0x008fe60000000900 */
[----:B------:R-:W-:Y:S01]  /*1b320*/  PRMT R83, R6, 0x7610, R83 ;  /* 0x0000761006537816 */ /* 0x000fe20000000053 */
[----:B------:R1:W-:Y:S01]  /*1b330*/  @!P2 STL.S16 [R1+0xa0], R6 ;  /* 0x0000a0060100a387 */ /* 0x0003e20000100600 */
[----:B------:R-:W-:Y:S03]  /*1b340*/  PRMT R77, R78, 0x7610, R77 ;  /* 0x000076104e4d7816 */ /* 0x000fe6000000004d */
[----:B------:R2:W-:Y:S01]  /*1b350*/  @!P1 STL.S16 [R1+0xa4], R78 ;  /* 0x0000a44e01009387 */ /* 0x0005e20000100600 */
[----:B------:R-:W-:Y:S02]  /*1b360*/  @!P2 PRMT R0, R83, 0x5410, RZ ;  /* 0x000054105300a816 */ /* 0x000fe400000000ff */
[----:B------:R-:W-:Y:S01]  /*1b370*/  @!P1 PRMT R3, R77, 0x5410, RZ ;  /* 0x000054104d039816 */ /* 0x000fe200000000ff */
[----:B------:R3:W4:Y:S01]  /*1b380*/  LDL.S16 R112, [R1+0xb0] ;  /* 0x0000b00001707983 */ /* 0x0007220000100600 */
[----:B------:R-:W-:Y:S03]  /*1b390*/  ISETP.GE.U32.AND P2, PT, R237, R204, PT ;  /* 0x000000cced00720c */ /* 0x000fe60003f46070 */
[----:B------:R3:W3:Y:S04]  /*1b3a0*/  LDL.S16 R107, [R1+0xac] ;  /* 0x0000ac00016b7983 */ /* 0x0006e80000100600 */
[----:B------:R2:W3:Y:S04]  /*1b3b0*/  LDL.S16 R102, [R1+0xa8] ;  /* 0x0000a80001667983 */ /* 0x0004e80000100600 */
[----:B------:R2:W3:Y:S04]  /*1b3c0*/  LDL.S16 R113, [R1+0xb4] ;  /* 0x0000b40001717983 */ /* 0x0004e80000100600 */
[----:B------:R2:W3:Y:S01]  /*1b3d0*/  LDL.S16 R111, [R1+0xbc] ;  /* 0x0000bc00016f7983 */ /* 0x0004e20000100600 */
[----:B-1----:R-:W-:Y:S01]  /*1b3e0*/  FMUL.FTZ R6, R2, R138 ;  /* 0x0000008a02067220 */ /* 0x002fe20000410000 */
[----:B------:R-:W-:Y:S02]  /*1b3f0*/  IADD3 R2, R166, 0x1, RZ ;  /* 0x00000001a6027810 */ /* 0x000fe40007ffe0ff */
[----:B------:R-:W-:Y:S01]  /*1b400*/  LOP3.LUT R166, R73, 0xffff, RZ, 0xc0, !PT ;  /* 0x0000ffff49a67812 */ /* 0x000fe200078ec0ff */
[----:B------:R1:W3:Y:S01]  /*1b410*/  LDL.S16 R109, [R1+0xb8] ;  /* 0x0000b800016d7983 */ /* 0x0002e20000100600 */
[----:B------:R-:W-:Y:S01]  /*1b420*/  LOP3.LUT R2, R2, UR37, RZ, 0x3c, !PT ;  /* 0x0000002502027c12 */ /* 0x000fe2000f8e3cff */
[----:B------:R-:W-:Y:S01]  /*1b430*/  FADD.FTZ R73, R195, R79 ;  /* 0x0000004fc3497221 */ /* 0x000fe20000010000 */
[----:B------:R-:W-:Y:S01]  /*1b440*/  ISETP.GE.U32.AND P0, PT, R237, R166, PT ;  /* 0x000000a6ed00720c */ /* 0x000fe20003f06070 */
[----:B------:R-:W-:Y:S01]  /*1b450*/  STG.E.U16 [R158.64+0x10], R0 ;  /* 0x000010009e007986 */ /* 0x000fe2000c101522 */
[----:B------:R-:W-:Y:S01]  /*1b460*/  LOP3.LUT R2, R245, R2, RZ, 0x3c, !PT ;  /* 0x00000002f5027212 */ /* 0x000fe200078e3cff */
[----:B------:R-:W-:Y:S01]  /*1b470*/  FADD.FTZ R92, R209, R73 ;  /* 0x00000049d15c7221 */ /* 0x000fe20000010000 */
[----:B------:R-:W-:Y:S01]  /*1b480*/  LOP3.LUT R73, R146, 0xff, RZ, 0xc0, !PT ;  /* 0x000000ff92497812 */ /* 0x000fe200078ec0ff */
[----:B------:R-:W-:Y:S02]  /*1b490*/  STG.E.U16 [R158.64+0x12], R3 ;  /* 0x000012039e007986 */ /* 0x000fe4000c101522 */
[----:B------:R-:W-:Y:S04]  /*1b4a0*/  IMAD.WIDE.U32 R86, R2, -0x326172a9, RZ ;  /* 0xcd9e8d5702567825 */ /* 0x000fe800078e00ff */
[----:B------:R-:W-:Y:S01]  /*1b4b0*/  FADD.FTZ R2, R232, R76 ;  /* 0x0000004ce8027221 */ /* 0x000fe20000010000 */
[----:B------:R-:W-:Y:S01]  /*1b4c0*/  LOP3.LUT R76, R87, UR12, R88, 0x96, !PT ;  /* 0x0000000c574c7c12 */ /* 0x000fe2000f8e9658 */
[----:B------:R-:W-:Y:S01]  /*1b4d0*/  FADD.FTZ R88, R215, R84 ;  /* 0x00000054d7587221 */ /* 0x000fe20000010000 */
[----:B------:R-:W-:Y:S01]  /*1b4e0*/  LOP3.LUT R84, R223, UR11, R86, 0x96, !PT ;  /* 0x0000000bdf547c12 */ /* 0x000fe2000f8e9656 */
[----:B------:R-:W-:Y:S01]  /*1b4f0*/  FADD.FTZ R2, R85, R2 ;  /* 0x0000000255027221 */ /* 0x000fe20000010000 */
[----:B------:R-:W-:Y:S01]  /*1b500*/  LOP3.LUT R86, R231, UR11, R86, 0x96, !PT ;  /* 0x0000000be7567c12 */ /* 0x000fe2000f8e9656 */
[----:B------:R-:W-:Y:S04]  /*1b510*/  IMAD.WIDE.U32 R76, R76, -0x2daee0ad, RZ ;  /* 0xd2511f534c4c7825 */ /* 0x000fe800078e00ff */
[----:B------:R-:W-:Y:S01]  /*1b520*/  IMAD.WIDE.U32 R84, R84, -0x2daee0ad, RZ ;  /* 0xd2511f5354547825 */ /* 0x000fe200078e00ff */
[----:B--2---:R-:W-:Y:S02]  /*1b530*/  LOP3.LUT R78, R77, UR4, R96, 0x96, !PT ;  /* 0x000000044d4e7c12 */ /* 0x004fe4000f8e9660 */
[----:B------:R-:W2:Y:S01]  /*1b540*/  MUFU.EX2 R96, R202 ;  /* 0x000000ca00607308 */ /* 0x000ea20000000800 */
[----:B------:R-:W-:Y:S01]  /*1b550*/  FADD.FTZ R93, R93, R2 ;  /* 0x000000025d5d7221 */ /* 0x000fe20000010000 */
[----:B------:R-:W-:Y:S01]  /*1b560*/  LOP3.LUT R85, R85, UR9, R76, 0x96, !PT ;  /* 0x0000000955557c12 */ /* 0x000fe2000f8e964c */
[----:B------:R-:W-:Y:S01]  /*1b570*/  IMAD.WIDE.U32 R78, R78, -0x326172a9, RZ ;  /* 0xcd9e8d574e4e7825 */ /* 0x000fe200078e00ff */
[----:B------:R-:W-:Y:S04]  /*1b580*/  LOP3.LUT R2, R147, UR13, R150, 0x96, !PT ;  /* 0x0000000d93027c12 */ /* 0x000fe8000f8e9696 */
[----:B------:R-:W-:Y:S05]  /*1b590*/  LOP3.LUT R77, R79, UR10, R222, 0x96, !PT ;  /* 0x0000000a4f4d7c12 */ /* 0x000fea000f8e96de */
[----:B------:R-:W-:Y:S05]  /*1b5a0*/  IMAD.WIDE.U32 R76, R77, -0x2daee0ad, RZ ;  /* 0xd2511f534d4c7825 */ /* 0x000fea00078e00ff */
[----:B------:R-:W-:Y:S01]  /*1b5b0*/  LOP3.LUT R79, R77, UR7, R84, 0x96, !PT ;  /* 0x000000074d4f7c12 */ /* 0x000fe2000f8e9654 */
[----:B------:R-:W-:Y:S05]  /*1b5c0*/  IMAD.WIDE.U32 R84, R85, -0x326172a9, RZ ;  /* 0xcd9e8d5755547825 */ /* 0x000fea00078e00ff */
[----:B------:R-:W-:Y:S05]  /*1b5d0*/  LOP3.LUT R78, R85, UR8, R78, 0x96, !PT ;  /* 0x00000008554e7c12 */ /* 0x000fea000f8e964e */
[----:B------:R-:W-:Y:S04]  /*1b5e0*/  IMAD.WIDE.U32 R164, R78, -0x2daee0ad, RZ ;  /* 0xd2511f534ea47825 */ /* 0x000fe800078e00ff */
[----:B------:R-:W-:Y:S01]  /*1b5f0*/  IMAD.WIDE.U32 R78, R79, -0x326172a9, RZ ;  /* 0xcd9e8d574f4e7825 */ /* 0x000fe200078e00ff */
[----:B------:R-:W-:Y:S02]  /*1b600*/  LOP3.LUT R83, R165, UR5, R76, 0x96, !PT ;  /* 0x00000005a5537c12 */ /* 0x000fe4000f8e964c */
[----:B------:R-:W-:Y:S01]  /*1b610*/  LOP3.LUT R76, R87, UR12, R104, 0x96, !PT ;  /* 0x0000000c574c7c12 */ /* 0x000fe2000f8e9668 */
[----:B------:R-:W-:Y:S01]  /*1b620*/  IMAD.WIDE.U32 R86, R86, -0x2daee0ad, RZ ;  /* 0xd2511f5356567825 */ /* 0x000fe200078e00ff */
[----:B------:R-:W-:Y:S02]  /*1b630*/  LOP3.LUT R215, R79, UR6, R84, 0x96, !PT ;  /* 0x000000064fd77c12 */ /* 0x000fe4000f8e9654 */
[----:B------:R-:W-:Y:S01]  /*1b640*/  SHF.R.U32.HI R79, RZ, 0x10, R146 ;  /* 0x00000010ff4f7819 */ /* 0x000fe20000011692 */
[----:B------:R-:W-:Y:S05]  /*1b650*/  IMAD.WIDE.U32 R76, R76, -0x2daee0ad, RZ ;  /* 0xd2511f534c4c7825 */ /* 0x000fea00078e00ff */
[----:B------:R-:W-:Y:S02]  /*1b660*/  LOP3.LUT R84, R77, UR4, R108, 0x96, !PT ;  /* 0x000000044d547c12 */ /* 0x000fe4000f8e966c */
[----:B------:R-:W-:Y:S01]  /*1b670*/  LOP3.LUT R87, R87, UR9, R76, 0x96, !PT ;  /* 0x0000000957577c12 */ /* 0x000fe2000f8e964c */
[----:B------:R1:W3:Y:S02]  /*1b680*/  LDL.S16 R108, [R1+0xc0] ;  /* 0x0000c000016c7983 */ /* 0x0002e40000100600 */
[----:B------:R-:W-:Y:S05]  /*1b690*/  IMAD.WIDE.U32 R84, R84, -0x326172a9, RZ ;  /* 0xcd9e8d5754547825 */ /* 0x000fea00078e00ff */
[----:B------:R-:W-:Y:S05]  /*1b6a0*/  LOP3.LUT R76, R85, UR10, R230, 0x96, !PT ;  /* 0x0000000a554c7c12 */ /* 0x000fea000f8e96e6 */
[----:B------:R-:W-:Y:S05]  /*1b6b0*/  IMAD.WIDE.U32 R76, R76, -0x2daee0ad, RZ ;  /* 0xd2511f534c4c7825 */ /* 0x000fea00078e00ff */
[----:B------:R-:W-:Y:S01]  /*1b6c0*/  LOP3.LUT R104, R77, UR7, R86, 0x96, !PT ;  /* 0x000000074d687c12 */ /* 0x000fe2000f8e9656 */
[----:B------:R-:W-:Y:S04]  /*1b6d0*/  IMAD.WIDE.U32 R86, R87, -0x326172a9, RZ ;  /* 0xcd9e8d5757567825 */ /* 0x000fe800078e00ff */
[----:B------:R-:W-:Y:S01]  /*1b6e0*/  IMAD.WIDE.U32 R104, R104, -0x326172a9, RZ ;  /* 0xcd9e8d5768687825 */ /* 0x000fe200078e00ff */
[----:B------:R-:W-:Y:S02]  /*1b6f0*/  LOP3.LUT R84, R87, UR8, R84, 0x96, !PT ;  /* 0x0000000857547c12 */ /* 0x000fe4000f8e9654 */
[----:B------:R-:W-:Y:S02]  /*1b700*/  LOP3.LUT R87, R79, 0xff, RZ, 0xc0, !PT ;  /* 0x000000ff4f577812 */ /* 0x000fe400078ec0ff */
[----:B------:R-:W-:Y:S01]  /*1b710*/  LOP3.LUT R209, R105, UR6, R86, 0x96, !PT ;  /* 0x0000000669d17c12 */ /* 0x000fe2000f8e9656 */
[----:B------:R-:W-:Y:S01]  /*1b720*/  IMAD.WIDE.U32 R194, R84, -0x2daee0ad, RZ ;  /* 0xd2511f5354c27825 */ /* 0x000fe200078e00ff */
[----:B------:R-:W-:Y:S02]  /*1b730*/  F2FP.PACK_AB R84, R90, R89 ;  /* 0x000000595a54723e */ /* 0x000fe400000000ff */
[----:B------:R-:W-:Y:S02]  /*1b740*/  F2FP.PACK_AB R86, R157, R153 ;  /* 0x000000999d56723e */ /* 0x000fe400000000ff */
[----:B------:R-:W-:Y:S02]  /*1b750*/  LOP3.LUT R106, R195, UR5, R76, 0x96, !PT ;  /* 0x00000005c36a7c12 */ /* 0x000fe4000f8e964c */
[----:B------:R-:W-:Y:S02]  /*1b760*/  LOP3.LUT R76, R146, 0xffff, RZ, 0xc0, !PT ;  /* 0x0000ffff924c7812 */ /* 0x000fe400078ec0ff */
[----:B------:R-:W-:Y:S02]  /*1b770*/  SHF.R.U32.HI R146, RZ, 0x18, R146 ;  /* 0x00000018ff927819 */ /* 0x000fe40000011692 */
[----:B------:R-:W-:Y:S04]  /*1b780*/  SHF.R.U32.HI R76, RZ, 0x8, R76 ;  /* 0x00000008ff4c7819 */ /* 0x000fe8000001164c */
[----:B------:R-:W-:Y:S01]  /*1b790*/  PRMT R165, R73, 0x5410, R76 ;  /* 0x0000541049a57816 */ /* 0x000fe2000000004c */
[----:B------:R-:W-:Y:S01]  /*1b7a0*/  FADD.FTZ R73, R89, R151 ;  /* 0x0000009759497221 */ /* 0x000fe20000010000 */
[----:B------:R-:W-:Y:S01]  /*1b7b0*/  LOP3.LUT R89, R2, 0xff, RZ, 0xc0, !PT ;  /* 0x000000ff02597812 */ /* 0x000fe200078ec0ff */
[----:B------:R-:W-:Y:S01]  /*1b7c0*/  FADD.FTZ R76, R153, R88 ;  /* 0x00000058994c7221 */ /* 0x000fe20000010000 */
[----:B------:R-:W-:Y:S01]  /*1b7d0*/  SHF.R.U32.HI R88, RZ, 0x18, R2 ;  /* 0x00000018ff587819 */ /* 0x000fe20000011602 */
[----:B------:R-:W-:Y:S01]  /*1b7e0*/  FADD.FTZ R90, R90, R73 ;  /* 0x000000495a5a7221 */ /* 0x000fe20000010000 */
[----:B------:R-:W-:Y:S01]  /*1b7f0*/  LOP3.LUT R73, R2, 0xffff, RZ, 0xc0, !PT ;  /* 0x0000ffff02497812 */ /* 0x000fe200078ec0ff */
[----:B------:R-:W-:Y:S01]  /*1b800*/  FADD.FTZ R91, R157, R76 ;  /* 0x0000004c9d5b7221 */ /* 0x000fe20000010000 */
[----:B------:R-:W-:Y:S01]  /*1b810*/  PRMT R153, R87, 0x5410, R146 ;  /* 0x0000541057997816 */ /* 0x000fe20000000092 */
[----:B------:R-:W-:Y:S01]  /*1b820*/  IMAD.WIDE.U32 R76, R83, -0x326172a9, RZ ;  /* 0xcd9e8d57534c7825 */ /* 0x000fe200078e00ff */
[----:B------:R-:W-:Y:S02]  /*1b830*/  SHF.R.U32.HI R83, RZ, 0x10, R2 ;  /* 0x00000010ff537819 */ /* 0x000fe40000011602 */
[----:B------:R-:W-:Y:S01]  /*1b840*/  SHF.R.U32.HI R85, RZ, 0x8, R73 ;  /* 0x00000008ff557819 */ /* 0x000fe20000011649 */
[----:B------:R-:W-:Y:S01]  /*1b850*/  FADD.FTZ R2, R193, R92 ;  /* 0x0000005cc1027221 */ /* 0x000fe20000010000 */
[C-C-:B------:R-:W-:Y:S02]  /*1b860*/  LOP3.LUT R79, R77.reuse, UR13, R78.reuse, 0x96, !PT ;  /* 0x0000000d4d4f7c12 */ /* 0x140fe4000f8e964e */
[----:B------:R-:W-:Y:S01]  /*1b870*/  LOP3.LUT R133, R77, UR13, R78, 0x96, !PT ;  /* 0x0000000d4d857c12 */ /* 0x000fe2000f8e964e */
[--C-:B------:R-:W-:Y:S01]  /*1b880*/  FADD.FTZ R78, R95, R2.reuse ;  /* 0x000000025f4e7221 */ /* 0x100fe20000010000 */
[----:B------:R-:W-:Y:S02]  /*1b890*/  PRMT R2, R84, 0x7632, R2 ;  /* 0x0000763254027816 */ /* 0x000fe40000000002 */
[----:B------:R-:W-:Y:S01]  /*1b8a0*/  LOP3.LUT R73, R83, 0xff, RZ, 0xc0, !PT ;  /* 0x000000ff53497812 */ /* 0x000fe200078ec0ff */
[----:B------:R-:W-:Y:S01]  /*1b8b0*/  FADD.FTZ R78, R99, R78 ;  /* 0x0000004e634e7221 */ /* 0x000fe20000010000 */
[----:B------:R-:W-:Y:S02]  /*1b8c0*/  PRMT R151, R89, 0x5410, R85 ;  /* 0x0000541059977816 */ /* 0x000fe40000000055 */
[----:B------:R-:W-:Y:S01]  /*1b8d0*/  PRMT R150, R73, 0x5410, R88 ;  /* 0x0000541049967816 */ /* 0x000fe20000000058 */
[----:B------:R-:W-:Y:S01]  /*1b8e0*/  FADD.FTZ R73, R171, R93 ;  /* 0x0000005dab497221 */ /* 0x000fe20000010000 */
[----:B------:R-:W-:Y:S02]  /*1b8f0*/  PRMT R85, R86, 0x7632, R85 ;  /* 0x0000763256557816 */ /* 0x000fe40000000055 */
[----:B------:R-:W-:Y:S01]  /*1b900*/  F2FP.PACK_AB R87, R95, R193 ;  /* 0x000000c15f57723e */ /* 0x000fe200000000ff */
[C---:B------:R-:W-:Y:S01]  /*1b910*/  FADD.FTZ R83, R94.reuse, R73 ;  /* 0x000000495e537221 */ /* 0x040fe20000010000 */
[----:B------:R-:W-:Y:S01]  /*1b920*/  F2FP.PACK_AB R93, R94, R171 ;  /* 0x000000ab5e5d723e */ /* 0x000fe200000000ff */
[----:B------:R-:W-:Y:S01]  /*1b930*/  FADD.FTZ R73, R169, R90 ;  /* 0x0000005aa9497221 */ /* 0x000fe20000010000 */
[C---:B------:R-:W-:Y:S02]  /*1b940*/  F2FP.PACK_AB R94, R170.reuse, R169 ;  /* 0x000000a9aa5e723e */ /* 0x040fe400000000ff */
[----:B------:R-:W-:Y:S01]  /*1b950*/  PRMT R92, R87, 0x7632, R92 ;  /* 0x00007632575c7816 */ /* 0x000fe2000000005c */
[----:B------:R-:W-:Y:S01]  /*1b960*/  FADD.FTZ R88, R170, R73 ;  /* 0x00000049aa587221 */ /* 0x000fe20000010000 */
[----:B------:R-:W-:Y:S01]  /*1b970*/  SHF.R.U32.HI R146, RZ, 0x18, R81 ;  /* 0x00000018ff927819 */ /* 0x000fe20000011651 */
[----:B------:R-:W-:Y:S01]  /*1b980*/  FADD.FTZ R73, R97, R91 ;  /* 0x0000005b61497221 */ /* 0x000fe20000010000 */
[----:B------:R-:W-:Y:S01]  /*1b990*/  F2FP.PACK_AB R97, R167, R97 ;  /* 0x00000061a761723e */ /* 0x000fe200000000ff */
[----:B------:R-:W-:Y:S01]  /*1b9a0*/  IMAD.WIDE.U32 R90, R218, -0x2daee0ad, RZ ;  /* 0xd2511f53da5a7825 */ /* 0x000fe200078e00ff */
[----:B------:R-:W-:Y:S02]  /*1b9b0*/  PRMT R95, R93, 0x7632, R95 ;  /* 0x000076325d5f7816 */ /* 0x000fe4000000005f */
[C---:B--2---:R-:W-:Y:S01]  /*1b9c0*/  F2FP.PACK_AB R99, R96.reuse, R99 ;  /* 0x000000636063723e */ /* 0x044fe200000000ff */
[----:B------:R-:W-:Y:S01]  /*1b9d0*/  FADD.FTZ R89, R167, R73 ;  /* 0x00000049a7597221 */ /* 0x000fe20000010000 */
[----:B------:R-:W-:Y:S01]  /*1b9e0*/  PRMT R98, R97, 0x7632, R98 ;  /* 0x0000763261627816 */ /* 0x000fe20000000062 */
[----:B------:R-:W-:Y:S01]  /*1b9f0*/  FADD.FTZ R73, R101, R83 ;  /* 0x0000005365497221 */ /* 0x000fe20000010000 */
[----:B------:R-:W-:Y:S01]  /*1ba00*/  F2FP.PACK_AB R101, R103, R101 ;  /* 0x000000656765723e */ /* 0x000fe200000000ff */
[----:B------:R-:W-:Y:S01]  /*1ba10*/  FADD.FTZ R83, R96, R78 ;  /* 0x0000004e60537221 */ /* 0x000fe20000010000 */
[----:B------:R-:W-:Y:S01]  /*1ba20*/  PRMT R100, R99, 0x7632, R100 ;  /* 0x0000763263647816 */ /* 0x000fe20000000064 */
[----:B------:R-:W-:Y:S01]  /*1ba30*/  FADD.FTZ R103, R103, R73 ;  /* 0x0000004967677221 */ /* 0x000fe20000010000 */
[----:B------:R-:W-:Y:S01]  /*1ba40*/  SHF.R.U32.HI R73, RZ, 0x10, R81 ;  /* 0x00000010ff497819 */ /* 0x000fe20000011651 */
[----:B------:R-:W-:Y:S01]  /*1ba50*/  MUFU.EX2 R96, R205 ;  /* 0x000000cd00607308 */ /* 0x000fe20000000800 */
[C---:B------:R-:W-:Y:S02]  /*1ba60*/  LOP3.LUT R140, R76.reuse, 0xff, RZ, 0xc0, !PT ;  /* 0x000000ff4c8c7812 */ /* 0x040fe400078ec0ff */
[----:B------:R-:W-:Y:S02]  /*1ba70*/  LOP3.LUT R147, R73, 0xff, RZ, 0xc0, !PT ;  /* 0x000000ff49937812 */ /* 0x000fe400078ec0ff */
[----:B------:R-:W-:Y:S02]  /*1ba80*/  LOP3.LUT R73, R91, UR14, R192, 0x96, !PT ;  /* 0x0000000e5b497c12 */ /* 0x000fe4000f8e96c0 */
[C---:B------:R-:W-:Y:S02]  /*1ba90*/  LOP3.LUT R157, R76.reuse, 0xffff, RZ, 0xc0, !PT ;  /* 0x0000ffff4c9d7812 */ /* 0x040fe400078ec0ff */
[C---:B------:R-:W-:Y:S02]  /*1baa0*/  LOP3.LUT R139, R73.reuse, 0xff, RZ, 0xc0, !PT ;  /* 0x000000ff498b7812 */ /* 0x040fe400078ec0ff */
[----:B------:R-:W-:Y:S02]  /*1bab0*/  LOP3.LUT R78, R73, 0xffff, RZ, 0xc0, !PT ;  /* 0x0000ffff494e7812 */ /* 0x000fe400078ec0ff */
[----:B------:R-:W-:Y:S02]  /*1bac0*/  SHF.R.U32.HI R115, RZ, 0x18, R73 ;  /* 0x00000018ff737819 */ /* 0x000fe40000011649 */
[----:B------:R-:W-:Y:S02]  /*1bad0*/  SHF.R.U32.HI R78, RZ, 0x8, R78 ;  /* 0x00000008ff4e7819 */ /* 0x000fe4000001164e */
[--C-:B------:R-:W-:Y:S02]  /*1bae0*/  SHF.R.U32.HI R171, RZ, 0x18, R76.reuse ;  /* 0x00000018ffab7819 */ /* 0x100fe4000001164c */
[--C-:B------:R-:W-:Y:S02]  /*1baf0*/  SHF.R.U32.HI R190, RZ, 0x10, R76.reuse ;  /* 0x00000010ffbe7819 */ /* 0x100fe4000001164c */
[C---:B------:R-:W-:Y:S02]  /*1bb00*/  LOP3.LUT R193, R76.reuse, 0xffff, RZ, 0xc0, !PT ;  /* 0x0000ffff4cc17812 */ /* 0x040fe400078ec0ff */
[----:B------:R-:W-:Y:S02]  /*1bb10*/  LOP3.LUT R195, R76, 0xff, RZ, 0xc0, !PT ;  /* 0x000000ff4cc37812 */ /* 0x000fe400078ec0ff */
[--C-:B------:R-:W-:Y:S02]  /*1bb20*/  SHF.R.U32.HI R199, RZ, 0x10, R76.reuse ;  /* 0x00000010ffc77819 */ /* 0x100fe4000001164c */
[----:B------:R-:W-:Y:S02]  /*1bb30*/  SHF.R.U32.HI R198, RZ, 0x18, R76 ;  /* 0x00000018ffc67819 */ /* 0x000fe4000001164c */
[----:B------:R-:W-:Y:S02]  /*1bb40*/  LOP3.LUT R131, R90, 0xff, RZ, 0xc0, !PT ;  /* 0x000000ff5a837812 */ /* 0x000fe400078ec0ff */
[----:B------:R-:W-:Y:S02]  /*1bb50*/  SHF.R.U32.HI R74, RZ, 0x10, R90 ;  /* 0x00000010ff4a7819 */ /* 0x000fe4000001165a */
[----:B------:R-:W-:Y:S02]  /*1bb60*/  SHF.R.U32.HI R72, RZ, 0x10, R79 ;  /* 0x00000010ff487819 */ /* 0x000fe4000001164f */
[----:B------:R-:W-:Y:S01]  /*1bb70*/  ISETP.GE.U32.AND P1, PT, R237, R140, PT ;  /* 0x0000008ced00720c */ /* 0x000fe20003f26070 */
[----:B----4-:R-:W-:Y:S02]  /*1bb80*/  @!P2 HADD2 R112, -R84.H0_H0, -RZ.H0_H0 ;  /* 0xa00000ff5470a230 */ /* 0x010fe40000000900 */
[----:B---3--:R-:W-:Y:S03]  /*1bb90*/  @!P3 HADD2 R107, -R2.H0_H0, -RZ.H0_H0 ;  /* 0xa00000ff026bb230 */ /* 0x008fe60000000900 */
[----:B------:R-:W-:Y:S01]  /*1bba0*/  PRMT R167, R112, 0x7610, R167 ;  /* 0x0000761070a77816 */ /* 0x000fe200000000a7 */
[----:B------:R-:W-:Y:S01]  /*1bbb0*/  @!P2 STL.S16 [R1+0xb0], R112 ;  /* 0x0000b0700100a387 */ /* 0x000fe20000100600 */
[----:B------:R-:W-:Y:S01]  /*1bbc0*/  @!P4 HADD2 R102, -R86.H0_H0, -RZ.H0_H0 ;  /* 0xa00000ff5666c230 */ /* 0x000fe20000000900 */
[----:B------:R-:W-:Y:S02]  /*1bbd0*/  PRMT R168, R107, 0x7610, R168 ;  /* 0x000076106ba87816 */ /* 0x000fe400000000a8 */
[----:B------:R2:W-:Y:S01]  /*1bbe0*/  @!P3 STL.S16 [R1+0xac], R107 ;  /* 0x0000ac6b0100b387 */ /* 0x0005e20000100600 */
[----:B------:R-:W-:Y:S01]  /*1bbf0*/  @!P5 HADD2 R113, -R85.H0_H0, -RZ.H0_H0 ;  /* 0xa00000ff5571d230 */ /* 0x000fe20000000900 */
[----:B------:R-:W-:Y:S01]  /*1bc00*/  PRMT R169, R102, 0x7610, R169 ;  /* 0x0000761066a97816 */ /* 0x000fe200000000a9 */
[----:B------:R-:W-:Y:S03]  /*1bc10*/  @!P6 HADD2 R111, -R87.H0_H0, -RZ.H0_H0 ;  /* 0xa00000ff576fe230 */ /* 0x000fe60000000900 */
[----:B------:R-:W-:Y:S01]  /*1bc20*/  PRMT R201, R113, 0x7610, R201 ;  /* 0x0000761071c97816 */ /* 0x000fe200000000c9 */
[----:B------:R-:W-:Y:S05]  /*1bc30*/  @!P0 HADD2 R109, -R92.H0_H0, -RZ.H0_H0 ;  /* 0xa00000ff5c6d8230 */ /* 0x000fea0000000900 */
[----:B------:R-:W-:Y:S04]  /*1bc40*/  PRMT R222, R109, 0x7610, R222 ;  /* 0x000076106dde7816 */ /* 0x000fe800000000de */
[----:B------:R-:W-:Y:S02]  /*1bc50*/  PRMT R141, R222, 0x7610, R141 ;  /* 0x00007610de8d7816 */ /* 0x000fe4000000008d */
[C---:B------:R-:W-:Y:S01]  /*1bc60*/  PRMT R222, R237.reuse, 0x7054, R237 ;  /* 0x00007054edde7816 */ /* 0x040fe200000000ed */
[----:B--2---:R1:W2:Y:S04]  /*1bc70*/  LDL.S16 R107, [R1+0xc4] ;  /* 0x0000c400016b7983 */ /* 0x0042a80000100600 */
[----:B------:R3:W-:Y:S04]  /*1bc80*/  @!P4 STL.S16 [R1+0xa8], R102 ;  /* 0x0000a8660100c387 */ /* 0x0007e80000100600 */
[----:B------:R1:W4:Y:S04]  /*1bc90*/  LDL.S16 R112, [R1+0xc8] ;  /* 0x0000c80001707983 */ /* 0x0003280000100600 */
[----:B------:R-:W-:Y:S04]  /*1bca0*/  @!P5 STL.S16 [R1+0xb4], R113 ;  /* 0x0000b4710100d387 */ /* 0x000fe80000100600 */
[----:B------:R-:W-:Y:S04]  /*1bcb0*/  @!P6 STL.S16 [R1+0xbc], R111 ;  /* 0x0000bc6f0100e387 */ /* 0x000fe80000100600 */
[----:B------:R1:W4:Y:S04]  /*1bcc0*/  LDL.S16 R105, [R1+0xd0] ;  /* 0x0000d00001697983 */ /* 0x0003280000100600 */
[----:B------:R1:W-:Y:S01]  /*1bcd0*/  @!P0 STL.S16 [R1+0xb8], R109 ;  /* 0x0000b86d01008387 */ /* 0x0003e20000100600 */
[----:B------:R-:W-:Y:S01]  /*1bce0*/  ISETP.GE.U32.AND P0, PT, R237, R147, PT ;  /* 0x00000093ed00720c */ /* 0x000fe20003f06070 */
[----:B---3--:R3:W3:Y:S01]  /*1bcf0*/  MUFU.EX2 R102, R203 ;  /* 0x000000cb00667308 */ /* 0x0086e20000000800 */
[----:B-1----:R-:W-:Y:S02]  /*1bd00*/  LOP3.LUT R109, R78, 0xffff, RZ, 0xc0, !PT ;  /* 0x0000ffff4e6d7812 */ /* 0x002fe400078ec0ff */
[----:B------:R-:W-:Y:S02]  /*1bd10*/  SHF.R.U32.HI R78, RZ, 0x10, R73 ;  /* 0x00000010ff4e7819 */ /* 0x000fe40000011649 */
[----:B---3--:R-:W-:Y:S01]  /*1bd20*/  PRMT R203, R111, 0x7610, R203 ;  /* 0x000076106fcb7816 */ /* 0x008fe200000000cb */
[----:B------:R-:W-:Y:S01]  /*1bd30*/  FADD.FTZ R81, R102, R88 ;  /* 0x0000005866517221 */ /* 0x000fe20000010000 */
[----:B------:R-:W-:Y:S01]  /*1bd40*/  F2FP.PACK_AB R102, R96, R102 ;  /* 0x000000666066723e */ /* 0x000fe200000000ff */
[----:B------:R1:W3:Y:S01]  /*1bd50*/  LDL.S16 R111, [R1+0xcc] ;  /* 0x0000cc00016f7983 */ /* 0x0002e20000100600 */
[----:B------:R-:W-:Y:S01]  /*1bd60*/  LOP3.LUT R138, R78, 0xff, RZ, 0xc0, !PT ;  /* 0x000000ff4e8a7812 */ /* 0x000fe200078ec0ff */
[----:B------:R-:W-:Y:S01]  /*1bd70*/  FADD.FTZ R81, R96, R81 ;  /* 0x0000005160517221 */ /* 0x000fe20000010000 */
[----:B------:R-:W-:Y:S01]  /*1bd80*/  PRMT R96, R94, 0x7632, R96 ;  /* 0x000076325e607816 */ /* 0x000fe20000000060 */
[----:B------:R-:W-:Y:S01]  /*1bd90*/  MUFU.EX2 R78, R207 ;  /* 0x000000cf004e7308 */ /* 0x000fe20000000800 */
[----:B------:R-:W-:Y:S05]  /*1bda0*/  @!P0 HADD2 R108, -R93.H0_H0, -RZ.H0_H0 ;  /* 0xa00000ff5d6c8230 */ /* 0x000fea0000000900 */
[----:B------:R-:W-:Y:S01]  /*1bdb0*/  PRMT R202, R108, 0x7610, R202 ;  /* 0x000076106cca7816 */ /* 0x000fe200000000ca */
[----:B------:R1:W-:Y:S01]  /*1bdc0*/  @!P0 STL.S16 [R1+0xc0], R108 ;  /* 0x0000c06c01008387 */ /* 0x0003e20000100600 */
[----:B------:R-:W-:Y:S03]  /*1bdd0*/  ISETP.GE.U32.AND P0, PT, R237, R146, PT ;  /* 0x00000092ed00720c */ /* 0x000fe60003f06070 */
[----:B-1----:R1:W3:Y:S10]  /*1bde0*/  LDL.S16 R108, [R1+0xd4] ;  /* 0x0000d400016c7983 */ /* 0x0022f40000100600 */
[----:B--2---:R-:W-:Y:S05]  /*1bdf0*/  @!P0 HADD2 R107, -R95.H0_H0, -RZ.H0_H0 ;  /* 0xa00000ff5f6b8230 */ /* 0x004fea0000000900 */
[----:B------:R-:W-:Y:S01]  /*1be00*/  PRMT R242, R107, 0x7610, R242 ;  /* 0x000076106bf27816 */ /* 0x000fe200000000f2 */
[----:B------:R2:W-:Y:S01]  /*1be10*/  @!P0 STL.S16 [R1+0xc4], R107 ;  /* 0x0000c46b01008387 */ /* 0x0005e20000100600 */
[C---:B------:R-:W-:Y:S11]  /*1be20*/  ISETP.GE.U32.AND P0, PT, R237.reuse, R139, PT ;  /* 0x0000008bed00720c */ /* 0x040ff60003f06070 */
[----:B------:R-:W-:Y:S02]  /*1be30*/  @!UPT UIADD3 URZ, URZ, URZ, URZ ;  /* 0x0000003f3f3ff290 */ /* 0x000fe4000fffe03f */
[----:B----4-:R-:W-:Y:S05]  /*1be40*/  @!P0 HADD2 R112, -R94.H0_H0, -RZ.H0_H0 ;  /* 0xa00000ff5e708230 */ /* 0x010fea0000000900 */
[----:B------:R-:W-:Y:S01]  /*1be50*/  PRMT R241, R112, 0x7610, R241 ;  /* 0x0000761070f17816 */ /* 0x000fe200000000f1 */
[----:B--2---:R1:W2:Y:S04]  /*1be60*/  LDL.S16 R107, [R1+0xd8] ;  /* 0x0000d800016b7983 */ /* 0x0042a80000100600 */
[----:B------:R-:W-:Y:S01]  /*1be70*/  @!P0 STL.S16 [R1+0xc8], R112 ;  /* 0x0000c87001008387 */ /* 0x000fe20000100600 */
[----:B------:R-:W-:Y:S11]  /*1be80*/  ISETP.GE.U32.AND P0, PT, R237, R109, PT ;  /* 0x0000006ded00720c */ /* 0x000ff60003f06070 */
[----:B------:R-:W-:Y:S02]  /*1be90*/  @!UPT UIADD3 URZ, URZ, URZ, URZ ;  /* 0x0000003f3f3ff290 */ /* 0x000fe4000fffe03f */
[----:B------:R-:W-:Y:S05]  /*1bea0*/  @!P0 HADD2 R105, -R96.H0_H0, -RZ.H0_H0 ;  /* 0xa00000ff60698230 */ /* 0x000fea0000000900 */
[----:B------:R-:W-:Y:S01]  /*1beb0*/  PRMT R235, R105, 0x7610, R235 ;  /* 0x0000761069eb7816 */ /* 0x000fe200000000eb */
[----:B------:R4:W-:Y:S01]  /*1bec0*/  @!P0 STL.S16 [R1+0xd0], R105 ;  /* 0x0000d06901008387 */ /* 0x0009e20000100600 */
[----:B------:R-:W-:Y:S11]  /*1bed0*/  ISETP.GE.U32.AND P0, PT, R237, R138, PT ;  /* 0x0000008aed00720c */ /* 0x000ff60003f06070 */
[----:B------:R-:W-:Y:S02]  /*1bee0*/  @!UPT UIADD3 URZ, URZ, URZ, URZ ;  /* 0x0000003f3f3ff290 */ /* 0x000fe4000fffe03f */
[----:B---3--:R-:W-:Y:S05]  /*1bef0*/  @!P0 HADD2 R111, -R97.H0_H0, -RZ.H0_H0 ;  /* 0xa00000ff616f8230 */ /* 0x008fea0000000900 */
[----:B------:R-:W-:Y:S01]  /*1bf00*/  PRMT R232, R111, 0x7610, R232 ;  /* 0x000076106fe87816 */ /* 0x000fe200000000e8 */
[----:B------:R3:W-:Y:S01]  /*1bf10*/  @!P0 STL.S16 [R1+0xcc], R111 ;  /* 0x0000cc6f01008387 */ /* 0x0007e20000100600 */
[C---:B------:R-:W-:Y:S03]  /*1bf20*/  ISETP.GE.U32.AND P0, PT, R237.reuse, R115, PT ;  /* 0x00000073ed00720c */ /* 0x040fe60003f06070 */
[----:B------:R1:W2:Y:S01]  /*1bf30*/  LDL.S16 R88, [R1+0xdc] ;  /* 0x0000dc0001587983 */ /* 0x0002a20000100600 */
[----:B----4-:R-:W4:Y:S09]  /*1bf40*/  MUFU.EX2 R105, R206 ;  /* 0x000000ce00697308 */ /* 0x010f320000000800 */
[----:B------:R-:W-:Y:S05]  /*1bf50*/  @!P0 HADD2 R108, -R98.H0_H0, -RZ.H0_H0 ;  /* 0xa00000ff626c8230 */ /* 0x000fea0000000900 */
[----:B------:R-:W-:Y:S01]  /*1bf60*/  PRMT R231, R108, 0x7610, R231 ;  /* 0x000076106ce77816 */ /* 0x000fe200000000e7 */
[----:B------:R1:W-:Y:S01]  /*1bf70*/  @!P0 STL.S16 [R1+0xd4], R108 ;  /* 0x0000d46c01008387 */ /* 0x0003e20000100600 */
[----:B------:R-:W-:Y:S01]  /*1bf80*/  ISETP.GE.U32.AND P0, PT, R237, R137, PT ;  /* 0x00000089ed00720c */ /* 0x000fe20003f06070 */
[----:B---3--:R-:W-:Y:S01]  /*1bf90*/  MUFU.EX2 R111, R212 ;  /* 0x000000d4006f7308 */ /* 0x008fe20000000800 */
[----:B----4-:R-:W-:Y:S01]  /*1bfa0*/  FADD.FTZ R73, R105, R89 ;  /* 0x0000005969497221 */ /* 0x010fe20000010000 */
[C---:B------:R-:W-:Y:S03]  /*1bfb0*/  F2FP.PACK_AB R105, R78.reuse, R105 ;  /* 0x000000694e69723e */ /* 0x040fe600000000ff */
[----:B------:R-:W-:Y:S01]  /*1bfc0*/  FADD.FTZ R78, R78, R73 ;  /* 0x000000494e4e7221 */ /* 0x000fe20000010000 */
[----:B------:R-:W-:Y:S04]  /*1bfd0*/  LOP3.LUT R73, R124, 0xffff, RZ, 0xc0, !PT ;  /* 0x0000ffff7c497812 */ /* 0x000fe800078ec0ff */
[----:B------:R-:W-:Y:S04]  /*1bfe0*/  SHF.R.U32.HI R73, RZ, 0x8, R73 ;  /* 0x00000008ff497819 */ /* 0x000fe80000011649 */
[----:B------:R-:W-:Y:S02]  /*1bff0*/  LOP3.LUT R136, R73, 0xffff, RZ, 0xc0, !PT ;  /* 0x0000ffff49887812 */ /* 0x000fe400078ec0ff */
[--C-:B------:R-:W-:Y:S02]  /*1c000*/  LOP3.LUT R73, R149, UR13, R156.reuse, 0x96, !PT ;  /* 0x0000000d95497c12 */ /* 0x100fe4000f8e969c */
[----:B------:R-:W-:Y:S02]  /*1c010*/  PRMT R156, R141, 0x7610, R156 ;  /* 0x000076108d9c7816 */ /* 0x000fe4000000009c */
[C---:B------:R-:W-:Y:S01]  /*1c020*/  LOP3.LUT R76, R73.reuse, 0xffff, RZ, 0xc0, !PT ;  /* 0x0000ffff494c7812 */ /* 0x040fe200078ec0ff */
[----:B-1----:R-:W1:Y:S01]  /*1c030*/  MUFU.EX2 R108, R216 ;  /* 0x000000d8006c7308 */ /* 0x002e620000000800 */
[----:B------:R-:W-:Y:S02]  /*1c040*/  LOP3.LUT R77, R73, 0xff, RZ, 0xc0, !PT ;  /* 0x000000ff494d7812 */ /* 0x000fe400078ec0ff */
[----:B------:R-:W-:Y:S04]  /*1c050*/  SHF.R.U32.HI R76, RZ, 0x8, R76 ;  /* 0x00000008ff4c7819 */ /* 0x000fe8000001164c */
[----:B------:R-:W-:Y:S02]  /*1c060*/  PRMT R117, R77, 0x5410, R76 ;  /* 0x000054104d757816 */ /* 0x000fe4000000004c */
[--C-:B------:R-:W-:Y:S01]  /*1c070*/  SHF.R.U32.HI R77, RZ, 0x10, R73.reuse ;  /* 0x00000010ff4d7819 */ /* 0x100fe20000011649 */
[----:B------:R3:W-:Y:S01]  /*1c080*/  MUFU.EX2 R141, R229 ;  /* 0x000000e5008d7308 */ /* 0x0007e20000000800 */
[----:B------:R-:W-:Y:S02]  /*1c090*/  SHF.R.U32.HI R76, RZ, 0x18, R73 ;  /* 0x00000018ff4c7819 */ /* 0x000fe40000011649 */
[----:B------:R-:W-:Y:S04]  /*1c0a0*/  LOP3.LUT R73, R77, 0xff, RZ, 0xc0, !PT ;  /* 0x000000ff4d497812 */ /* 0x000fe800078ec0ff */
[----:B------:R-:W-:Y:S02]  /*1c0b0*/  PRMT R114, R73, 0x5410, R76 ;  /* 0x0000541049727816 */ /* 0x000fe4000000004c */
[----:B------:R-:W-:Y:S01]  /*1c0c0*/  LOP3.LUT R73, R148, 0xffff, RZ, 0xc0, !PT ;  /* 0x0000ffff94497812 */ /* 0x000fe200078ec0ff */
[----:B------:R-:W4:Y:S03]  /*1c0d0*/  MUFU.EX2 R77, R211 ;  /* 0x000000d3004d7308 */ /* 0x000f260000000800 */
[----:B------:R-:W-:Y:S01]  /*1c0e0*/  SHF.R.U32.HI R73, RZ, 0x8, R73 ;  /* 0x00000008ff497819 */ /* 0x000fe20000011649 */
[----:B-1----:R-:W-:Y:S03]  /*1c0f0*/  FADD.FTZ R76, R108, R83 ;  /* 0x000000536c4c7221 */ /* 0x002fe60000010000 */
[----:B------:R-:W-:Y:S02]  /*1c100*/  PRMT R112, R75, 0x5410, R73 ;  /* 0x000054104b707816 */ /* 0x000fe40000000049 */
[----:B------:R-:W-:Y:S01]  /*1c110*/  SHF.R.U32.HI R75, RZ, 0x10, R124 ;  /* 0x00000010ff4b7819 */ /* 0x000fe2000001167c */
[----:B------:R1:W-:Y:S01]  /*1c120*/  MUFU.EX2 R149, R219 ;  /* 0x000000db00957308 */ /* 0x0003e20000000800 */
[----:B------:R-:W-:Y:S02]  /*1c130*/  SHF.R.U32.HI R73, RZ, 0x10, R148 ;  /* 0x00000010ff497819 */ /* 0x000fe40000011694 */
[----:B------:R-:W-:Y:S01]  /*1c140*/  LOP3.LUT R135, R75, 0xff, RZ, 0xc0, !PT ;  /* 0x000000ff4b877812 */ /* 0x000fe200078ec0ff */
[----:B------:R-:W-:Y:S01]  /*1c150*/  FADD.FTZ R75, R121, R78 ;  /* 0x0000004e794b7221 */ /* 0x000fe20000010000 */
[----:B------:R-:W-:Y:S02]  /*1c160*/  SHF.R.U32.HI R148, RZ, 0x18, R148 ;  /* 0x00000018ff947819 */ /* 0x000fe40000011694 */
[----:B------:R-:W-:Y:S02]  /*1c170*/  LOP3.LUT R73, R73, 0xff, RZ, 0xc0, !PT ;  /* 0x000000ff49497812 */ /* 0x000fe400078ec0ff */
[----:B---3--:R-:W-:Y:S02]  /*1c180*/  PRMT R229, R156, 0x7610, R229 ;  /* 0x000076109ce57816 */ /* 0x008fe400000000e5 */
[----:B------:R-:W-:Y:S01]  /*1c190*/  PRMT R83, R73, 0x5410, R148 ;  /* 0x0000541049537816 */ /* 0x000fe20000000094 */
[--C-:B------:R-:W-:Y:S01]  /*1c1a0*/  FADD.FTZ R73, R111, R103.reuse ;  /* 0x000000676f497221 */ /* 0x100fe20000010000 */
[----:B------:R-:W-:Y:S01]  /*1c1b0*/  PRMT R103, R101, 0x7632, R103 ;  /* 0x0000763265677816 */ /* 0x000fe20000000067 */
[----:B----4-:R-:W-:Y:S01]  /*1c1c0*/  FADD.FTZ R152, R77, R75 ;  /* 0x0000004b4d987221 */ /* 0x010fe20000010000 */
[----:B------:R-:W-:Y:S01]  /*1c1d0*/  LOP3.LUT R75, R90, 0xffff, RZ, 0xc0, !PT ;  /* 0x0000ffff5a4b7812 */ /* 0x000fe200078ec0ff */
[--C-:B------:R-:W-:Y:S01]  /*1c1e0*/  HSET2.LE.AND R83, R83, R222.reuse, PT ;  /* 0x000000de53537233 */ /* 0x100fe20003803000 */
[C---:B------:R-:W-:Y:S01]  /*1c1f0*/  F2FP.PACK_AB R111, R129.reuse, R111 ;  /* 0x0000006f816f723e */ /* 0x040fe200000000ff */
[----:B------:R-:W-:Y:S01]  /*1c200*/  FADD.FTZ R129, R129, R73 ;  /* 0x0000004981817221 */ /* 0x000fe20000010000 */
[----:B------:R-:W-:Y:S01]  /*1c210*/  SHF.R.U32.HI R75, RZ, 0x8, R75 ;  /* 0x00000008ff4b7819 */ /* 0x000fe2000001164b */
[----:B------:R3:W4:Y:S01]  /*1c220*/  MUFU.EX2 R148, R221 ;  /* 0x000000dd00947308 */ /* 0x0007220000000800 */
[----:B------:R-:W-:Y:S02]  /*1c230*/  F2FP.PACK_AB R121, R77, R121 ;  /* 0x000000794d79723e */ /* 0x000fe400000000ff */
[----:B------:R-:W-:Y:S02]  /*1c240*/  PRMT R116, R111, 0x7632, R116 ;  /* 0x000076326f747816 */ /* 0x000fe40000000074 */
[----:B------:R-:W-:Y:S02]  /*1c250*/  PRMT R122, R121, 0x7632, R122 ;  /* 0x00007632797a7816 */ /* 0x000fe4000000007a */
[----:B-1----:R-:W-:Y:S02]  /*1c260*/  PRMT R219, R169, 0x7610, R219 ;  /* 0x00007610a9db7816 */ /* 0x002fe400000000db */
[----:B------:R-:W-:Y:S02]  /*1c270*/  SHF.R.U32.HI R156, RZ, 0x18, R124 ;  /* 0x00000018ff9c7819 */ /* 0x000fe4000001167c */
[----:B---3--:R-:W-:Y:S01]  /*1c280*/  PRMT R221, R201, 0x7610, R221 ;  /* 0x00007610c9dd7816 */ /* 0x008fe200000000dd */
[----:B----4-:R-:W-:Y:S01]  /*1c290*/  FADD.FTZ R3, R148, R129 ;  /* 0x0000008194037221 */ /* 0x010fe20000010000 */
[----:B------:R-:W-:Y:S01]  /*1c2a0*/  LOP3.LUT R129, R91, UR14, R192, 0x96, !PT ;  /* 0x0000000e5b817c12 */ /* 0x000fe2000f8e96c0 */
[----:B--2---:R-:W-:Y:S05]  /*1c2b0*/  @!P0 HADD2 R107, -R99.H0_H0, -RZ.H0_H0 ;  /* 0xa00000ff636b8230 */ /* 0x004fea0000000900 */
[----:B------:R-:W-:Y:S01]  /*1c2c0*/  PRMT R230, R107, 0x7610, R230 ;  /* 0x000076106be67816 */ /* 0x000fe200000000e6 */
[----:B------:R1:W-:Y:S01]  /*1c2d0*/  @!P0 STL.S16 [R1+0xd8], R107 ;  /* 0x0000d86b01008387 */ /* 0x0003e20000100600 */
[C---:B------:R-:W-:Y:S01]  /*1c2e0*/  ISETP.GE.U32.AND P0, PT, R237.reuse, R136, PT ;  /* 0x00000088ed00720c */ /* 0x040fe20003f06070 */
[----:B-1----:R-:W1:Y:S11]  /*1c2f0*/  MUFU.EX2 R107, R217 ;  /* 0x000000d9006b7308 */ /* 0x002e760000000800 */
[----:B------:R-:W-:Y:S01]  /*1c300*/  @!UPT UIADD3 URZ, URZ, URZ, URZ ;  /* 0x0000003f3f3ff290 */ /* 0x000fe2000fffe03f */
[----:B------:R-:W-:Y:S05]  /*1c310*/  @!P0 HADD2 R88, -R100.H0_H0, -RZ.H0_H0 ;  /* 0xa00000ff64588230 */ /* 0x000fea0000000900 */
[----:B------:R-:W-:Y:S01]  /*1c320*/  PRMT R227, R88, 0x7610, R227 ;  /* 0x0000761058e37816 */ /* 0x000fe200000000e3 */
[----:B------:R2:W-:Y:S01]  /*1c330*/  @!P0 STL.S16 [R1+0xdc], R88 ;  /* 0x0000dc5801008387 */ /* 0x0005e20000100600 */
[----:B------:R-:W-:Y:S02]  /*1c340*/  ISETP.GE.U32.AND P0, PT, R237, R135, PT ;  /* 0x00000087ed00720c */ /* 0x000fe40003f06070 */
[C---:B-1----:R-:W-:Y:S01]  /*1c350*/  F2FP.PACK_AB R108, R107.reuse, R108 ;  /* 0x0000006c6b6c723e */ /* 0x042fe200000000ff */
[----:B------:R1:W3:Y:S01]  /*1c360*/  LDL.S16 R126, [R1+0xe4] ;  /* 0x0000e400017e7983 */ /* 0x0002e20000100600 */
[----:B------:R-:W-:Y:S02]  /*1c370*/  FADD.FTZ R107, R107, R76 ;  /* 0x0000004c6b6b7221 */ /* 0x000fe40000010000 */
[----:B------:R-:W-:Y:S01]  /*1c380*/  PRMT R110, R108, 0x7632, R110 ;  /* 0x000076326c6e7816 */ /* 0x000fe2000000006e */
[----:B------:R1:W4:Y:S01]  /*1c390*/  LDL.S16 R123, [R1+0xe8] ;  /* 0x0000e800017b7983 */ /* 0x0003220000100600 */
[----:B------:R-:W-:Y:S01]  /*1c3a0*/  FADD.FTZ R76, R119, R81 ;  /* 0x00000051774c7221 */ /* 0x000fe20000010000 */
[C---:B------:R-:W-:Y:S01]  /*1c3b0*/  F2FP.PACK_AB R119, R120.reuse, R119 ;  /* 0x000000777877723e */ /* 0x040fe200000000ff */
[----:B------:R-:W-:Y:S01]  /*1c3c0*/  FADD.FTZ R107, R141, R107 ;  /* 0x0000006b8d6b7221 */ /* 0x000fe20000010000 */
[----:B------:R1:W4:Y:S01]  /*1c3d0*/  LDL.S16 R113, [R1+0xf8] ;  /* 0x0000f80001717983 */ /* 0x0003220000100600 */
[----:B------:R-:W-:Y:S01]  /*1c3e0*/  FADD.FTZ R120, R120, R76 ;  /* 0x0000004c78787221 */ /* 0x000fe20000010000 */
[----:B------:R-:W-:Y:S01]  /*1c3f0*/  PRMT R118, R119, 0x7632, R118 ;  /* 0x0000763277767816 */ /* 0x000fe20000000076 */
[----:B--2---:R-:W-:Y:S01]  /*1c400*/  IMAD.WIDE.U32 R88, R106, -0x326172a9, RZ ;  /* 0xcd9e8d576a587825 */ /* 0x004fe200078e00ff */
[----:B------:R-:W-:Y:S04]  /*1c410*/  PRMT R106, R105, 0x7632, R106 ;  /* 0x00007632696a7816 */ /* 0x000fe8000000006a */
[C-C-:B------:R-:W-:Y:S02]  /*1c420*/  LOP3.LUT R73, R89.reuse, UR13, R104.reuse, 0x96, !PT ;  /* 0x0000000d59497c12 */ /* 0x140fe4000f8e9668 */
[--C-:B------:R-:W-:Y:S02]  /*1c430*/  LOP3.LUT R132, R89, UR13, R104.reuse, 0x96, !PT ;  /* 0x0000000d59847c12 */ /* 0x100fe4000f8e9668 */
[----:B------:R-:W-:Y:S02]  /*1c440*/  PRMT R104, R102, 0x7632, R104 ;  /* 0x0000763266687816 */ /* 0x000fe40000000068 */
[----:B------:R-:W-:Y:S01]  /*1c450*/  LOP3.LUT R169, R88, 0xff, RZ, 0xc0, !PT ;  /* 0x000000ff58a97812 */ /* 0x000fe200078ec0ff */
[----:B---3--:R-:W-:Y:S05]  /*1c460*/  @!P0 HADD2 R126, -R101.H0_H0, -RZ.H0_H0 ;  /* 0xa00000ff657e8230 */ /* 0x008fea0000000900 */
[----:B------:R-:W-:Y:S01]  /*1c470*/  PRMT R225, R126, 0x7610, R225 ;  /* 0x000076107ee17816 */ /* 0x000fe200000000e1 */
[----:B------:R2:W-:Y:S01]  /*1c480*/  @!P0 STL.S16 [R1+0xe4], R126 ;  /* 0x0000e47e01008387 */ /* 0x0005e20000100600 */
[----:B------:R-:W-:Y:S03]  /*1c490*/  ISETP.GE.U32.AND P0, PT, R237, R134, PT ;  /* 0x00000086ed00720c */ /* 0x000fe60003f06070 */
[----:B------:R1:W3:Y:S04]  /*1c4a0*/  LDL.S16 R127, [R1+0xf4] ;  /* 0x0000f400017f7983 */ /* 0x0002e80000100600 */
[----:B------:R1:W3:Y:S06]  /*1c4b0*/  LDL.S16 R128, [R1+0x108] ;  /* 0x0001080001807983 */ /* 0x0002ec0000100600 */
[----:B----4-:R-:W-:Y:S05]  /*1c4c0*/  @!P0 HADD2 R123, -R103.H0_H0, -RZ.H0_H0 ;  /* 0xa00000ff677b8230 */ /* 0x010fea0000000900 */
[----:B------:R-:W-:Y:S01]  /*1c4d0*/  PRMT R224, R123, 0x7610, R224 ;  /* 0x000076107be07816 */ /* 0x000fe200000000e0 */
[----:B------:R4:W-:Y:S01]  /*1c4e0*/  @!P0 STL.S16 [R1+0xe8], R123 ;  /* 0x0000e87b01008387 */ /* 0x0009e20000100600 */
[----:B------:R-:W-:Y:S03]  /*1c4f0*/  ISETP.GE.U32.AND P0, PT, R237, R131, PT ;  /* 0x00000083ed00720c */ /* 0x000fe60003f06070 */
[----:B--2---:R1:W2:Y:S10]  /*1c500*/  LDL.S16 R126, [R1+0x104] ;  /* 0x00010400017e7983 */ /* 0x0042b40000100600 */
[----:B------:R-:W-:Y:S05]  /*1c510*/  @!P0 HADD2 R113, -R102.H0_H0, -RZ.H0_H0 ;  /* 0xa00000ff66718230 */ /* 0x000fea0000000900 */
[----:B------:R-:W-:Y:S01]  /*1c520*/  PRMT R223, R113, 0x7610, R223 ;  /* 0x0000761071df7816 */ /* 0x000fe200000000df */
[----:B------:R1:W-:Y:S01]  /*1c530*/  @!P0 STL.S16 [R1+0xf8], R113 ;  /* 0x0000f87101008387 */ /* 0x0003e20000100600 */
[----:B----4-:R-:W-:Y:S02]  /*1c540*/  LOP3.LUT R123, R74, 0xff, RZ, 0xc0, !PT ;  /* 0x000000ff4a7b7812 */ /* 0x010fe400078ec0ff */
[----:B------:R-:W-:Y:S04]  /*1c550*/  LOP3.LUT R74, R79, 0xffff, RZ, 0xc0, !PT ;  /* 0x0000ffff4f4a7812 */ /* 0x000fe800078ec0ff */
[----:B------:R-:W-:Y:S02]  /*1c560*/  SHF.R.U32.HI R74, RZ, 0x8, R74 ;  /* 0x00000008ff4a7819 */ /* 0x000fe4000001164a */
[----:B-1----:R-:W-:Y:S02]  /*1c570*/  LOP3.LUT R113, R75, 0xffff, RZ, 0xc0, !PT ;  /* 0x0000ffff4b717812 */ /* 0x002fe400078ec0ff */
[----:B------:R-:W-:Y:S02]  /*1c580*/  SHF.R.U32.HI R75, RZ, 0x18, R90 ;  /* 0x00000018ff4b7819 */ /* 0x000fe4000001165a */
[C---:B------:R-:W-:Y:S02]  /*1c590*/  ISETP.GE.U32.AND P0, PT, R237.reuse, R113, PT ;  /* 0x00000071ed00720c */ /* 0x040fe40003f06070 */
[----:B------:R-:W-:Y:S11]  /*1c5a0*/  ISETP.GE.U32.AND P6, PT, R237, R75, PT ;  /* 0x0000004bed00720c */ /* 0x000ff60003fc6070 */
[----:B------:R-:W-:Y:S02]  /*1c5b0*/  @!UPT UIADD3 URZ, URZ, URZ, URZ ;  /* 0x0000003f3f3ff290 */ /* 0x000fe4000fffe03f */
[----:B------:R-:W-:Y:S04]  /*1c5c0*/  @P6 LOP3.LUT R187, R187, 0x8000000, RZ, 0xfc, !PT ;  /* 0x08000000bbbb6812 */ /* 0x000fe800078efcff */
[----:B------:R-:W-:Y:S01]  /*1c5d0*/  LOP3.LUT R187, R187, 0xfbffffff, RZ, 0xc0, !PT ;  /* 0xfbffffffbbbb7812 */ /* 0x000fe200078ec0ff */
[----:B---3--:R-:W-:Y:S05]  /*1c5e0*/  @!P0 HADD2 R127, -R104.H0_H0, -RZ.H0_H0 ;  /* 0xa00000ff687f8230 */ /* 0x008fea0000000900 */
[----:B------:R-:W-:Y:S01]  /*1c5f0*/  PRMT R218, R127, 0x7610, R218 ;  /* 0x000076107fda7816 */ /* 0x000fe200000000da */
[----:B------:R1:W-:Y:S01]  /*1c600*/  @!P0 STL.S16 [R1+0xf4], R127 ;  /* 0x0000f47f01008387 */ /* 0x0003e20000100600 */
[C---:B------:R-:W-:Y:S03]  /*1c610*/  ISETP.GE.U32.AND P0, PT, R237.reuse, R123, PT ;  /* 0x0000007bed00720c */ /* 0x040fe60003f06070 */
[----:B------:R3:W4:Y:S10]  /*1c620*/  LDL.S16 R76, [R1+0x118] ;  /* 0x00011800014c7983 */ /* 0x0007340000100600 */
[----:B------:R-:W-:Y:S02]  /*1c630*/  @!P0 HADD2 R128, -R105.H0_H0, -RZ.H0_H0 ;  /* 0xa00000ff69808230 */ /* 0x000fe40000000900 */
[----:B--2---:R-:W-:Y:S03]  /*1c640*/  @!P6 HADD2 R126, -R106.H0_H0, -RZ.H0_H0 ;  /* 0xa00000ff6a7ee230 */ /* 0x004fe60000000900 */
[----:B------:R-:W-:Y:S02]  /*1c650*/  PRMT R217, R128, 0x7610, R217 ;  /* 0x0000761080d97816 */ /* 0x000fe400000000d9 */
[----:B------:R-:W-:Y:S01]  /*1c660*/  PRMT R216, R126, 0x7610, R216 ;  /* 0x000076107ed87816 */ /* 0x000fe200000000d8 */
[----:B-1----:R3:W2:Y:S04]  /*1c670*/  LDL.S16 R127, [R1+0x10c] ;  /* 0x00010c00017f7983 */ /* 0x0026a80000100600 */
[----:B------:R1:W-:Y:S04]  /*1c680*/  @!P0 STL.S16 [R1+0x108], R128 ;  /* 0x0001088001008387 */ /* 0x0003e80000100600 */
[----:B------:R3:W3:Y:S04]  /*1c690*/  LDL.S16 R81, [R1+0x114] ;  /* 0x0001140001517983 */ /* 0x0006e80000100600 */
[----:B------:R1:W-:Y:S01]  /*1c6a0*/  @!P6 STL.S16 [R1+0x104], R126 ;  /* 0x0001047e0100e387 */ /* 0x0003e20000100600 */
[----:B------:R-:W-:Y:S03]  /*1c6b0*/  ISETP.GE.U32.AND P6, PT, R237, R200, PT ;  /* 0x000000c8ed00720c */ /* 0x000fe60003fc6070 */
[----:B------:R2:W3:Y:S04]  /*1c6c0*/  LDL.S16 R78, [R1+0x110] ;  /* 0x00011000014e7983 */ /* 0x0004e80000100600 */
[----:B------:R2:W3:Y:S01]  /*1c6d0*/  LDL.S16 R77, [R1+0x100] ;  /* 0x00010000014d7983 */ /* 0x0004e20000100600 */
[----:B-1----:R-:W-:Y:S02]  /*1c6e0*/  LOP3.LUT R128, R79, 0xff, RZ, 0xc0, !PT ;  /* 0x000000ff4f807812 */ /* 0x002fe400078ec0ff */
[----:B------:R-:W-:Y:S02]  /*1c6f0*/  SHF.R.U32.HI R79, RZ, 0x18, R79 ;  /* 0x00000018ff4f7819 */ /* 0x000fe4000001164f */
[----:B------:R-:W-:Y:S02]  /*1c700*/  ISETP.GE.U32.AND P0, PT, R237, R128, PT ;  /* 0x00000080ed00720c */ /* 0x000fe40003f06070 */
[----:B------:R-:W-:Y:S11]  /*1c710*/  LOP3.LUT R126, R74, 0xffff, RZ, 0xc0, !PT ;  /* 0x0000ffff4a7e7812 */ /* 0x000ff600078ec0ff */
[----:B--2---:R-:W-:Y:S05]  /*1c720*/  @!P0 HADD2 R127, -R108.H0_H0, -RZ.H0_H0 ;  /* 0xa00000ff6c7f8230 */ /* 0x004fea0000000900 */
[----:B------:R-:W-:Y:S01]  /*1c730*/  PRMT R214, R127, 0x7610, R214 ;  /* 0x000076107fd67816 */ /* 0x000fe200000000d6 */
[----:B------:R1:W-:Y:S01]  /*1c740*/  @!P0 STL.S16 [R1+0x10c], R127 ;  /* 0x00010c7f01008387 */ /* 0x0003e20000100600 */
[----:B------:R-:W-:Y:S11]  /*1c750*/  ISETP.GE.U32.AND P0, PT, R237, R126, PT ;  /* 0x0000007eed00720c */ /* 0x000ff60003f06070 */
[----:B------:R-:W-:Y:S02]  /*1c760*/  @!UPT UIADD3 URZ, URZ, URZ, URZ ;  /* 0x0000003f3f3ff290 */ /* 0x000fe4000fffe03f */
[----:B----4-:R-:W-:Y:S05]  /*1c770*/  @!P0 HADD2 R76, -R110.H0_H0, -RZ.H0_H0 ;  /* 0xa00000ff6e4c8230 */ /* 0x010fea0000000900 */
[----:B------:R-:W-:Y:S01]  /*1c780*/  PRMT R213, R76, 0x7610, R213 ;  /* 0x000076104cd57816 */ /* 0x000fe200000000d5 */
[----:B------:R2:W-:Y:S01]  /*1c790*/  @!P0 STL.S16 [R1+0x118], R76 ;  /* 0x0001184c01008387 */ /* 0x0005e20000100600 */
[----:B-1----:R-:W-:Y:S02]  /*1c7a0*/  LOP3.LUT R127, R72, 0xff, RZ, 0xc0, !PT ;  /* 0x000000ff487f7812 */ /* 0x002fe400078ec0ff */
[----:B------:R-:W-:Y:S02]  /*1c7b0*/  LOP3.LUT R72, R73, 0xffff, RZ, 0xc0, !PT ;  /* 0x0000ffff49487812 */ /* 0x000fe400078ec0ff */
[----:B------:R-:W-:Y:S02]  /*1c7c0*/  ISETP.GE.U32.AND P0, PT, R237, R127, PT ;  /* 0x0000007fed00720c */ /* 0x000fe40003f06070 */
[----:B------:R-:W-:Y:S02]  /*1c7d0*/  SHF.R.U32.HI R0, RZ, 0x8, R72 ;  /* 0x00000008ff007819 */ /* 0x000fe40000011648 */
[----:B------:R-:W-:Y:S02]  /*1c7e0*/  LOP3.LUT R72, R73, 0xff, RZ, 0xc0, !PT ;  /* 0x000000ff49487812 */ /* 0x000fe400078ec0ff */
[----:B------:R-:W-:Y:S02]  /*1c7f0*/  LOP3.LUT R0, R0, 0xffff, RZ, 0xc0, !PT ;  /* 0x0000ffff00007812 */ /* 0x000fe400078ec0ff */
[C---:B------:R-:W-:Y:S02]  /*1c800*/  ISETP.GE.U32.AND P5, PT, R237.reuse, R72, PT ;  /* 0x00000048ed00720c */ /* 0x040fe40003fa6070 */
[--C-:B------:R-:W-:Y:S02]  /*1c810*/  SHF.R.U32.HI R72, RZ, 0x10, R73.reuse ;  /* 0x00000010ff487819 */ /* 0x100fe40000011649 */
[C---:B------:R-:W-:Y:S01]  /*1c820*/  ISETP.GE.U32.AND P4, PT, R237.reuse, R0, PT ;  /* 0x00000000ed00720c */ /* 0x040fe20003f86070 */
[----:B---3--:R-:W-:Y:S01]  /*1c830*/  @!P0 HADD2 R81, -R111.H0_H0, -RZ.H0_H0 ;  /* 0xa00000ff6f518230 */ /* 0x008fe20000000900 */
[----:B------:R-:W-:Y:S02]  /*1c840*/  LOP3.LUT R72, R72, 0xff, RZ, 0xc0, !PT ;  /* 0x000000ff48487812 */ /* 0x000fe400078ec0ff */
[----:B------:R-:W-:Y:S01]  /*1c850*/  SHF.R.U32.HI R0, RZ, 0x18, R73 ;  /* 0x00000018ff007819 */ /* 0x000fe20000011649 */
[----:B--2---:R1:W2:Y:S01]  /*1c860*/  LDL.S16 R76, [R1+0xfc] ;  /* 0x0000fc00014c7983 */ /* 0x0042a20000100600 */
[C---:B------:R-:W-:Y:S01]  /*1c870*/  ISETP.GE.U32.AND P3, PT, R237.reuse, R72, PT ;  /* 0x00000048ed00720c */ /* 0x040fe20003f66070 */
[--C-:B------:R-:W-:Y:S01]  /*1c880*/  HSET2.LE.AND R72, R151, R222.reuse, PT ;  /* 0x000000de97487233 */ /* 0x100fe20003803000 */
[C---:B------:R-:W-:Y:S01]  /*1c890*/  ISETP.GE.U32.AND P2, PT, R237.reuse, R0, PT ;  /* 0x00000000ed00720c */ /* 0x040fe20003f46070 */
[----:B------:R3:W-:Y:S01]  /*1c8a0*/  @!P0 STL.S16 [R1+0x114], R81 ;  /* 0x0001145101008387 */ /* 0x0007e20000100600 */
[----:B------:R-:W-:Y:S01]  /*1c8b0*/  ISETP.GE.U32.AND P0, PT, R237, R79, PT ;  /* 0x0000004fed00720c */ /* 0x000fe20003f06070 */
[----:B------:R-:W-:Y:S01]  /*1c8c0*/  @!P5 HADD2 R77, -R119.H0_H0, -RZ.H0_H0 ;  /* 0xa00000ff774dd230 */ /* 0x000fe20000000900 */
[----:B------:R-:W-:Y:S01]  /*1c8d0*/  LOP3.LUT R72, R72, R144, RZ, 0xc0, !PT ;  /* 0x0000009048487212 */ /* 0x000fe200078ec0ff */
[----:B------:R1:W4:Y:S01]  /*1c8e0*/  LDL.S16 R75, [R1+0xf0] ;  /* 0x0000f000014b7983 */ /* 0x0003220000100600 */
[----:B------:R-:W-:Y:S01]  /*1c8f0*/  PRMT R212, R81, 0x7610, R212 ;  /* 0x0000761051d47816 */ /* 0x000fe200000000d4 */
[----:B------:R1:W1:Y:S01]  /*1c900*/  MUFU.EX2 R144, R228 ;  /* 0x000000e400907308 */ /* 0x0002620000000800 */
[----:B------:R-:W-:Y:S01]  /*1c910*/  PRMT R0, R84, 0x5410, R2 ;  /* 0x0000541054007816 */ /* 0x000fe20000000002 */
[--C-:B------:R-:W-:Y:S01]  /*1c920*/  HSET2.LE.AND R73, R150, R222.reuse, PT ;  /* 0x000000de96497233 */ /* 0x100fe20003803000 */
[----:B------:R-:W-:Y:S02]  /*1c930*/  PRMT R150, R202, 0x7610, R150 ;  /* 0x00007610ca967816 */ /* 0x000fe40000000096 */
[----:B------:R-:W-:Y:S02]  /*1c940*/  PRMT R210, R77, 0x7610, R210 ;  /* 0x000076104dd27816 */ /* 0x000fe400000000d2 */
[----:B------:R-:W-:Y:S01]  /*1c950*/  LOP3.LUT R73, R73, R143, RZ, 0xc0, !PT ;  /* 0x0000008f49497212 */ /* 0x000fe200078ec0ff */
[----:B------:R-:W-:Y:S01]  /*1c960*/  @!P0 HADD2 R78, -R116.H0_H0, -RZ.H0_H0 ;  /* 0xa00000ff744e8230 */ /* 0x000fe20000000900 */
[----:B------:R-:W-:Y:S01]  /*1c970*/  @P0 LOP3.LUT R187, R187, 0x4000000, RZ, 0xfc, !PT ;  /* 0x04000000bbbb0812 */ /* 0x000fe200078efcff */
[----:B------:R1:W1:Y:S03]  /*1c980*/  MUFU.EX2 R143, R226 ;  /* 0x000000e2008f7308 */ /* 0x0002660000000800 */
[----:B------:R-:W-:Y:S01]  /*1c990*/  PRMT R211, R78, 0x7610, R211 ;  /* 0x000076104ed37816 */ /* 0x000fe200000000d3 */
[----:B------:R-:W-:Y:S01]  /*1c9a0*/  @!P0 STL.S16 [R1+0x110], R78 ;  /* 0x0001104e01008387 */ /* 0x000fe20000100600 */
[----:B------:R-:W-:Y:S03]  /*1c9b0*/  LOP3.LUT R187, R187, 0xefffffff, RZ, 0xc0, !PT ;  /* 0xefffffffbbbb7812 */ /* 0x000fe600078ec0ff */
[----:B------:R2:W4:Y:S01]  /*1c9c0*/  LDL.S16 R74, [R1+0xec] ;  /* 0x0000ec00014a7983 */ /* 0x0005220000100600 */
[----:B------:R-:W-:Y:S01]  /*1c9d0*/  @P5 LOP3.LUT R187, R187, 0x10000000, RZ, 0xfc, !PT ;  /* 0x10000000bbbb5812 */ /* 0x000fe200078efcff */
[--C-:B---3--:R-:W-:Y:S02]  /*1c9e0*/  HSET2.LE.AND R81, R114, R222.reuse, PT ;  /* 0x000000de72517233 */ /* 0x108fe40003803000 */
[----:B------:R-:W-:Y:S01]  /*1c9f0*/  @!P5 STL.S16 [R1+0x100], R77 ;  /* 0x0001004d0100d387 */ /* 0x000fe20000100600 */
[----:B------:R-:W-:Y:S01]  /*1ca00*/  ISETP.GE.U32.AND P5, PT, R237, R204, PT ;  /* 0x000000cced00720c */ /* 0x000fe20003fa6070 */
[----:B------:R3:W2:Y:S01]  /*1ca10*/  MUFU.EX2 R114, R220 ;  /* 0x000000dc00727308 */ /* 0x0006a20000000800 */
[----:B-1----:R-:W-:Y:S01]  /*1ca20*/  PRMT R228, R203, 0x7610, R228 ;  /* 0x00007610cbe47816 */ /* 0x002fe200000000e4 */
[----:B------:R-:W-:Y:S01]  /*1ca30*/  FADD.FTZ R107, R144, R107 ;  /* 0x0000006b906b7221 */ /* 0x000fe20000010000 */
[----:B------:R-:W-:Y:S02]  /*1ca40*/  LOP3.LUT R81, R81, R142, RZ, 0xc0, !PT ;  /* 0x0000008e51517212 */ /* 0x000fe400078ec0ff */
[----:B------:R-:W-:Y:S02]  /*1ca50*/  LOP3.LUT R142, R88, 0xff, RZ, 0xc0, !PT ;  /* 0x000000ff588e7812 */ /* 0x000fe400078ec0ff */
[----:B------:R-:W-:Y:S02]  /*1ca60*/  PRMT R226, R168, 0x7610, R226 ;  /* 0x00007610a8e27816 */ /* 0x000fe400000000e2 */
[----:B------:R-:W-:Y:S02]  /*1ca70*/  F2FP.PACK_AB R170, R143, R148 ;  /* 0x000000948faa723e */ /* 0x000fe400000000ff */
[--C-:B------:R-:W-:Y:S02]  /*1ca80*/  SHF.R.U32.HI R148, RZ, 0x18, R88.reuse ;  /* 0x00000018ff947819 */ /* 0x100fe40000011658 */
[----:B------:R-:W-:Y:S02]  /*1ca90*/  SHF.R.U32.HI R168, RZ, 0x18, R88 ;  /* 0x00000018ffa87819 */ /* 0x000fe40000011658 */
[----:B------:R-:W-:Y:S02]  /*1caa0*/  @!P6 PRMT R2, R226, 0x5410, RZ ;  /* 0x00005410e202e816 */ /* 0x000fe400000000ff */
[----:B------:R-:W-:Y:S03]  /*1cab0*/  LOP3.LUT P6, RZ, R187, 0x8000000, RZ, 0xc0, !PT ;  /* 0x08000000bbff7812 */ /* 0x000fe600078cc0ff */
[----:B------:R1:W-:Y:S01]  /*1cac0*/  STG.E.U16 [R162.64+0x10], R2 ;  /* 0x00001002a2007986 */ /* 0x0003e2000c101522 */
[----:B---3--:R-:W-:Y:S02]  /*1cad0*/  PRMT R220, R167, 0x7610, R220 ;  /* 0x00007610a7dc7816 */ /* 0x008fe400000000dc */
[----:B------:R-:W-:Y:S02]  /*1cae0*/  LOP3.LUT R167, R88, 0xffff, RZ, 0xc0, !PT ;  /* 0x0000ffff58a77812 */ /* 0x000fe400078ec0ff */
[----:B------:R-:W-:Y:S02]  /*1caf0*/  @!P5 PRMT R84, R220, 0x5410, RZ ;  /* 0x00005410dc54d816 */ /* 0x000fe400000000ff */
[----:B------:R-:W-:Y:S03]  /*1cb00*/  LOP3.LUT P5, RZ, R187, 0x10000000, RZ, 0xc0, !PT ;  /* 0x10000000bbff7812 */ /* 0x000fe600078ac0ff */
[----:B------:R3:W-:Y:S01]  /*1cb10*/  STG.E.U16 [R162.64+0xe], R84 ;  /* 0x00000e54a2007986 */ /* 0x0007e2000c101522 */
[----:B-1----:R-:W-:Y:S02]  /*1cb20*/  PRMT R2, R99, 0x5410, R100 ;  /* 0x0000541063027816 */ /* 0x002fe40000000064 */
[----:B---3--:R-:W-:Y:S01]  /*1cb30*/  LOP3.LUT R84, R199, 0xff, RZ, 0xc0, !PT ;  /* 0x000000ffc7547812 */ /* 0x008fe200078ec0ff */
[----:B--2---:R-:W-:Y:S05]  /*1cb40*/  @!P4 HADD2 R76, -R118.H0_H0, -RZ.H0_H0 ;  /* 0xa00000ff764cc230 */ /* 0x004fea0000000900 */
[----:B------:R-:W-:Y:S01]  /*1cb50*/  PRMT R208, R76, 0x7610, R208 ;  /* 0x000076104cd07816 */ /* 0x000fe200000000d0 */
[----:B------:R-:W-:Y:S01]  /*1cb60*/  @!P4 STL.S16 [R1+0xfc], R76 ;  /* 0x0000fc4c0100c387 */ /* 0x000fe20000100600 */
[----:B----4-:R-:W-:Y:S03]  /*1cb70*/  @!P3 HADD2 R75, -R121.H0_H0, -RZ.H0_H0 ;  /* 0xa00000ff794bb230 */ /* 0x010fe60000000900 */
[----:B------:R-:W1:Y:S02]  /*1cb80*/  LDSM.16.MT88.4 R76, [R173+0x6000] ;  /* 0x00600000ad4c783b */ /* 0x000e640000004200 */
[----:B------:R-:W-:Y:S06]  /*1cb90*/  PRMT R207, R75, 0x7610, R207 ;  /* 0x000076104bcf7816 */ /* 0x000fec00000000cf */
[----:B------:R2:W-:Y:S01]  /*1cba0*/  @!P3 STL.S16 [R1+0xf0], R75 ;  /* 0x0000f04b0100b387 */ /* 0x0005e20000100600 */
[----:B------:R-:W-:Y:S05]  /*1cbb0*/  @!P2 HADD2 R74, -R122.H0_H0, -RZ.H0_H0 ;  /* 0xa00000ff7a4aa230 */ /* 0x000fea0000000900 */
[----:B------:R-:W-:Y:S01]  /*1cbc0*/  PRMT R206, R74, 0x7610, R206 ;  /* 0x000076104ace7816 */ /* 0x000fe200000000ce */
[----:B------:R3:W-:Y:S04]  /*1cbd0*/  @!P2 STL.S16 [R1+0xec], R74 ;  /* 0x0000ec4a0100a387 */ /* 0x0007e80000100600 */
[----:B------:R4:W4:Y:S01]  /*1cbe0*/  LDL.S16 R151, [R1+0xe0] ;  /* 0x0000e00001977983 */ /* 0x0009220000100600 */
[--C-:B--2---:R-:W-:Y:S01]  /*1cbf0*/  HSET2.LE.AND R75, R153, R222.reuse, PT ;  /* 0x000000de994b7233 */ /* 0x104fe20003803000 */
[----:B------:R-:W-:Y:S04]  /*1cc00*/  SHF.R.U32.HI R153, RZ, 0x10, R124 ;  /* 0x00000010ff997819 */ /* 0x000fe8000001167c */
[----:B------:R-:W-:Y:S01]  /*1cc10*/  LOP3.LUT R75, R75, R82, RZ, 0xc0, !PT ;  /* 0x000000524b4b7212 */ /* 0x000fe200078ec0ff */
[--C-:B------:R-:W-:Y:S01]  /*1cc20*/  HSET2.LE.AND R82, R112, R222.reuse, PT ;  /* 0x000000de70527233 */ /* 0x100fe20003803000 */
[----:B------:R-:W-:Y:S04]  /*1cc30*/  F2FP.PACK_AB R112, R114, R149 ;  /* 0x000000957270723e */ /* 0x000fe800000000ff */
[----:B------:R-:W-:Y:S02]  /*1cc40*/  LOP3.LUT R82, R82, R0, RZ, 0xc0, !PT ;  /* 0x0000000052527212 */ /* 0x000fe400078ec0ff */
[----:B------:R-:W-:Y:S01]  /*1cc50*/  PRMT R0, R86, 0x5410, R85 ;  /* 0x0000541056007816 */ /* 0x000fe20000000055 */
[--C-:B---3--:R-:W-:Y:S01]  /*1cc60*/  HSET2.LE.AND R74, R165, R222.reuse, PT ;  /* 0x000000dea54a7233 */ /* 0x108fe20003803000 */
[----:B------:R-:W-:Y:S02]  /*1cc70*/  SHF.R.U32.HI R165, RZ, 0x10, R88 ;  /* 0x00000010ffa57819 */ /* 0x000fe40000011658 */
[----:B------:R-:W-:Y:S01]  /*1cc80*/  LOP3.LUT R83, R83, R0, RZ, 0xc0, !PT ;  /* 0x0000000053537212 */ /* 0x000fe200078ec0ff */
[----:B------:R-:W-:Y:S01]  /*1cc90*/  FADD.FTZ R0, R149, R120 ;  /* 0x0000007895007221 */ /* 0x000fe20000010000 */
[----:B------:R-:W-:Y:S01]  /*1cca0*/  LOP3.LUT R74, R74, R80, RZ, 0xc0, !PT ;  /* 0x000000504a4a7212 */ /* 0x000fe200078ec0ff */
[--C-:B------:R-:W-:Y:S01]  /*1ccb0*/  HSET2.LE.AND R80, R117, R222.reuse, PT ;  /* 0x000000de75507233 */ /* 0x100fe20003803000 */
[----:B------:R-:W-:Y:S01]  /*1ccc0*/  F2FP.PACK_AB R117, R144, R141 ;  /* 0x0000008d9075723e */ /* 0x000fe200000000ff */
[----:B------:R-:W-:Y:S01]  /*1ccd0*/  FADD.FTZ R141, R143, R3 ;  /* 0x000000038f8d7221 */ /* 0x000fe20000010000 */
[----:B------:R-:W-:Y:S01]  /*1cce0*/  SHF.R.U32.HI R143, RZ, 0x10, R88 ;  /* 0x00000010ff8f7819 */ /* 0x000fe20000011658 */
[----:B------:R-:W-:Y:S01]  /*1ccf0*/  MUFU.EX2 R3, R233 ;  /* 0x000000e900037308 */ /* 0x000fe20000000800 */
[----:B------:R-:W-:Y:S01]  /*1cd00*/  LOP3.LUT R144, R88, 0xffff, RZ, 0xc0, !PT ;  /* 0x0000ffff58907812 */ /* 0x000fe200078ec0ff */
[-C--:B-1----:R-:W-:Y:S01]  /*1cd10*/  HMMA.16816.F32 R4, R72, R76.reuse, R4 ;  /* 0x0000004c4804723c */ /* 0x082fe20000001804 */
[----:B------:R-:W-:Y:S01]  /*1cd20*/  SHF.R.U32.HI R88, RZ, 0x8, R157 ;  /* 0x00000008ff587819 */ /* 0x000fe2000001169d */
[----:B------:R-:W-:Y:S01]  /*1cd30*/  FADD.FTZ R201, R114, R0 ;  /* 0x0000000072c97221 */ /* 0x000fe20000010000 */
[----:B------:R-:W-:Y:S02]  /*1cd40*/  PRMT R120, R117, 0x7632, R120 ;  /* 0x0000763275787816 */ /* 0x000fe40000000078 */
[----:B------:R-:W-:Y:S02]  /*1cd50*/  LOP3.LUT R88, R88, 0xffff, RZ, 0xc0, !PT ;  /* 0x0000ffff58587812 */ /* 0x000fe400078ec0ff */
[----:B------:R-:W-:Y:S01]  /*1cd60*/  LOP3.LUT R80, R80, R145, RZ, 0xc0, !PT ;  /* 0x0000009150507212 */ /* 0x000fe200078ec0ff */
[----:B------:R-:W1:Y:S01]  /*1cd70*/  MUFU.EX2 R114, R234 ;  /* 0x000000ea00727308 */ /* 0x000e620000000800 */
[----:B------:R-:W-:Y:S03]  /*1cd80*/  ISETP.GE.U32.AND P0, PT, R237, R88, PT ;  /* 0x00000058ed00720c */ /* 0x000fe60003f06070 */
[----:B------:R-:W-:Y:S02]  /*1cd90*/  LOP3.LUT R149, R124, 0xffff, RZ, 0xc0, !PT ;  /* 0x0000ffff7c957812 */ /* 0x000fe400078ec0ff */
[C---:B------:R-:W-:Y:S01]  /*1cda0*/  LOP3.LUT R89, R90.reuse, 0xffff, RZ, 0xc0, !PT ;  /* 0x0000ffff5a597812 */ /* 0x040fe200078ec0ff */
[C---:B------:R-:W-:Y:S01]  /*1cdb0*/  HMMA.16816.F32 R8, R80.reuse, R76, R8 ;  /* 0x0000004c5008723c */ /* 0x040fe20000001808 */
[--C-:B------:R-:W-:Y:S02]  /*1cdc0*/  SHF.R.U32.HI R91, RZ, 0x10, R90.reuse ;  /* 0x00000010ff5b7819 */ /* 0x100fe4000001165a */
[----:B------:R-:W-:Y:S02]  /*1cdd0*/  LOP3.LUT R145, R90, 0xff, RZ, 0xc0, !PT ;  /* 0x000000ff5a917812 */ /* 0x000fe400078ec0ff */
[----:B------:R-:W-:Y:S02]  /*1cde0*/  SHF.R.U32.HI R90, RZ, 0x18, R90 ;  /* 0x00000018ff5a7819 */ /* 0x000fe4000001165a */
[----:B------:R-:W-:Y:S01]  /*1cdf0*/  PRMT R125, R111, 0x5410, R116 ;  /* 0x000054106f7d7816 */ /* 0x000fe20000000074 */
[-C--:B------:R-:W-:Y:S08]  /*1ce00*/  HMMA.16816.F32 R12, R80, R78.reuse, R12 ;  /* 0x0000004e500c723c */ /* 0x080ff0000000180c */
[C---:B------:R-:W-:Y:S01]  /*1ce10*/  HMMA.16816.F32 R16, R72.reuse, R78, R16 ;  /* 0x0000004e4810723c */ /* 0x040fe20000001810 */
[----:B------:R-:W2:Y:S03]  /*1ce20*/  LDSM.16.MT88.4 R76, [R176+0x6000] ;  /* 0x00600000b04c783b */ /* 0x000ea60000004200 */
[----:B-1----:R-:W-:Y:S01]  /*1ce30*/  FADD.FTZ R0, R114, R152 ;  /* 0x0000009872007221 */ /* 0x002fe20000010000 */
[----:B------:R-:W-:Y:S01]  /*1ce40*/  F2FP.PACK_AB R114, R3, R114 ;  /* 0x000000720372723e */ /* 0x000fe200000000ff */
[----:B------:R-:W1:Y:S02]  /*1ce50*/  MUFU.EX2 R152, R240 ;  /* 0x000000f000987308 */ /* 0x000e640000000800 */
[-C--:B--2---:R-:W-:Y:S08]  /*1ce60*/  HMMA.16816.F32 R20, R72, R76.reuse, R20 ;  /* 0x0000004c4814723c */ /* 0x084ff00000001814 */
[C---:B------:R-:W-:Y:S08]  /*1ce70*/  HMMA.16816.F32 R24, R80.reuse, R76, R24 ;  /* 0x0000004c5018723c */ /* 0x040ff00000001818 */
[-C--:B------:R-:W-:Y:S08]  /*1ce80*/  HMMA.16816.F32 R28, R80, R78.reuse, R28 ;  /* 0x0000004e501c723c */ /* 0x080ff0000000181c */
[C---:B------:R-:W-:Y:S01]  /*1ce90*/  HMMA.16816.F32 R32, R72.reuse, R78, R32 ;  /* 0x0000004e4820723c */ /* 0x040fe20000001820 */
[----:B------:R-:W2:Y:S07]  /*1cea0*/  LDSM.16.MT88.4 R76, [R174+0x6000] ;  /* 0x00600000ae4c783b */ /* 0x000eae0000004200 */
[-C--:B--2---:R-:W-:Y:S08]  /*1ceb0*/  HMMA.16816.F32 R36, R72, R76.reuse, R36 ;  /* 0x0000004c4824723c */ /* 0x084ff00000001824 */
[C---:B------:R-:W-:Y:S01]  /*1cec0*/  HMMA.16816.F32 R40, R80.reuse, R76, R40 ;  /* 0x0000004c5028723c */ /* 0x040fe20000001828 */
[----:B------:R-:W2:Y:S06]  /*1ced0*/  MUFU.EX2 R77, R239 ;  /* 0x000000ef004d7308 */ /* 0x000eac0000000800 */
[----:B-1----:R-:W-:Y:S01]  /*1cee0*/  FADD.FTZ R76, R152, R107 ;  /* 0x0000006b984c7221 */ /* 0x002fe20000010000 */
[----:B------:R-:W-:Y:S01]  /*1cef0*/  PRMT R107, R101, 0x5410, R103 ;  /* 0x00005410656b7816 */ /* 0x000fe20000000067 */
[-C--:B------:R-:W-:Y:S08]  /*1cf00*/  HMMA.16816.F32 R44, R80, R78.reuse, R44 ;  /* 0x0000004e502c723c */ /* 0x080ff0000000182c */
[C---:B------:R-:W-:Y:S01]  /*1cf10*/  HMMA.16816.F32 R48, R72.reuse, R78, R48 ;  /* 0x0000004e4830723c */ /* 0x040fe20000001830 */
[----:B--2---:R-:W-:Y:S03]  /*1cf20*/  F2FP.PACK_AB R152, R77, R152 ;  /* 0x000000984d98723e */ /* 0x004fe600000000ff */
[----:B----4-:R-:W-:Y:S05]  /*1cf30*/  @!P1 HADD2 R151, -R117.H0_H0, -RZ.H0_H0 ;  /* 0xa00000ff75979230 */ /* 0x010fea0000000900 */
[----:B------:R-:W-:Y:S01]  /*1cf40*/  PRMT R205, R151, 0x7610, R205 ;  /* 0x0000761097cd7816 */ /* 0x000fe200000000cd */
[----:B------:R1:W-:Y:S04]  /*1cf50*/  @!P1 STL.S16 [R1+0xe0], R151 ;  /* 0x0000e09701009387 */ /* 0x0003e80000100600 */
[----:B------:R2:W3:Y:S01]  /*1cf60*/  LDL.S16 R203, [R1+0x11c] ;  /* 0x00011c0001cb7983 */ /* 0x0004e20000100600 */
[----:B-1----:R-:W-:Y:S02]  /*1cf70*/  LOP3.LUT R151, R124, 0xff, RZ, 0xc0, !PT ;  /* 0x000000ff7c977812 */ /* 0x002fe400078ec0ff */
[----:B------:R-:W-:Y:S01]  /*1cf80*/  PRMT R124, R108, 0x5410, R110 ;  /* 0x000054106c7c7816 */ /* 0x000fe2000000006e */
[----:B---3--:R-:W-:Y:S05]  /*1cf90*/  @!P0 HADD2 R203, -R120.H0_H0, -RZ.H0_H0 ;  /* 0xa00000ff78cb8230 */ /* 0x008fea0000000900 */
[----:B------:R-:W-:Y:S01]  /*1cfa0*/  PRMT R157, R203, 0x7610, R157 ;  /* 0x00007610cb9d7816 */ /* 0x000fe2000000009d */
[----:B------:R1:W-:Y:S01]  /*1cfb0*/  @!P0 STL.S16 [R1+0x11c], R203 ;  /* 0x00011ccb01008387 */ /* 0x0003e20000100600 */
[----:B------:R-:W-:Y:S01]  /*1cfc0*/  ISETP.GE.U32.AND P0, PT, R237, R196, PT ;  /* 0x000000c4ed00720c */ /* 0x000fe20003f06070 */
[----:B------:R-:W-:Y:S02]  /*1cfd0*/  FADD.FTZ R196, R77, R76 ;  /* 0x0000004c4dc47221 */ /* 0x000fe40000010000 */
[----:B------:R-:W-:Y:S10]  /*1cfe0*/  MUFU.EX2 R77, R236 ;  /* 0x000000ec004d7308 */ /* 0x000ff40000000800 */
[----:B------:R-:W-:Y:S02]  /*1cff0*/  @!P0 PRMT R85, R221, 0x5410, RZ ;  /* 0x00005410dd558816 */ /* 0x000fe400000000ff */
[----:B------:R-:W-:Y:S01]  /*1d000*/  ISETP.GE.U32.AND P0, PT, R237, R166, PT ;  /* 0x000000a6ed00720c */ /* 0x000fe20003f06070 */
[----:B------:R-:W-:Y:S01]  /*1d010*/  FADD.FTZ R166, R3, R0 ;  /* 0x0000000003a67221 */ /* 0x000fe20000010000 */
[----:B------:R-:W-:Y:S01]  /*1d020*/  PRMT R0, R87, 0x5410, R92 ;  /* 0x0000541057007816 */ /* 0x000fe2000000005c */
[----:B------:R3:W-:Y:S01]  /*1d030*/  STG.E.U16 [R160.64+0x12], R85 ;  /* 0x00001255a0007986 */ /* 0x0007e2000c101522 */
[----:B------:R-:W-:Y:S02]  /*1d040*/  PRMT R3, R93, 0x5410, R95 ;  /* 0x000054105d037816 */ /* 0x000fe4000000005f */
[----:B-1----:R-:W-:Y:S04]  /*1d050*/  IADD3 R203, P1, R154, -0x80, RZ ;  /* 0xffffff809acb7810 */ /* 0x002fe80007f3e0ff */
[----:B------:R-:W-:Y:S02]  /*1d060*/  IADD3.X R202, R155, -0x1, RZ, P1, !PT ;  /* 0xffffffff9bca7810 */ /* 0x000fe40000ffe4ff */
[----:B------:R-:W-:Y:S02]  /*1d070*/  ISETP.GE.U32.AND P1, PT, R237, R197, PT ;  /* 0x000000c5ed00720c */ /* 0x000fe40003f26070 */
[----:B------:R-:W-:Y:S02]  /*1d080*/  @!P0 PRMT R92, R229, 0x5410, RZ ;  /* 0x00005410e55c8816 */ /* 0x000fe400000000ff */
[----:B------:R-:W-:Y:S02]  /*1d090*/  ISETP.GE.U32.AND P0, PT, R237, R146, PT ;  /* 0x00000092ed00720c */ /* 0x000fe40003f06070 */
[----:B------:R2:W4:Y:S07]  /*1d0a0*/  LDL.S16 R146, [R1+0x64] ;  /* 0x0000640001927983 */ /* 0x00052e0000100600 */
[----:B------:R-:W-:Y:S02]  /*1d0b0*/  @!P1 PRMT R86, R219, 0x5410, RZ ;  /* 0x00005410db569816 */ /* 0x000fe400000000ff */
[C---:B------:R-:W-:Y:S02]  /*1d0c0*/  ISETP.GE.U32.AND P1, PT, R237.reuse, R189, PT ;  /* 0x000000bded00720c */ /* 0x040fe40003f26070 */
[----:B------:R-:W-:Y:S01]  /*1d0d0*/  @!P0 PRMT R95, R242, 0x5410, RZ ;  /* 0x00005410f25f8816 */ /* 0x000fe200000000ff */
[----:B------:R2:W2:Y:S01]  /*1d0e0*/  LDL.S16 R189, [R1+0x70] ;  /* 0x0000700001bd7983 */ /* 0x0004a20000100600 */
[C---:B------:R-:W-:Y:S02]  /*1d0f0*/  ISETP.GE.U32.AND P0, PT, R237.reuse, R109, PT ;  /* 0x0000006ded00720c */ /* 0x040fe40003f06070 */
[----:B------:R-:W-:Y:S01]  /*1d100*/  PRMT R109, R94, 0x5410, R96 ;  /* 0x000054105e6d7816 */ /* 0x000fe20000000060 */
[----:B------:R1:W-:Y:S01]  /*1d110*/  STG.E.U16 [R160.64+0x10], R86 ;  /* 0x00001056a0007986 */ /* 0x0003e2000c101522 */
[----:B---3--:R-:W-:Y:S03]  /*1d120*/  SHF.R.U32.HI R85, RZ, 0x8, R149 ;  /* 0x00000008ff557819 */ /* 0x008fe60000011695 */
[----:B------:R3:W-:Y:S02]  /*1d130*/  STG.E.U16 [R154.64+0x22], R92 ;  /* 0x0000225c9a007986 */ /* 0x0007e4000c101522 */
[----:B------:R-:W-:Y:S02]  /*1d140*/  @!P1 PRMT R87, R228, 0x5410, RZ ;  /* 0x00005410e4579816 */ /* 0x000fe400000000ff */
[----:B------:R-:W-:Y:S02]  /*1d150*/  ISETP.GE.U32.AND P1, PT, R237, R147, PT ;  /* 0x00000093ed00720c */ /* 0x000fe40003f26070 */
[----:B------:R-:W-:Y:S01]  /*1d160*/  @!P0 PRMT R96, R235, 0x5410, RZ ;  /* 0x00005410eb608816 */ /* 0x000fe200000000ff */
[----:B------:R3:W-:Y:S01]  /*1d170*/  STG.E.U16 [R154.64+0x20], R87 ;  /* 0x000020579a007986 */ /* 0x0007e2000c101522 */
[----:B------:R-:W-:Y:S02]  /*1d180*/  ISETP.GE.U32.AND P0, PT, R237, R115, PT ;  /* 0x00000073ed00720c */ /* 0x000fe40003f06070 */
[----:B------:R-:W-:Y:S01]  /*1d190*/  PRMT R115, R97, 0x5410, R98 ;  /* 0x0000541061737816 */ /* 0x000fe20000000062 */
[----:B------:R-:W-:Y:S06]  /*1d1a0*/  STG.E.U16 [R158.64+0x22], R95 ;  /* 0x0000225f9e007986 */ /* 0x000fec000c101522 */
[----:B------:R-:W-:Y:S02]  /*1d1b0*/  @!P1 PRMT R93, R150, 0x5410, RZ ;  /* 0x00005410965d9816 */ /* 0x000fe400000000ff */
[----:B------:R-:W-:Y:S01]  /*1d1c0*/  ISETP.GE.U32.AND P1, PT, R237, R139, PT ;  /* 0x0000008bed00720c */ /* 0x000fe20003f26070 */
[----:B------:R-:W3:Y:S01]  /*1d1d0*/  MUFU.EX2 R150, R238 ;  /* 0x000000ee00967308 */ /* 0x000ee20000000800 */
[----:B------:R-:W-:Y:S01]  /*1d1e0*/  @!P0 PRMT R98, R231, 0x5410, RZ ;  /* 0x00005410e7628816 */ /* 0x000fe200000000ff */
[----:B------:R3:W-:Y:S01]  /*1d1f0*/  STG.E.U16 [R158.64+0x20], R93 ;  /* 0x0000205d9e007986 */ /* 0x0007e2000c101522 */
[----:B------:R-:W-:Y:S02]  /*1d200*/  ISETP.GE.U32.AND P0, PT, R237, R136, PT ;  /* 0x00000088ed00720c */ /* 0x000fe40003f06070 */
[----:B-1----:R-:W-:Y:S01]  /*1d210*/  LOP3.LUT R86, R153, 0xff, RZ, 0xc0, !PT ;  /* 0x000000ff99567812 */ /* 0x002fe200078ec0ff */
[----:B------:R-:W-:Y:S01]  /*1d220*/  STG.E.U16 [R162.64+0x20], R96 ;  /* 0x00002060a2007986 */ /* 0x000fe2000c101522 */
[----:B---3--:R-:W-:Y:S05]  /*1d230*/  PRMT R92, R170, 0x7610, R92 ;  /* 0x00007610aa5c7816 */ /* 0x008fea000000005c */
[----:B------:R-:W-:Y:S02]  /*1d240*/  @!P1 PRMT R94, R241, 0x5410, RZ ;  /* 0x00005410f15e9816 */ /* 0x000fe400000000ff */
[----:B------:R-:W-:Y:S02]  /*1d250*/  ISETP.GE.U32.AND P1, PT, R237, R138, PT ;  /* 0x0000008aed00720c */ /* 0x000fe40003f26070 */
[----:B------:R-:W-:Y:S01]  /*1d260*/  @!P0 PRMT R100, R227, 0x5410, RZ ;  /* 0x00005410e3648816 */ /* 0x000fe200000000ff */
[----:B------:R-:W-:Y:S01]  /*1d270*/  STG.E.U16 [R162.64+0x1e], R94 ;  /* 0x00001e5ea2007986 */ /* 0x000fe2000c101522 */
[----:B------:R-:W-:Y:S02]  /*1d280*/  ISETP.GE.U32.AND P0, PT, R237, R134, PT ;  /* 0x00000086ed00720c */ /* 0x000fe40003f06070 */
[----:B------:R-:W-:Y:S01]  /*1d290*/  PRMT R138, R84, 0x5410, R198 ;  /* 0x00005410548a7816 */ /* 0x000fe200000000c6 */
[----:B------:R-:W-:Y:S01]  /*1d2a0*/  STG.E.U16 [R160.64+0x22], R98 ;  /* 0x00002262a0007986 */ /* 0x000fe2000c101522 */
[----:B------:R-:W-:Y:S02]  /*1d2b0*/  LOP3.LUT R84, R130, 0xffff, RZ, 0xc0, !PT ;  /* 0x0000ffff82547812 */ /* 0x000fe400078ec0ff */
[----:B------:R-:W-:Y:S01]  /*1d2c0*/  PRMT R134, R151, 0x5410, R85 ;  /* 0x0000541097867816 */ /* 0x000fe20000000055 */
[----:B------:R-:W-:Y:S01]  /*1d2d0*/  FADD.FTZ R76, R150, R141 ;  /* 0x0000008d964c7221 */ /* 0x000fe20000010000 */
[C---:B------:R-:W-:Y:S02]  /*1d2e0*/  F2FP.PACK_AB R150, R77.reuse, R150 ;  /* 0x000000964d96723e */ /* 0x040fe400000000ff */
[----:B------:R-:W-:Y:S01]  /*1d2f0*/  @!P1 PRMT R97, R232, 0x5410, RZ ;  /* 0x00005410e8619816 */ /* 0x000fe200000000ff */
[----:B------:R-:W-:Y:S01]  /*1d300*/  FADD.FTZ R192, R77, R76 ;  /* 0x0000004c4dc07221 */ /* 0x000fe20000010000 */
[C---:B------:R-:W-:Y:S02]  /*1d310*/  ISETP.GE.U32.AND P1, PT, R237.reuse, R137, PT ;  /* 0x00000089ed00720c */ /* 0x040fe40003f26070 */
[----:B------:R-:W-:Y:S01]  /*1d320*/  @!P0 PRMT R103, R224, 0x5410, RZ ;  /* 0x00005410e0678816 */ /* 0x000fe200000000ff */
[----:B------:R-:W-:Y:S01]  /*1d330*/  STG.E.U16 [R160.64+0x20], R97 ;  /* 0x00002061a0007986 */ /* 0x000fe2000c101522 */
[----:B------:R-:W-:Y:S02]  /*1d340*/  ISETP.GE.U32.AND P0, PT, R237, R131, PT ;  /* 0x00000083ed00720c */ /* 0x000fe40003f06070 */
[----:B------:R-:W-:Y:S01]  /*1d350*/  LOP3.LUT R137, R190, 0xff, RZ, 0xc0, !PT ;  /* 0x000000ffbe897812 */ /* 0x000fe200078ec0ff */
[----:B------:R-:W-:Y:S01]  /*1d360*/  STG.E.U16 [R154.64+0x32], R100 ;  /* 0x000032649a007986 */ /* 0x000fe2000c101522 */
[----:B------:R-:W-:Y:S01]  /*1d370*/  LOP3.LUT R76, R143, 0xff, RZ, 0xc0, !PT ;  /* 0x000000ff8f4c7812 */ /* 0x000fe200078ec0ff */
[----:B------:R-:W-:Y:S01]  /*1d380*/  MUFU.EX2 R190, R247 ;  /* 0x000000f700be7308 */ /* 0x000fe20000000800 */
[----:B------:R-:W-:Y:S02]  /*1d390*/  SHF.R.U32.HI R85, RZ, 0x8, R89 ;  /* 0x00000008ff557819 */ /* 0x000fe40000011659 */
[----:B------:R-:W-:Y:S02]  /*1d3a0*/  LOP3.LUT R89, R130, 0xff, RZ, 0xc0, !PT ;  /* 0x000000ff82597812 */ /* 0x000fe400078ec0ff */
[----:B------:R-:W-:Y:S02]  /*1d3b0*/  @!P1 PRMT R99, R230, 0x5410, RZ ;  /* 0x00005410e6639816 */ /* 0x000fe400000000ff */
[----:B------:R-:W-:Y:S02]  /*1d3c0*/  ISETP.GE.U32.AND P1, PT, R237, R135, PT ;  /* 0x00000087ed00720c */ /* 0x000fe40003f26070 */
[----:B------:R-:W-:Y:S01]  /*1d3d0*/  SHF.R.U32.HI R87, RZ, 0x8, R84 ;  /* 0x00000008ff577819 */ /* 0x000fe20000011654 */
[----:B------:R-:W-:Y:S01]  /*1d3e0*/  STG.E.U16 [R154.64+0x30], R99 ;  /* 0x000030639a007986 */ /* 0x000fe2000c101522 */
[--C-:B------:R-:W-:Y:S02]  /*1d3f0*/  SHF.R.U32.HI R84, RZ, 0x10, R130.reuse ;  /* 0x00000010ff547819 */ /* 0x100fe40000011682 */
[----:B------:R-:W-:Y:S01]  /*1d400*/  PRMT R87, R89, 0x5410, R87 ;  /* 0x0000541059577816 */ /* 0x000fe20000000057 */
[----:B------:R-:W-:Y:S01]  /*1d410*/  STG.E.U16 [R158.64+0x32], R103 ;  /* 0x000032679e007986 */ /* 0x000fe2000c101522 */
[----:B------:R-:W-:Y:S02]  /*1d420*/  PRMT R135, R145, 0x5410, R85 ;  /* 0x0000541091877816 */ /* 0x000fe40000000055 */
[----:B------:R-:W-:Y:S02]  /*1d430*/  SHF.R.U32.HI R85, RZ, 0x18, R130 ;  /* 0x00000018ff557819 */ /* 0x000fe40000011682 */
[----:B------:R-:W-:Y:S02]  /*1d440*/  LOP3.LUT R84, R84, 0xff, RZ, 0xc0, !PT ;  /* 0x000000ff54547812 */ /* 0x000fe400078ec0ff */
[----:B------:R-:W-:Y:S02]  /*1d450*/  @!P1 PRMT R101, R225, 0x5410, RZ ;  /* 0x00005410e1659816 */ /* 0x000fe400000000ff */
[----:B------:R-:W-:Y:S02]  /*1d460*/  ISETP.GE.U32.AND P1, PT, R237, R113, PT ;  /* 0x00000071ed00720c */ /* 0x000fe40003f26070 */
[----:B------:R-:W-:Y:S01]  /*1d470*/  PRMT R113, R102, 0x5410, R104 ;  /* 0x0000541066717816 */ /* 0x000fe20000000068 */
[----:B------:R-:W-:Y:S01]  /*1d480*/  STG.E.U16 [R158.64+0x30], R101 ;  /* 0x000030659e007986 */ /* 0x000fe2000c101522 */
[----:B------:R-:W-:Y:S02]  /*1d490*/  @!P0 PRMT R102, R223, 0x5410, RZ ;  /* 0x00005410df668816 */ /* 0x000fe400000000ff */
[----:B------:R-:W-:Y:S02]  /*1d4a0*/  ISETP.GE.U32.AND P0, PT, R237, R123, PT ;  /* 0x0000007bed00720c */ /* 0x000fe40003f06070 */
[----:B------:R-:W-:Y:S01]  /*1d4b0*/  PRMT R123, R105, 0x5410, R106 ;  /* 0x00005410697b7816 */ /* 0x000fe2000000006a */
[----:B------:R-:W-:Y:S01]  /*1d4c0*/  STG.E.U16 [R162.64+0x2e], R102 ;  /* 0x00002e66a2007986 */ /* 0x000fe2000c101522 */
[----:B------:R-:W-:Y:S02]  /*1d4d0*/  @!P6 PRMT R106, R216, 0x5410, RZ ;  /* 0x00005410d86ae816 */ /* 0x000fe400000000ff */
[C---:B------:R-:W-:Y:S02]  /*1d4e0*/  ISETP.GE.U32.AND P6, PT, R237.reuse, R126, PT ;  /* 0x0000007eed00720c */ /* 0x040fe40003fc6070 */
[----:B------:R-:W-:Y:S02]  /*1d4f0*/  @!P1 PRMT R104, R218, 0x5410, RZ ;  /* 0x00005410da689816 */ /* 0x000fe400000000ff */
[----:B------:R-:W-:Y:S02]  /*1d500*/  ISETP.GE.U32.AND P1, PT, R237, R171, PT ;  /* 0x000000abed00720c */ /* 0x000fe40003f26070 */
[----:B------:R-:W-:Y:S01]  /*1d510*/  PRMT R126, R117, 0x5410, R120 ;  /* 0x00005410757e7816 */ /* 0x000fe20000000078 */
[----:B------:R1:W3:Y:S01]  /*1d520*/  LDL.S16 R171, [R1+0x74] ;  /* 0x0000740001ab7983 */ /* 0x0002e20000100600 */
[----:B------:R-:W-:Y:S02]  /*1d530*/  @!P0 PRMT R105, R217, 0x5410, RZ ;  /* 0x00005410d9698816 */ /* 0x000fe400000000ff */
[----:B------:R-:W-:Y:S01]  /*1d540*/  ISETP.GE.U32.AND P0, PT, R237, R128, PT ;  /* 0x00000080ed00720c */ /* 0x000fe20003f06070 */
[----:B------:R-:W-:Y:S01]  /*1d550*/  STG.E.U16 [R162.64+0x30], R104 ;  /* 0x00003068a2007986 */ /* 0x000fe2000c101522 */
[----:B------:R-:W-:Y:S02]  /*1d560*/  PRMT R128, R121, 0x5410, R122 ;  /* 0x0000541079807816 */ /* 0x000fe4000000007a */
[----:B------:R-:W-:Y:S01]  /*1d570*/  @!P2 PRMT R122, R206, 0x5410, RZ ;  /* 0x00005410ce7aa816 */ /* 0x000fe200000000ff */
[----:B------:R-:W-:Y:S01]  /*1d580*/  STG.E.U16 [R160.64+0x30], R105 ;  /* 0x00003069a0007986 */ /* 0x000fe2000c101522 */
[----:B------:R-:W-:Y:S01]  /*1d590*/  PRMT R131, R86, 0x5410, R156 ;  /* 0x0000541056837816 */ /* 0x000fe2000000009c */
[--C-:B------:R-:W-:Y:S01]  /*1d5a0*/  HSET2.LE.AND R86, R134, R222.reuse, PT ;  /* 0x000000de86567233 */ /* 0x100fe20003803000 */
[----:B------:R-:W-:Y:S01]  /*1d5b0*/  PRMT R85, R84, 0x5410, R85 ;  /* 0x0000541054557816 */ /* 0x000fe20000000055 */
[----:B------:R-:W-:Y:S01]  /*1d5c0*/  STG.E.U16 [R160.64+0x32], R106 ;  /* 0x0000326aa0007986 */ /* 0x000fe2000c101522 */
[----:B------:R-:W-:Y:S01]  /*1d5d0*/  @!P6 PRMT R110, R213, 0x5410, RZ ;  /* 0x00005410d56ee816 */ /* 0x000fe200000000ff */
[--C-:B------:R-:W-:Y:S01]  /*1d5e0*/  HSET2.LE.AND R84, R87, R222.reuse, PT ;  /* 0x000000de57547233 */ /* 0x100fe20003803000 */
[----:B------:R-:W-:Y:S01]  /*1d5f0*/  LOP3.LUT R86, R86, R2, RZ, 0xc0, !PT ;  /* 0x0000000256567212 */ /* 0x000fe200078ec0ff */
[--C-:B------:R-:W-:Y:S01]  /*1d600*/  HSET2.LE.AND R87, R131, R222.reuse, PT ;  /* 0x000000de83577233 */ /* 0x100fe20003803000 */
[----:B------:R-:W-:Y:S01]  /*1d610*/  @!P0 PRMT R108, R214, 0x5410, RZ ;  /* 0x00005410d66c8816 */ /* 0x000fe200000000ff */
[----:B------:R-:W-:Y:S01]  /*1d620*/  STG.E.U16 [R154.64+0x42], R110 ;  /* 0x0000426e9a007986 */ /* 0x000fe2000c101522 */
[----:B------:R-:W-:Y:S01]  /*1d630*/  ISETP.GE.U32.AND P0, PT, R237, R127, PT ;  /* 0x0000007fed00720c */ /* 0x000fe20003f06070 */
[--C-:B------:R-:W-:Y:S01]  /*1d640*/  HSET2.LE.AND R85, R85, R222.reuse, PT ;  /* 0x000000de55557233 */ /* 0x100fe20003803000 */
[----:B------:R-:W-:Y:S01]  /*1d650*/  PRMT R127, R119, 0x5410, R118 ;  /* 0x00005410777f7816 */ /* 0x000fe20000000076 */
[----:B------:R-:W-:Y:S01]  /*1d660*/  STG.E.U16 [R154.64+0x40], R108 ;  /* 0x0000406c9a007986 */ /* 0x000fe2000c101522 */
[----:B------:R-:W-:Y:S02]  /*1d670*/  @!P5 PRMT R119, R210, 0x5410, RZ ;  /* 0x00005410d277d816 */ /* 0x000fe400000000ff */
[C---:B------:R-:W-:Y:S02]  /*1d680*/  ISETP.GE.U32.AND P5, PT, R237.reuse, R88, PT ;  /* 0x00000058ed00720c */ /* 0x040fe40003fa6070 */
[----:B------:R-:W-:Y:S02]  /*1d690*/  @!P4 PRMT R118, R208, 0x5410, RZ ;  /* 0x00005410d076c816 */ /* 0x000fe400000000ff */
[----:B------:R-:W-:Y:S02]  /*1d6a0*/  ISETP.GE.U32.AND P4, PT, R237, R76, PT ;  /* 0x0000004ced00720c */ /* 0x000fe40003f86070 */
[----:B------:R-:W-:Y:S02]  /*1d6b0*/  SHF.R.U32.HI R76, RZ, 0x8, R144 ;  /* 0x00000008ff4c7819 */ /* 0x000fe40000011690 */
[----:B------:R-:W-:Y:S02]  /*1d6c0*/  LOP3.LUT R88, R91, 0xff, RZ, 0xc0, !PT ;  /* 0x000000ff5b587812 */ /* 0x000fe400078ec0ff */
[----:B------:R-:W-:Y:S02]  /*1d6d0*/  LOP3.LUT R76, R76, 0xffff, RZ, 0xc0, !PT ;  /* 0x0000ffff4c4c7812 */ /* 0x000fe400078ec0ff */
[----:B------:R-:W-:Y:S02]  /*1d6e0*/  PRMT R136, R88, 0x5410, R90 ;  /* 0x0000541058887816 */ /* 0x000fe4000000005a */
[----:B------:R-:W-:Y:S01]  /*1d6f0*/  @!P5 PRMT R120, R157, 0x5410, RZ ;  /* 0x000054109d78d816 */ /* 0x000fe200000000ff */
[----:B------:R-:W-:Y:S01]  /*1d700*/  LDSM.16.MT88.4 R88, [R173+0x6800] ;  /* 0x00680000ad58783b */ /* 0x000fe20000004200 */
[C---:B------:R-:W-:Y:S02]  /*1d710*/  ISETP.GE.U32.AND P5, PT, R237.reuse, R137, PT ;  /* 0x00000089ed00720c */ /* 0x040fe40003fa6070 */
[----:B------:R-:W-:Y:S02]  /*1d720*/  ISETP.GE.U32.AND P2, PT, R237, R76, PT ;  /* 0x0000004ced00720c */ /* 0x000fe40003f46070 */
[----:B------:R-:W-:Y:S02]  /*1d730*/  SHF.R.U32.HI R76, RZ, 0x8, R193 ;  /* 0x00000008ff4c7819 */ /* 0x000fe400000116c1 */
[----:B------:R-:W-:Y:S01]  /*1d740*/  LOP3.LUT R84, R84, R0, RZ, 0xc0, !PT ;  /* 0x0000000054547212 */ /* 0x000fe200078ec0ff */
[----:B------:R1:W3:Y:S01]  /*1d750*/  LDL.S16 R157, [R1+0x6c] ;  /* 0x00006c00019d7983 */ /* 0x0002e20000100600 */
[----:B------:R-:W-:Y:S01]  /*1d760*/  PRMT R139, R195, 0x5410, R76 ;  /* 0x00005410c38b7816 */ /* 0x000fe2000000004c */
[--C-:B------:R-:W-:Y:S01]  /*1d770*/  HSET2.LE.AND R0, R135, R222.reuse, PT ;  /* 0x000000de87007233 */ /* 0x100fe20003803000 */
[----:B------:R-:W-:Y:S01]  /*1d780*/  LOP3.LUT R85, R85, R3, RZ, 0xc0, !PT ;  /* 0x0000000355557212 */ /* 0x000fe200078ec0ff */
[----:B------:R-:W1:Y:S01]  /*1d790*/  LDSM.16.MT88.4 R76, [R175+0x6000] ;  /* 0x00600000af4c783b */ /* 0x000e620000004200 */
[----:B------:R-:W-:Y:S02]  /*1d7a0*/  LOP3.LUT R87, R87, R107, RZ, 0xc0, !PT ;  /* 0x0000006b57577212 */ /* 0x000fe400078ec0ff */
[----:B------:R-:W-:Y:S02]  /*1d7b0*/  ISETP.GE.U32.AND P6, PT, R237, R142, PT ;  /* 0x0000008eed00720c */ /* 0x000fe40003fc6070 */
[----:B------:R-:W-:Y:S02]  /*1d7c0*/  PRMT R93, R170, 0x7632, R93 ;  /* 0x00007632aa5d7816 */ /* 0x000fe4000000005d */
[----:B------:R-:W-:Y:S01]  /*1d7d0*/  LOP3.LUT R3, R133, 0xff, RZ, 0xc0, !PT ;  /* 0x000000ff85037812 */ /* 0x000fe200078ec0ff */
[----:B------:R-:W-:Y:S01]  /*1d7e0*/  MUFU.EX2 R170, R179 ;  /* 0x000000b300aa7308 */ /* 0x000fe20000000800 */
[----:B------:R-:W-:Y:S02]  /*1d7f0*/  @!P3 PRMT R121, R207, 0x5410, RZ ;  /* 0x00005410cf79b816 */ /* 0x000fe400000000ff */
[----:B------:R-:W-:Y:S02]  /*1d800*/  @!P0 PRMT R111, R212, 0x5410, RZ ;  /* 0x00005410d46f8816 */ /* 0x000fe400000000ff */
[----:B------:R-:W-:Y:S02]  /*1d810*/  SHF.R.U32.HI R2, RZ, 0x8, R167 ;  /* 0x00000008ff027819 */ /* 0x000fe400000116a7 */
[----:B------:R-:W-:Y:S01]  /*1d820*/  ISETP.GE.U32.AND P3, PT, R237, R140, PT ;  /* 0x0000008ced00720c */ /* 0x000fe20003f66070 */
[----:B------:R-:W-:Y:S01]  /*1d830*/  STG.E.U16 [R158.64+0x40], R111 ;  /* 0x0000406f9e007986 */ /* 0x000fe2000c101522 */
[----:B------:R-:W-:Y:S01]  /*1d840*/  PRMT R134, R169, 0x5410, R2 ;  /* 0x00005410a9867816 */ /* 0x000fe20000000002 */
[----:B------:R-:W-:Y:S01]  /*1d850*/  MUFU.EX2 R167, R251 ;  /* 0x000000fb00a77308 */ /* 0x000fe20000000800 */
[----:B------:R-:W-:Y:S02]  /*1d860*/  SHF.R.U32.HI R2, RZ, 0x10, R133 ;  /* 0x00000010ff027819 */ /* 0x000fe40000011685 */
[----:B------:R-:W-:Y:S02]  /*1d870*/  PRMT R151, R152, 0x7632, R151 ;  /* 0x0000763298977816 */ /* 0x000fe40000000097 */
[----:B------:R-:W-:Y:S02]  /*1d880*/  LOP3.LUT R2, R2, 0xff, RZ, 0xc0, !PT ;  /* 0x000000ff02027812 */ /* 0x000fe400078ec0ff */
[----:B------:R-:W-:Y:S02]  /*1d890*/  PRMT R149, R150, 0x7632, R149 ;  /* 0x0000763296957816 */ /* 0x000fe40000000095 */
[----:B------:R-:W-:Y:S01]  /*1d8a0*/  LOP3.LUT P0, RZ, R187, 0x4000000, RZ, 0xc0, !PT ;  /* 0x04000000bbff7812 */ /* 0x000fe2000780c0ff */
[----:B------:R-:W-:Y:S01]  /*1d8b0*/  MUFU.EX2 R169, R249 ;  /* 0x000000f900a97308 */ /* 0x000fe20000000800 */
[----:B------:R-:W-:Y:S02]  /*1d8c0*/  @!P3 PRMT R117, R205, 0x5410, RZ ;  /* 0x00005410cd75b816 */ /* 0x000fe400000000ff */
[----:B------:R-:W-:Y:S07]  /*1d8d0*/  ISETP.GE.U32.AND P3, PT, R237, R148, PT ;  /* 0x00000094ed00720c */ /* 0x000fee0003f66070 */
[----:B------:R-:W4:Y:S01]  /*1d8e0*/  MUFU.EX2 R148, R243 ;  /* 0x000000f300947308 */ /* 0x000f220000000800 */
[-C--:B-1----:R-:W-:Y:S01]  /*1d8f0*/  HMMA.16816.F32 R52, R72, R76.reuse, R52 ;  /* 0x0000004c4834723c */ /* 0x082fe20000001834 */
[----:B------:R-:W-:Y:S02]  /*1d900*/  @!P0 PRMT R116, R211, 0x5410, RZ ;  /* 0x00005410d3748816 */ /* 0x000fe400000000ff */
[----:B------:R-:W-:Y:S03]  /*1d910*/  LOP3.LUT P0, RZ, R187, 0x2000000, RZ, 0xc0, !PT ;  /* 0x02000000bbff7812 */ /* 0x000fe6000780c0ff */
[----:B------:R-:W-:Y:S02]  /*1d920*/  STG.E.U16 [R158.64+0x42], R116 ;  /* 0x000042749e007986 */ /* 0x000fe4000c101522 */
[C---:B------:R-:W-:Y:S02]  /*1d930*/  HMMA.16816.F32 R56, R80.reuse, R76, R56 ;  /* 0x0000004c5038723c */ /* 0x040fe40000001838 */
[----:B------:R-:W-:Y:S04]  /*1d940*/  STG.E.U16 [R162.64+0x3e], R119 ;  /* 0x00003e77a2007986 */ /* 0x000fe8000c101522 */
[----:B------:R-:W-:Y:S01]  /*1d950*/  STG.E.U16 [R162.64+0x40], R118 ;  /* 0x00004076a2007986 */ /* 0x000fe2000c101522 */
[C---:B------:R-:W-:Y:S01]  /*1d960*/  LOP3.LUT R76, R129.reuse, 0xffff, RZ, 0xc0, !PT ;  /* 0x0000ffff814c7812 */ /* 0x040fe200078ec0ff */
[-C--:B------:R-:W-:Y:S01]  /*1d970*/  HMMA.16816.F32 R60, R80, R78.reuse, R60 ;  /* 0x0000004e503c723c */ /* 0x080fe2000000183c */
[----:B------:R-:W-:Y:S01]  /*1d980*/  LOP3.LUT R77, R129, 0xff, RZ, 0xc0, !PT ;  /* 0x000000ff814d7812 */ /* 0x000fe200078ec0ff */
[----:B------:R-:W-:Y:S02]  /*1d990*/  STG.E.U16 [R160.64+0x40], R121 ;  /* 0x00004079a0007986 */ /* 0x000fe4000c101522 */
[----:B------:R-:W-:Y:S02]  /*1d9a0*/  SHF.R.U32.HI R76, RZ, 0x8, R76 ;  /* 0x00000008ff4c7819 */ /* 0x000fe4000001164c */
[----:B------:R-:W-:Y:S01]  /*1d9b0*/  STG.E.U16 [R160.64+0x42], R122 ;  /* 0x0000427aa0007986 */ /* 0x000fe2000c101522 */
[----:B------:R-:W-:Y:S01]  /*1d9c0*/  LOP3.LUT R80, R133, 0xffff, RZ, 0xc0, !PT ;  /* 0x0000ffff85507812 */ /* 0x000fe200078ec0ff */
[----:B------:R-:W-:Y:S01]  /*1d9d0*/  HMMA.16816.F32 R64, R72, R78, R64 ;  /* 0x0000004e4840723c */ /* 0x000fe20000001840 */
[----:B------:R-:W-:Y:S01]  /*1d9e0*/  PRMT R130, R77, 0x5410, R76 ;  /* 0x000054104d827816 */ /* 0x000fe2000000004c */
[----:B------:R-:W1:Y:S02]  /*1d9f0*/  LDSM.16.MT88.4 R72, [R176+0x6800] ;  /* 0x00680000b048783b */ /* 0x000e640000004200 */
[--C-:B------:R-:W-:Y:S02]  /*1da00*/  SHF.R.U32.HI R76, RZ, 0x10, R129.reuse ;  /* 0x00000010ff4c7819 */ /* 0x100fe40000011681 */
[----:B------:R-:W-:Y:S01]  /*1da10*/  SHF.R.U32.HI R129, RZ, 0x18, R129 ;  /* 0x00000018ff817819 */ /* 0x000fe20000011681 */
[--C-:B------:R-:W-:Y:S01]  /*1da20*/  HSET2.LE.AND R79, R136, R222.reuse, PT ;  /* 0x000000de884f7233 */ /* 0x100fe20003803000 */
[-C--:B------:R-:W-:Y:S01]  /*1da30*/  HMMA.16816.F32 R4, R84, R88.reuse, R4 ;  /* 0x000000585404723c */ /* 0x080fe20000001804 */
[----:B------:R-:W-:Y:S01]  /*1da40*/  LOP3.LUT R76, R76, 0xff, RZ, 0xc0, !PT ;  /* 0x000000ff4c4c7812 */ /* 0x000fe200078ec0ff */
[----:B------:R-:W-:Y:S02]  /*1da50*/  STG.E.U16 [R154.64+0x52], R120 ;  /* 0x000052789a007986 */ /* 0x000fe4000c101522 */
[----:B------:R-:W-:Y:S02]  /*1da60*/  LOP3.LUT R78, R0, R113, RZ, 0xc0, !PT ;  /* 0x00000071004e7212 */ /* 0x000fe400078ec0ff */
[----:B------:R-:W-:Y:S01]  /*1da70*/  PRMT R77, R76, 0x5410, R129 ;  /* 0x000054104c4d7816 */ /* 0x000fe20000000081 */
[--C-:B------:R-:W-:Y:S01]  /*1da80*/  HSET2.LE.AND R76, R130, R222.reuse, PT ;  /* 0x000000de824c7233 */ /* 0x100fe20003803000 */
[----:B------:R-:W-:Y:S01]  /*1da90*/  LOP3.LUT R79, R79, R123, RZ, 0xc0, !PT ;  /* 0x0000007b4f4f7212 */ /* 0x000fe200078ec0ff */
[----:B------:R-:W-:Y:S01]  /*1daa0*/  IMAD.WIDE.U32 R130, R215, -0x2daee0ad, RZ ;  /* 0xd2511f53d7827825 */ /* 0x000fe200078e00ff */
[----:B------:R-:W-:Y:S02]  /*1dab0*/  STG.E.U16 [R154.64+0x50], R117 ;  /* 0x000050759a007986 */ /* 0x000fe4000c101522 */
[--C-:B------:R-:W-:Y:S01]  /*1dac0*/  HSET2.LE.AND R77, R77, R222.reuse, PT ;  /* 0x000000de4d4d7233 */ /* 0x100fe20003803000 */
[----:B------:R-:W-:Y:S01]  /*1dad0*/  LOP3.LUT R76, R76, R109, RZ, 0xc0, !PT ;  /* 0x0000006d4c4c7212 */ /* 0x000fe200078ec0ff */
[----:B------:R-:W-:Y:S01]  /*1dae0*/  LDSM.16.MT88.4 R116, [R174+0x7800] ;  /* 0x00780000ae74783b */ /* 0x000fe20000004200 */
[----:B------:R-:W-:Y:S02]  /*1daf0*/  SHF.R.U32.HI R80, RZ, 0x8, R80 ;  /* 0x00000008ff507819 */ /* 0x000fe40000011650 */
[----:B------:R-:W-:Y:S02]  /*1db00*/  LOP3.LUT R77, R77, R115, RZ, 0xc0, !PT ;  /* 0x000000734d4d7212 */ /* 0x000fe400078ec0ff */
[----:B------:R-:W-:Y:S02]  /*1db10*/  SHF.R.U32.HI R81, RZ, 0x18, R133 ;  /* 0x00000018ff517819 */ /* 0x000fe40000011685 */
[----:B------:R-:W-:Y:S02]  /*1db20*/  PRMT R115, R112, 0x7632, R115 ;  /* 0x0000763270737816 */ /* 0x000fe40000000073 */
[----:B------:R-:W-:Y:S01]  /*1db30*/  PRMT R123, R2, 0x5410, R81 ;  /* 0x00005410027b7816 */ /* 0x000fe20000000051 */
[C---:B------:R-:W-:Y:S01]  /*1db40*/  HMMA.16816.F32 R8, R76.reuse, R88, R8 ;  /* 0x000000584c08723c */ /* 0x040fe20000001808 */
[----:B------:R-:W-:Y:S02]  /*1db50*/  PRMT R129, R3, 0x5410, R80 ;  /* 0x0000541003817816 */ /* 0x000fe40000000050 */
[----:B------:R-:W-:Y:S02]  /*1db60*/  PRMT R3, R92, 0x5410, R93 ;  /* 0x000054105c037816 */ /* 0x000fe4000000005d */
[----:B------:R-:W-:Y:S02]  /*1db70*/  LOP3.LUT R0, R165, 0xff, RZ, 0xc0, !PT ;  /* 0x000000ffa5007812 */ /* 0x000fe400078ec0ff */
[C---:B------:R-:W-:Y:S01]  /*1db80*/  LOP3.LUT R88, R132.reuse, 0xffff, RZ, 0xc0, !PT ;  /* 0x0000ffff84587812 */ /* 0x040fe200078ec0ff */
[-C--:B------:R-:W-:Y:S01]  /*1db90*/  HMMA.16816.F32 R12, R76, R90.reuse, R12 ;  /* 0x0000005a4c0c723c */ /* 0x080fe2000000180c */
[----:B------:R-:W-:Y:S01]  /*1dba0*/  LOP3.LUT R89, R132, 0xff, RZ, 0xc0, !PT ;  /* 0x000000ff84597812 */ /* 0x000fe200078ec0ff */
[----:B------:R-:W-:Y:S02]  /*1dbb0*/  MUFU.EX2 R165, R177 ;  /* 0x000000b100a57308 */ /* 0x000fe40000000800 */
[----:B------:R-:W-:Y:S02]  /*1dbc0*/  SHF.R.U32.HI R88, RZ, 0x8, R88 ;  /* 0x00000008ff587819 */ /* 0x000fe40000011658 */
[----:B------:R-:W-:Y:S02]  /*1dbd0*/  PRMT R135, R0, 0x5410, R168 ;  /* 0x0000541000877816 */ /* 0x000fe400000000a8 */
[C---:B------:R-:W-:Y:S01]  /*1dbe0*/  HMMA.16816.F32 R16, R84.reuse, R90, R16 ;  /* 0x0000005a5410723c */ /* 0x040fe20000001810 */
[----:B------:R-:W-:Y:S03]  /*1dbf0*/  PRMT R109, R89, 0x5410, R88 ;  /* 0x00005410596d7816 */ /* 0x000fe60000000058 */
[C-C-:B------:R-:W-:Y:S01]  /*1dc00*/  LOP3.LUT R0, R131.reuse, UR14, R164.reuse, 0x96, !PT ;  /* 0x0000000e83007c12 */ /* 0x140fe2000f8e96a4 */
[----:B------:R-:W2:Y:S01]  /*1dc10*/  MUFU.EX2 R168, R252 ;  /* 0x000000fc00a87308 */ /* 0x000ea20000000800 */
[----:B------:R-:W-:Y:S02]  /*1dc20*/  PRMT R113, R114, 0x7632, R113 ;  /* 0x0000763272717816 */ /* 0x000fe40000000071 */
[-C--:B-1----:R-:W-:Y:S01]  /*1dc30*/  HMMA.16816.F32 R20, R84, R72.reuse, R20 ;  /* 0x000000485414723c */ /* 0x082fe20000001814 */
[----:B------:R-:W-:Y:S03]  /*1dc40*/  LOP3.LUT R2, R0, 0xff, RZ, 0xc0, !PT ;  /* 0x000000ff00027812 */ /* 0x000fe600078ec0ff */
[----:B------:R-:W-:Y:S01]  /*1dc50*/  LOP3.LUT R107, R131, UR14, R164, 0x96, !PT ;  /* 0x0000000e836b7c12 */ /* 0x000fe2000f8e96a4 */
[----:B----4-:R-:W-:Y:S01]  /*1dc60*/  FADD.FTZ R164, R148, R201 ;  /* 0x000000c994a47221 */ /* 0x010fe20000010000 */
[----:B------:R-:W-:Y:S01]  /*1dc70*/  F2FP.PACK_AB R148, R190, R148 ;  /* 0x00000094be94723e */ /* 0x000fe200000000ff */
[----:B------:R-:W-:Y:S01]  /*1dc80*/  @!P2 HADD2 R146, -R115.H0_H0, -RZ.H0_H0 ;  /* 0xa00000ff7392a230 */ /* 0x000fe20000000900 */
[C---:B------:R-:W-:Y:S04]  /*1dc90*/  HMMA.16816.F32 R24, R76.reuse, R72, R24 ;  /* 0x000000484c18723c */ /* 0x040fe80000001818 */
[----:B------:R-:W-:Y:S03]  /*1dca0*/  PRMT R147, R148, 0x7632, R147 ;  /* 0x0000763294937816 */ /* 0x000fe60000000093 */
[----:B------:R-:W-:Y:S01]  /*1dcb0*/  SHF.R.U32.HI R72, RZ, 0x18, R0 ;  /* 0x00000018ff487819 */ /* 0x000fe20000011600 */
[-C--:B------:R-:W-:Y:S01]  /*1dcc0*/  HMMA.16816.F32 R28, R76, R74.reuse, R28 ;  /* 0x0000004a4c1c723c */ /* 0x080fe2000000181c */
[----:B--2---:R-:W-:Y:S03]  /*1dcd0*/  @!P5 HADD2 R189, -R92.H0_H0, -RZ.H0_H0 ;  /* 0xa00000ff5cbdd230 */ /* 0x004fe60000000900 */
[----:B------:R-:W-:Y:S04]  /*1dce0*/  F2FP.PACK_AB R140, R168, R169 ;  /* 0x000000a9a88c723e */ /* 0x000fe800000000ff */
[C---:B------:R-:W-:Y:S01]  /*1dcf0*/  HMMA.16816.F32 R32, R84.reuse, R74, R32 ;  /* 0x0000004a5420723c */ /* 0x040fe20000001820 */
[----:B------:R1:W-:Y:S03]  /*1dd00*/  @!P5 STL.S16 [R1+0x70], R189 ;  /* 0x000070bd0100d387 */ /* 0x0003e60000100600 */
[----:B------:R-:W-:Y:S01]  /*1dd10*/  PRMT R80, R189, 0x7610, R80 ;  /* 0x00007610bd507816 */ /* 0x000fe20000000050 */
[----:B------:R2:W4:Y:S03]  /*1dd20*/  LDL.S16 R94, [R1+0x5c] ;  /* 0x00005c00015e7983 */ /* 0x0005260000100600 */
[----:B------:R-:W-:Y:S02]  /*1dd30*/  @!P5 PRMT R92, R80, 0x5410, RZ ;  /* 0x00005410505cd816 */ /* 0x000fe400000000ff */
[----:B------:R-:W2:Y:S01]  /*1dd40*/  LDSM.16.MT88.4 R80, [R174+0x6800] ;  /* 0x00680000ae50783b */ /* 0x000ea20000004200 */
[----:B------:R-:W-:Y:S02]  /*1dd50*/  ISETP.GE.U32.AND P5, PT, R237, R2, PT ;  /* 0x00000002ed00720c */ /* 0x000fe40003fa6070 */
[----:B------:R-:W-:Y:S02]  /*1dd60*/  LOP3.LUT R2, R0, 0xffff, RZ, 0xc0, !PT ;  /* 0x0000ffff00027812 */ /* 0x000fe400078ec0ff */
[----:B------:R-:W-:Y:S02]  /*1dd70*/  SHF.R.U32.HI R0, RZ, 0x10, R0 ;  /* 0x00000010ff007819 */ /* 0x000fe40000011600 */
[----:B------:R-:W-:Y:S01]  /*1dd80*/  SHF.R.U32.HI R2, RZ, 0x8, R2 ;  /* 0x00000008ff027819 */ /* 0x000fe20000011602 */
[----:B------:R-:W-:Y:S01]  /*1dd90*/  STG.E.U16 [R158.64+0x50], R92 ;  /* 0x0000505c9e007986 */ /* 0x000fe2000c101522 */
[----:B------:R-:W-:Y:S02]  /*1dda0*/  LOP3.LUT R0, R0, 0xff, RZ, 0xc0, !PT ;  /* 0x000000ff00007812 */ /* 0x000fe400078ec0ff */
[----:B------:R-:W-:Y:S01]  /*1ddb0*/  LOP3.LUT R2, R2, 0xffff, RZ, 0xc0, !PT ;  /* 0x0000ffff02027812 */ /* 0x000fe200078ec0ff */
[----:B-1----:R-:W-:Y:S01]  /*1ddc0*/  MUFU.EX2 R189, R248 ;  /* 0x000000f800bd7308 */ /* 0x002fe20000000800 */
[-C--:B--2---:R-:W-:Y:S08]  /*1ddd0*/  HMMA.16816.F32 R36, R84, R80.reuse, R36 ;  /* 0x000000505424723c */ /* 0x084ff00000001824 */
[C---:B------:R-:W-:Y:S08]  /*1dde0*/  HMMA.16816.F32 R40, R76.reuse, R80, R40 ;  /* 0x000000504c28723c */ /* 0x040ff00000001828 */
[-C--:B------:R-:W-:Y:S08]  /*1ddf0*/  HMMA.16816.F32 R44, R76, R82.reuse, R44 ;  /* 0x000000524c2c723c */ /* 0x080ff0000000182c */
[C---:B------:R-:W-:Y:S07]  /*1de00*/  HMMA.16816.F32 R48, R84.reuse, R82, R48 ;  /* 0x000000525430723c */ /* 0x040fee0000001830 */
[--C-:B------:R-:W-:Y:S05]  /*1de10*/  HSET2.LE.AND R83, R138, R222.reuse, PT ;  /* 0x000000de8a537233 */ /* 0x100fea0003803000 */
[----:B------:R-:W-:Y:S02]  /*1de20*/  LOP3.LUT R83, R83, R3, RZ, 0xc0, !PT ;  /* 0x0000000353537212 */ /* 0x000fe400078ec0ff */
[----:B------:R-:W-:Y:S01]  /*1de30*/  SHF.R.U32.HI R3, RZ, 0x18, R130 ;  /* 0x00000018ff037819 */ /* 0x000fe20000011682 */
[----:B---3--:R-:W-:Y:S05]  /*1de40*/  @!P1 HADD2 R171, -R93.H0_H0, -RZ.H0_H0 ;  /* 0xa00000ff5dab9230 */ /* 0x008fea0000000900 */
[----:B------:R1:W-:Y:S01]  /*1de50*/  @!P1 STL.S16 [R1+0x74], R171 ;  /* 0x000074ab01009387 */ /* 0x0003e20000100600 */
[----:B------:R-:W-:Y:S03]  /*1de60*/  PRMT R91, R171, 0x7610, R91 ;  /* 0x00007610ab5b7816 */ /* 0x000fe6000000005b */
[----:B------:R2:W3:Y:S01]  /*1de70*/  LDL.S16 R89, [R1+0x68] ;  /* 0x0000680001597983 */ /* 0x0004e20000100600 */
[----:B------:R-:W-:Y:S02]  /*1de80*/  @!P1 PRMT R93, R91, 0x5410, RZ ;  /* 0x000054105b5d9816 */ /* 0x000fe400000000ff */
[----:B------:R-:W-:Y:S02]  /*1de90*/  ISETP.GE.U32.AND P1, PT, R237, R2, PT ;  /* 0x00000002ed00720c */ /* 0x000fe40003f26070 */
[----:B------:R-:W-:Y:S01]  /*1dea0*/  PRMT R2, R112, 0x5410, R115 ;  /* 0x0000541070027816 */ /* 0x000fe20000000073 */
[----:B------:R-:W-:Y:S01]  /*1deb0*/  STG.E.U16 [R158.64+0x52], R93 ;  /* 0x0000525d9e007986 */ /* 0x000fe2000c101522 */
[----:B-1----:R-:W1:Y:S01]  /*1dec0*/  MUFU.EX2 R171, R250 ;  /* 0x000000fa00ab7308 */ /* 0x002e620000000800 */
[----:B------:R-:W-:Y:S05]  /*1ded0*/  @!P6 HADD2 R157, -R112.H0_H0, -RZ.H0_H0 ;  /* 0xa00000ff709de230 */ /* 0x000fea0000000900 */
[----:B------:R2:W-:Y:S01]  /*1dee0*/  @!P6 STL.S16 [R1+0x6c], R157 ;  /* 0x00006c9d0100e387 */ /* 0x0005e20000100600 */
[----:B------:R-:W-:Y:S02]  /*1def0*/  PRMT R88, R157, 0x7610, R88 ;  /* 0x000076109d587816 */ /* 0x000fe40000000058 */
[----:B-1----:R-:W-:Y:S01]  /*1df00*/  F2FP.PACK_AB R144, R170, R171 ;  /* 0x000000abaa90723e */ /* 0x002fe200000000ff */
[----:B------:R1:W-:Y:S01]  /*1df10*/  @!P2 STL.S16 [R1+0x64], R146 ;  /* 0x000064920100a387 */ /* 0x0003e20000100600 */
[----:B------:R-:W-:Y:S02]  /*1df20*/  @!P6 PRMT R112, R88, 0x5410, RZ ;  /* 0x000054105870e816 */ /* 0x000fe400000000ff */
[C---:B------:R-:W-:Y:S01]  /*1df30*/  ISETP.GE.U32.AND P6, PT, R237.reuse, R72, PT ;  /* 0x00000048ed00720c */ /* 0x040fe20003fc6070 */
[----:B------:R3:W3:Y:S01]  /*1df40*/  LDL.S16 R96, [R1+0x58] ;  /* 0x0000580001607983 */ /* 0x0006e20000100600 */
[----:B------:R-:W-:Y:S02]  /*1df50*/  PRMT R72, R146, 0x7610, R72 ;  /* 0x0000761092487816 */ /* 0x000fe40000000048 */
[----:B------:R-:W-:Y:S01]  /*1df60*/  PRMT R143, R144, 0x7632, R143 ;  /* 0x00007632908f7816 */ /* 0x000fe2000000008f */
[----:B------:R3:W3:Y:S01]  /*1df70*/  LDL.S16 R95, [R1+0x54] ;  /* 0x00005400015f7983 */ /* 0x0006e20000100600 */
[----:B------:R-:W-:Y:S02]  /*1df80*/  @!P2 PRMT R115, R72, 0x5410, RZ ;  /* 0x000054104873a816 */ /* 0x000fe400000000ff */
[----:B------:R-:W-:Y:S01]  /*1df90*/  ISETP.GE.U32.AND P2, PT, R237, R0, PT ;  /* 0x00000000ed00720c */ /* 0x000fe20003f46070 */
[----:B------:R-:W1:Y:S01]  /*1dfa0*/  LDSM.16.MT88.4 R72, [R175+0x6800] ;  /* 0x00680000af48783b */ /* 0x000e620000004200 */
[----:B------:R-:W-:Y:S07]  /*1dfb0*/  PRMT R0, R114, 0x5410, R113 ;  /* 0x0000541072007816 */ /* 0x000fee0000000071 */
[----:B------:R-:W-:Y:S01]  /*1dfc0*/  STG.E.U16 [R162.64+0x4e], R112 ;  /* 0x00004e70a2007986 */ /* 0x000fe2000c101522 */
[----:B--2---:R-:W-:Y:S03]  /*1dfd0*/  IMAD.WIDE.U32 R156, R209, -0x2daee0ad, RZ ;  /* 0xd2511f53d19c7825 */ /* 0x004fe600078e00ff */
[----:B------:R-:W-:Y:S01]  /*1dfe0*/  STG.E.U16 [R162.64+0x50], R115 ;  /* 0x00005073a2007986 */ /* 0x000fe2000c101522 */
[----:B-1----:R-:W1:Y:S02]  /*1dff0*/  MUFU.EX2 R146, R246 ;  /* 0x000000f600927308 */ /* 0x002e640000000800 */
[----:B-1----:R-:W-:Y:S01]  /*1e000*/  FADD.FTZ R153, R146, R166 ;  /* 0x000000a692997221 */ /* 0x002fe20000010000 */
[----:B------:R-:W-:Y:S07]  /*1e010*/  F2FP.PACK_AB R146, R189, R146 ;  /* 0x00000092bd92723e */ /* 0x000fee00000000ff */
[----:B------:R-:W1:Y:S01]  /*1e020*/  MUFU.EX2 R166, R178 ;  /* 0x000000b200a67308 */ /* 0x000e620000000800 */
[-C--:B------:R-:W-:Y:S01]  /*1e030*/  HMMA.16816.F32 R52, R84, R72.reuse, R52 ;  /* 0x000000485434723c */ /* 0x080fe20000001834 */
[----:B------:R-:W-:Y:S07]  /*1e040*/  PRMT R145, R146, 0x7632, R145 ;  /* 0x0000763292917816 */ /* 0x000fee0000000091 */
[C---:B------:R-:W-:Y:S08]  /*1e050*/  HMMA.16816.F32 R56, R76.reuse, R72, R56 ;  /* 0x000000484c38723c */ /* 0x040ff00000001838 */
[-C--:B------:R-:W-:Y:S07]  /*1e060*/  HMMA.16816.F32 R60, R76, R74.reuse, R60 ;  /* 0x0000004a4c3c723c */ /* 0x080fee000000183c */
[--C-:B------:R-:W-:Y:S01]  /*1e070*/  HSET2.LE.AND R78, R134, R222.reuse, PT ;  /* 0x000000de864e7233 */ /* 0x100fe20003803000 */
[----:B------:R-:W-:Y:S01]  /*1e080*/  HMMA.16816.F32 R64, R84, R74, R64 ;  /* 0x0000004a5440723c */ /* 0x000fe20000001840 */
[--C-:B------:R-:W-:Y:S03]  /*1e090*/  HSET2.LE.AND R79, R135, R222.reuse, PT ;  /* 0x000000de874f7233 */ /* 0x100fe60003803000 */
[--C-:B------:R-:W-:Y:S01]  /*1e0a0*/  HSET2.LE.AND R76, R109, R222.reuse, PT ;  /* 0x000000de6d4c7233 */ /* 0x100fe20003803000 */
[----:B------:R-:W-:Y:S02]  /*1e0b0*/  LOP3.LUT R78, R78, R2, RZ, 0xc0, !PT ;  /* 0x000000024e4e7212 */ /* 0x000fe400078ec0ff */
[----:B------:R-:W-:Y:S02]  /*1e0c0*/  LOP3.LUT R79, R79, R0, RZ, 0xc0, !PT ;  /* 0x000000004f4f7212 */ /* 0x000fe400078ec0ff */
[----:B------:R-:W-:Y:S03]  /*1e0d0*/  LOP3.LUT R76, R76, R127, RZ, 0xc0, !PT ;  /* 0x0000007f4c4c7212 */ /* 0x000fe600078ec0ff */
[----:B------:R-:W-:Y:S02]  /*1e0e0*/  LOP3.LUT R2, R130, 0xffff, RZ, 0xc0, !PT ;  /* 0x0000ffff82027812 */ /* 0x000fe400078ec0ff */
[C---:B------:R-:W-:Y:S02]  /*1e0f0*/  LOP3.LUT R0, R157.reuse, UR14, R194, 0x96, !PT ;  /* 0x0000000e9d007c12 */ /* 0x040fe4000f8e96c2 */
[----:B------:R-:W-:Y:S02]  /*1e100*/  SHF.R.U32.HI R2, RZ, 0x8, R2 ;  /* 0x00000008ff027819 */ /* 0x000fe40000011602 */
[----:B-1----:R-:W-:Y:S02]  /*1e110*/  F2FP.PACK_AB R142, R166, R167 ;  /* 0x000000a7a68e723e */ /* 0x002fe400000000ff */
[----:B------:R-:W-:Y:S02]  /*1e120*/  LOP3.LUT R2, R2, 0xffff, RZ, 0xc0, !PT ;  /* 0x0000ffff02027812 */ /* 0x000fe400078ec0ff */
[----:B------:R-:W-:Y:S01]  /*1e130*/  PRMT R141, R142, 0x7632, R141 ;  /* 0x000076328e8d7816 */ /* 0x000fe2000000008d */
[----:B----4-:R-:W-:Y:S05]  /*1e140*/  @!P4 HADD2 R94, -R114.H0_H0, -RZ.H0_H0 ;  /* 0xa00000ff725ec230 */ /* 0x010fea0000000900 */
[----:B------:R1:W-:Y:S01]  /*1e150*/  @!P4 STL.S16 [R1+0x5c], R94 ;  /* 0x00005c5e0100c387 */ /* 0x0003e20000100600 */
[----:B------:R-:W-:Y:S03]  /*1e160*/  PRMT R90, R94, 0x7610, R90 ;  /* 0x000076105e5a7816 */ /* 0x000fe6000000005a */
[----:B------:R2:W4:Y:S01]  /*1e170*/  LDL.S16 R91, [R1+0x50] ;  /* 0x00005000015b7983 */ /* 0x0005220000100600 */
[----:B------:R-:W-:Y:S02]  /*1e180*/  @!P4 PRMT R114, R90, 0x5410, RZ ;  /* 0x000054105a72c816 */ /* 0x000fe400000000ff */
[----:B------:R-:W-:Y:S01]  /*1e190*/  SHF.R.U32.HI R90, RZ, 0x18, R132 ;  /* 0x00000018ff5a7819 */ /* 0x000fe20000011684 */
[----:B------:R2:W2:Y:S04]  /*1e1a0*/  LDL.S16 R98, [R1+0x60] ;  /* 0x0000600001627983 */ /* 0x0004a80000100600 */
[----:B------:R-:W-:Y:S01]  /*1e1b0*/  STG.E.U16 [R160.64+0x50], R114 ;  /* 0x00005072a0007986 */ /* 0x000fe2000c101522 */
[----:B-1----:R-:W-:Y:S04]  /*1e1c0*/  LOP3.LUT R94, R157, UR14, R194, 0x96, !PT ;  /* 0x0000000e9d5e7c12 */ /* 0x002fe8000f8e96c2 */
[C---:B------:R-:W-:Y:S04]  /*1e1d0*/  LOP3.LUT R88, R94.reuse, 0xff, RZ, 0xc0, !PT ;  /* 0x000000ff5e587812 */ /* 0x040fe800078ec0ff */
[----:B------:R-:W-:Y:S02]  /*1e1e0*/  ISETP.GE.U32.AND P4, PT, R237, R88, PT ;  /* 0x00000058ed00720c */ /* 0x000fe40003f86070 */
[----:B------:R-:W-:Y:S04]  /*1e1f0*/  LOP3.LUT R88, R94, 0xffff, RZ, 0xc0, !PT ;  /* 0x0000ffff5e587812 */ /* 0x000fe800078ec0ff */
[----:B------:R-:W-:Y:S04]  /*1e200*/  SHF.R.U32.HI R88, RZ, 0x8, R88 ;  /* 0x00000008ff587819 */ /* 0x000fe80000011658 */
[----:B------:R-:W-:Y:S01]  /*1e210*/  LOP3.LUT R80, R88, 0xffff, RZ, 0xc0, !PT ;  /* 0x0000ffff58507812 */ /* 0x000fe200078ec0ff */
[----:B---3--:R-:W-:Y:S05]  /*1e220*/  @!P3 HADD2 R89, -R113.H0_H0, -RZ.H0_H0 ;  /* 0xa00000ff7159b230 */ /* 0x008fea0000000900 */
[----:B------:R1:W-:Y:S01]  /*1e230*/  @!P3 STL.S16 [R1+0x68], R89 ;  /* 0x000068590100b387 */ /* 0x0003e20000100600 */
[----:B------:R-:W-:Y:S04]  /*1e240*/  PRMT R99, R89, 0x7610, R99 ;  /* 0x0000761059637816 */ /* 0x000fe80000000063 */
[----:B------:R-:W-:Y:S02]  /*1e250*/  @!P3 PRMT R113, R99, 0x5410, RZ ;  /* 0x000054106371b816 */ /* 0x000fe400000000ff */
[----:B------:R-:W-:Y:S02]  /*1e260*/  ISETP.GE.U32.AND P3, PT, R237, R80, PT ;  /* 0x00000050ed00720c */ /* 0x000fe40003f66070 */
[--C-:B------:R-:W-:Y:S01]  /*1e270*/  SHF.R.U32.HI R80, RZ, 0x18, R94.reuse ;  /* 0x00000018ff507819 */ /* 0x100fe2000001165e */
[----:B------:R-:W-:Y:S01]  /*1e280*/  STG.E.U16 [R160.64+0x52], R113 ;  /* 0x00005271a0007986 */ /* 0x000fe2000c101522 */
[----:B------:R-:W-:Y:S02]  /*1e290*/  SHF.R.U32.HI R94, RZ, 0x10, R94 ;  /* 0x00000010ff5e7819 */ /* 0x000fe4000001165e */
[----:B------:R-:W-:Y:S02]  /*1e2a0*/  SHF.R.U32.HI R99, RZ, 0x10, R130 ;  /* 0x00000010ff637819 */ /* 0x000fe40000011682 */
[----:B------:R-:W-:Y:S02]  /*1e2b0*/  LOP3.LUT R72, R94, 0xff, RZ, 0xc0, !PT ;  /* 0x000000ff5e487812 */ /* 0x000fe400078ec0ff */
[----:B-1----:R-:W-:Y:S02]  /*1e2c0*/  SHF.R.U32.HI R89, RZ, 0x10, R132 ;  /* 0x00000010ff597819 */ /* 0x002fe40000011684 */
[----:B------:R-:W-:Y:S02]  /*1e2d0*/  LDSM.16.MT88.4 R132, [R173+0x7800] ;  /* 0x00780000ad84783b */ /* 0x000fe40000004200 */
[----:B------:R-:W-:Y:S04]  /*1e2e0*/  LOP3.LUT R89, R89, 0xff, RZ, 0xc0, !PT ;  /* 0x000000ff59597812 */ /* 0x000fe800078ec0ff */
[----:B------:R-:W-:Y:S05]  /*1e2f0*/  PRMT R97, R89, 0x5410, R90 ;  /* 0x0000541059617816 */ /* 0x000fea000000005a */
[--C-:B------:R-:W-:Y:S01]  /*1e300*/  HSET2.LE.AND R77, R97, R222.reuse, PT ;  /* 0x000000de614d7233 */ /* 0x100fe20003803000 */
[----:B------:R-:W-:Y:S04]  /*1e310*/  LOP3.LUT R97, R130, 0xffff, RZ, 0xc0, !PT ;  /* 0x0000ffff82617812 */ /* 0x000fe800078ec0ff */
[----:B------:R-:W-:Y:S01]  /*1e320*/  LOP3.LUT R77, R77, R128, RZ, 0xc0, !PT ;  /* 0x000000804d4d7212 */ /* 0x000fe200078ec0ff */
[----:B------:R-:W-:Y:S02]  /*1e330*/  @!P5 HADD2 R96, -R152.H0_H0, -RZ.H0_H0 ;  /* 0xa00000ff9860d230 */ /* 0x000fe40000000900 */
[----:B------:R-:W-:Y:S03]  /*1e340*/  @!P1 HADD2 R95, -R151.H0_H0, -RZ.H0_H0 ;  /* 0xa00000ff975f9230 */ /* 0x000fe60000000900 */
[----:B------:R1:W-:Y:S01]  /*1e350*/  @!P5 STL.S16 [R1+0x58], R96 ;  /* 0x000058600100d387 */ /* 0x0003e20000100600 */
[----:B------:R-:W-:Y:S03]  /*1e360*/  PRMT R89, R96, 0x7610, R89 ;  /* 0x0000761060597816 */ /* 0x000fe60000000059 */
[----:B------:R3:W-:Y:S01]  /*1e370*/  @!P1 STL.S16 [R1+0x54], R95 ;  /* 0x0000545f01009387 */ /* 0x0007e20000100600 */
[----:B------:R-:W-:Y:S02]  /*1e380*/  PRMT R88, R95, 0x7610, R88 ;  /* 0x000076105f587816 */ /* 0x000fe40000000058 */
[----:B-1----:R-:W-:Y:S02]  /*1e390*/  PRMT R96, R152, 0x5410, R151 ;  /* 0x0000541098607816 */ /* 0x002fe40000000097 */
[----:B------:R-:W-:Y:S02]  /*1e3a0*/  @!P5 PRMT R152, R89, 0x5410, RZ ;  /* 0x000054105998d816 */ /* 0x000fe400000000ff */
[----:B------:R-:W-:Y:S02]  /*1e3b0*/  @!P1 PRMT R151, R88, 0x5410, RZ ;  /* 0x0000541058979816 */ /* 0x000fe400000000ff */
[C---:B------:R-:W-:Y:S01]  /*1e3c0*/  ISETP.GE.U32.AND P5, PT, R237.reuse, R80, PT ;  /* 0x00000050ed00720c */ /* 0x040fe20003fa6070 */
[----:B------:R-:W-:Y:S01]  /*1e3d0*/  STG.E.U16 [R154.64+0x60], R152 ;  /* 0x000060989a007986 */ /* 0x000fe2000c101522 */
[----:B------:R-:W-:Y:S02]  /*1e3e0*/  LOP3.LUT R80, R130, 0xff, RZ, 0xc0, !PT ;  /* 0x000000ff82507812 */ /* 0x000fe400078ec0ff */
[----:B---3--:R-:W-:Y:S01]  /*1e3f0*/  PRMT R95, R150, 0x5410, R149 ;  /* 0x00005410965f7816 */ /* 0x008fe20000000095 */
[----:B------:R-:W-:Y:S01]  /*1e400*/  STG.E.U16 [R154.64+0x62], R151 ;  /* 0x000062979a007986 */ /* 0x000fe2000c101522 */
[----:B------:R-:W-:Y:S02]  /*1e410*/  ISETP.GE.U32.AND P1, PT, R237, R80, PT ;  /* 0x00000050ed00720c */ /* 0x000fe40003f26070 */
[----:B------:R-:W-:Y:S04]  /*1e420*/  SHF.R.U32.HI R80, RZ, 0x10, R130 ;  /* 0x00000010ff507819 */ /* 0x000fe80000011682 */
[----:B------:R-:W-:Y:S01]  /*1e430*/  LOP3.LUT R80, R80, 0xff, RZ, 0xc0, !PT ;  /* 0x000000ff50507812 */ /* 0x000fe200078ec0ff */
[----:B----4-:R-:W-:Y:S02]  /*1e440*/  @!P2 HADD2 R91, -R150.H0_H0, -RZ.H0_H0 ;  /* 0xa00000ff965ba230 */ /* 0x010fe40000000900 */
[----:B--2---:R-:W-:Y:S03]  /*1e450*/  @!P6 HADD2 R98, -R149.H0_H0, -RZ.H0_H0 ;  /* 0xa00000ff9562e230 */ /* 0x004fe60000000900 */
[----:B------:R-:W-:Y:S01]  /*1e460*/  @!P2 STL.S16 [R1+0x50], R91 ;  /* 0x0000505b0100a387 */ /* 0x000fe20000100600 */
[----:B------:R-:W-:Y:S03]  /*1e470*/  PRMT R81, R91, 0x7610, R81 ;  /* 0x000076105b517816 */ /* 0x000fe60000000051 */
[----:B------:R1:W-:Y:S01]  /*1e480*/  @!P6 STL.S16 [R1+0x60], R98 ;  /* 0x000060620100e387 */ /* 0x0003e20000100600 */
[----:B------:R-:W-:Y:S02]  /*1e490*/  PRMT R82, R98, 0x7610, R82 ;  /* 0x0000761062527816 */ /* 0x000fe40000000052 */
[----:B------:R-:W-:Y:S01]  /*1e4a0*/  @!P2 PRMT R150, R81, 0x5410, RZ ;  /* 0x000054105196a816 */ /* 0x000fe200000000ff */
[----:B------:R2:W3:Y:S01]  /*1e4b0*/  LDL.S16 R102, [R1+0x40] ;  /* 0x0000400001667983 */ /* 0x0004e20000100600 */
[C---:B------:R-:W-:Y:S01]  /*1e4c0*/  ISETP.GE.U32.AND P2, PT, R237.reuse, R80, PT ;  /* 0x00000050ed00720c */ /* 0x040fe20003f46070 */
[--C-:B------:R-:W-:Y:S01]  /*1e4d0*/  HSET2.LE.AND R80, R129, R222.reuse, PT ;  /* 0x000000de81507233 */ /* 0x100fe20003803000 */
[----:B------:R-:W-:Y:S01]  /*1e4e0*/  @!P6 PRMT R149, R82, 0x5410, RZ ;  /* 0x000054105295e816 */ /* 0x000fe200000000ff */
[----:B------:R2:W4:Y:S01]  /*1e4f0*/  LDL.S16 R94, [R1+0x3c] ;  /* 0x00003c00015e7983 */ /* 0x0005220000100600 */
[--C-:B------:R-:W-:Y:S01]  /*1e500*/  HSET2.LE.AND R81, R123, R222.reuse, PT ;  /* 0x000000de7b517233 */ /* 0x100fe20003803000 */
[----:B------:R-:W-:Y:S01]  /*1e510*/  ISETP.GE.U32.AND P6, PT, R237, R72, PT ;  /* 0x00000048ed00720c */ /* 0x000fe20003fc6070 */
[--C-:B------:R-:W-:Y:S01]  /*1e520*/  HSET2.LE.AND R82, R139, R222.reuse, PT ;  /* 0x000000de8b527233 */ /* 0x100fe20003803000 */
[----:B------:R2:W2:Y:S01]  /*1e530*/  LDL.S16 R101, [R1+0x48] ;  /* 0x0000480001657983 */ /* 0x0004a20000100600 */
[----:B------:R-:W-:Y:S02]  /*1e540*/  LOP3.LUT R80, R80, R124, RZ, 0xc0, !PT ;  /* 0x0000007c50507212 */ /* 0x000fe400078ec0ff */
[----:B------:R-:W-:Y:S01]  /*1e550*/  LOP3.LUT R81, R81, R125, RZ, 0xc0, !PT ;  /* 0x0000007d51517212 */ /* 0x000fe200078ec0ff */
[----:B------:R-:W1:Y:S01]  /*1e560*/  LDSM.16.MT88.4 R88, [R173+0x7000] ;  /* 0x00700000ad58783b */ /* 0x000e620000004200 */
[----:B------:R-:W-:Y:S07]  /*1e570*/  LOP3.LUT R82, R82, R126, RZ, 0xc0, !PT ;  /* 0x0000007e52527212 */ /* 0x000fee00078ec0ff */
[----:B------:R1:W2:Y:S02]  /*1e580*/  LDL.S16 R100, [R1+0x44] ;  /* 0x0000440001647983 */ /* 0x0002a40000100600 */
[----:B-1----:R-:W-:Y:S02]  /*1e590*/  LOP3.LUT R98, R130, 0xff, RZ, 0xc0, !PT ;  /* 0x000000ff82627812 */ /* 0x002fe400078ec0ff */
[----:B------:R-:W-:Y:S01]  /*1e5a0*/  SHF.R.U32.HI R130, RZ, 0x18, R130 ;  /* 0x00000018ff827819 */ /* 0x000fe20000011682 */
[----:B------:R-:W1:Y:S08]  /*1e5b0*/  LDSM.16.MT88.4 R72, [R176+0x7000] ;  /* 0x00700000b048783b */ /* 0x000e700000004200 */
[----:B------:R-:W-:Y:S08]  /*1e5c0*/  LDSM.16.MT88.4 R124, [R176+0x7800] ;  /* 0x00780000b07c783b */ /* 0x000ff00000004200 */
[----:B------:R-:W-:Y:S04]  /*1e5d0*/  STG.E.U16 [R158.64+0x60], R150 ;  /* 0x000060969e007986 */ /* 0x000fe8000c101522 */
[----:B------:R-:W-:Y:S01]  /*1e5e0*/  STG.E.U16 [R158.64+0x62], R149 ;  /* 0x000062959e007986 */ /* 0x000fe2000c101522 */
[-C--:B------:R-:W-:Y:S08]  /*1e5f0*/  HMMA.16816.F32 R4, R80, R88.reuse, R4 ;  /* 0x000000585004723c */ /* 0x080ff00000001804 */
[C---:B------:R-:W-:Y:S07]  /*1e600*/  HMMA.16816.F32 R8, R76.reuse, R88, R8 ;  /* 0x000000584c08723c */ /* 0x040fee0000001808 */
[----:B------:R-:W-:Y:S01]  /*1e610*/  PRMT R89, R146, 0x5410, R145 ;  /* 0x0000541092597816 */ /* 0x000fe20000000091 */
[-C--:B------:R-:W-:Y:S08]  /*1e620*/  HMMA.16816.F32 R12, R76, R90.reuse, R12 ;  /* 0x0000005a4c0c723c */ /* 0x080ff0000000180c */
[C---:B------:R-:W-:Y:S08]  /*1e630*/  HMMA.16816.F32 R16, R80.reuse, R90, R16 ;  /* 0x0000005a5010723c */ /* 0x040ff00000001810 */
[-C--:B-1----:R-:W-:Y:S08]  /*1e640*/  HMMA.16816.F32 R20, R80, R72.reuse, R20 ;  /* 0x000000485014723c */ /* 0x082ff00000001814 */
[C---:B------:R-:W-:Y:S07]  /*1e650*/  HMMA.16816.F32 R24, R76.reuse, R72, R24 ;  /* 0x000000484c18723c */ /* 0x040fee0000001818 */
[----:B------:R-:W-:Y:S01]  /*1e660*/  LOP3.LUT R72, R156, 0xff, RZ, 0xc0, !PT ;  /* 0x000000ff9c487812 */ /* 0x000fe200078ec0ff */
[-C--:B------:R-:W-:Y:S01]  /*1e670*/  HMMA.16816.F32 R28, R76, R74.reuse, R28 ;  /* 0x0000004a4c1c723c */ /* 0x080fe2000000181c */
[----:B------:R-:W-:Y:S04]  /*1e680*/  LOP3.LUT R73, R99, 0xff, RZ, 0xc0, !PT ;  /* 0x000000ff63497812 */ /* 0x000fe800078ec0ff */
[----:B------:R-:W-:Y:S03]  /*1e690*/  PRMT R103, R73, 0x5410, R130 ;  /* 0x0000541049677816 */ /* 0x000fe60000000082 */
[C---:B------:R-:W-:Y:S04]  /*1e6a0*/  HMMA.16816.F32 R32, R80.reuse, R74, R32 ;  /* 0x0000004a5020723c */ /* 0x040fe80000001820 */
[--C-:B------:R-:W-:Y:S02]  /*1e6b0*/  HSET2.LE.AND R103, R103, R222.reuse, PT ;  /* 0x000000de67677233 */ /* 0x100fe40003803000 */
[----:B---3--:R-:W-:Y:S02]  /*1e6c0*/  @!P4 HADD2 R102, -R148.H0_H0, -RZ.H0_H0 ;  /* 0xa00000ff9466c230 */ /* 0x008fe40000000900 */
[----:B----4-:R-:W-:Y:S03]  /*1e6d0*/  @!P3 HADD2 R94, -R147.H0_H0, -RZ.H0_H0 ;  /* 0xa00000ff935eb230 */ /* 0x010fe60000000900 */
[----:B------:R-:W-:Y:S01]  /*1e6e0*/  @!P4 STL.S16 [R1+0x40], R102 ;  /* 0x000040660100c387 */ /* 0x000fe20000100600 */
[----:B------:R-:W-:Y:S01]  /*1e6f0*/  PRMT R85, R102, 0x7610, R85 ;  /* 0x0000761066557816 */ /* 0x000fe20000000055 */
[----:B--2---:R-:W-:Y:S02]  /*1e700*/  @!P6 HADD2 R101, -R146.H0_H0, -RZ.H0_H0 ;  /* 0xa00000ff9265e230 */ /* 0x004fe40000000900 */
[----:B------:R1:W-:Y:S01]  /*1e710*/  @!P3 STL.S16 [R1+0x3c], R94 ;  /* 0x00003c5e0100b387 */ /* 0x0003e20000100600 */
[----:B------:R-:W-:Y:S03]  /*1e720*/  PRMT R84, R94, 0x7610, R84 ;  /* 0x000076105e547816 */ /* 0x000fe60000000054 */
[----:B------:R2:W5:Y:S01]  /*1e730*/  LDL.LU R179, [R1+0x174] ;  /* 0x0001740001b37983 */ /* 0x0005620000300800 */
[----:B------:R-:W-:Y:S03]  /*1e740*/  PRMT R91, R101, 0x7610, R91 ;  /* 0x00007610655b7816 */ /* 0x000fe6000000005b */
[----:B------:R-:W-:Y:S01]  /*1e750*/  @!P6 STL.S16 [R1+0x48], R101 ;  /* 0x000048650100e387 */ /* 0x000fe20000100600 */
[----:B------:R-:W-:Y:S01]  /*1e760*/  @!P6 PRMT R146, R91, 0x5410, RZ ;  /* 0x000054105b92e816 */ /* 0x000fe200000000ff */
[----:B------:R-:W-:Y:S02]  /*1e770*/  @!P5 HADD2 R100, -R145.H0_H0, -RZ.H0_H0 ;  /* 0xa00000ff9164d230 */ /* 0x000fe40000000900 */
[----:B------:R2:W3:Y:S04]  /*1e780*/  LDL.S16 R91, [R1+0x4c] ;  /* 0x00004c00015b7983 */ /* 0x0004e80000100600 */
[----:B------:R-:W-:Y:S01]  /*1e790*/  @!P5 STL.S16 [R1+0x44], R100 ;  /* 0x000044640100d387 */ /* 0x000fe20000100600 */
[----:B------:R-:W-:Y:S04]  /*1e7a0*/  PRMT R88, R100, 0x7610, R88 ;  /* 0x0000761064587816 */ /* 0x000fe80000000058 */
[----:B------:R-:W-:Y:S02]  /*1e7b0*/  @!P5 PRMT R145, R88, 0x5410, RZ ;  /* 0x000054105891d816 */ /* 0x000fe400000000ff */
[----:B------:R-:W-:Y:S02]  /*1e7c0*/  SHF.R.U32.HI R88, RZ, 0x18, R156 ;  /* 0x00000018ff587819 */ /* 0x000fe4000001169c */
[----:B-1----:R-:W-:Y:S02]  /*1e7d0*/  PRMT R94, R148, 0x5410, R147 ;  /* 0x00005410945e7816 */ /* 0x002fe40000000093 */
[----:B------:R-:W-:Y:S02]  /*1e7e0*/  @!P4 PRMT R148, R85, 0x5410, RZ ;  /* 0x000054105594c816 */ /* 0x000fe400000000ff */
[----:B------:R-:W-:Y:S02]  /*1e7f0*/  @!P3 PRMT R147, R84, 0x5410, RZ ;  /* 0x000054105493b816 */ /* 0x000fe400000000ff */
[----:B------:R-:W1:Y:S01]  /*1e800*/  LDSM.16.MT88.4 R84, [R174+0x7000] ;  /* 0x00700000ae54783b */ /* 0x000e620000004200 */
[C---:B------:R-:W-:Y:S02]  /*1e810*/  ISETP.GE.U32.AND P3, PT, R237.reuse, R2, PT ;  /* 0x00000002ed00720c */ /* 0x040fe40003f66070 */
[----:B------:R-:W-:Y:S02]  /*1e820*/  SHF.R.U32.HI R2, RZ, 0x8, R97 ;  /* 0x00000008ff027819 */ /* 0x000fe40000011661 */
[C---:B------:R-:W-:Y:S02]  /*1e830*/  ISETP.GE.U32.AND P4, PT, R237.reuse, R3, PT ;  /* 0x00000003ed00720c */ /* 0x040fe40003f86070 */
[----:B------:R-:W-:Y:S01]  /*1e840*/  PRMT R102, R98, 0x5410, R2 ;  /* 0x0000541062667816 */ /* 0x000fe20000000002 */
[----:B------:R-:W-:Y:S01]  /*1e850*/  STG.E.U16 [R162.64+0x5e], R148 ;  /* 0x00005e94a2007986 */ /* 0x000fe2000c101522 */
[C---:B------:R-:W-:Y:S02]  /*1e860*/  LOP3.LUT R2, R156.reuse, 0xffff, RZ, 0xc0, !PT ;  /* 0x0000ffff9c027812 */ /* 0x040fe400078ec0ff */
[----:B------:R-:W-:Y:S01]  /*1e870*/  LOP3.LUT R3, R156, 0xff, RZ, 0xc0, !PT ;  /* 0x000000ff9c037812 */ /* 0x000fe200078ec0ff */
[----:B------:R-:W-:Y:S01]  /*1e880*/  STG.E.U16 [R162.64+0x60], R147 ;  /* 0x00006093a2007986 */ /* 0x000fe2000c101522 */
[----:B------:R-:W-:Y:S01]  /*1e890*/  SHF.R.U32.HI R2, RZ, 0x8, R2 ;  /* 0x00000008ff027819 */ /* 0x000fe20000011602 */
[--C-:B------:R-:W-:Y:S01]  /*1e8a0*/  HSET2.LE.AND R102, R102, R222.reuse, PT ;  /* 0x000000de66667233 */ /* 0x100fe20003803000 */
[----:B------:R-:W-:Y:S01]  /*1e8b0*/  ISETP.GE.U32.AND P6, PT, R237, R3, PT ;  /* 0x00000003ed00720c */ /* 0x000fe20003fc6070 */
[----:B------:R-:W-:Y:S01]  /*1e8c0*/  STG.E.U16 [R160.64+0x60], R146 ;  /* 0x00006092a0007986 */ /* 0x000fe2000c101522 */
[----:B------:R-:W-:Y:S02]  /*1e8d0*/  PRMT R99, R72, 0x5410, R2 ;  /* 0x0000541048637816 */ /* 0x000fe40000000002 */
[----:B------:R-:W-:Y:S01]  /*1e8e0*/  LOP3.LUT R3, R156, 0xffff, RZ, 0xc0, !PT ;  /* 0x0000ffff9c037812 */ /* 0x000fe200078ec0ff */
[----:B------:R-:W4:Y:S01]  /*1e8f0*/  LDSM.16.MT88.4 R72, [R175+0x7000] ;  /* 0x00700000af48783b */ /* 0x000f220000004200 */
[----:B------:R2:W2:Y:S01]  /*1e900*/  MUFU.EX2 R157, R172 ;  /* 0x000000ac009d7308 */ /* 0x0004a20000000800 */
[----:B------:R-:W-:Y:S02]  /*1e910*/  SHF.R.U32.HI R2, RZ, 0x10, R156 ;  /* 0x00000010ff027819 */ /* 0x000fe4000001169c */
[----:B------:R-:W-:Y:S02]  /*1e920*/  SHF.R.U32.HI R3, RZ, 0x8, R3 ;  /* 0x00000008ff037819 */ /* 0x000fe40000011603 */
[----:B------:R-:W-:Y:S02]  /*1e930*/  LOP3.LUT R2, R2, 0xff, RZ, 0xc0, !PT ;  /* 0x000000ff02027812 */ /* 0x000fe400078ec0ff */
[----:B------:R-:W-:Y:S01]  /*1e940*/  STG.E.U16 [R160.64+0x62], R145 ;  /* 0x00006291a0007986 */ /* 0x000fe2000c101522 */
[----:B------:R-:W-:Y:S02]  /*1e950*/  LOP3.LUT R3, R3, 0xffff, RZ, 0xc0, !PT ;  /* 0x0000ffff03037812 */ /* 0x000fe400078ec0ff */
[----:B------:R-:W-:Y:S02]  /*1e960*/  PRMT R98, R2, 0x5410, R88 ;  /* 0x0000541002627816 */ /* 0x000fe40000000058 */
[----:B------:R-:W-:Y:S02]  /*1e970*/  ISETP.GE.U32.AND P5, PT, R237, R3, PT ;  /* 0x00000003ed00720c */ /* 0x000fe40003fa6070 */
[----:B------:R-:W-:Y:S02]  /*1e980*/  PRMT R88, R144, 0x5410, R143 ;  /* 0x0000541090587816 */ /* 0x000fe4000000008f */
[--C-:B------:R-:W-:Y:S02]  /*1e990*/  SHF.R.U32.HI R3, RZ, 0x10, R156.reuse ;  /* 0x00000010ff037819 */ /* 0x100fe4000001169c */
[----:B------:R-:W-:Y:S01]  /*1e9a0*/  SHF.R.U32.HI R156, RZ, 0x18, R156 ;  /* 0x00000018ff9c7819 */ /* 0x000fe2000001169c */
[-C--:B-1----:R-:W-:Y:S01]  /*1e9b0*/  HMMA.16816.F32 R36, R80, R84.reuse, R36 ;  /* 0x000000545024723c */ /* 0x082fe20000001824 */
[----:B------:R-:W-:Y:S02]  /*1e9c0*/  LOP3.LUT R2, R3, 0xff, RZ, 0xc0, !PT ;  /* 0x000000ff03027812 */ /* 0x000fe400078ec0ff */
[--C-:B------:R-:W-:Y:S02]  /*1e9d0*/  SHF.R.U32.HI R3, RZ, 0x10, R107.reuse ;  /* 0x00000010ff037819 */ /* 0x100fe4000001166b */
[----:B------:R-:W-:Y:S02]  /*1e9e0*/  LOP3.LUT R102, R102, R88, RZ, 0xc0, !PT ;  /* 0x0000005866667212 */ /* 0x000fe400078ec0ff */
[C---:B------:R-:W-:Y:S01]  /*1e9f0*/  LOP3.LUT R97, R0.reuse, 0xff, RZ, 0xc0, !PT ;  /* 0x000000ff00617812 */ /* 0x040fe200078ec0ff */
[C---:B------:R-:W-:Y:S07]  /*1ea00*/  HMMA.16816.F32 R40, R76.reuse, R84, R40 ;  /* 0x000000544c28723c */ /* 0x040fee0000001828 */
[----:B------:R-:W-:Y:S01]  /*1ea10*/  SHF.R.U32.HI R85, RZ, 0x10, R0 ;  /* 0x00000010ff557819 */ /* 0x000fe20000011600 */
[-C--:B------:R-:W-:Y:S01]  /*1ea20*/  HMMA.16816.F32 R44, R76, R86.reuse, R44 ;  /* 0x000000564c2c723c */ /* 0x080fe2000000182c */
[----:B------:R-:W-:Y:S04]  /*1ea30*/  LOP3.LUT R84, R0, 0xffff, RZ, 0xc0, !PT ;  /* 0x0000ffff00547812 */ /* 0x000fe800078ec0ff */
[----:B------:R-:W-:Y:S03]  /*1ea40*/  SHF.R.U32.HI R84, RZ, 0x8, R84 ;  /* 0x00000008ff547819 */ /* 0x000fe60000011654 */
[C---:B------:R-:W-:Y:S01]  /*1ea50*/  HMMA.16816.F32 R48, R80.reuse, R86, R48 ;  /* 0x000000565030723c */ /* 0x040fe20000001830 */
[----:B------:R-:W-:Y:S07]  /*1ea60*/  PRMT R84, R97, 0x5410, R84 ;  /* 0x0000541061547816 */ /* 0x000fee0000000054 */
[-C--:B----4-:R-:W-:Y:S08]  /*1ea70*/  HMMA.16816.F32 R52, R80, R72.reuse, R52 ;  /* 0x000000485034723c */ /* 0x090ff00000001834 */
[C---:B------:R-:W-:Y:S08]  /*1ea80*/  HMMA.16816.F32 R56, R76.reuse, R72, R56 ;  /* 0x000000484c38723c */ /* 0x040ff00000001838 */
[-C--:B------:R-:W-:Y:S07]  /*1ea90*/  HMMA.16816.F32 R60, R76, R74.reuse, R60 ;  /* 0x0000004a4c3c723c */ /* 0x080fee000000183c */
[--C-:B------:R-:W-:Y:S01]  /*1eaa0*/  HSET2.LE.AND R78, R99, R222.reuse, PT ;  /* 0x000000de634e7233 */ /* 0x100fe20003803000 */
[----:B------:R-:W-:Y:S01]  /*1eab0*/  HMMA.16816.F32 R64, R80, R74, R64 ;  /* 0x0000004a5040723c */ /* 0x000fe20000001840 */
[--C-:B------:R-:W-:Y:S03]  /*1eac0*/  HSET2.LE.AND R76, R84, R222.reuse, PT ;  /* 0x000000de544c7233 */ /* 0x100fe60003803000 */
[--C-:B------:R-:W-:Y:S02]  /*1ead0*/  HSET2.LE.AND R79, R98, R222.reuse, PT ;  /* 0x000000de624f7233 */ /* 0x100fe40003803000 */
[----:B------:R-:W-:Y:S01]  /*1eae0*/  LOP3.LUT R76, R76, R94, RZ, 0xc0, !PT ;  /* 0x0000005e4c4c7212 */ /* 0x000fe200078ec0ff */
[----:B---3--:R-:W-:Y:S05]  /*1eaf0*/  @!P1 HADD2 R91, -R144.H0_H0, -RZ.H0_H0 ;  /* 0xa00000ff905b9230 */ /* 0x008fea0000000900 */
[----:B------:R1:W-:Y:S01]  /*1eb00*/  @!P1 STL.S16 [R1+0x4c], R91 ;  /* 0x00004c5b01009387 */ /* 0x0003e20000100600 */
[----:B------:R-:W-:Y:S03]  /*1eb10*/  PRMT R90, R91, 0x7610, R90 ;  /* 0x000076105b5a7816 */ /* 0x000fe6000000005a */
[----:B------:R3:W5:Y:S01]  /*1eb20*/  LDL.LU R178, [R1+0x170] ;  /* 0x0001700001b27983 */ /* 0x0007620000300800 */
[----:B------:R-:W-:Y:S02]  /*1eb30*/  @!P1 PRMT R144, R90, 0x5410, RZ ;  /* 0x000054105a909816 */ /* 0x000fe400000000ff */
[----:B------:R-:W-:Y:S01]  /*1eb40*/  ISETP.GE.U32.AND P1, PT, R237, R2, PT ;  /* 0x00000002ed00720c */ /* 0x000fe20003f26070 */
[----:B------:R3:W5:Y:S01]  /*1eb50*/  LDL.LU R177, [R1+0x16c] ;  /* 0x00016c0001b17983 */ /* 0x0007620000300800 */
[C---:B------:R-:W-:Y:S02]  /*1eb60*/  LOP3.LUT R2, R107.reuse, 0xffff, RZ, 0xc0, !PT ;  /* 0x0000ffff6b027812 */ /* 0x040fe400078ec0ff */
[----:B------:R-:W-:Y:S01]  /*1eb70*/  LOP3.LUT R90, R107, 0xff, RZ, 0xc0, !PT ;  /* 0x000000ff6b5a7812 */ /* 0x000fe200078ec0ff */
[----:B--2---:R3:W5:Y:S01]  /*1eb80*/  LDL.LU R172, [R1+0x168] ;  /* 0x0001680001ac7983 */ /* 0x0047620000300800 */
[----:B------:R-:W-:Y:S02]  /*1eb90*/  SHF.R.U32.HI R2, RZ, 0x8, R2 ;  /* 0x00000008ff027819 */ /* 0x000fe40000011602 */
[----:B------:R-:W-:Y:S01]  /*1eba0*/  SHF.R.U32.HI R107, RZ, 0x18, R107 ;  /* 0x00000018ff6b7819 */ /* 0x000fe2000001166b */
[----:B------:R3:W2:Y:S01]  /*1ebb0*/  LDL.S16 R197, [R1+0x38] ;  /* 0x0000380001c57983 */ /* 0x0006a20000100600 */
[----:B------:R-:W-:Y:S02]  /*1ebc0*/  PRMT R90, R90, 0x5410, R2 ;  /* 0x000054105a5a7816 */ /* 0x000fe40000000002 */
[----:B------:R-:W-:Y:S01]  /*1ebd0*/  F2FP.PACK_AB R2, R157, R165 ;  /* 0x000000a59d02723e */ /* 0x000fe200000000ff */
[----:B------:R3:W4:Y:S02]  /*1ebe0*/  LDL.S16 R195, [R1+0x34] ;  /* 0x0000340001c37983 */ /* 0x0007240000100600 */
[--C-:B------:R-:W-:Y:S02]  /*1ebf0*/  HSET2.LE.AND R100, R90, R222.reuse, PT ;  /* 0x000000de5a647233 */ /* 0x100fe40003803000 */
[----:B------:R3:W3:Y:S01]  /*1ec00*/  LDL.S16 R194, [R1+0x30] ;  /* 0x0000300001c27983 */ /* 0x0006e20000100600 */
[----:B-1----:R-:W-:Y:S02]  /*1ec10*/  SHF.R.U32.HI R91, RZ, 0x18, R0 ;  /* 0x00000018ff5b7819 */ /* 0x002fe40000011600 */
[----:B------:R-:W-:Y:S01]  /*1ec20*/  LOP3.LUT R0, R3, 0xff, RZ, 0xc0, !PT ;  /* 0x000000ff03007812 */ /* 0x000fe200078ec0ff */
[----:B------:R1:W3:Y:S01]  /*1ec30*/  LDL.S16 R193, [R1+0x2c] ;  /* 0x00002c0001c17983 */ /* 0x0002e20000100600 */
[----:B------:R-:W-:Y:S02]  /*1ec40*/  LOP3.LUT R3, R85, 0xff, RZ, 0xc0, !PT ;  /* 0x000000ff55037812 */ /* 0x000fe400078ec0ff */
[----:B------:R-:W-:Y:S01]  /*1ec50*/  PRMT R0, R0, 0x5410, R107 ;  /* 0x0000541000007816 */ /* 0x000fe2000000006b */
[----:B------:R1:W3:Y:S01]  /*1ec60*/  LDL.S16 R83, [R1+0x28] ;  /* 0x0000280001537983 */ /* 0x0002e20000100600 */
[----:B------:R-:W-:Y:S02]  /*1ec70*/  PRMT R91, R3, 0x5410, R91 ;  /* 0x00005410035b7816 */ /* 0x000fe4000000005b */
[----:B------:R-:W-:Y:S01]  /*1ec80*/  PRMT R3, R140, 0x7632, R3 ;  /* 0x000076328c037816 */ /* 0x000fe20000000003 */
[----:B------:R1:W3:Y:S01]  /*1ec90*/  LDL.S16 R82, [R1+0x24] ;  /* 0x0000240001527983 */ /* 0x0002e20000100600 */
[--C-:B------:R-:W-:Y:S01]  /*1eca0*/  HSET2.LE.AND R101, R0, R222.reuse, PT ;  /* 0x000000de00657233 */ /* 0x100fe20003803000 */
[----:B------:R-:W-:Y:S01]  /*1ecb0*/  PRMT R0, R2, 0x7632, R0 ;  /* 0x0000763202007816 */ /* 0x000fe20000000000 */
[----:B------:R-:W-:Y:S01]  /*1ecc0*/  HSET2.LE.AND R77, R91, R222, PT ;  /* 0x000000de5b4d7233 */ /* 0x000fe20003803000 */
[----:B------:R1:W3:Y:S01]  /*1ecd0*/  LDL.S16 R81, [R1+0x20] ;  /* 0x0000200001517983 */ /* 0x0002e20000100600 */
[----:B------:R-:W-:Y:S02]  /*1ece0*/  PRMT R72, R140, 0x5410, R3 ;  /* 0x000054108c487816 */ /* 0x000fe40000000003 */
[----:B------:R-:W-:Y:S01]  /*1ecf0*/  LOP3.LUT R100, R100, R96, RZ, 0xc0, !PT ;  /* 0x0000006064647212 */ /* 0x000fe200078ec0ff */
[----:B------:R-:W-:Y:S01]  /*1ed00*/  STG.E.U16 [R154.64+0x70], R144 ;  /* 0x000070909a007986 */ /* 0x000fe2000c101522 */
[----:B------:R-:W-:Y:S02]  /*1ed10*/  LOP3.LUT R103, R103, R72, RZ, 0xc0, !PT ;  /* 0x0000004867677212 */ /* 0x000fe400078ec0ff */
[----:B------:R-:W-:Y:S02]  /*1ed20*/  LOP3.LUT R101, R101, R95, RZ, 0xc0, !PT ;  /* 0x0000005f65657212 */ /* 0x000fe400078ec0ff */
[----:B------:R-:W-:Y:S02]  /*1ed30*/  PRMT R72, R142, 0x5410, R141 ;  /* 0x000054108e487816 */ /* 0x000fe4000000008d */
[----:B------:R-:W-:Y:S02]  /*1ed40*/  PRMT R80, R2, 0x5410, R0 ;  /* 0x0000541002507816 */ /* 0x000fe40000000000 */
[----:B------:R-:W-:Y:S01]  /*1ed50*/  LOP3.LUT R78, R78, R72, RZ, 0xc0, !PT ;  /* 0x000000484e4e7212 */ /* 0x000fe200078ec0ff */
[-C--:B------:R-:W-:Y:S01]  /*1ed60*/  HMMA.16816.F32 R136, R100, R132.reuse, R4 ;  /* 0x000000846488723c */ /* 0x080fe20000001804 */
[----:B------:R-:W-:Y:S01]  /*1ed70*/  LOP3.LUT R77, R77, R89, RZ, 0xc0, !PT ;  /* 0x000000594d4d7212 */ /* 0x000fe200078ec0ff */
[----:B------:R-:W1:Y:S01]  /*1ed80*/  LDSM.16.MT88.4 R72, [R175+0x7800] ;  /* 0x00780000af48783b */ /* 0x000e620000004200 */
[----:B------:R-:W-:Y:S07]  /*1ed90*/  LOP3.LUT R79, R79, R80, RZ, 0xc0, !PT ;  /* 0x000000504f4f7212 */ /* 0x000fee00078ec0ff */
        /* <DEDUP_REMOVED lines=11> */
[-C--:B-1----:R-:W-:Y:S01]  /*1ee50*/  HMMA.16816.F32 R112, R100, R72.reuse, R52 ;  /* 0x000000486470723c */ /* 0x082fe20000001834 */
[----:B--2---:R-:W-:Y:S03]  /*1ee60*/  @!P3 HADD2 R197, -R143.H0_H0, -RZ.H0_H0 ;  /* 0xa00000ff8fc5b230 */ /* 0x004fe60000000900 */
[----:B----4-:R-:W-:Y:S02]  /*1ee70*/  @!P2 HADD2 R195, -R140.H0_H0, -RZ.H0_H0 ;  /* 0xa00000ff8cc3a230 */ /* 0x010fe40000000900 */
[----:B------:R-:W-:Y:S01]  /*1ee80*/  @!P3 STL.S16 [R1+0x38], R197 ;  /* 0x000038c50100b387 */ /* 0x000fe20000100600 */
[----:B------:R-:W-:Y:S01]  /*1ee90*/  PRMT R10, R197, 0x7610, R10 ;  /* 0x00007610c50a7816 */ /* 0x000fe2000000000a */
[----:B---3--:R-:W-:Y:S02]  /*1eea0*/  @!P4 HADD2 R194, -R3.H0_H0, -RZ.H0_H0 ;  /* 0xa00000ff03c2c230 */ /* 0x008fe40000000900 */
[----:B------:R-:W-:Y:S02]  /*1eeb0*/  @!P2 STL.S16 [R1+0x34], R195 ;  /* 0x000034c30100a387 */ /* 0x000fe40000100600 */
[----:B------:R-:W-:Y:S02]  /*1eec0*/  @!P3 PRMT R143, R10, 0x5410, RZ ;  /* 0x000054100a8fb816 */ /* 0x000fe400000000ff */
[----:B------:R-:W-:Y:S01]  /*1eed0*/  ISETP.GE.U32.AND P3, PT, R237, R156, PT ;  /* 0x0000009ced00720c */ /* 0x000fe20003f66070 */
[----:B------:R-:W-:Y:S01]  /*1eee0*/  @!P4 STL.S16 [R1+0x30], R194 ;  /* 0x000030c20100c387 */ /* 0x000fe20000100600 */
[----:B------:R-:W-:Y:S01]  /*1eef0*/  @!P6 HADD2 R193, -R142.H0_H0, -RZ.H0_H0 ;  /* 0xa00000ff8ec1e230 */ /* 0x000fe20000000900 */
[----:B------:R-:W-:Y:S01]  /*1ef00*/  PRMT R9, R195, 0x7610, R9 ;  /* 0x00007610c3097816 */ /* 0x000fe20000000009 */
[----:B------:R-:W-:Y:S01]  /*1ef10*/  @!P5 HADD2 R83, -R141.H0_H0, -RZ.H0_H0 ;  /* 0xa00000ff8d53d230 */ /* 0x000fe20000000900 */
[----:B------:R-:W-:Y:S01]  /*1ef20*/  STG.E.U16 [R154.64+0x72], R143 ;  /* 0x0000728f9a007986 */ /* 0x000fe2000c101522 */
[----:B------:R-:W-:Y:S01]  /*1ef30*/  PRMT R8, R194, 0x7610, R8 ;  /* 0x00007610c2087816 */ /* 0x000fe20000000008 */
[----:B------:R-:W-:Y:S02]  /*1ef40*/  @!P1 HADD2 R82, -R2.H0_H0, -RZ.H0_H0 ;  /* 0xa00000ff02529230 */ /* 0x000fe40000000900 */
[----:B------:R-:W-:Y:S01]  /*1ef50*/  @!P6 STL.S16 [R1+0x2c], R193 ;  /* 0x00002cc10100e387 */ /* 0x000fe20000100600 */
[----:B------:R-:W-:Y:S02]  /*1ef60*/  @!P2 PRMT R140, R9, 0x5410, RZ ;  /* 0x00005410098ca816 */ /* 0x000fe400000000ff */
[----:B------:R-:W-:Y:S01]  /*1ef70*/  @!P4 PRMT R3, R8, 0x5410, RZ ;  /* 0x000054100803c816 */ /* 0x000fe200000000ff */
[----:B------:R-:W-:Y:S01]  /*1ef80*/  @!P5 STL.S16 [R1+0x28], R83 ;  /* 0x000028530100d387 */ /* 0x000fe20000100600 */
[----:B------:R-:W-:Y:S01]  /*1ef90*/  @!P3 HADD2 R81, -R0.H0_H0, -RZ.H0_H0 ;  /* 0xa00000ff0051b230 */ /* 0x000fe20000000900 */
[----:B------:R-:W-:Y:S02]  /*1efa0*/  PRMT R7, R193, 0x7610, R7 ;  /* 0x00007610c1077816 */ /* 0x000fe40000000007 */
[----:B------:R-:W-:Y:S01]  /*1efb0*/  @!P1 STL.S16 [R1+0x24], R82 ;  /* 0x0000245201009387 */ /* 0x000fe20000100600 */
[----:B------:R-:W-:Y:S02]  /*1efc0*/  PRMT R6, R83, 0x7610, R6 ;  /* 0x0000761053067816 */ /* 0x000fe40000000006 */
[----:B------:R-:W-:Y:S01]  /*1efd0*/  @!P6 PRMT R142, R7, 0x5410, RZ ;  /* 0x00005410078ee816 */ /* 0x000fe200000000ff */
[----:B------:R1:W-:Y:S01]  /*1efe0*/  @!P3 STL.S16 [R1+0x20], R81 ;  /* 0x000020510100b387 */ /* 0x0003e20000100600 */
[----:B------:R-:W-:Y:S02]  /*1eff0*/  @!P5 PRMT R141, R6, 0x5410, RZ ;  /* 0x00005410068dd816 */ /* 0x000fe400000000ff */
[----:B------:R-:W-:Y:S01]  /*1f000*/  PRMT R5, R82, 0x7610, R5 ;  /* 0x0000761052057816 */ /* 0x000fe20000000005 */
[----:B------:R-:W-:Y:S01]  /*1f010*/  STG.E.U16 [R158.64+0x70], R140 ;  /* 0x0000708c9e007986 */ /* 0x000fe2000c101522 */
[----:B------:R-:W-:Y:S02]  /*1f020*/  PRMT R4, R81, 0x7610, R4 ;  /* 0x0000761051047816 */ /* 0x000fe40000000004 */
[----:B------:R-:W-:Y:S01]  /*1f030*/  @!P1 PRMT R2, R5, 0x5410, RZ ;  /* 0x0000541005029816 */ /* 0x000fe200000000ff */
[----:B------:R-:W-:Y:S01]  /*1f040*/  FADD.FTZ R5, R169, R192 ;  /* 0x000000c0a9057221 */ /* 0x000fe20000010000 */
[----:B------:R-:W-:Y:S01]  /*1f050*/  STG.E.U16 [R158.64+0x72], R3 ;  /* 0x000072039e007986 */ /* 0x000fe2000c101522 */
[----:B------:R-:W-:Y:S01]  /*1f060*/  @!P3 PRMT R0, R4, 0x5410, RZ ;  /* 0x000054100400b816 */ /* 0x000fe200000000ff */
[----:B------:R-:W-:Y:S01]  /*1f070*/  FADD.FTZ R4, R171, R196 ;  /* 0x000000c4ab047221 */ /* 0x000fe20000010000 */
[----:B------:R-:W-:Y:S01]  /*1f080*/  ISETP.GT.AND P1, PT, R191, RZ, PT ;  /* 0x000000ffbf00720c */ /* 0x000fe20003f24270 */
[----:B------:R-:W-:Y:S01]  /*1f090*/  FADD.FTZ R242, R168, R5 ;  /* 0x00000005a8f27221 */ /* 0x000fe20000010000 */
[----:B------:R-:W-:Y:S01]  /*1f0a0*/  STG.E.U16 [R162.64+0x6e], R142 ;  /* 0x00006e8ea2007986 */ /* 0x000fe2000c101522 */
[----:B------:R-:W-:Y:S03]  /*1f0b0*/  FADD.FTZ R241, R170, R4 ;  /* 0x00000004aaf17221 */ /* 0x000fe60000010000 */
[----:B------:R-:W-:Y:S04]  /*1f0c0*/  STG.E.U16 [R162.64+0x70], R141 ;  /* 0x0000708da2007986 */ /* 0x000fe8000c101522 */
[----:B------:R2:W-:Y:S01]  /*1f0d0*/  STG.E.U16 [R160.64+0x70], R2 ;  /* 0x00007002a0007986 */ /* 0x0005e2000c101522 */
[C---:B-1----:R-:W-:Y:S03]  /*1f0e0*/  HMMA.16816.F32 R80, R76.reuse, R72, R56 ;  /* 0x000000484c50723c */ /* 0x042fe60000001838 */
[----:B------:R1:W-:Y:S04]  /*1f0f0*/  STG.E.U16 [R160.64+0x72], R0 ;  /* 0x00007200a0007986 */ /* 0x0003e8000c101522 */
[----:B------:R-:W-:Y:S01]  /*1f100*/  IMAD.MOV.U32 R73, RZ, RZ, R69 ;  /* 0x000000ffff497224 */ /* 0x000fe200078e0045 */
[-C--:B------:R-:W-:Y:S01]  /*1f110*/  HMMA.16816.F32 R76, R76, R74.reuse, R60 ;  /* 0x0000004a4c4c723c */ /* 0x080fe2000000183c */
[----:B------:R-:W-:Y:S07]  /*1f120*/  IMAD.MOV.U32 R72, RZ, RZ, R70 ;  /* 0x000000ffff487224 */ /* 0x000fee00078e0046 */
[----:B------:R-:W-:Y:S01]  /*1f130*/  HMMA.16816.F32 R100, R100, R74, R64 ;  /* 0x0000004a6464723c */ /* 0x000fe20000001840 */
[----:B--2---:R-:W-:Y:S03]  /*1f140*/  FADD.FTZ R2, R190, R164 ;  /* 0x000000a4be027221 */ /* 0x004fe60000010000 */
[----:B-1----:R-:W-:Y:S02]  /*1f150*/  FADD.FTZ R0, R189, R153 ;  /* 0x00000099bd007221 */ /* 0x002fe40000010000 */
[----:B------:R-:W-:Y:S02]  /*1f160*/  FADD.FTZ R3, R167, R2 ;  /* 0x00000002a7037221 */ /* 0x000fe40000010000 */
[----:B------:R-:W-:Y:S01]  /*1f170*/  FADD.FTZ R2, R165, R0 ;  /* 0x00000000a5027221 */ /* 0x000fe20000010000 */
[----:B------:R-:W-:Y:S03]  /*1f180*/  IADD3 R0, R191, -0x1, RZ ;  /* 0xffffffffbf007810 */ /* 0x000fe60007ffe0ff */
[----:B------:R-:W-:Y:S02]  /*1f190*/  FADD.FTZ R196, R166, R3 ;  /* 0x00000003a6c47221 */ /* 0x000fe40000010000 */
[----:B------:R-:W-:Y:S02]  /*1f1a0*/  FADD.FTZ R197, R157, R2 ;  /* 0x000000029dc57221 */ /* 0x000fe40000010000 */
[----:B------:R-:W-:Y:S02]  /*1f1b0*/  IMAD.MOV.U32 R191, RZ, RZ, R0 ;  /* 0x000000ffffbf7224 */ /* 0x000fe400078e0000 */
[----:B------:R-:W-:Y:S02]  /*1f1c0*/  IMAD.MOV.U32 R3, RZ, RZ, R71 ;  /* 0x000000ffff037224 */ /* 0x000fe400078e0047 */
[----:B------:R-:W-:Y:S01]  /*1f1d0*/  IMAD.MOV.U32 R0, RZ, RZ, R68 ;  /* 0x000000ffff007224 */ /* 0x000fe200078e0044 */
[----:B-----5:R-:W-:-:S05]  /*1f1e0*/  @P1 BRA `(.L_x_839) ;  /* 0xffff98c000001947 */ /* 0x020fca000383ffff */
.L_x_838:
[----:B------:R-:W2:Y:S01]  /*1f1f0*/  LDL.LU R57, [R1+0x134] ;  /* 0x0001340001397983 */ /* 0x000ea20000300800 */
[----:B------:R-:W-:Y:S01]  /*1f200*/  MOV R6, 0x3f800000 ;  /* 0x3f80000000067802 */ /* 0x000fe20000000f00 */
[----:B------:R-:W1:Y:S01]  /*1f210*/  LDC.U8 R40, c[0x0][0x329] ;  /* 0x0000ca40ff287b82 */ /* 0x000e620000000000 */
[----:B------:R-:W-:Y:S01]  /*1f220*/  BSSY B0, `(.L_x_842) ;  /* 0x0000135000007945 */ /* 0x000fe20003800000 */
[----:B------:R-:W3:Y:S04]  /*1f230*/  SHFL.BFLY PT, R0, R241, 0x2, 0x1f ;  /* 0x0c401f00f1007f89 */ /* 0x000ee800000e0000 */
[----:B------:R-:W4:Y:S04]  /*1f240*/  SHFL.BFLY PT, R2, R242, 0x2, 0x1f ;  /* 0x0c401f00f2027f89 */ /* 0x000f2800000e0000 */
[----:B------:R-:W1:Y:S04]  /*1f250*/  SHFL.BFLY PT, R3, R196, 0x2, 0x1f ;  /* 0x0c401f00c4037f89 */ /* 0x000e6800000e0000 */
[----:B------:R-:W1:Y:S01]  /*1f260*/  S2R R55, SR_TID.X ;  /* 0x0000000000377919 */ /* 0x000e620000002100 */
[----:B---3--:R-:W-:-:S02]  /*1f270*/  FADD.FTZ R241, R0, R241 ;  /* 0x000000f100f17221 */ /* 0x008fc40000010000 */
[----:B----4-:R-:W-:-:S03]  /*1f280*/  FADD.FTZ R0, R2, R242 ;  /* 0x000000f202007221 */ /* 0x010fc60000010000 */
[----:B------:R-:W3:Y:S01]  /*1f290*/  SHFL.BFLY PT, R5, R241, 0x1, 0x1f ;  /* 0x0c201f00f1057f89 */ /* 0x000ee200000e0000 */
[----:B-1----:R-:W-:-:S03]  /*1f2a0*/  FADD.FTZ R196, R3, R196 ;  /* 0x000000c403c47221 */ /* 0x002fc60000010000 */
[----:B------:R-:W1:Y:S01]  /*1f2b0*/  SHFL.BFLY PT, R2, R197, 0x2, 0x1f ;  /* 0x0c401f00c5027f89 */ /* 0x000e6200000e0000 */
[----:B------:R-:W-:-:S03]  /*1f2c0*/  SHF.R.S32.HI R56, RZ, 0x1f, R55 ;  /* 0x0000001fff387819 */ /* 0x000fc60000011437 */
[----:B------:R-:W4:Y:S01]  /*1f2d0*/  SHFL.BFLY PT, R3, R196, 0x1, 0x1f ;  /* 0x0c201f00c4037f89 */ /* 0x000f2200000e0000 */
[----:B------:R-:W-:-:S03]  /*1f2e0*/  LEA.HI R54, R56, R55, RZ, 0x5 ;  /* 0x0000003738367211 */ /* 0x000fc600078f28ff */
[----:B------:R-:W4:Y:S01]  /*1f2f0*/  SHFL.BFLY PT, R4, R0, 0x1, 0x1f ;  /* 0x0c201f0000047f89 */ /* 0x000f2200000e0000 */
[----:B------:R-:W-:Y:S01]  /*1f300*/  SHF.R.S32.HI R9, RZ, 0x5, R54 ;  /* 0x00000005ff097819 */ /* 0x000fe20000011436 */
[----:B---3--:R-:W-:Y:S01]  /*1f310*/  FADD.FTZ R241, R241, R5 ;  /* 0x00000005f1f17221 */ /* 0x008fe20000010000 */
[----:B------:R-:W-:Y:S01]  /*1f320*/  MOV R5, 0x3f800000 ;  /* 0x3f80000000057802 */ /* 0x000fe20000000f00 */
[----:B-1----:R-:W-:-:S03]  /*1f330*/  FADD.FTZ R197, R2, R197 ;  /* 0x000000c502c57221 */ /* 0x002fc60000010000 */
[----:B------:R-:W-:Y:S01]  /*1f340*/  FSETP.NE.FTZ.AND P6, PT, R241, RZ, PT ;  /* 0x000000fff100720b */ /* 0x000fe20003fd5000 */
[----:B----4-:R-:W-:Y:S01]  /*1f350*/  FADD.FTZ R38, R196, R3 ;  /* 0x00000003c4267221 */ /* 0x010fe20000010000 */
[----:B------:R-:W1:Y:S01]  /*1f360*/  SHFL.BFLY PT, R8, R197, 0x1, 0x1f ;  /* 0x0c201f00c5087f89 */ /* 0x000e6200000e0000 */
[----:B------:R-:W-:-:S03]  /*1f370*/  FADD.FTZ R37, R0, R4 ;  /* 0x0000000400257221 */ /* 0x000fc60000010000 */
[----:B------:R-:W-:Y:S02]  /*1f380*/  FSETP.NE.FTZ.AND P4, PT, R38, RZ, PT ;  /* 0x000000ff2600720b */ /* 0x000fe40003f95000 */
[----:B------:R-:W-:Y:S02]  /*1f390*/  LEA.HI R4, R56, R55, RZ, 0x2 ;  /* 0x0000003738047211 */ /* 0x000fe400078f10ff */
[----:B------:R-:W-:-:S03]  /*1f3a0*/  FSETP.NE.FTZ.AND P5, PT, R37, RZ, PT ;  /* 0x000000ff2500720b */ /* 0x000fc60003fb5000 */
[----:B------:R-:W3:Y:S01]  /*1f3b0*/  @P6 MUFU.RCP R5, R241 ;  /* 0x000000f100056308 */ /* 0x000ee20000001000 */
[--C-:B------:R-:W-:Y:S02]  /*1f3c0*/  SHF.R.S32.HI R0, RZ, 0x2, R4.reuse ;  /* 0x00000002ff007819 */ /* 0x100fe40000011404 */
[----:B------:R-:W-:Y:S02]  /*1f3d0*/  SHF.R.S32.HI R7, RZ, 0x1f, R4 ;  /* 0x0000001fff077819 */ /* 0x000fe40000011404 */
[----:B------:R-:W-:Y:S02]  /*1f3e0*/  LOP3.LUT R4, R4, 0x3ffffffc, RZ, 0xc0, !PT ;  /* 0x3ffffffc04047812 */ /* 0x000fe400078ec0ff */
[----:B------:R-:W-:-:S04]  /*1f3f0*/  LEA.HI R7, R7, R0, RZ, 0x3 ;  /* 0x0000000007077211 */ /* 0x000fc800078f18ff */
[----:B------:R-:W-:Y:S01]  /*1f400*/  LOP3.LUT R19, R7, 0xfffffff8, RZ, 0xc0, !PT ;  /* 0xfffffff807137812 */ /* 0x000fe200078ec0ff */
[----:B------:R-:W4:Y:S01]  /*1f410*/  @P5 MUFU.RCP R6, R37 ;  /* 0x0000002500065308 */ /* 0x000f220000001000 */
[----:B-1----:R-:W-:Y:S02]  /*1f420*/  FADD.FTZ R39, R197, R8 ;  /* 0x00000008c5277221 */ /* 0x002fe40000010000 */
[----:B------:R-:W-:Y:S01]  /*1f430*/  IADD3 R19, R0, -R19, RZ ;  /* 0x8000001300137210 */ /* 0x000fe20007ffe0ff */
[----:B---3--:R-:W-:Y:S02]  /*1f440*/  FMUL.FTZ R0, R5, c[0x0][0x2dc] ;  /* 0x0000b70005007a20 */ /* 0x008fe40000410000 */
[----:B------:R-:W-:Y:S02]  /*1f450*/  FSETP.NE.FTZ.AND P3, PT, R39, RZ, PT ;  /* 0x000000ff2700720b */ /* 0x000fe40003f75000 */
[C---:B------:R-:W-:Y:S02]  /*1f460*/  FMUL.FTZ R136, R0.reuse, R136 ;  /* 0x0000008800887220 */ /* 0x040fe40000410000 */
[----:B------:R-:W-:-:S02]  /*1f470*/  FMUL.FTZ R5, R0, R137 ;  /* 0x0000008900057220 */ /* 0x000fc40000410000 */
[C---:B------:R-:W-:Y:S02]  /*1f480*/  FMUL.FTZ R132, R0.reuse, R132 ;  /* 0x0000008400847220 */ /* 0x040fe40000410000 */
[C---:B------:R-:W-:Y:S01]  /*1f490*/  FMUL.FTZ R133, R0.reuse, R133 ;  /* 0x0000008500857220 */ /* 0x040fe20000410000 */
[----:B------:R-:W-:Y:S01]  /*1f4a0*/  F2FP.PACK_AB R5, R5, R136 ;  /* 0x000000880505723e */ /* 0x000fe200000000ff */
[C---:B------:R-:W-:Y:S02]  /*1f4b0*/  FMUL.FTZ R128, R0.reuse, R128 ;  /* 0x0000008000807220 */ /* 0x040fe40000410000 */
[C---:B------:R-:W-:Y:S02]  /*1f4c0*/  FMUL.FTZ R14, R0.reuse, R129 ;  /* 0x00000081000e7220 */ /* 0x040fe40000410000 */
[C---:B------:R-:W-:Y:S02]  /*1f4d0*/  FMUL.FTZ R124, R0.reuse, R124 ;  /* 0x0000007c007c7220 */ /* 0x040fe40000410000 */
        /* <DEDUP_REMOVED lines=13> */
[----:B------:R-:W-:-:S04]  /*1f5b0*/  F2FP.PACK_AB R28, R28, R112 ;  /* 0x000000701c1c723e */ /* 0x000fc800000000ff */
[----:B------:R-:W-:Y:S02]  /*1f5c0*/  F2FP.PACK_AB R32, R32, R100 ;  /* 0x000000642020723e */ /* 0x000fe400000000ff */
[----:B--2---:R-:W-:-:S13]  /*1f5d0*/  ISETP.NE.AND P0, PT, R57, -0x1, PT ;  /* 0xffffffff3900780c */ /* 0x004fda0003f05270 */
[----:B------:R-:W-:-:S04]  /*1f5e0*/  @P0 IMAD.WIDE.U32 R2, R57, c[0x0][0x1e8], RZ ;  /* 0x00007a0039020a25 */ /* 0x000fc800078e00ff */
[----:B------:R-:W-:Y:S01]  /*1f5f0*/  @P0 IMAD R53, R57, c[0x0][0x1ec], R3 ;  /* 0x00007b0039350a24 */ /* 0x000fe200078e0203 */
[----:B------:R-:W-:Y:S02]  /*1f600*/  @P0 MOV R52, R2 ;  /* 0x0000000200340202 */ /* 0x000fe40000000f00 */
[----:B------:R-:W-:Y:S02]  /*1f610*/  MOV R2, 0x3f800000 ;  /* 0x3f80000000027802 */ /* 0x000fe40000000f00 */
[----:B------:R-:W-:Y:S01]  /*1f620*/  IADD3 R3, -R4, R55, RZ ;  /* 0x0000003704037210 */ /* 0x000fe20007ffe1ff */
[----:B------:R-:W-:-:S03]  /*1f630*/  IMAD.MOV.U32 R4, RZ, RZ, 0x3f800000 ;  /* 0x3f800000ff047424 */ /* 0x000fc600078e00ff */
[----:B------:R-:W1:Y:S01]  /*1f640*/  @P4 MUFU.RCP R2, R38 ;  /* 0x0000002600024308 */ /* 0x000e620000001000 */
[----:B------:R-:W-:Y:S01]  /*1f650*/  LEA R30, R9, R3, 0x9 ;  /* 0x00000003091e7211 */ /* 0x000fe200078e48ff */
[----:B----4-:R-:W-:Y:S01]  /*1f660*/  FMUL.FTZ R3, R6, c[0x0][0x2dc] ;  /* 0x0000b70006037a20 */ /* 0x010fe20000410000 */
[----:B------:R-:W-:-:S03]  /*1f670*/  MOV R6, 0xfffffff0 ;  /* 0xfffffff000067802 */ /* 0x000fc60000000f00 */
[C---:B------:R-:W-:Y:S02]  /*1f680*/  FMUL.FTZ R138, R3.reuse, R138 ;  /* 0x0000008a038a7220 */ /* 0x040fe40000410000 */
[----:B------:R-:W2:Y:S01]  /*1f690*/  @P3 MUFU.RCP R4, R39 ;  /* 0x0000002700043308 */ /* 0x000ea20000001000 */
[C---:B------:R-:W-:Y:S02]  /*1f6a0*/  FMUL.FTZ R139, R3.reuse, R139 ;  /* 0x0000008b038b7220 */ /* 0x040fe40000410000 */
[C---:B------:R-:W-:Y:S02]  /*1f6b0*/  FMUL.FTZ R134, R3.reuse, R134 ;  /* 0x0000008603867220 */ /* 0x040fe40000410000 */
[C---:B------:R-:W-:Y:S02]  /*1f6c0*/  FMUL.FTZ R7, R3.reuse, R135 ;  /* 0x0000008703077220 */ /* 0x040fe40000410000 */
[----:B------:R-:W-:Y:S02]  /*1f6d0*/  FMUL.FTZ R130, R3, R130 ;  /* 0x0000008203827220 */ /* 0x000fe40000410000 */
[----:B-1----:R-:W-:Y:S01]  /*1f6e0*/  FMUL.FTZ R2, R2, c[0x0][0x2dc] ;  /* 0x0000b70002027a20 */ /* 0x002fe20000410000 */
[----:B------:R-:W-:Y:S01]  /*1f6f0*/  F2FP.PACK_AB R7, R7, R134 ;  /* 0x000000860707723e */ /* 0x000fe200000000ff */
[----:B------:R-:W-:-:S02]  /*1f700*/  FMUL.FTZ R13, R3, R131 ;  /* 0x00000083030d7220 */ /* 0x000fc40000410000 */
[C---:B------:R-:W-:Y:S02]  /*1f710*/  FMUL.FTZ R108, R2.reuse, R108 ;  /* 0x0000006c026c7220 */ /* 0x040fe40000410000 */
        /* <DEDUP_REMOVED lines=22> */
[----:B------:R-:W-:Y:S01]  /*1f880*/  LOP3.LUT R2, R19, 0x1, RZ, 0xc0, !PT ;  /* 0x0000000113027812 */ /* 0x000fe200078ec0ff */
[----:B--2---:R-:W-:Y:S01]  /*1f890*/  FMUL.FTZ R0, R4, c[0x0][0x2dc] ;  /* 0x0000b70004007a20 */ /* 0x004fe20000410000 */
[----:B------:R-:W-:Y:S01]  /*1f8a0*/  F2FP.PACK_AB R4, R139, R138 ;  /* 0x0000008a8b04723e */ /* 0x000fe200000000ff */
[C---:B------:R-:W-:Y:S01]  /*1f8b0*/  FMUL.FTZ R126, R3.reuse, R126 ;  /* 0x0000007e037e7220 */ /* 0x040fe20000410000 */
[----:B------:R-:W-:Y:S01]  /*1f8c0*/  ISETP.NE.U32.AND P1, PT, R2, 0x1, PT ;  /* 0x000000010200780c */ /* 0x000fe20003f25070 */
[----:B------:R-:W-:Y:S01]  /*1f8d0*/  FMUL.FTZ R10, R3, R127 ;  /* 0x0000007f030a7220 */ /* 0x000fe20000410000 */
[----:B------:R-:W-:Y:S01]  /*1f8e0*/  SHF.L.U32 R2, R19, 0x6, RZ ;  /* 0x0000000613027819 */ /* 0x000fe200000006ff */
[C---:B------:R-:W-:Y:S01]  /*1f8f0*/  FMUL.FTZ R122, R3.reuse, R122 ;  /* 0x0000007a037a7220 */ /* 0x040fe20000410000 */
[----:B------:R-:W-:Y:S01]  /*1f900*/  SEL R6, R6, 0x10, !P1 ;  /* 0x0000001006067807 */ /* 0x000fe20004800000 */
[C---:B------:R-:W-:Y:S01]  /*1f910*/  FMUL.FTZ R23, R3.reuse, R123 ;  /* 0x0000007b03177220 */ /* 0x040fe20000410000 */
[----:B------:R-:W-:Y:S01]  /*1f920*/  LOP3.LUT R2, R2, 0x1c0, RZ, 0xc0, !PT ;  /* 0x000001c002027812 */ /* 0x000fe200078ec0ff */
[----:B------:R-:W-:Y:S01]  /*1f930*/  FMUL.FTZ R118, R3, R118 ;  /* 0x0000007603767220 */ /* 0x000fe20000410000 */
[----:B------:R-:W-:Y:S01]  /*1f940*/  R2P PR, R19, 0x6 ;  /* 0x0000000613007804 */ /* 0x000fe20000000000 */
[C---:B------:R-:W-:Y:S01]  /*1f950*/  FMUL.FTZ R119, R3.reuse, R119 ;  /* 0x0000007703777220 */ /* 0x040fe20000410000 */
[----:B------:R-:W-:Y:S01]  /*1f960*/  LEA.HI R2, R2, R2, RZ, 0x1d ;  /* 0x0000000202027211 */ /* 0x000fe200078fe8ff */
[C---:B------:R-:W-:Y:S01]  /*1f970*/  FMUL.FTZ R114, R3.reuse, R114 ;  /* 0x0000007203727220 */ /* 0x040fe20000410000 */
[----:B------:R-:W-:Y:S01]  /*1f980*/  F2FP.PACK_AB R10, R10, R126 ;  /* 0x0000007e0a0a723e */ /* 0x000fe200000000ff */
[----:B------:R-:W-:Y:S01]  /*1f990*/  FMUL.FTZ R27, R3, R115 ;  /* 0x00000073031b7220 */ /* 0x000fe20000410000 */
[----:B------:R-:W-:Y:S01]  /*1f9a0*/  LEA R2, R30, R2, 0x1 ;  /* 0x000000021e027211 */ /* 0x000fe200078e08ff */
[----:B------:R-:W-:Y:S01]  /*1f9b0*/  IMAD.MOV.U32 R30, RZ, RZ, 0x20 ;  /* 0x00000020ff1e7424 */ /* 0x000fe200078e00ff */
[----:B------:R-:W-:Y:S01]  /*1f9c0*/  F2FP.PACK_AB R23, R23, R122 ;  /* 0x0000007a1717723e */ /* 0x000fe200000000ff */
[C---:B------:R-:W-:Y:S01]  /*1f9d0*/  FMUL.FTZ R102, R3.reuse, R102 ;  /* 0x0000006603667220 */ /* 0x040fe20000410000 */
[----:B------:R-:W-:Y:S01]  /*1f9e0*/  SHF.L.U32 R2, R2, 0x1, RZ ;  /* 0x0000000102027819 */ /* 0x000fe200000006ff */
[----:B------:R-:W-:Y:S01]  /*1f9f0*/  FMUL.FTZ R31, R3, R103 ;  /* 0x00000067031f7220 */ /* 0x000fe20000410000 */
[----:B------:R-:W-:Y:S01]  /*1fa00*/  SEL R30, R30, 0xffffffe0, !P1 ;  /* 0xffffffe01e1e7807 */ /* 0x000fe20004800000 */
[----:B------:R-:W-:Y:S01]  /*1fa10*/  FMUL.FTZ R110, R0, R110 ;  /* 0x0000006e006e7220 */ /* 0x000fe20000410000 */
[----:B------:R-:W-:Y:S01]  /*1fa20*/  IADD3 R3, R2, R6, RZ ;  /* 0x0000000602037210 */ /* 0x000fe20007ffe0ff */
[C---:B------:R-:W-:Y:S01]  /*1fa30*/  FMUL.FTZ R9, R0.reuse, R111 ;  /* 0x0000006f00097220 */ /* 0x040fe20000410000 */
[----:B------:R1:W-:Y:S01]  /*1fa40*/  STS [R2], R5 ;  /* 0x0000000502007388 */ /* 0x0003e20000000800 */
[C---:B------:R-:W-:Y:S01]  /*1fa50*/  FMUL.FTZ R106, R0.reuse, R106 ;  /* 0x0000006a006a7220 */ /* 0x040fe20000410000 */
[----:B------:R-:W-:Y:S01]  /*1fa60*/  F2FP.PACK_AB R19, R119, R118 ;  /* 0x000000767713723e */ /* 0x000fe200000000ff */
[C---:B------:R-:W-:Y:S01]  /*1fa70*/  FMUL.FTZ R15, R0.reuse, R107 ;  /* 0x0000006b000f7220 */ /* 0x040fe20000410000 */
[----:B------:R2:W-:Y:S01]  /*1fa80*/  STS [R2+0x400], R4 ;  /* 0x0004000402007388 */ /* 0x0005e20000000800 */
[C---:B------:R-:W-:Y:S01]  /*1fa90*/  FMUL.FTZ R98, R0.reuse, R98 ;  /* 0x0000006200627220 */ /* 0x040fe20000410000 */
[----:B------:R-:W-:Y:S01]  /*1faa0*/  F2FP.PACK_AB R9, R9, R110 ;  /* 0x0000006e0909723e */ /* 0x000fe200000000ff */
[C---:B------:R-:W-:Y:S01]  /*1fab0*/  FMUL.FTZ R18, R0.reuse, R99 ;  /* 0x0000006300127220 */ /* 0x040fe20000410000 */
[----:B------:R-:W-:Y:S01]  /*1fac0*/  F2FP.PACK_AB R15, R15, R106 ;  /* 0x0000006a0f0f723e */ /* 0x000fe200000000ff */
[C---:B------:R-:W-:Y:S01]  /*1fad0*/  FMUL.FTZ R94, R0.reuse, R94 ;  /* 0x0000005e005e7220 */ /* 0x040fe20000410000 */
[----:B------:R3:W-:Y:S01]  /*1fae0*/  STS [R3+0x400], R7 ;  /* 0x0004000703007388 */ /* 0x0007e20000000800 */
[----:B------:R-:W-:Y:S01]  /*1faf0*/  FMUL.FTZ R25, R0, R95 ;  /* 0x0000005f00197220 */ /* 0x000fe20000410000 */
        /* <DEDUP_REMOVED lines=13> */
[----:B------:R-:W-:Y:S01]  /*1fbd0*/  FMUL.FTZ R78, R0, R78 ;  /* 0x0000004e004e7220 */ /* 0x000fe20000410000 */
[----:B-1----:R-:W-:Y:S01]  /*1fbe0*/  IADD3 R5, R2, R30, RZ ;  /* 0x0000001e02057210 */ /* 0x002fe20007ffe0ff */
[----:B------:R-:W-:Y:S01]  /*1fbf0*/  FMUL.FTZ R35, R0, R79 ;  /* 0x0000004f00237220 */ /* 0x000fe20000410000 */
[----:B------:R-:W-:-:S02]  /*1fc00*/  F2FP.PACK_AB R0, R133, R132 ;  /* 0x000000848500723e */ /* 0x000fc400000000ff */
[----:B--2---:R-:W-:Y:S02]  /*1fc10*/  IADD3 R4, R3, R30, RZ ;  /* 0x0000001e03047210 */ /* 0x004fe40007ffe0ff */
[----:B------:R-:W-:Y:S01]  /*1fc20*/  F2FP.PACK_AB R33, R33, R82 ;  /* 0x000000522121723e */ /* 0x000fe200000000ff */
[----:B------:R1:W-:Y:S01]  /*1fc30*/  STS [R3], R0 ;  /* 0x0000000003007388 */ /* 0x0003e20000000800 */
[----:B------:R-:W-:Y:S01]  /*1fc40*/  F2FP.PACK_AB R36, R36, R76 ;  /* 0x0000004c2424723e */ /* 0x000fe200000000ff */
[----:B---3--:R-:W2:Y:S01]  /*1fc50*/  LDC.U8 R7, c[0x0][0x328] ;  /* 0x0000ca00ff077b82 */ /* 0x008ea20000000000 */
[----:B------:R-:W-:Y:S01]  /*1fc60*/  F2FP.PACK_AB R35, R35, R78 ;  /* 0x0000004e2323723e */ /* 0x000fe200000000ff */
[----:B------:R-:W-:Y:S01]  /*1fc70*/  STS [R2+0x2000], R8 ;  /* 0x0020000802007388 */ /* 0x000fe20000000800 */
[----:B------:R-:W-:-:S03]  /*1fc80*/  ISETP.NE.AND P1, PT, R40, RZ, PT ;  /* 0x000000ff2800720c */ /* 0x000fc60003f25270 */
[----:B------:R3:W-:Y:S04]  /*1fc90*/  STS [R2+0x2400], R9 ;  /* 0x0024000902007388 */ /* 0x0007e80000000800 */
[----:B------:R4:W-:Y:S04]  /*1fca0*/  STS [R3+0x2000], R16 ;  /* 0x0020001003007388 */ /* 0x0009e80000000800 */
[----:B------:R4:W-:Y:S04]  /*1fcb0*/  STS [R3+0x2400], R15 ;  /* 0x0024000f03007388 */ /* 0x0009e80000000800 */
[----:B------:R4:W-:Y:S04]  /*1fcc0*/  STS [R5], R14 ;  /* 0x0000000e05007388 */ /* 0x0009e80000000800 */
[----:B------:R4:W-:Y:S01]  /*1fcd0*/  STS [R5+0x400], R13 ;  /* 0x0004000d05007388 */ /* 0x0009e20000000800 */
[----:B-1----:R-:W-:-:S02]  /*1fce0*/  IADD3 R0, R2, 0x40, RZ ;  /* 0x0000004002007810 */ /* 0x002fc40007ffe0ff */
[----:B------:R-:W-:Y:S01]  /*1fcf0*/  @P2 IADD3 R0, R2, -0x40, RZ ;  /* 0xffffffc002002810 */ /* 0x000fe20007ffe0ff */
[----:B------:R1:W-:Y:S01]  /*1fd00*/  STS [R4], R11 ;  /* 0x0000000b04007388 */ /* 0x0003e20000000800 */
[----:B--2---:R-:W-:-:S03]  /*1fd10*/  ISETP.NE.AND P2, PT, R7, RZ, PT ;  /* 0x000000ff0700720c */ /* 0x004fc60003f45270 */
[----:B------:R2:W-:Y:S01]  /*1fd20*/  STS [R4+0x400], R10 ;  /* 0x0004000a04007388 */ /* 0x0005e20000000800 */
[----:B---3--:R-:W-:Y:S02]  /*1fd30*/  IADD3 R2, R30, 0x400, R0 ;  /* 0x000004001e027810 */ /* 0x008fe40007ffe000 */
[----:B------:R-:W-:Y:S01]  /*1fd40*/  @P1 MOV R9, c[0x0][0x210] ;  /* 0x0000840000091a02 */ /* 0x000fe20000000f00 */
[----:B------:R-:W-:Y:S01]  /*1fd50*/  STS [R5+0x2000], R12 ;  /* 0x0020000c05007388 */ /* 0x000fe20000000800 */
[----:B------:R-:W-:Y:S02]  /*1fd60*/  @!P1 MOV R9, 0x1 ;  /* 0x0000000100099802 */ /* 0x000fe40000000f00 */
[----:B----4-:R-:W-:Y:S01]  /*1fd70*/  MOV R16, 0x7f800000 ;  /* 0x7f80000000107802 */ /* 0x010fe20000000f00 */
[----:B------:R3:W-:Y:S01]  /*1fd80*/  STS [R5+0x2400], R18 ;  /* 0x0024001205007388 */ /* 0x0007e20000000800 */
[----:B------:R-:W-:-:S03]  /*1fd90*/  MOV R15, 0x7f800000 ;  /* 0x7f800000000f7802 */ /* 0x000fc60000000f00 */
[----:B------:R4:W-:Y:S01]  /*1fda0*/  STS [R4+0x2000], R17 ;  /* 0x0020001104007388 */ /* 0x0009e20000000800 */
[----:B------:R-:W-:-:S03]  /*1fdb0*/  MOV R14, 0x7f800000 ;  /* 0x7f800000000e7802 */ /* 0x000fc60000000f00 */
[----:B------:R4:W-:Y:S01]  /*1fdc0*/  STS [R4+0x2400], R25 ;  /* 0x0024001904007388 */ /* 0x0009e20000000800 */
[----:B------:R-:W-:-:S03]  /*1fdd0*/  MOV R13, 0x7f800000 ;  /* 0x7f800000000d7802 */ /* 0x000fc60000000f00 */
[----:B------:R-:W-:Y:S01]  /*1fde0*/  STS [R0], R24 ;  /* 0x0000001800007388 */ /* 0x000fe20000000800 */
[----:B-1----:R-:W1:Y:S03]  /*1fdf0*/  @P6 MUFU.LG2 R11, R241 ;  /* 0x000000f1000b6308 */ /* 0x002e660000000c00 */
[----:B------:R-:W-:Y:S04]  /*1fe00*/  STS [R0+0x400], R23 ;  /* 0x0004001700007388 */ /* 0x000fe80000000800 */
[----:B------:R-:W1:Y:S01]  /*1fe10*/  S2R R8, SR_CTAID.Y ;  /* 0x0000000000087919 */ /* 0x000e620000002600 */
[----:B--2---:R-:W2:Y:S01]  /*1fe20*/  @P4 MUFU.LG2 R10, R38 ;  /* 0x00000026000a4308 */ /* 0x004ea20000000c00 */
[----:B---3--:R-:W-:-:S02]  /*1fe30*/  IADD3 R5, R6, R2, RZ ;  /* 0x0000000206057210 */ /* 0x008fc40007ffe0ff */
[----:B------:R-:W3:Y:S01]  /*1fe40*/  S2R R18, SR_CTAID.X ;  /* 0x0000000000127919 */ /* 0x000ee20000002500 */
[----:B------:R-:W-:-:S04]  /*1fe50*/  IADD3 R2, R6, R0, RZ ;  /* 0x0000000006027210 */ /* 0x000fc80007ffe0ff */
[----:B------:R-:W2:Y:S01]  /*1fe60*/  @P5 MUFU.LG2 R12, R37 ;  /* 0x00000025000c5308 */ /* 0x000ea20000000c00 */
[----:B----4-:R-:W4:Y:S01]  /*1fe70*/  S2R R17, SR_CTAID.Z ;  /* 0x0000000000117919 */ /* 0x010f220000002700 */
[----:B------:R-:W-:Y:S01]  /*1fe80*/  IMAD.IADD R3, R30, 0x1, R2 ;  /* 0x000000011e037824 */ /* 0x000fe200078e0202 */
[----:B------:R-:W-:Y:S02]  /*1fe90*/  @P1 MOV R4, c[0x0][0x210] ;  /* 0x0000840000041a02 */ /* 0x000fe40000000f00 */
[----:B------:R-:W-:Y:S04]  /*1fea0*/  STS [R2], R20 ;  /* 0x0000001402007388 */ /* 0x000fe80000000800 */
[----:B------:R-:W-:Y:S01]  /*1feb0*/  STS [R2+0x400], R19 ;  /* 0x0004001302007388 */ /* 0x000fe20000000800 */
[----:B------:R-:W-:-:S03]  /*1fec0*/  @P1 IMAD R4, R4, c[0x0][0x214], RZ ;  /* 0x0000850004041a24 */ /* 0x000fc600078e02ff */
[----:B------:R-:W-:Y:S01]  /*1fed0*/  STS [R0+0x2000], R22 ;  /* 0x0020001600007388 */ /* 0x000fe20000000800 */
[----:B-1----:R-:W-:-:S03]  /*1fee0*/  @!P0 IMAD.WIDE.U32 R6, R8, c[0x0][0x1e0], RZ ;  /* 0x0000780008068a25 */ /* 0x002fc600078e00ff */
[----:B------:R1:W-:Y:S02]  /*1fef0*/  STS [R0+0x2400], R21 ;  /* 0x0024001500007388 */ /* 0x0003e40000000800 */
[----:B------:R-:W-:Y:S02]  /*1ff00*/  @!P0 MOV R52, R6 ;  /* 0x0000000600348202 */ /* 0x000fe40000000f00 */
[----:B------:R-:W-:Y:S01]  /*1ff10*/  STS [R2+0x2000], R26 ;  /* 0x0020001a02007388 */ /* 0x000fe20000000800 */
[----:B------:R-:W-:-:S03]  /*1ff20*/  @P6 FMUL.FTZ R6, R11, 0.69314718246459960938 ;  /* 0x3f3172180b066820 */ /* 0x000fc60000410000 */
[----:B------:R3:W-:Y:S01]  /*1ff30*/  STS [R2+0x2400], R29 ;  /* 0x0024001d02007388 */ /* 0x0007e20000000800 */
[----:B------:R-:W-:Y:S02]  /*1ff40*/  @P6 FFMA.FTZ R16, R70, c[0x0][0x238], R6 ;  /* 0x00008e0046106a23 */ /* 0x000fe40000010006 */
[----:B--2---:R-:W-:-:S04]  /*1ff50*/  @P4 FMUL.FTZ R6, R10, 0.69314718246459960938 ;  /* 0x3f3172180a064820 */ /* 0x004fc80000410000 */
[----:B------:R-:W-:Y:S01]  /*1ff60*/  @P4 FFMA.FTZ R13, R68, c[0x0][0x238], R6 ;  /* 0x00008e00440d4a23 */ /* 0x000fe20000010006 */
[----:B-1----:R-:W-:-:S05]  /*1ff70*/  IADD3 R0, R30, R0, RZ ;  /* 0x000000001e007210 */ /* 0x002fca0007ffe0ff */
[----:B------:R-:W-:Y:S01]  /*1ff80*/  STS [R0], R28 ;  /* 0x0000001c00007388 */ /* 0x000fe20000000800 */
[----:B---3--:R-:W-:-:S03]  /*1ff90*/  @!P1 MOV R2, c[0x0][0x214] ;  /* 0x0000850000029a02 */ /* 0x008fc60000000f00 */
[----:B------:R-:W-:Y:S01]  /*1ffa0*/  STS [R0+0x400], R27 ;  /* 0x0004001b00007388 */ /* 0x000fe20000000800 */
[----:B------:R-:W-:-:S03]  /*1ffb0*/  @!P1 SEL R4, R2, c[0x0][0x234], !P2 ;  /* 0x00008d0002049a07 */ /* 0x000fc60005000000 */
[----:B------:R-:W-:Y:S01]  /*1ffc0*/  STS [R3], R32 ;  /* 0x0000002003007388 */ /* 0x000fe20000000800 */
[----:B------:R-:W-:Y:S02]  /*1ffd0*/  @!P0 SHF.R.S32.HI R2, RZ, 0x1f, R8 ;  /* 0x0000001fff028819 */ /* 0x000fe40000011408 */
[----:B------:R-:W-:Y:S01]  /*1ffe0*/  ISETP.NE.OR P2, PT, R40, RZ, !P2 ;  /* 0x000000ff2800720c */ /* 0x000fe20005745670 */
[----:B------:R-:W-:Y:S02]  /*1fff0*/  STS [R5], R31 ;  /* 0x0000001f05007388 */ /* 0x000fe40000000800 */
[----:B------:R-:W-:Y:S02]  /*20000*/  @!P0 IMAD R2, R2, c[0x0][0x1e0], RZ ;  /* 0x0000780002028a24 */ /* 0x000fe400078e02ff */
[----:B------:R-:W-:Y:S02]  /*20010*/  STS [R0+0x2000], R34 ;  /* 0x0020002200007388 */ /* 0x000fe40000000800 */
[----:B------:R-:W-:-:S02]  /*20020*/  @!P0 IMAD R2, R8, c[0x0][0x1e4], R2 ;  /* 0x0000790008028a24 */ /* 0x000fc400078e0202 */
[----:B------:R1:W-:Y:S03]  /*20030*/  STS [R0+0x2400], R33 ;  /* 0x0024002100007388 */ /* 0x0003e60000000800 */
[----:B------:R-:W-:Y:S01]  /*20040*/  @!P0 IADD3 R53, R7, R2, RZ ;  /* 0x0000000207358210 */ /* 0x000fe20007ffe0ff */
[----:B------:R2:W-:Y:S04]  /*20050*/  STS [R3+0x2000], R36 ;  /* 0x0020002403007388 */ /* 0x0005e80000000800 */
[----:B------:R3:W-:Y:S04]  /*20060*/  STS [R5+0x2000], R35 ;  /* 0x0020002305007388 */ /* 0x0007e80000000800 */
[----:B------:R-:W-:Y:S01]  /*20070*/  BAR.SYNC.DEFER_BLOCKING 0x0 ;  /* 0x0000000000007b1d */ /* 0x000fe20000010000 */
[----:B-1----:R-:W-:Y:S01]  /*20080*/  @P1 MOV R0, 0x1 ;  /* 0x0000000100001802 */ /* 0x002fe20000000f00 */
[----:B------:R-:W-:-:S02]  /*20090*/  @!P1 IMAD R0, R4, c[0x0][0x1c0], RZ ;  /* 0x0000700004009a24 */ /* 0x000fc400078e02ff */
[C---:B--2---:R-:W-:Y:S02]  /*200a0*/  @!P2 IMAD R3, R8.reuse, c[0x0][0x214], RZ ;  /* 0x000085000803aa24 */ /* 0x044fe400078e02ff */
[----:B------:R-:W-:Y:S01]  /*200b0*/  IMAD R7, R8, R0, RZ ;  /* 0x0000000008077224 */ /* 0x000fe200078e02ff */
[----:B------:R-:W-:Y:S01]  /*200c0*/  LOP3.LUT R0, R54, 0xffffffe0, RZ, 0xc0, !PT ;  /* 0xffffffe036007812 */ /* 0x000fe200078ec0ff */
[----:B------:R-:W1:Y:S01]  /*200d0*/  @P3 MUFU.LG2 R8, R39 ;  /* 0x0000002700083308 */ /* 0x000e620000000c00 */
[----:B---3--:R-:W-:Y:S01]  /*200e0*/  @!P2 SEL R5, R3, R57, !P0 ;  /* 0x000000390305a207 */ /* 0x008fe20004000000 */
[----:B-----5:R2:W3:Y:S02]  /*200f0*/  LDS.128 R20, [R188] ;  /* 0x00000000bc147984 */ /* 0x0204e40000000c00 */
[----:B------:R-:W-:Y:S01]  /*20100*/  IMAD.IADD R0, R55, 0x1, -R0 ;  /* 0x0000000137007824 */ /* 0x000fe200078e0a00 */
[----:B------:R-:W-:Y:S01]  /*20110*/  SEL R7, R7, RZ, P2 ;  /* 0x000000ff07077207 */ /* 0x000fe20001000000 */
[----:B------:R-:W-:Y:S01]  /*20120*/  CS2R R2, SRZ ;  /* 0x0000000000027805 */ /* 0x000fe2000001ff00 */
[----:B------:R2:W2:Y:S01]  /*20130*/  LDS.128 R24, [R188+0x800] ;  /* 0x00080000bc187984 */ /* 0x0004a20000000c00 */
[----:B------:R-:W-:-:S02]  /*20140*/  @!P2 MOV R2, R5 ;  /* 0x000000050002a202 */ /* 0x000fc40000000f00 */
[----:B------:R-:W-:Y:S01]  /*20150*/  LOP3.LUT P0, RZ, R0, 0x3, RZ, 0xc0, !PT ;  /* 0x0000000300ff7812 */ /* 0x000fe2000780c0ff */
[----:B------:R2:W2:Y:S01]  /*20160*/  LDS.128 R28, [R188+0x1000] ;  /* 0x00100000bc1c7984 */ /* 0x0004a20000000c00 */
[----:B------:R-:W-:Y:S01]  /*20170*/  IMAD R0, R18, R9, RZ ;  /* 0x0000000912007224 */ /* 0x000fe200078e02ff */
[----:B------:R-:W-:Y:S01]  /*20180*/  @!P2 SHF.R.S32.HI R3, RZ, 0x1f, R5 ;  /* 0x0000001fff03a819 */ /* 0x000fe20000011405 */
[----:B----4-:R-:W-:Y:S01]  /*20190*/  IMAD R4, R17, R4, R7 ;  /* 0x0000000411047224 */ /* 0x010fe200078e0207 */
[----:B------:R4:W2:Y:S01]  /*201a0*/  LDS.128 R32, [R188+0x1800] ;  /* 0x00180000bc207984 */ /* 0x0008a20000000c00 */
[----:B------:R-:W-:Y:S01]  /*201b0*/  @P5 FMUL.FTZ R7, R12, 0.69314718246459960938 ;  /* 0x3f3172180c075820 */ /* 0x000fe20000410000 */
[----:B------:R-:W-:Y:S01]  /*201c0*/  SHF.L.U32 R0, R0, 0x7, RZ ;  /* 0x0000000700007819 */ /* 0x000fe200000006ff */
[----:B-1----:R-:W-:Y:S01]  /*201d0*/  @P3 FMUL.FTZ R5, R8, 0.69314718246459960938 ;  /* 0x3f31721808053820 */ /* 0x002fe20000410000 */
[----:B------:R4:W1:Y:S01]  /*201e0*/  LDS.128 R40, [R188+0x2000] ;  /* 0x00200000bc287984 */ /* 0x0008620000000c00 */
[----:B------:R-:W-:Y:S01]  /*201f0*/  @P5 FFMA.FTZ R15, R69, c[0x0][0x238], R7 ;  /* 0x00008e00450f5a23 */ /* 0x000fe20000010007 */
[----:B------:R-:W-:Y:S01]  /*20200*/  IADD3 R10, P2, P1, R0, R2, R4 ;  /* 0x00000002000a7210 */ /* 0x000fe2000795e004 */
[----:B------:R-:W-:Y:S01]  /*20210*/  @P3 FFMA.FTZ R14, R71, c[0x0][0x238], R5 ;  /* 0x00008e00470e3a23 */ /* 0x000fe20000010005 */
[----:B------:R4:W1:Y:S01]  /*20220*/  LDS.128 R44, [R188+0x2800] ;  /* 0x00280000bc2c7984 */ /* 0x0008620000000c00 */
[----:B------:R-:W-:-:S02]  /*20230*/  SHF.R.S32.HI R2, RZ, 0x1f, R0 ;  /* 0x0000001fff027819 */ /* 0x000fc40000011400 */
[----:B------:R-:W-:Y:S01]  /*20240*/  SHF.R.S32.HI R0, RZ, 0x1f, R4 ;  /* 0x0000001fff007819 */ /* 0x000fe20000011404 */
[----:B------:R4:W1:Y:S03]  /*20250*/  LDS.128 R48, [R188+0x3000] ;  /* 0x00300000bc307984 */ /* 0x0008660000000c00 */
[----:B------:R-:W-:Y:S01]  /*20260*/  IADD3.X R11, R2, R3, R0, P2, P1 ;  /* 0x00000003020b7210 */ /* 0x000fe200017e2400 */
[----:B------:R-:W1:Y:S01]  /*20270*/  LDS.128 R188, [R188+0x3800] ;  /* 0x00380000bcbc7984 */ /* 0x000e620000000c00 */
[----:B------:R-:W-:Y:S05]  /*20280*/  @P0 BRA `(.L_x_843) ;  /* 0x000002e000000947 */ /* 0x000fea0003800000 */
[----:B------:R-:W5:Y:S04]  /*20290*/  LDL.LU R19, [R1+0x158] ;  /* 0x0001580001137983 */ /* 0x000f680000300800 */
[----:B------:R-:W4:Y:S02]  /*202a0*/  S2R R4, SR_TID.X ;  /* 0x0000000000047919 */ /* 0x000f240000002100 */
[----:B----4-:R-:W-:-:S04]  /*202b0*/  SHF.R.S32.HI R2, RZ, 0x1f, R4 ;  /* 0x0000001fff027819 */ /* 0x010fc80000011404 */
[----:B------:R-:W-:-:S04]  /*202c0*/  LEA.HI R2, R2, R4, RZ, 0x5 ;  /* 0x0000000402027211 */ /* 0x000fc800078f28ff */
[----:B------:R-:W-:Y:S02]  /*202d0*/  LOP3.LUT R0, R2, 0xffffffe0, RZ, 0xc0, !PT ;  /* 0xffffffe002007812 */ /* 0x000fe400078ec0ff */
[--C-:B------:R-:W-:Y:S02]  /*202e0*/  SHF.R.S32.HI R3, RZ, 0x5, R2.reuse ;  /* 0x00000005ff037819 */ /* 0x100fe40000011402 */
[----:B------:R-:W-:Y:S01]  /*202f0*/  SHF.R.S32.HI R2, RZ, 0x1f, R2 ;  /* 0x0000001fff027819 */ /* 0x000fe20000011402 */
[----:B------:R-:W-:-:S03]  /*20300*/  IMAD.IADD R0, R4, 0x1, -R0 ;  /* 0x0000000104007824 */ /* 0x000fc600078e0a00 */
[----:B------:R-:W-:Y:S02]  /*20310*/  LEA.HI R2, R2, R3, RZ, 0x2 ;  /* 0x0000000302027211 */ /* 0x000fe400078f10ff */
[----:B------:R-:W-:Y:S02]  /*20320*/  SHF.R.S32.HI R4, RZ, 0x1f, R0 ;  /* 0x0000001fff047819 */ /* 0x000fe40000011400 */
[----:B------:R-:W-:Y:S02]  /*20330*/  LOP3.LUT R2, R2, 0xffffffc, RZ, 0xc0, !PT ;  /* 0x0ffffffc02027812 */ /* 0x000fe400078ec0ff */
[----:B------:R-:W-:-:S03]  /*20340*/  LEA.HI R0, R4, R0, RZ, 0x2 ;  /* 0x0000000004007211 */ /* 0x000fc600078f10ff */
[----:B------:R-:W-:Y:S01]  /*20350*/  IMAD.IADD R2, R3, 0x1, -R2 ;  /* 0x0000000103027824 */ /* 0x000fe200078e0a02 */
[----:B------:R-:W-:-:S05]  /*20360*/  SHF.R.S32.HI R0, RZ, 0x2, R0 ;  /* 0x00000002ff007819 */ /* 0x000fca0000011400 */
[----:B------:R-:W-:-:S05]  /*20370*/  IMAD R0, R2, 0x10, R0 ;  /* 0x0000001002007824 */ /* 0x000fca00078e0200 */
[C---:B------:R-:W-:Y:S02]  /*20380*/  IADD3 R3, R0.reuse, 0x8, RZ ;  /* 0x0000000800037810 */ /* 0x040fe40007ffe0ff */
[C---:B------:R-:W-:Y:S02]  /*20390*/  IADD3 R2, R0.reuse, 0x40, RZ ;  /* 0x0000004000027810 */ /* 0x040fe40007ffe0ff */
[C---:B------:R-:W-:Y:S02]  /*203a0*/  IADD3 R4, R0.reuse, 0x48, RZ ;  /* 0x0000004800047810 */ /* 0x040fe40007ffe0ff */
[-C--:B-----5:R-:W-:Y:S02]  /*203b0*/  ISETP.GE.AND P6, PT, R0, R19.reuse, PT ;  /* 0x000000130000720c */ /* 0x0a0fe40003fc6270 */
[-C--:B------:R-:W-:Y:S02]  /*203c0*/  ISETP.GE.AND P5, PT, R3, R19.reuse, PT ;  /* 0x000000130300720c */ /* 0x080fe40003fa6270 */
[----:B------:R-:W-:-:S02]  /*203d0*/  ISETP.GE.AND P4, PT, R2, R19, PT ;  /* 0x000000130200720c */ /* 0x000fc40003f86270 */
[----:B------:R-:W-:-:S07]  /*203e0*/  ISETP.GE.AND P3, PT, R4, R19, PT ;  /* 0x000000130400720c */ /* 0x000fce0003f66270 */
[-C--:B------:R-:W-:Y:S02]  /*203f0*/  @!P6 IMAD R0, R0, R9.reuse, RZ ;  /* 0x000000090000e224 */ /* 0x080fe400078e02ff */
[-C--:B------:R-:W-:Y:S02]  /*20400*/  @!P5 IMAD R3, R3, R9.reuse, RZ ;  /* 0x000000090303d224 */ /* 0x080fe400078e02ff */
[-C--:B------:R-:W-:Y:S01]  /*20410*/  @!P4 IMAD R7, R2, R9.reuse, RZ ;  /* 0x000000090207c224 */ /* 0x080fe200078e02ff */
[----:B------:R-:W-:Y:S01]  /*20420*/  @!P6 IADD3 R5, P0, R0, R10, RZ ;  /* 0x0000000a0005e210 */ /* 0x000fe20007f1e0ff */
[----:B------:R-:W-:-:S03]  /*20430*/  @!P3 IMAD R2, R4, R9, RZ ;  /* 0x000000090402b224 */ /* 0x000fc600078e02ff */
[-C--:B------:R-:W-:Y:S02]  /*20440*/  @!P6 LEA.HI.X.SX32 R6, R0, R11.reuse, 0x1, P0 ;  /* 0x0000000b0006e211 */ /* 0x080fe400000f0eff */
[----:B------:R-:W-:Y:S02]  /*20450*/  @!P6 LEA R8, P0, R5, c[0x0][0x200], 0x2 ;  /* 0x000080000508ea11 */ /* 0x000fe400078010ff */
        /* <DEDUP_REMOVED lines=17> */
.L_x_843:
[----:B------:R-:W-:Y:S05]  /*20570*/  BSYNC B0 ;  /* 0x0000000000007941 */ /* 0x000fea0003800000 */
.L_x_842:
[----:B----4-:R-:W4:Y:S04]  /*20580*/  LDL.LU R9, [R1+0x15c] ;  /* 0x00015c0001097983 */ /* 0x010f280000300800 */
[----:B------:R-:W5:Y:S01]  /*20590*/  LDL.LU.64 R6, [R1+0x140] ;  /* 0x0001400001067983 */ /* 0x000f620000300a00 */
[----:B------:R-:W-:Y:S01]  /*205a0*/  LEA.HI R12, R56, R55, RZ, 0x3 ;  /* 0x00000037380c7211 */ /* 0x000fe200078f18ff */
[----:B------:R-:W-:Y:S02]  /*205b0*/  BSSY B0, `(.L_x_844) ;  /* 0x0000020000007945 */ /* 0x000fe40003800000 */
[----:B------:R-:W3:Y:S02]  /*205c0*/  S2R R3, SR_TID.X ;  /* 0x0000000000037919 */ /* 0x000ee40000002100 */
[----:B---3--:R-:W-:-:S04]  /*205d0*/  SHF.R.S32.HI R2, RZ, 0x1f, R3 ;  /* 0x0000001fff027819 */ /* 0x008fc80000011403 */
[----:B------:R-:W-:-:S04]  /*205e0*/  LEA.HI R2, R2, R3, RZ, 0x3 ;  /* 0x0000000302027211 */ /* 0x000fc800078f18ff */
[----:B------:R-:W-:Y:S02]  /*205f0*/  LOP3.LUT R0, R2, 0xfffffff8, RZ, 0xc0, !PT ;  /* 0xfffffff802007812 */ /* 0x000fe400078ec0ff */
[----:B------:R-:W-:-:S03]  /*20600*/  SHF.R.S32.HI R2, RZ, 0x3, R2 ;  /* 0x00000003ff027819 */ /* 0x000fc60000011402 */
[----:B------:R-:W-:Y:S01]  /*20610*/  IMAD.IADD R0, R3, 0x1, -R0 ;  /* 0x0000000103007824 */ /* 0x000fe200078e0a00 */
[----:B------:R-:W-:-:S03]  /*20620*/  SHF.R.S32.HI R3, RZ, 0x1f, R17 ;  /* 0x0000001fff037819 */ /* 0x000fc60000011411 */
[----:B------:R-:W-:Y:S02]  /*20630*/  IMAD.SHL.U32 R0, R0, 0x8, RZ ;  /* 0x0000000800007824 */ /* 0x000fe400078e00ff */
[----:B------:R-:W-:-:S03]  /*20640*/  IMAD R3, R3, c[0x0][0x1f0], RZ ;  /* 0x00007c0003037a24 */ /* 0x000fc600078e02ff */
[----:B------:R-:W-:Y:S01]  /*20650*/  SHF.R.S32.HI R0, RZ, 0x1f, R0 ;  /* 0x0000001fff007819 */ /* 0x000fe20000011400 */
[----:B----4-:R-:W-:Y:S01]  /*20660*/  IMAD R13, R18, -0x80, R9 ;  /* 0xffffff80120d7824 */ /* 0x010fe200078e0209 */
[C---:B-----5:R-:W-:Y:S02]  /*20670*/  IADD3 R4, P0, R6.reuse, R52, RZ ;  /* 0x0000003406047210 */ /* 0x060fe40007f1e0ff */
[----:B------:R-:W-:Y:S02]  /*20680*/  ISETP.GE.AND P1, PT, R6, c[0x0][0x220], PT ;  /* 0x0000880006007a0c */ /* 0x000fe40003f26270 */
[----:B------:R-:W3:Y:S01]  /*20690*/  S2R R6, SR_CTAID.X ;  /* 0x0000000000067919 */ /* 0x000ee20000002500 */
[----:B------:R-:W-:Y:S01]  /*206a0*/  IMAD.X R5, R0, 0x1, R53, P0 ;  /* 0x0000000100057824 */ /* 0x000fe200000e0635 */
[----:B------:R-:W-:-:S03]  /*206b0*/  SHF.R.S32.HI R0, RZ, 0x3, R12 ;  /* 0x00000003ff007819 */ /* 0x000fc6000001140c */
[----:B------:R-:W-:Y:S01]  /*206c0*/  IMAD.WIDE.U32 R10, R17, c[0x0][0x1f0], R4 ;  /* 0x00007c00110a7a25 */ /* 0x000fe200078e0004 */
[----:B------:R-:W-:-:S03]  /*206d0*/  ISETP.GE.OR P0, PT, R0, R13, P1 ;  /* 0x0000000d0000720c */ /* 0x000fc60000f06670 */
[----:B------:R-:W-:Y:S01]  /*206e0*/  IMAD R0, R17, c[0x0][0x1f4], R3 ;  /* 0x00007d0011007a24 */ /* 0x000fe200078e0203 */
[----:B------:R-:W-:-:S03]  /*206f0*/  SHF.R.S32.HI R3, RZ, 0x1f, R2 ;  /* 0x0000001fff037819 */ /* 0x000fc60000011402 */
[----:B------:R-:W-:Y:S02]  /*20700*/  IMAD.IADD R9, R11, 0x1, R0 ;  /* 0x000000010b097824 */ /* 0x000fe400078e0200 */
[----:B---3--:R-:W-:-:S04]  /*20710*/  IMAD.WIDE R6, R6, 0x80, R2 ;  /* 0x0000008006067825 */ /* 0x008fc800078e0202 */
        /* <DEDUP_REMOVED lines=9> */
.L_x_845:
[----:B------:R-:W-:Y:S05]  /*207b0*/  BSYNC B0 ;  /* 0x0000000000007941 */ /* 0x000fea0003800000 */
.L_x_844:
[----:B------:R-:W-:Y:S01]  /*207c0*/  LEA.HI.SX32 R0, R12, 0x10, 0x1d ;  /* 0x000000100c007811 */ /* 0x000fe200078feaff */
[----:B------:R-:W-:Y:S03]  /*207d0*/  BSSY B0, `(.L_x_846) ;  /* 0x000000e000007945 */ /* 0x000fe60003800000 */
[----:B------:R-:W-:-:S13]  /*207e0*/  ISETP.GE.OR P0, PT, R0, R13, P1 ;  /* 0x0000000d0000720c */ /* 0x000fda0000f06670 */
        /* <DEDUP_REMOVED lines=12> */
.L_x_847:
[----:B------:R-:W-:Y:S05]  /*208b0*/  BSYNC B0 ;  /* 0x0000000000007941 */ /* 0x000fea0003800000 */
.L_x_846:
[----:B------:R-:W-:Y:S01]  /*208c0*/  LEA.HI.SX32 R0, R12, 0x20, 0x1d ;  /* 0x000000200c007811 */ /* 0x000fe200078feaff */
[----:B------:R-:W-:Y:S03]  /*208d0*/  BSSY B0, `(.L_x_848) ;  /* 0x000000e000007945 */ /* 0x000fe60003800000 */
[----:B------:R-:W-:-:S13]  /*208e0*/  ISETP.GE.OR P0, PT, R0, R13, P1 ;  /* 0x0000000d0000720c */ /* 0x000fda0000f06670 */
        /* <DEDUP_REMOVED lines=12> */
.L_x_849:
[----:B------:R-:W-:Y:S05]  /*209b0*/  BSYNC B0 ;  /* 0x0000000000007941 */ /* 0x000fea0003800000 */
.L_x_848:
        /* <DEDUP_REMOVED lines=15> */
.L_x_851:
[----:B------:R-:W-:Y:S05]  /*20ab0*/  BSYNC B0 ;  /* 0x0000000000007941 */ /* 0x000fea0003800000 */
.L_x_850:
        /* <DEDUP_REMOVED lines=15> */
.L_x_853:
[----:B------:R-:W-:Y:S05]  /*20bb0*/  BSYNC B0 ;  /* 0x0000000000007941 */ /* 0x000fea0003800000 */
.L_x_852:
[----:B------:R-:W-:Y:S01]  /*20bc0*/  LEA.HI.SX32 R0, R12, 0x50, 0x1d ;  /* 0x000000500c007811 */ /* 0x000fe200078feaff */
[----:B------:R-:W-:Y:S03]  /*20bd0*/  BSSY B0, `(.L_x_854) ;  /* 0x000000e000007945 */ /* 0x000fe60003800000 */
[----:B------:R-:W-:-:S13]  /*20be0*/  ISETP.GE.OR P0, PT, R0, R13, P1 ;  /* 0x0000000d0000720c */ /* 0x000fda0000f06670 */
        /* <DEDUP_REMOVED lines=12> */
.L_x_855:
[----:B------:R-:W-:Y:S05]  /*20cb0*/  BSYNC B0 ;  /* 0x0000000000007941 */ /* 0x000fea0003800000 */
.L_x_854:
        /* <DEDUP_REMOVED lines=15> */
.L_x_857:
[----:B------:R-:W-:Y:S05]  /*20db0*/  BSYNC B0 ;  /* 0x0000000000007941 */ /* 0x000fea0003800000 */
.L_x_856:
[----:B------:R-:W-:-:S04]  /*20dc0*/  LEA.HI.SX32 R0, R12, 0x70, 0x1d ;  /* 0x000000700c007811 */ /* 0x000fc800078feaff */
[----:B------:R-:W-:-:S13]  /*20dd0*/  ISETP.GE.OR P1, PT, R0, R13, P1 ;  /* 0x0000000d0000720c */ /* 0x000fda0000f26670 */
        /* <DEDUP_REMOVED lines=13> */
.L_x_792:
[----:B------:R-:W3:Y:S04]  /*20eb0*/  LDL.LU R12, [R1+0x134] ;  /* 0x00013400010c7983 */ /* 0x000ee80000300800 */
[----:B------:R-:W4:Y:S01]  /*20ec0*/  LDL.LU R9, [R1+0x15c] ;  /* 0x00015c0001097983 */ /* 0x000f220000300800 */
[----:B------:R-:W5:Y:S01]  /*20ed0*/  LDC.U8 R4, c[0x0][0x329] ;  /* 0x0000ca40ff047b82 */ /* 0x000f620000000000 */
[----:B------:R-:W-:Y:S01]  /*20ee0*/  LEA.HI R10, R17, R26, RZ, 0x3 ;  /* 0x0000001a110a7211 */ /* 0x000fe200078f18ff */
[----:B------:R-:W-:Y:S03]  /*20ef0*/  BSSY B0, `(.L_x_858) ;  /* 0x0000042000007945 */ /* 0x000fe60003800000 */
[----:B------:R-:W-:-:S02]  /*20f00*/  LOP3.LUT R8, R10, 0xfffffff8, RZ, 0xc0, !PT ;  /* 0xfffffff80a087812 */ /* 0x000fc400078ec0ff */
[----:B------:R-:W-:Y:S01]  /*20f10*/  SHF.R.S32.HI R10, RZ, 0x3, R10 ;  /* 0x00000003ff0a7819 */ /* 0x000fe2000001140a */
[----:B--2---:R-:W2:Y:S02]  /*20f20*/  LDC.U8 R6, c[0x0][0x328] ;  /* 0x0000ca00ff067b82 */ /* 0x004ea40000000000 */
[----:B------:R-:W-:Y:S01]  /*20f30*/  IMAD.IADD R17, R26, 0x1, -R8 ;  /* 0x000000011a117824 */ /* 0x000fe200078e0a08 */
[----:B------:R-:W-:Y:S02]  /*20f40*/  SHF.R.S32.HI R8, RZ, 0x1f, R19 ;  /* 0x0000001fff087819 */ /* 0x000fe40000011413 */
[----:B------:R-:W-:-:S03]  /*20f50*/  SHF.R.S32.HI R11, RZ, 0x1f, R10 ;  /* 0x0000001fff0b7819 */ /* 0x000fc6000001140a */
[----:B------:R-:W-:-:S04]  /*20f60*/  IMAD R8, R8, c[0x0][0x1f0], RZ ;  /* 0x00007c0008087a24 */ /* 0x000fc800078e02ff */
[----:B------:R-:W-:Y:S01]  /*20f70*/  IMAD R8, R19, c[0x0][0x1f4], R8 ;  /* 0x00007d0013087a24 */ /* 0x000fe200078e0208 */
[----:B-----5:R-:W-:Y:S02]  /*20f80*/  ISETP.NE.AND P0, PT, R4, RZ, PT ;  /* 0x000000ff0400720c */ /* 0x020fe40003f05270 */
[----:B--2---:R-:W-:-:S04]  /*20f90*/  ISETP.NE.AND P2, PT, R6, RZ, PT ;  /* 0x000000ff0600720c */ /* 0x004fc80003f45270 */
[----:B------:R-:W-:-:S07]  /*20fa0*/  ISETP.EQ.AND P2, PT, R4, RZ, P2 ;  /* 0x000000ff0400720c */ /* 0x000fce0001742270 */
[----:B------:R-:W-:Y:S01]  /*20fb0*/  @P0 IMAD.MOV.U32 R7, RZ, RZ, c[0x0][0x210] ;  /* 0x00008400ff070624 */ /* 0x000fe200078e00ff */
[----:B------:R-:W-:Y:S01]  /*20fc0*/  @!P0 ISETP.NE.AND P3, PT, R6, RZ, PT ;  /* 0x000000ff0600820c */ /* 0x000fe20003f65270 */
[----:B------:R-:W-:Y:S01]  /*20fd0*/  @!P0 IMAD.MOV.U32 R6, RZ, RZ, c[0x0][0x214] ;  /* 0x00008500ff068624 */ /* 0x000fe200078e00ff */
[----:B------:R-:W-:Y:S01]  /*20fe0*/  @P0 MOV R15, c[0x0][0x210] ;  /* 0x00008400000f0a02 */ /* 0x000fe20000000f00 */
[----:B------:R-:W-:Y:S02]  /*20ff0*/  @P0 IMAD R7, R7, c[0x0][0x214], RZ ;  /* 0x0000850007070a24 */ /* 0x000fe400078e02ff */
[----:B------:R-:W-:Y:S01]  /*21000*/  @!P0 IMAD.MOV.U32 R15, RZ, RZ, 0x1 ;  /* 0x00000001ff0f8424 */ /* 0x000fe200078e00ff */
[----:B------:R-:W-:Y:S01]  /*21010*/  @!P0 SEL R7, R6, c[0x0][0x234], !P3 ;  /* 0x00008d0006078a07 */ /* 0x000fe20005800000 */
[----:B------:R-:W-:-:S04]  /*21020*/  @P0 IMAD.MOV.U32 R6, RZ, RZ, 0x1 ;  /* 0x00000001ff060424 */ /* 0x000fc800078e00ff */
[----:B------:R-:W-:-:S04]  /*21030*/  @!P0 IMAD R6, R7, c[0x0][0x1c0], RZ ;  /* 0x0000700007068a24 */ /* 0x000fc800078e02ff */
[----:B------:R-:W-:Y:S01]  /*21040*/  IMAD R6, R18, R6, RZ ;  /* 0x0000000612067224 */ /* 0x000fe200078e02ff */
[C---:B---3--:R-:W-:Y:S02]  /*21050*/  ISETP.NE.AND P4, PT, R12.reuse, -0x1, PT ;  /* 0xffffffff0c00780c */ /* 0x048fe40003f85270 */
[----:B------:R-:W-:Y:S02]  /*21060*/  ISETP.NE.OR P1, PT, R12, -0x1, !P2 ;  /* 0xffffffff0c00780c */ /* 0x000fe40005725670 */
[----:B----4-:R-:W-:Y:S02]  /*21070*/  IADD3 R14, -R28, R9, RZ ;  /* 0x000000091c0e7210 */ /* 0x010fe40007ffe1ff */
[----:B------:R-:W2:Y:S02]  /*21080*/  S2R R9, SR_CTAID.X ;  /* 0x0000000000097919 */ /* 0x000ea40000002500 */
[----:B------:R-:W-:-:S04]  /*21090*/  ISETP.GE.AND P0, PT, R10, R14, PT ;  /* 0x0000000e0a00720c */ /* 0x000fc80003f06270 */
[----:B------:R-:W-:Y:S01]  /*210a0*/  P2R R27, PR, RZ, 0x1 ;  /* 0x00000001ff1b7803 */ /* 0x000fe20000000000 */
[----:B------:R-:W-:Y:S01]  /*210b0*/  @P4 IMAD.WIDE.U32 R2, R12, c[0x0][0x1e8], RZ ;  /* 0x00007a000c024a25 */ /* 0x000fe200078e00ff */
[----:B------:R-:W-:-:S03]  /*210c0*/  @!P4 SHF.R.S32.HI R0, RZ, 0x1f, R18 ;  /* 0x0000001fff00c819 */ /* 0x000fc60000011412 */
[----:B------:R-:W-:Y:S02]  /*210d0*/  @P4 IMAD R5, R12, c[0x0][0x1ec], R3 ;  /* 0x00007b000c054a24 */ /* 0x000fe400078e0203 */
[----:B------:R-:W-:Y:S02]  /*210e0*/  @!P4 IMAD R0, R0, c[0x0][0x1e0], RZ ;  /* 0x000078000000ca24 */ /* 0x000fe400078e02ff */
[----:B------:R-:W-:Y:S02]  /*210f0*/  @P4 IMAD.MOV.U32 R4, RZ, RZ, R2 ;  /* 0x000000ffff044224 */ /* 0x000fe400078e0002 */
[----:B------:R-:W-:-:S04]  /*21100*/  @!P4 IMAD.WIDE.U32 R2, R18, c[0x0][0x1e0], RZ ;  /* 0x000078001202ca25 */ /* 0x000fc800078e00ff */
[----:B------:R-:W-:Y:S01]  /*21110*/  @!P4 IMAD R0, R18, c[0x0][0x1e4], R0 ;  /* 0x000079001200ca24 */ /* 0x000fe200078e0200 */
[----:B------:R-:W-:Y:S01]  /*21120*/  @!P4 MOV R4, R2 ;  /* 0x000000020004c202 */ /* 0x000fe20000000f00 */
[----:B------:R-:W-:Y:S02]  /*21130*/  @!P1 IMAD R12, R18, c[0x0][0x214], RZ ;  /* 0x00008500120c9a24 */ /* 0x000fe400078e02ff */
[----:B------:R-:W-:Y:S02]  /*21140*/  @!P4 IMAD.IADD R5, R3, 0x1, R0 ;  /* 0x000000010305c824 */ /* 0x000fe400078e0200 */
[----:B------:R-:W-:Y:S01]  /*21150*/  IMAD.SHL.U32 R0, R17, 0x8, RZ ;  /* 0x0000000811007824 */ /* 0x000fe200078e00ff */
[----:B------:R3:W-:Y:S01]  /*21160*/  @!P1 STL [R1+0x134], R12 ;  /* 0x0001340c01009387 */ /* 0x0007e20000100800 */
[----:B------:R-:W-:Y:S02]  /*21170*/  @!P2 CS2R R2, SRZ ;  /* 0x000000000002a805 */ /* 0x000fe4000001ff00 */
[----:B------:R-:W-:Y:S01]  /*21180*/  @P2 IMAD.MOV.U32 R2, RZ, RZ, R12 ;  /* 0x000000ffff022224 */ /* 0x000fe200078e000c */
[----:B------:R-:W-:-:S02]  /*21190*/  IADD3 R4, P3, R0, R4, RZ ;  /* 0x0000000400047210 */ /* 0x000fc40007f7e0ff */
[C---:B------:R-:W-:Y:S02]  /*211a0*/  ISETP.GE.AND P1, PT, R0.reuse, c[0x0][0x220], PT ;  /* 0x0000880000007a0c */ /* 0x040fe40003f26270 */
[----:B------:R-:W-:Y:S02]  /*211b0*/  LEA.HI.X.SX32 R5, R0, R5, 0x1, P3 ;  /* 0x0000000500057211 */ /* 0x000fe400018f0eff */
[----:B------:R-:W-:Y:S01]  /*211c0*/  SEL R0, R6, RZ, !P2 ;  /* 0x000000ff06007207 */ /* 0x000fe20005000000 */
[----:B------:R-:W-:Y:S01]  /*211d0*/  IMAD R6, R28, R15, RZ ;  /* 0x0000000f1c067224 */ /* 0x000fe200078e02ff */
[----:B------:R-:W-:Y:S02]  /*211e0*/  ISETP.GE.OR P3, PT, R10, R14, P1 ;  /* 0x0000000e0a00720c */ /* 0x000fe40000f66670 */
[----:B------:R-:W-:Y:S01]  /*211f0*/  @P2 SHF.R.S32.HI R3, RZ, 0x1f, R12 ;  /* 0x0000001fff032819 */ /* 0x000fe2000001140c */
[----:B------:R-:W-:-:S05]  /*21200*/  IMAD R0, R19, R7, R0 ;  /* 0x0000000713007224 */ /* 0x000fca00078e0200 */
[--C-:B------:R-:W-:Y:S02]  /*21210*/  IADD3 R18, P2, P0, R6, R2, R0.reuse ;  /* 0x0000000206127210 */ /* 0x100fe4000785e000 */
[----:B------:R-:W-:Y:S01]  /*21220*/  SHF.R.S32.HI R0, RZ, 0x1f, R0 ;  /* 0x0000001fff007819 */ /* 0x000fe20000011400 */
[----:B---3--:R-:W-:Y:S01]  /*21230*/  IMAD.WIDE.U32 R12, R19, c[0x0][0x1f0], R4 ;  /* 0x00007c00130c7a25 */ /* 0x008fe200078e0004 */
[----:B------:R-:W-:-:S03]  /*21240*/  SHF.R.S32.HI R4, RZ, 0x1f, R6 ;  /* 0x0000001fff047819 */ /* 0x000fc60000011406 */
[----:B--2---:R-:W-:Y:S01]  /*21250*/  IMAD.WIDE R6, R9, 0x80, R10 ;  /* 0x0000008009067825 */ /* 0x004fe200078e020a */
[----:B------:R-:W-:-:S03]  /*21260*/  IADD3.X R16, R4, R3, R0, P2, P0 ;  /* 0x0000000304107210 */ /* 0x000fc600017e0400 */
[----:B------:R-:W-:Y:S01]  /*21270*/  IMAD.IADD R9, R8, 0x1, R13 ;  /* 0x0000000108097824 */ /* 0x000fe200078e020d */
        /* <DEDUP_REMOVED lines=9> */
.L_x_859:
[----:B------:R-:W-:Y:S05]  /*21310*/  BSYNC B0 ;  /* 0x0000000000007941 */ /* 0x000fea0003800000 */
.L_x_858:
[----:B------:R-:W-:Y:S01]  /*21320*/  IADD3 R25, R10, 0x10, RZ ;  /* 0x000000100a197810 */ /* 0x000fe20007ffe0ff */
[----:B------:R-:W-:Y:S03]  /*21330*/  BSSY B0, `(.L_x_860) ;  /* 0x0000010000007945 */ /* 0x000fe60003800000 */
[CC--:B------:R-:W-:Y:S02]  /*21340*/  ISETP.GE.OR P0, PT, R25.reuse, R14.reuse, P1 ;  /* 0x0000000e1900720c */ /* 0x0c0fe40000f06670 */
[----:B------:R-:W-:-:S04]  /*21350*/  ISETP.GE.AND P2, PT, R25, R14, PT ;  /* 0x0000000e1900720c */ /* 0x000fc80003f46270 */
[----:B------:R-:W-:-:S07]  /*21360*/  P2R R26, PR, RZ, 0x4 ;  /* 0x00000004ff1a7803 */ /* 0x000fce0000000000 */
[----:B------:R-:W-:Y:S05]  /*21370*/  @P0 BRA `(.L_x_861) ;  /* 0x000000b000000947 */ /* 0x000fea0003800000 */
[----:B------:R-:W-:Y:S02]  /*21380*/  IADD3 R0, P0, R6, 0x10, RZ ;  /* 0x0000001006007810 */ /* 0x000fe40007f1e0ff */
[----:B------:R-:W-:-:S03]  /*21390*/  MOV R3, R9 ;  /* 0x0000000900037202 */ /* 0x000fc60000000f00 */
[----:B------:R-:W-:-:S04]  /*213a0*/  IMAD.X R2, RZ, RZ, R7, P0 ;  /* 0x000000ffff027224 */ /* 0x000fc800000e0607 */
[----:B--2---:R-:W-:Y:S02]  /*213b0*/  IMAD R4, R2, c[0x0][0x1e8], RZ ;  /* 0x00007a0002047a24 */ /* 0x004fe400078e02ff */
[----:B------:R-:W-:-:S04]  /*213c0*/  IMAD.MOV.U32 R2, RZ, RZ, R12 ;  /* 0x000000ffff027224 */ /* 0x000fc800078e000c */
[----:B------:R-:W-:-:S04]  /*213d0*/  IMAD.WIDE.U32 R2, R0, c[0x0][0x1e8], R2 ;  /* 0x00007a0000027a25 */ /* 0x000fc800078e0002 */
[----:B------:R-:W-:Y:S01]  /*213e0*/  IMAD R0, R0, c[0x0][0x1ec], R4 ;  /* 0x00007b0000007a24 */ /* 0x000fe200078e0204 */
[----:B------:R-:W-:-:S04]  /*213f0*/  LEA R4, P0, R2, c[0x0][0x1d0], 0x1 ;  /* 0x0000740002047a11 */ /* 0x000fc800078008ff */
[----:B------:R-:W-:-:S04]  /*21400*/  IADD3 R0, R0, R3, RZ ;  /* 0x0000000300007210 */ /* 0x000fc80007ffe0ff */
[----:B------:R-:W-:-:S05]  /*21410*/  LEA.HI.X R5, R2, c[0x0][0x1d4], R0, 0x1, P0 ;  /* 0x0000750002057a11 */ /* 0x000fca00000f0c00 */
[----:B------:R2:W-:Y:S02]  /*21420*/  STG.E.128 [R4.64], RZ ;  /* 0x000000ff04007986 */ /* 0x0005e4000c101d22 */
.L_x_861:
[----:B------:R-:W-:Y:S05]  /*21430*/  BSYNC B0 ;  /* 0x0000000000007941 */ /* 0x000fea0003800000 */
.L_x_860:
[----:B------:R-:W-:Y:S01]  /*21440*/  IADD3 R24, R10, 0x20, RZ ;  /* 0x000000200a187810 */ /* 0x000fe20007ffe0ff */
[----:B------:R-:W-:Y:S03]  /*21450*/  BSSY B0, `(.L_x_862) ;  /* 0x000000f000007945 */ /* 0x000fe60003800000 */
[CC--:B------:R-:W-:Y:S02]  /*21460*/  ISETP.GE.OR P0, PT, R24.reuse, R14.reuse, P1 ;  /* 0x0000000e1800720c */ /* 0x0c0fe40000f06670 */
[----:B------:R-:W-:-:S11]  /*21470*/  ISETP.GE.AND P6, PT, R24, R14, PT ;  /* 0x0000000e1800720c */ /* 0x000fd60003fc6270 */
        /* <DEDUP_REMOVED lines=12> */
.L_x_863:
[----:B------:R-:W-:Y:S05]  /*21540*/  BSYNC B0 ;  /* 0x0000000000007941 */ /* 0x000fea0003800000 */
.L_x_862:
        /* <DEDUP_REMOVED lines=16> */
.L_x_865:
[----:B------:R-:W-:Y:S05]  /*21650*/  BSYNC B0 ;  /* 0x0000000000007941 */ /* 0x000fea0003800000 */
.L_x_864:
        /* <DEDUP_REMOVED lines=16> */
.L_x_867:
[----:B------:R-:W-:Y:S05]  /*21760*/  BSYNC B0 ;  /* 0x0000000000007941 */ /* 0x000fea0003800000 */
.L_x_866:
        /* <DEDUP_REMOVED lines=16> */
.L_x_869:
[----:B------:R-:W-:Y:S05]  /*21870*/  BSYNC B0 ;  /* 0x0000000000007941 */ /* 0x000fea0003800000 */
.L_x_868:
        /* <DEDUP_REMOVED lines=16> */
.L_x_871:
[----:B------:R-:W-:Y:S05]  /*21980*/  BSYNC B0 ;  /* 0x0000000000007941 */ /* 0x000fea0003800000 */
.L_x_870:
        /* <DEDUP_REMOVED lines=9> */
[----:B--2---:R-:W-:-:S04]  /*21a20*/  IMAD.WIDE.U32 R4, R0, c[0x0][0x1e8], R2 ;  /* 0x00007a0000047a25 */ /* 0x004fc800078e0002 */
[----:B------:R-:W-:Y:S01]  /*21a30*/  IMAD R6, R6, c[0x0][0x1e8], RZ ;  /* 0x00007a0006067a24 */ /* 0x000fe200078e02ff */
[----:B------:R-:W-:-:S03]  /*21a40*/  LEA R2, P0, R4, c[0x0][0x1d0], 0x1 ;  /* 0x0000740004027a11 */ /* 0x000fc600078008ff */
[----:B------:R-:W-:-:S05]  /*21a50*/  IMAD R0, R0, c[0x0][0x1ec], R6 ;  /* 0x00007b0000007a24 */ /* 0x000fca00078e0206 */
[----:B------:R-:W-:-:S04]  /*21a60*/  IADD3 R0, R0, R5, RZ ;  /* 0x0000000500007210 */ /* 0x000fc80007ffe0ff */
[----:B------:R-:W-:-:S05]  /*21a70*/  LEA.HI.X R3, R4, c[0x0][0x1d4], R0, 0x1, P0 ;  /* 0x0000750004037a11 */ /* 0x000fca00000f0c00 */
[----:B------:R2:W-:Y:S02]  /*21a80*/  STG.E.128 [R2.64], RZ ;  /* 0x000000ff02007986 */ /* 0x0005e4000c101d22 */
.L_x_873:
[----:B------:R-:W-:Y:S05]  /*21a90*/  BSYNC B0 ;  /* 0x0000000000007941 */ /* 0x000fea0003800000 */
.L_x_872:
        /* <DEDUP_REMOVED lines=11> */
[----:B------:R-:W-:-:S03]  /*21b50*/  @!P6 IMAD.MOV.U32 R12, RZ, RZ, 0x7f800000 ;  /* 0x7f800000ff0ce424 */ /* 0x000fc600078e00ff */
[----:B------:R-:W-:Y:S02]  /*21b60*/  @!P0 LEA.HI.X.SX32 R5, R0, R16, 0x1, P1 ;  /* 0x0000001000058211 */ /* 0x000fe400008f0eff */
[----:B------:R-:W-:-:S13]  /*21b70*/  ISETP.NE.OR P1, PT, R17, RZ, P2 ;  /* 0x000000ff1100720c */ /* 0x000fda0001725670 */
[----:B------:R-:W-:-:S05]  /*21b80*/  @!P1 IMAD R0, R25, R15, RZ ;  /* 0x0000000f19009224 */ /* 0x000fca00078e02ff */
[----:B------:R-:W-:-:S04]  /*21b90*/  @!P1 IADD3 R3, P2, R0, R18, RZ ;  /* 0x0000001200039210 */ /* 0x000fc80007f5e0ff */
[----:B------:R-:W-:Y:S02]  /*21ba0*/  @!P1 LEA.HI.X.SX32 R0, R0, R16, 0x1, P2 ;  /* 0x0000001000009211 */ /* 0x000fe400010f0eff */
        /* <DEDUP_REMOVED lines=8> */
[----:B--2---:R-:W-:Y:S02]  /*21c30*/  @!P1 IMAD.MOV.U32 R0, RZ, RZ, 0x7f800000 ;  /* 0x7f800000ff009424 */ /* 0x004fe400078e00ff */
[----:B------:R-:W-:-:S03]  /*21c40*/  @!P6 IMAD R4, R24, R15, RZ ;  /* 0x0000000f1804e224 */ /* 0x000fc600078e02ff */
[----:B------:R2:W-:Y:S01]  /*21c50*/  @!P1 STG.E [R2.64], R0 ;  /* 0x0000000002009986 */ /* 0x0005e2000c101922 */
[----:B------:R-:W-:-:S04]  /*21c60*/  ISETP.NE.AND P1, PT, R7, RZ, PT ;  /* 0x000000ff0700720c */ /* 0x000fc80003f25270 */
[----:B------:R-:W-:Y:S02]  /*21c70*/  ISETP.NE.OR P1, PT, R17, RZ, P1 ;  /* 0x000000ff1100720c */ /* 0x000fe40000f25670 */
[----:B--2---:R-:W-:Y:S01]  /*21c80*/  @!P6 IADD3 R0, P0, R4, R18, RZ ;  /* 0x000000120400e210 */ /* 0x004fe20007f1e0ff */
[----:B------:R-:W-:-:S03]  /*21c90*/  @!P5 IMAD R2, R23, R15, RZ ;  /* 0x0000000f1702d224 */ /* 0x000fc600078e02ff */
[----:B------:R-:W-:Y:S02]  /*21ca0*/  @!P6 LEA.HI.X.SX32 R3, R4, R16, 0x1, P0 ;  /* 0x000000100403e211 */ /* 0x000fe400000f0eff */
[----:B------:R-:W-:-:S04]  /*21cb0*/  @!P6 LEA R10, P0, R0, c[0x0][0x200], 0x2 ;  /* 0x00008000000aea11 */ /* 0x000fc800078010ff */
[----:B------:R-:W-:Y:S02]  /*21cc0*/  @!P6 LEA.HI.X R11, R0, c[0x0][0x204], R3, 0x2, P0 ;  /* 0x00008100000bea11 */ /* 0x000fe400000f1403 */
[----:B------:R-:W-:-:S03]  /*21cd0*/  @!P5 IADD3 R0, P0, R2, R18, RZ ;  /* 0x000000120200d210 */ /* 0x000fc60007f1e0ff */
[----:B------:R2:W-:Y:S01]  /*21ce0*/  @!P6 STG.E [R10.64], R12 ;  /* 0x0000000c0a00e986 */ /* 0x0005e2000c101922 */
[----:B------:R-:W-:Y:S01]  /*21cf0*/  @!P5 LEA.HI.X.SX32 R3, R2, R16, 0x1, P0 ;  /* 0x000000100203d211 */ /* 0x000fe200000f0eff */
[----:B------:R-:W-:Y:S01]  /*21d00*/  @!P4 IMAD R2, R22, R15, RZ ;  /* 0x0000000f1602c224 */ /* 0x000fe200078e02ff */
[----:B------:R-:W-:-:S04]  /*21d10*/  @!P5 LEA R8, P0, R0, c[0x0][0x200], 0x2 ;  /* 0x000080000008da11 */ /* 0x000fc800078010ff */
[----:B------:R-:W-:Y:S01]  /*21d20*/  @!P5 LEA.HI.X R9, R0, c[0x0][0x204], R3, 0x2, P0 ;  /* 0x000081000009da11 */ /* 0x000fe200000f1403 */
[----:B------:R-:W-:Y:S01]  /*21d30*/  @!P3 IMAD R3, R21, R15, RZ ;  /* 0x0000000f1503b224 */ /* 0x000fe200078e02ff */
[----:B------:R-:W-:-:S04]  /*21d40*/  @!P4 IADD3 R0, P0, R2, R18, RZ ;  /* 0x000000120200c210 */ /* 0x000fc80007f1e0ff */
[----:B------:R-:W-:Y:S02]  /*21d50*/  @!P4 LEA.HI.X.SX32 R2, R2, R16, 0x1, P0 ;  /* 0x000000100202c211 */ /* 0x000fe400000f0eff */
[----:B------:R-:W-:-:S04]  /*21d60*/  @!P4 LEA R6, P0, R0, c[0x0][0x200], 0x2 ;  /* 0x000080000006ca11 */ /* 0x000fc800078010ff */
[----:B------:R-:W-:Y:S01]  /*21d70*/  @!P4 LEA.HI.X R7, R0, c[0x0][0x204], R2, 0x2, P0 ;  /* 0x000081000007ca11 */ /* 0x000fe200000f1402 */
[----:B------:R-:W-:Y:S01]  /*21d80*/  @!P2 IMAD R2, R19, R15, RZ ;  /* 0x0000000f1302a224 */ /* 0x000fe200078e02ff */
[----:B------:R-:W-:-:S04]  /*21d90*/  @!P3 IADD3 R0, P0, R3, R18, RZ ;  /* 0x000000120300b210 */ /* 0x000fc80007f1e0ff */
[----:B------:R-:W-:Y:S02]  /*21da0*/  @!P3 LEA.HI.X.SX32 R3, R3, R16, 0x1, P0 ;  /* 0x000000100303b211 */ /* 0x000fe400000f0eff */
[----:B------:R-:W-:Y:S01]  /*21db0*/  @!P3 LEA R4, P0, R0, c[0x0][0x200], 0x2 ;  /* 0x000080000004ba11 */ /* 0x000fe200078010ff */
[----:B--2---:R-:W-:-:S03]  /*21dc0*/  @!P4 IMAD.MOV.U32 R10, RZ, RZ, 0x7f800000 ;  /* 0x7f800000ff0ac424 */ /* 0x004fc600078e00ff */
[----:B------:R-:W-:Y:S02]  /*21dd0*/  @!P3 LEA.HI.X R5, R0, c[0x0][0x204], R3, 0x2, P0 ;  /* 0x000081000005ba11 */ /* 0x000fe400000f1403 */
[----:B------:R-:W-:-:S04]  /*21de0*/  @!P2 IADD3 R0, P0, R2, R18, RZ ;  /* 0x000000120200a210 */ /* 0x000fc80007f1e0ff */
[----:B------:R-:W-:Y:S02]  /*21df0*/  @!P2 LEA.HI.X.SX32 R3, R2, R16, 0x1, P0 ;  /* 0x000000100203a211 */ /* 0x000fe400000f0eff */
[----:B------:R-:W-:-:S04]  /*21e00*/  @!P2 LEA R2, P0, R0, c[0x0][0x200], 0x2 ;  /* 0x000080000002aa11 */ /* 0x000fc800078010ff */
[----:B------:R-:W-:Y:S01]  /*21e10*/  @!P2 LEA.HI.X R3, R0, c[0x0][0x204], R3, 0x2, P0 ;  /* 0x000081000003aa11 */ /* 0x000fe200000f1403 */
[----:B------:R-:W-:-:S05]  /*21e20*/  @!P5 IMAD.MOV.U32 R0, RZ, RZ, 0x7f800000 ;  /* 0x7f800000ff00d424 */ /* 0x000fca00078e00ff */
[----:B------:R2:W-:Y:S04]  /*21e30*/  @!P5 STG.E [R8.64], R0 ;  /* 0x000000000800d986 */ /* 0x0005e8000c101922 */
[----:B------:R3:W-:Y:S01]  /*21e40*/  @!P4 STG.E [R6.64], R10 ;  /* 0x0000000a0600c986 */ /* 0x0007e2000c101922 */
[----:B--2---:R-:W-:Y:S02]  /*21e50*/  @!P3 IMAD.MOV.U32 R8, RZ, RZ, 0x7f800000 ;  /* 0x7f800000ff08b424 */ /* 0x004fe400078e00ff */
[----:B------:R-:W-:-:S03]  /*21e60*/  @!P2 IMAD.MOV.U32 R0, RZ, RZ, 0x7f800000 ;  /* 0x7f800000ff00a424 */ /* 0x000fc600078e00ff */
[----:B------:R3:W-:Y:S04]  /*21e70*/  @!P3 STG.E [R4.64], R8 ;  /* 0x000000080400b986 */ /* 0x0007e8000c101922 */
[----:B------:R3:W-:Y:S01]  /*21e80*/  @!P2 STG.E [R2.64], R0 ;  /* 0x000000000200a986 */ /* 0x0007e2000c101922 */
[----:B------:R-:W-:Y:S05]  /*21e90*/  @P1 EXIT ;  /* 0x000000000000194d */ /* 0x000fea0003800000 */
[----:B---3--:R-:W-:-:S05]  /*21ea0*/  IMAD R0, R20, R15, RZ ;  /* 0x0000000f14007224 */ /* 0x008fca00078e02ff */
[----:B------:R-:W-:-:S04]  /*21eb0*/  IADD3 R3, P0, R0, R18, RZ ;  /* 0x0000001200037210 */ /* 0x000fc80007f1e0ff */
[----:B------:R-:W-:Y:S02]  /*21ec0*/  LEA.HI.X.SX32 R0, R0, R16, 0x1, P0 ;  /* 0x0000001000007211 */ /* 0x000fe400000f0eff */
[----:B------:R-:W-:-:S04]  /*21ed0*/  LEA R2, P0, R3, c[0x0][0x200], 0x2 ;  /* 0x0000800003027a11 */ /* 0x000fc800078010ff */
[----:B------:R-:W-:Y:S01]  /*21ee0*/  LEA.HI.X R3, R3, c[0x0][0x204], R0, 0x2, P0 ;  /* 0x0000810003037a11 */ /* 0x000fe200000f1400 */
[----:B------:R-:W-:-:S05]  /*21ef0*/  IMAD.MOV.U32 R0, RZ, RZ, 0x7f800000 ;  /* 0x7f800000ff007424 */ /* 0x000fca00078e00ff */
[----:B------:R-:W-:Y:S01]  /*21f00*/  STG.E [R2.64], R0 ;  /* 0x0000000002007986 */ /* 0x000fe2000c101922 */
[----:B------:R-:W-:Y:S05]  /*21f10*/  EXIT ;  /* 0x000000000000794d */ /* 0x000fea0003800000 */
.L_x_874:
        /* <DEDUP_REMOVED lines=14> */
.L_x_1144:


//--------------------- .text._ZN5flash16flash_fwd_kernelI23Flash_fwd_kernel_traitsILi64ELi128ELi64ELi4ELb0ELb0EN7cutlass6half_tE19Flash_kernel_traitsILi64ELi128ELi64ELi4ES3_EELb0ELb1ELb0ELb0ELb0ELb0ELb1ELb0EEEvNS_16Flash_fwd_paramsE --------------------------
	.section	.text._ZN5flash16flash_fwd_kernelI23Flash_fwd_kernel_traitsILi64ELi128ELi64ELi4ELb0ELb0EN7cutlass6half_tE19Flash_kernel_traitsILi64ELi128ELi64ELi4ES3_EELb0ELb1ELb0ELb0ELb0ELb0ELb1ELb0EEEvNS_16Flash_fwd_paramsE,"ax",@progbits
	.sectioninfo	@"SHI_REGISTERS=255"
	.align	128
        .global         _ZN5flash16flash_fwd_kernelI23Flash_fwd_kernel_traitsILi64ELi128ELi64ELi4ELb0ELb0EN7cutlass6half_tE19Flash_kernel_traitsILi64ELi128ELi64ELi4ES3_EELb0ELb1ELb0ELb0ELb0ELb0ELb1ELb0EEEvNS_16Flash_fwd_paramsE
        .type           _ZN5flash16flash_fwd_kernelI23Flash_fwd_kernel_traitsILi64ELi128ELi64ELi4ELb0ELb0EN7cutlass6half_tE19Flash_kernel_traitsILi64ELi128ELi64ELi4ES3_EELb0ELb1ELb0ELb0ELb0ELb0ELb1ELb0EEEvNS_16Flash_fwd_paramsE,@function
        .size           _ZN5flash16flash_fwd_kernelI23Flash_fwd_kernel_traitsILi64ELi128ELi64ELi4ELb0ELb0EN7cutlass6half_tE19Flash_kernel_traitsILi64ELi128ELi64ELi4ES3_EELb0ELb1ELb0ELb0ELb0ELb0ELb1ELb0EEEvNS_16Flash_fwd_paramsE,(.L_x_1145 - _ZN5flash16flash_fwd_kernelI23Flash_fwd_kernel_traitsILi64ELi128ELi64ELi4ELb0ELb0EN7cutlass6half_tE19Flash_kernel_traitsILi64ELi128ELi64ELi4ES3_EELb0ELb1ELb0ELb0ELb0ELb0ELb1ELb0EEEvNS_16Flash_fwd_paramsE)
        .other          _ZN5flash16flash_fwd_kernelI23Flash_fwd_kernel_traitsILi64ELi128ELi64ELi4ELb0ELb0EN7cutlass6half_tE19Flash_kernel_traitsILi64ELi128ELi64ELi4ES3_EELb0ELb1ELb0ELb0ELb0ELb0ELb1ELb0EEEvNS_16Flash_fwd_paramsE,@"STO_CUDA_ENTRY STV_DEFAULT"
_ZN5flash16flash_fwd_kernelI23Flash_fwd_kernel_traitsILi64ELi128ELi64ELi4ELb0ELb0EN7cutlass6half_tE19Flash_kernel_traitsILi64ELi128ELi64ELi4ES3_EELb0ELb1ELb0ELb0ELb0ELb0ELb1ELb0EEEvNS_16Flash_fwd_paramsE:
.text._ZN5flash16flash_fwd_kernelI23Flash_fwd_kernel_traitsILi64ELi128ELi64ELi4ELb0ELb0EN7cutlass6half_tE19Flash_kernel_traitsILi64ELi128ELi64ELi4ES3_EELb0ELb1ELb0ELb0ELb0ELb0ELb1ELb0EEEvNS_16Flash_fwd_paramsE:
        /* <DEDUP_REMOVED lines=10> */
[----:B------:R-:W-:Y:S02]  /*00a0*/  ISETP.NE.U32.AND P0, PT, RZ, c[0x0][0x250], PT ;  /* 0x00009400ff007a0c */ /* 0x000fe40003f05070 */
[----:B------:R-:W-:-:S02]  /*00b0*/  IADD3 R1, R1, -0x48, RZ ;  /* 0xffffffb801017810 */ /* 0x000fc40007ffe0ff */
[----:B------:R-:W-:Y:S02]  /*00c0*/  ISETP.NE.AND.EX P0, PT, RZ, c[0x0][0x254], PT, P0 ;  /* 0x00009500ff007a0c */ /* 0x000fe40003f05300 */
[----:B-1----:R-:W-:Y:S01]  /*00d0*/  ISETP.NE.AND P3, PT, R0, RZ, PT ;  /* 0x000000ff0000720c */ /* 0x002fe20003f65270 */
[----:B--2---:R-:W-:-:S03]  /*00e0*/  IMAD.WIDE R2, R16, R22, c[0x0][0x240] ;  /* 0x0000900010027625 */ /* 0x004fc600078e0216 */
[----:B------:R-:W-:Y:S01]  /*00f0*/  ISETP.EQ.OR.EX P1, PT, RZ, c[0x0][0x24c], !P3, P1 ;  /* 0x00009300ff007a0c */ /* 0x000fe20005f22710 */
[----:B------:R-:W-:Y:S01]  /*0100*/  IMAD.WIDE R4, R16, R22, c[0x0][0x248] ;  /* 0x0000920010047625 */ /* 0x000fe200078e0216 */
[----:B------:R1:W2:Y:S04]  /*0110*/  @P2 LDG.E R252, [R2.64] ;  /* 0x0000000602fc2981 */ /* 0x0002a8000c1e1900 */
[----:B------:R1:W2:Y:S01]  /*0120*/  @P2 LDG.E R0, [R2.64+0x4] ;  /* 0x0000040602002981 */ /* 0x0002a2000c1e1900 */
[----:B------:R-:W-:-:S06]  /*0130*/  IMAD.MOV.U32 R7, RZ, RZ, RZ ;  /* 0x000000ffff077224 */ /* 0x000fcc00078e00ff */
[----:B------:R3:W5:Y:S04]  /*0140*/  @!P1 LDG.E R8, [R4.64] ;  /* 0x0000000604089981 */ /* 0x000768000c1e1900 */
[----:B------:R-:W4:Y:S04]  /*0150*/  S2R R250, SR_CTAID.X ;  /* 0x0000000000fa7919 */ /* 0x000f280000002500 */
[----:B------:R-:W2:Y:S01]  /*0160*/  S2R R19, SR_CTAID.Z ;  /* 0x0000000000137919 */ /* 0x000ea20000002700 */
[----:B-1----:R-:W-:-:S05]  /*0170*/  @P0 IMAD.WIDE R2, R16, R22, c[0x0][0x250] ;  /* 0x0000940010020625 */ /* 0x002fca00078e0216 */
[----:B------:R3:W5:Y:S01]  /*0180*/  @P0 LDG.E R7, [R2.64] ;  /* 0x0000000602070981 */ /* 0x000762000c1e1900 */
[----:B------:R-:W-:-:S04]  /*0190*/  ISETP.NE.U32.AND P0, PT, RZ, c[0x0][0x248], PT ;  /* 0x00009200ff007a0c */ /* 0x000fc80003f05070 */
[----:B------:R-:W-:Y:S01]  /*01a0*/  ISETP.NE.AND.EX P0, PT, RZ, c[0x0][0x24c], PT, P0 ;  /* 0x00009300ff007a0c */ /* 0x000fe20003f05300 */
[----:B--2---:R-:W-:Y:S02]  /*01b0*/  @P2 IMAD.IADD R18, R0, 0x1, -R252 ;  /* 0x0000000100122824 */ /* 0x004fe400078e0afc */
[----:B------:R-:W-:-:S10]  /*01c0*/  @!P2 IMAD.MOV.U32 R18, RZ, RZ, c[0x0][0x214] ;  /* 0x00008500ff12a624 */ /* 0x000fd400078e00ff */
[----:B------:R-:W-:Y:S05]  /*01d0*/  @!P0 BRA `(.L_x_875) ;  /* 0x0000004000008947 */ /* 0x000fea0003800000 */
[----:B---34-:R-:W2:Y:S02]  /*01e0*/  @P3 LDG.E R0, [R4.64+0x4] ;  /* 0x0000040604003981 */ /* 0x018ea4000c1e1900 */
[----:B--2--5:R-:W-:-:S06]  /*01f0*/  @P3 IADD3 R0, R0, -R8, RZ ;  /* 0x8000000800003210 */ /* 0x024fcc0007ffe0ff */
[----:B------:R1:W5:Y:S01]  /*0200*/  @!P3 LDG.E R0, [R4.64] ;  /* 0x000000060400b981 */ /* 0x000362000c1e1900 */
[----:B------:R-:W-:Y:S05]  /*0210*/  BRA `(.L_x_876) ;  /* 0x0000001000007947 */ /* 0x000fea0003800000 */
.L_x_875:
[----:B---34-:R-:W-:Y:S02]  /*0220*/  MOV R0, c[0x0][0x218] ;  /* 0x0000860000007a02 */ /* 0x018fe40000000f00 */
.L_x_876:
        /* <DEDUP_REMOVED lines=13> */
[----:B------:R-:W2:Y:S01]  /*0300*/  S2R R21, SR_TID.X ;  /* 0x0000000000157919 */ /* 0x000ea20000002100 */
[----:B------:R-:W-:Y:S02]  /*0310*/  IADD3 R2, R41, 0x3f, RZ ;  /* 0x0000003f29027810 */ /* 0x000fe40007ffe0ff */
[----:B------:R-:W-:Y:S02]  /*0320*/  IADD3 R0, R0, c[0x0][0x2e8], R41 ;  /* 0x0000ba0000007a10 */ /* 0x000fe40007ffe029 */
[----:B------:R-:W-:Y:S02]  /*0330*/  SHF.R.S32.HI R3, RZ, 0x1f, R2 ;  /* 0x0000001fff037819 */ /* 0x000fe40000011402 */
[----:B-1----:R-:W-:Y:S02]  /*0340*/  SHF.R.S32.HI R4, RZ, 0x1f, R0 ;  /* 0x0000001fff047819 */ /* 0x002fe40000011400 */
[----:B------:R-:W-:-:S02]  /*0350*/  LEA.HI R2, R3, R2, RZ, 0x6 ;  /* 0x0000000203027211 */ /* 0x000fc400078f30ff */
[----:B------:R-:W-:Y:S02]  /*0360*/  LEA.HI R0, R4, R0, RZ, 0x6 ;  /* 0x0000000004007211 */ /* 0x000fe400078f30ff */
[----:B------:R-:W-:Y:S02]  /*0370*/  SHF.R.S32.HI R2, RZ, 0x6, R2 ;  /* 0x00000006ff027819 */ /* 0x000fe40000011402 */
[----:B------:R-:W-:-:S04]  /*0380*/  SHF.R.S32.HI R0, RZ, 0x6, R0 ;  /* 0x00000006ff007819 */ /* 0x000fc80000011400 */
[----:B------:R-:W-:-:S04]  /*0390*/  IMNMX R216, R2, R0, PT ;  /* 0x0000000002d87217 */ /* 0x000fc80003800200 */
[----:B------:R-:W-:-:S13]  /*03a0*/  ISETP.GE.AND P0, PT, R216, 0x1, PT ;  /* 0x00000001d800780c */ /* 0x000fda0003f06270 */
[----:B------:R-:W-:Y:S05]  /*03b0*/  @!P0 BRA `(.L_x_877) ;  /* 0x00011af000008947 */ /* 0x000fea0003800000 */
[----:B--2---:R-:W-:Y:S02]  /*03c0*/  ISETP.NE.AND P1, PT, R252, -0x1, PT ;  /* 0xfffffffffc00780c */ /* 0x004fe40003f25270 */
[----:B------:R-:W-:-:S11]  /*03d0*/  ISETP.NE.AND P0, PT, R8, -0x1, PT ;  /* 0xffffffff0800780c */ /* 0x000fd60003f05270 */
[----:B------:R-:W-:Y:S01]  /*03e0*/  @!P1 SHF.R.S32.HI R4, RZ, 0x1f, R16 ;  /* 0x0000001fff049819 */ /* 0x000fe20000011410 */
[----:B------:R-:W-:Y:S01]  /*03f0*/  @P1 IMAD.WIDE.U32 R2, R252, c[0x0][0x190], RZ ;  /* 0x00006400fc021a25 */ /* 0x000fe200078e00ff */
[----:B------:R-:W-:-:S03]  /*0400*/  @P0 IADD3 R0, R7, R8, RZ ;  /* 0x0000000807000210 */ /* 0x000fc60007ffe0ff */
        /* <DEDUP_REMOVED lines=8> */
[----:B------:R-:W-:-:S03]  /*0490*/  @P0 IMAD R15, R0, c[0x0][0x19c], R3 ;  /* 0x00006700000f0a24 */ /* 0x000fc600078e0203 */
[----:B------:R-:W-:Y:S01]  /*04a0*/  @!P1 IADD3 R11, R5, R6, RZ ;  /* 0x00000006050b9210 */ /* 0x000fe20007ffe0ff */
        /* <DEDUP_REMOVED lines=12> */
.L_x_878:
[----:B------:R-:W-:Y:S02]  /*0570*/  IABS R4, c[0x0][0x1c8] ;  /* 0x0000720000047a13 */ /* 0x000fe40000000000 */
[----:B------:R-:W-:Y:S02]  /*0580*/  IABS R5, R19 ;  /* 0x0000001300057213 */ /* 0x000fe40000000000 */
[----:B------:R-:W1:Y:S08]  /*0590*/  I2F.RP R2, R4 ;  /* 0x0000000400027306 */ /* 0x000e700000209400 */
[----:B-1----:R-:W1:Y:S02]  /*05a0*/  MUFU.RCP R2, R2 ;  /* 0x0000000200027308 */ /* 0x002e640000001000 */
[----:B-1----:R-:W-:-:S06]  /*05b0*/  IADD3 R2, R2, 0xffffffe, RZ ;  /* 0x0ffffffe02027810 */ /* 0x002fcc0007ffe0ff */
[----:B------:R-:W1:Y:S02]  /*05c0*/  F2I.FTZ.U32.TRUNC.NTZ R3, R2 ;  /* 0x0000000200037305 */ /* 0x000e64000021f000 */
[----:B-1----:R-:W-:Y:S02]  /*05d0*/  IMAD.MOV R0, RZ, RZ, -R3 ;  /* 0x000000ffff007224 */ /* 0x002fe400078e0a03 */
        /* <DEDUP_REMOVED lines=35> */
.L_x_879:
[----:B------:R-:W-:Y:S01]  /*0810*/  SHF.R.S32.HI R17, RZ, 0x1f, R21 ;  /* 0x0000001fff117819 */ /* 0x000fe20000011415 */
[----:B------:R-:W-:Y:S01]  /*0820*/  IMAD.IADD R247, R18, 0x1, -R23 ;  /* 0x0000000112f77824 */ /* 0x000fe200078e0a17 */
[----:B------:R-:W-:Y:S01]  /*0830*/  BSSY B0, `(.L_x_880) ;  /* 0x000002d000007945 */ /* 0x000fe20003800000 */
[----:B------:R-:W-:Y:S01]  /*0840*/  IMAD R5, R5, c[0x0][0x1a8], RZ ;  /* 0x00006a0005057a24 */ /* 0x000fe200078e02ff */
[CC--:B------:R-:W-:Y:S02]  /*0850*/  LEA.HI R0, R17.reuse, R21.reuse, RZ, 0x3 ;  /* 0x0000001511007211 */ /* 0x0c0fe400078f18ff */
[----:B------:R-:W-:Y:S02]  /*0860*/  LEA.HI R4, R17, R21, RZ, 0x6 ;  /* 0x0000001511047211 */ /* 0x000fe400078f30ff */
[----:B------:R-:W-:-:S02]  /*0870*/  LOP3.LUT R2, R0, 0xfffffff8, RZ, 0xc0, !PT ;  /* 0xfffffff800027812 */ /* 0x000fc400078ec0ff */
[----:B------:R-:W-:Y:S01]  /*0880*/  SHF.R.S32.HI R32, RZ, 0x3, R0 ;  /* 0x00000003ff207819 */ /* 0x000fe20000011400 */
[----:B------:R-:W-:Y:S01]  /*0890*/  IMAD.SHL.U32 R4, R4, 0x8, RZ ;  /* 0x0000000804047824 */ /* 0x000fe200078e00ff */
[----:B------:R-:W-:Y:S01]  /*08a0*/  LEA.HI R16, R17, R21, RZ, 0x5 ;  /* 0x0000001511107211 */ /* 0x000fe200078f28ff */
[----:B------:R-:W-:Y:S01]  /*08b0*/  IMAD.IADD R20, R21, 0x1, -R2 ;  /* 0x0000000115147824 */ /* 0x000fe200078e0a02 */
[--C-:B------:R-:W-:Y:S01]  /*08c0*/  SHF.R.S32.HI R33, RZ, 0x1f, R32.reuse ;  /* 0x0000001fff217819 */ /* 0x100fe20000011420 */
[----:B------:R-:W-:Y:S02]  /*08d0*/  IMAD.SHL.U32 R0, R32, 0x40, RZ ;  /* 0x0000004020007824 */ /* 0x000fe400078e00ff */
[----:B------:R-:W-:Y:S02]  /*08e0*/  IMAD.SHL.U32 R234, R20, 0x8, RZ ;  /* 0x0000000814ea7824 */ /* 0x000fe400078e00ff */
[----:B------:R-:W-:Y:S01]  /*08f0*/  IMAD.WIDE R250, R250, 0x80, R32 ;  /* 0x00000080fafa7825 */ /* 0x000fe200078e0220 */
[----:B------:R-:W-:-:S02]  /*0900*/  LOP3.LUT R0, R0, 0x1c0, RZ, 0xc0, !PT ;  /* 0x000001c000007812 */ /* 0x000fc400078ec0ff */
[--C-:B------:R-:W-:Y:S02]  /*0910*/  SHF.R.S32.HI R235, RZ, 0x1f, R234.reuse ;  /* 0x0000001fffeb7819 */ /* 0x100fe400000114ea */
[----:B------:R-:W-:Y:S02]  /*0920*/  LOP3.LUT R3, R0, 0x38, R234, 0xf8, !PT ;  /* 0x0000003800037812 */ /* 0x000fe400078ef8ea */
[----:B------:R-:W-:Y:S01]  /*0930*/  SHF.R.U32.HI R0, RZ, 0x3, R0 ;  /* 0x00000003ff007819 */ /* 0x000fe20000011600 */
[----:B------:R1:W-:Y:S01]  /*0940*/  STL.64 [R1], R234 ;  /* 0x000000ea01007387 */ /* 0x0003e20000100a00 */
[----:B------:R-:W-:Y:S02]  /*0950*/  IADD3 R2, P0, R234, R9, RZ ;  /* 0x00000009ea027210 */ /* 0x000fe40007f1e0ff */
[----:B------:R-:W-:Y:S01]  /*0960*/  LOP3.LUT R0, R3, R0, RZ, 0x3c, !PT ;  /* 0x0000000003007212 */ /* 0x000fe200078e3cff */
[----:B------:R1:W-:Y:S02]  /*0970*/  STL.64 [R1+0x10], R32 ;  /* 0x0000102001007387 */ /* 0x0003e40000100a00 */
[----:B------:R-:W-:Y:S01]  /*0980*/  IMAD.X R3, R235, 0x1, R11, P0 ;  /* 0x00000001eb037824 */ /* 0x000fe200000e060b */
[----:B------:R-:W-:-:S02]  /*0990*/  ISETP.GE.AND P0, PT, R32, R247, PT ;  /* 0x000000f72000720c */ /* 0x000fc40003f06270 */
[----:B------:R-:W-:Y:S01]  /*09a0*/  LOP3.LUT R4, R0, 0xfffffe00, R4, 0xf8, !PT ;  /* 0xfffffe0000047812 */ /* 0x000fe200078ef804 */
[C---:B------:R-:W-:Y:S01]  /*09b0*/  IMAD R0, R19.reuse, c[0x0][0x1ac], R5 ;  /* 0x00006b0013007a24 */ /* 0x040fe200078e0205 */
[----:B------:R-:W-:Y:S01]  /*09c0*/  SHF.R.S32.HI R11, RZ, 0x1f, R10 ;  /* 0x0000001fff0b7819 */ /* 0x000fe2000001140a */
[----:B------:R-:W-:Y:S01]  /*09d0*/  IMAD.WIDE.U32 R8, R19, c[0x0][0x1a8], R2 ;  /* 0x00006a0013087a25 */ /* 0x000fe200078e0002 */
[----:B------:R-:W-:-:S03]  /*09e0*/  SHF.R.S32.HI R19, RZ, 0x5, R16 ;  /* 0x00000005ff137819 */ /* 0x000fc60000011410 */
[----:B------:R-:W-:Y:S02]  /*09f0*/  IMAD.SHL.U32 R203, R4, 0x2, RZ ;  /* 0x0000000204cb7824 */ /* 0x000fe400078e00ff */
[----:B------:R-:W-:Y:S02]  /*0a00*/  IMAD.IADD R7, R9, 0x1, R0 ;  /* 0x0000000109077824 */ /* 0x000fe400078e0200 */
        /* <DEDUP_REMOVED lines=15> */
.L_x_881:
[----:B------:R-:W-:Y:S05]  /*0b00*/  BSYNC B0 ;  /* 0x0000000000007941 */ /* 0x000fea0003800000 */
.L_x_880:
[----:B------:R-:W-:Y:S01]  /*0b10*/  IADD3 R28, R32, 0x10, RZ ;  /* 0x00000010201c7810 */ /* 0x000fe20007ffe0ff */
[----:B------:R-:W-:Y:S03]  /*0b20*/  BSSY B0, `(.L_x_882) ;  /* 0x0000015000007945 */ /* 0x000fe60003800000 */
[----:B------:R-:W-:Y:S01]  /*0b30*/  ISETP.GE.AND P0, PT, R28, R247, PT ;  /* 0x000000f71c00720c */ /* 0x000fe20003f06270 */
[----:B------:R4:W-:-:S12]  /*0b40*/  STL [R1+0x2c], R28 ;  /* 0x00002c1c01007387 */ /* 0x0009d80000100800 */
[----:B------:R-:W-:Y:S05]  /*0b50*/  @P0 BRA `(.L_x_883) ;  /* 0x0000011000000947 */ /* 0x000fea0003800000 */
[----:B------:R-:W-:-:S13]  /*0b60*/  ISETP.GE.AND P0, PT, R234, c[0x0][0x220], PT ;  /* 0x00008800ea007a0c */ /* 0x000fda0003f06270 */
[----:B------:R1:W-:Y:S01]  /*0b70*/  @P0 STS.128 [R203+0x800], RZ ;  /* 0x000800ffcb000388 */ /* 0x0003e20000000c00 */
        /* <DEDUP_REMOVED lines=15> */
.L_x_883:
[----:B------:R-:W-:Y:S05]  /*0c70*/  BSYNC B0 ;  /* 0x0000000000007941 */ /* 0x000fea0003800000 */
.L_x_882:
        /* <DEDUP_REMOVED lines=22> */
.L_x_885:
[----:B------:R-:W-:Y:S05]  /*0de0*/  BSYNC B0 ;  /* 0x0000000000007941 */ /* 0x000fea0003800000 */
.L_x_884:
        /* <DEDUP_REMOVED lines=22> */
.L_x_887:
[----:B------:R-:W-:Y:S05]  /*0f50*/  BSYNC B0 ;  /* 0x0000000000007941 */ /* 0x000fea0003800000 */
.L_x_886:
        /* <DEDUP_REMOVED lines=11> */
[----:B-1----:R-:W-:Y:S02]  /*1010*/  IMAD.X R0, RZ, RZ, R251, P0 ;  /* 0x000000ffff007224 */ /* 0x002fe400000e06fb */
        /* <DEDUP_REMOVED lines=10> */
.L_x_889:
[----:B------:R-:W-:Y:S05]  /*10c0*/  BSYNC B0 ;  /* 0x0000000000007941 */ /* 0x000fea0003800000 */
.L_x_888:
[----:B-1----:R-:W-:Y:S01]  /*10d0*/  IADD3 R0, R32, 0x50, RZ ;  /* 0x0000005020007810 */ /* 0x002fe20007ffe0ff */
        /* <DEDUP_REMOVED lines=21> */
.L_x_891:
[----:B------:R-:W-:Y:S05]  /*1230*/  BSYNC B0 ;  /* 0x0000000000007941 */ /* 0x000fea0003800000 */
.L_x_890:
        /* <DEDUP_REMOVED lines=22> */
.L_x_893:
[----:B------:R-:W-:Y:S05]  /*13a0*/  BSYNC B0 ;  /* 0x0000000000007941 */ /* 0x000fea0003800000 */
.L_x_892:
[----:B-1----:R-:W-:Y:S01]  /*13b0*/  IADD3 R0, R32, 0x70, RZ ;  /* 0x0000007020007810 */ /* 0x002fe20007ffe0ff */
[----:B------:R-:W-:Y:S01]  /*13c0*/  IMAD.MOV.U32 R221, RZ, RZ, c[0x0][0x198] ;  /* 0x00006600ffdd7624 */ /* 0x000fe200078e00ff */
[----:B------:R-:W-:Y:S01]  /*13d0*/  BSSY B0, `(.L_x_894) ;  /* 0x0000018000007945 */ /* 0x000fe20003800000 */
[----:B------:R-:W-:Y:S01]  /*13e0*/  IMAD.MOV.U32 R24, RZ, RZ, 0x6 ;  /* 0x00000006ff187424 */ /* 0x000fe200078e00ff */
[----:B------:R-:W-:Y:S01]  /*13f0*/  ISETP.GE.AND P0, PT, R0, R247, PT ;  /* 0x000000f70000720c */ /* 0x000fe20003f06270 */
[----:B------:R1:W-:Y:S01]  /*1400*/  STL [R1+0x38], R0 ;  /* 0x0000380001007387 */ /* 0x0003e20000100800 */
[C---:B------:R-:W-:Y:S02]  /*1410*/  IMAD.SHL.U32 R130, R221.reuse, 0x40, RZ ;  /* 0x00000040dd827824 */ /* 0x040fe400078e00ff */
[----:B------:R-:W-:-:S09]  /*1420*/  SHF.L.U64.HI R119, R221, R24, c[0x0][0x19c] ;  /* 0x00006700dd777619 */ /* 0x000fd20000010218 */
[----:B------:R-:W-:Y:S05]  /*1430*/  @P0 BRA `(.L_x_895) ;  /* 0x0000011000000947 */ /* 0x000fea0003800000 */
[----:B------:R-:W-:-:S13]  /*1440*/  ISETP.GE.AND P0, PT, R234, c[0x0][0x220], PT ;  /* 0x00008800ea007a0c */ /* 0x000fda0003f06270 */
[----:B------:R1:W-:Y:S01]  /*1450*/  @P0 STS.128 [R203+0x3800], RZ ;  /* 0x003800ffcb000388 */ /* 0x0003e20000000c00 */
[----:B------:R-:W-:Y:S05]  /*1460*/  @P0 BRA `(.L_x_895) ;  /* 0x000000e000000947 */ /* 0x000fea0003800000 */
[----:B------:R-:W-:Y:S01]  /*1470*/  IADD3 R6, P0, R250, 0x70, RZ ;  /* 0x00000070fa067810 */ /* 0x000fe20007f1e0ff */
[----:B------:R-:W-:Y:S01]  /*1480*/  IMAD.MOV.U32 R2, RZ, RZ, R8 ;  /* 0x000000ffff027224 */ /* 0x000fe200078e0008 */
[----:B------:R-:W-:-:S03]  /*1490*/  MOV R3, R7 ;  /* 0x0000000700037202 */ /* 0x000fc60000000f00 */
[----:B-1----:R-:W-:Y:S02]  /*14a0*/  IMAD.X R0, RZ, RZ, R251, P0 ;  /* 0x000000ffff007224 */ /* 0x002fe400000e06fb */
[----:B---3--:R-:W-:-:S04]  /*14b0*/  IMAD.WIDE.U32 R4, R6, c[0x0][0x190], R2 ;  /* 0x0000640006047a25 */ /* 0x008fc800078e0002 */
        /* <DEDUP_REMOVED lines=9> */
.L_x_895:
[----:B------:R-:W-:Y:S05]  /*1550*/  BSYNC B0 ;  /* 0x0000000000007941 */ /* 0x000fea0003800000 */
.L_x_894:
[----:B-1----:R-:W-:Y:S01]  /*1560*/  IMAD R0, R33, c[0x0][0x198], RZ ;  /* 0x0000660021007a24 */ /* 0x002fe200078e02ff */
[----:B------:R-:W-:Y:S01]  /*1570*/  LEA.HI R17, R17, R21, RZ, 0x4 ;  /* 0x0000001511117211 */ /* 0x000fe200078f20ff */
[----:B---3--:R-:W-:Y:S01]  /*1580*/  IMAD.WIDE.U32 R4, R32, c[0x0][0x198], R234 ;  /* 0x0000660020047a25 */ /* 0x008fe200078e00ea */
[----:B------:R-:W-:Y:S01]  /*1590*/  IADD3 R40, R216, -0x1, RZ ;  /* 0xffffffffd8287810 */ /* 0x000fe20007ffe0ff */
[----:B------:R-:W-:Y:S01]  /*15a0*/  BSSY B0, `(.L_x_896) ;  /* 0x0000036000007945 */ /* 0x000fe20003800000 */
[----:B------:R-:W-:Y:S01]  /*15b0*/  MOV R25, 0x10 ;  /* 0x0000001000197802 */ /* 0x000fe20000000f00 */
[----:B------:R-:W-:Y:S01]  /*15c0*/  IMAD R6, R32, c[0x0][0x19c], R0 ;  /* 0x0000670020067a24 */ /* 0x000fe200078e0200 */
[----:B------:R-:W-:Y:S01]  /*15d0*/  IADD3 R4, P0, R14, R4, RZ ;  /* 0x000000040e047210 */ /* 0x000fe20007f1e0ff */
[----:B------:R-:W-:Y:S01]  /*15e0*/  IMAD R7, R33, c[0x0][0x1a0], RZ ;  /* 0x0000680021077a24 */ /* 0x000fe200078e02ff */
[----:B------:R-:W-:Y:S01]  /*15f0*/  LOP3.LUT R0, R17, 0xfffffff0, RZ, 0xc0, !PT ;  /* 0xfffffff011007812 */ /* 0x000fe200078ec0ff */
[----:B------:R-:W-:Y:S01]  /*1600*/  IMAD.WIDE.U32 R2, R32, c[0x0][0x1a0], R234 ;  /* 0x0000680020027a25 */ /* 0x000fe200078e00ea */
[----:B------:R-:W-:-:S02]  /*1610*/  IADD3.X R5, R15, R5, R6, P0, !PT ;  /* 0x000000050f057210 */ /* 0x000fc400007fe406 */
[----:B------:R-:W-:Y:S01]  /*1620*/  SHF.R.S32.HI R15, RZ, 0x1f, R40 ;  /* 0x0000001fff0f7819 */ /* 0x000fe20000011428 */
[----:B------:R-:W-:Y:S01]  /*1630*/  IMAD R6, R32, c[0x0][0x1a4], R7 ;  /* 0x0000690020067a24 */ /* 0x000fe200078e0207 */
[----:B------:R-:W-:Y:S01]  /*1640*/  IADD3 R2, P0, R12, R2, RZ ;  /* 0x000000020c027210 */ /* 0x000fe20007f1e0ff */
[----:B------:R-:W-:Y:S01]  /*1650*/  IMAD R8, R11, c[0x0][0x1b0], RZ ;  /* 0x00006c000b087a24 */ /* 0x000fe200078e02ff */
[----:B------:R-:W-:Y:S01]  /*1660*/  MOV R179, R40 ;  /* 0x0000002800b37202 */ /* 0x000fe20000000f00 */
[----:B------:R-:W-:Y:S01]  /*1670*/  IMAD.WIDE.U32 R226, R10, c[0x0][0x1b0], R4 ;  /* 0x00006c000ae27a25 */ /* 0x000fe200078e0004 */
[----:B------:R-:W-:-:S03]  /*1680*/  IADD3.X R3, R13, R3, R6, P0, !PT ;  /* 0x000000030d037210 */ /* 0x000fc600007fe406 */
[C---:B------:R-:W-:Y:S01]  /*1690*/  IMAD R8, R10.reuse, c[0x0][0x1b4], R8 ;  /* 0x00006d000a087a24 */ /* 0x040fe200078e0208 */
[----:B------:R1:W-:Y:S01]  /*16a0*/  STL.64 [R1+0x18], R226 ;  /* 0x000018e201007387 */ /* 0x0003e20000100a00 */
[----:B------:R-:W-:Y:S02]  /*16b0*/  IMAD.IADD R0, R21, 0x1, -R0 ;  /* 0x0000000115007824 */ /* 0x000fe400078e0a00 */
[----:B------:R-:W-:Y:S01]  /*16c0*/  IMAD.WIDE.U32 R30, R10, c[0x0][0x1b8], R2 ;  /* 0x00006e000a1e7a25 */ /* 0x000fe200078e0002 */
[----:B------:R-:W-:Y:S02]  /*16d0*/  LOP3.LUT R2, R16, 0xffffffe0, RZ, 0xc0, !PT ;  /* 0xffffffe010027812 */ /* 0x000fe400078ec0ff */
[----:B------:R-:W-:Y:S01]  /*16e0*/  SHF.R.S32.HI R9, RZ, 0x1f, R0 ;  /* 0x0000001fff097819 */ /* 0x000fe20000011400 */
[----:B------:R-:W-:Y:S01]  /*16f0*/  IMAD.IADD R225, R227, 0x1, R8 ;  /* 0x00000001e3e17824 */ /* 0x000fe200078e0208 */
[----:B------:R1:W-:Y:S01]  /*1700*/  STL.64 [R1+0x20], R30 ;  /* 0x0000201e01007387 */ /* 0x0003e20000100a00 */
[----:B------:R-:W-:Y:S01]  /*1710*/  IMAD.MOV.U32 R224, RZ, RZ, R226 ;  /* 0x000000ffffe07224 */ /* 0x000fe200078e00e2 */
[----:B------:R-:W-:Y:S01]  /*1720*/  LEA.HI R6, R9, R0, RZ, 0x3 ;  /* 0x0000000009067211 */ /* 0x000fe200078f18ff */
[----:B------:R-:W-:-:S02]  /*1730*/  IMAD R7, R11, c[0x0][0x1b8], RZ ;  /* 0x00006e000b077a24 */ /* 0x000fc400078e02ff */
[----:B------:R-:W-:Y:S01]  /*1740*/  IMAD R14, R40, -0x40, R41 ;  /* 0xffffffc0280e7824 */ /* 0x000fe200078e0229 */
[----:B------:R1:W-:Y:S01]  /*1750*/  STL.64 [R1+0x8], R224 ;  /* 0x000008e001007387 */ /* 0x0003e20000100a00 */
[----:B------:R-:W-:Y:S01]  /*1760*/  IMAD R9, R10, c[0x0][0x1bc], R7 ;  /* 0x00006f000a097a24 */ /* 0x000fe200078e0207 */
[----:B------:R-:W-:Y:S01]  /*1770*/  LOP3.LUT R7, R6, 0xfffffff8, RZ, 0xc0, !PT ;  /* 0xfffffff806077812 */ /* 0x000fe200078ec0ff */
[----:B------:R-:W-:Y:S01]  /*1780*/  IMAD.MOV.U32 R4, RZ, RZ, 0x20 ;  /* 0x00000020ff047424 */ /* 0x000fe200078e00ff */
[----:B------:R-:W-:Y:S01]  /*1790*/  ISETP.GE.AND P0, PT, R32, R14, PT ;  /* 0x0000000e2000720c */ /* 0x000fe20003f06270 */
[----:B------:R-:W-:Y:S01]  /*17a0*/  IMAD.IADD R12, R21, 0x1, -R2 ;  /* 0x00000001150c7824 */ /* 0x000fe200078e0a02 */
[----:B------:R-:W-:Y:S01]  /*17b0*/  IADD3 R13, R0, -R7, RZ ;  /* 0x80000007000d7210 */ /* 0x000fe20007ffe0ff */
[----:B------:R-:W-:Y:S01]  /*17c0*/  IMAD R0, R119, R40, RZ ;  /* 0x0000002877007224 */ /* 0x000fe200078e02ff */
[----:B------:R-:W-:Y:S02]  /*17d0*/  IADD3 R249, R31, R9, RZ ;  /* 0x000000091ff97210 */ /* 0x000fe40007ffe0ff */
[----:B------:R-:W-:Y:S01]  /*17e0*/  R2P PR, R13, 0x6 ;  /* 0x000000060d007804 */ /* 0x000fe20000000000 */
[-C--:B------:R-:W-:Y:S01]  /*17f0*/  IMAD R8, R15, R130.reuse, R0 ;  /* 0x000000820f087224 */ /* 0x080fe200078e0200 */
[----:B------:R-:W-:Y:S01]  /*1800*/  SHF.L.U32 R0, R6, 0x6, RZ ;  /* 0x0000000606007819 */ /* 0x000fe200000006ff */
[----:B------:R-:W-:-:S02]  /*1810*/  IMAD.WIDE.U32 R6, R40, R130, R224 ;  /* 0x0000008228067225 */ /* 0x000fc400078e00e0 */
[----:B------:R-:W-:Y:S02]  /*1820*/  SEL R4, R4, 0xffffffe0, !P2 ;  /* 0xffffffe004047807 */ /* 0x000fe40005000000 */
[----:B------:R-:W-:Y:S01]  /*1830*/  LOP3.LUT R16, R0, 0xfffffe00, RZ, 0xc0, !PT ;  /* 0xfffffe0000107812 */ /* 0x000fe200078ec0ff */
[----:B------:R-:W-:Y:S01]  /*1840*/  IMAD.IADD R9, R7, 0x1, R8 ;  /* 0x0000000107097824 */ /* 0x000fe200078e0208 */
        /* <DEDUP_REMOVED lines=11> */
.L_x_897:
[----:B------:R-:W-:Y:S05]  /*1900*/  BSYNC B0 ;  /* 0x0000000000007941 */ /* 0x000fea0003800000 */
.L_x_896:
        /* <DEDUP_REMOVED lines=16> */
.L_x_899:
[----:B------:R-:W-:Y:S05]  /*1a10*/  BSYNC B0 ;  /* 0x0000000000007941 */ /* 0x000fea0003800000 */
.L_x_898:
        /* <DEDUP_REMOVED lines=15> */
.L_x_901:
[----:B------:R-:W-:Y:S05]  /*1b10*/  BSYNC B0 ;  /* 0x0000000000007941 */ /* 0x000fea0003800000 */
.L_x_900:
        /* <DEDUP_REMOVED lines=20> */
.L_x_903:
[----:B------:R-:W-:Y:S05]  /*1c60*/  BSYNC B0 ;  /* 0x0000000000007941 */ /* 0x000fea0003800000 */
.L_x_902:
[----:B------:R-:W0:Y:S01]  /*1c70*/  LDGDEPBAR ;  /* 0x00000000000079af */ /* 0x000e220000000000 */
[----:B------:R-:W-:Y:S01]  /*1c80*/  SHF.R.S32.HI R8, RZ, 0x4, R17 ;  /* 0x00000004ff087819 */ /* 0x000fe20000011411 */
[----:B------:R-:W-:Y:S01]  /*1c90*/  IMAD.SHL.U32 R0, R20, 0x40, RZ ;  /* 0x0000004014007824 */ /* 0x000fe200078e00ff */
[C---:B------:R-:W-:Y:S01]  /*1ca0*/  ISETP.GE.AND P0, PT, R32.reuse, R14, PT ;  /* 0x0000000e2000720c */ /* 0x040fe20003f06270 */
[----:B------:R-:W-:Y:S01]  /*1cb0*/  IMAD.SHL.U32 R3, R32, 0x8, RZ ;  /* 0x0000000820037824 */ /* 0x000fe200078e00ff */
[----:B------:R-:W-:Y:S01]  /*1cc0*/  LEA.HI R5, R17, R8, RZ, 0x1 ;  /* 0x0000000811057211 */ /* 0x000fe200078f08ff */
[----:B------:R-:W-:Y:S01]  /*1cd0*/  IMAD.MOV.U32 R248, RZ, RZ, R30 ;  /* 0x000000fffff87224 */ /* 0x000fe200078e001e */
[----:B------:R-:W-:Y:S01]  /*1ce0*/  LOP3.LUT R0, R0, 0x1c0, RZ, 0xc0, !PT ;  /* 0x000001c000007812 */ /* 0x000fe200078ec0ff */
[----:B------:R-:W-:Y:S01]  /*1cf0*/  IMAD.SHL.U32 R21, R21, 0x2, RZ ;  /* 0x0000000215157824 */ /* 0x000fe200078e00ff */
[----:B-1----:R-:W-:Y:S01]  /*1d00*/  SHF.R.S32.HI R7, RZ, 0x1f, R12 ;  /* 0x0000001fff077819 */ /* 0x002fe2000001140c */
[----:B------:R-:W-:Y:S01]  /*1d10*/  BSSY B0, `(.L_x_904) ;  /* 0x000002b000007945 */ /* 0x000fe20003800000 */
[----:B------:R-:W-:-:S02]  /*1d20*/  LOP3.LUT R5, R5, 0xfffffffe, RZ, 0xc0, !PT ;  /* 0xfffffffe05057812 */ /* 0x000fc400078ec0ff */
[----:B------:R-:W-:Y:S01]  /*1d30*/  LOP3.LUT R6, R0, 0x8, R3, 0xf8, !PT ;  /* 0x0000000800067812 */ /* 0x000fe200078ef803 */
[----:B------:R-:W-:Y:S01]  /*1d40*/  IMAD.SHL.U32 R3, R13, 0x40, RZ ;  /* 0x000000400d037824 */ /* 0x000fe200078e00ff */
[----:B------:R-:W-:Y:S01]  /*1d50*/  SHF.R.U32.HI R0, RZ, 0x3, R0 ;  /* 0x00000003ff007819 */ /* 0x000fe20000011600 */
[----:B------:R-:W-:Y:S01]  /*1d60*/  IMAD.IADD R5, R8, 0x1, -R5 ;  /* 0x0000000108057824 */ /* 0x000fe200078e0a05 */
[----:B------:R-:W-:Y:S01]  /*1d70*/  LEA.HI R7, R7, R12, RZ, 0x2 ;  /* 0x0000000c07077211 */ /* 0x000fe200078f10ff */
[----:B------:R-:W-:Y:S01]  /*1d80*/  IMAD R8, R233, R40, RZ ;  /* 0x00000028e9087224 */ /* 0x000fe200078e02ff */
[----:B------:R-:W-:Y:S01]  /*1d90*/  LOP3.LUT R9, R6, R0, RZ, 0x3c, !PT ;  /* 0x0000000006097212 */ /* 0x000fe200078e3cff */
[----:B------:R-:W-:Y:S01]  /*1da0*/  IMAD R6, R19, 0x10, R23 ;  /* 0x0000001013067824 */ /* 0x000fe200078e0217 */
[----:B------:R-:W-:Y:S01]  /*1db0*/  LOP3.LUT R0, R3, 0x1c0, RZ, 0xc0, !PT ;  /* 0x000001c003007812 */ /* 0x000fe200078ec0ff */
[----:B------:R-:W-:Y:S01]  /*1dc0*/  IMAD.SHL.U32 R3, R5, 0x8, RZ ;  /* 0x0000000805037824 */ /* 0x000fe200078e00ff */
[----:B------:R-:W-:Y:S01]  /*1dd0*/  SHF.R.S32.HI R7, RZ, 0x2, R7 ;  /* 0x00000002ff077819 */ /* 0x000fe20000011407 */
[----:B------:R-:W-:-:S04]  /*1de0*/  DEPBAR.LE SB0, 0x0 ;  /* 0x000080000000791a */ /* 0x000fc80000000000 */
[----:B------:R-:W-:Y:S01]  /*1df0*/  BAR.SYNC.DEFER_BLOCKING 0x0 ;  /* 0x0000000000007b1d */ /* 0x000fe20000010000 */
[----:B------:R-:W-:Y:S01]  /*1e00*/  IADD3 R6, R6, 0x1, R7 ;  /* 0x0000000106067810 */ /* 0x000fe20007ffe007 */
[----:B------:R-:W-:Y:S01]  /*1e10*/  IMAD R10, R15, R232, R8 ;  /* 0x000000e80f0a7224 */ /* 0x000fe200078e0208 */
[----:B------:R-:W-:Y:S02]  /*1e20*/  LOP3.LUT P1, RZ, R20, 0x2, RZ, 0xc0, !PT ;  /* 0x0000000214ff7812 */ /* 0x000fe4000782c0ff */
[----:B------:R-:W-:Y:S01]  /*1e30*/  IADD3 R12, R41, R6, -R18 ;  /* 0x00000006290c7210 */ /* 0x000fe20007ffe812 */
[----:B------:R1:W-:Y:S01]  /*1e40*/  STL [R1+0x34], R7 ;  /* 0x0000340701007387 */ /* 0x0003e20000100800 */
[----:B------:R-:W-:Y:S02]  /*1e50*/  LOP3.LUT R228, R21, 0x6, RZ, 0xc0, !PT ;  /* 0x0000000615e47812 */ /* 0x000fe400078ec0ff */
[----:B------:R-:W-:Y:S01]  /*1e60*/  IADD3 R42, R12, c[0x0][0x2e8], RZ ;  /* 0x0000ba000c2a7a10 */ /* 0x000fe20007ffe0ff */
[----:B------:R2:W-:Y:S01]  /*1e70*/  @P0 STS.128 [R203+0x6000], RZ ;  /* 0x006000ffcb000388 */ /* 0x0005e20000000c00 */
[----:B-1----:R-:W-:Y:S01]  /*1e80*/  LOP3.LUT R7, R0, 0x8, R3, 0xf8, !PT ;  /* 0x0000000800077812 */ /* 0x002fe200078ef803 */
[----:B------:R-:W-:Y:S01]  /*1e90*/  IMAD R3, R5, 0x200, R9 ;  /* 0x0000020005037824 */ /* 0x000fe200078e0209 */
[----:B------:R-:W-:Y:S01]  /*1ea0*/  SHF.R.U32.HI R0, RZ, 0x3, R0 ;  /* 0x00000003ff007819 */ /* 0x000fe20000011600 */
[----:B------:R-:W-:-:S02]  /*1eb0*/  IMAD R5, R19, 0x400, R16 ;  /* 0x0000040013057824 */ /* 0x000fc400078e0210 */
[----:B------:R-:W-:Y:S01]  /*1ec0*/  IMAD.WIDE.U32 R8, R40, R232, R248 ;  /* 0x000000e828087225 */ /* 0x000fe200078e00f8 */
[----:B------:R-:W-:-:S03]  /*1ed0*/  LOP3.LUT R0, R7, R0, RZ, 0x3c, !PT ;  /* 0x0000000007007212 */ /* 0x000fc600078e3cff */
[----:B------:R-:W-:Y:S02]  /*1ee0*/  IMAD.IADD R11, R9, 0x1, R10 ;  /* 0x00000001090b7824 */ /* 0x000fe400078e020a */
[----:B------:R-:W-:Y:S02]  /*1ef0*/  IMAD.IADD R5, R0, 0x1, R5 ;  /* 0x0000000100057824 */ /* 0x000fe400078e0205 */
        /* <DEDUP_REMOVED lines=12> */
.L_x_905:
[----:B------:R-:W-:Y:S05]  /*1fc0*/  BSYNC B0 ;  /* 0x0000000000007941 */ /* 0x000fea0003800000 */
.L_x_904:
[----:B------:R-:W-:Y:S01]  /*1fd0*/  ISETP.GE.AND P0, PT, R28, R14, PT ;  /* 0x0000000e1c00720c */ /* 0x000fe20003f06270 */
[----:B------:R-:W-:Y:S01]  /*1fe0*/  BSSY B0, `(.L_x_906) ;  /* 0x0000010000007945 */ /* 0x000fe20003800000 */
[C---:B------:R-:W-:Y:S01]  /*1ff0*/  SHF.L.U64.HI R230, R229.reuse, R22, c[0x0][0x1a4] ;  /* 0x00006900e5e67619 */ /* 0x040fe20000010216 */
[----:B------:R-:W-:-:S10]  /*2000*/  IMAD.SHL.U32 R231, R229, 0x10, RZ ;  /* 0x00000010e5e77824 */ /* 0x000fd400078e00ff */
[----:B------:R1:W-:Y:S01]  /*2010*/  @P0 STS.128 [R203+0x6800], RZ ;  /* 0x006800ffcb000388 */ /* 0x0003e20000000c00 */
[----:B------:R-:W-:Y:S05]  /*2020*/  @P0 BRA `(.L_x_907) ;  /* 0x000000b000000947 */ /* 0x000fea0003800000 */
[----:B------:R-:W-:-:S13]  /*2030*/  ISETP.GE.AND P0, PT, R234, c[0x0][0x220], PT ;  /* 0x00008800ea007a0c */ /* 0x000fda0003f06270 */
[----:B------:R1:W-:Y:S01]  /*2040*/  @P0 STS.128 [R203+0x6800], RZ ;  /* 0x006800ffcb000388 */ /* 0x0003e20000000c00 */
[----:B------:R-:W-:Y:S05]  /*2050*/  @P0 BRA `(.L_x_907) ;  /* 0x0000008000000947 */ /* 0x000fea0003800000 */
[----:B------:R-:W-:-:S05]  /*2060*/  IADD3 R7, P0, R231, R8, RZ ;  /* 0x00000008e7077210 */ /* 0x000fca0007f1e0ff */
[----:B-1----:R-:W-:Y:S01]  /*2070*/  IMAD.X R13, R230, 0x1, R11, P0 ;  /* 0x00000001e60d7824 */ /* 0x002fe200000e060b */
[----:B------:R-:W-:-:S04]  /*2080*/  LEA R12, P0, R7, c[0x0][0x170], 0x1 ;  /* 0x00005c00070c7a11 */ /* 0x000fc800078008ff */
[----:B------:R-:W-:-:S05]  /*2090*/  LEA.HI.X R13, R7, c[0x0][0x174], R13, 0x1, P0 ;  /* 0x00005d00070d7a11 */ /* 0x000fca00000f0c0d */
[----:B------:R-:W-:Y:S01]  /*20a0*/  @!PT LDS RZ, [RZ] ;  /* 0x00000000fffff984 */ /* 0x000fe20000000800 */
[----:B------:R-:W-:Y:S01]  /*20b0*/  @!PT LDS RZ, [RZ] ;  /* 0x00000000fffff984 */ /* 0x000fe20000000800 */
[----:B------:R-:W-:Y:S01]  /*20c0*/  @!PT LDS RZ, [RZ] ;  /* 0x00000000fffff984 */ /* 0x000fe20000000800 */
[----:B------:R1:W-:Y:S04]  /*20d0*/  LDGSTS.E.BYPASS.LTC128B.128 [R203+0x6800], [R12.64] ;  /* 0x068000000ccb7fae */ /* 0x0003e8000b901d46 */
.L_x_907:
[----:B------:R-:W-:Y:S05]  /*20e0*/  BSYNC B0 ;  /* 0x0000000000007941 */ /* 0x000fea0003800000 */
.L_x_906:
        /* <DEDUP_REMOVED lines=16> */
.L_x_909:
[----:B------:R-:W-:Y:S05]  /*21f0*/  BSYNC B0 ;  /* 0x0000000000007941 */ /* 0x000fea0003800000 */
.L_x_908:
        /* <DEDUP_REMOVED lines=18> */
.L_x_911:
[----:B------:R-:W-:Y:S05]  /*2320*/  BSYNC B0 ;  /* 0x0000000000007941 */ /* 0x000fea0003800000 */
.L_x_910:
[----:B------:R-:W-:Y:S01]  /*2330*/  IMAD.SHL.U32 R195, R5, 0x2, RZ ;  /* 0x0000000205c37824 */ /* 0x000fe200078e00ff */
[----:B------:R-:W-:Y:S01]  /*2340*/  LOP3.LUT P0, RZ, R20, 0x4, RZ, 0xc0, !PT ;  /* 0x0000000414ff7812 */ /* 0x000fe2000780c0ff */
[----:B------:R-:W-:Y:S01]  /*2350*/  IMAD.SHL.U32 R188, R3, 0x2, RZ ;  /* 0x0000000203bc7824 */ /* 0x000fe200078e00ff */
[----:B------:R-:W-:Y:S01]  /*2360*/  IADD3 R5, R42, 0x40, RZ ;  /* 0x000000402a057810 */ /* 0x000fe20007ffe0ff */
[--C-:B------:R-:W-:Y:S01]  /*2370*/  IMAD R198, R2, 0x2, R195.reuse ;  /* 0x0000000202c67824 */ /* 0x100fe200078e02c3 */
[----:B------:R-:W-:Y:S01]  /*2380*/  LDSM.16.M88.4 R16, [R195] ;  /* 0x00000000c310783b */ /* 0x000fe20000000200 */
[----:B------:R-:W-:Y:S01]  /*2390*/  IMAD R194, R0, 0x2, R188 ;  /* 0x0000000200c27824 */ /* 0x000fe200078e02bc */
[----:B------:R-:W-:Y:S01]  /*23a0*/  IADD3 R3, R188, 0x4000, RZ ;  /* 0x00004000bc037810 */ /* 0x000fe20007ffe0ff */
[----:B------:R-:W-:Y:S01]  /*23b0*/  IMAD R196, R4, 0x2, R195 ;  /* 0x0000000204c47824 */ /* 0x000fe200078e02c3 */
[----:B------:R-:W5:Y:S01]  /*23c0*/  LDSM.16.M88.4 R44, [R188+0x4000] ;  /* 0x00400000bc2c783b */ /* 0x000f620000000200 */
[----:B------:R-:W-:-:S02]  /*23d0*/  IADD3 R199, R188, 0x4040, RZ ;  /* 0x00004040bcc77810 */ /* 0x000fc40007ffe0ff */
[----:B------:R-:W-:Y:S01]  /*23e0*/  IMAD R197, R2, 0x2, R196 ;  /* 0x0000000202c57824 */ /* 0x000fe200078e02c4 */
[----:B-1----:R-:W1:Y:S01]  /*23f0*/  LDSM.16.M88.4 R12, [R195+0x2000] ;  /* 0x00200000c30c783b */ /* 0x002e620000000200 */
[----:B------:R-:W-:Y:S02]  /*2400*/  @P0 IADD3 R199, R3, -0x40, RZ ;  /* 0xffffffc003c70810 */ /* 0x000fe40007ffe0ff */
[C---:B------:R-:W-:Y:S01]  /*2410*/  IADD3 R3, R42.reuse, 0x8, RZ ;  /* 0x000000082a037810 */ /* 0x040fe20007ffe0ff */
[----:B------:R-:W-:Y:S01]  /*2420*/  LDSM.16.M88.4 R8, [R198] ;  /* 0x00000000c608783b */ /* 0x000fe20000000200 */
[----:B------:R-:W-:Y:S01]  /*2430*/  IADD3 R7, R42, 0x48, RZ ;  /* 0x000000482a077810 */ /* 0x000fe20007ffe0ff */
[----:B------:R-:W-:Y:S01]  /*2440*/  IMAD R193, R0, 0x2, R199 ;  /* 0x0000000200c17824 */ /* 0x000fe200078e02c7 */
[C---:B------:R-:W-:Y:S01]  /*2450*/  IADD3 R202, R199.reuse, 0x800, RZ ;  /* 0x00000800c7ca7810 */ /* 0x040fe20007ffe0ff */
[----:B------:R-:W2:Y:S01]  /*2460*/  LDSM.16.M88.4 R48, [R194+0x4000] ;  /* 0x00400000c230783b */ /* 0x000ea20000000200 */
[----:B------:R-:W-:-:S02]  /*2470*/  IADD3 R201, R199, 0x1000, RZ ;  /* 0x00001000c7c97810 */ /* 0x000fc40007ffe0ff */
[----:B------:R-:W-:Y:S01]  /*2480*/  IADD3 R200, R199, 0x1800, RZ ;  /* 0x00001800c7c87810 */ /* 0x000fe20007ffe0ff */
[----:B------:R-:W3:Y:S04]  /*2490*/  LDSM.16.M88.4 R36, [R198+0x2000] ;  /* 0x00200000c624783b */ /* 0x000ee80000000200 */
[----:B------:R-:W-:Y:S04]  /*24a0*/  LDSM.16.M88.4 R32, [R196] ;  /* 0x00000000c420783b */ /* 0x000fe80000000200 */
[----:B------:R-:W4:Y:S04]  /*24b0*/  LDSM.16.M88.4 R56, [R199] ;  /* 0x00000000c738783b */ /* 0x000f280000000200 */
[----:B----4-:R-:W4:Y:S04]  /*24c0*/  LDSM.16.M88.4 R28, [R196+0x2000] ;  /* 0x00200000c41c783b */ /* 0x010f280000000200 */
[----:B------:R-:W-:Y:S04]  /*24d0*/  LDSM.16.M88.4 R64, [R188+0x4800] ;  /* 0x00480000bc40783b */ /* 0x000fe80000000200 */
[----:B------:R-:W-:Y:S01]  /*24e0*/  LDSM.16.M88.4 R24, [R197] ;  /* 0x00000000c518783b */ /* 0x000fe20000000200 */
[-C--:B-----5:R-:W-:Y:S03]  /*24f0*/  HMMA.16816.F32 R20, R16, R44.reuse, RZ ;  /* 0x0000002c1014723c */ /* 0x0a0fe600000018ff */
[----:B------:R-:W5:Y:S04]  /*2500*/  LDSM.16.M88.4 R60, [R193] ;  /* 0x00000000c13c783b */ /* 0x000f680000000200 */
[----:B------:R-:W0:Y:S01]  /*2510*/  LDGDEPBAR ;  /* 0x00000000000079af */ /* 0x000e220000000000 */
[----:B-1----:R-:W-:Y:S08]  /*2520*/  HMMA.16816.F32 R52, R12, R44, RZ ;  /* 0x0000002c0c34723c */ /* 0x002ff000000018ff */
[----:B------:R-:W-:Y:S08]  /*2530*/  HMMA.16816.F32 R76, R16, R46, RZ ;  /* 0x0000002e104c723c */ /* 0x000ff000000018ff */
[-C--:B--2---:R-:W-:Y:S01]  /*2540*/  HMMA.16816.F32 R68, R8, R48.reuse, R20 ;  /* 0x000000300844723c */ /* 0x084fe20000001814 */
[----:B------:R-:W1:Y:S07]  /*2550*/  LDSM.16.M88.4 R20, [R197+0x2000] ;  /* 0x00200000c514783b */ /* 0x000e6e0000000200 */
[----:B---3--:R-:W-:Y:S08]  /*2560*/  HMMA.16816.F32 R52, R36, R48, R52 ;  /* 0x000000302434723c */ /* 0x008ff00000001834 */
[----:B------:R-:W-:Y:S08]  /*2570*/  HMMA.16816.F32 R76, R8, R50, R76 ;  /* 0x00000032084c723c */ /* 0x000ff0000000184c */
[----:B------:R-:W-:Y:S08]  /*2580*/  HMMA.16816.F32 R72, R32, R56, R68 ;  /* 0x000000382048723c */ /* 0x000ff00000001844 */
[----:B------:R-:W-:Y:S08]  /*2590*/  HMMA.16816.F32 R68, R12, R46, RZ ;  /* 0x0000002e0c44723c */ /* 0x000ff000000018ff */
[----:B----4-:R-:W-:Y:S01]  /*25a0*/  HMMA.16816.F32 R44, R28, R56, R52 ;  /* 0x000000381c2c723c */ /* 0x010fe20000001834 */
[----:B------:R-:W2:Y:S07]  /*25b0*/  LDSM.16.M88.4 R52, [R194+0x4800] ;  /* 0x00480000c234783b */ /* 0x000eae0000000200 */
[----:B-----5:R-:W-:Y:S08]  /*25c0*/  HMMA.16816.F32 R84, R24, R60, R72 ;  /* 0x0000003c1854723c */ /* 0x020ff00000001848 */
[----:B------:R-:W-:Y:S08]  /*25d0*/  HMMA.16816.F32 R48, R36, R50, R68 ;  /* 0x000000322430723c */ /* 0x000ff00000001844 */
[----:B------:R-:W-:Y:S08]  /*25e0*/  HMMA.16816.F32 R68, R12, R64, RZ ;  /* 0x000000400c44723c */ /* 0x000ff000000018ff */
[----:B-1----:R-:W-:Y:S01]  /*25f0*/  HMMA.16816.F32 R88, R20, R60, R44 ;  /* 0x0000003c1458723c */ /* 0x002fe2000000182c */
[----:B------:R-:W-:-:S02]  /*2600*/  FMUL.FTZ R84, R84, c[0x0][0x2ec] ;  /* 0x0000bb0054547a20 */ /* 0x000fc40000410000 */
[----:B------:R-:W-:Y:S02]  /*2610*/  FMUL.FTZ R85, R85, c[0x0][0x2ec] ;  /* 0x0000bb0055557a20 */ /* 0x000fe40000410000 */
[----:B------:R-:W-:Y:S01]  /*2620*/  FMUL.FTZ R86, R86, c[0x0][0x2ec] ;  /* 0x0000bb0056567a20 */ /* 0x000fe20000410000 */
[----:B------:R-:W-:Y:S01]  /*2630*/  MUFU.TANH R118, R84 ;  /* 0x0000005400767308 */ /* 0x000fe20000002400 */
[----:B------:R-:W-:Y:S01]  /*2640*/  FMUL.FTZ R87, R87, c[0x0][0x2ec] ;  /* 0x0000bb0057577a20 */ /* 0x000fe20000410000 */
[----:B------:R-:W-:Y:S06]  /*2650*/  HMMA.16816.F32 R72, R16, R64, RZ ;  /* 0x000000401048723c */ /* 0x000fec00000018ff */
[----:B------:R-:W-:Y:S02]  /*2660*/  MUFU.TANH R114, R85 ;  /* 0x0000005500727308 */ /* 0x000fe40000002400 */
[-C--:B------:R-:W-:Y:S06]  /*2670*/  HMMA.16816.F32 R44, R32, R58.reuse, R76 ;  /* 0x0000003a202c723c */ /* 0x080fec000000184c */
[----:B------:R-:W-:Y:S02]  /*2680*/  MUFU.TANH R117, R86 ;  /* 0x0000005600757308 */ /* 0x000fe40000002400 */
[----:B------:R-:W-:Y:S01]  /*2690*/  HMMA.16816.F32 R56, R28, R58, R48 ;  /* 0x0000003a1c38723c */ /* 0x000fe20000001830 */
[----:B------:R-:W1:Y:S01]  /*26a0*/  LDSM.16.M88.4 R48, [R199+0x800] ;  /* 0x00080000c730783b */ /* 0x000e620000000200 */
[----:B------:R-:W-:-:S02]  /*26b0*/  FMUL.FTZ R88, R88, c[0x0][0x2ec] ;  /* 0x0000bb0058587a20 */ /* 0x000fc40000410000 */
[----:B------:R-:W-:Y:S02]  /*26c0*/  FMUL.FTZ R89, R89, c[0x0][0x2ec] ;  /* 0x0000bb0059597a20 */ /* 0x000fe40000410000 */
[----:B------:R3:W4:Y:S01]  /*26d0*/  MUFU.TANH R113, R87 ;  /* 0x0000005700717308 */ /* 0x0007220000002400 */
[----:B------:R-:W-:Y:S01]  /*26e0*/  FMUL.FTZ R90, R90, c[0x0][0x2ec] ;  /* 0x0000bb005a5a7a20 */ /* 0x000fe20000410000 */
[----:B--2---:R-:W-:Y:S01]  /*26f0*/  HMMA.16816.F32 R76, R36, R52, R68 ;  /* 0x00000034244c723c */ /* 0x004fe20000001844 */
[----:B------:R-:W-:-:S05]  /*2700*/  FMUL.FTZ R91, R91, c[0x0][0x2ec] ;  /* 0x0000bb005b5b7a20 */ /* 0x000fca0000410000 */
[----:B------:R-:W-:Y:S02]  /*2710*/  MUFU.TANH R116, R88 ;  /* 0x0000005800747308 */ /* 0x000fe40000002400 */
[----:B------:R-:W-:Y:S06]  /*2720*/  HMMA.16816.F32 R80, R8, R52, R72 ;  /* 0x000000340850723c */ /* 0x000fec0000001848 */
[----:B------:R-:W2:Y:S02]  /*2730*/  MUFU.TANH R112, R89 ;  /* 0x0000005900707308 */ /* 0x000ea40000002400 */
[-C--:B------:R-:W-:Y:S01]  /*2740*/  HMMA.16816.F32 R72, R24, R62.reuse, R44 ;  /* 0x0000003e1848723c */ /* 0x080fe2000000182c */
[----:B------:R-:W5:Y:S05]  /*2750*/  LDSM.16.M88.4 R44, [R193+0x800] ;  /* 0x00080000c12c783b */ /* 0x000f6a0000000200 */
[----:B------:R-:W-:Y:S02]  /*2760*/  MUFU.TANH R115, R90 ;  /* 0x0000005a00737308 */ /* 0x000fe40000002400 */
[----:B---3--:R-:W-:Y:S01]  /*2770*/  HMMA.16816.F32 R84, R20, R62, R56 ;  /* 0x0000003e1454723c */ /* 0x008fe20000001838 */
[----:B------:R-:W3:Y:S05]  /*2780*/  LDSM.16.M88.4 R56, [R188+0x5000] ;  /* 0x00500000bc38783b */ /* 0x000eea0000000200 */
[----:B------:R-:W1:Y:S02]  /*2790*/  MUFU.TANH R111, R91 ;  /* 0x0000005b006f7308 */ /* 0x000e640000002400 */
[-C--:B------:R-:W-:Y:S08]  /*27a0*/  HMMA.16816.F32 R60, R16, R66.reuse, RZ ;  /* 0x00000042103c723c */ /* 0x080ff000000018ff */
[----:B------:R-:W-:Y:S01]  /*27b0*/  HMMA.16816.F32 R68, R12, R66, RZ ;  /* 0x000000420c44723c */ /* 0x000fe200000018ff */
[----:B------:R-:W-:-:S02]  /*27c0*/  FMUL.FTZ R72, R72, c[0x0][0x2ec] ;  /* 0x0000bb0048487a20 */ /* 0x000fc40000410000 */
[----:B------:R-:W-:Y:S02]  /*27d0*/  FMUL.FTZ R73, R73, c[0x0][0x2ec] ;  /* 0x0000bb0049497a20 */ /* 0x000fe40000410000 */
[----:B------:R-:W-:Y:S01]  /*27e0*/  FMUL.FTZ R74, R74, c[0x0][0x2ec] ;  /* 0x0000bb004a4a7a20 */ /* 0x000fe20000410000 */
[----:B------:R-:W2:Y:S01]  /*27f0*/  MUFU.TANH R107, R72 ;  /* 0x00000048006b7308 */ /* 0x000ea20000002400 */
[----:B------:R-:W-:Y:S01]  /*2800*/  FMUL.FTZ R75, R75, c[0x0][0x2ec] ;  /* 0x0000bb004b4b7a20 */ /* 0x000fe20000410000 */
[-C--:B-1----:R-:W-:Y:S01]  /*2810*/  HMMA.16816.F32 R76, R28, R48.reuse, R76 ;  /* 0x000000301c4c723c */ /* 0x082fe2000000184c */
[----:B------:R-:W-:Y:S02]  /*2820*/  FMUL.FTZ R84, R84, c[0x0][0x2ec] ;  /* 0x0000bb0054547a20 */ /* 0x000fe40000410000 */
[----:B------:R-:W-:Y:S02]  /*2830*/  FMUL.FTZ R85, R85, c[0x0][0x2ec] ;  /* 0x0000bb0055557a20 */ /* 0x000fe40000410000 */
[----:B------:R-:W-:Y:S01]  /*2840*/  FMUL.FTZ R86, R86, c[0x0][0x2ec] ;  /* 0x0000bb0056567a20 */ /* 0x000fe20000410000 */
[----:B------:R-:W-:Y:S01]  /*2850*/  MUFU.TANH R110, R73 ;  /* 0x00000049006e7308 */ /* 0x000fe20000002400 */
[----:B------:R-:W-:Y:S01]  /*2860*/  FMUL.FTZ R87, R87, c[0x0][0x2ec] ;  /* 0x0000bb0057577a20 */ /* 0x000fe20000410000 */
[----:B------:R-:W-:Y:S06]  /*2870*/  HMMA.16816.F32 R64, R32, R48, R80 ;  /* 0x000000302040723c */ /* 0x000fec0000001850 */
[----:B------:R-:W1:Y:S02]  /*2880*/  MUFU.TANH R105, R74 ;  /* 0x0000004a00697308 */ /* 0x000e640000002400 */
[-C--:B------:R-:W-:Y:S06]  /*2890*/  HMMA.16816.F32 R60, R8, R54.reuse, R60 ;  /* 0x00000036083c723c */ /* 0x080fec000000183c */
[----:B------:R1:W-:Y:S02]  /*28a0*/  MUFU.TANH R106, R75 ;  /* 0x0000004b006a7308 */ /* 0x0003e40000002400 */
[----:B------:R-:W-:Y:S01]  /*28b0*/  HMMA.16816.F32 R80, R36, R54, R68 ;  /* 0x000000362450723c */ /* 0x000fe20000001844 */
[----:B------:R-:W2:Y:S05]  /*28c0*/  LDSM.16.M88.4 R52, [R194+0x5000] ;  /* 0x00500000c234783b */ /* 0x000eaa0000000200 */
[----:B------:R-:W1:Y:S02]  /*28d0*/  MUFU.TANH R98, R84 ;  /* 0x0000005400627308 */ /* 0x000e640000002400 */
[----:B-----5:R-:W-:Y:S06]  /*28e0*/  HMMA.16816.F32 R92, R20, R44, R76 ;  /* 0x0000002c145c723c */ /* 0x020fec000000184c */
[----:B------:R-:W-:Y:S02]  /*28f0*/  MUFU.TANH R104, R85 ;  /* 0x0000005500687308 */ /* 0x000fe40000002400 */
[----:B---3--:R-:W-:Y:S06]  /*2900*/  HMMA.16816.F32 R76, R16, R56, RZ ;  /* 0x00000038104c723c */ /* 0x008fec00000018ff */
[----:B------:R-:W3:Y:S02]  /*2910*/  MUFU.TANH R96, R86 ;  /* 0x0000005600607308 */ /* 0x000ee40000002400 */
[----:B-1----:R-:W-:Y:S06]  /*2920*/  HMMA.16816.F32 R72, R24, R44, R64 ;  /* 0x0000002c1848723c */ /* 0x002fec0000001840 */
[----:B------:R2:W1:Y:S02]  /*2930*/  MUFU.TANH R101, R87 ;  /* 0x0000005700657308 */ /* 0x0004640000002400 */
[----:B------:R-:W-:Y:S01]  /*2940*/  HMMA.16816.F32 R64, R32, R50, R60 ;  /* 0x000000322040723c */ /* 0x000fe2000000183c */
[----:B------:R-:W-:-:S02]  /*2950*/  FMUL.FTZ R92, R92, c[0x0][0x2ec] ;  /* 0x0000bb005c5c7a20 */ /* 0x000fc40000410000 */
[----:B------:R-:W-:Y:S02]  /*2960*/  FMUL.FTZ R94, R94, c[0x0][0x2ec] ;  /* 0x0000bb005e5e7a20 */ /* 0x000fe40000410000 */
[----:B------:R-:W-:Y:S02]  /*2970*/  FMUL.FTZ R93, R93, c[0x0][0x2ec] ;  /* 0x0000bb005d5d7a20 */ /* 0x000fe40000410000 */
[----:B------:R-:W-:Y:S01]  /*2980*/  FMUL.FTZ R95, R95, c[0x0][0x2ec] ;  /* 0x0000bb005f5f7a20 */ /* 0x000fe20000410000 */
[----:B------:R-:W-:Y:S01]  /*2990*/  HMMA.16816.F32 R60, R28, R50, R80 ;  /* 0x000000321c3c723c */ /* 0x000fe20000001850 */
[----:B------:R-:W5:Y:S01]  /*29a0*/  LDSM.16.M88.4 R48, [R199+0x1000] ;  /* 0x00100000c730783b */ /* 0x000f620000000200 */
[----:B------:R-:W-:Y:S06]  /*29b0*/  MUFU.TANH R92, R92 ;  /* 0x0000005c005c7308 */ /* 0x000fec0000002400 */
[----:B------:R-:W-:Y:S01]  /*29c0*/  HMMA.16816.F32 R68, R12, R56, RZ ;  /* 0x000000380c44723c */ /* 0x000fe200000018ff */
[----:B------:R-:W-:Y:S01]  /*29d0*/  FMUL.FTZ R72, R72, c[0x0][0x2ec] ;  /* 0x0000bb0048487a20 */ /* 0x000fe20000410000 */
[----:B------:R-:W-:Y:S01]  /*29e0*/  MUFU.TANH R94, R94 ;  /* 0x0000005e005e7308 */ /* 0x000fe20000002400 */
[----:B------:R-:W-:-:S02]  /*29f0*/  FMUL.FTZ R73, R73, c[0x0][0x2ec] ;  /* 0x0000bb0049497a20 */ /* 0x000fc40000410000 */
[----:B------:R-:W-:Y:S02]  /*2a00*/  FMUL.FTZ R74, R74, c[0x0][0x2ec] ;  /* 0x0000bb004a4a7a20 */ /* 0x000fe40000410000 */
[----:B------:R-:W-:Y:S01]  /*2a10*/  FMUL.FTZ R75, R75, c[0x0][0x2ec] ;  /* 0x0000bb004b4b7a20 */ /* 0x000fe20000410000 */
[----:B--2---:R-:W-:Y:S02]  /*2a20*/  HMMA.16816.F32 R84, R8, R52, R76 ;  /* 0x000000340854723c */ /* 0x004fe4000000184c */
[----:B------:R-:W2:Y:S06]  /*2a30*/  MUFU.TANH R97, R72 ;  /* 0x0000004800617308 */ /* 0x000eac0000002400 */
[-C--:B------:R-:W-:Y:S01]  /*2a40*/  HMMA.16816.F32 R88, R20, R46.reuse, R60 ;  /* 0x0000002e1458723c */ /* 0x080fe2000000183c */
[----:B------:R-:W1:Y:S01]  /*2a50*/  LDSM.16.M88.4 R60, [R193+0x1000] ;  /* 0x00100000c13c783b */ /* 0x000e620000000200 */
[----:B------:R-:W-:Y:S06]  /*2a60*/  MUFU.TANH R99, R73 ;  /* 0x0000004900637308 */ /* 0x000fec0000002400 */
[----:B------:R-:W-:Y:S01]  /*2a70*/  HMMA.16816.F32 R76, R24, R46, R64 ;  /* 0x0000002e184c723c */ /* 0x000fe20000001840 */
[----:B------:R-:W1:Y:S01]  /*2a80*/  LDSM.16.M88.4 R44, [R188+0x5800] ;  /* 0x00580000bc2c783b */ /* 0x000e620000000200 */
[----:B------:R-:W1:Y:S06]  /*2a90*/  MUFU.TANH R129, R74 ;  /* 0x0000004a00817308 */ /* 0x000e6c0000002400 */
[----:B------:R-:W-:Y:S02]  /*2aa0*/  HMMA.16816.F32 R64, R12, R58, RZ ;  /* 0x0000003a0c40723c */ /* 0x000fe400000018ff */
[----:B------:R1:W1:Y:S06]  /*2ab0*/  MUFU.TANH R127, R75 ;  /* 0x0000004b007f7308 */ /* 0x00026c0000002400 */
[----:B------:R-:W-:Y:S01]  /*2ac0*/  HMMA.16816.F32 R80, R36, R52, R68 ;  /* 0x000000342450723c */ /* 0x000fe20000001844 */
[----:B------:R-:W-:Y:S01]  /*2ad0*/  FMUL.FTZ R0, R90, c[0x0][0x2ec] ;  /* 0x0000bb005a007a20 */ /* 0x000fe20000410000 */
[----:B------:R-:W-:Y:S01]  /*2ae0*/  MUFU.TANH R93, R93 ;  /* 0x0000005d005d7308 */ /* 0x000fe20000002400 */
[----:B------:R-:W-:-:S02]  /*2af0*/  FMUL.FTZ R88, R88, c[0x0][0x2ec] ;  /* 0x0000bb0058587a20 */ /* 0x000fc40000410000 */
[----:B------:R-:W-:-:S03]  /*2b00*/  FMUL.FTZ R89, R89, c[0x0][0x2ec] ;  /* 0x0000bb0059597a20 */ /* 0x000fc60000410000 */
[----:B------:R-:W-:Y:S01]  /*2b10*/  HMMA.16816.F32 R56, R16, R58, RZ ;  /* 0x0000003a1038723c */ /* 0x000fe200000018ff */
[----:B------:R-:W-:Y:S01]  /*2b20*/  FMUL.FTZ R76, R76, c[0x0][0x2ec] ;  /* 0x0000bb004c4c7a20 */ /* 0x000fe20000410000 */
[----:B------:R-:W1:Y:S01]  /*2b30*/  MUFU.TANH R95, R95 ;  /* 0x0000005f005f7308 */ /* 0x000e620000002400 */
[----:B------:R-:W-:Y:S02]  /*2b40*/  FMUL.FTZ R77, R77, c[0x0][0x2ec] ;  /* 0x0000bb004d4d7a20 */ /* 0x000fe40000410000 */
[----:B------:R-:W-:Y:S02]  /*2b50*/  FMUL.FTZ R78, R78, c[0x0][0x2ec] ;  /* 0x0000bb004e4e7a20 */ /* 0x000fe40000410000 */
[----:B------:R-:W-:Y:S01]  /*2b60*/  FMUL.FTZ R79, R79, c[0x0][0x2ec] ;  /* 0x0000bb004f4f7a20 */ /* 0x000fe20000410000 */
[----:B-----5:R-:W-:Y:S02]  /*2b70*/  HMMA.16816.F32 R68, R32, R48, R84 ;  /* 0x000000302044723c */ /* 0x020fe40000001854 */
[----:B------:R-:W5:Y:S06]  /*2b80*/  MUFU.TANH R103, R76 ;  /* 0x0000004c00677308 */ /* 0x000f6c0000002400 */
[-C--:B------:R-:W-:Y:S02]  /*2b90*/  HMMA.16816.F32 R64, R36, R54.reuse, R64 ;  /* 0x000000362440723c */ /* 0x080fe40000001840 */
[----:B------:R-:W-:Y:S06]  /*2ba0*/  MUFU.TANH R102, R77 ;  /* 0x0000004d00667308 */ /* 0x000fec0000002400 */
[----:B------:R-:W-:Y:S02]  /*2bb0*/  HMMA.16816.F32 R52, R8, R54, R56 ;  /* 0x000000360834723c */ /* 0x000fe40000001838 */
[----:B------:R-:W2:Y:S06]  /*2bc0*/  MUFU.TANH R126, R78 ;  /* 0x0000004e007e7308 */ /* 0x000eac0000002400 */
[----:B-1----:R-:W-:Y:S01]  /*2bd0*/  HMMA.16816.F32 R56, R24, R60, R68 ;  /* 0x0000003c1838723c */ /* 0x002fe20000001844 */
[----:B------:R-:W1:Y:S01]  /*2be0*/  LDSM.16.M88.4 R68, [R194+0x5800] ;  /* 0x00580000c244783b */ /* 0x000e620000000200 */
[----:B------:R2:W-:Y:S06]  /*2bf0*/  MUFU.TANH R124, R79 ;  /* 0x0000004f007c7308 */ /* 0x0005ec0000002400 */
[----:B------:R-:W-:Y:S02]  /*2c00*/  HMMA.16816.F32 R72, R28, R48, R80 ;  /* 0x000000301c48723c */ /* 0x000fe40000001850 */
[----:B------:R3:W-:Y:S06]  /*2c10*/  MUFU.TANH R84, R0 ;  /* 0x0000000000547308 */ /* 0x0007ec0000002400 */
[C---:B------:R-:W-:Y:S02]  /*2c20*/  HMMA.16816.F32 R80, R12.reuse, R46, RZ ;  /* 0x0000002e0c50723c */ /* 0x040fe400000018ff */
[----:B------:R-:W1:Y:S06]  /*2c30*/  MUFU.TANH R85, R88 ;  /* 0x0000005800557308 */ /* 0x000e6c0000002400 */
[-C--:B--2---:R-:W-:Y:S01]  /*2c40*/  HMMA.16816.F32 R76, R12, R44.reuse, RZ ;  /* 0x0000002c0c4c723c */ /* 0x084fe200000018ff */
[----:B---3--:R-:W-:Y:S01]  /*2c50*/  FMUL.FTZ R0, R91, c[0x0][0x2ec] ;  /* 0x0000bb005b007a20 */ /* 0x008fe20000410000 */
[----:B------:R-:W2:Y:S06]  /*2c60*/  MUFU.TANH R89, R89 ;  /* 0x0000005900597308 */ /* 0x000eac0000002400 */
[C---:B------:R-:W-:Y:S02]  /*2c70*/  HMMA.16816.F32 R12, R16.reuse, R44, RZ ;  /* 0x0000002c100c723c */ /* 0x040fe400000018ff */
[----:B------:R3:W1:Y:S06]  /*2c80*/  MUFU.TANH R100, R0 ;  /* 0x0000000000647308 */ /* 0x00066c0000002400 */
[----:B------:R-:W-:Y:S01]  /*2c90*/  HMMA.16816.F32 R44, R16, R46, RZ ;  /* 0x0000002e102c723c */ /* 0x000fe200000018ff */
[----:B------:R-:W2:Y:S07]  /*2ca0*/  LDSM.16.M88.4 R16, [R199+0x1800] ;  /* 0x00180000c710783b */ /* 0x000eae0000000200 */
[----:B------:R-:W-:Y:S01]  /*2cb0*/  HMMA.16816.F32 R72, R20, R60, R72 ;  /* 0x0000003c1448723c */ /* 0x000fe20000001848 */
[----:B---3--:R-:W-:-:S04]  /*2cc0*/  FMUL.FTZ R0, R56, c[0x0][0x2ec] ;  /* 0x0000bb0038007a20 */ /* 0x008fc80000410000 */
[----:B------:R3:W1:Y:S03]  /*2cd0*/  MUFU.TANH R109, R0 ;  /* 0x00000000006d7308 */ /* 0x0006660000002400 */
[-C--:B------:R-:W-:Y:S08]  /*2ce0*/  HMMA.16816.F32 R52, R32, R50.reuse, R52 ;  /* 0x000000322034723c */ /* 0x080ff00000001834 */
[----:B------:R-:W-:Y:S01]  /*2cf0*/  HMMA.16816.F32 R64, R28, R50, R64 ;  /* 0x000000321c40723c */ /* 0x000fe20000001840 */
[----:B---3--:R-:W-:-:S07]  /*2d00*/  FMUL.FTZ R0, R57, c[0x0][0x2ec] ;  /* 0x0000bb0039007a20 */ /* 0x008fce0000410000 */
[----:B-1----:R-:W-:Y:S01]  /*2d10*/  HMMA.16816.F32 R48, R8, R68, R12 ;  /* 0x000000440830723c */ /* 0x002fe2000000180c */
[----:B------:R-:W1:Y:S01]  /*2d20*/  LDSM.16.M88.4 R12, [R193+0x1800] ;  /* 0x00180000c10c783b */ /* 0x000e620000000200 */
[----:B------:R-:W-:-:S04]  /*2d30*/  DEPBAR.LE SB0, 0x0 ;  /* 0x000080000000791a */ /* 0x000fc80000000000 */
[----:B------:R3:W-:Y:S02]  /*2d40*/  MUFU.TANH R108, R0 ;  /* 0x00000000006c7308 */ /* 0x0007e40000002400 */
[-C--:B------:R-:W-:Y:S08]  /*2d50*/  HMMA.16816.F32 R52, R24, R62.reuse, R52 ;  /* 0x0000003e1834723c */ /* 0x080ff00000001834 */
[----:B------:R-:W-:Y:S01]  /*2d60*/  HMMA.16816.F32 R60, R20, R62, R64 ;  /* 0x0000003e143c723c */ /* 0x000fe20000001840 */
[----:B---3--:R-:W-:-:S04]  /*2d70*/  FMUL.FTZ R0, R58, c[0x0][0x2ec] ;  /* 0x0000bb003a007a20 */ /* 0x008fc80000410000 */
[----:B------:R3:W1:Y:S02]  /*2d80*/  MUFU.TANH R147, R0 ;  /* 0x0000000000937308 */ /* 0x0006640000002400 */
[----:B---3--:R-:W-:Y:S02]  /*2d90*/  FMUL.FTZ R0, R59, c[0x0][0x2ec] ;  /* 0x0000bb003b007a20 */ /* 0x008fe40000410000 */
[----:B------:R-:W-:Y:S04]  /*2da0*/  HMMA.16816.F32 R56, R8, R70, R44 ;  /* 0x000000460838723c */ /* 0x000fe8000000182c */
[----:B------:R3:W-:Y:S03]  /*2db0*/  MUFU.TANH R146, R0 ;  /* 0x0000000000927308 */ /* 0x0007e60000002400 */
[----:B------:R-:W-:Y:S01]  /*2dc0*/  FMUL.FTZ R10, R75, c[0x0][0x2ec] ;  /* 0x0000bb004b0a7a20 */ /* 0x000fe20000410000 */
[-C--:B------:R-:W-:Y:S01]  /*2dd0*/  IMNMX R8, R42, R41.reuse, PT ;  /* 0x000000292a087217 */ /* 0x080fe20003800200 */
[----:B------:R-:W-:Y:S01]  /*2de0*/  HMMA.16816.F32 R44, R36, R68, R76 ;  /* 0x00000044242c723c */ /* 0x000fe2000000184c */
[----:B------:R-:W-:-:S02]  /*2df0*/  IMNMX R9, R3, R41, PT ;  /* 0x0000002903097217 */ /* 0x000fc40003800200 */
[----:B------:R1:W-:Y:S01]  /*2e00*/  MUFU.TANH R134, R10 ;  /* 0x0000000a00867308 */ /* 0x0003e20000002400 */
[----:B------:R-:W-:-:S04]  /*2e10*/  IMNMX R11, R5, R41, PT ;  /* 0x00000029050b7217 */ /* 0x000fc80003800200 */
[----:B------:R-:W-:Y:S01]  /*2e20*/  HMMA.16816.F32 R36, R36, R70, R80 ;  /* 0x000000462424723c */ /* 0x000fe20000001850 */
[----:B---3--:R-:W-:-:S04]  /*2e30*/  FMUL.FTZ R0, R72, c[0x0][0x2ec] ;  /* 0x0000bb0048007a20 */ /* 0x008fc80000410000 */
[----:B------:R3:W2:Y:S01]  /*2e40*/  MUFU.TANH R123, R0 ;  /* 0x00000000007b7308 */ /* 0x0006a20000002400 */
[----:B-1----:R-:W-:Y:S01]  /*2e50*/  IMNMX R10, R7, R41, PT ;  /* 0x00000029070a7217 */ /* 0x002fe20003800200 */
[----:B------:R-:W-:-:S06]  /*2e60*/  FMUL.FTZ R7, R52, c[0x0][0x2ec] ;  /* 0x0000bb0034077a20 */ /* 0x000fcc0000410000 */
[----:B------:R1:W-:Y:S01]  /*2e70*/  MUFU.TANH R120, R7 ;  /* 0x0000000700787308 */ /* 0x0003e20000002400 */
[----:B---3--:R-:W-:-:S07]  /*2e80*/  FMUL.FTZ R0, R73, c[0x0][0x2ec] ;  /* 0x0000bb0049007a20 */ /* 0x008fce0000410000 */
[----:B------:R3:W-:Y:S01]  /*2e90*/  MUFU.TANH R125, R0 ;  /* 0x00000000007d7308 */ /* 0x0007e20000002400 */
[----:B-1----:R-:W-:-:S07]  /*2ea0*/  FMUL.FTZ R7, R55, c[0x0][0x2ec] ;  /* 0x0000bb0037077a20 */ /* 0x002fce0000410000 */
[----:B------:R-:W-:Y:S01]  /*2eb0*/  MUFU.TANH R72, R7 ;  /* 0x0000000700487308 */ /* 0x000fe20000002400 */
[----:B---3--:R-:W-:-:S07]  /*2ec0*/  FMUL.FTZ R0, R74, c[0x0][0x2ec] ;  /* 0x0000bb004a007a20 */ /* 0x008fce0000410000 */
[----:B------:R1:W3:Y:S02]  /*2ed0*/  MUFU.TANH R128, R0 ;  /* 0x0000000000807308 */ /* 0x0002e40000002400 */
[----:B-1----:R-:W-:Y:S02]  /*2ee0*/  IMAD R0, R40, 0x40, R228 ;  /* 0x0000004028007824 */ /* 0x002fe400078e02e4 */
[C---:B--2---:R-:W-:Y:S03]  /*2ef0*/  HMMA.16816.F32 R40, R32.reuse, R16, R48 ;  /* 0x000000102028723c */ /* 0x044fe60000001830 */
[C---:B------:R-:W-:Y:S02]  /*2f00*/  IADD3 R5, R0.reuse, 0x1, RZ ;  /* 0x0000000100057810 */ /* 0x040fe40007ffe0ff */
[----:B------:R-:W-:Y:S02]  /*2f10*/  IADD3 R3, R0, 0x8, RZ ;  /* 0x0000000800037810 */ /* 0x000fe40007ffe0ff */
[C---:B------:R-:W-:Y:S01]  /*2f20*/  ISETP.GE.AND P0, PT, R5.reuse, R8, PT ;  /* 0x000000080500720c */ /* 0x040fe20003f06270 */
[----:B------:R-:W-:Y:S01]  /*2f30*/  HMMA.16816.F32 R32, R32, R18, R56 ;  /* 0x000000122020723c */ /* 0x000fe20000001838 */
[----:B------:R-:W-:-:S02]  /*2f40*/  ISETP.GE.AND P1, PT, R5, R9, PT ;  /* 0x000000090500720c */ /* 0x000fc40003f26270 */
[C---:B------:R-:W-:Y:S01]  /*2f50*/  ISETP.GE.AND P4, PT, R5.reuse, R11, PT ;  /* 0x0000000b0500720c */ /* 0x040fe20003f86270 */
[----:B------:R-:W-:Y:S01]  /*2f60*/  BAR.SYNC.DEFER_BLOCKING 0x0 ;  /* 0x0000000000007b1d */ /* 0x000fe20000010000 */
[----:B------:R-:W-:Y:S01]  /*2f70*/  ISETP.GE.AND P2, PT, R5, R10, PT ;  /* 0x0000000a0500720c */ /* 0x000fe20003f46270 */
[----:B------:R-:W-:Y:S01]  /*2f80*/  FMUL.FTZ R5, R53, c[0x0][0x2ec] ;  /* 0x0000bb0035057a20 */ /* 0x000fe20000410000 */
[----:B------:R-:W-:Y:S02]  /*2f90*/  ISETP.GE.AND P6, PT, R3, R8, PT ;  /* 0x000000080300720c */ /* 0x000fe40003fc6270 */
[----:B----4-:R-:W-:Y:S01]  /*2fa0*/  FSEL R66, R113, -INF , !P1 ;  /* 0xff80000071427808 */ /* 0x010fe20004800000 */
[----:B------:R1:W2:Y:S01]  /*2fb0*/  MUFU.TANH R138, R5 ;  /* 0x00000005008a7308 */ /* 0x0002a20000002400 */
[----:B------:R-:W-:Y:S02]  /*2fc0*/  FSEL R53, R112, -INF , !P4 ;  /* 0xff80000070357808 */ /* 0x000fe40006000000 */
[----:B------:R-:W-:-:S02]  /*2fd0*/  FSEL R55, R111, -INF , !P2 ;  /* 0xff8000006f377808 */ /* 0x000fc40005000000 */
[----:B------:R-:W-:Y:S01]  /*2fe0*/  FSEL R52, R107, -INF , !P6 ;  /* 0xff8000006b347808 */ /* 0x000fe20007000000 */
[----:B------:R-:W-:Y:S01]  /*2ff0*/  HMMA.16816.F32 R48, R24, R12, R40 ;  /* 0x0000000c1830723c */ /* 0x000fe20000001828 */
[----:B------:R-:W-:Y:S02]  /*3000*/  FSEL R64, R114, -INF , !P0 ;  /* 0xff80000072407808 */ /* 0x000fe40004000000 */
[C---:B------:R-:W-:Y:S02]  /*3010*/  ISETP.GE.AND P5, PT, R3.reuse, R9, PT ;  /* 0x000000090300720c */ /* 0x040fe40003fa6270 */
[C---:B------:R-:W-:Y:S02]  /*3020*/  ISETP.GE.AND P3, PT, R3.reuse, R11, PT ;  /* 0x0000000b0300720c */ /* 0x040fe40003f66270 */
[----:B------:R-:W-:Y:S01]  /*3030*/  ISETP.GE.AND P0, PT, R3, R10, PT ;  /* 0x0000000a0300720c */ /* 0x000fe20003f06270 */
[----:B------:R-:W-:Y:S01]  /*3040*/  HMMA.16816.F32 R40, R28, R16, R44 ;  /* 0x000000101c28723c */ /* 0x000fe2000000182c */
[----:B------:R-:W-:Y:S01]  /*3050*/  FMUL.FTZ R3, R54, c[0x0][0x2ec] ;  /* 0x0000bb0036037a20 */ /* 0x000fe20000410000 */
[----:B-1----:R-:W-:-:S02]  /*3060*/  IADD3 R5, R0, 0x9, RZ ;  /* 0x0000000900057810 */ /* 0x002fc40007ffe0ff */
[----:B------:R-:W-:Y:S01]  /*3070*/  FSEL R76, R105, -INF , !P5 ;  /* 0xff800000694c7808 */ /* 0x000fe20006800000 */
[----:B------:R1:W4:Y:S01]  /*3080*/  MUFU.TANH R69, R3 ;  /* 0x0000000300457308 */ /* 0x0003220000002400 */
[C---:B------:R-:W-:Y:S02]  /*3090*/  ISETP.GE.AND P1, PT, R5.reuse, R8, PT ;  /* 0x000000080500720c */ /* 0x040fe40003f26270 */
[C---:B------:R-:W-:Y:S01]  /*30a0*/  ISETP.GE.AND P4, PT, R5.reuse, R9, PT ;  /* 0x000000090500720c */ /* 0x040fe20003f86270 */
[----:B------:R-:W-:Y:S01]  /*30b0*/  HMMA.16816.F32 R28, R28, R18, R36 ;  /* 0x000000121c1c723c */ /* 0x000fe20000001824 */
[C---:B------:R-:W-:Y:S02]  /*30c0*/  ISETP.GE.AND P2, PT, R5.reuse, R11, PT ;  /* 0x0000000b0500720c */ /* 0x040fe40003f46270 */
[----:B------:R-:W-:Y:S01]  /*30d0*/  ISETP.GE.AND P6, PT, R5, R10, PT ;  /* 0x0000000a0500720c */ /* 0x000fe20003fc6270 */
[----:B------:R-:W-:Y:S01]  /*30e0*/  FMUL.FTZ R5, R60, c[0x0][0x2ec] ;  /* 0x0000bb003c057a20 */ /* 0x000fe20000410000 */
[----:B------:R-:W-:-:S02]  /*30f0*/  FSEL R54, R98, -INF , !P3 ;  /* 0xff80000062367808 */ /* 0x000fc40005800000 */
[----:B------:R-:W-:Y:S01]  /*3100*/  FSEL R60, R96, -INF , !P0 ;  /* 0xff800000603c7808 */ /* 0x000fe20004000000 */
[----:B------:R2:W2:Y:S01]  /*3110*/  MUFU.TANH R122, R5 ;  /* 0x00000005007a7308 */ /* 0x0004a20000002400 */
[----:B------:R-:W-:Y:S01]  /*3120*/  FSEL R65, R110, -INF , !P1 ;  /* 0xff8000006e417808 */ /* 0x000fe20004800000 */
[----:B------:R-:W-:Y:S01]  /*3130*/  HMMA.16816.F32 R24, R24, R14, R32 ;  /* 0x0000000e1818723c */ /* 0x000fe20000001820 */
[----:B------:R-:W-:Y:S01]  /*3140*/  FSEL R67, R106, -INF , !P4 ;  /* 0xff8000006a437808 */ /* 0x000fe20006000000 */
[----:B------:R-:W-:Y:S01]  /*3150*/  FMUL.FTZ R51, R51, c[0x0][0x2ec] ;  /* 0x0000bb0033337a20 */ /* 0x000fe20000410000 */
[----:B-1----:R-:W-:Y:S02]  /*3160*/  IADD3 R3, R0, 0x10, RZ ;  /* 0x0000001000037810 */ /* 0x002fe40007ffe0ff */
[----:B------:R-:W-:Y:S02]  /*3170*/  FSEL R44, R104, -INF , !P2 ;  /* 0xff800000682c7808 */ /* 0x000fe40005000000 */
[C---:B------:R-:W-:Y:S01]  /*3180*/  ISETP.GE.AND P5, PT, R3.reuse, R8, PT ;  /* 0x000000080300720c */ /* 0x040fe20003fa6270 */
[----:B------:R-:W-:Y:S01]  /*3190*/  HMMA.16816.F32 R40, R20, R12, R40 ;  /* 0x0000000c1428723c */ /* 0x000fe20000001828 */
[C---:B------:R-:W-:Y:S01]  /*31a0*/  ISETP.GE.AND P3, PT, R3.reuse, R9, PT ;  /* 0x000000090300720c */ /* 0x040fe20003f66270 */
[----:B------:R-:W-:Y:S01]  /*31b0*/  MUFU.TANH R51, R51 ;  /* 0x0000003300337308 */ /* 0x000fe20000002400 */
[----:B------:R-:W-:-:S02]  /*31c0*/  ISETP.GE.AND P0, PT, R3, R11, PT ;  /* 0x0000000b0300720c */ /* 0x000fc40003f06270 */
[----:B------:R-:W-:Y:S01]  /*31d0*/  ISETP.GE.AND P1, PT, R3, R10, PT ;  /* 0x0000000a0300720c */ /* 0x000fe20003f26270 */
[----:B--2---:R-:W-:Y:S01]  /*31e0*/  FMUL.FTZ R5, R61, c[0x0][0x2ec] ;  /* 0x0000bb003d057a20 */ /* 0x004fe20000410000 */
[----:B------:R-:W-:Y:S01]  /*31f0*/  IADD3 R3, R0, 0x11, RZ ;  /* 0x0000001100037810 */ /* 0x000fe20007ffe0ff */
[----:B------:R-:W-:Y:S01]  /*3200*/  HMMA.16816.F32 R20, R20, R14, R28 ;  /* 0x0000000e1414723c */ /* 0x000fe2000000181c */
[----:B------:R-:W-:Y:S01]  /*3210*/  FSEL R45, R101, -INF , !P6 ;  /* 0xff800000652d7808 */ /* 0x000fe20007000000 */
[----:B------:R1:W-:Y:S01]  /*3220*/  MUFU.TANH R68, R5 ;  /* 0x0000000500447308 */ /* 0x0003e20000002400 */
[----:B------:R-:W-:Y:S02]  /*3230*/  FSEL R61, R97, -INF , !P5 ;  /* 0xff800000613d7808 */ /* 0x000fe40006800000 */
[C---:B------:R-:W-:Y:S02]  /*3240*/  ISETP.GE.AND P4, PT, R3.reuse, R8, PT ;  /* 0x000000080300720c */ /* 0x040fe40003f86270 */
[C---:B------:R-:W-:Y:S01]  /*3250*/  ISETP.GE.AND P2, PT, R3.reuse, R9, PT ;  /* 0x000000090300720c */ /* 0x040fe20003f46270 */
[----:B------:R-:W-:Y:S01]  /*3260*/  FMUL.FTZ R12, R24, c[0x0][0x2ec] ;  /* 0x0000bb00180c7a20 */ /* 0x000fe20000410000 */
[----:B------:R-:W-:-:S02]  /*3270*/  ISETP.GE.AND P6, PT, R3, R11, PT ;  /* 0x0000000b0300720c */ /* 0x000fc40003fc6270 */
[----:B------:R-:W-:Y:S02]  /*3280*/  ISETP.GE.AND P5, PT, R3, R10, PT ;  /* 0x0000000a0300720c */ /* 0x000fe40003fa6270 */
[----:B------:R-:W-:Y:S01]  /*3290*/  IADD3 R3, R0, 0x18, RZ ;  /* 0x0000001800037810 */ /* 0x000fe20007ffe0ff */
[----:B------:R-:W-:Y:S01]  /*32a0*/  MUFU.TANH R12, R12 ;  /* 0x0000000c000c7308 */ /* 0x000fe20000002400 */
[----:B------:R-:W-:Y:S01]  /*32b0*/  FSEL R129, R129, -INF , !P3 ;  /* 0xff80000081817808 */ /* 0x000fe20005800000 */
[----:B------:R-:W-:Y:S01]  /*32c0*/  FMUL.FTZ R41, R41, c[0x0][0x2ec] ;  /* 0x0000bb0029297a20 */ /* 0x000fe20000410000 */
[----:B------:R-:W-:Y:S01]  /*32d0*/  FSEL R56, R92, -INF , !P0 ;  /* 0xff8000005c387808 */ /* 0x000fe20004000000 */
[----:B-1----:R-:W-:Y:S01]  /*32e0*/  FMUL.FTZ R5, R62, c[0x0][0x2ec] ;  /* 0x0000bb003e057a20 */ /* 0x002fe20000410000 */
[----:B------:R-:W-:Y:S01]  /*32f0*/  FSEL R88, R94, -INF , !P1 ;  /* 0xff8000005e587808 */ /* 0x000fe20004800000 */
[----:B------:R-:W-:Y:S01]  /*3300*/  FMUL.FTZ R40, R40, c[0x0][0x2ec] ;  /* 0x0000bb0028287a20 */ /* 0x000fe20000410000 */
[C---:B------:R-:W-:Y:S01]  /*3310*/  ISETP.GE.AND P3, PT, R3.reuse, R8, PT ;  /* 0x000000080300720c */ /* 0x040fe20003f66270 */
[----:B------:R1:W2:Y:S01]  /*3320*/  MUFU.TANH R7, R5 ;  /* 0x0000000500077308 */ /* 0x0002a20000002400 */
[C---:B------:R-:W-:Y:S01]  /*3330*/  ISETP.GE.AND P0, PT, R3.reuse, R9, PT ;  /* 0x000000090300720c */ /* 0x040fe20003f06270 */
[----:B------:R-:W-:Y:S01]  /*3340*/  FMUL.FTZ R42, R42, c[0x0][0x2ec] ;  /* 0x0000bb002a2a7a20 */ /* 0x000fe20000410000 */
[----:B------:R-:W-:Y:S01]  /*3350*/  ISETP.GE.AND P1, PT, R3, R11, PT ;  /* 0x0000000b0300720c */ /* 0x000fe20003f26270 */
[----:B------:R-:W-:Y:S01]  /*3360*/  FMUL.FTZ R43, R43, c[0x0][0x2ec] ;  /* 0x0000bb002b2b7a20 */ /* 0x000fe20000410000 */
[----:B------:R-:W-:Y:S01]  /*3370*/  FSEL R127, R127, -INF , !P2 ;  /* 0xff8000007f7f7808 */ /* 0x000fe20005000000 */
[----:B------:R-:W-:Y:S01]  /*3380*/  FMUL.FTZ R22, R22, c[0x0][0x2ec] ;  /* 0x0000bb0016167a20 */ /* 0x000fe20000410000 */
[----:B------:R-:W-:Y:S01]  /*3390*/  FSEL R101, R95, -INF , !P5 ;  /* 0xff8000005f657808 */ /* 0x000fe20006800000 */
[----:B------:R-:W-:Y:S01]  /*33a0*/  MUFU.TANH R41, R41 ;  /* 0x0000002900297308 */ /* 0x000fe20000002400 */
[----:B-----5:R-:W-:Y:S01]  /*33b0*/  FSEL R103, R103, -INF , !P3 ;  /* 0xff80000067677808 */ /* 0x020fe20005800000 */
[----:B------:R-:W-:Y:S01]  /*33c0*/  FMUL.FTZ R20, R20, c[0x0][0x2ec] ;  /* 0x0000bb0014147a20 */ /* 0x000fe20000410000 */
[----:B------:R-:W-:Y:S01]  /*33d0*/  FSEL R126, R126, -INF , !P0 ;  /* 0xff8000007e7e7808 */ /* 0x000fe20004000000 */
[----:B------:R-:W-:Y:S01]  /*33e0*/  FMUL.FTZ R21, R21, c[0x0][0x2ec] ;  /* 0x0000bb0015157a20 */ /* 0x000fe20000410000 */
[----:B------:R-:W-:Y:S01]  /*33f0*/  FSEL R80, R85, -INF , !P1 ;  /* 0xff80000055507808 */ /* 0x000fe20004800000 */
[----:B------:R-:W-:-:S02]  /*3400*/  FMUL.FTZ R23, R23, c[0x0][0x2ec] ;  /* 0x0000bb0017177a20 */ /* 0x000fc40000410000 */
[----:B-1----:R-:W-:Y:S01]  /*3410*/  FMUL.FTZ R5, R63, c[0x0][0x2ec] ;  /* 0x0000bb003f057a20 */ /* 0x002fe20000410000 */
[----:B------:R-:W-:Y:S08]  /*3420*/  MUFU.TANH R40, R40 ;  /* 0x0000002800287308 */ /* 0x000ff00000002400 */
[----:B------:R1:W5:Y:S08]  /*3430*/  MUFU.TANH R47, R5 ;  /* 0x00000005002f7308 */ /* 0x0003700000002400 */
[----:B------:R-:W-:Y:S01]  /*3440*/  MUFU.TANH R42, R42 ;  /* 0x0000002a002a7308 */ /* 0x000fe20000002400 */
[----:B-1----:R-:W-:Y:S01]  /*3450*/  FMUL.FTZ R5, R48, c[0x0][0x2ec] ;  /* 0x0000bb0030057a20 */ /* 0x002fe20000410000 */
[----:B------:R-:W-:-:S06]  /*3460*/  FSEL R48, R99, -INF , !P4 ;  /* 0xff80000063307808 */ /* 0x000fcc0006000000 */
[----:B------:R-:W-:Y:S01]  /*3470*/  MUFU.TANH R43, R43 ;  /* 0x0000002b002b7308 */ /* 0x000fe20000002400 */
[----:B------:R-:W-:Y:S02]  /*3480*/  ISETP.GE.AND P4, PT, R3, R10, PT ;  /* 0x0000000a0300720c */ /* 0x000fe40003f86270 */
[----:B------:R-:W-:Y:S02]  /*3490*/  IADD3 R3, R0, 0x19, RZ ;  /* 0x0000001900037810 */ /* 0x000fe40007ffe0ff */
[----:B------:R-:W-:Y:S02]  /*34a0*/  FSEL R81, R84, -INF , !P4 ;  /* 0xff80000054517808 */ /* 0x000fe40006000000 */
[C---:B------:R-:W-:Y:S01]  /*34b0*/  ISETP.GE.AND P2, PT, R3.reuse, R8, PT ;  /* 0x000000080300720c */ /* 0x040fe20003f46270 */
[----:B------:R1:W1:Y:S01]  /*34c0*/  MUFU.TANH R46, R5 ;  /* 0x00000005002e7308 */ /* 0x0002620000002400 */
[C---:B------:R-:W-:Y:S02]  /*34d0*/  ISETP.GE.AND P5, PT, R3.reuse, R11, PT ;  /* 0x0000000b0300720c */ /* 0x040fe40003fa6270 */
[----:B------:R-:W-:-:S02]  /*34e0*/  ISETP.GE.AND P3, PT, R3, R10, PT ;  /* 0x0000000a0300720c */ /* 0x000fc40003f66270 */
[----:B------:R-:W-:Y:S02]  /*34f0*/  FSEL R102, R102, -INF , !P2 ;  /* 0xff80000066667808 */ /* 0x000fe40005000000 */
[----:B------:R-:W-:Y:S01]  /*3500*/  FSEL R71, R89, -INF , !P5 ;  /* 0xff80000059477808 */ /* 0x000fe20006800000 */
[----:B------:R-:W-:Y:S01]  /*3510*/  MUFU.TANH R22, R22 ;  /* 0x0000001600167308 */ /* 0x000fe20000002400 */
[----:B------:R-:W-:Y:S01]  /*3520*/  FSEL R100, R100, -INF , !P3 ;  /* 0xff80000064647808 */ /* 0x000fe20005800000 */
[----:B-1----:R-:W-:Y:S01]  /*3530*/  FMUL.FTZ R5, R49, c[0x0][0x2ec] ;  /* 0x0000bb0031057a20 */ /* 0x002fe20000410000 */
[----:B------:R-:W-:-:S05]  /*3540*/  FSEL R49, R93, -INF , !P6 ;  /* 0xff8000005d317808 */ /* 0x000fca0007000000 */
[----:B------:R-:W-:Y:S01]  /*3550*/  MUFU.TANH R20, R20 ;  /* 0x0000001400147308 */ /* 0x000fe20000002400 */
[-C--:B------:R-:W-:Y:S02]  /*3560*/  ISETP.GE.AND P6, PT, R3, R9.reuse, PT ;  /* 0x000000090300720c */ /* 0x080fe40003fc6270 */
[----:B------:R-:W-:Y:S02]  /*3570*/  IADD3 R3, R0, 0x20, RZ ;  /* 0x0000002000037810 */ /* 0x000fe40007ffe0ff */
[----:B------:R-:W-:Y:S02]  /*3580*/  FSEL R124, R124, -INF , !P6 ;  /* 0xff8000007c7c7808 */ /* 0x000fe40007000000 */
[C---:B------:R-:W-:Y:S01]  /*3590*/  ISETP.GE.AND P0, PT, R3.reuse, R8, PT ;  /* 0x000000080300720c */ /* 0x040fe20003f06270 */
[----:B------:R1:W-:Y:S01]  /*35a0*/  MUFU.TANH R17, R5 ;  /* 0x0000000500117308 */ /* 0x0003e20000002400 */
[C---:B------:R-:W-:Y:S02]  /*35b0*/  ISETP.GE.AND P1, PT, R3.reuse, R9, PT ;  /* 0x000000090300720c */ /* 0x040fe40003f26270 */
[----:B------:R-:W-:-:S02]  /*35c0*/  ISETP.GE.AND P4, PT, R3, R11, PT ;  /* 0x0000000b0300720c */ /* 0x000fc40003f86270 */
[----:B------:R-:W-:Y:S02]  /*35d0*/  ISETP.GE.AND P2, PT, R3, R10, PT ;  /* 0x0000000a0300720c */ /* 0x000fe40003f46270 */
[----:B------:R-:W-:Y:S01]  /*35e0*/  IADD3 R3, R0, 0x21, RZ ;  /* 0x0000002100037810 */ /* 0x000fe20007ffe0ff */
[----:B------:R-:W-:Y:S01]  /*35f0*/  MUFU.TANH R21, R21 ;  /* 0x0000001500157308 */ /* 0x000fe20000002400 */
[----:B------:R-:W-:Y:S02]  /*3600*/  FSEL R109, R109, -INF , !P0 ;  /* 0xff8000006d6d7808 */ /* 0x000fe40004000000 */
[----:B------:R-:W-:Y:S02]  /*3610*/  FSEL R147, R147, -INF , !P1 ;  /* 0xff80000093937808 */ /* 0x000fe40004800000 */
[C---:B------:R-:W-:Y:S02]  /*3620*/  ISETP.GE.AND P6, PT, R3.reuse, R8, PT ;  /* 0x000000080300720c */ /* 0x040fe40003fc6270 */
[C---:B------:R-:W-:Y:S01]  /*3630*/  ISETP.GE.AND P5, PT, R3.reuse, R9, PT ;  /* 0x000000090300720c */ /* 0x040fe20003fa6270 */
[----:B-1----:R-:W-:Y:S01]  /*3640*/  FMUL.FTZ R5, R50, c[0x0][0x2ec] ;  /* 0x0000bb0032057a20 */ /* 0x002fe20000410000 */
[C---:B------:R-:W-:Y:S01]  /*3650*/  ISETP.GE.AND P3, PT, R3.reuse, R11, PT ;  /* 0x0000000b0300720c */ /* 0x040fe20003f66270 */
[----:B------:R-:W-:Y:S01]  /*3660*/  MUFU.TANH R23, R23 ;  /* 0x0000001700177308 */ /* 0x000fe20000002400 */
[----:B------:R-:W-:-:S02]  /*3670*/  ISETP.GE.AND P0, PT, R3, R10, PT ;  /* 0x0000000a0300720c */ /* 0x000fc40003f06270 */
[----:B------:R-:W-:Y:S02]  /*3680*/  IADD3 R3, R0, 0x29, RZ ;  /* 0x0000002900037810 */ /* 0x000fe40007ffe0ff */
[----:B------:R-:W-:Y:S02]  /*3690*/  FSEL R123, R123, -INF , !P4 ;  /* 0xff8000007b7b7808 */ /* 0x000fe40006000000 */
[----:B---3--:R-:W-:Y:S01]  /*36a0*/  FSEL R128, R128, -INF , !P2 ;  /* 0xff80000080807808 */ /* 0x008fe20005000000 */
[----:B------:R1:W3:Y:S01]  /*36b0*/  MUFU.TANH R16, R5 ;  /* 0x0000000500107308 */ /* 0x0002e20000002400 */
[----:B------:R-:W-:Y:S02]  /*36c0*/  FSEL R108, R108, -INF , !P6 ;  /* 0xff8000006c6c7808 */ /* 0x000fe40007000000 */
[----:B------:R-:W-:Y:S02]  /*36d0*/  FSEL R146, R146, -INF , !P5 ;  /* 0xff80000092927808 */ /* 0x000fe40006800000 */
[----:B------:R-:W-:-:S02]  /*36e0*/  FSEL R125, R125, -INF , !P3 ;  /* 0xff8000007d7d7808 */ /* 0x000fc40005800000 */
[----:B------:R-:W-:Y:S02]  /*36f0*/  FSEL R134, R134, -INF , !P0 ;  /* 0xff80000086867808 */ /* 0x000fe40004000000 */
[C---:B------:R-:W-:Y:S02]  /*3700*/  ISETP.GE.AND P5, PT, R3.reuse, R8, PT ;  /* 0x000000080300720c */ /* 0x040fe40003fa6270 */
[C---:B------:R-:W-:Y:S02]  /*3710*/  ISETP.GE.AND P3, PT, R3.reuse, R9, PT ;  /* 0x000000090300720c */ /* 0x040fe40003f66270 */
[----:B------:R-:W-:Y:S02]  /*3720*/  ISETP.GE.AND P0, PT, R3, R11, PT ;  /* 0x0000000b0300720c */ /* 0x000fe40003f06270 */
[----:B------:R-:W-:Y:S02]  /*3730*/  FSEL R138, R138, -INF , !P5 ;  /* 0xff8000008a8a7808 */ /* 0x000fe40006800000 */
[----:B-1----:R-:W-:-:S02]  /*3740*/  IADD3 R5, R0, 0x28, RZ ;  /* 0x0000002800057810 */ /* 0x002fc40007ffe0ff */
[----:B------:R-:W-:Y:S02]  /*3750*/  FSEL R142, R72, -INF , !P3 ;  /* 0xff800000488e7808 */ /* 0x000fe40005800000 */
[C---:B------:R-:W-:Y:S02]  /*3760*/  ISETP.GE.AND P1, PT, R5.reuse, R8, PT ;  /* 0x000000080500720c */ /* 0x040fe40003f26270 */
[C---:B------:R-:W-:Y:S02]  /*3770*/  ISETP.GE.AND P4, PT, R5.reuse, R9, PT ;  /* 0x000000090500720c */ /* 0x040fe40003f86270 */
[----:B------:R-:W-:Y:S02]  /*3780*/  FSEL R120, R120, -INF , !P1 ;  /* 0xff80000078787808 */ /* 0x000fe40004800000 */
[C---:B------:R-:W-:Y:S02]  /*3790*/  ISETP.GE.AND P2, PT, R5.reuse, R11, PT ;  /* 0x0000000b0500720c */ /* 0x040fe40003f46270 */
[-C--:B------:R-:W-:Y:S01]  /*37a0*/  ISETP.GE.AND P6, PT, R5, R10.reuse, PT ;  /* 0x0000000a0500720c */ /* 0x080fe20003fc6270 */
[----:B------:R-:W-:Y:S01]  /*37b0*/  FMUL.FTZ R5, R25, c[0x0][0x2ec] ;  /* 0x0000bb0019057a20 */ /* 0x000fe20000410000 */
[----:B------:R-:W-:-:S02]  /*37c0*/  ISETP.GE.AND P1, PT, R3, R10, PT ;  /* 0x0000000a0300720c */ /* 0x000fc40003f26270 */
[----:B------:R-:W-:Y:S01]  /*37d0*/  IADD3 R3, R0, 0x30, RZ ;  /* 0x0000003000037810 */ /* 0x000fe20007ffe0ff */
[----:B------:R1:W-:Y:S01]  /*37e0*/  MUFU.TANH R13, R5 ;  /* 0x00000005000d7308 */ /* 0x0003e20000002400 */
[----:B----4-:R-:W-:Y:S02]  /*37f0*/  FSEL R145, R69, -INF , !P4 ;  /* 0xff80000045917808 */ /* 0x010fe40006000000 */
[----:B------:R-:W-:Y:S02]  /*3800*/  FSEL R122, R122, -INF , !P2 ;  /* 0xff8000007a7a7808 */ /* 0x000fe40005000000 */
[----:B--2---:R-:W-:Y:S01]  /*3810*/  FSEL R132, R7, -INF , !P6 ;  /* 0xff80000007847808 */ /* 0x004fe20007000000 */
[----:B------:R-:W-:Y:S01]  /*3820*/  FMUL.FTZ R7, R27, c[0x0][0x2ec] ;  /* 0x0000bb001b077a20 */ /* 0x000fe20000410000 */
[C---:B------:R-:W-:Y:S02]  /*3830*/  ISETP.GE.AND P4, PT, R3.reuse, R8, PT ;  /* 0x000000080300720c */ /* 0x040fe40003f86270 */
[----:B------:R-:W-:-:S02]  /*3840*/  ISETP.GE.AND P2, PT, R3, R9, PT ;  /* 0x000000090300720c */ /* 0x000fc40003f46270 */
[CC--:B------:R-:W-:Y:S01]  /*3850*/  ISETP.GE.AND P6, PT, R3.reuse, R11.reuse, PT ;  /* 0x0000000b0300720c */ /* 0x0c0fe20003fc6270 */
[----:B------:R-:W-:Y:S01]  /*3860*/  MUFU.TANH R7, R7 ;  /* 0x0000000700077308 */ /* 0x000fe20000002400 */
[----:B------:R-:W-:Y:S02]  /*3870*/  ISETP.GE.AND P5, PT, R3, R10, PT ;  /* 0x0000000a0300720c */ /* 0x000fe40003fa6270 */
[----:B------:R-:W-:Y:S01]  /*3880*/  IADD3 R3, R0, 0x31, RZ ;  /* 0x0000003100037810 */ /* 0x000fe20007ffe0ff */
[----:B-1----:R-:W-:Y:S01]  /*3890*/  FMUL.FTZ R5, R26, c[0x0][0x2ec] ;  /* 0x0000bb001a057a20 */ /* 0x002fe20000410000 */
[----:B-----5:R-:W-:Y:S02]  /*38a0*/  FSEL R133, R47, -INF , !P1 ;  /* 0xff8000002f857808 */ /* 0x020fe40004800000 */
[----:B------:R-:W-:Y:S02]  /*38b0*/  ISETP.GE.AND P1, PT, R3, R11, PT ;  /* 0x0000000b0300720c */ /* 0x000fe40003f26270 */
[----:B------:R-:W-:Y:S01]  /*38c0*/  FSEL R121, R68, -INF , !P0 ;  /* 0xff80000044797808 */ /* 0x000fe20004000000 */
[----:B------:R-:W1:Y:S01]  /*38d0*/  MUFU.TANH R5, R5 ;  /* 0x0000000500057308 */ /* 0x000e620000002400 */
[----:B------:R-:W-:-:S02]  /*38e0*/  FSEL R144, R41, -INF , !P1 ;  /* 0xff80000029907808 */ /* 0x000fc40004800000 */
[----:B------:R-:W-:Y:S02]  /*38f0*/  FSEL R136, R46, -INF , !P4 ;  /* 0xff8000002e887808 */ /* 0x000fe40006000000 */
[CC--:B------:R-:W-:Y:S02]  /*3900*/  ISETP.GE.AND P1, PT, R0.reuse, R9.reuse, PT ;  /* 0x000000090000720c */ /* 0x0c0fe40003f26270 */
[C---:B------:R-:W-:Y:S02]  /*3910*/  ISETP.GE.AND P3, PT, R3.reuse, R8, PT ;  /* 0x000000080300720c */ /* 0x040fe40003f66270 */
[C---:B------:R-:W-:Y:S02]  /*3920*/  ISETP.GE.AND P0, PT, R3.reuse, R9, PT ;  /* 0x000000090300720c */ /* 0x040fe40003f06270 */
[----:B------:R-:W-:Y:S02]  /*3930*/  ISETP.GE.AND P4, PT, R3, R10, PT ;  /* 0x0000000a0300720c */ /* 0x000fe40003f86270 */
[----:B------:R-:W-:-:S02]  /*3940*/  IADD3 R3, R0, 0x38, RZ ;  /* 0x0000003800037810 */ /* 0x000fc40007ffe0ff */
[----:B------:R-:W-:Y:S02]  /*3950*/  FSEL R26, R117, -INF , !P1 ;  /* 0xff800000751a7808 */ /* 0x000fe40004800000 */
[----:B---3--:R-:W-:Y:S02]  /*3960*/  FSEL R155, R16, -INF , !P2 ;  /* 0xff800000109b7808 */ /* 0x008fe40005000000 */
[----:B------:R-:W-:Y:S02]  /*3970*/  ISETP.GE.AND P1, PT, R216, 0x2, PT ;  /* 0x00000002d800780c */ /* 0x000fe40003f26270 */
[----:B------:R-:W-:Y:S02]  /*3980*/  ISETP.GE.AND P2, PT, R3, R8, PT ;  /* 0x000000080300720c */ /* 0x000fe40003f46270 */
[----:B------:R-:W-:Y:S02]  /*3990*/  FSEL R137, R17, -INF , !P3 ;  /* 0xff80000011897808 */ /* 0x000fe40005800000 */
[----:B------:R-:W-:-:S02]  /*39a0*/  FSEL R143, R40, -INF , !P6 ;  /* 0xff800000288f7808 */ /* 0x000fc40007000000 */
[----:B------:R-:W-:Y:S02]  /*39b0*/  FSEL R150, R42, -INF , !P5 ;  /* 0xff8000002a967808 */ /* 0x000fe40006800000 */
[----:B------:R-:W-:Y:S02]  /*39c0*/  ISETP.GE.AND P3, PT, R3, R10, PT ;  /* 0x0000000a0300720c */ /* 0x000fe40003f66270 */
[----:B------:R-:W-:Y:S02]  /*39d0*/  FSEL R154, R51, -INF , !P0 ;  /* 0xff800000339a7808 */ /* 0x000fe40004000000 */
[----:B------:R-:W-:Y:S02]  /*39e0*/  FSEL R151, R43, -INF , !P4 ;  /* 0xff8000002b977808 */ /* 0x000fe40006000000 */
[----:B------:R-:W-:Y:S02]  /*39f0*/  FSEL R135, R12, -INF , !P2 ;  /* 0xff8000000c877808 */ /* 0x000fe40005000000 */
[----:B------:R-:W-:-:S02]  /*3a00*/  ISETP.GE.AND P6, PT, R3, R9, PT ;  /* 0x000000090300720c */ /* 0x000fc40003fc6270 */
[-C--:B------:R-:W-:Y:S02]  /*3a10*/  ISETP.GE.AND P5, PT, R3, R11.reuse, PT ;  /* 0x0000000b0300720c */ /* 0x080fe40003fa6270 */
[C---:B------:R-:W-:Y:S02]  /*3a20*/  ISETP.GE.AND P0, PT, R0.reuse, R8, PT ;  /* 0x000000080000720c */ /* 0x040fe40003f06270 */
[C---:B------:R-:W-:Y:S02]  /*3a30*/  ISETP.GE.AND P4, PT, R0.reuse, R11, PT ;  /* 0x0000000b0000720c */ /* 0x040fe40003f86270 */
[C---:B------:R-:W-:Y:S02]  /*3a40*/  ISETP.GE.AND P2, PT, R0.reuse, R10, PT ;  /* 0x0000000a0000720c */ /* 0x040fe40003f46270 */
[----:B------:R-:W-:Y:S02]  /*3a50*/  IADD3 R0, R0, 0x39, RZ ;  /* 0x0000003900007810 */ /* 0x000fe40007ffe0ff */
[----:B------:R-:W-:-:S02]  /*3a60*/  FSEL R149, R22, -INF , !P3 ;  /* 0xff80000016957808 */ /* 0x000fc40005800000 */
[----:B-1----:R-:W-:Y:S02]  /*3a70*/  FSEL R153, R5, -INF , !P6 ;  /* 0xff80000005997808 */ /* 0x002fe40007000000 */
[----:B------:R-:W-:Y:S02]  /*3a80*/  FSEL R141, R20, -INF , !P5 ;  /* 0xff800000148d7808 */ /* 0x000fe40006800000 */
[----:B------:R-:W-:Y:S02]  /*3a90*/  FSEL R22, R118, -INF , !P0 ;  /* 0xff80000076167808 */ /* 0x000fe40004000000 */
[C---:B------:R-:W-:Y:S02]  /*3aa0*/  ISETP.GE.AND P6, PT, R0.reuse, R8, PT ;  /* 0x000000080000720c */ /* 0x040fe40003fc6270 */
[C---:B------:R-:W-:Y:S02]  /*3ab0*/  ISETP.GE.AND P5, PT, R0.reuse, R9, PT ;  /* 0x000000090000720c */ /* 0x040fe40003fa6270 */
[----:B------:R-:W-:-:S02]  /*3ac0*/  ISETP.GE.AND P3, PT, R0, R11, PT ;  /* 0x0000000b0000720c */ /* 0x000fc40003f66270 */
[----:B------:R-:W-:Y:S02]  /*3ad0*/  ISETP.GE.AND P0, PT, R0, R10, PT ;  /* 0x0000000a0000720c */ /* 0x000fe40003f06270 */
[----:B------:R-:W-:Y:S02]  /*3ae0*/  FSEL R24, R116, -INF , !P4 ;  /* 0xff80000074187808 */ /* 0x000fe40006000000 */
[----:B------:R-:W-:Y:S02]  /*3af0*/  FSEL R25, R115, -INF , !P2 ;  /* 0xff80000073197808 */ /* 0x000fe40005000000 */
[----:B------:R-:W-:Y:S02]  /*3b00*/  FSEL R139, R13, -INF , !P6 ;  /* 0xff8000000d8b7808 */ /* 0x000fe40007000000 */
[----:B------:R-:W-:Y:S02]  /*3b10*/  FSEL R152, R7, -INF , !P5 ;  /* 0xff80000007987808 */ /* 0x000fe40006800000 */
[----:B------:R-:W-:-:S02]  /*3b20*/  FSEL R140, R21, -INF , !P3 ;  /* 0xff800000158c7808 */ /* 0x000fc40005800000 */
        /* <DEDUP_REMOVED lines=49> */
.L_x_914:
[----:B------:R-:W-:Y:S05]  /*3e40*/  BSYNC B0 ;  /* 0x0000000000007941 */ /* 0x000fea0003800000 */
.L_x_913:
[----:B------:R-:W0:Y:S02]  /*3e50*/  LDGDEPBAR ;  /* 0x00000000000079af */ /* 0x000e240000000000 */
.L_x_912:
[----:B------:R-:W-:Y:S02]  /*3e60*/  FMNMX.FTZ R0, R22, R64, !PT ;  /* 0x0000004016007209 */ /* 0x000fe40007810000 */
[----:B------:R-:W-:Y:S02]  /*3e70*/  SHF.L.U32 R189, R6, 0x1, RZ ;  /* 0x0000000106bd7819 */ /* 0x000fe400000006ff */
[----:B------:R-:W-:Y:S02]  /*3e80*/  FMNMX.FTZ R0, R52, R0, !PT ;  /* 0x0000000034007209 */ /* 0x000fe40007810000 */
[-C--:B------:R-:W-:Y:S02]  /*3e90*/  LEA R190, R4, R189.reuse, 0x1 ;  /* 0x000000bd04be7211 */ /* 0x080fe400078e08ff */
[----:B------:R-:W-:Y:S02]  /*3ea0*/  FMNMX.FTZ R0, R65, R0, !PT ;  /* 0x0000000041007209 */ /* 0x000fe40007810000 */
[----:B------:R-:W-:Y:S01]  /*3eb0*/  LEA R192, R2, R189, 0x1 ;  /* 0x000000bd02c07211 */ /* 0x000fe200078e08ff */
[----:B------:R-:W-:Y:S01]  /*3ec0*/  LDSM.16.MT88.4 R32, [R190+0x6000] ;  /* 0x00600000be20783b */ /* 0x000fe20000004200 */
[----:B------:R-:W-:-:S02]  /*3ed0*/  FMNMX.FTZ R0, R61, R0, !PT ;  /* 0x000000003d007209 */ /* 0x000fc40007810000 */
[----:B------:R-:W-:Y:S01]  /*3ee0*/  LEA R191, R2, R190, 0x1 ;  /* 0x000000be02bf7211 */ /* 0x000fe200078e08ff */
        /* <DEDUP_REMOVED lines=35> */
[----:B------:R-:W3:Y:S01]  /*4120*/  SHFL.BFLY PT, R7, R70, 0x2, 0x1f ;  /* 0x0c401f0046077f89 */ /* 0x000ee200000e0000 */
[----:B------:R-:W-:Y:S02]  /*4130*/  FMNMX.FTZ R0, R134, R0, !PT ;  /* 0x0000000086007209 */ /* 0x000fe40007810000 */
[----:B------:R-:W-:Y:S02]  /*4140*/  FMNMX.FTZ R5, R141, R5, !PT ;  /* 0x000000058d057209 */ /* 0x000fe40007810000 */
[----:B------:R-:W-:-:S02]  /*4150*/  FMNMX.FTZ R3, R132, R0, !PT ;  /* 0x0000000084037209 */ /* 0x000fc40007810000 */
[----:B------:R-:W-:Y:S02]  /*4160*/  FMNMX.FTZ R0, R140, R5, !PT ;  /* 0x000000058c007209 */ /* 0x000fe40007810000 */
[----:B------:R-:W-:Y:S02]  /*4170*/  FMNMX.FTZ R3, R133, R3, !PT ;  /* 0x0000000385037209 */ /* 0x000fe40007810000 */
[----:B------:R-:W-:Y:S01]  /*4180*/  FMNMX.FTZ R5, R26, R66, !PT ;  /* 0x000000421a057209 */ /* 0x000fe20007810000 */
[----:B--2---:R-:W2:Y:S01]  /*4190*/  SHFL.BFLY PT, R13, R0, 0x2, 0x1f ;  /* 0x0c401f00000d7f89 */ /* 0x004ea200000e0000 */
[----:B------:R-:W-:Y:S02]  /*41a0*/  FMNMX.FTZ R3, R150, R3, !PT ;  /* 0x0000000396037209 */ /* 0x000fe40007810000 */
[----:B------:R-:W-:Y:S02]  /*41b0*/  FMNMX.FTZ R5, R76, R5, !PT ;  /* 0x000000054c057209 */ /* 0x000fe40007810000 */
[----:B------:R-:W-:-:S02]  /*41c0*/  FMNMX.FTZ R3, R151, R3, !PT ;  /* 0x0000000397037209 */ /* 0x000fc40007810000 */
[----:B------:R-:W-:Y:S02]  /*41d0*/  FMNMX.FTZ R5, R67, R5, !PT ;  /* 0x0000000543057209 */ /* 0x000fe40007810000 */
[----:B------:R-:W-:Y:S02]  /*41e0*/  FMNMX.FTZ R3, R149, R3, !PT ;  /* 0x0000000395037209 */ /* 0x000fe40007810000 */
[----:B------:R-:W-:Y:S02]  /*41f0*/  FMNMX.FTZ R5, R129, R5, !PT ;  /* 0x0000000581057209 */ /* 0x000fe40007810000 */
[----:B---3--:R-:W-:Y:S02]  /*4200*/  FMNMX.FTZ R70, R70, R7, !PT ;  /* 0x0000000746467209 */ /* 0x008fe40007810000 */
[----:B------:R-:W-:Y:S02]  /*4210*/  FMNMX.FTZ R3, R148, R3, !PT ;  /* 0x0000000394037209 */ /* 0x000fe40007810000 */
[----:B------:R-:W-:Y:S01]  /*4220*/  FMNMX.FTZ R5, R127, R5, !PT ;  /* 0x000000057f057209 */ /* 0x000fe20007810000 */
[----:B------:R-:W3:Y:S03]  /*4230*/  SHFL.BFLY PT, R7, R70, 0x1, 0x1f ;  /* 0x0c201f0046077f89 */ /* 0x000ee600000e0000 */
[----:B------:R-:W-:Y:S01]  /*4240*/  FMNMX.FTZ R5, R126, R5, !PT ;  /* 0x000000057e057209 */ /* 0x000fe20007810000 */
[----:B------:R-:W4:Y:S01]  /*4250*/  SHFL.BFLY PT, R12, R3, 0x2, 0x1f ;  /* 0x0c401f00030c7f89 */ /* 0x000f2200000e0000 */
[----:B--2---:R-:W-:-:S02]  /*4260*/  FMNMX.FTZ R0, R0, R13, !PT ;  /* 0x0000000d00007209 */ /* 0x004fc40007810000 */
[----:B------:R-:W-:-:S03]  /*4270*/  FMNMX.FTZ R5, R124, R5, !PT ;  /* 0x000000057c057209 */ /* 0x000fc60007810000 */
[----:B------:R-:W2:Y:S01]  /*4280*/  SHFL.BFLY PT, R68, R0, 0x1, 0x1f ;  /* 0x0c201f0000447f89 */ /* 0x000ea200000e0000 */
[----:B------:R-:W-:-:S04]  /*4290*/  FMNMX.FTZ R5, R147, R5, !PT ;  /* 0x0000000593057209 */ /* 0x000fc80007810000 */
[----:B------:R-:W-:Y:S02]  /*42a0*/  FMNMX.FTZ R5, R146, R5, !PT ;  /* 0x0000000592057209 */ /* 0x000fe40007810000 */
[----:B---3--:R-:W-:Y:S02]  /*42b0*/  FMNMX.FTZ R70, R70, R7, !PT ;  /* 0x0000000746467209 */ /* 0x008fe40007810000 */
[----:B----4-:R-:W-:-:S03]  /*42c0*/  FMNMX.FTZ R3, R3, R12, !PT ;  /* 0x0000000c03037209 */ /* 0x010fc60007810000 */
[C---:B------:R-:W-:Y:S01]  /*42d0*/  FMUL.FTZ R7, R70.reuse, c[0x0][0x23c] ;  /* 0x00008f0046077a20 */ /* 0x040fe20000410000 */
[----:B------:R-:W-:Y:S02]  /*42e0*/  FMNMX.FTZ R12, R145, R5, !PT ;  /* 0x00000005910c7209 */ /* 0x000fe40007810000 */
[----:B------:R-:W-:Y:S01]  /*42f0*/  FSETP.NEU.FTZ.AND P0, PT, R70, -INF , PT ;  /* 0xff8000004600780b */ /* 0x000fe20003f1d000 */
[----:B------:R-:W3:Y:S01]  /*4300*/  SHFL.BFLY PT, R15, R3, 0x1, 0x1f ;  /* 0x0c201f00030f7f89 */ /* 0x000ee200000e0000 */
[----:B------:R-:W-:Y:S02]  /*4310*/  FMNMX.FTZ R12, R142, R12, !PT ;  /* 0x0000000c8e0c7209 */ /* 0x000fe40007810000 */
[----:B--2---:R-:W-:Y:S02]  /*4320*/  FMNMX.FTZ R68, R0, R68, !PT ;  /* 0x0000004400447209 */ /* 0x004fe40007810000 */
[----:B------:R-:W-:Y:S02]  /*4330*/  FSEL R7, R7, RZ, P0 ;  /* 0x000000ff07077208 */ /* 0x000fe40000000000 */
[----:B------:R-:W-:Y:S01]  /*4340*/  FMNMX.FTZ R0, R155, R12, !PT ;  /* 0x0000000c9b007209 */ /* 0x000fe20007810000 */
[C---:B------:R-:W-:Y:S01]  /*4350*/  FMUL.FTZ R13, R68.reuse, c[0x0][0x23c] ;  /* 0x00008f00440d7a20 */ /* 0x040fe20000410000 */
[----:B------:R-:W-:Y:S01]  /*4360*/  FSETP.NEU.FTZ.AND P0, PT, R68, -INF , PT ;  /* 0xff8000004400780b */ /* 0x000fe20003f1d000 */
[--C-:B------:R-:W-:Y:S01]  /*4370*/  FFMA.FTZ R5, R22, c[0x0][0x23c], -R7.reuse ;  /* 0x00008f0016057a23 */ /* 0x100fe20000010807 */
[----:B------:R-:W-:Y:S01]  /*4380*/  FMNMX.FTZ R0, R154, R0, !PT ;  /* 0x000000009a007209 */ /* 0x000fe20007810000 */
[----:B-1----:R-:W-:Y:S02]  /*4390*/  LDSM.16.MT88.4 R20, [R189+0x6000] ;  /* 0x00600000bd14783b */ /* 0x002fe40000004200 */
[----:B------:R1:W-:Y:S01]  /*43a0*/  MUFU.EX2 R220, R5 ;  /* 0x0000000500dc7308 */ /* 0x0003e20000000800 */
[----:B------:R-:W-:Y:S01]  /*43b0*/  FMNMX.FTZ R12, R153, R0, !PT ;  /* 0x00000000990c7209 */ /* 0x000fe20007810000 */
[----:B------:R-:W-:-:S03]  /*43c0*/  FFMA.FTZ R0, R52, c[0x0][0x23c], -R7 ;  /* 0x00008f0034007a23 */ /* 0x000fc60000010807 */
[----:B------:R-:W-:-:S03]  /*43d0*/  FMNMX.FTZ R12, R152, R12, !PT ;  /* 0x0000000c980c7209 */ /* 0x000fc60007810000 */
[----:B------:R-:W-:Y:S02]  /*43e0*/  MUFU.EX2 R219, R0 ;  /* 0x0000000000db7308 */ /* 0x000fe40000000800 */
[----:B------:R-:W2:Y:S01]  /*43f0*/  SHFL.BFLY PT, R14, R12, 0x2, 0x1f ;  /* 0x0c401f000c0e7f89 */ /* 0x000ea200000e0000 */
[----:B---3--:R-:W-:Y:S01]  /*4400*/  FMNMX.FTZ R3, R3, R15, !PT ;  /* 0x0000000f03037209 */ /* 0x008fe20007810000 */
[----:B-1----:R-:W-:-:S04]  /*4410*/  FFMA.FTZ R5, R64, c[0x0][0x23c], -R7 ;  /* 0x00008f0040057a23 */ /* 0x002fc80000010807 */
[----:B------:R1:W3:Y:S01]  /*4420*/  MUFU.EX2 R217, R5 ;  /* 0x0000000500d97308 */ /* 0x0002e20000000800 */
[----:B--2---:R-:W-:Y:S02]  /*4430*/  FMNMX.FTZ R12, R12, R14, !PT ;  /* 0x0000000e0c0c7209 */ /* 0x004fe40007810000 */
[----:B-1----:R-:W-:Y:S02]  /*4440*/  FSEL R5, R13, RZ, P0 ;  /* 0x000000ff0d057208 */ /* 0x002fe40000000000 */
[----:B------:R-:W-:Y:S02]  /*4450*/  FSETP.NEU.FTZ.AND P0, PT, R3, -INF , PT ;  /* 0xff8000000300780b */ /* 0x000fe40003f1d000 */
[----:B---3--:R-:W-:Y:S01]  /*4460*/  F2FP.PACK_AB R16, R217, R220 ;  /* 0x000000dcd910723e */ /* 0x008fe200000000ff */
[--C-:B------:R-:W-:Y:S02]  /*4470*/  FFMA.FTZ R0, R24, c[0x0][0x23c], -R5.reuse ;  /* 0x00008f0018007a23 */ /* 0x100fe40000010805 */
[----:B------:R-:W-:-:S02]  /*4480*/  FFMA.FTZ R13, R54, c[0x0][0x23c], -R5 ;  /* 0x00008f00360d7a23 */ /* 0x000fc40000010805 */
[----:B------:R1:W-:Y:S08]  /*4490*/  MUFU.EX2 R215, R0 ;  /* 0x0000000000d77308 */ /* 0x0003f00000000800 */
[----:B------:R2:W-:Y:S01]  /*44a0*/  MUFU.EX2 R214, R13 ;  /* 0x0000000d00d67308 */ /* 0x0005e20000000800 */
[----:B-1----:R-:W-:-:S07]  /*44b0*/  FFMA.FTZ R0, R53, c[0x0][0x23c], -R5 ;  /* 0x00008f0035007a23 */ /* 0x002fce0000010805 */
[----:B------:R1:W-:Y:S01]  /*44c0*/  MUFU.EX2 R213, R0 ;  /* 0x0000000000d57308 */ /* 0x0003e20000000800 */
[----:B--2---:R-:W-:-:S07]  /*44d0*/  FFMA.FTZ R13, R44, c[0x0][0x23c], -R5 ;  /* 0x00008f002c0d7a23 */ /* 0x004fce0000010805 */
[----:B------:R-:W2:Y:S01]  /*44e0*/  MUFU.EX2 R218, R13 ;  /* 0x0000000d00da7308 */ /* 0x000ea20000000800 */
[----:B-1----:R-:W-:-:S05]  /*44f0*/  FMUL.FTZ R0, R3, c[0x0][0x23c] ;  /* 0x00008f0003007a20 */ /* 0x002fca0000410000 */
[----:B------:R-:W-:Y:S02]  /*4500*/  FSEL R0, R0, RZ, P0 ;  /* 0x000000ff00007208 */ /* 0x000fe40000000000 */
[----:B--2---:R-:W-:-:S03]  /*4510*/  F2FP.PACK_AB R14, R218, R214 ;  /* 0x000000d6da0e723e */ /* 0x004fc600000000ff */
[--C-:B------:R-:W-:Y:S02]  /*4520*/  FFMA.FTZ R13, R25, c[0x0][0x23c], -R0.reuse ;  /* 0x00008f00190d7a23 */ /* 0x100fe40000010800 */
[--C-:B------:R-:W-:Y:S02]  /*4530*/  FFMA.FTZ R2, R45, c[0x0][0x23c], -R0.reuse ;  /* 0x00008f002d027a23 */ /* 0x100fe40000010800 */
[----:B------:R1:W-:Y:S01]  /*4540*/  MUFU.EX2 R210, R13 ;  /* 0x0000000d00d27308 */ /* 0x0003e20000000800 */
[----:B------:R-:W-:Y:S01]  /*4550*/  FFMA.FTZ R6, R55, c[0x0][0x23c], -R0 ;  /* 0x00008f0037067a23 */ /* 0x000fe20000010800 */
[----:B------:R-:W-:Y:S06]  /*4560*/  LDSM.16.MT88.4 R44, [R191+0x6000] ;  /* 0x00600000bf2c783b */ /* 0x000fec0000004200 */
[----:B------:R2:W-:Y:S01]  /*4570*/  MUFU.EX2 R211, R2 ;  /* 0x0000000200d37308 */ /* 0x0005e20000000800 */
[----:B-1----:R-:W1:Y:S07]  /*4580*/  SHFL.BFLY PT, R13, R12, 0x1, 0x1f ;  /* 0x0c201f000c0d7f89 */ /* 0x002e6e00000e0000 */
[----:B------:R3:W4:Y:S01]  /*4590*/  MUFU.EX2 R207, R6 ;  /* 0x0000000600cf7308 */ /* 0x0007220000000800 */
[----:B--2---:R-:W-:-:S07]  /*45a0*/  FFMA.FTZ R2, R65, c[0x0][0x23c], -R7 ;  /* 0x00008f0041027a23 */ /* 0x004fce0000010807 */
[----:B------:R2:W5:Y:S01]  /*45b0*/  MUFU.EX2 R206, R2 ;  /* 0x0000000200ce7308 */ /* 0x0005620000000800 */
[----:B---3--:R-:W-:-:S07]  /*45c0*/  FFMA.FTZ R6, R60, c[0x0][0x23c], -R0 ;  /* 0x00008f003c067a23 */ /* 0x008fce0000010800 */
[----:B------:R-:W3:Y:S01]  /*45d0*/  MUFU.EX2 R208, R6 ;  /* 0x0000000600d07308 */ /* 0x000ee20000000800 */
[----:B-1----:R-:W-:Y:S02]  /*45e0*/  FMNMX.FTZ R69, R12, R13, !PT ;  /* 0x0000000d0c457209 */ /* 0x002fe40007810000 */
[----:B------:R-:W-:Y:S01]  /*45f0*/  F2FP.PACK_AB R12, R213, R215 ;  /* 0x000000d7d50c723e */ /* 0x000fe200000000ff */
[----:B--2---:R-:W-:Y:S01]  /*4600*/  FFMA.FTZ R2, R61, c[0x0][0x23c], -R7 ;  /* 0x00008f003d027a23 */ /* 0x004fe20000010807 */
[C---:B------:R-:W-:Y:S01]  /*4610*/  FSETP.NEU.FTZ.AND P0, PT, R69.reuse, -INF , PT ;  /* 0xff8000004500780b */ /* 0x040fe20003f1d000 */
[----:B------:R-:W-:Y:S01]  /*4620*/  FMUL.FTZ R4, R69, c[0x0][0x23c] ;  /* 0x00008f0045047a20 */ /* 0x000fe20000410000 */
[----:B----4-:R-:W-:Y:S01]  /*4630*/  F2FP.PACK_AB R13, R207, R210 ;  /* 0x000000d2cf0d723e */ /* 0x010fe200000000ff */
[----:B------:R1:W-:Y:S01]  /*4640*/  MUFU.EX2 R209, R2 ;  /* 0x0000000200d17308 */ /* 0x0003e20000000800 */
[----:B-----5:R-:W-:Y:S02]  /*4650*/  F2FP.PACK_AB R18, R206, R219 ;  /* 0x000000dbce12723e */ /* 0x020fe400000000ff */
[----:B---3--:R-:W-:-:S07]  /*4660*/  F2FP.PACK_AB R15, R211, R208 ;  /* 0x000000d0d30f723e */ /* 0x008fce00000000ff */
[----:B------:R-:W-:Y:S01]  /*4670*/  HMMA.16816.F32 R72, R12, R28, RZ ;  /* 0x0000001c0c48723c */ /* 0x000fe200000018ff */
[----:B-1----:R-:W-:Y:S01]  /*4680*/  FSEL R2, R4, RZ, P0 ;  /* 0x000000ff04027208 */ /* 0x002fe20000000000 */
[----:B------:R-:W-:-:S06]  /*4690*/  FFMA.FTZ R4, R48, c[0x0][0x23c], -R7 ;  /* 0x00008f0030047a23 */ /* 0x000fcc0000010807 */
[C---:B------:R-:W-:Y:S01]  /*46a0*/  HMMA.16816.F32 R84, R12.reuse, R20, RZ ;  /* 0x000000140c54723c */ /* 0x040fe200000018ff */
[----:B------:R1:W-:Y:S07]  /*46b0*/  MUFU.EX2 R212, R4 ;  /* 0x0000000400d47308 */ /* 0x0003ee0000000800 */
[C---:B------:R-:W-:Y:S08]  /*46c0*/  HMMA.16816.F32 R60, R12.reuse, R32, RZ ;  /* 0x000000200c3c723c */ /* 0x040ff000000018ff */
[----:B------:R-:W-:Y:S01]  /*46d0*/  HMMA.16816.F32 R52, R12, R44, RZ ;  /* 0x0000002c0c34723c */ /* 0x000fe200000018ff */
[----:B-1----:R-:W-:-:S02]  /*46e0*/  FFMA.FTZ R4, R26, c[0x0][0x23c], -R2 ;  /* 0x00008f001a047a23 */ /* 0x002fc40000010802 */
[----:B------:R-:W1:Y:S02]  /*46f0*/  LDSM.16.MT88.4 R24, [R189+0x6800] ;  /* 0x00680000bd18783b */ /* 0x000e640000004200 */
[----:B------:R2:W-:Y:S02]  /*4700*/  MUFU.EX2 R183, R4 ;  /* 0x0000000400b77308 */ /* 0x0005e40000000800 */
[----:B--2---:R-:W-:-:S06]  /*4710*/  FFMA.FTZ R4, R66, c[0x0][0x23c], -R2 ;  /* 0x00008f0042047a23 */ /* 0x004fcc0000010802 */
[----:B------:R2:W3:Y:S02]  /*4720*/  MUFU.EX2 R178, R4 ;  /* 0x0000000400b27308 */ /* 0x0004e40000000800 */
[--C-:B--2---:R-:W-:Y:S01]  /*4730*/  FFMA.FTZ R4, R76, c[0x0][0x23c], -R2.reuse ;  /* 0x00008f004c047a23 */ /* 0x104fe20000010802 */
[----:B---3--:R-:W-:Y:S01]  /*4740*/  F2FP.PACK_AB R17, R178, R183 ;  /* 0x000000b7b211723e */ /* 0x008fe200000000ff */
[----:B------:R-:W-:Y:S04]  /*4750*/  HMMA.16816.F32 R76, R12, R22, RZ ;  /* 0x000000160c4c723c */ /* 0x000fe800000018ff */
[----:B------:R2:W-:Y:S02]  /*4760*/  MUFU.EX2 R184, R4 ;  /* 0x0000000400b87308 */ /* 0x0005e40000000800 */
[----:B--2---:R-:W-:-:S02]  /*4770*/  FFMA.FTZ R4, R67, c[0x0][0x23c], -R2 ;  /* 0x00008f0043047a23 */ /* 0x004fc40000010802 */
[C---:B------:R-:W-:Y:S04]  /*4780*/  HMMA.16816.F32 R64, R12.reuse, R30, RZ ;  /* 0x0000001e0c40723c */ /* 0x040fe800000018ff */
[----:B------:R2:W3:Y:S02]  /*4790*/  MUFU.EX2 R185, R4 ;  /* 0x0000000400b97308 */ /* 0x0004e40000000800 */
[--C-:B--2---:R-:W-:Y:S01]  /*47a0*/  FFMA.FTZ R4, R56, c[0x0][0x23c], -R5.reuse ;  /* 0x00008f0038047a23 */ /* 0x104fe20000010805 */
[----:B---3--:R-:W-:Y:S01]  /*47b0*/  F2FP.PACK_AB R19, R185, R184 ;  /* 0x000000b8b913723e */ /* 0x008fe200000000ff */
[----:B------:R-:W-:Y:S04]  /*47c0*/  HMMA.16816.F32 R56, R12, R34, RZ ;  /* 0x000000220c38723c */ /* 0x000fe800000018ff */
[----:B------:R2:W-:Y:S04]  /*47d0*/  MUFU.EX2 R186, R4 ;  /* 0x0000000400ba7308 */ /* 0x0005e80000000800 */
[C---:B------:R-:W-:Y:S08]  /*47e0*/  HMMA.16816.F32 R104, R16.reuse, R30, RZ ;  /* 0x0000001e1068723c */ /* 0x040ff000000018ff */
[----:B------:R-:W-:Y:S01]  /*47f0*/  HMMA.16816.F32 R92, R16, R20, RZ ;  /* 0x00000014105c723c */ /* 0x000fe200000018ff */
[----:B--2---:R-:W-:-:S04]  /*4800*/  FFMA.FTZ R4, R49, c[0x0][0x23c], -R5 ;  /* 0x00008f0031047a23 */ /* 0x004fc80000010805 */
[----:B------:R2:W3:Y:S03]  /*4810*/  MUFU.EX2 R205, R4 ;  /* 0x0000000400cd7308 */ /* 0x0004e60000000800 */
[----:B------:R-:W-:Y:S08]  /*4820*/  HMMA.16816.F32 R48, R12, R46, RZ ;  /* 0x0000002e0c30723c */ /* 0x000ff000000018ff */
[----:B------:R-:W-:Y:S01]  /*4830*/  HMMA.16816.F32 R96, R16, R22, RZ ;  /* 0x000000161060723c */ /* 0x000fe200000018ff */
[----:B--2---:R-:W-:Y:S01]  /*4840*/  FFMA.FTZ R4, R80, c[0x0][0x23c], -R5 ;  /* 0x00008f0050047a23 */ /* 0x004fe20000010805 */
[----:B---3--:R-:W-:-:S06]  /*4850*/  F2FP.PACK_AB R12, R205, R186 ;  /* 0x000000bacd0c723e */ /* 0x008fcc00000000ff */
[C---:B------:R-:W-:Y:S01]  /*4860*/  HMMA.16816.F32 R20, R16.reuse, R44, RZ ;  /* 0x0000002c1014723c */ /* 0x040fe200000018ff */
[----:B------:R2:W-:Y:S07]  /*4870*/  MUFU.EX2 R204, R4 ;  /* 0x0000000400cc7308 */ /* 0x0005ee0000000800 */
[----:B------:R-:W-:Y:S01]  /*4880*/  HMMA.16816.F32 R116, R16, R34, RZ ;  /* 0x000000221074723c */ /* 0x000fe200000018ff */
[----:B--2---:R-:W-:-:S04]  /*4890*/  FFMA.FTZ R4, R71, c[0x0][0x23c], -R5 ;  /* 0x00008f0047047a23 */ /* 0x004fc80000010805 */
[----:B------:R2:W3:Y:S02]  /*48a0*/  MUFU.EX2 R187, R4 ;  /* 0x0000000400bb7308 */ /* 0x0004e40000000800 */
[--C-:B--2---:R-:W-:Y:S01]  /*48b0*/  FFMA.FTZ R4, R88, c[0x0][0x23c], -R0.reuse ;  /* 0x00008f0058047a23 */ /* 0x104fe20000010800 */
[----:B---3--:R-:W-:Y:S01]  /*48c0*/  F2FP.PACK_AB R14, R187, R204 ;  /* 0x000000ccbb0e723e */ /* 0x008fe200000000ff */
[----:B------:R-:W-:Y:S01]  /*48d0*/  HMMA.16816.F32 R88, R16, R28, RZ ;  /* 0x0000001c1058723c */ /* 0x000fe200000018ff */
[----:B------:R-:W2:Y:S03]  /*48e0*/  LDSM.16.MT88.4 R28, [R190+0x6800] ;  /* 0x00680000be1c783b */ /* 0x000ea60000004200 */
[----:B------:R3:W-:Y:S02]  /*48f0*/  MUFU.EX2 R177, R4 ;  /* 0x0000000400b17308 */ /* 0x0007e40000000800 */
[----:B---3--:R-:W-:-:S06]  /*4900*/  FFMA.FTZ R4, R101, c[0x0][0x23c], -R0 ;  /* 0x00008f0065047a23 */ /* 0x008fcc0000010800 */
[----:B------:R3:W4:Y:S02]  /*4910*/  MUFU.EX2 R182, R4 ;  /* 0x0000000400b67308 */ /* 0x0007240000000800 */
[--C-:B---3--:R-:W-:Y:S01]  /*4920*/  FFMA.FTZ R4, R81, c[0x0][0x23c], -R0.reuse ;  /* 0x00008f0051047a23 */ /* 0x108fe20000010800 */
[----:B----4-:R-:W-:Y:S01]  /*4930*/  F2FP.PACK_AB R13, R182, R177 ;  /* 0x000000b1b60d723e */ /* 0x010fe200000000ff */
[----:B------:R-:W-:Y:S01]  /*4940*/  HMMA.16816.F32 R80, R16, R32, RZ ;  /* 0x000000201050723c */ /* 0x000fe200000018ff */
[----:B------:R-:W-:Y:S03]  /*4950*/  LDSM.16.MT88.4 R32, [R191+0x7000] ;  /* 0x00700000bf20783b */ /* 0x000fe60000004200 */
[----:B------:R3:W-:Y:S02]  /*4960*/  MUFU.EX2 R181, R4 ;  /* 0x0000000400b57308 */ /* 0x0007e40000000800 */
[----:B---3--:R-:W-:-:S06]  /*4970*/  FFMA.FTZ R4, R100, c[0x0][0x23c], -R0 ;  /* 0x00008f0064047a23 */ /* 0x008fcc0000010800 */
[----:B------:R3:W4:Y:S02]  /*4980*/  MUFU.EX2 R180, R4 ;  /* 0x0000000400b47308 */ /* 0x0007240000000800 */
[----:B---3--:R-:W-:Y:S01]  /*4990*/  FFMA.FTZ R4, R103, c[0x0][0x23c], -R7 ;  /* 0x00008f0067047a23 */ /* 0x008fe20000010807 */
[----:B----4-:R-:W-:-:S05]  /*49a0*/  F2FP.PACK_AB R15, R180, R181 ;  /* 0x000000b5b40f723e */ /* 0x010fca00000000ff */
[----:B------:R3:W-:Y:S02]  /*49b0*/  MUFU.EX2 R176, R4 ;  /* 0x0000000400b07308 */ /* 0x0007e40000000800 */
[C---:B-1----:R-:W-:Y:S08]  /*49c0*/  HMMA.16816.F32 R112, R12.reuse, R24, R84 ;  /* 0x000000180c70723c */ /* 0x042ff00000001854 */
[----:B--2---:R-:W-:Y:S01]  /*49d0*/  HMMA.16816.F32 R84, R12, R28, R60 ;  /* 0x0000001c0c54723c */ /* 0x004fe2000000183c */
[----:B---3--:R-:W-:-:S04]  /*49e0*/  FFMA.FTZ R4, R102, c[0x0][0x23c], -R7 ;  /* 0x00008f0066047a23 */ /* 0x008fc80000010807 */
[----:B------:R1:W2:Y:S03]  /*49f0*/  MUFU.EX2 R175, R4 ;  /* 0x0000000400af7308 */ /* 0x0002a60000000800 */
[C---:B------:R-:W-:Y:S08]  /*4a00*/  HMMA.16816.F32 R76, R12.reuse, R26, R76 ;  /* 0x0000001a0c4c723c */ /* 0x040ff0000000184c */
[----:B------:R-:W-:Y:S01]  /*4a10*/  HMMA.16816.F32 R64, R12, R38, R64 ;  /* 0x000000260c40723c */ /* 0x000fe20000001840 */
[----:B-1----:R-:W-:-:S07]  /*4a20*/  FFMA.FTZ R4, R109, c[0x0][0x23c], -R7 ;  /* 0x00008f006d047a23 */ /* 0x002fce0000010807 */
[C---:B------:R-:W-:Y:S01]  /*4a30*/  HMMA.16816.F32 R60, R12.reuse, R30, R56 ;  /* 0x0000001e0c3c723c */ /* 0x040fe20000001838 */
[----:B------:R1:W-:Y:S07]  /*4a40*/  MUFU.EX2 R174, R4 ;  /* 0x0000000400ae7308 */ /* 0x0003ee0000000800 */
[----:B------:R-:W-:Y:S08]  /*4a50*/  HMMA.16816.F32 R48, R12, R42, R48 ;  /* 0x0000002a0c30723c */ /* 0x000ff00000001830 */
[----:B------:R-:W-:Y:S01]  /*4a60*/  HMMA.16816.F32 R100, R16, R46, RZ ;  /* 0x0000002e1064723c */ /* 0x000fe200000018ff */
[----:B------:R-:W-:Y:S01]  /*4a70*/  LDSM.16.MT88.4 R16, [R192+0x7000] ;  /* 0x00700000c010783b */ /* 0x000fe20000004200 */
[----:B-1----:R-:W-:-:S04]  /*4a80*/  FFMA.FTZ R4, R108, c[0x0][0x23c], -R7 ;  /* 0x00008f006c047a23 */ /* 0x002fc80000010807 */
[----:B------:R1:W-:Y:S02]  /*4a90*/  MUFU.EX2 R173, R4 ;  /* 0x0000000400ad7308 */ /* 0x0003e40000000800 */
[C---:B------:R-:W-:Y:S08]  /*4aa0*/  HMMA.16816.F32 R108, R12.reuse, R36, R72 ;  /* 0x000000240c6c723c */ /* 0x040ff00000001848 */
[----:B------:R-:W-:Y:S01]  /*4ab0*/  HMMA.16816.F32 R72, R12, R40, R52 ;  /* 0x000000280c48723c */ /* 0x000fe20000001834 */
[----:B-1----:R-:W-:-:S06]  /*4ac0*/  FFMA.FTZ R4, R129, c[0x0][0x23c], -R2 ;  /* 0x00008f0081047a23 */ /* 0x002fcc0000010802 */
[----:B------:R-:W-:Y:S02]  /*4ad0*/  F2FP.PACK_AB R12, R212, R209 ;  /* 0x000000d1d40c723e */ /* 0x000fe400000000ff */
[----:B--2---:R-:W-:Y:S01]  /*4ae0*/  F2FP.PACK_AB R14, R175, R176 ;  /* 0x000000b0af0e723e */ /* 0x004fe200000000ff */
        /* <DEDUP_REMOVED lines=11> */
[C---:B------:R-:W-:Y:S01]  /*4ba0*/  HMMA.16816.F32 R56, R12.reuse, R24, R92 ;  /* 0x000000180c38723c */ /* 0x040fe2000000185c */
[----:B------:R-:W-:Y:S07]  /*4bb0*/  LDSM.16.MT88.4 R92, [R189+0x7800] ;  /* 0x00780000bd5c783b */ /* 0x000fee0000004200 */
[----:B------:R-:W-:Y:S01]  /*4bc0*/  HMMA.16816.F32 R44, R12, R26, R96 ;  /* 0x0000001a0c2c723c */ /* 0x000fe20000001860 */
[----:B------:R-:W-:Y:S01]  /*4bd0*/  LDSM.16.MT88.4 R24, [R190+0x7000] ;  /* 0x00700000be18783b */ /* 0x000fe20000004200 */
[----:B-1----:R-:W-:-:S04]  /*4be0*/  FFMA.FTZ R4, R123, c[0x0][0x23c], -R5 ;  /* 0x00008f007b047a23 */ /* 0x002fc80000010805 */
[----:B------:R1:W-:Y:S02]  /*4bf0*/  MUFU.EX2 R166, R4 ;  /* 0x0000000400a67308 */ /* 0x0003e40000000800 */
[C---:B------:R-:W-:Y:S08]  /*4c00*/  HMMA.16816.F32 R52, R12.reuse, R36, R88 ;  /* 0x000000240c34723c */ /* 0x040ff00000001858 */
[----:B------:R-:W-:Y:S01]  /*4c10*/  HMMA.16816.F32 R36, R12, R38, R104 ;  /* 0x000000260c24723c */ /* 0x000fe20000001868 */
[----:B-1----:R-:W-:-:S02]  /*4c20*/  FFMA.FTZ R4, R125, c[0x0][0x23c], -R5 ;  /* 0x00008f007d047a23 */ /* 0x002fc40000010805 */
[----:B------:R-:W-:Y:S02]  /*4c30*/  LDSM.16.MT88.4 R124, [R190+0x7800] ;  /* 0x00780000be7c783b */ /* 0x000fe40000004200 */
[----:B------:R1:W2:Y:S02]  /*4c40*/  MUFU.EX2 R167, R4 ;  /* 0x0000000400a77308 */ /* 0x0002a40000000800 */
[----:B-1----:R-:W-:-:S06]  /*4c50*/  FFMA.FTZ R4, R122, c[0x0][0x23c], -R5 ;  /* 0x00008f007a047a23 */ /* 0x002fcc0000010805 */
[----:B------:R1:W-:Y:S02]  /*4c60*/  MUFU.EX2 R165, R4 ;  /* 0x0000000400a57308 */ /* 0x0003e40000000800 */
[----:B-1----:R-:W-:Y:S02]  /*4c70*/  FFMA.FTZ R4, R121, c[0x0][0x23c], -R5 ;  /* 0x00008f0079047a23 */ /* 0x002fe40000010805 */
[C---:B------:R-:W-:Y:S04]  /*4c80*/  HMMA.16816.F32 R120, R12.reuse, R28, R80 ;  /* 0x0000001c0c78723c */ /* 0x040fe80000001850 */
[----:B------:R1:W3:Y:S04]  /*4c90*/  MUFU.EX2 R164, R4 ;  /* 0x0000000400a47308 */ /* 0x0002e80000000800 */
[----:B------:R-:W-:Y:S01]  /*4ca0*/  HMMA.16816.F32 R28, R12, R30, R116 ;  /* 0x0000001e0c1c723c */ /* 0x000fe20000001874 */
[----:B-1----:R-:W-:-:S07]  /*4cb0*/  FFMA.FTZ R4, R128, c[0x0][0x23c], -R0 ;  /* 0x00008f0080047a23 */ /* 0x002fce0000010800 */
[C---:B------:R-:W-:Y:S01]  /*4cc0*/  HMMA.16816.F32 R128, R12.reuse, R40, R20 ;  /* 0x000000280c80723c */ /* 0x040fe20000001814 */
[----:B------:R-:W1:Y:S01]  /*4cd0*/  LDSM.16.MT88.4 R20, [R189+0x7000] ;  /* 0x00700000bd14783b */ /* 0x000e620000004200 */
[----:B------:R4:W-:Y:S06]  /*4ce0*/  MUFU.EX2 R163, R4 ;  /* 0x0000000400a37308 */ /* 0x0009ec0000000800 */
[----:B------:R-:W-:Y:S07]  /*4cf0*/  HMMA.16816.F32 R40, R12, R42, R100 ;  /* 0x0000002a0c28723c */ /* 0x000fee0000001864 */
[----:B--2---:R-:W-:-:S02]  /*4d00*/  F2FP.PACK_AB R12, R167, R166 ;  /* 0x000000a6a70c723e */ /* 0x004fc400000000ff */
[----:B---3--:R-:W-:Y:S01]  /*4d10*/  F2FP.PACK_AB R14, R164, R165 ;  /* 0x000000a5a40e723e */ /* 0x008fe200000000ff */
[----:B----4-:R-:W-:-:S04]  /*4d20*/  FFMA.FTZ R4, R134, c[0x0][0x23c], -R0 ;  /* 0x00008f0086047a23 */ /* 0x010fc80000010800 */
        /* <DEDUP_REMOVED lines=9> */
[C---:B-1----:R-:W-:Y:S08]  /*4dc0*/  HMMA.16816.F32 R88, R12.reuse, R22, R76 ;  /* 0x000000160c58723c */ /* 0x042ff0000000184c */
[----:B------:R-:W-:Y:S01]  /*4dd0*/  HMMA.16816.F32 R80, R12, R20, R112 ;  /* 0x000000140c50723c */ /* 0x000fe20000001870 */
[----:B--2---:R-:W-:-:S04]  /*4de0*/  FFMA.FTZ R4, R136, c[0x0][0x23c], -R7 ;  /* 0x00008f0088047a23 */ /* 0x004fc80000010807 */
[----:B------:R1:W-:Y:S03]  /*4df0*/  MUFU.EX2 R158, R4 ;  /* 0x00000004009e7308 */ /* 0x0003e60000000800 */
[C---:B------:R-:W-:Y:S01]  /*4e00*/  HMMA.16816.F32 R100, R12.reuse, R16, R108 ;  /* 0x000000100c64723c */ /* 0x040fe2000000186c */
[----:B------:R-:W-:Y:S07]  /*4e10*/  LDSM.16.MT88.4 R108, [R192+0x7800] ;  /* 0x00780000c06c783b */ /* 0x000fee0000004200 */
[----:B------:R-:W-:Y:S01]  /*4e20*/  HMMA.16816.F32 R84, R12, R24, R84 ;  /* 0x000000180c54723c */ /* 0x000fe20000001854 */
[----:B-1----:R-:W-:-:S07]  /*4e30*/  FFMA.FTZ R4, R137, c[0x0][0x23c], -R7 ;  /* 0x00008f0089047a23 */ /* 0x002fce0000010807 */
[C---:B------:R-:W-:Y:S01]  /*4e40*/  HMMA.16816.F32 R72, R12.reuse, R32, R72 ;  /* 0x000000200c48723c */ /* 0x040fe20000001848 */
[----:B------:R1:W-:Y:S07]  /*4e50*/  MUFU.EX2 R157, R4 ;  /* 0x00000004009d7308 */ /* 0x0003ee0000000800 */
[C---:B------:R-:W-:Y:S08]  /*4e60*/  HMMA.16816.F32 R64, R12.reuse, R18, R64 ;  /* 0x000000120c40723c */ /* 0x040ff00000001840 */
[----:B------:R-:W-:Y:S01]  /*4e70*/  HMMA.16816.F32 R60, R12, R26, R60 ;  /* 0x0000001a0c3c723c */ /* 0x000fe2000000183c */
[----:B-1----:R-:W-:-:S02]  /*4e80*/  FFMA.FTZ R4, R135, c[0x0][0x23c], -R7 ;  /* 0x00008f0087047a23 */ /* 0x002fc40000010807 */
[----:B------:R-:W-:Y:S02]  /*4e90*/  FFMA.FTZ R7, R139, c[0x0][0x23c], -R7 ;  /* 0x00008f008b077a23 */ /* 0x000fe40000010807 */
[----:B------:R1:W-:Y:S03]  /*4ea0*/  MUFU.EX2 R156, R4 ;  /* 0x00000004009c7308 */ /* 0x0003e60000000800 */
[----:B------:R-:W-:Y:S07]  /*4eb0*/  HMMA.16816.F32 R48, R12, R34, R48 ;  /* 0x000000220c30723c */ /* 0x000fee0000001830 */
[----:B------:R-:W-:Y:S01]  /*4ec0*/  F2FP.PACK_AB R12, R173, R174 ;  /* 0x000000aead0c723e */ /* 0x000fe200000000ff */
[----:B------:R-:W-:Y:S01]  /*4ed0*/  MUFU.EX2 R243, R7 ;  /* 0x0000000700f37308 */ /* 0x000fe20000000800 */
[----:B---3--:R-:W-:Y:S01]  /*4ee0*/  F2FP.PACK_AB R14, R159, R172 ;  /* 0x000000ac9f0e723e */ /* 0x008fe200000000ff */
[----:B-1----:R-:W-:-:S06]  /*4ef0*/  FFMA.FTZ R4, R147, c[0x0][0x23c], -R2 ;  /* 0x00008f0093047a23 */ /* 0x002fcc0000010802 */
[----:B------:R1:W-:Y:S02]  /*4f00*/  MUFU.EX2 R147, R4 ;  /* 0x0000000400937308 */ /* 0x0003e40000000800 */
[----:B-1----:R-:W-:-:S06]  /*4f10*/  FFMA.FTZ R4, R146, c[0x0][0x23c], -R2 ;  /* 0x00008f0092047a23 */ /* 0x002fcc0000010802 */
[----:B------:R1:W2:Y:S02]  /*4f20*/  MUFU.EX2 R146, R4 ;  /* 0x0000000400927308 */ /* 0x0002a40000000800 */
[----:B-1----:R-:W-:Y:S01]  /*4f30*/  FFMA.FTZ R4, R145, c[0x0][0x23c], -R2 ;  /* 0x00008f0091047a23 */ /* 0x002fe20000010802 */
[----:B--2---:R-:W-:-:S05]  /*4f40*/  F2FP.PACK_AB R13, R146, R147 ;  /* 0x00000093920d723e */ /* 0x004fca00000000ff */
[----:B------:R1:W-:Y:S02]  /*4f50*/  MUFU.EX2 R78, R4 ;  /* 0x00000004004e7308 */ /* 0x0003e40000000800 */
[----:B-1----:R-:W-:Y:S01]  /*4f60*/  FFMA.FTZ R4, R142, c[0x0][0x23c], -R2 ;  /* 0x00008f008e047a23 */ /* 0x002fe20000010802 */
[----:B------:R-:W-:-:S05]  /*4f70*/  F2FP.PACK_AB R142, R243, R156 ;  /* 0x0000009cf38e723e */ /* 0x000fca00000000ff */
        /* <DEDUP_REMOVED lines=10> */
[----:B-1----:R-:W-:-:S07]  /*5020*/  FFMA.FTZ R4, R141, c[0x0][0x23c], -R5 ;  /* 0x00008f008d047a23 */ /* 0x002fce0000010805 */
[----:B------:R-:W-:Y:S01]  /*5030*/  HMMA.16816.F32 R112, R12, R24, R120 ;  /* 0x000000180c70723c */ /* 0x000fe20000001878 */
[----:B------:R-:W-:Y:S01]  /*5040*/  FFMA.FTZ R5, R140, c[0x0][0x23c], -R5 ;  /* 0x00008f008c057a23 */ /* 0x000fe20000010805 */
[----:B--2---:R-:W-:Y:S01]  /*5050*/  F2FP.PACK_AB R136, R76, R71 ;  /* 0x000000474c88723e */ /* 0x004fe200000000ff */
[----:B------:R1:W-:Y:S01]  /*5060*/  MUFU.EX2 R21, R4 ;  /* 0x0000000400157308 */ /* 0x0003e20000000800 */
[----:B------:R-:W-:-:S04]  /*5070*/  F2FP.PACK_AB R140, R157, R158 ;  /* 0x0000009e9d8c723e */ /* 0x000fc800000000ff */
[C---:B------:R-:W-:Y:S03]  /*5080*/  HMMA.16816.F32 R28, R12.reuse, R26, R28 ;  /* 0x0000001a0c1c723c */ /* 0x040fe6000000181c */
[----:B------:R-:W2:Y:S05]  /*5090*/  MUFU.EX2 R245, R5 ;  /* 0x0000000500f57308 */ /* 0x000eaa0000000800 */
[----:B------:R-:W-:Y:S01]  /*50a0*/  HMMA.16816.F32 R128, R12, R32, R128 ;  /* 0x000000200c80723c */ /* 0x000fe20000001880 */
[----:B-1----:R-:W-:-:S04]  /*50b0*/  FFMA.FTZ R4, R150, c[0x0][0x23c], -R0 ;  /* 0x00008f0096047a23 */ /* 0x002fc80000010800 */
[----:B------:R1:W-:Y:S03]  /*50c0*/  MUFU.EX2 R20, R4 ;  /* 0x0000000400147308 */ /* 0x0003e60000000800 */
[----:B------:R-:W-:Y:S01]  /*50d0*/  HMMA.16816.F32 R40, R12, R34, R40 ;  /* 0x000000220c28723c */ /* 0x000fe20000001828 */
[----:B--2---:R-:W-:-:S06]  /*50e0*/  F2FP.PACK_AB R138, R245, R21 ;  /* 0x00000015f58a723e */ /* 0x004fcc00000000ff */
[----:B------:R-:W-:Y:S02]  /*50f0*/  FADD.FTZ R12, R215, R213 ;  /* 0x000000d5d70c7221 */ /* 0x000fe40000010000 */
[----:B------:R-:W-:Y:S02]  /*5100*/  FADD.FTZ R13, R210, R207 ;  /* 0x000000cfd20d7221 */ /* 0x000fe40000010000 */
[----:B------:R-:W-:Y:S02]  /*5110*/  FADD.FTZ R12, R214, R12 ;  /* 0x0000000cd60c7221 */ /* 0x000fe40000010000 */
[----:B------:R-:W-:Y:S02]  /*5120*/  FADD.FTZ R13, R208, R13 ;  /* 0x0000000dd00d7221 */ /* 0x000fe40000010000 */
[----:B-1----:R-:W-:-:S04]  /*5130*/  FFMA.FTZ R4, R151, c[0x0][0x23c], -R0 ;  /* 0x00008f0097047a23 */ /* 0x002fc80000010800 */
[----:B------:R1:W2:Y:S02]  /*5140*/  MUFU.EX2 R18, R4 ;  /* 0x0000000400127308 */ /* 0x0002a40000000800 */
[--C-:B-1----:R-:W-:Y:S01]  /*5150*/  FFMA.FTZ R4, R149, c[0x0][0x23c], -R0.reuse ;  /* 0x00008f0095047a23 */ /* 0x102fe20000010800 */
[----:B--2---:R-:W-:Y:S01]  /*5160*/  F2FP.PACK_AB R137, R18, R20 ;  /* 0x000000141289723e */ /* 0x004fe200000000ff */
[----:B------:R-:W-:-:S04]  /*5170*/  FFMA.FTZ R0, R148, c[0x0][0x23c], -R0 ;  /* 0x00008f0094007a23 */ /* 0x000fc80000010800 */
[----:B------:R1:W-:Y:S08]  /*5180*/  MUFU.EX2 R17, R4 ;  /* 0x0000000400117308 */ /* 0x0003f00000000800 */
[----:B------:R2:W3:Y:S01]  /*5190*/  MUFU.EX2 R246, R0 ;  /* 0x0000000000f67308 */ /* 0x0004e20000000800 */
[----:B-1----:R-:W1:Y:S01]  /*51a0*/  LDSM.16.MT88.4 R4, [R191+0x7800] ;  /* 0x00780000bf04783b */ /* 0x002e620000004200 */
[----:B--2---:R-:W-:Y:S01]  /*51b0*/  FFMA.FTZ R0, R155, c[0x0][0x23c], -R2 ;  /* 0x00008f009b007a23 */ /* 0x004fe20000010802 */
[----:B---3--:R-:W-:-:S05]  /*51c0*/  F2FP.PACK_AB R139, R246, R17 ;  /* 0x00000011f68b723e */ /* 0x008fca00000000ff */
[----:B------:R2:W-:Y:S02]  /*51d0*/  MUFU.EX2 R16, R0 ;  /* 0x0000000000107308 */ /* 0x0005e40000000800 */
[C---:B------:R-:W-:Y:S08]  /*51e0*/  HMMA.16816.F32 R116, R136.reuse, R124, R84 ;  /* 0x0000007c8874723c */ /* 0x040ff00000001854 */
[----:B------:R-:W-:Y:S01]  /*51f0*/  HMMA.16816.F32 R80, R136, R92, R80 ;  /* 0x0000005c8850723c */ /* 0x000fe20000001850 */
[----:B--2---:R-:W-:-:S04]  /*5200*/  FFMA.FTZ R0, R154, c[0x0][0x23c], -R2 ;  /* 0x00008f009a007a23 */ /* 0x004fc80000010802 */
[----:B------:R2:W3:Y:S03]  /*5210*/  MUFU.EX2 R15, R0 ;  /* 0x00000000000f7308 */ /* 0x0004e60000000800 */
[C---:B------:R-:W-:Y:S08]  /*5220*/  HMMA.16816.F32 R88, R136.reuse, R94, R88 ;  /* 0x0000005e8858723c */ /* 0x040ff00000001858 */
[----:B-1----:R-:W-:Y:S01]  /*5230*/  HMMA.16816.F32 R132, R136, R4, R72 ;  /* 0x000000048884723c */ /* 0x002fe20000001848 */
[--C-:B--2---:R-:W-:Y:S01]  /*5240*/  FFMA.FTZ R0, R153, c[0x0][0x23c], -R2.reuse ;  /* 0x00008f0099007a23 */ /* 0x104fe20000010802 */
[----:B---3--:R-:W-:Y:S01]  /*5250*/  F2FP.PACK_AB R141, R15, R16 ;  /* 0x000000100f8d723e */ /* 0x008fe200000000ff */
[----:B------:R-:W-:-:S05]  /*5260*/  FFMA.FTZ R2, R152, c[0x0][0x23c], -R2 ;  /* 0x00008f0098027a23 */ /* 0x000fca0000010802 */
[C---:B------:R-:W-:Y:S01]  /*5270*/  HMMA.16816.F32 R100, R136.reuse, R108, R100 ;  /* 0x0000006c8864723c */ /* 0x040fe20000001864 */
[----:B------:R1:W-:Y:S07]  /*5280*/  MUFU.EX2 R14, R0 ;  /* 0x00000000000e7308 */ /* 0x0003ee0000000800 */
[C---:B------:R-:W-:Y:S01]  /*5290*/  HMMA.16816.F32 R104, R136.reuse, R110, R64 ;  /* 0x0000006e8868723c */ /* 0x040fe20000001840 */
[----:B------:R2:W3:Y:S07]  /*52a0*/  MUFU.EX2 R244, R2 ;  /* 0x0000000200f47308 */ /* 0x0004ee0000000800 */
[----:B------:R-:W-:Y:S01]  /*52b0*/  HMMA.16816.F32 R120, R136, R126, R60 ;  /* 0x0000007e8878723c */ /* 0x000fe2000000183c */
[----:B-1----:R-:W-:-:S04]  /*52c0*/  FADD.FTZ R0, R220, R217 ;  /* 0x000000d9dc007221 */ /* 0x002fc80000010000 */
[----:B------:R-:W-:-:S03]  /*52d0*/  FADD.FTZ R0, R219, R0 ;  /* 0x00000000db007221 */ /* 0x000fc60000010000 */
[----:B------:R-:W-:Y:S01]  /*52e0*/  HMMA.16816.F32 R136, R136, R6, R48 ;  /* 0x000000068888723c */ /* 0x000fe20000001830 */
[----:B--2---:R-:W-:Y:S01]  /*52f0*/  FADD.FTZ R2, R183, R178 ;  /* 0x000000b2b7027221 */ /* 0x004fe20000010000 */
[----:B---3--:R-:W-:Y:S01]  /*5300*/  F2FP.PACK_AB R143, R244, R14 ;  /* 0x0000000ef48f723e */ /* 0x008fe200000000ff */
[----:B------:R-:W-:Y:S02]  /*5310*/  FADD.FTZ R0, R206, R0 ;  /* 0x00000000ce007221 */ /* 0x000fe40000010000 */
[----:B------:R-:W-:Y:S02]  /*5320*/  FADD.FTZ R2, R184, R2 ;  /* 0x00000002b8027221 */ /* 0x000fe40000010000 */
[----:B------:R-:W-:Y:S02]  /*5330*/  FADD.FTZ R0, R209, R0 ;  /* 0x00000000d1007221 */ /* 0x000fe40000010000 */
[----:B------:R-:W-:Y:S01]  /*5340*/  HMMA.16816.F32 R128, R140, R4, R128 ;  /* 0x000000048c80723c */ /* 0x000fe20000001880 */
[----:B------:R-:W-:-:S04]  /*5350*/  FADD.FTZ R2, R185, R2 ;  /* 0x00000002b9027221 */ /* 0x000fc80000010000 */
[----:B------:R-:W-:Y:S02]  /*5360*/  FADD.FTZ R2, R170, R2 ;  /* 0x00000002aa027221 */ /* 0x000fe40000010000 */
[----:B------:R-:W-:Y:S01]  /*5370*/  FADD.FTZ R5, R218, R12 ;  /* 0x0000000cda057221 */ /* 0x000fe20000010000 */
[C---:B------:R-:W-:Y:S01]  /*5380*/  HMMA.16816.F32 R84, R140.reuse, R92, R56 ;  /* 0x0000005c8c54723c */ /* 0x040fe20000001838 */
[----:B------:R-:W-:Y:S02]  /*5390*/  FADD.FTZ R4, R211, R13 ;  /* 0x0000000dd3047221 */ /* 0x000fe40000010000 */
[----:B------:R-:W-:Y:S02]  /*53a0*/  FADD.FTZ R5, R186, R5 ;  /* 0x00000005ba057221 */ /* 0x000fe40000010000 */
[----:B------:R-:W-:Y:S02]  /*53b0*/  FADD.FTZ R12, R177, R4 ;  /* 0x00000004b10c7221 */ /* 0x000fe40000010000 */
[----:B------:R-:W-:Y:S01]  /*53c0*/  FADD.FTZ R4, R212, R0 ;  /* 0x00000000d4047221 */ /* 0x000fe20000010000 */
[----:B------:R-:W-:Y:S01]  /*53d0*/  HMMA.16816.F32 R96, R140, R108, R52 ;  /* 0x0000006c8c60723c */ /* 0x000fe20000001834 */
[----:B------:R-:W-:-:S02]  /*53e0*/  FADD.FTZ R2, R171, R2 ;  /* 0x00000002ab027221 */ /* 0x000fc40000010000 */
[----:B------:R-:W-:Y:S02]  /*53f0*/  FADD.FTZ R0, R205, R5 ;  /* 0x00000005cd007221 */ /* 0x000fe40000010000 */
[----:B------:R-:W-:-:S03]  /*5400*/  FADD.FTZ R5, R182, R12 ;  /* 0x0000000cb6057221 */ /* 0x000fc60000010000 */
[C---:B------:R-:W-:Y:S08]  /*5410*/  HMMA.16816.F32 R112, R140.reuse, R124, R112 ;  /* 0x0000007c8c70723c */ /* 0x040ff00000001870 */
[C---:B------:R-:W-:Y:S08]  /*5420*/  HMMA.16816.F32 R92, R140.reuse, R94, R44 ;  /* 0x0000005e8c5c723c */ /* 0x040ff0000000182c */
[C---:B------:R-:W-:Y:S08]  /*5430*/  HMMA.16816.F32 R108, R140.reuse, R110, R36 ;  /* 0x0000006e8c6c723c */ /* 0x040ff00000001824 */
[C---:B------:R-:W-:Y:S08]  /*5440*/  HMMA.16816.F32 R124, R140.reuse, R126, R28 ;  /* 0x0000007e8c7c723c */ /* 0x040ff0000000181c */
[----:B------:R-:W-:Y:S07]  /*5450*/  HMMA.16816.F32 R140, R140, R6, R40 ;  /* 0x000000068c8c723c */ /* 0x000fee0000001828 */
        /* <DEDUP_REMOVED lines=40> */
[----:B------:R-:W-:Y:S05]  /*56e0*/  @!P1 BRA `(.L_x_915) ;  /* 0x0000785000009947 */ /* 0x000fea0003800000 */
[----:B------:R-:W-:Y:S01]  /*56f0*/  ISETP.GE.AND P0, PT, R234, c[0x0][0x220], PT ;  /* 0x00008800ea007a0c */ /* 0x000fe20003f06270 */
[----:B------:R-:W-:-:S04]  /*5700*/  DEPBAR.LE SB0, 0x0 ;  /* 0x000080000000791a */ /* 0x000fc80000000000 */
[----:B------:R-:W-:Y:S01]  /*5710*/  IADD3 R160, R216, -0x2, RZ ;  /* 0xfffffffed8a07810 */ /* 0x000fe20007ffe0ff */
[----:B------:R-:W-:Y:S01]  /*5720*/  BAR.SYNC.DEFER_BLOCKING 0x0 ;  /* 0x0000000000007b1d */ /* 0x000fe20000010000 */
[----:B------:R-:W-:Y:S02]  /*5730*/  IMAD.MOV.U32 R18, RZ, RZ, c[0x0][0x1a4] ;  /* 0x00006900ff127624 */ /* 0x000fe400078e00ff */
[----:B------:R-:W-:Y:S01]  /*5740*/  SHF.R.S32.HI R2, RZ, 0x1f, R160 ;  /* 0x0000001fff027819 */ /* 0x000fe200000114a0 */
[----:B------:R-:W-:Y:S02]  /*5750*/  IMAD R0, R233, R160, RZ ;  /* 0x000000a0e9007224 */ /* 0x000fe400078e02ff */
[----:B------:R-:W-:-:S04]  /*5760*/  IMAD.WIDE.U32 R4, R160, R232, R248 ;  /* 0x000000e8a0047225 */ /* 0x000fc800078e00f8 */
[----:B------:R-:W-:Y:S01]  /*5770*/  IMAD R6, R2, R232, R0 ;  /* 0x000000e802067224 */ /* 0x000fe200078e0200 */
[----:B------:R-:W-:Y:S01]  /*5780*/  @!P0 IADD3 R0, P3, R231, R4, RZ ;  /* 0x00000004e7008210 */ /* 0x000fe20007f7e0ff */
[----:B------:R-:W-:Y:S01]  /*5790*/  IMAD.WIDE.U32 R12, R229, 0x20, RZ ;  /* 0x00000020e50c7825 */ /* 0x000fe200078e00ff */
[----:B------:R-:W-:Y:S02]  /*57a0*/  @!P0 LEA R16, P4, R4, c[0x0][0x170], 0x1 ;  /* 0x00005c0004108a11 */ /* 0x000fe400078808ff */
[----:B------:R-:W-:Y:S01]  /*57b0*/  @!P0 LEA R14, P2, R0, c[0x0][0x170], 0x1 ;  /* 0x00005c00000e8a11 */ /* 0x000fe200078408ff */
[----:B------:R-:W-:Y:S01]  /*57c0*/  IMAD.IADD R5, R5, 0x1, R6 ;  /* 0x0000000105057824 */ /* 0x000fe200078e0206 */
[----:B------:R-:W-:Y:S01]  /*57d0*/  @!P0 IADD3 R2, P1, R4, R12, RZ ;  /* 0x0000000c04028210 */ /* 0x000fe20007f3e0ff */
[----:B------:R-:W-:Y:S02]  /*57e0*/  IMAD.SHL.U32 R7, R18, 0x20, RZ ;  /* 0x0000002012077824 */ /* 0x000fe400078e00ff */
[--C-:B------:R-:W-:Y:S01]  /*57f0*/  @!P0 IMAD.X R6, R230, 0x1, R5.reuse, P3 ;  /* 0x00000001e6068824 */ /* 0x100fe200018e0605 */
[----:B------:R-:W-:-:S02]  /*5800*/  @!P0 LEA.HI.X R17, R4, c[0x0][0x174], R5, 0x1, P4 ;  /* 0x00005d0004118a11 */ /* 0x000fc400020f0c05 */
[----:B------:R-:W-:Y:S01]  /*5810*/  @!P0 IADD3.X R7, R5, R13, R7, P1, !PT ;  /* 0x0000000d05078210 */ /* 0x000fe20000ffe407 */
[----:B------:R-:W-:Y:S01]  /*5820*/  @!P0 IMAD.WIDE.U32 R4, R229, 0x30, R4 ;  /* 0x00000030e5048825 */ /* 0x000fe200078e0004 */
[----:B------:R-:W-:Y:S01]  /*5830*/  @!P0 LEA.HI.X R15, R0, c[0x0][0x174], R6, 0x1, P2 ;  /* 0x00005d00000f8a11 */ /* 0x000fe200010f0c06 */
[----:B------:R-:W-:Y:S01]  /*5840*/  @P0 STS.128 [R203+0x6000], RZ ;  /* 0x006000ffcb000388 */ /* 0x000fe20000000c00 */
[----:B------:R-:W-:Y:S01]  /*5850*/  @!P0 LEA R12, P1, R2, c[0x0][0x170], 0x1 ;  /* 0x00005c00020c8a11 */ /* 0x000fe200078208ff */
[----:B------:R-:W-:Y:S02]  /*5860*/  @!P0 IMAD R0, R18, 0x30, RZ ;  /* 0x0000003012008824 */ /* 0x000fe400078e02ff */
[----:B------:R-:W-:Y:S01]  /*5870*/  @!PT LDS RZ, [RZ] ;  /* 0x00000000fffff984 */ /* 0x000fe20000000800 */
[----:B------:R-:W-:Y:S01]  /*5880*/  @!PT LDS RZ, [RZ] ;  /* 0x00000000fffff984 */ /* 0x000fe20000000800 */
[----:B------:R-:W-:Y:S01]  /*5890*/  @!PT LDS RZ, [RZ] ;  /* 0x00000000fffff984 */ /* 0x000fe20000000800 */
[----:B------:R1:W-:Y:S01]  /*58a0*/  @!P0 LDGSTS.E.BYPASS.LTC128B.128 [R203+0x6000], [R16.64] ;  /* 0x0600000010cb8fae */ /* 0x0003e2000b901d46 */
        /* <DEDUP_REMOVED lines=11> */
[----:B------:R-:W-:Y:S02]  /*5960*/  IADD3 R2, R0, 0x8, RZ ;  /* 0x0000000800027810 */ /* 0x000fe40007ffe0ff */
[----:B------:R-:W-:Y:S01]  /*5970*/  @!PT LDS RZ, [RZ] ;  /* 0x00000000fffff984 */ /* 0x000fe20000000800 */
[----:B------:R-:W-:Y:S01]  /*5980*/  @!PT LDS RZ, [RZ] ;  /* 0x00000000fffff984 */ /* 0x000fe20000000800 */
[----:B------:R-:W-:Y:S01]  /*5990*/  @!PT LDS RZ, [RZ] ;  /* 0x00000000fffff984 */ /* 0x000fe20000000800 */
[----:B------:R2:W-:Y:S02]  /*59a0*/  @!P0 LDGSTS.E.BYPASS.LTC128B.128 [R203+0x7000], [R12.64] ;  /* 0x070000000ccb8fae */ /* 0x0005e4000b901d46 */
[C---:B------:R-:W-:Y:S02]  /*59b0*/  ISETP.GE.AND P1, PT, R2.reuse, R8, PT ;  /* 0x000000080200720c */ /* 0x040fe40003f26270 */
[----:B------:R-:W-:Y:S01]  /*59c0*/  @P0 STS.128 [R203+0x7800], RZ ;  /* 0x007800ffcb000388 */ /* 0x000fe20000000c00 */
[----:B------:R-:W-:-:S03]  /*59d0*/  ISETP.GE.AND P3, PT, R2, R9, PT ;  /* 0x000000090200720c */ /* 0x000fc60003f66270 */
[----:B------:R-:W-:Y:S01]  /*59e0*/  @!PT LDS RZ, [RZ] ;  /* 0x00000000fffff984 */ /* 0x000fe20000000800 */
[----:B------:R-:W-:Y:S01]  /*59f0*/  @!PT LDS RZ, [RZ] ;  /* 0x00000000fffff984 */ /* 0x000fe20000000800 */
[----:B------:R-:W-:Y:S01]  /*5a00*/  @!PT LDS RZ, [RZ] ;  /* 0x00000000fffff984 */ /* 0x000fe20000000800 */
[----:B------:R3:W-:Y:S04]  /*5a10*/  @!P0 LDGSTS.E.BYPASS.LTC128B.128 [R203+0x7800], [R6.64] ;  /* 0x0780000006cb8fae */ /* 0x0007e8000b901d46 */
[----:B------:R-:W-:Y:S04]  /*5a20*/  LDSM.16.M88.4 R36, [R195] ;  /* 0x00000000c324783b */ /* 0x000fe80000000200 */
[----:B------:R-:W3:Y:S04]  /*5a30*/  LDSM.16.M88.4 R40, [R188+0x4000] ;  /* 0x00400000bc28783b */ /* 0x000ee80000000200 */
[----:B------:R-:W4:Y:S04]  /*5a40*/  LDSM.16.M88.4 R32, [R195+0x2000] ;  /* 0x00200000c320783b */ /* 0x000f280000000200 */
[----:B------:R-:W-:Y:S04]  /*5a50*/  LDSM.16.M88.4 R28, [R198] ;  /* 0x00000000c61c783b */ /* 0x000fe80000000200 */
[----:B------:R-:W5:Y:S04]  /*5a60*/  LDSM.16.M88.4 R48, [R194+0x4000] ;  /* 0x00400000c230783b */ /* 0x000f680000000200 */
[----:B------:R-:W5:Y:S04]  /*5a70*/  LDSM.16.M88.4 R24, [R198+0x2000] ;  /* 0x00200000c618783b */ /* 0x000f680000000200 */
[----:B------:R-:W-:Y:S04]  /*5a80*/  LDSM.16.M88.4 R52, [R199] ;  /* 0x00000000c734783b */ /* 0x000fe80000000200 */
[----:B------:R-:W5:Y:S04]  /*5a90*/  LDSM.16.M88.4 R20, [R196] ;  /* 0x00000000c414783b */ /* 0x000f680000000200 */
[----:B-1----:R-:W1:Y:S04]  /*5aa0*/  LDSM.16.M88.4 R16, [R196+0x2000] ;  /* 0x00200000c410783b */ /* 0x002e680000000200 */
[----:B------:R-:W-:Y:S04]  /*5ab0*/  LDSM.16.M88.4 R56, [R193] ;  /* 0x00000000c138783b */ /* 0x000fe80000000200 */
[----:B--2---:R-:W2:Y:S01]  /*5ac0*/  LDSM.16.M88.4 R12, [R197] ;  /* 0x00000000c50c783b */ /* 0x004ea20000000200 */
[-C--:B---3--:R-:W-:Y:S03]  /*5ad0*/  HMMA.16816.F32 R4, R36, R40.reuse, RZ ;  /* 0x000000282404723c */ /* 0x088fe600000018ff */
[----:B------:R-:W-:Y:S04]  /*5ae0*/  LDSM.16.M88.4 R64, [R188+0x4800] ;  /* 0x00480000bc40783b */ /* 0x000fe80000000200 */
[----:B------:R-:W0:Y:S01]  /*5af0*/  LDGDEPBAR ;  /* 0x00000000000079af */ /* 0x000e220000000000 */
[C---:B----4-:R-:W-:Y:S08]  /*5b00*/  HMMA.16816.F32 R44, R32.reuse, R40, RZ ;  /* 0x00000028202c723c */ /* 0x050ff000000018ff */
[----:B------:R-:W-:Y:S08]  /*5b10*/  HMMA.16816.F32 R144, R32, R42, RZ ;  /* 0x0000002a2090723c */ /* 0x000ff000000018ff */
[-C--:B-----5:R-:W-:Y:S01]  /*5b20*/  HMMA.16816.F32 R60, R28, R48.reuse, R4 ;  /* 0x000000301c3c723c */ /* 0x0a0fe20000001804 */
[----:B------:R-:W3:Y:S07]  /*5b30*/  LDSM.16.M88.4 R4, [R197+0x2000] ;  /* 0x00200000c504783b */ /* 0x000eee0000000200 */
[----:B------:R-:W-:Y:S08]  /*5b40*/  HMMA.16816.F32 R44, R24, R48, R44 ;  /* 0x00000030182c723c */ /* 0x000ff0000000182c */
[----:B------:R-:W-:Y:S08]  /*5b50*/  HMMA.16816.F32 R76, R36, R42, RZ ;  /* 0x0000002a244c723c */ /* 0x000ff000000018ff */
[-C--:B------:R-:W-:Y:S08]  /*5b60*/  HMMA.16816.F32 R72, R20, R52.reuse, R60 ;  /* 0x000000341448723c */ /* 0x080ff0000000183c */
[----:B-1----:R-:W-:Y:S01]  /*5b70*/  HMMA.16816.F32 R40, R16, R52, R44 ;  /* 0x000000341028723c */ /* 0x002fe2000000182c */
[----:B------:R-:W1:Y:S07]  /*5b80*/  LDSM.16.M88.4 R44, [R194+0x4800] ;  /* 0x00480000c22c783b */ /* 0x000e6e0000000200 */
[----:B------:R-:W-:Y:S08]  /*5b90*/  HMMA.16816.F32 R60, R28, R50, R76 ;  /* 0x000000321c3c723c */ /* 0x000ff0000000184c */
[----:B--2---:R-:W-:Y:S08]  /*5ba0*/  HMMA.16816.F32 R148, R12, R56, R72 ;  /* 0x000000380c94723c */ /* 0x004ff00000001848 */
[----:B------:R-:W-:Y:S08]  /*5bb0*/  HMMA.16816.F32 R72, R24, R50, R144 ;  /* 0x000000321848723c */ /* 0x000ff00000001890 */
[----:B---3--:R-:W-:Y:S08]  /*5bc0*/  HMMA.16816.F32 R144, R4, R56, R40 ;  /* 0x000000380490723c */ /* 0x008ff00000001828 */
[----:B------:R-:W-:Y:S01]  /*5bd0*/  HMMA.16816.F32 R76, R36, R64, RZ ;  /* 0x00000040244c723c */ /* 0x000fe200000018ff */
[----:B------:R-:W-:-:S02]  /*5be0*/  FMUL.FTZ R148, R148, c[0x0][0x2ec] ;  /* 0x0000bb0094947a20 */ /* 0x000fc40000410000 */
[----:B------:R-:W-:Y:S02]  /*5bf0*/  FMUL.FTZ R149, R149, c[0x0][0x2ec] ;  /* 0x0000bb0095957a20 */ /* 0x000fe40000410000 */
[----:B------:R-:W-:Y:S01]  /*5c00*/  FMUL.FTZ R150, R150, c[0x0][0x2ec] ;  /* 0x0000bb0096967a20 */ /* 0x000fe20000410000 */
[----:B------:R-:W-:Y:S01]  /*5c10*/  MUFU.TANH R218, R148 ;  /* 0x0000009400da7308 */ /* 0x000fe20000002400 */
[----:B------:R-:W-:Y:S01]  /*5c20*/  FMUL.FTZ R151, R151, c[0x0][0x2ec] ;  /* 0x0000bb0097977a20 */ /* 0x000fe20000410000 */
[----:B------:R-:W-:Y:S06]  /*5c30*/  HMMA.16816.F32 R72, R16, R54, R72 ;  /* 0x000000361048723c */ /* 0x000fec0000001848 */
[----:B------:R-:W-:Y:S02]  /*5c40*/  MUFU.TANH R185, R149 ;  /* 0x0000009500b97308 */ /* 0x000fe40000002400 */
[----:B------:R-:W-:Y:S01]  /*5c50*/  HMMA.16816.F32 R40, R32, R64, RZ ;  /* 0x000000402028723c */ /* 0x000fe200000018ff */
[----:B------:R-:W-:-:S02]  /*5c60*/  FMUL.FTZ R144, R144, c[0x0][0x2ec] ;  /* 0x0000bb0090907a20 */ /* 0x000fc40000410000 */
[----:B------:R-:W-:Y:S02]  /*5c70*/  FMUL.FTZ R145, R145, c[0x0][0x2ec] ;  /* 0x0000bb0091917a20 */ /* 0x000fe40000410000 */
[----:B------:R-:W-:Y:S01]  /*5c80*/  FMUL.FTZ R146, R146, c[0x0][0x2ec] ;  /* 0x0000bb0092927a20 */ /* 0x000fe20000410000 */
[----:B------:R-:W-:Y:S01]  /*5c90*/  MUFU.TANH R212, R144 ;  /* 0x0000009000d47308 */ /* 0x000fe20000002400 */
[----:B------:R-:W-:Y:S01]  /*5ca0*/  FMUL.FTZ R147, R147, c[0x0][0x2ec] ;  /* 0x0000bb0093937a20 */ /* 0x000fe20000410000 */
[----:B------:R-:W-:Y:S01]  /*5cb0*/  HMMA.16816.F32 R48, R20, R54, R60 ;  /* 0x000000361430723c */ /* 0x000fe2000000183c */
[----:B------:R-:W2:Y:S05]  /*5cc0*/  LDSM.16.M88.4 R60, [R202] ;  /* 0x00000000ca3c783b */ /* 0x000eaa0000000200 */
[----:B------:R-:W3:Y:S02]  /*5cd0*/  MUFU.TANH R183, R145 ;  /* 0x0000009100b77308 */ /* 0x000ee40000002400 */
[----:B-1----:R-:W-:Y:S06]  /*5ce0*/  HMMA.16816.F32 R76, R28, R44, R76 ;  /* 0x0000002c1c4c723c */ /* 0x002fec000000184c */
[----:B------:R-:W-:Y:S02]  /*5cf0*/  MUFU.TANH R207, R146 ;  /* 0x0000009200cf7308 */ /* 0x000fe40000002400 */
[----:B------:R-:W-:Y:S06]  /*5d00*/  HMMA.16816.F32 R156, R4, R58, R72 ;  /* 0x0000003a049c723c */ /* 0x000fec0000001848 */
[----:B------:R1:W-:Y:S02]  /*5d10*/  MUFU.TANH R181, R147 ;  /* 0x0000009300b57308 */ /* 0x0003e40000002400 */
[----:B------:R-:W-:Y:S01]  /*5d20*/  HMMA.16816.F32 R52, R24, R44, R40 ;  /* 0x0000002c1834723c */ /* 0x000fe20000001828 */
[----:B------:R-:W4:Y:S05]  /*5d30*/  LDSM.16.M88.4 R40, [R193+0x800] ;  /* 0x00080000c128783b */ /* 0x000f2a0000000200 */
[----:B------:R-:W-:Y:S02]  /*5d40*/  MUFU.TANH R217, R150 ;  /* 0x0000009600d97308 */ /* 0x000fe40000002400 */
[-C--:B------:R-:W-:Y:S06]  /*5d50*/  HMMA.16816.F32 R72, R36, R66.reuse, RZ ;  /* 0x000000422448723c */ /* 0x080fec00000018ff */
[----:B------:R5:W3:Y:S02]  /*5d60*/  MUFU.TANH R184, R151 ;  /* 0x0000009700b87308 */ /* 0x000ae40000002400 */
[----:B-1----:R-:W-:Y:S01]  /*5d70*/  HMMA.16816.F32 R144, R32, R66, RZ ;  /* 0x000000422090723c */ /* 0x002fe200000018ff */
[----:B------:R-:W-:-:S02]  /*5d80*/  FMUL.FTZ R156, R156, c[0x0][0x2ec] ;  /* 0x0000bb009c9c7a20 */ /* 0x000fc40000410000 */
[----:B------:R-:W-:Y:S02]  /*5d90*/  FMUL.FTZ R157, R157, c[0x0][0x2ec] ;  /* 0x0000bb009d9d7a20 */ /* 0x000fe40000410000 */
[----:B------:R-:W-:Y:S01]  /*5da0*/  FMUL.FTZ R158, R158, c[0x0][0x2ec] ;  /* 0x0000bb009e9e7a20 */ /* 0x000fe20000410000 */
[----:B------:R-:W1:Y:S01]  /*5db0*/  MUFU.TANH R165, R156 ;  /* 0x0000009c00a57308 */ /* 0x000e620000002400 */
[----:B------:R-:W-:Y:S01]  /*5dc0*/  FMUL.FTZ R159, R159, c[0x0][0x2ec] ;  /* 0x0000bb009f9f7a20 */ /* 0x000fe20000410000 */
[----:B--2---:R-:W-:Y:S06]  /*5dd0*/  HMMA.16816.F32 R76, R20, R60, R76 ;  /* 0x0000003c144c723c */ /* 0x004fec000000184c */
[----:B------:R-:W-:Y:S02]  /*5de0*/  MUFU.TANH R177, R157 ;  /* 0x0000009d00b17308 */ /* 0x000fe40000002400 */
[----:B-----5:R-:W-:Y:S01]  /*5df0*/  HMMA.16816.F32 R148, R12, R58, R48 ;  /* 0x0000003a0c94723c */ /* 0x020fe20000001830 */
[----:B------:R-:W2:Y:S05]  /*5e00*/  LDSM.16.M88.4 R48, [R188+0x5000] ;  /* 0x00500000bc30783b */ /* 0x000eaa0000000200 */
[----:B------:R-:W-:Y:S02]  /*5e10*/  MUFU.TANH R156, R158 ;  /* 0x0000009e009c7308 */ /* 0x000fe40000002400 */
[----:B------:R-:W-:Y:S01]  /*5e20*/  HMMA.16816.F32 R56, R16, R60, R52 ;  /* 0x0000003c1038723c */ /* 0x000fe20000001834 */
[----:B------:R-:W5:Y:S05]  /*5e30*/  LDSM.16.M88.4 R52, [R194+0x5000] ;  /* 0x00500000c234783b */ /* 0x000f6a0000000200 */
[----:B------:R-:W-:Y:S02]  /*5e40*/  MUFU.TANH R173, R159 ;  /* 0x0000009f00ad7308 */ /* 0x000fe40000002400 */
[-C--:B------:R-:W-:Y:S08]  /*5e50*/  HMMA.16816.F32 R64, R28, R46.reuse, R72 ;  /* 0x0000002e1c40723c */ /* 0x080ff00000001848 */
[----:B------:R-:W-:Y:S01]  /*5e60*/  HMMA.16816.F32 R72, R24, R46, R144 ;  /* 0x0000002e1848723c */ /* 0x000fe20000001890 */
[----:B------:R-:W-:Y:S01]  /*5e70*/  FMUL.FTZ R148, R148, c[0x0][0x2ec] ;  /* 0x0000bb0094947a20 */ /* 0x000fe20000410000 */
[----:B------:R-:W1:Y:S01]  /*5e80*/  LDSM.16.M88.4 R44, [R201] ;  /* 0x00000000c92c783b */ /* 0x000e620000000200 */
[----:B------:R-:W-:-:S02]  /*5e90*/  FMUL.FTZ R149, R149, c[0x0][0x2ec] ;  /* 0x0000bb0095957a20 */ /* 0x000fc40000410000 */
[----:B------:R-:W-:Y:S01]  /*5ea0*/  FMUL.FTZ R150, R150, c[0x0][0x2ec] ;  /* 0x0000bb0096967a20 */ /* 0x000fe20000410000 */
[----:B------:R-:W1:Y:S01]  /*5eb0*/  MUFU.TANH R179, R148 ;  /* 0x0000009400b37308 */ /* 0x000e620000002400 */
[----:B------:R-:W-:Y:S01]  /*5ec0*/  FMUL.FTZ R151, R151, c[0x0][0x2ec] ;  /* 0x0000bb0097977a20 */ /* 0x000fe20000410000 */
[----:B----4-:R-:W-:Y:S06]  /*5ed0*/  HMMA.16816.F32 R152, R4, R40, R56 ;  /* 0x000000280498723c */ /* 0x010fec0000001838 */
[----:B------:R-:W4:Y:S02]  /*5ee0*/  MUFU.TANH R182, R149 ;  /* 0x0000009500b67308 */ /* 0x000f240000002400 */
[----:B------:R-:W-:Y:S06]  /*5ef0*/  HMMA.16816.F32 R64, R20, R62, R64 ;  /* 0x0000003e1440723c */ /* 0x000fec0000001840 */
[----:B------:R-:W-:Y:S02]  /*5f00*/  MUFU.TANH R167, R150 ;  /* 0x0000009600a77308 */ /* 0x000fe40000002400 */
[----:B--2---:R-:W-:Y:S06]  /*5f10*/  HMMA.16816.F32 R56, R32, R48, RZ ;  /* 0x000000302038723c */ /* 0x004fec00000018ff */
[----:B------:R2:W-:Y:S02]  /*5f20*/  MUFU.TANH R178, R151 ;  /* 0x0000009700b27308 */ /* 0x0005e40000002400 */
[----:B------:R-:W-:Y:S01]  /*5f30*/  HMMA.16816.F32 R72, R16, R62, R72 ;  /* 0x0000003e1048723c */ /* 0x000fe20000001848 */
[----:B------:R-:W-:-:S02]  /*5f40*/  FMUL.FTZ R152, R152, c[0x0][0x2ec] ;  /* 0x0000bb0098987a20 */ /* 0x000fc40000410000 */
[----:B------:R-:W-:Y:S02]  /*5f50*/  FMUL.FTZ R153, R153, c[0x0][0x2ec] ;  /* 0x0000bb0099997a20 */ /* 0x000fe40000410000 */
[----:B------:R-:W-:Y:S01]  /*5f60*/  FMUL.FTZ R154, R154, c[0x0][0x2ec] ;  /* 0x0000bb009a9a7a20 */ /* 0x000fe20000410000 */
[----:B------:R-:W1:Y:S01]  /*5f70*/  MUFU.TANH R164, R152 ;  /* 0x0000009800a47308 */ /* 0x000e620000002400 */
[----:B------:R-:W-:Y:S01]  /*5f80*/  FMUL.FTZ R155, R155, c[0x0][0x2ec] ;  /* 0x0000bb009b9b7a20 */ /* 0x000fe20000410000 */
[C---:B------:R-:W-:Y:S06]  /*5f90*/  HMMA.16816.F32 R144, R12.reuse, R42, R64 ;  /* 0x0000002a0c90723c */ /* 0x040fec0000001840 */
[----:B------:R-:W-:Y:S02]  /*5fa0*/  MUFU.TANH R171, R153 ;  /* 0x0000009900ab7308 */ /* 0x000fe40000002400 */
[----:B--2---:R-:W-:Y:S06]  /*5fb0*/  HMMA.16816.F32 R148, R12, R40, R76 ;  /* 0x000000280c94723c */ /* 0x004fec000000184c */
[----:B------:R-:W-:Y:S02]  /*5fc0*/  MUFU.TANH R158, R154 ;  /* 0x0000009a009e7308 */ /* 0x000fe40000002400 */
[----:B------:R-:W-:Y:S06]  /*5fd0*/  HMMA.16816.F32 R76, R36, R48, RZ ;  /* 0x00000030244c723c */ /* 0x000fec00000018ff */
[----:B------:R-:W-:Y:S02]  /*5fe0*/  MUFU.TANH R157, R155 ;  /* 0x0000009b009d7308 */ /* 0x000fe40000002400 */
[----:B-----5:R-:W-:Y:S01]  /*5ff0*/  HMMA.16816.F32 R60, R24, R52, R56 ;  /* 0x00000034183c723c */ /* 0x020fe20000001838 */
[----:B------:R-:W2:Y:S01]  /*6000*/  LDSM.16.M88.4 R56, [R193+0x1000] ;  /* 0x00100000c138783b */ /* 0x000ea20000000200 */
[----:B------:R-:W-:-:S02]  /*6010*/  FMUL.FTZ R144, R144, c[0x0][0x2ec] ;  /* 0x0000bb0090907a20 */ /* 0x000fc40000410000 */
[----:B------:R-:W-:Y:S02]  /*6020*/  FMUL.FTZ R145, R145, c[0x0][0x2ec] ;  /* 0x0000bb0091917a20 */ /* 0x000fe40000410000 */
[----:B------:R-:W-:Y:S01]  /*6030*/  FMUL.FTZ R146, R146, c[0x0][0x2ec] ;  /* 0x0000bb0092927a20 */ /* 0x000fe20000410000 */
[----:B------:R-:W-:Y:S01]  /*6040*/  MUFU.TANH R162, R144 ;  /* 0x0000009000a27308 */ /* 0x000fe20000002400 */
[----:B------:R-:W-:Y:S01]  /*6050*/  FMUL.FTZ R148, R148, c[0x0][0x2ec] ;  /* 0x0000bb0094947a20 */ /* 0x000fe20000410000 */
[----:B------:R-:W-:Y:S01]  /*6060*/  HMMA.16816.F32 R64, R32, R50, RZ ;  /* 0x000000322040723c */ /* 0x000fe200000018ff */
[----:B------:R-:W-:Y:S02]  /*6070*/  FMUL.FTZ R149, R149, c[0x0][0x2ec] ;  /* 0x0000bb0095957a20 */ /* 0x000fe40000410000 */
[----:B------:R-:W-:Y:S02]  /*6080*/  FMUL.FTZ R150, R150, c[0x0][0x2ec] ;  /* 0x0000bb0096967a20 */ /* 0x000fe40000410000 */
[----:B------:R-:W-:Y:S01]  /*6090*/  FMUL.FTZ R151, R151, c[0x0][0x2ec] ;  /* 0x0000bb0097977a20 */ /* 0x000fe20000410000 */
[----:B------:R-:W5:Y:S01]  /*60a0*/  MUFU.TANH R172, R148 ;  /* 0x0000009400ac7308 */ /* 0x000f620000002400 */
[----:B------:R-:W-:Y:S01]  /*60b0*/  FMUL.FTZ R147, R147, c[0x0][0x2ec] ;  /* 0x0000bb0093937a20 */ /* 0x000fe20000410000 */
[----:B------:R-:W-:Y:S06]  /*60c0*/  HMMA.16816.F32 R76, R28, R52, R76 ;  /* 0x000000341c4c723c */ /* 0x000fec000000184c */
[----:B------:R-:W-:Y:S08]  /*60d0*/  MUFU.TANH R175, R149 ;  /* 0x0000009500af7308 */ /* 0x000ff00000002400 */
[----:B------:R-:W1:Y:S02]  /*60e0*/  MUFU.TANH R180, R150 ;  /* 0x0000009600b47308 */ /* 0x000e640000002400 */
[----:B------:R-:W-:Y:S06]  /*60f0*/  HMMA.16816.F32 R64, R24, R54, R64 ;  /* 0x000000361840723c */ /* 0x000fec0000001840 */
[----:B------:R1:W1:Y:S08]  /*6100*/  MUFU.TANH R176, R151 ;  /* 0x0000009700b07308 */ /* 0x0002700000002400 */
[----:B------:R-:W-:Y:S01]  /*6110*/  MUFU.TANH R169, R145 ;  /* 0x0000009100a97308 */ /* 0x000fe20000002400 */
[----:B-1----:R-:W-:Y:S07]  /*6120*/  HMMA.16816.F32 R148, R4, R42, R72 ;  /* 0x0000002a0494723c */ /* 0x002fee0000001848 */
[----:B------:R-:W1:Y:S01]  /*6130*/  MUFU.TANH R174, R146 ;  /* 0x0000009200ae7308 */ /* 0x000e620000002400 */
[----:B------:R-:W-:Y:S07]  /*6140*/  HMMA.16816.F32 R40, R36, R50, RZ ;  /* 0x000000322428723c */ /* 0x000fee00000018ff */
[----:B------:R-:W-:Y:S01]  /*6150*/  MUFU.TANH R170, R147 ;  /* 0x0000009300aa7308 */ /* 0x000fe20000002400 */
[-C--:B------:R-:W-:Y:S08]  /*6160*/  HMMA.16816.F32 R72, R20, R44.reuse, R76 ;  /* 0x0000002c1448723c */ /* 0x080ff0000000184c */
[----:B------:R-:W-:Y:S01]  /*6170*/  HMMA.16816.F32 R48, R16, R44, R60 ;  /* 0x0000002c1030723c */ /* 0x000fe2000000183c */
[----:B------:R-:W-:-:S02]  /*6180*/  FMUL.FTZ R148, R148, c[0x0][0x2ec] ;  /* 0x0000bb0094947a20 */ /* 0x000fc40000410000 */
[----:B------:R-:W-:Y:S02]  /*6190*/  FMUL.FTZ R149, R149, c[0x0][0x2ec] ;  /* 0x0000bb0095957a20 */ /* 0x000fe40000410000 */
[----:B------:R-:W-:Y:S01]  /*61a0*/  FMUL.FTZ R150, R150, c[0x0][0x2ec] ;  /* 0x0000bb0096967a20 */ /* 0x000fe20000410000 */
[----:B------:R-:W1:Y:S01]  /*61b0*/  MUFU.TANH R166, R148 ;  /* 0x0000009400a67308 */ /* 0x000e620000002400 */
[----:B------:R-:W-:Y:S01]  /*61c0*/  FMUL.FTZ R151, R151, c[0x0][0x2ec] ;  /* 0x0000bb0097977a20 */ /* 0x000fe20000410000 */
[----:B------:R-:W-:Y:S01]  /*61d0*/  HMMA.16816.F32 R60, R28, R54, R40 ;  /* 0x000000361c3c723c */ /* 0x000fe20000001828 */
[----:B------:R-:W1:Y:S05]  /*61e0*/  LDSM.16.M88.4 R40, [R188+0x5800] ;  /* 0x00580000bc28783b */ /* 0x000e6a0000000200 */
[----:B------:R-:W-:Y:S02]  /*61f0*/  MUFU.TANH R168, R149 ;  /* 0x0000009500a87308 */ /* 0x000fe40000002400 */
[-C--:B--2---:R-:W-:Y:S06]  /*6200*/  HMMA.16816.F32 R76, R12, R56.reuse, R72 ;  /* 0x000000380c4c723c */ /* 0x084fec0000001848 */
[----:B------:R-:W2:Y:S02]  /*6210*/  MUFU.TANH R71, R150 ;  /* 0x0000009600477308 */ /* 0x000ea40000002400 */
[----:B------:R-:W-:Y:S01]  /*6220*/  HMMA.16816.F32 R72, R4, R56, R48 ;  /* 0x000000380448723c */ /* 0x000fe20000001830 */
[----:B------:R-:W2:Y:S05]  /*6230*/  LDSM.16.M88.4 R48, [R194+0x5800] ;  /* 0x00580000c230783b */ /* 0x000eaa0000000200 */
[----:B------:R3:W1:Y:S02]  /*6240*/  MUFU.TANH R161, R151 ;  /* 0x0000009700a17308 */ /* 0x0006640000002400 */
[----:B------:R-:W-:Y:S08]  /*6250*/  HMMA.16816.F32 R52, R20, R46, R60 ;  /* 0x0000002e1434723c */ /* 0x000ff0000000183c */
[----:B------:R-:W-:-:S02]  /*6260*/  FMUL.FTZ R76, R76, c[0x0][0x2ec] ;  /* 0x0000bb004c4c7a20 */ /* 0x000fc40000410000 */
[----:B------:R-:W-:Y:S02]  /*6270*/  FMUL.FTZ R77, R77, c[0x0][0x2ec] ;  /* 0x0000bb004d4d7a20 */ /* 0x000fe40000410000 */
[----:B------:R-:W-:Y:S01]  /*6280*/  FMUL.FTZ R78, R78, c[0x0][0x2ec] ;  /* 0x0000bb004e4e7a20 */ /* 0x000fe20000410000 */
[----:B------:R-:W2:Y:S01]  /*6290*/  MUFU.TANH R159, R76 ;  /* 0x0000004c009f7308 */ /* 0x000ea20000002400 */
[----:B---3--:R-:W-:Y:S01]  /*62a0*/  HMMA.16816.F32 R148, R16, R46, R64 ;  /* 0x0000002e1094723c */ /* 0x008fe20000001840 */
[----:B------:R-:W3:Y:S01]  /*62b0*/  LDSM.16.M88.4 R44, [R200] ;  /* 0x00000000c82c783b */ /* 0x000ee20000000200 */
[----:B------:R-:W-:Y:S02]  /*62c0*/  FMUL.FTZ R79, R79, c[0x0][0x2ec] ;  /* 0x0000bb004f4f7a20 */ /* 0x000fe40000410000 */
[----:B------:R-:W-:Y:S02]  /*62d0*/  FMUL.FTZ R72, R72, c[0x0][0x2ec] ;  /* 0x0000bb0048487a20 */ /* 0x000fe40000410000 */
[----:B------:R-:W-:Y:S01]  /*62e0*/  FMUL.FTZ R74, R74, c[0x0][0x2ec] ;  /* 0x0000bb004a4a7a20 */ /* 0x000fe20000410000 */
[----:B------:R-:W-:Y:S01]  /*62f0*/  MUFU.TANH R163, R77 ;  /* 0x0000004d00a37308 */ /* 0x000fe20000002400 */
[----:B-1----:R-:W-:Y:S01]  /*6300*/  HMMA.16816.F32 R64, R32, R40, RZ ;  /* 0x000000282040723c */ /* 0x002fe200000018ff */
[----:B------:R-:W-:-:S02]  /*6310*/  FMUL.FTZ R73, R73, c[0x0][0x2ec] ;  /* 0x0000bb0049497a20 */ /* 0x000fc40000410000 */
[----:B------:R-:W-:-:S04]  /*6320*/  FMUL.FTZ R75, R75, c[0x0][0x2ec] ;  /* 0x0000bb004b4b7a20 */ /* 0x000fc80000410000 */
[----:B------:R-:W1:Y:S01]  /*6330*/  MUFU.TANH R211, R78 ;  /* 0x0000004e00d37308 */ /* 0x000e620000002400 */
[C---:B------:R-:W-:Y:S07]  /*6340*/  HMMA.16816.F32 R60, R36.reuse, R40, RZ ;  /* 0x00000028243c723c */ /* 0x040fee00000018ff */
[----:B------:R1:W-:Y:S01]  /*6350*/  MUFU.TANH R205, R79 ;  /* 0x0000004f00cd7308 */ /* 0x0003e20000002400 */
[-C--:B------:R-:W-:Y:S07]  /*6360*/  HMMA.16816.F32 R144, R36, R42.reuse, RZ ;  /* 0x0000002a2490723c */ /* 0x080fee00000018ff */
[----:B------:R-:W-:Y:S01]  /*6370*/  IADD3 R36, R0, 0x1, RZ ;  /* 0x0000000100247810 */ /* 0x000fe20007ffe0ff */
[----:B------:R-:W-:Y:S01]  /*6380*/  HMMA.16816.F32 R152, R32, R42, RZ ;  /* 0x0000002a2098723c */ /* 0x000fe200000018ff */
[----:B------:R-:W3:Y:S01]  /*6390*/  LDSM.16.M88.4 R32, [R193+0x1800] ;  /* 0x00180000c120783b */ /* 0x000ee20000000200 */
[----:B------:R-:W3:Y:S01]  /*63a0*/  MUFU.TANH R72, R72 ;  /* 0x0000004800487308 */ /* 0x000ee20000002400 */
[----:B------:R-:W-:Y:S01]  /*63b0*/  ISETP.GE.AND P6, PT, R36, R8, PT ;  /* 0x000000082400720c */ /* 0x000fe20003fc6270 */
[----:B------:R-:W-:-:S04]  /*63c0*/  DEPBAR.LE SB0, 0x0 ;  /* 0x000080000000791a */ /* 0x000fc80000000000 */
[----:B-1----:R-:W-:Y:S01]  /*63d0*/  HMMA.16816.F32 R76, R12, R58, R52 ;  /* 0x0000003a0c4c723c */ /* 0x002fe20000001834 */
[C---:B------:R-:W-:Y:S01]  /*63e0*/  ISETP.GE.AND P5, PT, R36.reuse, R9, PT ;  /* 0x000000092400720c */ /* 0x040fe20003fa6270 */
[----:B------:R-:W1:Y:S01]  /*63f0*/  MUFU.TANH R74, R74 ;  /* 0x0000004a004a7308 */ /* 0x000e620000002400 */
[C---:B------:R-:W-:Y:S02]  /*6400*/  ISETP.GE.AND P4, PT, R36.reuse, R11, PT ;  /* 0x0000000b2400720c */ /* 0x040fe40003f86270 */
[----:B------:R-:W-:Y:S02]  /*6410*/  ISETP.GE.AND P2, PT, R36, R10, PT ;  /* 0x0000000a2400720c */ /* 0x000fe40003f46270 */
[----:B------:R-:W-:Y:S01]  /*6420*/  IADD3 R36, R0, 0x9, RZ ;  /* 0x0000000900247810 */ /* 0x000fe20007ffe0ff */
[----:B--2---:R-:W-:Y:S01]  /*6430*/  HMMA.16816.F32 R52, R24, R48, R64 ;  /* 0x000000301834723c */ /* 0x004fe20000001840 */
[----:B------:R-:W-:Y:S01]  /*6440*/  FSEL R39, R183, -INF , !P4 ;  /* 0xff800000b7277808 */ /* 0x000fe20006000000 */
[----:B------:R-:W2:Y:S01]  /*6450*/  MUFU.TANH R73, R73 ;  /* 0x0000004900497308 */ /* 0x000ea20000002400 */
[----:B------:R-:W-:-:S05]  /*6460*/  ISETP.GE.AND P4, PT, R36, R8, PT ;  /* 0x000000082400720c */ /* 0x000fca0003f86270 */
[C---:B------:R-:W-:Y:S02]  /*6470*/  HMMA.16816.F32 R40, R28.reuse, R48, R60 ;  /* 0x000000301c28723c */ /* 0x040fe4000000183c */
[----:B------:R-:W1:Y:S05]  /*6480*/  MUFU.TANH R75, R75 ;  /* 0x0000004b004b7308 */ /* 0x000e6a0000002400 */
[----:B------:R-:W-:Y:S01]  /*6490*/  FSEL R60, R185, -INF , !P6 ;  /* 0xff800000b93c7808 */ /* 0x000fe20007000000 */
[-C--:B------:R-:W-:Y:S01]  /*64a0*/  HMMA.16816.F32 R28, R28, R50.reuse, R144 ;  /* 0x000000321c1c723c */ /* 0x080fe20000001890 */
[----:B------:R-:W-:Y:S01]  /*64b0*/  ISETP.GE.AND P6, PT, R2, R11, PT ;  /* 0x0000000b0200720c */ /* 0x000fe20003fc6270 */
[----:B------:R-:W-:Y:S01]  /*64c0*/  FMUL.FTZ R76, R76, c[0x0][0x2ec] ;  /* 0x0000bb004c4c7a20 */ /* 0x000fe20000410000 */
[----:B------:R-:W-:Y:S01]  /*64d0*/  FSEL R61, R184, -INF , !P5 ;  /* 0xff800000b83d7808 */ /* 0x000fe20006800000 */
[----:B------:R-:W-:Y:S01]  /*64e0*/  FMUL.FTZ R78, R78, c[0x0][0x2ec] ;  /* 0x0000bb004e4e7a20 */ /* 0x000fe20000410000 */
[----:B------:R-:W-:Y:S01]  /*64f0*/  ISETP.GE.AND P5, PT, R2, R10, PT ;  /* 0x0000000a0200720c */ /* 0x000fe20003fa6270 */
[----:B------:R-:W-:Y:S01]  /*6500*/  FMUL.FTZ R77, R77, c[0x0][0x2ec] ;  /* 0x0000bb004d4d7a20 */ /* 0x000fe20000410000 */
[----:B------:R-:W-:Y:S01]  /*6510*/  IADD3 R2, R0, 0x10, RZ ;  /* 0x0000001000027810 */ /* 0x000fe20007ffe0ff */
[----:B------:R-:W-:Y:S01]  /*6520*/  HMMA.16816.F32 R24, R24, R50, R152 ;  /* 0x000000321818723c */ /* 0x000fe20000001898 */
[----:B------:R-:W-:Y:S01]  /*6530*/  FSEL R38, R165, -INF , !P6 ;  /* 0xff800000a5267808 */ /* 0x000fe20007000000 */
[----:B------:R-:W-:Y:S01]  /*6540*/  FMUL.FTZ R79, R79, c[0x0][0x2ec] ;  /* 0x0000bb004f4f7a20 */ /* 0x000fe20000410000 */
[----:B------:R-:W-:Y:S01]  /*6550*/  FSEL R49, R179, -INF , !P1 ;  /* 0xff800000b3317808 */ /* 0x000fe20004800000 */
[----:B------:R-:W1:Y:S01]  /*6560*/  MUFU.TANH R76, R76 ;  /* 0x0000004c004c7308 */ /* 0x000e620000002400 */
[----:B----4-:R-:W-:-:S02]  /*6570*/  FSEL R48, R182, -INF , !P4 ;  /* 0xff800000b6307808 */ /* 0x010fc40006000000 */
[-C--:B------:R-:W-:Y:S01]  /*6580*/  ISETP.GE.AND P1, PT, R36, R11.reuse, PT ;  /* 0x0000000b2400720c */ /* 0x080fe20003f26270 */
[----:B------:R-:W-:Y:S01]  /*6590*/  HMMA.16816.F32 R56, R4, R58, R148 ;  /* 0x0000003a0438723c */ /* 0x000fe20000001894 */
[C---:B------:R-:W-:Y:S02]  /*65a0*/  ISETP.GE.AND P6, PT, R2.reuse, R8, PT ;  /* 0x000000080200720c */ /* 0x040fe40003fc6270 */
[----:B------:R-:W-:Y:S01]  /*65b0*/  ISETP.GE.AND P4, PT, R2, R11, PT ;  /* 0x0000000b0200720c */ /* 0x000fe20003f86270 */
[----:B------:R-:W4:Y:S03]  /*65c0*/  MUFU.TANH R78, R78 ;  /* 0x0000004e004e7308 */ /* 0x000f260000002400 */
[----:B------:R-:W-:Y:S01]  /*65d0*/  FSEL R150, R164, -INF , !P4 ;  /* 0xff800000a4967808 */ /* 0x000fe20006000000 */
[-C--:B---3--:R-:W-:Y:S04]  /*65e0*/  HMMA.16816.F32 R52, R16, R44.reuse, R52 ;  /* 0x0000002c1034723c */ /* 0x088fe80000001834 */
[----:B------:R-:W-:Y:S04]  /*65f0*/  MUFU.TANH R77, R77 ;  /* 0x0000004d004d7308 */ /* 0x000fe80000002400 */
[C---:B------:R-:W-:Y:S04]  /*6600*/  HMMA.16816.F32 R40, R20.reuse, R44, R40 ;  /* 0x0000002c1428723c */ /* 0x040fe80000001828 */
[----:B------:R-:W-:Y:S03]  /*6610*/  MUFU.TANH R79, R79 ;  /* 0x0000004f004f7308 */ /* 0x000fe60000002400 */
[----:B------:R-:W-:Y:S01]  /*6620*/  FSEL R45, R181, -INF , !P2 ;  /* 0xff800000b52d7808 */ /* 0x000fe20005000000 */
[-C--:B------:R-:W-:Y:S01]  /*6630*/  HMMA.16816.F32 R20, R20, R46.reuse, R28 ;  /* 0x0000002e1414723c */ /* 0x080fe2000000181c */
[----:B------:R-:W-:Y:S01]  /*6640*/  FMUL.FTZ R57, R57, c[0x0][0x2ec] ;  /* 0x0000bb0039397a20 */ /* 0x000fe20000410000 */
[-C--:B------:R-:W-:Y:S01]  /*6650*/  ISETP.GE.AND P2, PT, R36, R9.reuse, PT ;  /* 0x000000092400720c */ /* 0x080fe20003f46270 */
[----:B------:R-:W-:Y:S01]  /*6660*/  FMUL.FTZ R37, R56, c[0x0][0x2ec] ;  /* 0x0000bb0038257a20 */ /* 0x000fe20000410000 */
[----:B------:R-:W-:Y:S01]  /*6670*/  FSEL R56, R167, -INF , !P3 ;  /* 0xff800000a7387808 */ /* 0x000fe20005800000 */
[----:B------:R3:W-:Y:S01]  /*6680*/  MUFU.TANH R165, R57 ;  /* 0x0000003900a57308 */ /* 0x0007e20000002400 */
[----:B------:R-:W-:Y:S01]  /*6690*/  FSEL R44, R156, -INF , !P5 ;  /* 0xff8000009c2c7808 */ /* 0x000fe20006800000 */
[----:B------:R-:W-:Y:S01]  /*66a0*/  FMUL.FTZ R58, R58, c[0x0][0x2ec] ;  /* 0x0000bb003a3a7a20 */ /* 0x000fe20000410000 */
[----:B------:R-:W-:Y:S01]  /*66b0*/  HMMA.16816.F32 R16, R16, R46, R24 ;  /* 0x0000002e1010723c */ /* 0x000fe20000001818 */
[----:B------:R-:W-:Y:S01]  /*66c0*/  ISETP.GE.AND P3, PT, R36, R10, PT ;  /* 0x0000000a2400720c */ /* 0x000fe20003f66270 */
[----:B------:R-:W-:Y:S01]  /*66d0*/  FMUL.FTZ R59, R59, c[0x0][0x2ec] ;  /* 0x0000bb003b3b7a20 */ /* 0x000fe20000410000 */
[----:B------:R-:W-:-:S02]  /*66e0*/  ISETP.GE.AND P5, PT, R2, R9, PT ;  /* 0x000000090200720c */ /* 0x000fc40003fa6270 */
[----:B------:R1:W1:Y:S01]  /*66f0*/  MUFU.TANH R167, R37 ;  /* 0x0000002500a77308 */ /* 0x0002620000002400 */
[----:B------:R-:W-:Y:S02]  /*6700*/  FSEL R36, R177, -INF , !P1 ;  /* 0xff800000b1247808 */ /* 0x000fe40004800000 */
[-C--:B------:R-:W-:Y:S01]  /*6710*/  HMMA.16816.F32 R52, R4, R32.reuse, R52 ;  /* 0x000000200434723c */ /* 0x080fe20000001834 */
[----:B-----5:R-:W-:Y:S02]  /*6720*/  FSEL R156, R172, -INF , !P6 ;  /* 0xff800000ac9c7808 */ /* 0x020fe40007000000 */
[----:B------:R-:W-:Y:S02]  /*6730*/  FSEL R180, R180, -INF , !P5 ;  /* 0xff800000b4b47808 */ /* 0x000fe40006800000 */
[----:B---3--:R-:W-:Y:S01]  /*6740*/  FSEL R57, R178, -INF , !P2 ;  /* 0xff800000b2397808 */ /* 0x008fe20005000000 */
[----:B------:R-:W3:Y:S01]  /*6750*/  MUFU.TANH R58, R58 ;  /* 0x0000003a003a7308 */ /* 0x000ee20000002400 */
[----:B------:R-:W-:Y:S01]  /*6760*/  ISETP.GE.AND P2, PT, R2, R10, PT ;  /* 0x0000000a0200720c */ /* 0x000fe20003f46270 */
[----:B------:R-:W-:Y:S01]  /*6770*/  HMMA.16816.F32 R40, R12, R32, R40 ;  /* 0x000000200c28723c */ /* 0x000fe20000001828 */
[----:B------:R-:W-:-:S02]  /*6780*/  IADD3 R2, R0, 0x11, RZ ;  /* 0x0000001100027810 */ /* 0x000fc40007ffe0ff */
[----:B------:R-:W-:Y:S02]  /*6790*/  FSEL R158, R158, -INF , !P2 ;  /* 0xff8000009e9e7808 */ /* 0x000fe40005000000 */
[----:B-1----:R-:W-:Y:S01]  /*67a0*/  FSEL R37, R173, -INF , !P3 ;  /* 0xff800000ad257808 */ /* 0x002fe20005800000 */
[----:B------:R-:W1:Y:S01]  /*67b0*/  MUFU.TANH R59, R59 ;  /* 0x0000003b003b7308 */ /* 0x000e620000002400 */
[C---:B------:R-:W-:Y:S01]  /*67c0*/  ISETP.GE.AND P1, PT, R2.reuse, R8, PT ;  /* 0x000000080200720c */ /* 0x040fe20003f26270 */
[----:B------:R-:W-:Y:S01]  /*67d0*/  HMMA.16816.F32 R20, R12, R34, R20 ;  /* 0x000000220c14723c */ /* 0x000fe20000001814 */
[C---:B------:R-:W-:Y:S02]  /*67e0*/  ISETP.GE.AND P3, PT, R2.reuse, R9, PT ;  /* 0x000000090200720c */ /* 0x040fe40003f66270 */
[C---:B------:R-:W-:Y:S02]  /*67f0*/  ISETP.GE.AND P6, PT, R2.reuse, R11, PT ;  /* 0x0000000b0200720c */ /* 0x040fe40003fc6270 */
[----:B------:R-:W-:-:S02]  /*6800*/  ISETP.GE.AND P5, PT, R2, R10, PT ;  /* 0x0000000a0200720c */ /* 0x000fc40003fa6270 */
[----:B------:R-:W-:Y:S01]  /*6810*/  IADD3 R2, R0, 0x18, RZ ;  /* 0x0000001800027810 */ /* 0x000fe20007ffe0ff */
[----:B------:R-:W-:Y:S01]  /*6820*/  HMMA.16816.F32 R32, R4, R34, R16 ;  /* 0x000000220420723c */ /* 0x000fe20000001810 */
[----:B------:R-:W-:Y:S01]  /*6830*/  FSEL R164, R175, -INF , !P1 ;  /* 0xff800000afa47808 */ /* 0x000fe20004800000 */
[----:B------:R-:W-:Y:S01]  /*6840*/  FMUL.FTZ R52, R52, c[0x0][0x2ec] ;  /* 0x0000bb0034347a20 */ /* 0x000fe20000410000 */
[----:B------:R-:W-:Y:S01]  /*6850*/  FSEL R176, R176, -INF , !P3 ;  /* 0xff800000b0b07808 */ /* 0x000fe20005800000 */
[----:B------:R-:W-:Y:S01]  /*6860*/  FMUL.FTZ R54, R54, c[0x0][0x2ec] ;  /* 0x0000bb0036367a20 */ /* 0x000fe20000410000 */
[C---:B------:R-:W-:Y:S01]  /*6870*/  ISETP.GE.AND P4, PT, R2.reuse, R8, PT ;  /* 0x000000080200720c */ /* 0x040fe20003f86270 */
[----:B------:R-:W-:Y:S01]  /*6880*/  FMUL.FTZ R53, R53, c[0x0][0x2ec] ;  /* 0x0000bb0035357a20 */ /* 0x000fe20000410000 */
[----:B------:R-:W-:Y:S01]  /*6890*/  ISETP.GE.AND P2, PT, R2, R9, PT ;  /* 0x000000090200720c */ /* 0x000fe20003f46270 */
[----:B------:R-:W-:Y:S01]  /*68a0*/  FMUL.FTZ R40, R40, c[0x0][0x2ec] ;  /* 0x0000bb0028287a20 */ /* 0x000fe20000410000 */
[----:B------:R-:W-:Y:S01]  /*68b0*/  ISETP.GE.AND P1, PT, R2, R11, PT ;  /* 0x0000000b0200720c */ /* 0x000fe20003f26270 */
[----:B------:R-:W-:Y:S01]  /*68c0*/  FMUL.FTZ R42, R42, c[0x0][0x2ec] ;  /* 0x0000bb002a2a7a20 */ /* 0x000fe20000410000 */
[----:B------:R-:W-:Y:S01]  /*68d0*/  ISETP.GE.AND P3, PT, R2, R10, PT ;  /* 0x0000000a0200720c */ /* 0x000fe20003f66270 */
[----:B------:R-:W-:Y:S01]  /*68e0*/  FMUL.FTZ R41, R41, c[0x0][0x2ec] ;  /* 0x0000bb0029297a20 */ /* 0x000fe20000410000 */
[----:B------:R-:W-:Y:S01]  /*68f0*/  IADD3 R2, R0, 0x19, RZ ;  /* 0x0000001900027810 */ /* 0x000fe20007ffe0ff */
[----:B------:R-:W-:Y:S01]  /*6900*/  FMUL.FTZ R43, R43, c[0x0][0x2ec] ;  /* 0x0000bb002b2b7a20 */ /* 0x000fe20000410000 */
[----:B------:R-:W-:Y:S01]  /*6910*/  FSEL R149, R171, -INF , !P6 ;  /* 0xff800000ab957808 */ /* 0x000fe20007000000 */
[----:B------:R-:W-:Y:S01]  /*6920*/  FMUL.FTZ R20, R20, c[0x0][0x2ec] ;  /* 0x0000bb0014147a20 */ /* 0x000fe20000410000 */
[----:B------:R-:W-:Y:S01]  /*6930*/  FSEL R157, R157, -INF , !P5 ;  /* 0xff8000009d9d7808 */ /* 0x000fe20006800000 */
[----:B------:R-:W5:Y:S01]  /*6940*/  MUFU.TANH R52, R52 ;  /* 0x0000003400347308 */ /* 0x000f620000002400 */
[----:B------:R-:W-:Y:S01]  /*6950*/  FSEL R162, R162, -INF , !P4 ;  /* 0xff800000a2a27808 */ /* 0x000fe20006000000 */
[----:B------:R-:W-:Y:S01]  /*6960*/  FMUL.FTZ R55, R55, c[0x0][0x2ec] ;  /* 0x0000bb0037377a20 */ /* 0x000fe20000410000 */
[----:B------:R-:W-:Y:S01]  /*6970*/  FSEL R174, R174, -INF , !P2 ;  /* 0xff800000aeae7808 */ /* 0x000fe20005000000 */
[----:B------:R-:W-:Y:S01]  /*6980*/  FMUL.FTZ R22, R22, c[0x0][0x2ec] ;  /* 0x0000bb0016167a20 */ /* 0x000fe20000410000 */
[----:B------:R-:W-:Y:S01]  /*6990*/  ISETP.GE.AND P6, PT, R2, R8, PT ;  /* 0x000000080200720c */ /* 0x000fe20003fc6270 */
[----:B------:R-:W-:Y:S01]  /*69a0*/  FMUL.FTZ R32, R32, c[0x0][0x2ec] ;  /* 0x0000bb0020207a20 */ /* 0x000fe20000410000 */
[C---:B------:R-:W-:Y:S01]  /*69b0*/  ISETP.GE.AND P5, PT, R2.reuse, R9, PT ;  /* 0x000000090200720c */ /* 0x040fe20003fa6270 */
[----:B------:R-:W1:Y:S01]  /*69c0*/  MUFU.TANH R40, R40 ;  /* 0x0000002800287308 */ /* 0x000e620000002400 */
[----:B------:R-:W-:Y:S01]  /*69d0*/  ISETP.GE.AND P4, PT, R2, R11, PT ;  /* 0x0000000b0200720c */ /* 0x000fe20003f86270 */
[----:B------:R-:W-:Y:S01]  /*69e0*/  FMUL.FTZ R34, R34, c[0x0][0x2ec] ;  /* 0x0000bb0022227a20 */ /* 0x000fe20000410000 */
[----:B------:R-:W-:Y:S01]  /*69f0*/  ISETP.GE.AND P2, PT, R2, R10, PT ;  /* 0x0000000a0200720c */ /* 0x000fe20003f46270 */
[----:B------:R-:W-:Y:S01]  /*6a00*/  FMUL.FTZ R21, R21, c[0x0][0x2ec] ;  /* 0x0000bb0015157a20 */ /* 0x000fe20000410000 */
[----:B------:R-:W-:Y:S01]  /*6a10*/  IADD3 R2, R0, 0x20, RZ ;  /* 0x0000002000027810 */ /* 0x000fe20007ffe0ff */
[----:B------:R-:W-:Y:S01]  /*6a20*/  FMUL.FTZ R23, R23, c[0x0][0x2ec] ;  /* 0x0000bb0017177a20 */ /* 0x000fe20000410000 */
[----:B------:R-:W-:Y:S01]  /*6a30*/  FSEL R148, R166, -INF , !P1 ;  /* 0xff800000a6947808 */ /* 0x000fe20004800000 */
[----:B------:R-:W1:Y:S01]  /*6a40*/  MUFU.TANH R42, R42 ;  /* 0x0000002a002a7308 */ /* 0x000e620000002400 */
[----:B------:R-:W-:Y:S01]  /*6a50*/  FSEL R152, R71, -INF , !P3 ;  /* 0xff80000047987808 */ /* 0x000fe20005800000 */
[----:B------:R-:W-:Y:S01]  /*6a60*/  FMUL.FTZ R5, R33, c[0x0][0x2ec] ;  /* 0x0000bb0021057a20 */ /* 0x000fe20000410000 */
[----:B------:R-:W-:-:S02]  /*6a70*/  FSEL R154, R169, -INF , !P6 ;  /* 0xff800000a99a7808 */ /* 0x000fc40007000000 */
[----:B------:R-:W-:Y:S02]  /*6a80*/  FSEL R170, R170, -INF , !P5 ;  /* 0xff800000aaaa7808 */ /* 0x000fe40006800000 */
[C---:B------:R-:W-:Y:S01]  /*6a90*/  ISETP.GE.AND P1, PT, R2.reuse, R8, PT ;  /* 0x000000080200720c */ /* 0x040fe20003f26270 */
[----:B------:R-:W-:Y:S01]  /*6aa0*/  MUFU.TANH R41, R41 ;  /* 0x0000002900297308 */ /* 0x000fe20000002400 */
[C---:B------:R-:W-:Y:S02]  /*6ab0*/  ISETP.GE.AND P3, PT, R2.reuse, R9, PT ;  /* 0x000000090200720c */ /* 0x040fe40003f66270 */
[C---:B------:R-:W-:Y:S02]  /*6ac0*/  ISETP.GE.AND P6, PT, R2.reuse, R11, PT ;  /* 0x0000000b0200720c */ /* 0x040fe40003fc6270 */
[----:B------:R-:W-:Y:S02]  /*6ad0*/  ISETP.GE.AND P5, PT, R2, R10, PT ;  /* 0x0000000a0200720c */ /* 0x000fe40003fa6270 */
[C---:B------:R-:W-:Y:S01]  /*6ae0*/  IADD3 R2, R0.reuse, 0x21, RZ ;  /* 0x0000002100027810 */ /* 0x040fe20007ffe0ff */
[----:B------:R-:W-:Y:S01]  /*6af0*/  MUFU.TANH R43, R43 ;  /* 0x0000002b002b7308 */ /* 0x000fe20000002400 */
[----:B------:R-:W-:-:S02]  /*6b00*/  IADD3 R12, R0, 0x28, RZ ;  /* 0x00000028000c7810 */ /* 0x000fc40007ffe0ff */
[----:B------:R-:W-:Y:S02]  /*6b10*/  FSEL R71, R168, -INF , !P4 ;  /* 0xff800000a8477808 */ /* 0x000fe40006000000 */
[----:B------:R-:W-:Y:S02]  /*6b20*/  ISETP.GE.AND P4, PT, R2, R8, PT ;  /* 0x000000080200720c */ /* 0x000fe40003f86270 */
[----:B------:R-:W-:Y:S01]  /*6b30*/  FSEL R151, R161, -INF , !P2 ;  /* 0xff800000a1977808 */ /* 0x000fe20005000000 */
[----:B------:R-:W1:Y:S01]  /*6b40*/  MUFU.TANH R54, R54 ;  /* 0x0000003600367308 */ /* 0x000e620000002400 */
[----:B------:R-:W-:Y:S02]  /*6b50*/  FSEL R153, R159, -INF , !P1 ;  /* 0xff8000009f997808 */ /* 0x000fe40004800000 */
[----:B------:R-:W-:Y:S02]  /*6b60*/  FSEL R211, R211, -INF , !P3 ;  /* 0xff800000d3d37808 */ /* 0x000fe40005800000 */
[----:B------:R-:W-:-:S02]  /*6b70*/  FSEL R168, R72, -INF , !P6 ;  /* 0xff80000048a87808 */ /* 0x000fc40007000000 */
[----:B------:R-:W-:Y:S01]  /*6b80*/  FSEL R175, R74, -INF , !P5 ;  /* 0xff8000004aaf7808 */ /* 0x000fe20006800000 */
[----:B------:R-:W1:Y:S01]  /*6b90*/  MUFU.TANH R20, R20 ;  /* 0x0000001400147308 */ /* 0x000e620000002400 */
[C---:B------:R-:W-:Y:S02]  /*6ba0*/  ISETP.GE.AND P2, PT, R2.reuse, R9, PT ;  /* 0x000000090200720c */ /* 0x040fe40003f46270 */
[C---:B------:R-:W-:Y:S02]  /*6bb0*/  ISETP.GE.AND P1, PT, R2.reuse, R11, PT ;  /* 0x0000000b0200720c */ /* 0x040fe40003f26270 */
[----:B------:R-:W-:Y:S02]  /*6bc0*/  ISETP.GE.AND P3, PT, R2, R10, PT ;  /* 0x0000000a0200720c */ /* 0x000fe40003f66270 */
[C---:B------:R-:W-:Y:S01]  /*6bd0*/  ISETP.GE.AND P6, PT, R12.reuse, R8, PT ;  /* 0x000000080c00720c */ /* 0x040fe20003fc6270 */
[----:B------:R-:W1:Y:S01]  /*6be0*/  MUFU.TANH R53, R53 ;  /* 0x0000003500357308 */ /* 0x000e620000002400 */
[----:B------:R-:W-:-:S02]  /*6bf0*/  ISETP.GE.AND P5, PT, R12, R9, PT ;  /* 0x000000090c00720c */ /* 0x000fc40003fa6270 */
[----:B------:R-:W-:Y:S02]  /*6c00*/  IADD3 R2, R0, 0x29, RZ ;  /* 0x0000002900027810 */ /* 0x000fe40007ffe0ff */
[----:B------:R-:W-:Y:S02]  /*6c10*/  FSEL R155, R163, -INF , !P4 ;  /* 0xff800000a39b7808 */ /* 0x000fe40006000000 */
[----:B------:R-:W-:Y:S01]  /*6c20*/  FSEL R205, R205, -INF , !P2 ;  /* 0xff800000cdcd7808 */ /* 0x000fe20005000000 */
[----:B------:R-:W1:Y:S01]  /*6c30*/  MUFU.TANH R55, R55 ;  /* 0x0000003700377308 */ /* 0x000e620000002400 */
[----:B--2---:R-:W-:Y:S02]  /*6c40*/  FSEL R169, R73, -INF , !P1 ;  /* 0xff80000049a97808 */ /* 0x004fe40004800000 */
[----:B------:R-:W-:Y:S02]  /*6c50*/  FSEL R178, R75, -INF , !P3 ;  /* 0xff8000004bb27808 */ /* 0x000fe40005800000 */
[----:B------:R-:W-:-:S02]  /*6c60*/  FSEL R163, R76, -INF , !P6 ;  /* 0xff8000004ca37808 */ /* 0x000fc40007000000 */
[----:B----4-:R-:W-:Y:S01]  /*6c70*/  FSEL R206, R78, -INF , !P5 ;  /* 0xff8000004ece7808 */ /* 0x010fe20006800000 */
[----:B------:R-:W2:Y:S01]  /*6c80*/  MUFU.TANH R22, R22 ;  /* 0x0000001600167308 */ /* 0x000ea20000002400 */
[C---:B------:R-:W-:Y:S02]  /*6c90*/  ISETP.GE.AND P4, PT, R12.reuse, R11, PT ;  /* 0x0000000b0c00720c */ /* 0x040fe40003f86270 */
[----:B------:R-:W-:Y:S02]  /*6ca0*/  ISETP.GE.AND P2, PT, R12, R10, PT ;  /* 0x0000000a0c00720c */ /* 0x000fe40003f46270 */
[C---:B------:R-:W-:Y:S02]  /*6cb0*/  ISETP.GE.AND P1, PT, R2.reuse, R8, PT ;  /* 0x000000080200720c */ /* 0x040fe40003f26270 */
[C---:B------:R-:W-:Y:S01]  /*6cc0*/  ISETP.GE.AND P3, PT, R2.reuse, R9, PT ;  /* 0x000000090200720c */ /* 0x040fe20003f66270 */
[----:B------:R-:W4:Y:S01]  /*6cd0*/  MUFU.TANH R32, R32 ;  /* 0x0000002000207308 */ /* 0x000f220000002400 */
[----:B------:R-:W-:-:S02]  /*6ce0*/  ISETP.GE.AND P6, PT, R2, R11, PT ;  /* 0x0000000b0200720c */ /* 0x000fc40003fc6270 */
[----:B------:R-:W-:Y:S02]  /*6cf0*/  ISETP.GE.AND P5, PT, R2, R10, PT ;  /* 0x0000000a0200720c */ /* 0x000fe40003fa6270 */
[----:B------:R-:W-:Y:S02]  /*6d00*/  IADD3 R2, R0, 0x30, RZ ;  /* 0x0000003000027810 */ /* 0x000fe40007ffe0ff */
[----:B------:R-:W-:Y:S01]  /*6d10*/  FSEL R167, R167, -INF , !P4 ;  /* 0xff800000a7a77808 */ /* 0x000fe20006000000 */
[----:B------:R-:W-:Y:S01]  /*6d20*/  MUFU.TANH R21, R21 ;  /* 0x0000001500157308 */ /* 0x000fe20000002400 */
[----:B---3--:R-:W-:Y:S02]  /*6d30*/  FSEL R171, R58, -INF , !P2 ;  /* 0xff8000003aab7808 */ /* 0x008fe40005000000 */
[----:B------:R-:W-:Y:S02]  /*6d40*/  FSEL R181, R77, -INF , !P1 ;  /* 0xff8000004db57808 */ /* 0x000fe40004800000 */
[----:B------:R-:W-:-:S02]  /*6d50*/  FSEL R204, R79, -INF , !P3 ;  /* 0xff8000004fcc7808 */ /* 0x000fc40005800000 */
[----:B------:R-:W-:Y:S01]  /*6d60*/  IADD3 R4, R0, 0x31, RZ ;  /* 0x0000003100047810 */ /* 0x000fe20007ffe0ff */
[----:B------:R-:W-:Y:S01]  /*6d70*/  MUFU.TANH R23, R23 ;  /* 0x0000001700177308 */ /* 0x000fe20000002400 */
[----:B------:R-:W-:Y:S01]  /*6d80*/  BAR.SYNC.DEFER_BLOCKING 0x0 ;  /* 0x0000000000007b1d */ /* 0x000fe20000010000 */
[C---:B------:R-:W-:Y:S02]  /*6d90*/  ISETP.GE.AND P4, PT, R2.reuse, R8, PT ;  /* 0x000000080200720c */ /* 0x040fe40003f86270 */
[C---:B------:R-:W-:Y:S02]  /*6da0*/  ISETP.GE.AND P2, PT, R2.reuse, R9, PT ;  /* 0x000000090200720c */ /* 0x040fe40003f46270 */
[C---:B------:R-:W-:Y:S02]  /*6db0*/  ISETP.GE.AND P1, PT, R2.reuse, R11, PT ;  /* 0x0000000b0200720c */ /* 0x040fe40003f26270 */
[----:B------:R-:W-:Y:S01]  /*6dc0*/  ISETP.GE.AND P3, PT, R2, R10, PT ;  /* 0x0000000a0200720c */ /* 0x000fe20003f66270 */
[----:B------:R-:W-:Y:S01]  /*6dd0*/  MUFU.TANH R5, R5 ;  /* 0x0000000500057308 */ /* 0x000fe20000002400 */
[----:B------:R-:W-:-:S02]  /*6de0*/  IADD3 R2, R0, 0x38, RZ ;  /* 0x0000003800027810 */ /* 0x000fc40007ffe0ff */
[----:B------:R-:W-:Y:S02]  /*6df0*/  FSEL R165, R165, -INF , !P6 ;  /* 0xff800000a5a57808 */ /* 0x000fe40007000000 */
[----:B-1----:R-:W-:Y:S02]  /*6e00*/  FSEL R173, R59, -INF , !P5 ;  /* 0xff8000003bad7808 */ /* 0x002fe40006800000 */
[CC--:B------:R-:W-:Y:S02]  /*6e10*/  ISETP.GE.AND P6, PT, R4.reuse, R8.reuse, PT ;  /* 0x000000080400720c */ /* 0x0c0fe40003fc6270 */
[----:B------:R-:W-:Y:S02]  /*6e20*/  ISETP.GE.AND P5, PT, R4, R9, PT ;  /* 0x000000090400720c */ /* 0x000fe40003fa6270 */
[----:B-----5:R-:W-:Y:S02]  /*6e30*/  FSEL R187, R52, -INF , !P1 ;  /* 0xff80000034bb7808 */ /* 0x020fe40004800000 */
[----:B------:R-:W-:-:S02]  /*6e40*/  ISETP.GE.AND P1, PT, R2, R8, PT ;  /* 0x000000080200720c */ /* 0x000fc40003f26270 */
[----:B------:R-:W-:Y:S02]  /*6e50*/  FSEL R177, R40, -INF , !P4 ;  /* 0xff80000028b17808 */ /* 0x000fe40006000000 */
[----:B------:R-:W-:Y:S02]  /*6e60*/  FSEL R215, R42, -INF , !P2 ;  /* 0xff8000002ad77808 */ /* 0x000fe40005000000 */
[C---:B------:R-:W-:Y:S02]  /*6e70*/  ISETP.GE.AND P4, PT, R4.reuse, R11, PT ;  /* 0x0000000b0400720c */ /* 0x040fe40003f86270 */
[----:B------:R-:W-:Y:S01]  /*6e80*/  ISETP.GE.AND P2, PT, R4, R10, PT ;  /* 0x0000000a0400720c */ /* 0x000fe20003f46270 */
[----:B------:R-:W-:Y:S01]  /*6e90*/  FMUL.FTZ R4, R35, c[0x0][0x2ec] ;  /* 0x0000bb0023047a20 */ /* 0x000fe20000410000 */
[----:B------:R-:W-:Y:S02]  /*6ea0*/  FSEL R210, R54, -INF , !P3 ;  /* 0xff80000036d27808 */ /* 0x000fe40005800000 */
[----:B------:R-:W-:-:S02]  /*6eb0*/  FSEL R182, R41, -INF , !P6 ;  /* 0xff80000029b67808 */ /* 0x000fc40007000000 */
[----:B------:R-:W-:Y:S01]  /*6ec0*/  FSEL R213, R43, -INF , !P5 ;  /* 0xff8000002bd57808 */ /* 0x000fe20006800000 */
[----:B------:R-:W-:Y:S01]  /*6ed0*/  MUFU.TANH R4, R4 ;  /* 0x0000000400047308 */ /* 0x000fe20000002400 */
[C---:B------:R-:W-:Y:S02]  /*6ee0*/  ISETP.GE.AND P3, PT, R2.reuse, R9, PT ;  /* 0x000000090200720c */ /* 0x040fe40003f66270 */
[CC--:B------:R-:W-:Y:S02]  /*6ef0*/  ISETP.GE.AND P6, PT, R2.reuse, R11.reuse, PT ;  /* 0x0000000b0200720c */ /* 0x0c0fe40003fc6270 */
[----:B------:R-:W-:Y:S02]  /*6f00*/  ISETP.GE.AND P5, PT, R2, R10, PT ;  /* 0x0000000a0200720c */ /* 0x000fe40003fa6270 */
[----:B------:R-:W-:Y:S01]  /*6f10*/  FSEL R179, R20, -INF , !P1 ;  /* 0xff80000014b37808 */ /* 0x000fe20004800000 */
[----:B------:R-:W1:Y:S01]  /*6f20*/  MUFU.TANH R2, R34 ;  /* 0x0000002200027308 */ /* 0x000e620000002400 */
[----:B------:R-:W-:-:S02]  /*6f30*/  ISETP.GE.AND P1, PT, R0, R11, PT ;  /* 0x0000000b0000720c */ /* 0x000fc40003f26270 */
[----:B------:R-:W-:Y:S02]  /*6f40*/  FSEL R186, R53, -INF , !P4 ;  /* 0xff80000035ba7808 */ /* 0x000fe40006000000 */
[----:B------:R-:W-:Y:S02]  /*6f50*/  FSEL R17, R212, -INF , !P1 ;  /* 0xff800000d4117808 */ /* 0x000fe40004800000 */
[----:B------:R-:W-:Y:S02]  /*6f60*/  ISETP.GE.AND P1, PT, R216, 0x3, PT ;  /* 0x00000003d800780c */ /* 0x000fe40003f26270 */
[----:B------:R-:W-:Y:S02]  /*6f70*/  FSEL R209, R55, -INF , !P2 ;  /* 0xff80000037d17808 */ /* 0x000fe40005000000 */
[----:B--2---:R-:W-:Y:S02]  /*6f80*/  FSEL R214, R22, -INF , !P3 ;  /* 0xff80000016d67808 */ /* 0x004fe40005800000 */
[----:B------:R-:W-:-:S02]  /*6f90*/  ISETP.GE.AND P4, PT, R0, R8, PT ;  /* 0x000000080000720c */ /* 0x000fc40003f86270 */
[C---:B------:R-:W-:Y:S02]  /*6fa0*/  ISETP.GE.AND P2, PT, R0.reuse, R9, PT ;  /* 0x000000090000720c */ /* 0x040fe40003f46270 */
[C---:B------:R-:W-:Y:S02]  /*6fb0*/  ISETP.GE.AND P3, PT, R0.reuse, R10, PT ;  /* 0x0000000a0000720c */ /* 0x040fe40003f66270 */
[----:B------:R-:W-:Y:S02]  /*6fc0*/  IADD3 R0, R0, 0x39, RZ ;  /* 0x0000003900007810 */ /* 0x000fe40007ffe0ff */
[----:B----4-:R-:W-:Y:S02]  /*6fd0*/  FSEL R185, R32, -INF , !P6 ;  /* 0xff80000020b97808 */ /* 0x010fe40007000000 */
[----:B-1----:R-:W-:Y:S02]  /*6fe0*/  FSEL R208, R2, -INF , !P5 ;  /* 0xff80000002d07808 */ /* 0x002fe40006800000 */
[----:B------:R-:W-:-:S02]  /*6ff0*/  FSEL R16, R218, -INF , !P4 ;  /* 0xff800000da107808 */ /* 0x000fc40006000000 */
[----:B------:R-:W-:Y:S02]  /*7000*/  FSEL R19, R217, -INF , !P2 ;  /* 0xff800000d9137808 */ /* 0x000fe40005000000 */
[C---:B------:R-:W-:Y:S02]  /*7010*/  ISETP.GE.AND P6, PT, R0.reuse, R8, PT ;  /* 0x000000080000720c */ /* 0x040fe40003fc6270 */
[C---:B------:R-:W-:Y:S02]  /*7020*/  ISETP.GE.AND P5, PT, R0.reuse, R9, PT ;  /* 0x000000090000720c */ /* 0x040fe40003fa6270 */
[C---:B------:R-:W-:Y:S02]  /*7030*/  ISETP.GE.AND P4, PT, R0.reuse, R11, PT ;  /* 0x0000000b0000720c */ /* 0x040fe40003f86270 */
        /* <DEDUP_REMOVED lines=15> */
[-C--:B------:R-:W-:Y:S02]  /*7130*/  @!P0 LEA R2, P3, R221, R4.reuse, 0x5 ;  /* 0x00000004dd028211 */ /* 0x080fe400078628ff */
[----:B------:R-:W-:Y:S01]  /*7140*/  @!P0 LEA R14, P6, R4, c[0x0][0x168], 0x1 ;  /* 0x00005a00040e8a11 */ /* 0x000fe200078c08ff */
[----:B------:R-:W-:Y:S01]  /*7150*/  IMAD.IADD R5, R7, 0x1, R0 ;  /* 0x0000000107057824 */ /* 0x000fe200078e0200 */
[----:B------:R-:W-:Y:S01]  /*7160*/  @!P0 IADD3 R0, P5, R223, R4, RZ ;  /* 0x00000004df008210 */ /* 0x000fe20007fbe0ff */
[----:B------:R-:W-:-:S03]  /*7170*/  @!P0 IMAD.MOV.U32 R7, RZ, RZ, c[0x0][0x19c] ;  /* 0x00006700ff078624 */ /* 0x000fc600078e00ff */
[----:B------:R-:W-:Y:S02]  /*7180*/  LEA.HI.X R5, R6, R225, R5, 0x6, P2 ;  /* 0x000000e106057211 */ /* 0x000fe400010f3405 */
[----:B------:R-:W-:Y:S02]  /*7190*/  @!P0 LEA R12, P4, R0, c[0x0][0x168], 0x1 ;  /* 0x00005a00000c8a11 */ /* 0x000fe400078808ff */
[----:B------:R-:W-:Y:S01]  /*71a0*/  @!P0 LEA R6, P2, R2, c[0x0][0x168], 0x1 ;  /* 0x00005a0002068a11 */ /* 0x000fe200078408ff */
[----:B------:R-:W-:Y:S01]  /*71b0*/  @!P0 IMAD.X R13, R222, 0x1, R5, P5 ;  /* 0x00000001de0d8824 */ /* 0x000fe200028e0605 */
[----:B------:R-:W-:Y:S02]  /*71c0*/  @!P0 LEA.HI.X R7, R221, R5, R7, 0x5, P3 ;  /* 0x00000005dd078211 */ /* 0x000fe400018f2c07 */
[----:B------:R-:W-:Y:S02]  /*71d0*/  @!P0 LEA.HI.X R15, R4, c[0x0][0x16c], R5, 0x1, P6 ;  /* 0x00005b00040f8a11 */ /* 0x000fe400030f0c05 */
[----:B------:R-:W-:-:S02]  /*71e0*/  @!P0 LEA.HI.X R13, R0, c[0x0][0x16c], R13, 0x1, P4 ;  /* 0x00005b00000d8a11 */ /* 0x000fc400020f0c0d */
        /* <DEDUP_REMOVED lines=27> */
.L_x_918:
[----:B------:R-:W-:Y:S05]  /*73a0*/  BSYNC B0 ;  /* 0x0000000000007941 */ /* 0x000fea0003800000 */
.L_x_917:
[----:B------:R-:W0:Y:S02]  /*73b0*/  LDGDEPBAR ;  /* 0x00000000000079af */ /* 0x000e240000000000 */
.L_x_916:
[----:B------:R-:W-:Y:S01]  /*73c0*/  FMNMX.FTZ R0, R70, R16, !PT ;  /* 0x0000001046007209 */ /* 0x000fe20007810000 */
[----:B------:R-:W-:Y:S03]  /*73d0*/  LDSM.16.MT88.4 R20, [R189+0x6000] ;  /* 0x00600000bd14783b */ /* 0x000fe60000004200 */
        /* <DEDUP_REMOVED lines=56> */
[----:B-1----:R-:W-:-:S03]  /*7760*/  FMNMX.FTZ R2, R0, R7, !PT ;  /* 0x0000000700027209 */ /* 0x002fc60007810000 */
[----:B------:R-:W1:Y:S04]  /*7770*/  SHFL.BFLY PT, R7, R5, 0x2, 0x1f ;  /* 0x0c401f0005077f89 */ /* 0x000e6800000e0000 */
[----:B------:R-:W3:Y:S01]  /*7780*/  SHFL.BFLY PT, R13, R2, 0x1, 0x1f ;  /* 0x0c201f00020d7f89 */ /* 0x000ee200000e0000 */
[----:B--2---:R-:W-:Y:S02]  /*7790*/  FMNMX.FTZ R0, R4, R12, !PT ;  /* 0x0000000c04007209 */ /* 0x004fe40007810000 */
[----:B------:R-:W-:-:S03]  /*77a0*/  FMNMX.FTZ R4, R180, R6, !PT ;  /* 0x00000006b4047209 */ /* 0x000fc60007810000 */
[----:B------:R-:W2:Y:S01]  /*77b0*/  SHFL.BFLY PT, R6, R0, 0x1, 0x1f ;  /* 0x0c201f0000067f89 */ /* 0x000ea200000e0000 */
[----:B------:R-:W-:-:S04]  /*77c0*/  FMNMX.FTZ R4, R176, R4, !PT ;  /* 0x00000004b0047209 */ /* 0x000fc80007810000 */
[----:B------:R-:W-:-:S04]  /*77d0*/  FMNMX.FTZ R4, R174, R4, !PT ;  /* 0x00000004ae047209 */ /* 0x000fc80007810000 */
[----:B------:R-:W-:-:S04]  /*77e0*/  FMNMX.FTZ R4, R170, R4, !PT ;  /* 0x00000004aa047209 */ /* 0x000fc80007810000 */
[----:B------:R-:W-:Y:S02]  /*77f0*/  FMNMX.FTZ R4, R211, R4, !PT ;  /* 0x00000004d3047209 */ /* 0x000fe40007810000 */
[----:B-1----:R-:W-:Y:S02]  /*7800*/  FMNMX.FTZ R5, R5, R7, !PT ;  /* 0x0000000705057209 */ /* 0x002fe40007810000 */
[----:B------:R-:W-:Y:S02]  /*7810*/  FMNMX.FTZ R4, R205, R4, !PT ;  /* 0x00000004cd047209 */ /* 0x000fe40007810000 */
[----:B---3--:R-:W-:Y:S01]  /*7820*/  FMNMX.FTZ R172, R2, R13, !PT ;  /* 0x0000000d02ac7209 */ /* 0x008fe20007810000 */
[----:B------:R-:W1:Y:S01]  /*7830*/  SHFL.BFLY PT, R7, R5, 0x1, 0x1f ;  /* 0x0c201f0005077f89 */ /* 0x000e6200000e0000 */
[----:B------:R-:W-:Y:S02]  /*7840*/  FMNMX.FTZ R2, R206, R4, !PT ;  /* 0x00000004ce027209 */ /* 0x000fe40007810000 */
[C---:B------:R-:W-:Y:S01]  /*7850*/  FSETP.NEU.FTZ.AND P4, PT, R172.reuse, -INF , PT ;  /* 0xff800000ac00780b */ /* 0x040fe20003f9d000 */
[----:B------:R-:W-:Y:S01]  /*7860*/  FMUL.FTZ R4, R172, c[0x0][0x23c] ;  /* 0x00008f00ac047a20 */ /* 0x000fe20000410000 */
[----:B------:R-:W-:-:S02]  /*7870*/  FMNMX.FTZ R2, R204, R2, !PT ;  /* 0x00000002cc027209 */ /* 0x000fc40007810000 */
[----:B--2---:R-:W-:Y:S02]  /*7880*/  FMNMX.FTZ R161, R0, R6, !PT ;  /* 0x0000000600a17209 */ /* 0x004fe40007810000 */
[----:B------:R-:W-:Y:S02]  /*7890*/  FSEL R0, R4, RZ, P4 ;  /* 0x000000ff04007208 */ /* 0x000fe40002000000 */
[----:B------:R-:W-:Y:S01]  /*78a0*/  FMNMX.FTZ R2, R215, R2, !PT ;  /* 0x00000002d7027209 */ /* 0x000fe20007810000 */
[C---:B------:R-:W-:Y:S01]  /*78b0*/  FMUL.FTZ R12, R161.reuse, c[0x0][0x23c] ;  /* 0x00008f00a10c7a20 */ /* 0x040fe20000410000 */
[----:B------:R-:W-:Y:S01]  /*78c0*/  FSETP.NEU.FTZ.AND P3, PT, R161, -INF , PT ;  /* 0xff800000a100780b */ /* 0x000fe20003f7d000 */
[----:B------:R-:W-:Y:S01]  /*78d0*/  FFMA.FTZ R4, R16, c[0x0][0x23c], -R0 ;  /* 0x00008f0010047a23 */ /* 0x000fe20000010800 */
[----:B------:R-:W-:Y:S02]  /*78e0*/  FMNMX.FTZ R2, R213, R2, !PT ;  /* 0x00000002d5027209 */ /* 0x000fe40007810000 */
[----:B------:R-:W-:Y:S01]  /*78f0*/  FSEL R12, R12, RZ, P3 ;  /* 0x000000ff0c0c7208 */ /* 0x000fe20001800000 */
[----:B------:R2:W-:Y:S01]  /*7900*/  MUFU.EX2 R50, R4 ;  /* 0x0000000400327308 */ /* 0x0005e20000000800 */
[----:B-1----:R-:W-:-:S03]  /*7910*/  FMNMX.FTZ R159, R5, R7, !PT ;  /* 0x00000007059f7209 */ /* 0x002fc60007810000 */
[----:B------:R-:W-:Y:S01]  /*7920*/  FFMA.FTZ R5, R38, c[0x0][0x23c], -R12 ;  /* 0x00008f0026057a23 */ /* 0x000fe2000001080c */
[----:B------:R-:W-:-:S03]  /*7930*/  FSETP.NEU.FTZ.AND P2, PT, R159, -INF , PT ;  /* 0xff8000009f00780b */ /* 0x000fc60003f5d000 */
[----:B------:R1:W-:Y:S01]  /*7940*/  MUFU.EX2 R43, R5 ;  /* 0x00000005002b7308 */ /* 0x0003e20000000800 */
[----:B--2---:R-:W-:Y:S01]  /*7950*/  FMNMX.FTZ R4, R214, R2, !PT ;  /* 0x00000002d6047209 */ /* 0x004fe20007810000 */
[----:B------:R-:W-:-:S03]  /*7960*/  FFMA.FTZ R2, R17, c[0x0][0x23c], -R12 ;  /* 0x00008f0011027a23 */ /* 0x000fc6000001080c */
[----:B------:R-:W-:-:S03]  /*7970*/  FMNMX.FTZ R4, R212, R4, !PT ;  /* 0x00000004d4047209 */ /* 0x000fc60007810000 */
[----:B------:R2:W-:Y:S02]  /*7980*/  MUFU.EX2 R47, R2 ;  /* 0x00000002002f7308 */ /* 0x0005e40000000800 */
[----:B------:R-:W3:Y:S01]  /*7990*/  SHFL.BFLY PT, R6, R4, 0x2, 0x1f ;  /* 0x0c401f0004067f89 */ /* 0x000ee200000e0000 */
[----:B-1----:R-:W-:-:S05]  /*79a0*/  FFMA.FTZ R5, R36, c[0x0][0x23c], -R12 ;  /* 0x00008f0024057a23 */ /* 0x002fca000001080c */
[----:B------:R-:W1:Y:S01]  /*79b0*/  MUFU.EX2 R41, R5 ;  /* 0x0000000500297308 */ /* 0x000e620000000800 */
[----:B--2---:R-:W-:-:S07]  /*79c0*/  FFMA.FTZ R2, R39, c[0x0][0x23c], -R12 ;  /* 0x00008f0027027a23 */ /* 0x004fce000001080c */
[----:B------:R2:W-:Y:S01]  /*79d0*/  MUFU.EX2 R15, R2 ;  /* 0x00000002000f7308 */ /* 0x0005e20000000800 */
[----:B---3--:R-:W-:Y:S02]  /*79e0*/  FMNMX.FTZ R4, R4, R6, !PT ;  /* 0x0000000604047209 */ /* 0x008fe40007810000 */
[----:B------:R-:W-:-:S03]  /*79f0*/  FSEL R6, R161, RZ, P3 ;  /* 0x000000ffa1067208 */ /* 0x000fc60001800000 */
[----:B------:R-:W3:Y:S02]  /*7a00*/  SHFL.BFLY PT, R13, R4, 0x1, 0x1f ;  /* 0x0c201f00040d7f89 */ /* 0x000ee400000e0000 */
[----:B------:R-:W-:Y:S02]  /*7a10*/  FADD.FTZ R6, R68, -R6 ;  /* 0x8000000644067221 */ /* 0x000fe40000010000 */
[----:B--2---:R-:W-:Y:S02]  /*7a20*/  FMUL.FTZ R2, R159, c[0x0][0x23c] ;  /* 0x00008f009f027a20 */ /* 0x004fe40000410000 */
[----:B------:R-:W-:-:S03]  /*7a30*/  FMUL.FTZ R6, R6, c[0x0][0x23c] ;  /* 0x00008f0006067a20 */ /* 0x000fc60000410000 */
[----:B------:R-:W-:Y:S01]  /*7a40*/  FSEL R2, R2, RZ, P2 ;  /* 0x000000ff02027208 */ /* 0x000fe20001000000 */
[----:B------:R1:W2:Y:S04]  /*7a50*/  MUFU.EX2 R147, R6 ;  /* 0x0000000600937308 */ /* 0x0002a80000000800 */
[--C-:B------:R-:W-:Y:S02]  /*7a60*/  FFMA.FTZ R5, R18, c[0x0][0x23c], -R2.reuse ;  /* 0x00008f0012057a23 */ /* 0x100fe40000010802 */
[----:B------:R-:W-:Y:S02]  /*7a70*/  FFMA.FTZ R7, R37, c[0x0][0x23c], -R2 ;  /* 0x00008f0025077a23 */ /* 0x000fe40000010802 */
[----:B------:R4:W-:Y:S01]  /*7a80*/  MUFU.EX2 R46, R5 ;  /* 0x00000005002e7308 */ /* 0x0009e20000000800 */
[----:B---3--:R-:W-:Y:S01]  /*7a90*/  FMNMX.FTZ R166, R4, R13, !PT ;  /* 0x0000000d04a67209 */ /* 0x008fe20007810000 */
[----:B------:R-:W-:-:S06]  /*7aa0*/  FFMA.FTZ R13, R48, c[0x0][0x23c], -R0 ;  /* 0x00008f00300d7a23 */ /* 0x000fcc0000010800 */
[----:B------:R-:W-:Y:S01]  /*7ab0*/  MUFU.EX2 R40, R7 ;  /* 0x0000000700287308 */ /* 0x000fe20000000800 */
[----:B------:R-:W-:Y:S01]  /*7ac0*/  FFMA.FTZ R4, R49, c[0x0][0x23c], -R0 ;  /* 0x00008f0031047a23 */ /* 0x000fe20000010800 */
[----:B-1----:R-:W-:Y:S01]  /*7ad0*/  F2FP.PACK_AB R6, R41, R43 ;  /* 0x0000002b2906723e */ /* 0x002fe200000000ff */
[-C--:B--2---:R-:W-:Y:S02]  /*7ae0*/  FMUL.FTZ R80, R80, R147.reuse ;  /* 0x0000009350507220 */ /* 0x084fe40000410000 */
[-C--:B------:R-:W-:Y:S02]  /*7af0*/  FMUL.FTZ R81, R81, R147.reuse ;  /* 0x0000009351517220 */ /* 0x080fe40000410000 */
[-C--:B------:R-:W-:Y:S01]  /*7b00*/  FMUL.FTZ R88, R88, R147.reuse ;  /* 0x0000009358587220 */ /* 0x080fe20000410000 */
[----:B------:R1:W-:Y:S01]  /*7b10*/  MUFU.EX2 R241, R13 ;  /* 0x0000000d00f17308 */ /* 0x0003e20000000800 */
[----:B----4-:R-:W-:Y:S02]  /*7b20*/  FFMA.FTZ R5, R45, c[0x0][0x23c], -R2 ;  /* 0x00008f002d057a23 */ /* 0x010fe40000010802 */
[----:B------:R-:W-:-:S02]  /*7b30*/  FMUL.FTZ R89, R89, R147 ;  /* 0x0000009359597220 */ /* 0x000fc40000410000 */
[-C--:B------:R-:W-:Y:S02]  /*7b40*/  FMUL.FTZ R100, R100, R147.reuse ;  /* 0x0000009364647220 */ /* 0x080fe40000410000 */
[-C--:B------:R-:W-:Y:S01]  /*7b50*/  FMUL.FTZ R101, R101, R147.reuse ;  /* 0x0000009365657220 */ /* 0x080fe20000410000 */
[----:B------:R2:W-:Y:S01]  /*7b60*/  MUFU.EX2 R242, R5 ;  /* 0x0000000500f27308 */ /* 0x0005e20000000800 */
[-C--:B------:R-:W-:Y:S02]  /*7b70*/  FMUL.FTZ R104, R104, R147.reuse ;  /* 0x0000009368687220 */ /* 0x080fe40000410000 */
[-C--:B------:R-:W-:Y:S02]  /*7b80*/  FMUL.FTZ R105, R105, R147.reuse ;  /* 0x0000009369697220 */ /* 0x080fe40000410000 */
[-C--:B------:R-:W-:Y:S02]  /*7b90*/  FMUL.FTZ R116, R116, R147.reuse ;  /* 0x0000009374747220 */ /* 0x080fe40000410000 */
[-C--:B------:R-:W-:Y:S01]  /*7ba0*/  FMUL.FTZ R117, R117, R147.reuse ;  /* 0x0000009375757220 */ /* 0x080fe20000410000 */
[----:B-1----:R-:W-:Y:S01]  /*7bb0*/  FSEL R13, R172, RZ, P4 ;  /* 0x000000ffac0d7208 */ /* 0x002fe20002000000 */
[----:B------:R1:W-:Y:S01]  /*7bc0*/  MUFU.EX2 R239, R4 ;  /* 0x0000000400ef7308 */ /* 0x0003e20000000800 */
[----:B------:R-:W-:-:S02]  /*7bd0*/  FMUL.FTZ R120, R120, R147 ;  /* 0x0000009378787220 */ /* 0x000fc40000410000 */
[-C--:B------:R-:W-:Y:S02]  /*7be0*/  FMUL.FTZ R121, R121, R147.reuse ;  /* 0x0000009379797220 */ /* 0x080fe40000410000 */
[----:B------:R-:W-:Y:S02]  /*7bf0*/  FADD.FTZ R16, R70, -R13 ;  /* 0x8000000d46107221 */ /* 0x000fe40000010000 */
[----:B--2---:R-:W-:Y:S02]  /*7c00*/  FFMA.FTZ R5, R44, c[0x0][0x23c], -R2 ;  /* 0x00008f002c057a23 */ /* 0x004fe40000010802 */
[-C--:B------:R-:W-:Y:S02]  /*7c10*/  FMUL.FTZ R132, R132, R147.reuse ;  /* 0x0000009384847220 */ /* 0x080fe40000410000 */
[----:B------:R2:W3:Y:S01]  /*7c20*/  MUFU.EX2 R42, R5 ;  /* 0x00000005002a7308 */ /* 0x0004e20000000800 */
[-C--:B------:R-:W-:Y:S02]  /*7c30*/  FMUL.FTZ R133, R133, R147.reuse ;  /* 0x0000009385857220 */ /* 0x080fe40000410000 */
[----:B------:R-:W-:Y:S01]  /*7c40*/  FMUL.FTZ R136, R136, R147 ;  /* 0x0000009388887220 */ /* 0x000fe20000410000 */
[----:B-1----:R-:W-:Y:S01]  /*7c50*/  F2FP.PACK_AB R4, R15, R47 ;  /* 0x0000002f0f04723e */ /* 0x002fe200000000ff */
[----:B------:R-:W-:Y:S01]  /*7c60*/  FMUL.FTZ R137, R137, R147 ;  /* 0x0000009389897220 */ /* 0x000fe20000410000 */
[----:B--2---:R-:W-:-:S02]  /*7c70*/  FSEL R5, R159, RZ, P2 ;  /* 0x000000ff9f057208 */ /* 0x004fc40001000000 */
[----:B------:R-:W-:Y:S02]  /*7c80*/  FSETP.NEU.FTZ.AND P2, PT, R166, -INF , PT ;  /* 0xff800000a600780b */ /* 0x000fe40003f5d000 */
[----:B---3--:R-:W-:Y:S01]  /*7c90*/  F2FP.PACK_AB R7, R40, R42 ;  /* 0x0000002a2807723e */ /* 0x008fe200000000ff */
[----:B------:R-:W-:Y:S01]  /*7ca0*/  FADD.FTZ R3, R3, -R5 ;  /* 0x8000000503037221 */ /* 0x000fe20000010000 */
[----:B------:R-:W-:Y:S02]  /*7cb0*/  FSEL R13, R166, RZ, P2 ;  /* 0x000000ffa60d7208 */ /* 0x000fe40001000000 */
[----:B------:R-:W-:Y:S01]  /*7cc0*/  F2FP.PACK_AB R5, R242, R46 ;  /* 0x0000002ef205723e */ /* 0x000fe200000000ff */
[----:B------:R-:W-:Y:S02]  /*7cd0*/  FMUL.FTZ R3, R3, c[0x0][0x23c] ;  /* 0x00008f0003037a20 */ /* 0x000fe40000410000 */
[----:B------:R-:W-:Y:S02]  /*7ce0*/  FADD.FTZ R13, R69, -R13 ;  /* 0x8000000d450d7221 */ /* 0x000fe40000010000 */
[----:B------:R1:W2:Y:S02]  /*7cf0*/  MUFU.EX2 R146, R3 ;  /* 0x0000000300927308 */ /* 0x0002a40000000800 */
[----:B------:R-:W-:-:S06]  /*7d00*/  FMUL.FTZ R13, R13, c[0x0][0x23c] ;  /* 0x00008f000d0d7a20 */ /* 0x000fcc0000410000 */
[----:B------:R3:W4:Y:S01]  /*7d10*/  MUFU.EX2 R144, R13 ;  /* 0x0000000d00907308 */ /* 0x0007220000000800 */
[----:B-1----:R-:W-:Y:S02]  /*7d20*/  FFMA.FTZ R3, R60, c[0x0][0x23c], -R0 ;  /* 0x00008f003c037a23 */ /* 0x002fe40000010800 */
[----:B--2---:R-:W-:-:S05]  /*7d30*/  FMUL.FTZ R82, R82, R146 ;  /* 0x0000009252527220 */ /* 0x004fca0000410000 */
[----:B------:R1:W2:Y:S01]  /*7d40*/  MUFU.EX2 R240, R3 ;  /* 0x0000000300f07308 */ /* 0x0002a20000000800 */
[-C--:B------:R-:W-:Y:S02]  /*7d50*/  FMUL.FTZ R83, R83, R146.reuse ;  /* 0x0000009253537220 */ /* 0x080fe40000410000 */
[-C--:B------:R-:W-:Y:S02]  /*7d60*/  FMUL.FTZ R90, R90, R146.reuse ;  /* 0x000000925a5a7220 */ /* 0x080fe40000410000 */
[----:B---3--:R-:W-:Y:S02]  /*7d70*/  FFMA.FTZ R13, R156, c[0x0][0x23c], -R0 ;  /* 0x00008f009c0d7a23 */ /* 0x008fe40000010800 */
[-C--:B------:R-:W-:Y:S01]  /*7d80*/  FMUL.FTZ R91, R91, R146.reuse ;  /* 0x000000925b5b7220 */ /* 0x080fe20000410000 */
[----:B------:R-:W-:Y:S01]  /*7d90*/  HMMA.16816.F32 R76, R4, R20, R80 ;  /* 0x00000014044c723c */ /* 0x000fe20000001850 */
[----:B------:R3:W-:Y:S01]  /*7da0*/  MUFU.EX2 R233, R13 ;  /* 0x0000000d00e97308 */ /* 0x0007e20000000800 */
[----:B------:R-:W-:-:S02]  /*7db0*/  FMUL.FTZ R102, R102, R146 ;  /* 0x0000009266667220 */ /* 0x000fc40000410000 */
[-C--:B------:R-:W-:Y:S02]  /*7dc0*/  FMUL.FTZ R103, R103, R146.reuse ;  /* 0x0000009267677220 */ /* 0x080fe40000410000 */
[----:B------:R-:W-:Y:S01]  /*7dd0*/  FMUL.FTZ R106, R106, R146 ;  /* 0x000000926a6a7220 */ /* 0x000fe20000410000 */
[----:B------:R-:W-:Y:S01]  /*7de0*/  MOV R80, R15 ;  /* 0x0000000f00507202 */ /* 0x000fe20000000f00 */
[----:B-1----:R-:W-:Y:S01]  /*7df0*/  FMUL.FTZ R3, R166, c[0x0][0x23c] ;  /* 0x00008f00a6037a20 */ /* 0x002fe20000410000 */
[----:B------:R-:W-:Y:S01]  /*7e00*/  MOV R83, R50 ;  /* 0x0000003200537202 */ /* 0x000fe20000000f00 */
[-C--:B------:R-:W-:Y:S01]  /*7e10*/  FMUL.FTZ R107, R107, R146.reuse ;  /* 0x000000926b6b7220 */ /* 0x080fe20000410000 */
[----:B------:R-:W-:Y:S01]  /*7e20*/  MOV R82, R47 ;  /* 0x0000002f00527202 */ /* 0x000fe20000000f00 */
[-C--:B------:R-:W-:Y:S01]  /*7e30*/  FMUL.FTZ R118, R118, R146.reuse ;  /* 0x0000009276767220 */ /* 0x080fe20000410000 */
[----:B------:R-:W-:Y:S01]  /*7e40*/  FSEL R3, R3, RZ, P2 ;  /* 0x000000ff03037208 */ /* 0x000fe20001000000 */
[----:B------:R-:W-:Y:S01]  /*7e50*/  FMUL.FTZ R119, R119, R146 ;  /* 0x0000009277777220 */ /* 0x000fe20000410000 */
[----:B------:R-:W-:Y:S01]  /*7e60*/  MOV R81, R46 ;  /* 0x0000002e00517202 */ /* 0x000fe20000000f00 */
[----:B------:R-:W-:Y:S01]  /*7e70*/  FMUL.FTZ R122, R122, R146 ;  /* 0x000000927a7a7220 */ /* 0x000fe20000410000 */
[----:B------:R-:W-:Y:S01]  /*7e80*/  HMMA.16816.F32 R72, R4, R22, R88 ;  /* 0x000000160448723c */ /* 0x000fe20000001858 */
[----:B---3--:R-:W-:-:S02]  /*7e90*/  FFMA.FTZ R13, R149, c[0x0][0x23c], -R12 ;  /* 0x00008f00950d7a23 */ /* 0x008fc4000001080c */
[--C-:B------:R-:W-:Y:S02]  /*7ea0*/  FFMA.FTZ R14, R19, c[0x0][0x23c], -R3.reuse ;  /* 0x00008f00130e7a23 */ /* 0x100fe40000010803 */
[----:B------:R1:W-:Y:S01]  /*7eb0*/  MUFU.EX2 R231, R13 ;  /* 0x0000000d00e77308 */ /* 0x0003e20000000800 */
[----:B------:R-:W-:Y:S01]  /*7ec0*/  FFMA.FTZ R15, R61, c[0x0][0x23c], -R3 ;  /* 0x00008f003d0f7a23 */ /* 0x000fe20000010803 */
[----:B------:R-:W-:Y:S01]  /*7ed0*/  MOV R91, R43 ;  /* 0x0000002b005b7202 */ /* 0x000fe20000000f00 */
[-C--:B------:R-:W-:Y:S01]  /*7ee0*/  FMUL.FTZ R123, R123, R146.reuse ;  /* 0x000000927b7b7220 */ /* 0x080fe20000410000 */
[C---:B------:R-:W-:Y:S01]  /*7ef0*/  HMMA.16816.F32 R100, R4.reuse, R24, R100 ;  /* 0x000000180464723c */ /* 0x040fe20000001864 */
[----:B------:R-:W-:Y:S01]  /*7f00*/  FMUL.FTZ R134, R134, R146 ;  /* 0x0000009286867220 */ /* 0x000fe20000410000 */
[----:B------:R-:W-:Y:S01]  /*7f10*/  MOV R90, R42 ;  /* 0x0000002a005a7202 */ /* 0x000fe20000000f00 */
[-C--:B------:R-:W-:Y:S01]  /*7f20*/  FMUL.FTZ R135, R135, R146.reuse ;  /* 0x0000009287877220 */ /* 0x080fe20000410000 */
[----:B------:R3:W-:Y:S01]  /*7f30*/  MUFU.EX2 R238, R14 ;  /* 0x0000000e00ee7308 */ /* 0x0007e20000000800 */
[-C--:B------:R-:W-:Y:S01]  /*7f40*/  FMUL.FTZ R138, R138, R146.reuse ;  /* 0x000000928a8a7220 */ /* 0x080fe20000410000 */
[----:B------:R-:W-:Y:S01]  /*7f50*/  MOV R89, R41 ;  /* 0x0000002900597202 */ /* 0x000fe20000000f00 */
[----:B------:R-:W-:Y:S01]  /*7f60*/  FMUL.FTZ R139, R139, R146 ;  /* 0x000000928b8b7220 */ /* 0x000fe20000410000 */
[----:B------:R-:W-:Y:S01]  /*7f70*/  HMMA.16816.F32 R64, R4, R26, R104 ;  /* 0x0000001a0440723c */ /* 0x000fe20000001868 */
[----:B----4-:R-:W-:Y:S01]  /*7f80*/  FMUL.FTZ R86, R86, R144 ;  /* 0x0000009056567220 */ /* 0x010fe20000410000 */
[----:B------:R-:W-:Y:S01]  /*7f90*/  MOV R88, R40 ;  /* 0x0000002800587202 */ /* 0x000fe20000000f00 */
[----:B------:R-:W-:Y:S01]  /*7fa0*/  FMUL.FTZ R87, R87, R144 ;  /* 0x0000009057577220 */ /* 0x000fe20000410000 */
[----:B------:R4:W5:Y:S01]  /*7fb0*/  MUFU.EX2 R237, R15 ;  /* 0x0000000f00ed7308 */ /* 0x0009620000000800 */
[----:B-1----:R-:W-:-:S02]  /*7fc0*/  FFMA.FTZ R13, R71, c[0x0][0x23c], -R12 ;  /* 0x00008f00470d7a23 */ /* 0x002fc4000001080c */
[-C--:B------:R-:W-:Y:S01]  /*7fd0*/  FMUL.FTZ R94, R94, R144.reuse ;  /* 0x000000905e5e7220 */ /* 0x080fe20000410000 */
[C---:B------:R-:W-:Y:S01]  /*7fe0*/  HMMA.16816.F32 R60, R4.reuse, R28, R116 ;  /* 0x0000001c043c723c */ /* 0x040fe20000001874 */
[-C--:B------:R-:W-:Y:S02]  /*7ff0*/  FMUL.FTZ R95, R95, R144.reuse ;  /* 0x000000905f5f7220 */ /* 0x080fe40000410000 */
[-C--:B------:R-:W-:Y:S01]  /*8000*/  FMUL.FTZ R98, R98, R144.reuse ;  /* 0x0000009062627220 */ /* 0x080fe20000410000 */
[----:B------:R1:W-:Y:S01]  /*8010*/  MUFU.EX2 R230, R13 ;  /* 0x0000000d00e67308 */ /* 0x0003e20000000800 */
[----:B---3--:R-:W-:Y:S02]  /*8020*/  FFMA.FTZ R14, R56, c[0x0][0x23c], -R3 ;  /* 0x00008f00380e7a23 */ /* 0x008fe40000010803 */
[-C--:B------:R-:W-:Y:S01]  /*8030*/  FMUL.FTZ R99, R99, R144.reuse ;  /* 0x0000009063637220 */ /* 0x080fe20000410000 */
[----:B------:R-:W-:Y:S01]  /*8040*/  HMMA.16816.F32 R52, R4, R32, R132 ;  /* 0x000000200434723c */ /* 0x000fe20000001884 */
[----:B------:R-:W-:-:S02]  /*8050*/  FMUL.FTZ R110, R110, R144 ;  /* 0x000000906e6e7220 */ /* 0x000fc40000410000 */
[-C--:B------:R-:W-:Y:S01]  /*8060*/  FMUL.FTZ R111, R111, R144.reuse ;  /* 0x000000906f6f7220 */ /* 0x080fe20000410000 */
[----:B------:R3:W-:Y:S01]  /*8070*/  MUFU.EX2 R236, R14 ;  /* 0x0000000e00ec7308 */ /* 0x0007e20000000800 */
[----:B----4-:R-:W-:Y:S02]  /*8080*/  FFMA.FTZ R15, R57, c[0x0][0x23c], -R3 ;  /* 0x00008f00390f7a23 */ /* 0x010fe40000010803 */
[-C--:B------:R-:W-:Y:S01]  /*8090*/  FMUL.FTZ R114, R114, R144.reuse ;  /* 0x0000009072727220 */ /* 0x080fe20000410000 */
[----:B------:R-:W-:Y:S01]  /*80a0*/  HMMA.16816.F32 R56, R4, R30, R120 ;  /* 0x0000001e0438723c */ /* 0x000fe20000001878 */
[-C--:B------:R-:W-:Y:S02]  /*80b0*/  FMUL.FTZ R115, R115, R144.reuse ;  /* 0x0000009073737220 */ /* 0x080fe40000410000 */
[----:B------:R-:W-:Y:S01]  /*80c0*/  FMUL.FTZ R126, R126, R144 ;  /* 0x000000907e7e7220 */ /* 0x000fe20000410000 */
[----:B------:R-:W4:Y:S01]  /*80d0*/  MUFU.EX2 R235, R15 ;  /* 0x0000000f00eb7308 */ /* 0x000f220000000800 */
[----:B-1----:R-:W-:-:S02]  /*80e0*/  FFMA.FTZ R13, R157, c[0x0][0x23c], -R2 ;  /* 0x00008f009d0d7a23 */ /* 0x002fc40000010802 */
[-C--:B------:R-:W-:Y:S01]  /*80f0*/  FMUL.FTZ R127, R127, R144.reuse ;  /* 0x000000907f7f7220 */ /* 0x080fe20000410000 */
[----:B------:R-:W-:Y:S01]  /*8100*/  HMMA.16816.F32 R44, R4, R34, R136 ;  /* 0x00000022042c723c */ /* 0x000fe20000001888 */
[-C--:B------:R-:W-:Y:S02]  /*8110*/  FMUL.FTZ R130, R130, R144.reuse ;  /* 0x0000009082827220 */ /* 0x080fe40000410000 */
[----:B------:R-:W-:Y:S01]  /*8120*/  FMUL.FTZ R131, R131, R144 ;  /* 0x0000009083837220 */ /* 0x000fe20000410000 */
[----:B------:R1:W-:Y:S01]  /*8130*/  MUFU.EX2 R227, R13 ;  /* 0x0000000d00e37308 */ /* 0x0003e20000000800 */
[----:B---3--:R-:W-:Y:S02]  /*8140*/  FMUL.FTZ R14, R16, c[0x0][0x23c] ;  /* 0x00008f00100e7a20 */ /* 0x008fe40000410000 */
[----:B--2---:R-:W-:Y:S01]  /*8150*/  F2FP.PACK_AB R4, R240, R83 ;  /* 0x00000053f004723e */ /* 0x004fe200000000ff */
[----:B------:R-:W-:Y:S01]  /*8160*/  LDSM.16.MT88.4 R16, [R191+0x6800] ;  /* 0x00680000bf10783b */ /* 0x000fe20000004200 */
[----:B-----5:R-:W-:Y:S01]  /*8170*/  F2FP.PACK_AB R5, R237, R238 ;  /* 0x000000eeed05723e */ /* 0x020fe200000000ff */
[----:B------:R-:W-:Y:S01]  /*8180*/  FMUL.FTZ R142, R142, R144 ;  /* 0x000000908e8e7220 */ /* 0x000fe20000410000 */
[----:B------:R-:W-:Y:S01]  /*8190*/  F2FP.PACK_AB R6, R241, R239 ;  /* 0x000000eff106723e */ /* 0x000fe200000000ff */
[----:B------:R-:W2:Y:S01]  /*81a0*/  MUFU.EX2 R145, R14 ;  /* 0x0000000e00917308 */ /* 0x000ea20000000800 */
[----:B----4-:R-:W-:Y:S01]  /*81b0*/  F2FP.PACK_AB R7, R235, R236 ;  /* 0x000000eceb07723e */ /* 0x010fe200000000ff */
[----:B------:R-:W-:-:S02]  /*81c0*/  FMUL.FTZ R143, R143, R144 ;  /* 0x000000908f8f7220 */ /* 0x000fc40000410000 */
[----:B-1----:R-:W-:-:S04]  /*81d0*/  FFMA.FTZ R13, R152, c[0x0][0x23c], -R2 ;  /* 0x00008f00980d7a23 */ /* 0x002fc80000010802 */
[----:B------:R1:W-:Y:S01]  /*81e0*/  MUFU.EX2 R228, R13 ;  /* 0x0000000d00e47308 */ /* 0x0003e20000000800 */
[-C--:B--2---:R-:W-:Y:S02]  /*81f0*/  FMUL.FTZ R84, R84, R145.reuse ;  /* 0x0000009154547220 */ /* 0x084fe40000410000 */
[-C--:B------:R-:W-:Y:S02]  /*8200*/  FMUL.FTZ R85, R85, R145.reuse ;  /* 0x0000009155557220 */ /* 0x080fe40000410000 */
[-C--:B------:R-:W-:Y:S02]  /*8210*/  FMUL.FTZ R92, R92, R145.reuse ;  /* 0x000000915c5c7220 */ /* 0x080fe40000410000 */
[-C--:B------:R-:W-:Y:S02]  /*8220*/  FMUL.FTZ R93, R93, R145.reuse ;  /* 0x000000915d5d7220 */ /* 0x080fe40000410000 */
[-C--:B------:R-:W-:Y:S01]  /*8230*/  FMUL.FTZ R96, R96, R145.reuse ;  /* 0x0000009160607220 */ /* 0x080fe20000410000 */
[----:B------:R-:W-:Y:S01]  /*8240*/  HMMA.16816.F32 R48, R4, R20, R84 ;  /* 0x000000140430723c */ /* 0x000fe20000001854 */
[----:B------:R-:W-:-:S02]  /*8250*/  FMUL.FTZ R97, R97, R145 ;  /* 0x0000009161617220 */ /* 0x000fc40000410000 */
[----:B-1----:R-:W-:Y:S02]  /*8260*/  FFMA.FTZ R13, R151, c[0x0][0x23c], -R2 ;  /* 0x00008f00970d7a23 */ /* 0x002fe40000010802 */
[-C--:B------:R-:W-:Y:S02]  /*8270*/  FMUL.FTZ R108, R108, R145.reuse ;  /* 0x000000916c6c7220 */ /* 0x080fe40000410000 */
[----:B------:R1:W-:Y:S01]  /*8280*/  MUFU.EX2 R226, R13 ;  /* 0x0000000d00e27308 */ /* 0x0003e20000000800 */
[-C--:B------:R-:W-:Y:S01]  /*8290*/  FMUL.FTZ R109, R109, R145.reuse ;  /* 0x000000916d6d7220 */ /* 0x080fe20000410000 */
[C---:B------:R-:W-:Y:S01]  /*82a0*/  HMMA.16816.F32 R40, R4.reuse, R22, R92 ;  /* 0x000000160428723c */ /* 0x040fe2000000185c */
[-C--:B------:R-:W-:Y:S01]  /*82b0*/  FMUL.FTZ R112, R112, R145.reuse ;  /* 0x0000009170707220 */ /* 0x080fe20000410000 */
[----:B------:R-:W-:Y:S01]  /*82c0*/  LDSM.16.MT88.4 R20, [R192+0x6800] ;  /* 0x00680000c014783b */ /* 0x000fe20000004200 */
[-C--:B------:R-:W-:Y:S02]  /*82d0*/  FMUL.FTZ R113, R113, R145.reuse ;  /* 0x0000009171717220 */ /* 0x080fe40000410000 */
[-C--:B------:R-:W-:Y:S01]  /*82e0*/  FMUL.FTZ R124, R124, R145.reuse ;  /* 0x000000917c7c7220 */ /* 0x080fe20000410000 */
[----:B------:R-:W-:Y:S01]  /*82f0*/  LDSM.16.MT88.4 R92, [R189+0x7800] ;  /* 0x00780000bd5c783b */ /* 0x000fe20000004200 */
[----:B------:R-:W-:Y:S01]  /*8300*/  FMUL.FTZ R125, R125, R145 ;  /* 0x000000917d7d7220 */ /* 0x000fe20000410000 */
[----:B------:R-:W-:Y:S01]  /*8310*/  HMMA.16816.F32 R36, R4, R24, R96 ;  /* 0x000000180424723c */ /* 0x000fe20000001860 */
[----:B------:R-:W-:-:S02]  /*8320*/  FFMA.FTZ R14, R150, c[0x0][0x23c], -R12 ;  /* 0x00008f00960e7a23 */ /* 0x000fc4000001080c */
[-C--:B------:R-:W-:Y:S02]  /*8330*/  FMUL.FTZ R128, R128, R145.reuse ;  /* 0x0000009180807220 */ /* 0x080fe40000410000 */
[----:B------:R2:W3:Y:S01]  /*8340*/  MUFU.EX2 R234, R14 ;  /* 0x0000000e00ea7308 */ /* 0x0004e20000000800 */
[----:B-1----:R-:W-:Y:S02]  /*8350*/  FFMA.FTZ R13, R162, c[0x0][0x23c], -R0 ;  /* 0x00008f00a20d7a23 */ /* 0x002fe40000010800 */
[----:B------:R-:W-:Y:S01]  /*8360*/  HMMA.16816.F32 R108, R4, R26, R108 ;  /* 0x0000001a046c723c */ /* 0x000fe2000000186c */
[----:B------:R-:W-:Y:S01]  /*8370*/  LDSM.16.MT88.4 R24, [R190+0x6800] ;  /* 0x00680000be18783b */ /* 0x000fe20000004200 */
[-C--:B------:R-:W-:Y:S02]  /*8380*/  FMUL.FTZ R129, R129, R145.reuse ;  /* 0x0000009181817220 */ /* 0x080fe40000410000 */
[-C--:B------:R-:W-:Y:S01]  /*8390*/  FMUL.FTZ R140, R140, R145.reuse ;  /* 0x000000918c8c7220 */ /* 0x080fe20000410000 */
[----:B------:R1:W-:Y:S01]  /*83a0*/  MUFU.EX2 R224, R13 ;  /* 0x0000000d00e07308 */ /* 0x0003e20000000800 */
[----:B------:R-:W-:-:S02]  /*83b0*/  FMUL.FTZ R141, R141, R145 ;  /* 0x000000918d8d7220 */ /* 0x000fc40000410000 */
[----:B------:R-:W-:Y:S01]  /*83c0*/  HMMA.16816.F32 R112, R4, R28, R112 ;  /* 0x0000001c0470723c */ /* 0x000fe20000001870 */
[----:B--2---:R-:W-:-:S07]  /*83d0*/  FFMA.FTZ R14, R148, c[0x0][0x23c], -R12 ;  /* 0x00008f00940e7a23 */ /* 0x004fce000001080c */
[----:B------:R-:W-:Y:S01]  /*83e0*/  HMMA.16816.F32 R124, R4, R30, R124 ;  /* 0x0000001e047c723c */ /* 0x000fe2000000187c */
[----:B------:R-:W2:Y:S01]  /*83f0*/  LDSM.16.MT88.4 R28, [R189+0x6800] ;  /* 0x00680000bd1c783b */ /* 0x000ea20000004200 */
[----:B------:R4:W5:Y:S01]  /*8400*/  MUFU.EX2 R232, R14 ;  /* 0x0000000e00e87308 */ /* 0x0009620000000800 */
[----:B-1----:R-:W-:-:S05]  /*8410*/  FFMA.FTZ R13, R154, c[0x0][0x23c], -R0 ;  /* 0x00008f009a0d7a23 */ /* 0x002fca0000010800 */
[C---:B------:R-:W-:Y:S02]  /*8420*/  HMMA.16816.F32 R128, R4.reuse, R32, R128 ;  /* 0x000000200480723c */ /* 0x040fe40000001880 */
[----:B------:R1:W-:Y:S06]  /*8430*/  MUFU.EX2 R223, R13 ;  /* 0x0000000d00df7308 */ /* 0x0003ec0000000800 */
[----:B------:R-:W-:Y:S01]  /*8440*/  HMMA.16816.F32 R140, R4, R34, R140 ;  /* 0x00000022048c723c */ /* 0x000fe2000000188c */
[----:B----4-:R-:W-:-:S04]  /*8450*/  FFMA.FTZ R14, R158, c[0x0][0x23c], -R2 ;  /* 0x00008f009e0e7a23 */ /* 0x010fc80000010802 */
[----:B------:R4:W4:Y:S02]  /*8460*/  MUFU.EX2 R229, R14 ;  /* 0x0000000e00e57308 */ /* 0x0009240000000800 */
[----:B---3--:R-:W-:Y:S02]  /*8470*/  F2FP.PACK_AB R4, R231, R234 ;  /* 0x000000eae704723e */ /* 0x008fe400000000ff */
[----:B-----5:R-:W-:Y:S01]  /*8480*/  F2FP.PACK_AB R6, R230, R232 ;  /* 0x000000e8e606723e */ /* 0x020fe200000000ff */
[----:B-1----:R-:W-:Y:S01]  /*8490*/  FFMA.FTZ R13, R153, c[0x0][0x23c], -R0 ;  /* 0x00008f00990d7a23 */ /* 0x002fe20000010800 */
[----:B------:R-:W-:-:S03]  /*84a0*/  F2FP.PACK_AB R7, R226, R228 ;  /* 0x000000e4e207723e */ /* 0x000fc600000000ff */
[----:B------:R1:W-:Y:S01]  /*84b0*/  MUFU.EX2 R222, R13 ;  /* 0x0000000d00de7308 */ /* 0x0003e20000000800 */
[----:B----4-:R-:W-:Y:S01]  /*84c0*/  FFMA.FTZ R14, R164, c[0x0][0x23c], -R0 ;  /* 0x00008f00a40e7a23 */ /* 0x010fe20000010800 */
[----:B------:R-:W-:-:S06]  /*84d0*/  F2FP.PACK_AB R5, R227, R229 ;  /* 0x000000e5e305723e */ /* 0x000fcc00000000ff */
[----:B------:R-:W3:Y:S01]  /*84e0*/  MUFU.EX2 R225, R14 ;  /* 0x0000000e00e17308 */ /* 0x000ee20000000800 */
[--C-:B-1----:R-:W-:Y:S01]  /*84f0*/  FFMA.FTZ R13, R180, c[0x0][0x23c], -R3.reuse ;  /* 0x00008f00b40d7a23 */ /* 0x102fe20000010803 */
[C---:B--2---:R-:W-:Y:S06]  /*8500*/  HMMA.16816.F32 R76, R4.reuse, R28, R76 ;  /* 0x0000001c044c723c */ /* 0x044fec000000184c */
        /* <DEDUP_REMOVED lines=8> */
[C---:B------:R-:W-:Y:S01]  /*8590*/  HMMA.16816.F32 R56, R4.reuse, R26, R56 ;  /* 0x0000001a0438723c */ /* 0x040fe20000001838 */
[----:B------:R1:W-:Y:S07]  /*85a0*/  MUFU.EX2 R219, R13 ;  /* 0x0000000d00db7308 */ /* 0x0003ee0000000800 */
[C---:B------:R-:W-:Y:S08]  /*85b0*/  HMMA.16816.F32 R52, R4.reuse, R16, R52 ;  /* 0x000000100434723c */ /* 0x040ff00000001834 */
[----:B------:R-:W-:Y:S01]  /*85c0*/  HMMA.16816.F32 R44, R4, R18, R44 ;  /* 0x00000012042c723c */ /* 0x000fe2000000182c */
[----:B-1----:R-:W-:-:S04]  /*85d0*/  FFMA.FTZ R13, R170, c[0x0][0x23c], -R3 ;  /* 0x00008f00aa0d7a23 */ /* 0x002fc80000010803 */
[----:B------:R1:W4:Y:S02]  /*85e0*/  MUFU.EX2 R217, R13 ;  /* 0x0000000d00d97308 */ /* 0x0003240000000800 */
[----:B---3--:R-:W-:Y:S02]  /*85f0*/  F2FP.PACK_AB R4, R225, R233 ;  /* 0x000000e9e104723e */ /* 0x008fe400000000ff */
[----:B--2---:R-:W-:Y:S02]  /*8600*/  F2FP.PACK_AB R5, R220, R221 ;  /* 0x000000dddc05723e */ /* 0x004fe400000000ff */
[----:B------:R-:W-:Y:S01]  /*8610*/  F2FP.PACK_AB R6, R223, R224 ;  /* 0x000000e0df06723e */ /* 0x000fe200000000ff */
[----:B-1----:R-:W-:Y:S01]  /*8620*/  FFMA.FTZ R13, R155, c[0x0][0x23c], -R0 ;  /* 0x00008f009b0d7a23 */ /* 0x002fe20000010800 */
[----:B----4-:R-:W-:-:S03]  /*8630*/  F2FP.PACK_AB R7, R217, R219 ;  /* 0x000000dbd907723e */ /* 0x010fc600000000ff */
[----:B------:R1:W-:Y:S04]  /*8640*/  MUFU.EX2 R218, R13 ;  /* 0x0000000d00da7308 */ /* 0x0003e80000000800 */
[C---:B------:R-:W-:Y:S08]  /*8650*/  HMMA.16816.F32 R48, R4.reuse, R28, R48 ;  /* 0x0000001c0430723c */ /* 0x040ff00000001830 */
[----:B------:R-:W-:Y:S01]  /*8660*/  HMMA.16816.F32 R40, R4, R30, R40 ;  /* 0x0000001e0428723c */ /* 0x000fe20000001828 */
[----:B------:R-:W2:Y:S01]  /*8670*/  LDSM.16.MT88.4 R28, [R189+0x7000] ;  /* 0x00700000bd1c783b */ /* 0x000ea20000004200 */
[----:B-1----:R-:W-:-:S04]  /*8680*/  FFMA.FTZ R13, R163, c[0x0][0x23c], -R0 ;  /* 0x00008f00a30d7a23 */ /* 0x002fc80000010800 */
[----:B------:R1:W-:Y:S02]  /*8690*/  MUFU.EX2 R180, R13 ;  /* 0x0000000d00b47308 */ /* 0x0003e40000000800 */
[C---:B------:R-:W-:Y:S08]  /*86a0*/  HMMA.16816.F32 R36, R4.reuse, R20, R36 ;  /* 0x000000140424723c */ /* 0x040ff00000001824 */
[----:B------:R-:W-:Y:S01]  /*86b0*/  HMMA.16816.F32 R32, R4, R22, R108 ;  /* 0x000000160420723c */ /* 0x000fe2000000186c */
[----:B------:R-:W-:Y:S04]  /*86c0*/  LDSM.16.MT88.4 R20, [R190+0x7000] ;  /* 0x00700000be14783b */ /* 0x000fe80000004200 */
[----:B------:R-:W-:Y:S01]  /*86d0*/  LDSM.16.MT88.4 R108, [R192+0x7800] ;  /* 0x00780000c06c783b */ /* 0x000fe20000004200 */
[----:B-1----:R-:W-:-:S02]  /*86e0*/  FFMA.FTZ R13, R168, c[0x0][0x23c], -R12 ;  /* 0x00008f00a80d7a23 */ /* 0x002fc4000001080c */
[C---:B------:R-:W-:Y:S02]  /*86f0*/  HMMA.16816.F32 R112, R4.reuse, R24, R112 ;  /* 0x000000180470723c */ /* 0x040fe40000001870 */
[----:B------:R1:W-:Y:S06]  /*8700*/  MUFU.EX2 R176, R13 ;  /* 0x0000000d00b07308 */ /* 0x0003ec0000000800 */
[C---:B------:R-:W-:Y:S01]  /*8710*/  HMMA.16816.F32 R124, R4.reuse, R26, R124 ;  /* 0x0000001a047c723c */ /* 0x040fe2000000187c */
[----:B------:R-:W3:Y:S07]  /*8720*/  LDSM.16.MT88.4 R24, [R192+0x7000] ;  /* 0x00700000c018783b */ /* 0x000eee0000004200 */
[----:B------:R-:W-:Y:S01]  /*8730*/  HMMA.16816.F32 R128, R4, R16, R128 ;  /* 0x000000100480723c */ /* 0x000fe20000001880 */
[----:B-1----:R-:W-:-:S04]  /*8740*/  FFMA.FTZ R13, R169, c[0x0][0x23c], -R12 ;  /* 0x00008f00a90d7a23 */ /* 0x002fc8000001080c */
[----:B------:R1:W4:Y:S03]  /*8750*/  MUFU.EX2 R174, R13 ;  /* 0x0000000d00ae7308 */ /* 0x0003260000000800 */
[----:B------:R-:W-:Y:S01]  /*8760*/  HMMA.16816.F32 R140, R4, R18, R140 ;  /* 0x00000012048c723c */ /* 0x000fe2000000188c */
[----:B------:R-:W5:Y:S01]  /*8770*/  LDSM.16.MT88.4 R16, [R191+0x7000] ;  /* 0x00700000bf10783b */ /* 0x000f620000004200 */
[----:B-1----:R-:W-:-:S05]  /*8780*/  FFMA.FTZ R13, R167, c[0x0][0x23c], -R12 ;  /* 0x00008f00a70d7a23 */ /* 0x002fca000001080c */
[----:B----4-:R-:W-:Y:S01]  /*8790*/  F2FP.PACK_AB R4, R174, R176 ;  /* 0x000000b0ae04723e */ /* 0x010fe200000000ff */
[----:B------:R1:W-:Y:S02]  /*87a0*/  MUFU.EX2 R170, R13 ;  /* 0x0000000d00aa7308 */ /* 0x0003e40000000800 */
[----:B-1----:R-:W-:-:S06]  /*87b0*/  FFMA.FTZ R13, R165, c[0x0][0x23c], -R12 ;  /* 0x00008f00a50d7a23 */ /* 0x002fcc000001080c */
[----:B------:R1:W4:Y:S02]  /*87c0*/  MUFU.EX2 R169, R13 ;  /* 0x0000000d00a97308 */ /* 0x0003240000000800 */
[----:B-1----:R-:W-:Y:S01]  /*87d0*/  FFMA.FTZ R13, R175, c[0x0][0x23c], -R2 ;  /* 0x00008f00af0d7a23 */ /* 0x002fe20000010802 */
[----:B----4-:R-:W-:Y:S02]  /*87e0*/  F2FP.PACK_AB R6, R169, R170 ;  /* 0x000000aaa906723e */ /* 0x010fe400000000ff */
[----:B------:R-:W-:-:S03]  /*87f0*/  MOV R175, R88 ;  /* 0x0000005800af7202 */ /* 0x000fc60000000f00 */
[----:B------:R1:W-:Y:S02]  /*8800*/  MUFU.EX2 R168, R13 ;  /* 0x0000000d00a87308 */ /* 0x0003e40000000800 */
[----:B-1----:R-:W-:Y:S01]  /*8810*/  FFMA.FTZ R13, R178, c[0x0][0x23c], -R2 ;  /* 0x00008f00b20d7a23 */ /* 0x002fe20000010802 */
[----:B------:R-:W-:-:S05]  /*8820*/  MOV R178, R89 ;  /* 0x0000005900b27202 */ /* 0x000fca0000000f00 */
        /* <DEDUP_REMOVED lines=21> */
[----:B------:R-:W-:Y:S01]  /*8980*/  MOV R182, R82 ;  /* 0x0000005200b67202 */ /* 0x000fe20000000f00 */
[----:B------:R1:W-:Y:S06]  /*8990*/  MUFU.EX2 R158, R13 ;  /* 0x0000000d009e7308 */ /* 0x0003ec0000000800 */
[C---:B------:R-:W-:Y:S08]  /*89a0*/  HMMA.16816.F32 R56, R4.reuse, R22, R56 ;  /* 0x000000160438723c */ /* 0x040ff00000001838 */
[----:B-----5:R-:W-:Y:S01]  /*89b0*/  HMMA.16816.F32 R52, R4, R16, R52 ;  /* 0x000000100434723c */ /* 0x020fe20000001834 */
[--C-:B-1----:R-:W-:Y:S01]  /*89c0*/  FFMA.FTZ R13, R179, c[0x0][0x23c], -R0.reuse ;  /* 0x00008f00b30d7a23 */ /* 0x102fe20000010800 */
[----:B------:R-:W-:Y:S01]  /*89d0*/  MOV R179, R83 ;  /* 0x0000005300b37202 */ /* 0x000fe20000000f00 */
[----:B------:R-:W-:-:S02]  /*89e0*/  FFMA.FTZ R0, R183, c[0x0][0x23c], -R0 ;  /* 0x00008f00b7007a23 */ /* 0x000fc40000010800 */
[----:B------:R1:W-:Y:S03]  /*89f0*/  MUFU.EX2 R157, R13 ;  /* 0x0000000d009d7308 */ /* 0x0003e60000000800 */
[----:B------:R-:W-:Y:S05]  /*8a00*/  HMMA.16816.F32 R44, R4, R18, R44 ;  /* 0x00000012042c723c */ /* 0x000fea000000182c */
[----:B------:R2:W-:Y:S02]  /*8a10*/  MUFU.EX2 R156, R0 ;  /* 0x00000000009c7308 */ /* 0x0005e40000000800 */
[----:B------:R-:W-:-:S02]  /*8a20*/  F2FP.PACK_AB R4, R218, R222 ;  /* 0x000000deda04723e */ /* 0x000fc400000000ff */
[----:B----4-:R-:W-:Y:S01]  /*8a30*/  F2FP.PACK_AB R6, R163, R180 ;  /* 0x000000b4a306723e */ /* 0x010fe200000000ff */
[----:B-1----:R-:W-:-:S04]  /*8a40*/  FFMA.FTZ R13, R211, c[0x0][0x23c], -R3 ;  /* 0x00008f00d30d7a23 */ /* 0x002fc80000010803 */
[----:B------:R1:W-:Y:S01]  /*8a50*/  MUFU.EX2 R155, R13 ;  /* 0x0000000d009b7308 */ /* 0x0003e20000000800 */
[----:B--2---:R-:W-:-:S07]  /*8a60*/  FFMA.FTZ R0, R187, c[0x0][0x23c], -R12 ;  /* 0x00008f00bb007a23 */ /* 0x004fce000001080c */
[----:B------:R2:W-:Y:S01]  /*8a70*/  MUFU.EX2 R150, R0 ;  /* 0x0000000000967308 */ /* 0x0005e20000000800 */
[----:B-1----:R-:W-:-:S07]  /*8a80*/  FFMA.FTZ R13, R205, c[0x0][0x23c], -R3 ;  /* 0x00008f00cd0d7a23 */ /* 0x002fce0000010803 */
[----:B------:R1:W3:Y:S01]  /*8a90*/  MUFU.EX2 R154, R13 ;  /* 0x0000000d009a7308 */ /* 0x0002e20000000800 */
[----:B--2---:R-:W-:-:S07]  /*8aa0*/  FFMA.FTZ R0, R186, c[0x0][0x23c], -R12 ;  /* 0x00008f00ba007a23 */ /* 0x004fce000001080c */
[----:B------:R2:W4:Y:S01]  /*8ab0*/  MUFU.EX2 R151, R0 ;  /* 0x0000000000977308 */ /* 0x0005220000000800 */
[----:B-1----:R-:W-:Y:S01]  /*8ac0*/  FFMA.FTZ R13, R206, c[0x0][0x23c], -R3 ;  /* 0x00008f00ce0d7a23 */ /* 0x002fe20000010803 */
[----:B---3--:R-:W-:-:S06]  /*8ad0*/  F2FP.PACK_AB R5, R154, R155 ;  /* 0x0000009b9a05723e */ /* 0x008fcc00000000ff */
[----:B------:R1:W-:Y:S01]  /*8ae0*/  MUFU.EX2 R153, R13 ;  /* 0x0000000d00997308 */ /* 0x0003e20000000800 */
[----:B--2---:R-:W-:Y:S01]  /*8af0*/  FFMA.FTZ R0, R185, c[0x0][0x23c], -R12 ;  /* 0x00008f00b9007a23 */ /* 0x004fe2000001080c */
[----:B----4-:R-:W-:-:S06]  /*8b00*/  F2FP.PACK_AB R136, R151, R150 ;  /* 0x000000969788723e */ /* 0x010fcc00000000ff */
[----:B------:R2:W-:Y:S01]  /*8b10*/  MUFU.EX2 R149, R0 ;  /* 0x0000000000957308 */ /* 0x0005e20000000800 */
[----:B-1----:R-:W-:-:S07]  /*8b20*/  FFMA.FTZ R13, R204, c[0x0][0x23c], -R3 ;  /* 0x00008f00cc0d7a23 */ /* 0x002fce0000010803 */
[----:B------:R-:W1:Y:S01]  /*8b30*/  MUFU.EX2 R152, R13 ;  /* 0x0000000d00987308 */ /* 0x000e620000000800 */
[----:B--2---:R-:W-:-:S07]  /*8b40*/  FFMA.FTZ R0, R184, c[0x0][0x23c], -R12 ;  /* 0x00008f00b8007a23 */ /* 0x004fce000001080c */
[----:B------:R2:W3:Y:S01]  /*8b50*/  MUFU.EX2 R148, R0 ;  /* 0x0000000000947308 */ /* 0x0004e20000000800 */
[----:B-1----:R-:W-:Y:S01]  /*8b60*/  F2FP.PACK_AB R7, R152, R153 ;  /* 0x000000999807723e */ /* 0x002fe200000000ff */
[----:B------:R-:W-:Y:S06]  /*8b70*/  LDSM.16.MT88.4 R12, [R191+0x7800] ;  /* 0x00780000bf0c783b */ /* 0x000fec0000004200 */
[----:B------:R-:W-:Y:S01]  /*8b80*/  HMMA.16816.F32 R40, R4, R30, R40 ;  /* 0x0000001e0428723c */ /* 0x000fe20000001828 */
[----:B--2---:R-:W-:Y:S01]  /*8b90*/  FFMA.FTZ R0, R210, c[0x0][0x23c], -R2 ;  /* 0x00008f00d2007a23 */ /* 0x004fe20000010802 */
[----:B---3--:R-:W-:-:S03]  /*8ba0*/  F2FP.PACK_AB R138, R148, R149 ;  /* 0x00000095948a723e */ /* 0x008fc600000000ff */
        /* <DEDUP_REMOVED lines=8> */
[--C-:B-1----:R-:W-:Y:S01]  /*8c30*/  FFMA.FTZ R0, R208, c[0x0][0x23c], -R2.reuse ;  /* 0x00008f00d0007a23 */ /* 0x102fe20000010802 */
[----:B--2---:R-:W-:Y:S01]  /*8c40*/  F2FP.PACK_AB R137, R30, R31 ;  /* 0x0000001f1e89723e */ /* 0x004fe200000000ff */
[----:B------:R-:W-:-:S02]  /*8c50*/  FFMA.FTZ R2, R207, c[0x0][0x23c], -R2 ;  /* 0x00008f00cf027a23 */ /* 0x000fc40000010802 */
[----:B------:R1:W-:Y:S03]  /*8c60*/  MUFU.EX2 R29, R0 ;  /* 0x00000000001d7308 */ /* 0x0003e60000000800 */
[C---:B------:R-:W-:Y:S01]  /*8c70*/  HMMA.16816.F32 R20, R4.reuse, R22, R124 ;  /* 0x000000160414723c */ /* 0x040fe2000000187c */
[----:B------:R-:W2:Y:S04]  /*8c80*/  LDSM.16.MT88.4 R124, [R190+0x7800] ;  /* 0x00780000be7c783b */ /* 0x000ea80000004200 */
[----:B------:R3:W4:Y:S03]  /*8c90*/  MUFU.EX2 R28, R2 ;  /* 0x00000002001c7308 */ /* 0x0007260000000800 */
[----:B------:R-:W-:Y:S01]  /*8ca0*/  HMMA.16816.F32 R16, R4, R18, R140 ;  /* 0x000000120410723c */ /* 0x000fe2000000188c */
[----:B-1----:R-:W-:-:S06]  /*8cb0*/  FFMA.FTZ R0, R215, c[0x0][0x23c], -R3 ;  /* 0x00008f00d7007a23 */ /* 0x002fcc0000010803 */
[----:B------:R-:W-:Y:S01]  /*8cc0*/  FFMA.FTZ R4, R243, R145, R179 ;  /* 0x00000091f3047223 */ /* 0x000fe200000100b3 */
[----:B------:R-:W-:Y:S01]  /*8cd0*/  F2FP.PACK_AB R140, R158, R162 ;  /* 0x000000a29e8c723e */ /* 0x000fe200000000ff */
[----:B------:R1:W-:Y:S01]  /*8ce0*/  MUFU.EX2 R27, R0 ;  /* 0x00000000001b7308 */ /* 0x0003e20000000800 */
[----:B------:R-:W-:Y:S01]  /*8cf0*/  F2FP.PACK_AB R142, R156, R157 ;  /* 0x0000009d9c8e723e */ /* 0x000fe200000000ff */
[----:B------:R-:W-:Y:S01]  /*8d00*/  FADD.FTZ R4, R240, R4 ;  /* 0x00000004f0047221 */ /* 0x000fe20000010000 */
[----:B------:R-:W-:Y:S01]  /*8d10*/  MOV R179, R160 ;  /* 0x000000a000b37202 */ /* 0x000fe20000000f00 */
[----:B---3--:R-:W-:Y:S01]  /*8d20*/  FFMA.FTZ R2, R245, R147, R182 ;  /* 0x00000093f5027223 */ /* 0x008fe200000100b6 */
[----:B----4-:R-:W-:-:S03]  /*8d30*/  F2FP.PACK_AB R139, R28, R29 ;  /* 0x0000001d1c8b723e */ /* 0x010fc600000000ff */
[----:B------:R-:W-:-:S04]  /*8d40*/  FADD.FTZ R6, R181, R2 ;  /* 0x00000002b5067221 */ /* 0x000fc80000010000 */
[----:B------:R-:W-:Y:S01]  /*8d50*/  HMMA.16816.F32 R80, R136, R92, R76 ;  /* 0x0000005c8850723c */ /* 0x000fe2000000184c */
[----:B-1----:R-:W-:-:S04]  /*8d60*/  FFMA.FTZ R0, R213, c[0x0][0x23c], -R3 ;  /* 0x00008f00d5007a23 */ /* 0x002fc80000010803 */
[----:B------:R1:W3:Y:S03]  /*8d70*/  MUFU.EX2 R26, R0 ;  /* 0x00000000001a7308 */ /* 0x0002e60000000800 */
[C---:B------:R-:W-:Y:S08]  /*8d80*/  HMMA.16816.F32 R88, R136.reuse, R94, R72 ;  /* 0x0000005e8858723c */ /* 0x040ff00000001848 */
[----:B------:R-:W-:Y:S01]  /*8d90*/  HMMA.16816.F32 R100, R136, R108, R68 ;  /* 0x0000006c8864723c */ /* 0x000fe20000001844 */
[--C-:B-1----:R-:W-:Y:S01]  /*8da0*/  FFMA.FTZ R0, R214, c[0x0][0x23c], -R3.reuse ;  /* 0x00008f00d6007a23 */ /* 0x102fe20000010803 */
[----:B---3--:R-:W-:Y:S01]  /*8db0*/  F2FP.PACK_AB R141, R26, R27 ;  /* 0x0000001b1a8d723e */ /* 0x008fe200000000ff */
[----:B------:R-:W-:-:S05]  /*8dc0*/  FFMA.FTZ R3, R212, c[0x0][0x23c], -R3 ;  /* 0x00008f00d4037a23 */ /* 0x000fca0000010803 */
[C---:B------:R-:W-:Y:S01]  /*8dd0*/  HMMA.16816.F32 R104, R136.reuse, R110, R64 ;  /* 0x0000006e8868723c */ /* 0x040fe20000001840 */
[----:B------:R1:W-:Y:S01]  /*8de0*/  MUFU.EX2 R25, R0 ;  /* 0x0000000000197308 */ /* 0x0003e20000000800 */
[----:B------:R-:W-:Y:S02]  /*8df0*/  MOV R69, R166 ;  /* 0x000000a600457202 */ /* 0x000fe40000000f00 */
[----:B------:R-:W-:Y:S02]  /*8e00*/  MOV R70, R172 ;  /* 0x000000ac00467202 */ /* 0x000fe40000000f00 */
[----:B------:R-:W-:Y:S02]  /*8e10*/  MOV R68, R161 ;  /* 0x000000a100447202 */ /* 0x000fe40000000f00 */
[C---:B--2---:R-:W-:Y:S01]  /*8e20*/  HMMA.16816.F32 R116, R136.reuse, R124, R60 ;  /* 0x0000007c8874723c */ /* 0x044fe2000000183c */
[----:B------:R2:W3:Y:S07]  /*8e30*/  MUFU.EX2 R24, R3 ;  /* 0x0000000300187308 */ /* 0x0004ee0000000800 */
[----:B------:R-:W-:Y:S01]  /*8e40*/  HMMA.16816.F32 R120, R136, R126, R56 ;  /* 0x0000007e8878723c */ /* 0x000fe20000001838 */
[----:B-1----:R-:W-:-:S04]  /*8e50*/  FFMA.FTZ R0, R246, R146, R177 ;  /* 0x00000092f6007223 */ /* 0x002fc800000100b1 */
[----:B------:R-:W-:Y:S02]  /*8e60*/  FADD.FTZ R5, R242, R0 ;  /* 0x00000000f2057221 */ /* 0x000fe40000010000 */
[----:B------:R-:W-:Y:S01]  /*8e70*/  FADD.FTZ R0, R173, R6 ;  /* 0x00000006ad007221 */ /* 0x000fe20000010000 */
[C---:B------:R-:W-:Y:S01]  /*8e80*/  HMMA.16816.F32 R132, R136.reuse, R12, R52 ;  /* 0x0000000c8884723c */ /* 0x040fe20000001834 */
[----:B--2---:R-:W-:Y:S01]  /*8e90*/  FFMA.FTZ R3, R244, R144, R238 ;  /* 0x00000090f4037223 */ /* 0x004fe200000100ee */
[----:B---3--:R-:W-:Y:S01]  /*8ea0*/  F2FP.PACK_AB R143, R24, R25 ;  /* 0x00000019188f723e */ /* 0x008fe200000000ff */
[----:B------:R-:W-:Y:S02]  /*8eb0*/  FADD.FTZ R0, R178, R0 ;  /* 0x00000000b2007221 */ /* 0x000fe40000010000 */
[----:B------:R-:W-:Y:S02]  /*8ec0*/  FADD.FTZ R7, R237, R3 ;  /* 0x00000003ed077221 */ /* 0x000fe40000010000 */
[----:B------:R-:W-:Y:S01]  /*8ed0*/  FADD.FTZ R3, R239, R4 ;  /* 0x00000004ef037221 */ /* 0x000fe20000010000 */
[----:B------:R-:W-:Y:S01]  /*8ee0*/  HMMA.16816.F32 R136, R136, R14, R44 ;  /* 0x0000000e8888723c */ /* 0x000fe2000000182c */
[----:B------:R-:W-:-:S02]  /*8ef0*/  FADD.FTZ R2, R236, R7 ;  /* 0x00000007ec027221 */ /* 0x000fc40000010000 */
[----:B------:R-:W-:Y:S02]  /*8f00*/  FADD.FTZ R4, R171, R5 ;  /* 0x00000005ab047221 */ /* 0x000fe40000010000 */
[----:B------:R-:W-:Y:S02]  /*8f10*/  FADD.FTZ R3, R241, R3 ;  /* 0x00000003f1037221 */ /* 0x000fe40000010000 */
[----:B------:R-:W-:Y:S01]  /*8f20*/  FADD.FTZ R2, R235, R2 ;  /* 0x00000002eb027221 */ /* 0x000fe20000010000 */
[----:B------:R-:W-:Y:S01]  /*8f30*/  HMMA.16816.F32 R84, R140, R92, R48 ;  /* 0x0000005c8c54723c */ /* 0x000fe20000001830 */
[----:B------:R-:W-:Y:S02]  /*8f40*/  FADD.FTZ R4, R175, R4 ;  /* 0x00000004af047221 */ /* 0x000fe40000010000 */
[----:B------:R-:W-:Y:S02]  /*8f50*/  FADD.FTZ R3, R233, R3 ;  /* 0x00000003e9037221 */ /* 0x000fe40000010000 */
[----:B------:R-:W-:-:S02]  /*8f60*/  FADD.FTZ R2, R221, R2 ;  /* 0x00000002dd027221 */ /* 0x000fc40000010000 */
        /* <DEDUP_REMOVED lines=31> */
[----:B------:R-:W-:Y:S01]  /*9160*/  HMMA.16816.F32 R140, R140, R14, R16 ;  /* 0x0000000e8c8c723c */ /* 0x000fe20000001810 */
        /* <DEDUP_REMOVED lines=18> */
[----:B------:R-:W-:Y:S01]  /*9290*/  MOV R3, R159 ;  /* 0x0000009f00037202 */ /* 0x000fe20000000f00 */
[----:B------:R-:W-:Y:S02]  /*92a0*/  FADD.FTZ R243, R156, R4 ;  /* 0x000000049cf37221 */ /* 0x000fe40000010000 */
[----:B------:R-:W-:Y:S02]  /*92b0*/  FADD.FTZ R245, R148, R2 ;  /* 0x0000000294f57221 */ /* 0x000fe40000010000 */
[----:B------:R-:W-:Y:S01]  /*92c0*/  FADD.FTZ R246, R28, R0 ;  /* 0x000000001cf67221 */ /* 0x000fe20000010000 */
[----:B------:R-:W-:Y:S05]  /*92d0*/  @!P1 BRA `(.L_x_915) ;  /* 0x00003c6000009947 */ /* 0x000fea0003800000 */
[----:B------:R-:W2:Y:S01]  /*92e0*/  LDL.64 R204, [R1+0x20] ;  /* 0x0000200001cc7983 */ /* 0x000ea20000100a00 */
[----:B------:R-:W-:Y:S01]  /*92f0*/  IADD3 R179, R216, -0x3, RZ ;  /* 0xfffffffdd8b37810 */ /* 0x000fe20007ffe0ff */
[----:B------:R-:W-:Y:S01]  /*9300*/  IMAD.MOV.U32 R175, RZ, RZ, c[0x0][0x1a0] ;  /* 0x00006800ffaf7624 */ /* 0x000fe200078e00ff */
[----:B------:R-:W-:-:S04]  /*9310*/  DEPBAR.LE SB0, 0x0 ;  /* 0x000080000000791a */ /* 0x000fc80000000000 */
[----:B------:R-:W-:Y:S01]  /*9320*/  SHF.R.S32.HI R0, RZ, 0x1f, R179 ;  /* 0x0000001fff007819 */ /* 0x000fe200000114b3 */
[----:B------:R-:W-:Y:S01]  /*9330*/  IMAD.WIDE.U32 R6, R179, c[0x0][0x1a0], RZ ;  /* 0x00006800b3067a25 */ /* 0x000fe200078e00ff */
[----:B------:R-:W-:Y:S03]  /*9340*/  BAR.SYNC.DEFER_BLOCKING 0x0 ;  /* 0x0000000000007b1d */ /* 0x000fe60000010000 */
[----:B------:R-:W-:Y:S02]  /*9350*/  IMAD R0, R0, c[0x0][0x1a0], RZ ;  /* 0x0000680000007a24 */ /* 0x000fe400078e02ff */
[----:B------:R-:W-:Y:S01]  /*9360*/  IMAD.SHL.U32 R178, R175, 0x10, RZ ;  /* 0x00000010afb27824 */ /* 0x000fe200078e00ff */
[----:B------:R-:W1:Y:S01]  /*9370*/  S2R R211, SR_TID.X ;  /* 0x0000000000d37919 */ /* 0x000e620000002100 */
[----:B------:R-:W-:Y:S02]  /*9380*/  IMAD R0, R179, c[0x0][0x1a4], R0 ;  /* 0x00006900b3007a24 */ /* 0x000fe400078e0200 */
[----:B------:R-:W-:-:S02]  /*9390*/  IMAD.MOV.U32 R171, RZ, RZ, 0x4 ;  /* 0x00000004ffab7424 */ /* 0x000fc400078e00ff */
[----:B------:R-:W-:Y:S01]  /*93a0*/  IMAD.IADD R3, R7, 0x1, R0 ;  /* 0x0000000107037824 */ /* 0x000fe200078e0200 */
[----:B------:R-:W-:Y:S01]  /*93b0*/  @P0 STS.128 [R203+0x6000], RZ ;  /* 0x006000ffcb000388 */ /* 0x000fe20000000c00 */
[----:B-1----:R-:W-:-:S05]  /*93c0*/  IMAD.SHL.U32 R211, R211, 0x2, RZ ;  /* 0x00000002d3d37824 */ /* 0x002fca00078e00ff */
[----:B------:R-:W-:Y:S02]  /*93d0*/  LOP3.LUT R211, R211, 0x6, RZ, 0xc0, !PT ;  /* 0x00000006d3d37812 */ /* 0x000fe400078ec0ff */
[----:B--2---:R-:W-:-:S04]  /*93e0*/  LEA R2, P1, R6, R204, 0x6 ;  /* 0x000000cc06027211 */ /* 0x004fc800078230ff */
[-C--:B------:R-:W-:Y:S01]  /*93f0*/  @!P0 IADD3 R0, P4, R178, R2.reuse, RZ ;  /* 0x00000002b2008210 */ /* 0x080fe20007f9e0ff */
[----:B------:R-:W-:Y:S01]  /*9400*/  IMAD.MOV.U32 R178, RZ, RZ, c[0x0][0x1a0] ;  /* 0x00006800ffb27624 */ /* 0x000fe200078e00ff */
[----:B------:R-:W-:Y:S02]  /*9410*/  LEA.HI.X R3, R6, R249, R3, 0x6, P1 ;  /* 0x000000f906037211 */ /* 0x000fe400008f3403 */
[----:B------:R-:W-:Y:S02]  /*9420*/  @!P0 LEA R4, P2, R175, R2, 0x5 ;  /* 0x00000002af048211 */ /* 0x000fe400078428ff */
[----:B------:R-:W-:Y:S01]  /*9430*/  SHF.L.U64.HI R171, R178, R171, c[0x0][0x1a4] ;  /* 0x00006900b2ab7619 */ /* 0x000fe200000102ab */
[----:B------:R-:W-:Y:S01]  /*9440*/  IMAD.MOV.U32 R178, RZ, RZ, c[0x0][0x1a4] ;  /* 0x00006900ffb27624 */ /* 0x000fe200078e00ff */
[----:B------:R-:W-:Y:S02]  /*9450*/  @!P0 LEA R12, P3, R0, c[0x0][0x170], 0x1 ;  /* 0x00005c00000c8a11 */ /* 0x000fe400078608ff */
[----:B------:R-:W-:Y:S01]  /*9460*/  @!P0 LEA R6, P1, R4, c[0x0][0x170], 0x1 ;  /* 0x00005c0004068a11 */ /* 0x000fe200078208ff */
[----:B------:R-:W-:Y:S01]  /*9470*/  @!P0 IMAD.X R5, R171, 0x1, R3, P4 ;  /* 0x00000001ab058824 */ /* 0x000fe200020e0603 */
[----:B------:R-:W-:-:S02]  /*9480*/  @!P0 LEA.HI.X R7, R175, R3, R178, 0x5, P2 ;  /* 0x00000003af078211 */ /* 0x000fc400010f2cb2 */
[----:B------:R-:W-:Y:S02]  /*9490*/  @!P0 LEA R14, P2, R2, c[0x0][0x170], 0x1 ;  /* 0x00005c00020e8a11 */ /* 0x000fe400078408ff */
[----:B------:R-:W-:Y:S01]  /*94a0*/  @!P0 LEA.HI.X R13, R0, c[0x0][0x174], R5, 0x1, P3 ;  /* 0x00005d00000d8a11 */ /* 0x000fe200018f0c05 */
[----:B------:R-:W-:Y:S01]  /*94b0*/  @!P0 IMAD R0, R178, 0x30, RZ ;  /* 0x00000030b2008824 */ /* 0x000fe200078e02ff */
[--C-:B------:R-:W-:Y:S01]  /*94c0*/  @!P0 LEA.HI.X R15, R2, c[0x0][0x174], R3.reuse, 0x1, P2 ;  /* 0x00005d00020f8a11 */ /* 0x100fe200010f0c03 */
[----:B------:R-:W-:Y:S01]  /*94d0*/  @!P0 IMAD.WIDE.U32 R2, R175, 0x30, R2 ;  /* 0x00000030af028825 */ /* 0x000fe200078e0002 */
[----:B------:R-:W-:-:S03]  /*94e0*/  @!P0 LEA.HI.X R7, R4, c[0x0][0x174], R7, 0x1, P1 ;  /* 0x00005d0004078a11 */ /* 0x000fc600008f0c07 */
        /* <DEDUP_REMOVED lines=15> */
[-C--:B------:R-:W-:Y:S02]  /*95e0*/  ISETP.GE.AND P1, PT, R0, R8.reuse, PT ;  /* 0x000000080000720c */ /* 0x080fe40003f26270 */
[----:B------:R-:W-:Y:S01]  /*95f0*/  ISETP.GE.AND P2, PT, R2, R8, PT ;  /* 0x000000080200720c */ /* 0x000fe20003f46270 */
[----:B------:R-:W-:Y:S01]  /*9600*/  @!PT LDS RZ, [RZ] ;  /* 0x00000000fffff984 */ /* 0x000fe20000000800 */
[----:B------:R-:W-:Y:S01]  /*9610*/  @!PT LDS RZ, [RZ] ;  /* 0x00000000fffff984 */ /* 0x000fe20000000800 */
[----:B------:R-:W-:Y:S01]  /*9620*/  @!PT LDS RZ, [RZ] ;  /* 0x00000000fffff984 */ /* 0x000fe20000000800 */
[----:B------:R2:W-:Y:S01]  /*9630*/  @!P0 LDGSTS.E.BYPASS.LTC128B.128 [R203+0x7000], [R6.64] ;  /* 0x0700000006cb8fae */ /* 0x0005e2000b901d46 */
[----:B------:R-:W-:Y:S02]  /*9640*/  IADD3 R3, R0, 0x8, RZ ;  /* 0x0000000800037810 */ /* 0x000fe40007ffe0ff */
[C---:B------:R-:W-:Y:S01]  /*9650*/  ISETP.GE.AND P4, PT, R2.reuse, R9, PT ;  /* 0x000000090200720c */ /* 0x040fe20003f86270 */
[----:B------:R-:W-:Y:S01]  /*9660*/  @P0 STS.128 [R203+0x7800], RZ ;  /* 0x007800ffcb000388 */ /* 0x000fe20000000c00 */
[----:B------:R-:W-:-:S02]  /*9670*/  ISETP.GE.AND P6, PT, R2, R11, PT ;  /* 0x0000000b0200720c */ /* 0x000fc40003fc6270 */
[----:B------:R-:W-:Y:S01]  /*9680*/  ISETP.GE.AND P5, PT, R2, R10, PT ;  /* 0x0000000a0200720c */ /* 0x000fe20003fa6270 */
[----:B------:R-:W-:Y:S01]  /*9690*/  @!PT LDS RZ, [RZ] ;  /* 0x00000000fffff984 */ /* 0x000fe20000000800 */
[----:B------:R-:W-:Y:S01]  /*96a0*/  @!PT LDS RZ, [RZ] ;  /* 0x00000000fffff984 */ /* 0x000fe20000000800 */
[----:B------:R-:W-:Y:S01]  /*96b0*/  @!PT LDS RZ, [RZ] ;  /* 0x00000000fffff984 */ /* 0x000fe20000000800 */
[----:B------:R2:W-:Y:S01]  /*96c0*/  @!P0 LDGSTS.E.BYPASS.LTC128B.128 [R203+0x7800], [R4.64] ;  /* 0x0780000004cb8fae */ /* 0x0005e2000b901d46 */
[C---:B------:R-:W-:Y:S02]  /*96d0*/  IADD3 R2, R0.reuse, 0x9, RZ ;  /* 0x0000000900027810 */ /* 0x040fe40007ffe0ff */
[----:B------:R-:W-:Y:S01]  /*96e0*/  ISETP.GE.AND P3, PT, R0, R9, PT ;  /* 0x000000090000720c */ /* 0x000fe20003f66270 */
[----:B------:R-:W-:Y:S04]  /*96f0*/  LDSM.16.M88.4 R36, [R195] ;  /* 0x00000000c324783b */ /* 0x000fe80000000200 */
[----:B------:R-:W-:Y:S04]  /*9700*/  LDSM.16.M88.4 R32, [R195+0x2000] ;  /* 0x00200000c320783b */ /* 0x000fe80000000200 */
[----:B------:R-:W-:Y:S04]  /*9710*/  LDSM.16.M88.4 R28, [R198] ;  /* 0x00000000c61c783b */ /* 0x000fe80000000200 */
[----:B------:R-:W-:Y:S04]  /*9720*/  LDSM.16.M88.4 R40, [R194+0x4000] ;  /* 0x00400000c228783b */ /* 0x000fe80000000200 */
[----:B------:R-:W-:Y:S04]  /*9730*/  LDSM.16.M88.4 R24, [R198+0x2000] ;  /* 0x00200000c618783b */ /* 0x000fe80000000200 */
[----:B------:R-:W-:Y:S04]  /*9740*/  LDSM.16.M88.4 R48, [R199] ;  /* 0x00000000c730783b */ /* 0x000fe80000000200 */
[----:B--2---:R-:W1:Y:S04]  /*9750*/  LDSM.16.M88.4 R4, [R188+0x4000] ;  /* 0x00400000bc04783b */ /* 0x004e680000000200 */
[----:B------:R-:W2:Y:S04]  /*9760*/  LDSM.16.M88.4 R20, [R196] ;  /* 0x00000000c414783b */ /* 0x000ea80000000200 */
[----:B------:R-:W3:Y:S04]  /*9770*/  LDSM.16.M88.4 R16, [R196+0x2000] ;  /* 0x00200000c410783b */ /* 0x000ee80000000200 */
[----:B------:R-:W-:Y:S04]  /*9780*/  LDSM.16.M88.4 R52, [R193] ;  /* 0x00000000c134783b */ /* 0x000fe80000000200 */
[----:B------:R-:W0:Y:S01]  /*9790*/  LDGDEPBAR ;  /* 0x00000000000079af */ /* 0x000e220000000000 */
[-C--:B-1----:R-:W-:Y:S08]  /*97a0*/  HMMA.16816.F32 R12, R36, R4.reuse, RZ ;  /* 0x00000004240c723c */ /* 0x082ff000000018ff */
[C---:B------:R-:W-:Y:S08]  /*97b0*/  HMMA.16816.F32 R44, R32.reuse, R4, RZ ;  /* 0x00000004202c723c */ /* 0x040ff000000018ff */
[----:B------:R-:W-:Y:S08]  /*97c0*/  HMMA.16816.F32 R60, R32, R6, RZ ;  /* 0x00000006203c723c */ /* 0x000ff000000018ff */
[----:B------:R-:W-:Y:S01]  /*97d0*/  HMMA.16816.F32 R64, R28, R40, R12 ;  /* 0x000000281c40723c */ /* 0x000fe2000000180c */
[----:B------:R-:W1:Y:S07]  /*97e0*/  LDSM.16.M88.4 R12, [R197] ;  /* 0x00000000c50c783b */ /* 0x000e6e0000000200 */
[----:B------:R-:W-:Y:S01]  /*97f0*/  HMMA.16816.F32 R56, R36, R6, RZ ;  /* 0x000000062438723c */ /* 0x000fe200000018ff */
[----:B------:R-:W-:Y:S07]  /*9800*/  LDSM.16.M88.4 R4, [R197+0x2000] ;  /* 0x00200000c504783b */ /* 0x000fee0000000200 */
[----:B------:R-:W-:Y:S01]  /*9810*/  HMMA.16816.F32 R68, R24, R40, R44 ;  /* 0x000000281844723c */ /* 0x000fe2000000182c */
[----:B------:R-:W4:Y:S07]  /*9820*/  LDSM.16.M88.4 R44, [R188+0x4800] ;  /* 0x00480000bc2c783b */ /* 0x000f2e0000000200 */
[----:B--2---:R-:W-:Y:S08]  /*9830*/  HMMA.16816.F32 R64, R20, R48, R64 ;  /* 0x000000301440723c */ /* 0x004ff00000001840 */
[-C--:B------:R-:W-:Y:S08]  /*9840*/  HMMA.16816.F32 R72, R24, R42.reuse, R60 ;  /* 0x0000002a1848723c */ /* 0x080ff0000000183c */
[----:B------:R-:W-:Y:S01]  /*9850*/  HMMA.16816.F32 R60, R28, R42, R56 ;  /* 0x0000002a1c3c723c */ /* 0x000fe20000001838 */
[----:B------:R-:W2:Y:S07]  /*9860*/  LDSM.16.M88.4 R40, [R194+0x4800] ;  /* 0x00480000c228783b */ /* 0x000eae0000000200 */
[----:B---3--:R-:W-:Y:S08]  /*9870*/  HMMA.16816.F32 R56, R16, R48, R68 ;  /* 0x000000301038723c */ /* 0x008ff00000001844 */
[----:B-1----:R-:W-:Y:S08]  /*9880*/  HMMA.16816.F32 R68, R12, R52, R64 ;  /* 0x000000340c44723c */ /* 0x002ff00000001840 */
[----:B----4-:R-:W-:Y:S08]  /*9890*/  HMMA.16816.F32 R76, R36, R44, RZ ;  /* 0x0000002c244c723c */ /* 0x010ff000000018ff */
[----:B------:R-:W-:Y:S08]  /*98a0*/  HMMA.16816.F32 R148, R4, R52, R56 ;  /* 0x000000340494723c */ /* 0x000ff00000001838 */
[----:B------:R-:W-:Y:S01]  /*98b0*/  HMMA.16816.F32 R56, R32, R44, RZ ;  /* 0x0000002c2038723c */ /* 0x000fe200000018ff */
[----:B------:R-:W-:-:S02]  /*98c0*/  FMUL.FTZ R68, R68, c[0x0][0x2ec] ;  /* 0x0000bb0044447a20 */ /* 0x000fc40000410000 */
[----:B------:R-:W-:Y:S02]  /*98d0*/  FMUL.FTZ R69, R69, c[0x0][0x2ec] ;  /* 0x0000bb0045457a20 */ /* 0x000fe40000410000 */
[----:B------:R-:W-:Y:S01]  /*98e0*/  FMUL.FTZ R70, R70, c[0x0][0x2ec] ;  /* 0x0000bb0046467a20 */ /* 0x000fe20000410000 */
[----:B------:R-:W1:Y:S01]  /*98f0*/  MUFU.TANH R206, R68 ;  /* 0x0000004400ce7308 */ /* 0x000e620000002400 */
[----:B------:R-:W-:Y:S01]  /*9900*/  FMUL.FTZ R71, R71, c[0x0][0x2ec] ;  /* 0x0000bb0047477a20 */ /* 0x000fe20000410000 */
[-C--:B------:R-:W-:Y:S06]  /*9910*/  HMMA.16816.F32 R60, R20, R50.reuse, R60 ;  /* 0x00000032143c723c */ /* 0x080fec000000183c */
[----:B------:R-:W-:Y:S02]  /*9920*/  MUFU.TANH R170, R69 ;  /* 0x0000004500aa7308 */ /* 0x000fe40000002400 */
[----:B------:R-:W-:Y:S01]  /*9930*/  HMMA.16816.F32 R144, R16, R50, R72 ;  /* 0x000000321090723c */ /* 0x000fe20000001848 */
[----:B------:R-:W3:Y:S01]  /*9940*/  LDSM.16.M88.4 R48, [R202] ;  /* 0x00000000ca30783b */ /* 0x000ee20000000200 */
[----:B------:R-:W-:-:S02]  /*9950*/  FMUL.FTZ R148, R148, c[0x0][0x2ec] ;  /* 0x0000bb0094947a20 */ /* 0x000fc40000410000 */
[----:B------:R-:W-:Y:S02]  /*9960*/  FMUL.FTZ R149, R149, c[0x0][0x2ec] ;  /* 0x0000bb0095957a20 */ /* 0x000fe40000410000 */
[----:B------:R-:W-:Y:S01]  /*9970*/  MUFU.TANH R204, R70 ;  /* 0x0000004600cc7308 */ /* 0x000fe20000002400 */
[----:B------:R-:W-:Y:S01]  /*9980*/  FMUL.FTZ R150, R150, c[0x0][0x2ec] ;  /* 0x0000bb0096967a20 */ /* 0x000fe20000410000 */
[----:B------:R-:W-:Y:S01]  /*9990*/  HMMA.16816.F32 R64, R36, R46, RZ ;  /* 0x0000002e2440723c */ /* 0x000fe200000018ff */
[----:B------:R-:W-:-:S05]  /*99a0*/  FMUL.FTZ R151, R151, c[0x0][0x2ec] ;  /* 0x0000bb0097977a20 */ /* 0x000fca0000410000 */
[----:B------:R4:W-:Y:S02]  /*99b0*/  MUFU.TANH R186, R71 ;  /* 0x0000004700ba7308 */ /* 0x0009e40000002400 */
[----:B--2---:R-:W-:Y:S06]  /*99c0*/  HMMA.16816.F32 R72, R28, R40, R76 ;  /* 0x000000281c48723c */ /* 0x004fec000000184c */
[----:B------:R-:W-:Y:S02]  /*99d0*/  MUFU.TANH R185, R148 ;  /* 0x0000009400b97308 */ /* 0x000fe40000002400 */
[----:B------:R-:W-:Y:S06]  /*99e0*/  HMMA.16816.F32 R76, R12, R54, R60 ;  /* 0x000000360c4c723c */ /* 0x000fec000000183c */
[----:B------:R-:W-:Y:S02]  /*99f0*/  MUFU.TANH R205, R149 ;  /* 0x0000009500cd7308 */ /* 0x000fe40000002400 */
[----:B----4-:R-:W-:Y:S06]  /*9a00*/  HMMA.16816.F32 R68, R24, R40, R56 ;  /* 0x000000281844723c */ /* 0x010fec0000001838 */
[----:B------:R-:W-:Y:S02]  /*9a10*/  MUFU.TANH R187, R150 ;  /* 0x0000009600bb7308 */ /* 0x000fe40000002400 */
[----:B------:R-:W-:Y:S01]  /*9a20*/  HMMA.16816.F32 R56, R32, R46, RZ ;  /* 0x0000002e2038723c */ /* 0x000fe200000018ff */
[----:B------:R-:W2:Y:S05]  /*9a30*/  LDSM.16.M88.4 R44, [R193+0x800] ;  /* 0x00080000c12c783b */ /* 0x000eaa0000000200 */
[----:B------:R2:W-:Y:S02]  /*9a40*/  MUFU.TANH R176, R151 ;  /* 0x0000009700b07308 */ /* 0x0005e40000002400 */
[----:B------:R-:W-:Y:S01]  /*9a50*/  HMMA.16816.F32 R60, R28, R42, R64 ;  /* 0x0000002a1c3c723c */ /* 0x000fe20000001840 */
[----:B------:R-:W-:-:S02]  /*9a60*/  FMUL.FTZ R76, R76, c[0x0][0x2ec] ;  /* 0x0000bb004c4c7a20 */ /* 0x000fc40000410000 */
[----:B------:R-:W-:Y:S02]  /*9a70*/  FMUL.FTZ R77, R77, c[0x0][0x2ec] ;  /* 0x0000bb004d4d7a20 */ /* 0x000fe40000410000 */
[----:B------:R-:W-:Y:S01]  /*9a80*/  FMUL.FTZ R78, R78, c[0x0][0x2ec] ;  /* 0x0000bb004e4e7a20 */ /* 0x000fe20000410000 */
[----:B------:R-:W4:Y:S01]  /*9a90*/  MUFU.TANH R184, R76 ;  /* 0x0000004c00b87308 */ /* 0x000f220000002400 */
[----:B------:R-:W-:Y:S01]  /*9aa0*/  FMUL.FTZ R79, R79, c[0x0][0x2ec] ;  /* 0x0000bb004f4f7a20 */ /* 0x000fe20000410000 */
[----:B------:R-:W-:Y:S06]  /*9ab0*/  HMMA.16816.F32 R144, R4, R54, R144 ;  /* 0x000000360490723c */ /* 0x000fec0000001890 */
[----:B------:R-:W5:Y:S02]  /*9ac0*/  MUFU.TANH R181, R77 ;  /* 0x0000004d00b57308 */ /* 0x000f640000002400 */
[----:B------:R-:W-:Y:S01]  /*9ad0*/  HMMA.16816.F32 R52, R24, R42, R56 ;  /* 0x0000002a1834723c */ /* 0x000fe20000001838 */
[----:B------:R-:W1:Y:S05]  /*9ae0*/  LDSM.16.M88.4 R40, [R188+0x5000] ;  /* 0x00500000bc28783b */ /* 0x000e6a0000000200 */
[----:B------:R-:W-:Y:S02]  /*9af0*/  MUFU.TANH R183, R78 ;  /* 0x0000004e00b77308 */ /* 0x000fe40000002400 */
[-C--:B---3--:R-:W-:Y:S06]  /*9b00*/  HMMA.16816.F32 R56, R16, R48.reuse, R68 ;  /* 0x000000301038723c */ /* 0x088fec0000001844 */
[----:B------:R3:W-:Y:S02]  /*9b10*/  MUFU.TANH R180, R79 ;  /* 0x0000004f00b47308 */ /* 0x0007e40000002400 */
[----:B------:R-:W-:Y:S01]  /*9b20*/  HMMA.16816.F32 R64, R20, R48, R72 ;  /* 0x000000301440723c */ /* 0x000fe20000001848 */
        /* <DEDUP_REMOVED lines=8> */
[----:B------:R-:W4:Y:S05]  /*9bb0*/  LDSM.16.M88.4 R52, [R194+0x5000] ;  /* 0x00500000c234783b */ /* 0x000f2a0000000200 */
[----:B------:R-:W3:Y:S02]  /*9bc0*/  MUFU.TANH R177, R146 ;  /* 0x0000009200b17308 */ /* 0x000ee40000002400 */
[----:B--2---:R-:W-:Y:S06]  /*9bd0*/  HMMA.16816.F32 R148, R4, R44, R56 ;  /* 0x0000002c0494723c */ /* 0x004fec0000001838 */
[----:B------:R-:W-:Y:S02]  /*9be0*/  MUFU.TANH R175, R147 ;  /* 0x0000009300af7308 */ /* 0x000fe40000002400 */
[----:B-1----:R-:W-:Y:S08]  /*9bf0*/  HMMA.16816.F32 R56, R36, R42, RZ ;  /* 0x0000002a2438723c */ /* 0x002ff000000018ff */
[----:B------:R-:W-:Y:S01]  /*9c00*/  HMMA.16816.F32 R152, R4, R46, R48 ;  /* 0x0000002e0498723c */ /* 0x000fe20000001830 */
[----:B------:R-:W1:Y:S07]  /*9c10*/  LDSM.16.M88.4 R48, [R201] ;  /* 0x00000000c930783b */ /* 0x000e6e0000000200 */
[----:B------:R-:W-:Y:S01]  /*9c20*/  HMMA.16816.F32 R72, R12, R44, R64 ;  /* 0x0000002c0c48723c */ /* 0x000fe20000001840 */
[----:B------:R-:W-:-:S02]  /*9c30*/  FMUL.FTZ R148, R148, c[0x0][0x2ec] ;  /* 0x0000bb0094947a20 */ /* 0x000fc40000410000 */
[----:B------:R-:W-:Y:S02]  /*9c40*/  FMUL.FTZ R149, R149, c[0x0][0x2ec] ;  /* 0x0000bb0095957a20 */ /* 0x000fe40000410000 */
[----:B------:R-:W-:Y:S02]  /*9c50*/  FMUL.FTZ R150, R150, c[0x0][0x2ec] ;  /* 0x0000bb0096967a20 */ /* 0x000fe40000410000 */
[----:B------:R-:W-:Y:S01]  /*9c60*/  MUFU.TANH R148, R148 ;  /* 0x0000009400947308 */ /* 0x000fe20000002400 */
[----:B---3--:R-:W-:Y:S01]  /*9c70*/  HMMA.16816.F32 R76, R12, R46, R60 ;  /* 0x0000002e0c4c723c */ /* 0x008fe2000000183c */
[----:B------:R-:W2:Y:S01]  /*9c80*/  LDSM.16.M88.4 R44, [R193+0x1000] ;  /* 0x00100000c12c783b */ /* 0x000ea20000000200 */
[----:B------:R-:W-:-:S05]  /*9c90*/  FMUL.FTZ R151, R151, c[0x0][0x2ec] ;  /* 0x0000bb0097977a20 */ /* 0x000fca0000410000 */
[----:B------:R-:W-:Y:S01]  /*9ca0*/  MUFU.TANH R149, R149 ;  /* 0x0000009500957308 */ /* 0x000fe20000002400 */
[----:B----4-:R-:W-:Y:S01]  /*9cb0*/  HMMA.16816.F32 R56, R28, R54, R56 ;  /* 0x000000361c38723c */ /* 0x010fe20000001838 */
[----:B------:R-:W-:Y:S02]  /*9cc0*/  FMUL.FTZ R152, R152, c[0x0][0x2ec] ;  /* 0x0000bb0098987a20 */ /* 0x000fe40000410000 */
[----:B------:R-:W-:Y:S02]  /*9cd0*/  FMUL.FTZ R153, R153, c[0x0][0x2ec] ;  /* 0x0000bb0099997a20 */ /* 0x000fe40000410000 */
[----:B------:R-:W-:Y:S02]  /*9ce0*/  FMUL.FTZ R155, R155, c[0x0][0x2ec] ;  /* 0x0000bb009b9b7a20 */ /* 0x000fe40000410000 */
[----:B------:R-:W-:Y:S01]  /*9cf0*/  MUFU.TANH R169, R152 ;  /* 0x0000009800a97308 */ /* 0x000fe20000002400 */
[----:B------:R-:W-:Y:S01]  /*9d00*/  HMMA.16816.F32 R60, R36, R40, RZ ;  /* 0x00000028243c723c */ /* 0x000fe200000018ff */
[----:B------:R-:W-:-:S02]  /*9d10*/  FMUL.FTZ R72, R72, c[0x0][0x2ec] ;  /* 0x0000bb0048487a20 */ /* 0x000fc40000410000 */
[----:B------:R-:W-:Y:S02]  /*9d20*/  FMUL.FTZ R73, R73, c[0x0][0x2ec] ;  /* 0x0000bb0049497a20 */ /* 0x000fe40000410000 */
[----:B------:R-:W-:Y:S02]  /*9d30*/  FMUL.FTZ R74, R74, c[0x0][0x2ec] ;  /* 0x0000bb004a4a7a20 */ /* 0x000fe40000410000 */
[----:B------:R-:W-:Y:S01]  /*9d40*/  FMUL.FTZ R75, R75, c[0x0][0x2ec] ;  /* 0x0000bb004b4b7a20 */ /* 0x000fe20000410000 */
[----:B------:R-:W-:Y:S01]  /*9d50*/  HMMA.16816.F32 R64, R32, R40, RZ ;  /* 0x000000282040723c */ /* 0x000fe200000018ff */
[----:B------:R-:W3:Y:S01]  /*9d60*/  MUFU.TANH R173, R72 ;  /* 0x0000004800ad7308 */ /* 0x000ee20000002400 */
[----:B------:R-:W-:Y:S02]  /*9d70*/  FMUL.FTZ R76, R76, c[0x0][0x2ec] ;  /* 0x0000bb004c4c7a20 */ /* 0x000fe40000410000 */
[----:B------:R-:W-:Y:S02]  /*9d80*/  FMUL.FTZ R77, R77, c[0x0][0x2ec] ;  /* 0x0000bb004d4d7a20 */ /* 0x000fe40000410000 */
[----:B------:R-:W-:-:S02]  /*9d90*/  FMUL.FTZ R78, R78, c[0x0][0x2ec] ;  /* 0x0000bb004e4e7a20 */ /* 0x000fc40000410000 */
[----:B------:R-:W-:Y:S01]  /*9da0*/  HMMA.16816.F32 R68, R32, R42, RZ ;  /* 0x0000002a2044723c */ /* 0x000fe200000018ff */
[----:B------:R-:W4:Y:S01]  /*9db0*/  LDSM.16.M88.4 R40, [R188+0x5800] ;  /* 0x00580000bc28783b */ /* 0x000f220000000200 */
[----:B------:R-:W-:Y:S01]  /*9dc0*/  MUFU.TANH R157, R73 ;  /* 0x00000049009d7308 */ /* 0x000fe20000002400 */
[----:B------:R-:W-:Y:S02]  /*9dd0*/  FMUL.FTZ R79, R79, c[0x0][0x2ec] ;  /* 0x0000bb004f4f7a20 */ /* 0x000fe40000410000 */
[----:B------:R-:W-:-:S03]  /*9de0*/  FMUL.FTZ R154, R154, c[0x0][0x2ec] ;  /* 0x0000bb009a9a7a20 */ /* 0x000fc60000410000 */
[----:B-1----:R-:W-:Y:S02]  /*9df0*/  HMMA.16816.F32 R56, R20, R50, R56 ;  /* 0x000000321438723c */ /* 0x002fe40000001838 */
[----:B------:R-:W-:Y:S06]  /*9e00*/  MUFU.TANH R162, R74 ;  /* 0x0000004a00a27308 */ /* 0x000fec0000002400 */
[-C--:B------:R-:W-:Y:S02]  /*9e10*/  HMMA.16816.F32 R60, R28, R52.reuse, R60 ;  /* 0x000000341c3c723c */ /* 0x080fe4000000183c */
[----:B------:R1:W-:Y:S06]  /*9e20*/  MUFU.TANH R168, R75 ;  /* 0x0000004b00a87308 */ /* 0x0003ec0000002400 */
[C---:B------:R-:W-:Y:S02]  /*9e30*/  HMMA.16816.F32 R64, R24.reuse, R52, R64 ;  /* 0x000000341840723c */ /* 0x040fe40000001840 */
[----:B------:R-:W2:Y:S06]  /*9e40*/  MUFU.TANH R158, R76 ;  /* 0x0000004c009e7308 */ /* 0x000eac0000002400 */
[----:B-1----:R-:W-:Y:S01]  /*9e50*/  HMMA.16816.F32 R72, R24, R54, R68 ;  /* 0x000000361848723c */ /* 0x002fe20000001844 */
[----:B------:R-:W1:Y:S01]  /*9e60*/  LDSM.16.M88.4 R52, [R194+0x5800] ;  /* 0x00580000c234783b */ /* 0x000e620000000200 */
[----:B------:R-:W-:Y:S06]  /*9e70*/  MUFU.TANH R165, R77 ;  /* 0x0000004d00a57308 */ /* 0x000fec0000002400 */
[----:B--2---:R-:W-:Y:S02]  /*9e80*/  HMMA.16816.F32 R68, R12, R46, R56 ;  /* 0x0000002e0c44723c */ /* 0x004fe40000001838 */
[----:B------:R-:W2:Y:S06]  /*9e90*/  MUFU.TANH R171, R78 ;  /* 0x0000004e00ab7308 */ /* 0x000eac0000002400 */
[C---:B----4-:R-:W-:Y:S02]  /*9ea0*/  HMMA.16816.F32 R56, R36.reuse, R40, RZ ;  /* 0x000000282438723c */ /* 0x050fe400000018ff */
[----:B------:R4:W1:Y:S06]  /*9eb0*/  MUFU.TANH R174, R79 ;  /* 0x0000004f00ae7308 */ /* 0x00086c0000002400 */
[----:B------:R-:W-:Y:S02]  /*9ec0*/  HMMA.16816.F32 R36, R36, R42, RZ ;  /* 0x0000002a2424723c */ /* 0x000fe400000018ff */
[----:B------:R-:W1:Y:S06]  /*9ed0*/  MUFU.TANH R164, R153 ;  /* 0x0000009900a47308 */ /* 0x000e6c0000002400 */
[----:B------:R-:W-:Y:S01]  /*9ee0*/  HMMA.16816.F32 R144, R32, R40, RZ ;  /* 0x000000282090723c */ /* 0x000fe200000018ff */
[----:B------:R-:W-:Y:S01]  /*9ef0*/  FMUL.FTZ R68, R68, c[0x0][0x2ec] ;  /* 0x0000bb0044447a20 */ /* 0x000fe20000410000 */
[----:B------:R-:W1:Y:S01]  /*9f00*/  MUFU.TANH R160, R150 ;  /* 0x0000009600a07308 */ /* 0x000e620000002400 */
[----:B------:R-:W-:-:S02]  /*9f10*/  FMUL.FTZ R70, R70, c[0x0][0x2ec] ;  /* 0x0000bb0046467a20 */ /* 0x000fc40000410000 */
[----:B------:R-:W-:Y:S02]  /*9f20*/  FMUL.FTZ R71, R71, c[0x0][0x2ec] ;  /* 0x0000bb0047477a20 */ /* 0x000fe40000410000 */
[----:B------:R-:W-:Y:S01]  /*9f30*/  FMUL.FTZ R69, R69, c[0x0][0x2ec] ;  /* 0x0000bb0045457a20 */ /* 0x000fe20000410000 */
[----:B----4-:R-:W-:Y:S01]  /*9f40*/  HMMA.16816.F32 R76, R32, R42, RZ ;  /* 0x0000002a204c723c */ /* 0x010fe200000018ff */
[----:B------:R-:W4:Y:S01]  /*9f50*/  LDSM.16.M88.4 R32, [R200] ;  /* 0x00000000c820783b */ /* 0x000f220000000200 */
[----:B------:R-:W1:Y:S06]  /*9f60*/  MUFU.TANH R153, R151 ;  /* 0x0000009700997308 */ /* 0x000e6c0000002400 */
[-C--:B------:R-:W-:Y:S02]  /*9f70*/  HMMA.16816.F32 R60, R20, R48.reuse, R60 ;  /* 0x00000030143c723c */ /* 0x080fe4000000183c */
[----:B------:R-:W1:Y:S06]  /*9f80*/  MUFU.TANH R155, R155 ;  /* 0x0000009b009b7308 */ /* 0x000e6c0000002400 */
[C---:B------:R-:W-:Y:S02]  /*9f90*/  HMMA.16816.F32 R64, R16.reuse, R48, R64 ;  /* 0x000000301040723c */ /* 0x040fe40000001840 */
[----:B------:R-:W-:Y:S06]  /*9fa0*/  MUFU.TANH R154, R154 ;  /* 0x0000009a009a7308 */ /* 0x000fec0000002400 */
[----:B------:R-:W-:Y:S02]  /*9fb0*/  HMMA.16816.F32 R48, R16, R50, R72 ;  /* 0x000000321030723c */ /* 0x000fe40000001848 */
[----:B------:R-:W-:Y:S06]  /*9fc0*/  MUFU.TANH R68, R68 ;  /* 0x0000004400447308 */ /* 0x000fec0000002400 */
[C---:B-1----:R-:W-:Y:S02]  /*9fd0*/  HMMA.16816.F32 R56, R28.reuse, R52, R56 ;  /* 0x000000341c38723c */ /* 0x042fe40000001838 */
[----:B------:R-:W-:Y:S06]  /*9fe0*/  MUFU.TANH R70, R70 ;  /* 0x0000004600467308 */ /* 0x000fec0000002400 */
[----:B------:R-:W-:Y:S01]  /*9ff0*/  HMMA.16816.F32 R36, R28, R54, R36 ;  /* 0x000000361c24723c */ /* 0x000fe20000001824 */
[----:B------:R-:W1:Y:S01]  /*a000*/  LDSM.16.M88.4 R28, [R193+0x1800] ;  /* 0x00180000c11c783b */ /* 0x000e620000000200 */
[----:B------:R-:W-:Y:S01]  /*a010*/  MUFU.TANH R71, R71 ;  /* 0x0000004700477308 */ /* 0x000fe20000002400 */
[----:B------:R-:W-:-:S05]  /*a020*/  DEPBAR.LE SB0, 0x0 ;  /* 0x000080000000791a */ /* 0x000fca0000000000 */
[----:B------:R-:W-:Y:S02]  /*a030*/  HMMA.16816.F32 R48, R4, R46, R48 ;  /* 0x0000002e0430723c */ /* 0x000fe40000001830 */
[----:B------:R-:W-:Y:S05]  /*a040*/  MUFU.TANH R69, R69 ;  /* 0x0000004500457308 */ /* 0x000fea0000002400 */
[----:B------:R-:W-:Y:S01]  /*a050*/  FSEL R46, R206, -INF , !P1 ;  /* 0xff800000ce2e7808 */ /* 0x000fe20004800000 */
[----:B------:R-:W-:Y:S01]  /*a060*/  HMMA.16816.F32 R40, R24, R52, R144 ;  /* 0x000000341828723c */ /* 0x000fe20000001890 */
[----:B------:R-:W-:Y:S01]  /*a070*/  BAR.SYNC.DEFER_BLOCKING 0x0 ;  /* 0x0000000000007b1d */ /* 0x000fe20000010000 */
[----:B------:R-:W-:-:S06]  /*a080*/  ISETP.GE.AND P1, PT, R3, R8, PT ;  /* 0x000000080300720c */ /* 0x000fcc0003f26270 */
[----:B------:R-:W-:Y:S08]  /*a090*/  HMMA.16816.F32 R52, R24, R54, R76 ;  /* 0x000000361834723c */ /* 0x000ff0000000184c */
[----:B----4-:R-:W-:Y:S01]  /*a0a0*/  HMMA.16816.F32 R24, R20, R32, R56 ;  /* 0x000000201418723c */ /* 0x010fe20000001838 */
[----:B------:R-:W-:Y:S02]  /*a0b0*/  FMUL.FTZ R48, R48, c[0x0][0x2ec] ;  /* 0x0000bb0030307a20 */ /* 0x000fe40000410000 */
[----:B------:R-:W-:-:S02]  /*a0c0*/  FMUL.FTZ R50, R50, c[0x0][0x2ec] ;  /* 0x0000bb0032327a20 */ /* 0x000fc40000410000 */
[----:B------:R4:W-:Y:S01]  /*a0d0*/  MUFU.TANH R167, R48 ;  /* 0x0000003000a77308 */ /* 0x0009e20000002400 */
[----:B------:R-:W-:Y:S01]  /*a0e0*/  FMUL.FTZ R51, R51, c[0x0][0x2ec] ;  /* 0x0000bb0033337a20 */ /* 0x000fe20000410000 */
[----:B------:R-:W-:Y:S01]  /*a0f0*/  FSEL R56, R184, -INF , !P1 ;  /* 0xff800000b8387808 */ /* 0x000fe20004800000 */
[----:B------:R-:W-:Y:S01]  /*a100*/  HMMA.16816.F32 R20, R20, R34, R36 ;  /* 0x000000221414723c */ /* 0x000fe20000001824 */
[-C--:B------:R-:W-:Y:S02]  /*a110*/  ISETP.GE.AND P1, PT, R3, R9.reuse, PT ;  /* 0x000000090300720c */ /* 0x080fe40003f26270 */
[----:B------:R-:W-:Y:S02]  /*a120*/  FSEL R59, R186, -INF , !P4 ;  /* 0xff800000ba3b7808 */ /* 0x000fe40006000000 */
[----:B------:R-:W-:Y:S01]  /*a130*/  ISETP.GE.AND P4, PT, R2, R9, PT ;  /* 0x000000090200720c */ /* 0x000fe20003f86270 */
[----:B------:R-:W-:Y:S01]  /*a140*/  MUFU.TANH R50, R50 ;  /* 0x0000003200327308 */ /* 0x000fe20000002400 */
[----:B------:R-:W-:Y:S01]  /*a150*/  FMUL.FTZ R36, R49, c[0x0][0x2ec] ;  /* 0x0000bb0031247a20 */ /* 0x000fe20000410000 */
[----:B------:R-:W-:Y:S01]  /*a160*/  HMMA.16816.F32 R60, R12, R44, R60 ;  /* 0x0000002c0c3c723c */ /* 0x000fe2000000183c */
[----:B------:R-:W-:-:S02]  /*a170*/  FSEL R49, R170, -INF , !P2 ;  /* 0xff800000aa317808 */ /* 0x000fc40005000000 */
[----:B------:R-:W-:Y:S02]  /*a180*/  ISETP.GE.AND P2, PT, R2, R8, PT ;  /* 0x000000080200720c */ /* 0x000fe40003f46270 */
[----:B------:R-:W-:Y:S01]  /*a190*/  FSEL R58, R204, -INF , !P3 ;  /* 0xff800000cc3a7808 */ /* 0x000fe20005800000 */
[----:B------:R1:W-:Y:S01]  /*a1a0*/  MUFU.TANH R170, R36 ;  /* 0x0000002400aa7308 */ /* 0x0003e20000002400 */
[----:B-----5:R-:W-:Y:S01]  /*a1b0*/  FSEL R57, R181, -INF , !P2 ;  /* 0xff800000b5397808 */ /* 0x020fe20005000000 */
[----:B------:R-:W-:Y:S01]  /*a1c0*/  HMMA.16816.F32 R64, R4, R44, R64 ;  /* 0x0000002c0440723c */ /* 0x000fe20000001840 */
[C---:B------:R-:W-:Y:S02]  /*a1d0*/  ISETP.GE.AND P2, PT, R3.reuse, R11, PT ;  /* 0x0000000b0300720c */ /* 0x040fe40003f46270 */
[----:B------:R-:W-:Y:S02]  /*a1e0*/  ISETP.GE.AND P3, PT, R3, R10, PT ;  /* 0x0000000a0300720c */ /* 0x000fe40003f66270 */
[----:B------:R-:W-:Y:S01]  /*a1f0*/  IADD3 R3, R0, 0x18, RZ ;  /* 0x0000001800037810 */ /* 0x000fe20007ffe0ff */
[----:B------:R-:W-:Y:S01]  /*a200*/  MUFU.TANH R51, R51 ;  /* 0x0000003300337308 */ /* 0x000fe20000002400 */
[----:B------:R-:W-:-:S02]  /*a210*/  FSEL R45, R182, -INF , !P2 ;  /* 0xff800000b62d7808 */ /* 0x000fc40005000000 */
[----:B----4-:R-:W-:Y:S01]  /*a220*/  FSEL R48, R176, -INF , !P5 ;  /* 0xff800000b0307808 */ /* 0x010fe20006800000 */
[C---:B-1----:R-:W-:Y:S06]  /*a230*/  HMMA.16816.F32 R36, R12.reuse, R28, R24 ;  /* 0x0000001c0c24723c */ /* 0x042fec0000001818 */
[----:B------:R-:W-:Y:S02]  /*a240*/  FMUL.FTZ R60, R60, c[0x0][0x2ec] ;  /* 0x0000bb003c3c7a20 */ /* 0x000fe40000410000 */
[----:B------:R-:W-:Y:S02]  /*a250*/  FMUL.FTZ R61, R61, c[0x0][0x2ec] ;  /* 0x0000bb003d3d7a20 */ /* 0x000fe40000410000 */
[----:B------:R1:W4:Y:S01]  /*a260*/  MUFU.TANH R156, R60 ;  /* 0x0000003c009c7308 */ /* 0x0003220000002400 */
[----:B------:R-:W-:Y:S01]  /*a270*/  FMUL.FTZ R62, R62, c[0x0][0x2ec] ;  /* 0x0000bb003e3e7a20 */ /* 0x000fe20000410000 */
[----:B------:R-:W-:Y:S01]  /*a280*/  HMMA.16816.F32 R24, R12, R30, R20 ;  /* 0x0000001e0c18723c */ /* 0x000fe20000001814 */
[----:B------:R-:W-:-:S02]  /*a290*/  FMUL.FTZ R63, R63, c[0x0][0x2ec] ;  /* 0x0000bb003f3f7a20 */ /* 0x000fc40000410000 */
[----:B------:R-:W-:Y:S02]  /*a2a0*/  FMUL.FTZ R65, R65, c[0x0][0x2ec] ;  /* 0x0000bb0041417a20 */ /* 0x000fe40000410000 */
[----:B------:R-:W-:Y:S01]  /*a2b0*/  FMUL.FTZ R64, R64, c[0x0][0x2ec] ;  /* 0x0000bb0040407a20 */ /* 0x000fe20000410000 */
[----:B------:R5:W-:Y:S01]  /*a2c0*/  MUFU.TANH R163, R61 ;  /* 0x0000003d00a37308 */ /* 0x000be20000002400 */
[----:B------:R-:W-:Y:S01]  /*a2d0*/  FSEL R15, R205, -INF , !P6 ;  /* 0xff800000cd0f7808 */ /* 0x000fe20007000000 */
[C---:B------:R-:W-:Y:S01]  /*a2e0*/  HMMA.16816.F32 R20, R16.reuse, R32, R40 ;  /* 0x000000201014723c */ /* 0x040fe20000001828 */
[CC--:B------:R-:W-:Y:S01]  /*a2f0*/  ISETP.GE.AND P6, PT, R0.reuse, R10.reuse, PT ;  /* 0x0000000a0000720c */ /* 0x0c0fe20003fc6270 */
[----:B------:R-:W-:Y:S01]  /*a300*/  FMUL.FTZ R67, R67, c[0x0][0x2ec] ;  /* 0x0000bb0043437a20 */ /* 0x000fe20000410000 */
[----:B------:R-:W-:Y:S01]  /*a310*/  IADD3 R12, R0, 0x11, RZ ;  /* 0x00000011000c7810 */ /* 0x000fe20007ffe0ff */
[----:B------:R-:W-:Y:S01]  /*a320*/  FMUL.FTZ R66, R66, c[0x0][0x2ec] ;  /* 0x0000bb0042427a20 */ /* 0x000fe20000410000 */
[----:B------:R-:W-:Y:S01]  /*a330*/  FSEL R13, R187, -INF , !P6 ;  /* 0xff800000bb0d7808 */ /* 0x000fe20007000000 */
[----:B------:R-:W2:Y:S01]  /*a340*/  MUFU.TANH R62, R62 ;  /* 0x0000003e003e7308 */ /* 0x000ea20000002400 */
[----:B-1----:R-:W-:Y:S01]  /*a350*/  FSEL R60, R183, -INF , !P1 ;  /* 0xff800000b73c7808 */ /* 0x002fe20004800000 */
[----:B------:R-:W-:Y:S01]  /*a360*/  HMMA.16816.F32 R32, R16, R34, R52 ;  /* 0x000000221020723c */ /* 0x000fe20000001834 */
[-C--:B------:R-:W-:Y:S01]  /*a370*/  ISETP.GE.AND P1, PT, R0, R11.reuse, PT ;  /* 0x0000000b0000720c */ /* 0x080fe20003f26270 */
[----:B------:R-:W-:Y:S01]  /*a380*/  FMUL.FTZ R36, R36, c[0x0][0x2ec] ;  /* 0x0000bb0024247a20 */ /* 0x000fe20000410000 */
[----:B------:R-:W-:Y:S01]  /*a390*/  FSEL R14, R177, -INF , !P3 ;  /* 0xff800000b10e7808 */ /* 0x000fe20005800000 */
[----:B------:R-:W-:Y:S01]  /*a3a0*/  FMUL.FTZ R38, R38, c[0x0][0x2ec] ;  /* 0x0000bb0026267a20 */ /* 0x000fe20000410000 */
[----:B------:R-:W-:Y:S01]  /*a3b0*/  FSEL R44, R185, -INF , !P1 ;  /* 0xff800000b92c7808 */ /* 0x000fe20004800000 */
[----:B------:R1:W-:Y:S01]  /*a3c0*/  MUFU.TANH R40, R36 ;  /* 0x0000002400287308 */ /* 0x0003e20000002400 */
[----:B-----5:R-:W-:Y:S01]  /*a3d0*/  FSEL R61, R180, -INF , !P4 ;  /* 0xff800000b43d7808 */ /* 0x020fe20006000000 */
[----:B------:R-:W-:Y:S01]  /*a3e0*/  FMUL.FTZ R39, R39, c[0x0][0x2ec] ;  /* 0x0000bb0027277a20 */ /* 0x000fe20000410000 */
[C---:B------:R-:W-:Y:S01]  /*a3f0*/  ISETP.GE.AND P4, PT, R2.reuse, R11, PT ;  /* 0x0000000b0200720c */ /* 0x040fe20003f86270 */
[----:B------:R-:W-:Y:S01]  /*a400*/  FMUL.FTZ R25, R25, c[0x0][0x2ec] ;  /* 0x0000bb0019197a20 */ /* 0x000fe20000410000 */
[----:B------:R-:W-:Y:S01]  /*a410*/  ISETP.GE.AND P1, PT, R2, R10, PT ;  /* 0x0000000a0200720c */ /* 0x000fe20003f26270 */
[----:B------:R-:W-:Y:S01]  /*a420*/  FMUL.FTZ R24, R24, c[0x0][0x2ec] ;  /* 0x0000bb0018187a20 */ /* 0x000fe20000410000 */
[----:B------:R-:W-:Y:S01]  /*a430*/  IADD3 R2, R0, 0x10, RZ ;  /* 0x0000001000027810 */ /* 0x000fe20007ffe0ff */
[----:B------:R-:W5:Y:S01]  /*a440*/  MUFU.TANH R63, R63 ;  /* 0x0000003f003f7308 */ /* 0x000f620000002400 */
[----:B------:R-:W-:Y:S01]  /*a450*/  FSEL R47, R178, -INF , !P4 ;  /* 0xff800000b22f7808 */ /* 0x000fe20006000000 */
[C---:B------:R-:W-:Y:S01]  /*a460*/  HMMA.16816.F32 R16, R4.reuse, R28, R20 ;  /* 0x0000001c0410723c */ /* 0x040fe20000001814 */
[CC--:B------:R-:W-:Y:S01]  /*a470*/  ISETP.GE.AND P2, PT, R2.reuse, R8.reuse, PT ;  /* 0x000000080200720c */ /* 0x0c0fe20003f46270 */
[----:B------:R-:W-:Y:S01]  /*a480*/  FMUL.FTZ R37, R37, c[0x0][0x2ec] ;  /* 0x0000bb0025257a20 */ /* 0x000fe20000410000 */
[----:B------:R-:W-:Y:S01]  /*a490*/  ISETP.GE.AND P4, PT, R2, R9, PT ;  /* 0x000000090200720c */ /* 0x000fe20003f86270 */
[----:B------:R-:W-:Y:S01]  /*a4a0*/  FMUL.FTZ R26, R26, c[0x0][0x2ec] ;  /* 0x0000bb001a1a7a20 */ /* 0x000fe20000410000 */
[----:B---3--:R-:W-:Y:S01]  /*a4b0*/  FSEL R152, R173, -INF , !P2 ;  /* 0xff800000ad987808 */ /* 0x008fe20005000000 */
[----:B------:R-:W3:Y:S01]  /*a4c0*/  MUFU.TANH R65, R65 ;  /* 0x0000004100417308 */ /* 0x000ee20000002400 */
[----:B------:R-:W-:Y:S01]  /*a4d0*/  ISETP.GE.AND P2, PT, R3, R8, PT ;  /* 0x000000080300720c */ /* 0x000fe20003f46270 */
[----:B------:R-:W-:Y:S01]  /*a4e0*/  HMMA.16816.F32 R28, R4, R30, R32 ;  /* 0x0000001e041c723c */ /* 0x000fe20000001820 */
[----:B-1----:R-:W-:Y:S01]  /*a4f0*/  FSEL R36, R175, -INF , !P1 ;  /* 0xff800000af247808 */ /* 0x002fe20004800000 */
[----:B------:R-:W-:Y:S01]  /*a500*/  FMUL.FTZ R27, R27, c[0x0][0x2ec] ;  /* 0x0000bb001b1b7a20 */ /* 0x000fe20000410000 */
[----:B------:R-:W-:-:S02]  /*a510*/  FSEL R158, R158, -INF , !P2 ;  /* 0xff8000009e9e7808 */ /* 0x000fc40005000000 */
[----:B------:R-:W-:Y:S01]  /*a520*/  FSEL R162, R162, -INF , !P4 ;  /* 0xff800000a2a27808 */ /* 0x000fe20006000000 */
[----:B------:R-:W1:Y:S01]  /*a530*/  MUFU.TANH R64, R64 ;  /* 0x0000004000407308 */ /* 0x000e620000002400 */
[C---:B------:R-:W-:Y:S02]  /*a540*/  ISETP.GE.AND P6, PT, R2.reuse, R11, PT ;  /* 0x0000000b0200720c */ /* 0x040fe40003fc6270 */
[----:B------:R-:W-:Y:S02]  /*a550*/  ISETP.GE.AND P5, PT, R2, R10, PT ;  /* 0x0000000a0200720c */ /* 0x000fe40003fa6270 */
[CC--:B------:R-:W-:Y:S02]  /*a560*/  ISETP.GE.AND P3, PT, R12.reuse, R8.reuse, PT ;  /* 0x000000080c00720c */ /* 0x0c0fe40003f66270 */
[C---:B------:R-:W-:Y:S01]  /*a570*/  ISETP.GE.AND P1, PT, R12.reuse, R9, PT ;  /* 0x000000090c00720c */ /* 0x040fe20003f26270 */
[----:B------:R-:W1:Y:S01]  /*a580*/  MUFU.TANH R67, R67 ;  /* 0x0000004300437308 */ /* 0x000e620000002400 */
[----:B------:R-:W-:Y:S01]  /*a590*/  ISETP.GE.AND P2, PT, R12, R11, PT ;  /* 0x0000000b0c00720c */ /* 0x000fe20003f46270 */
[----:B------:R-:W-:Y:S01]  /*a5a0*/  FMUL.FTZ R18, R18, c[0x0][0x2ec] ;  /* 0x0000bb0012127a20 */ /* 0x000fe20000410000 */
[-C--:B------:R-:W-:Y:S01]  /*a5b0*/  ISETP.GE.AND P4, PT, R3, R9.reuse, PT ;  /* 0x000000090300720c */ /* 0x080fe20003f86270 */
[----:B------:R-:W-:Y:S01]  /*a5c0*/  FMUL.FTZ R16, R16, c[0x0][0x2ec] ;  /* 0x0000bb0010107a20 */ /* 0x000fe20000410000 */
[----:B------:R-:W-:Y:S01]  /*a5d0*/  IADD3 R2, R0, 0x19, RZ ;  /* 0x0000001900027810 */ /* 0x000fe20007ffe0ff */
[----:B------:R-:W-:Y:S01]  /*a5e0*/  FMUL.FTZ R17, R17, c[0x0][0x2ec] ;  /* 0x0000bb0011117a20 */ /* 0x000fe20000410000 */
[----:B------:R-:W-:Y:S01]  /*a5f0*/  FSEL R157, R157, -INF , !P3 ;  /* 0xff8000009d9d7808 */ /* 0x000fe20005800000 */
[----:B------:R-:W1:Y:S01]  /*a600*/  MUFU.TANH R38, R38 ;  /* 0x0000002600267308 */ /* 0x000e620000002400 */
[----:B------:R-:W-:Y:S01]  /*a610*/  FSEL R168, R168, -INF , !P1 ;  /* 0xff800000a8a87808 */ /* 0x000fe20004800000 */
[----:B------:R-:W-:Y:S01]  /*a620*/  FMUL.FTZ R6, R19, c[0x0][0x2ec] ;  /* 0x0000bb0013067a20 */ /* 0x000fe20000410000 */
[----:B--2---:R-:W-:Y:S01]  /*a630*/  FSEL R171, R171, -INF , !P4 ;  /* 0xff800000abab7808 */ /* 0x004fe20006000000 */
[----:B------:R-:W-:Y:S01]  /*a640*/  FMUL.FTZ R28, R28, c[0x0][0x2ec] ;  /* 0x0000bb001c1c7a20 */ /* 0x000fe20000410000 */
[----:B------:R-:W-:Y:S01]  /*a650*/  FSEL R148, R148, -INF , !P6 ;  /* 0xff80000094947808 */ /* 0x000fe20007000000 */
[----:B------:R-:W-:Y:S01]  /*a660*/  FMUL.FTZ R5, R29, c[0x0][0x2ec] ;  /* 0x0000bb001d057a20 */ /* 0x000fe20000410000 */
[----:B------:R-:W-:Y:S01]  /*a670*/  FSEL R149, R149, -INF , !P2 ;  /* 0xff80000095957808 */ /* 0x000fe20005000000 */
[----:B------:R-:W2:Y:S01]  /*a680*/  MUFU.TANH R39, R39 ;  /* 0x0000002700277308 */ /* 0x000ea20000002400 */
[----:B------:R-:W-:Y:S01]  /*a690*/  ISETP.GE.AND P3, PT, R2, R8, PT ;  /* 0x000000080200720c */ /* 0x000fe20003f66270 */
[----:B------:R-:W-:Y:S01]  /*a6a0*/  FMUL.FTZ R30, R30, c[0x0][0x2ec] ;  /* 0x0000bb001e1e7a20 */ /* 0x000fe20000410000 */
[----:B------:R-:W-:-:S02]  /*a6b0*/  ISETP.GE.AND P1, PT, R2, R9, PT ;  /* 0x000000090200720c */ /* 0x000fc40003f26270 */
[-C--:B------:R-:W-:Y:S02]  /*a6c0*/  ISETP.GE.AND P4, PT, R3, R11.reuse, PT ;  /* 0x0000000b0300720c */ /* 0x080fe40003f86270 */
[C---:B------:R-:W-:Y:S01]  /*a6d0*/  ISETP.GE.AND P6, PT, R2.reuse, R11, PT ;  /* 0x0000000b0200720c */ /* 0x040fe20003fc6270 */
[----:B------:R-:W1:Y:S01]  /*a6e0*/  MUFU.TANH R66, R66 ;  /* 0x0000004200427308 */ /* 0x000e620000002400 */
[----:B------:R-:W-:Y:S02]  /*a6f0*/  ISETP.GE.AND P2, PT, R2, R10, PT ;  /* 0x0000000a0200720c */ /* 0x000fe40003f46270 */
[----:B------:R-:W-:Y:S02]  /*a700*/  IADD3 R2, R0, 0x20, RZ ;  /* 0x0000002000027810 */ /* 0x000fe40007ffe0ff */
[----:B------:R-:W-:Y:S02]  /*a710*/  FSEL R165, R165, -INF , !P3 ;  /* 0xff800000a5a57808 */ /* 0x000fe40005800000 */
[----:B------:R-:W-:Y:S01]  /*a720*/  FSEL R174, R174, -INF , !P1 ;  /* 0xff800000aeae7808 */ /* 0x000fe20004800000 */
[----:B------:R-:W1:Y:S01]  /*a730*/  MUFU.TANH R25, R25 ;  /* 0x0000001900197308 */ /* 0x000e620000002400 */
[----:B------:R-:W-:-:S02]  /*a740*/  FSEL R147, R169, -INF , !P4 ;  /* 0xff800000a9937808 */ /* 0x000fc40006000000 */
[-C--:B------:R-:W-:Y:S02]  /*a750*/  ISETP.GE.AND P3, PT, R12, R10.reuse, PT ;  /* 0x0000000a0c00720c */ /* 0x080fe40003f66270 */
[----:B------:R-:W-:Y:S02]  /*a760*/  ISETP.GE.AND P1, PT, R3, R10, PT ;  /* 0x0000000a0300720c */ /* 0x000fe40003f26270 */
[----:B------:R-:W-:Y:S01]  /*a770*/  ISETP.GE.AND P4, PT, R2, R8, PT ;  /* 0x000000080200720c */ /* 0x000fe20003f86270 */
[----:B------:R-:W1:Y:S01]  /*a780*/  MUFU.TANH R24, R24 ;  /* 0x0000001800187308 */ /* 0x000e620000002400 */
[C---:B------:R-:W-:Y:S02]  /*a790*/  IADD3 R12, R0.reuse, 0x21, RZ ;  /* 0x00000021000c7810 */ /* 0x040fe40007ffe0ff */
[----:B------:R-:W-:Y:S02]  /*a7a0*/  IADD3 R3, R0, 0x28, RZ ;  /* 0x0000002800037810 */ /* 0x000fe40007ffe0ff */
[----:B------:R-:W-:-:S02]  /*a7b0*/  FSEL R150, R164, -INF , !P6 ;  /* 0xff800000a4967808 */ /* 0x000fc40007000000 */
[----:B------:R-:W-:Y:S01]  /*a7c0*/  FSEL R151, R160, -INF , !P5 ;  /* 0xff800000a0977808 */ /* 0x000fe20006800000 */
[----:B------:R-:W1:Y:S01]  /*a7d0*/  MUFU.TANH R18, R18 ;  /* 0x0000001200127308 */ /* 0x000e620000002400 */
[----:B------:R-:W-:Y:S02]  /*a7e0*/  FSEL R153, R153, -INF , !P3 ;  /* 0xff80000099997808 */ /* 0x000fe40005800000 */
[----:B------:R-:W-:Y:S02]  /*a7f0*/  FSEL R155, R155, -INF , !P2 ;  /* 0xff8000009b9b7808 */ /* 0x000fe40005000000 */
[----:B----4-:R-:W-:Y:S02]  /*a800*/  FSEL R156, R156, -INF , !P4 ;  /* 0xff8000009c9c7808 */ /* 0x010fe40006000000 */
[C---:B------:R-:W-:Y:S01]  /*a810*/  ISETP.GE.AND P6, PT, R2.reuse, R9, PT ;  /* 0x000000090200720c */ /* 0x040fe20003fc6270 */
[----:B------:R-:W4:Y:S01]  /*a820*/  MUFU.TANH R37, R37 ;  /* 0x0000002500257308 */ /* 0x000f220000002400 */
[----:B------:R-:W-:-:S02]  /*a830*/  ISETP.GE.AND P5, PT, R2, R11, PT ;  /* 0x0000000b0200720c */ /* 0x000fc40003fa6270 */
[----:B------:R-:W-:Y:S02]  /*a840*/  ISETP.GE.AND P3, PT, R2, R10, PT ;  /* 0x0000000a0200720c */ /* 0x000fe40003f66270 */
[----:B------:R-:W-:Y:S02]  /*a850*/  ISETP.GE.AND P2, PT, R12, R9, PT ;  /* 0x000000090c00720c */ /* 0x000fe40003f46270 */
[-C--:B------:R-:W-:Y:S01]  /*a860*/  ISETP.GE.AND P4, PT, R3, R8.reuse, PT ;  /* 0x000000080300720c */ /* 0x080fe20003f86270 */
[----:B------:R-:W1:Y:S01]  /*a870*/  MUFU.TANH R26, R26 ;  /* 0x0000001a001a7308 */ /* 0x000e620000002400 */
[----:B------:R-:W-:Y:S02]  /*a880*/  IADD3 R2, R0, 0x29, RZ ;  /* 0x0000002900027810 */ /* 0x000fe40007ffe0ff */
[----:B------:R-:W-:Y:S02]  /*a890*/  FSEL R154, R154, -INF , !P1 ;  /* 0xff8000009a9a7808 */ /* 0x000fe40004800000 */
[----:B------:R-:W-:-:S02]  /*a8a0*/  ISETP.GE.AND P1, PT, R12, R8, PT ;  /* 0x000000080c00720c */ /* 0x000fc40003f26270 */
[----:B------:R-:W-:Y:S01]  /*a8b0*/  FSEL R169, R68, -INF , !P4 ;  /* 0xff80000044a97808 */ /* 0x000fe20006000000 */
[----:B------:R-:W1:Y:S01]  /*a8c0*/  MUFU.TANH R27, R27 ;  /* 0x0000001b001b7308 */ /* 0x000e620000002400 */
[----:B------:R-:W-:Y:S02]  /*a8d0*/  FSEL R204, R62, -INF , !P6 ;  /* 0xff8000003ecc7808 */ /* 0x000fe40007000000 */
[----:B-----5:R-:W-:Y:S02]  /*a8e0*/  FSEL R205, R63, -INF , !P2 ;  /* 0xff8000003fcd7808 */ /* 0x020fe40005000000 */
[----:B------:R-:W-:Y:S02]  /*a8f0*/  ISETP.GE.AND P4, PT, R12, R11, PT ;  /* 0x0000000b0c00720c */ /* 0x000fe40003f86270 */
[-C--:B------:R-:W-:Y:S01]  /*a900*/  ISETP.GE.AND P6, PT, R3, R9.reuse, PT ;  /* 0x000000090300720c */ /* 0x080fe20003fc6270 */
[----:B------:R-:W5:Y:S01]  /*a910*/  MUFU.TANH R16, R16 ;  /* 0x0000001000107308 */ /* 0x000f620000002400 */
[----:B------:R-:W-:-:S02]  /*a920*/  ISETP.GE.AND P2, PT, R2, R9, PT ;  /* 0x000000090200720c */ /* 0x000fc40003f46270 */
[----:B------:R-:W-:Y:S02]  /*a930*/  FSEL R163, R163, -INF , !P1 ;  /* 0xff800000a3a37808 */ /* 0x000fe40004800000 */
[----:B------:R-:W-:Y:S02]  /*a940*/  ISETP.GE.AND P1, PT, R2, R8, PT ;  /* 0x000000080200720c */ /* 0x000fe40003f26270 */
[----:B------:R-:W-:Y:S01]  /*a950*/  FSEL R207, R70, -INF , !P6 ;  /* 0xff80000046cf7808 */ /* 0x000fe20007000000 */
[----:B------:R-:W2:Y:S01]  /*a960*/  MUFU.TANH R17, R17 ;  /* 0x0000001100117308 */ /* 0x000ea20000002400 */
[----:B------:R-:W-:Y:S02]  /*a970*/  FSEL R209, R71, -INF , !P2 ;  /* 0xff80000047d17808 */ /* 0x000fe40005000000 */
[----:B---3--:R-:W-:Y:S02]  /*a980*/  FSEL R164, R65, -INF , !P4 ;  /* 0xff80000041a47808 */ /* 0x008fe40006000000 */
[----:B------:R-:W-:-:S02]  /*a990*/  ISETP.GE.AND P6, PT, R3, R11, PT ;  /* 0x0000000b0300720c */ /* 0x000fc40003fc6270 */
[-C--:B------:R-:W-:Y:S01]  /*a9a0*/  ISETP.GE.AND P2, PT, R3, R10.reuse, PT ;  /* 0x0000000a0300720c */ /* 0x080fe20003f46270 */
[----:B------:R-:W3:Y:S01]  /*a9b0*/  MUFU.TANH R6, R6 ;  /* 0x0000000600067308 */ /* 0x000ee20000002400 */
[----:B------:R-:W-:Y:S02]  /*a9c0*/  ISETP.GE.AND P4, PT, R2, R10, PT ;  /* 0x0000000a0200720c */ /* 0x000fe40003f86270 */
[----:B-1----:R-:W-:Y:S02]  /*a9d0*/  FSEL R160, R64, -INF , !P5 ;  /* 0xff80000040a07808 */ /* 0x002fe40006800000 */
[C---:B------:R-:W-:Y:S02]  /*a9e0*/  IADD3 R4, R0.reuse, 0x30, RZ ;  /* 0x0000003000047810 */ /* 0x040fe40007ffe0ff */
[----:B------:R-:W-:Y:S01]  /*a9f0*/  IADD3 R3, R0, 0x31, RZ ;  /* 0x0000003100037810 */ /* 0x000fe20007ffe0ff */
[----:B------:R-:W1:Y:S01]  /*aa00*/  MUFU.TANH R28, R28 ;  /* 0x0000001c001c7308 */ /* 0x000e620000002400 */
[----:B------:R-:W-:-:S02]  /*aa10*/  FSEL R182, R69, -INF , !P1 ;  /* 0xff80000045b67808 */ /* 0x000fc40004800000 */
[----:B------:R-:W-:Y:S02]  /*aa20*/  ISETP.GE.AND P5, PT, R2, R11, PT ;  /* 0x0000000b0200720c */ /* 0x000fe40003fa6270 */
[----:B------:R-:W-:Y:S02]  /*aa30*/  ISETP.GE.AND P1, PT, R12, R10, PT ;  /* 0x0000000a0c00720c */ /* 0x000fe40003f26270 */
[C---:B------:R-:W-:Y:S01]  /*aa40*/  IADD3 R2, R0.reuse, 0x38, RZ ;  /* 0x0000003800027810 */ /* 0x040fe20007ffe0ff */
[----:B------:R-:W1:Y:S01]  /*aa50*/  MUFU.TANH R5, R5 ;  /* 0x0000000500057308 */ /* 0x000e620000002400 */
[----:B------:R-:W-:Y:S02]  /*aa60*/  IADD3 R0, R0, 0x39, RZ ;  /* 0x0000003900007810 */ /* 0x000fe40007ffe0ff */
[----:B------:R-:W-:Y:S02]  /*aa70*/  FSEL R175, R50, -INF , !P2 ;  /* 0xff80000032af7808 */ /* 0x000fe40005000000 */
[----:B------:R-:W-:-:S02]  /*aa80*/  FSEL R177, R51, -INF , !P4 ;  /* 0xff80000033b17808 */ /* 0x000fc40006000000 */
[-C--:B------:R-:W-:Y:S02]  /*aa90*/  ISETP.GE.AND P2, PT, R4, R9.reuse, PT ;  /* 0x000000090400720c */ /* 0x080fe40003f46270 */
[----:B------:R-:W-:Y:S02]  /*aaa0*/  ISETP.GE.AND P4, PT, R3, R9, PT ;  /* 0x000000090300720c */ /* 0x000fe40003f86270 */
[----:B------:R-:W-:Y:S02]  /*aab0*/  FSEL R176, R67, -INF , !P1 ;  /* 0xff80000043b07808 */ /* 0x000fe40004800000 */
[----:B------:R-:W-:Y:S02]  /*aac0*/  ISETP.GE.AND P1, PT, R0, R8, PT ;  /* 0x000000080000720c */ /* 0x000fe40003f26270 */
[----:B------:R-:W-:Y:S02]  /*aad0*/  FSEL R170, R170, -INF , !P5 ;  /* 0xff800000aaaa7808 */ /* 0x000fe40006800000 */
[----:B------:R-:W-:-:S02]  /*aae0*/  FSEL R213, R38, -INF , !P2 ;  /* 0xff80000026d57808 */ /* 0x000fc40005000000 */
[----:B--2---:R-:W-:Y:S02]  /*aaf0*/  FSEL R212, R39, -INF , !P4 ;  /* 0xff80000027d47808 */ /* 0x004fe40006000000 */
[C---:B------:R-:W-:Y:S02]  /*ab00*/  ISETP.GE.AND P5, PT, R3.reuse, R8, PT ;  /* 0x000000080300720c */ /* 0x040fe40003fa6270 */
[----:B------:R-:W-:Y:S02]  /*ab10*/  FSEL R173, R66, -INF , !P3 ;  /* 0xff80000042ad7808 */ /* 0x000fe40005800000 */
[C---:B------:R-:W-:Y:S02]  /*ab20*/  ISETP.GE.AND P2, PT, R3.reuse, R11, PT ;  /* 0x0000000b0300720c */ /* 0x040fe40003f46270 */
[----:B------:R-:W-:Y:S01]  /*ab30*/  ISETP.GE.AND P4, PT, R3, R10, PT ;  /* 0x0000000a0300720c */ /* 0x000fe20003f86270 */
[----:B------:R-:W-:Y:S01]  /*ab40*/  FMUL.FTZ R3, R31, c[0x0][0x2ec] ;  /* 0x0000bb001f037a20 */ /* 0x000fe20000410000 */
[----:B------:R-:W-:-:S02]  /*ab50*/  ISETP.GE.AND P3, PT, R2, R8, PT ;  /* 0x000000080200720c */ /* 0x000fc40003f66270 */
[----:B------:R-:W-:Y:S02]  /*ab60*/  FSEL R184, R25, -INF , !P1 ;  /* 0xff80000019b87808 */ /* 0x000fe40004800000 */
[----:B------:R-:W-:Y:S01]  /*ab70*/  ISETP.GE.AND P1, PT, R4, R10, PT ;  /* 0x0000000a0400720c */ /* 0x000fe20003f26270 */
[----:B------:R-:W-:Y:S01]  /*ab80*/  MUFU.TANH R3, R3 ;  /* 0x0000000300037308 */ /* 0x000fe20000002400 */
[----:B------:R-:W-:Y:S02]  /*ab90*/  FSEL R167, R167, -INF , !P6 ;  /* 0xff800000a7a77808 */ /* 0x000fe40007000000 */
[----:B------:R-:W-:Y:S02]  /*aba0*/  FSEL R181, R24, -INF , !P3 ;  /* 0xff80000018b57808 */ /* 0x000fe40005800000 */
[C---:B------:R-:W-:Y:S02]  /*abb0*/  ISETP.GE.AND P6, PT, R4.reuse, R8, PT ;  /* 0x000000080400720c */ /* 0x040fe40003fc6270 */
[----:B------:R-:W-:-:S02]  /*abc0*/  ISETP.GE.AND P3, PT, R4, R11, PT ;  /* 0x0000000b0400720c */ /* 0x000fc40003f66270 */
[----:B------:R-:W2:Y:S01]  /*abd0*/  MUFU.TANH R4, R30 ;  /* 0x0000001e00047308 */ /* 0x000ea20000002400 */
[----:B------:R-:W-:Y:S02]  /*abe0*/  FSEL R206, R18, -INF , !P1 ;  /* 0xff80000012ce7808 */ /* 0x000fe40004800000 */
[----:B------:R-:W-:Y:S02]  /*abf0*/  ISETP.GE.AND P1, PT, R216, 0x4, PT ;  /* 0x00000004d800780c */ /* 0x000fe40003f26270 */
[----:B------:R-:W-:Y:S02]  /*ac00*/  FSEL R178, R40, -INF , !P6 ;  /* 0xff80000028b27808 */ /* 0x000fe40007000000 */
[----:B----4-:R-:W-:Y:S02]  /*ac10*/  FSEL R180, R37, -INF , !P5 ;  /* 0xff80000025b47808 */ /* 0x010fe40006800000 */
[-C--:B------:R-:W-:Y:S02]  /*ac20*/  ISETP.GE.AND P6, PT, R2, R9.reuse, PT ;  /* 0x000000090200720c */ /* 0x080fe40003fc6270 */
[----:B------:R-:W-:-:S02]  /*ac30*/  ISETP.GE.AND P5, PT, R0, R9, PT ;  /* 0x000000090000720c */ /* 0x000fc40003fa6270 */
[----:B------:R-:W-:Y:S02]  /*ac40*/  FSEL R214, R26, -INF , !P6 ;  /* 0xff8000001ad67808 */ /* 0x000fe40007000000 */
[----:B------:R-:W-:Y:S02]  /*ac50*/  FSEL R215, R27, -INF , !P5 ;  /* 0xff8000001bd77808 */ /* 0x000fe40006800000 */
[----:B-----5:R-:W-:Y:S02]  /*ac60*/  FSEL R183, R16, -INF , !P3 ;  /* 0xff80000010b77808 */ /* 0x020fe40005800000 */
[----:B------:R-:W-:Y:S02]  /*ac70*/  FSEL R186, R17, -INF , !P2 ;  /* 0xff80000011ba7808 */ /* 0x000fe40005000000 */
[-C--:B------:R-:W-:Y:S02]  /*ac80*/  ISETP.GE.AND P6, PT, R2, R11.reuse, PT ;  /* 0x0000000b0200720c */ /* 0x080fe40003fc6270 */
[----:B------:R-:W-:-:S02]  /*ac90*/  ISETP.GE.AND P5, PT, R0, R11, PT ;  /* 0x0000000b0000720c */ /* 0x000fc40003fa6270 */
[-C--:B------:R-:W-:Y:S02]  /*aca0*/  ISETP.GE.AND P3, PT, R2, R10.reuse, PT ;  /* 0x0000000a0200720c */ /* 0x080fe40003f66270 */
[----:B------:R-:W-:Y:S02]  /*acb0*/  ISETP.GE.AND P2, PT, R0, R10, PT ;  /* 0x0000000a0000720c */ /* 0x000fe40003f46270 */
[----:B---3--:R-:W-:Y:S02]  /*acc0*/  FSEL R208, R6, -INF , !P4 ;  /* 0xff80000006d07808 */ /* 0x008fe40006000000 */
[----:B-1----:R-:W-:Y:S02]  /*acd0*/  FSEL R185, R28, -INF , !P6 ;  /* 0xff8000001cb97808 */ /* 0x002fe40007000000 */
[----:B------:R-:W-:Y:S02]  /*ace0*/  FSEL R187, R5, -INF , !P5 ;  /* 0xff80000005bb7808 */ /* 0x000fe40006800000 */
[----:B--2---:R-:W-:-:S02]  /*acf0*/  FSEL R210, R4, -INF , !P3 ;  /* 0xff80000004d27808 */ /* 0x004fc40005800000 */
[----:B------:R-:W-:Y:S01]  /*ad00*/  FSEL R211, R3, -INF , !P2 ;  /* 0xff80000003d37808 */ /* 0x000fe20005000000 */
        /* <DEDUP_REMOVED lines=11> */
[----:B------:R-:W-:Y:S02]  /*adc0*/  IMAD.SHL.U32 R237, R238, 0x10, RZ ;  /* 0x00000010eeed7824 */ /* 0x000fe400078e00ff */
[----:B------:R-:W-:-:S04]  /*add0*/  IMAD R0, R0, c[0x0][0x19c], R2 ;  /* 0x0000670000007a24 */ /* 0x000fc800078e0202 */
[----:B------:R-:W-:Y:S01]  /*ade0*/  IMAD.IADD R3, R5, 0x1, R0 ;  /* 0x0000000105037824 */ /* 0x000fe200078e0200 */
[----:B--2---:R-:W-:-:S04]  /*adf0*/  LEA R2, P2, R4, R234, 0x6 ;  /* 0x000000ea04027211 */ /* 0x004fc800078430ff */
[-C--:B------:R-:W-:Y:S01]  /*ae00*/  @!P0 IADD3 R0, P5, R237, R2.reuse, RZ ;  /* 0x00000002ed008210 */ /* 0x080fe20007fbe0ff */
[----:B------:R-:W-:Y:S01]  /*ae10*/  IMAD.MOV.U32 R237, RZ, RZ, c[0x0][0x198] ;  /* 0x00006600ffed7624 */ /* 0x000fe200078e00ff */
[----:B---3--:R-:W-:Y:S01]  /*ae20*/  LEA.HI.X R3, R4, R241, R3, 0x6, P2 ;  /* 0x000000f104037211 */ /* 0x008fe200010f3403 */
[----:B------:R-:W-:Y:S01]  /*ae30*/  IMAD.MOV.U32 R240, RZ, RZ, 0x4 ;  /* 0x00000004fff07424 */ /* 0x000fe200078e00ff */
[----:B------:R-:W-:Y:S02]  /*ae40*/  @!P0 LEA R5, P3, R238, R2, 0x5 ;  /* 0x00000002ee058211 */ /* 0x000fe400078628ff */
[----:B------:R-:W-:Y:S02]  /*ae50*/  @!P0 LEA R8, P6, R2, c[0x0][0x168], 0x1 ;  /* 0x00005a0002088a11 */ /* 0x000fe400078c08ff */
[----:B------:R-:W-:Y:S02]  /*ae60*/  SHF.L.U64.HI R240, R237, R240, c[0x0][0x19c] ;  /* 0x00006700edf07619 */ /* 0x000fe400000102f0 */
[----:B------:R-:W-:-:S02]  /*ae70*/  @!P0 LEA R6, P4, R0, c[0x0][0x168], 0x1 ;  /* 0x00005a0000068a11 */ /* 0x000fc400078808ff */
[C---:B------:R-:W-:Y:S01]  /*ae80*/  @!P0 LEA R4, P2, R5.reuse, c[0x0][0x168], 0x1 ;  /* 0x00005a0005048a11 */ /* 0x040fe200078408ff */
        /* <DEDUP_REMOVED lines=31> */
.L_x_921:
[----:B------:R-:W-:Y:S05]  /*b080*/  BSYNC B0 ;  /* 0x0000000000007941 */ /* 0x000fea0003800000 */
.L_x_920:
[----:B------:R-:W0:Y:S02]  /*b090*/  LDGDEPBAR ;  /* 0x00000000000079af */ /* 0x000e240000000000 */
.L_x_919:
[----:B------:R-:W-:Y:S01]  /*b0a0*/  FMNMX.FTZ R0, R172, R46, !PT ;  /* 0x0000002eac007209 */ /* 0x000fe20007810000 */
[----:B------:R-:W-:Y:S03]  /*b0b0*/  LDSM.16.MT88.4 R16, [R189+0x6000] ;  /* 0x00600000bd10783b */ /* 0x000fe60000004200 */
[----:B-1----:R-:W-:Y:S01]  /*b0c0*/  FMNMX.FTZ R2, R49, R0, !PT ;  /* 0x0000000031027209 */ /* 0x002fe20007810000 */
        /* <DEDUP_REMOVED lines=56> */
[----:B------:R-:W1:Y:S03]  /*b450*/  SHFL.BFLY PT, R5, R70, 0x1, 0x1f ;  /* 0x0c201f0046057f89 */ /* 0x000e6600000e0000 */
[----:B------:R-:W-:Y:S01]  /*b460*/  FMNMX.FTZ R2, R162, R2, !PT ;  /* 0x00000002a2027209 */ /* 0x000fe20007810000 */
[----:B------:R-:W3:Y:S03]  /*b470*/  SHFL.BFLY PT, R3, R0, 0x2, 0x1f ;  /* 0x0c401f0000037f89 */ /* 0x000ee600000e0000 */
[----:B------:R-:W-:-:S02]  /*b480*/  FMNMX.FTZ R2, R168, R2, !PT ;  /* 0x00000002a8027209 */ /* 0x000fc40007810000 */
[----:B--2---:R-:W-:Y:S02]  /*b490*/  FMNMX.FTZ R68, R68, R4, !PT ;  /* 0x0000000444447209 */ /* 0x004fe40007810000 */
[----:B------:R-:W-:-:S03]  /*b4a0*/  FMNMX.FTZ R2, R171, R2, !PT ;  /* 0x00000002ab027209 */ /* 0x000fc60007810000 */
[----:B------:R-:W2:Y:S01]  /*b4b0*/  SHFL.BFLY PT, R4, R68, 0x1, 0x1f ;  /* 0x0c201f0044047f89 */ /* 0x000ea200000e0000 */
[----:B------:R-:W-:-:S04]  /*b4c0*/  FMNMX.FTZ R2, R174, R2, !PT ;  /* 0x00000002ae027209 */ /* 0x000fc80007810000 */
[----:B------:R-:W-:-:S04]  /*b4d0*/  FMNMX.FTZ R2, R204, R2, !PT ;  /* 0x00000002cc027209 */ /* 0x000fc80007810000 */
[----:B------:R-:W-:Y:S02]  /*b4e0*/  FMNMX.FTZ R2, R205, R2, !PT ;  /* 0x00000002cd027209 */ /* 0x000fe40007810000 */
[----:B-1----:R-:W-:Y:S02]  /*b4f0*/  FMNMX.FTZ R70, R70, R5, !PT ;  /* 0x0000000546467209 */ /* 0x002fe40007810000 */
[----:B------:R-:W-:Y:S02]  /*b500*/  FMNMX.FTZ R2, R207, R2, !PT ;  /* 0x00000002cf027209 */ /* 0x000fe40007810000 */
[----:B---3--:R-:W-:Y:S01]  /*b510*/  FMNMX.FTZ R3, R0, R3, !PT ;  /* 0x0000000300037209 */ /* 0x008fe20007810000 */
[C---:B------:R-:W-:Y:S01]  /*b520*/  FMUL.FTZ R0, R70.reuse, c[0x0][0x23c] ;  /* 0x00008f0046007a20 */ /* 0x040fe20000410000 */
[----:B------:R-:W-:Y:S02]  /*b530*/  FSETP.NEU.FTZ.AND P3, PT, R70, -INF , PT ;  /* 0xff8000004600780b */ /* 0x000fe40003f7d000 */
[----:B------:R-:W-:Y:S01]  /*b540*/  FMNMX.FTZ R2, R209, R2, !PT ;  /* 0x00000002d1027209 */ /* 0x000fe20007810000 */
[----:B------:R-:W1:Y:S01]  /*b550*/  SHFL.BFLY PT, R5, R3, 0x1, 0x1f ;  /* 0x0c201f0003057f89 */ /* 0x000e6200000e0000 */
[----:B------:R-:W-:-:S02]  /*b560*/  FSEL R0, R0, RZ, P3 ;  /* 0x000000ff00007208 */ /* 0x000fc40001800000 */
[----:B------:R-:W-:Y:S02]  /*b570*/  FMNMX.FTZ R2, R213, R2, !PT ;  /* 0x00000002d5027209 */ /* 0x000fe40007810000 */
[----:B--2---:R-:W-:Y:S01]  /*b580*/  FMNMX.FTZ R68, R68, R4, !PT ;  /* 0x0000000444447209 */ /* 0x004fe20007810000 */
[----:B------:R-:W-:Y:S01]  /*b590*/  FFMA.FTZ R4, R46, c[0x0][0x23c], -R0 ;  /* 0x00008f002e047a23 */ /* 0x000fe20000010800 */
[----:B------:R-:W-:Y:S02]  /*b5a0*/  FMNMX.FTZ R2, R212, R2, !PT ;  /* 0x00000002d4027209 */ /* 0x000fe40007810000 */
[C---:B------:R-:W-:Y:S01]  /*b5b0*/  FSETP.NEU.FTZ.AND P2, PT, R68.reuse, -INF , PT ;  /* 0xff8000004400780b */ /* 0x040fe20003f5d000 */
[----:B------:R2:W-:Y:S01]  /*b5c0*/  MUFU.EX2 R10, R4 ;  /* 0x00000004000a7308 */ /* 0x0005e20000000800 */
[----:B------:R-:W-:-:S05]  /*b5d0*/  FMUL.FTZ R8, R68, c[0x0][0x23c] ;  /* 0x00008f0044087a20 */ /* 0x000fca0000410000 */
[----:B------:R-:W-:Y:S02]  /*b5e0*/  FSEL R8, R8, RZ, P2 ;  /* 0x000000ff08087208 */ /* 0x000fe40001000000 */
[----:B-1----:R-:W-:-:S03]  /*b5f0*/  FMNMX.FTZ R3, R3, R5, !PT ;  /* 0x0000000503037209 */ /* 0x002fc60007810000 */
[--C-:B------:R-:W-:Y:S01]  /*b600*/  FFMA.FTZ R5, R45, c[0x0][0x23c], -R8.reuse ;  /* 0x00008f002d057a23 */ /* 0x100fe20000010808 */
[----:B--2---:R-:W-:Y:S01]  /*b610*/  FMNMX.FTZ R4, R214, R2, !PT ;  /* 0x00000002d6047209 */ /* 0x004fe20007810000 */
[----:B------:R-:W-:Y:S01]  /*b620*/  FFMA.FTZ R2, R44, c[0x0][0x23c], -R8 ;  /* 0x00008f002c027a23 */ /* 0x000fe20000010808 */
[----:B------:R-:W-:Y:S01]  /*b630*/  FSETP.NEU.FTZ.AND P0, PT, R3, -INF , PT ;  /* 0xff8000000300780b */ /* 0x000fe20003f1d000 */
[----:B------:R1:W-:Y:S01]  /*b640*/  MUFU.EX2 R33, R5 ;  /* 0x0000000500217308 */ /* 0x0003e20000000800 */
[----:B------:R-:W-:-:S05]  /*b650*/  FMNMX.FTZ R4, R215, R4, !PT ;  /* 0x00000004d7047209 */ /* 0x000fca0007810000 */
[----:B------:R-:W2:Y:S02]  /*b660*/  SHFL.BFLY PT, R6, R4, 0x2, 0x1f ;  /* 0x0c401f0004067f89 */ /* 0x000ea400000e0000 */
[----:B------:R3:W-:Y:S01]  /*b670*/  MUFU.EX2 R12, R2 ;  /* 0x00000002000c7308 */ /* 0x0007e20000000800 */
[----:B-1----:R-:W-:-:S07]  /*b680*/  FFMA.FTZ R5, R47, c[0x0][0x23c], -R8 ;  /* 0x00008f002f057a23 */ /* 0x002fce0000010808 */
[----:B------:R-:W-:Y:S01]  /*b690*/  MUFU.EX2 R11, R5 ;  /* 0x00000005000b7308 */ /* 0x000fe20000000800 */
[----:B---3--:R-:W-:-:S07]  /*b6a0*/  FFMA.FTZ R2, R15, c[0x0][0x23c], -R8 ;  /* 0x00008f000f027a23 */ /* 0x008fce0000010808 */
[----:B------:R1:W-:Y:S01]  /*b6b0*/  MUFU.EX2 R34, R2 ;  /* 0x0000000200227308 */ /* 0x0003e20000000800 */
[----:B--2---:R-:W-:-:S05]  /*b6c0*/  FMNMX.FTZ R4, R4, R6, !PT ;  /* 0x0000000604047209 */ /* 0x004fca0007810000 */
[----:B------:R-:W2:Y:S01]  /*b6d0*/  SHFL.BFLY PT, R9, R4, 0x1, 0x1f ;  /* 0x0c201f0004097f89 */ /* 0x000ea200000e0000 */
[----:B-1----:R-:W-:-:S05]  /*b6e0*/  FMUL.FTZ R2, R3, c[0x0][0x23c] ;  /* 0x00008f0003027a20 */ /* 0x002fca0000410000 */
[----:B------:R-:W-:-:S05]  /*b6f0*/  FSEL R2, R2, RZ, P0 ;  /* 0x000000ff02027208 */ /* 0x000fca0000000000 */
[--C-:B------:R-:W-:Y:S02]  /*b700*/  FFMA.FTZ R5, R13, c[0x0][0x23c], -R2.reuse ;  /* 0x00008f000d057a23 */ /* 0x100fe40000010802 */
[----:B------:R-:W-:Y:S02]  /*b710*/  FFMA.FTZ R7, R36, c[0x0][0x23c], -R2 ;  /* 0x00008f0024077a23 */ /* 0x000fe40000010802 */
[----:B------:R1:W-:Y:S01]  /*b720*/  MUFU.EX2 R241, R5 ;  /* 0x0000000500f17308 */ /* 0x0003e20000000800 */
[----:B--2---:R-:W-:Y:S01]  /*b730*/  FMNMX.FTZ R69, R4, R9, !PT ;  /* 0x0000000904457209 */ /* 0x004fe20007810000 */
[----:B------:R-:W-:-:S06]  /*b740*/  FFMA.FTZ R4, R49, c[0x0][0x23c], -R0 ;  /* 0x00008f0031047a23 */ /* 0x000fcc0000010800 */
[----:B------:R2:W-:Y:S01]  /*b750*/  MUFU.EX2 R238, R4 ;  /* 0x0000000400ee7308 */ /* 0x0005e20000000800 */
[----:B-1----:R-:W-:-:S07]  /*b760*/  FFMA.FTZ R5, R48, c[0x0][0x23c], -R2 ;  /* 0x00008f0030057a23 */ /* 0x002fce0000010802 */
[----:B------:R-:W-:Y:S01]  /*b770*/  MUFU.EX2 R242, R7 ;  /* 0x0000000700f27308 */ /* 0x000fe20000000800 */
[----:B--2---:R-:W-:-:S07]  /*b780*/  FMUL.FTZ R4, R69, c[0x0][0x23c] ;  /* 0x00008f0045047a20 */ /* 0x004fce0000410000 */
[----:B------:R1:W-:Y:S02]  /*b790*/  MUFU.EX2 R240, R5 ;  /* 0x0000000500f07308 */ /* 0x0003e40000000800 */
[----:B-1----:R-:W-:-:S06]  /*b7a0*/  FFMA.FTZ R5, R14, c[0x0][0x23c], -R2 ;  /* 0x00008f000e057a23 */ /* 0x002fcc0000010802 */
[----:B------:R1:W2:Y:S02]  /*b7b0*/  MUFU.EX2 R32, R5 ;  /* 0x0000000500207308 */ /* 0x0002a40000000800 */
[----:B-1----:R-:W-:Y:S02]  /*b7c0*/  FSEL R5, R68, RZ, P2 ;  /* 0x000000ff44057208 */ /* 0x002fe40001000000 */
[----:B--2---:R-:W-:-:S03]  /*b7d0*/  F2FP.PACK_AB R7, R242, R32 ;  /* 0x00000020f207723e */ /* 0x004fc600000000ff */
[----:B------:R-:W-:Y:S01]  /*b7e0*/  FADD.FTZ R6, R161, -R5 ;  /* 0x80000005a1067221 */ /* 0x000fe20000010000 */
[----:B------:R-:W-:Y:S02]  /*b7f0*/  FSEL R5, R3, RZ, P0 ;  /* 0x000000ff03057208 */ /* 0x000fe40000000000 */
[----:B------:R-:W-:Y:S01]  /*b800*/  FSETP.NEU.FTZ.AND P0, PT, R69, -INF , PT ;  /* 0xff8000004500780b */ /* 0x000fe20003f1d000 */
[----:B------:R-:W-:Y:S01]  /*b810*/  FMUL.FTZ R6, R6, c[0x0][0x23c] ;  /* 0x00008f0006067a20 */ /* 0x000fe20000410000 */
[----:B------:R-:W-:Y:S01]  /*b820*/  MOV R161, R12 ;  /* 0x0000000c00a17202 */ /* 0x000fe20000000f00 */
[----:B------:R-:W-:Y:S01]  /*b830*/  FADD.FTZ R5, R159, -R5 ;  /* 0x800000059f057221 */ /* 0x000fe20000010000 */
[----:B------:R-:W-:Y:S01]  /*b840*/  MOV R159, R10 ;  /* 0x0000000a009f7202 */ /* 0x000fe20000000f00 */
[----:B------:R-:W-:Y:S01]  /*b850*/  FFMA.FTZ R10, R57, c[0x0][0x23c], -R0 ;  /* 0x00008f00390a7a23 */ /* 0x000fe20000010800 */
[----:B------:R-:W-:Y:S01]  /*b860*/  FSEL R9, R4, RZ, P0 ;  /* 0x000000ff04097208 */ /* 0x000fe20000000000 */
[----:B------:R-:W-:Y:S01]  /*b870*/  FMUL.FTZ R5, R5, c[0x0][0x23c] ;  /* 0x00008f0005057a20 */ /* 0x000fe20000410000 */
[----:B------:R1:W2:Y:S01]  /*b880*/  MUFU.EX2 R146, R6 ;  /* 0x0000000600927308 */ /* 0x0002a20000000800 */
[----:B------:R-:W-:-:S02]  /*b890*/  F2FP.PACK_AB R4, R34, R161 ;  /* 0x000000a12204723e */ /* 0x000fc400000000ff */
[----:B------:R-:W-:-:S05]  /*b8a0*/  FFMA.FTZ R12, R58, c[0x0][0x23c], -R9 ;  /* 0x00008f003a0c7a23 */ /* 0x000fca0000010809 */
[----:B------:R3:W-:Y:S08]  /*b8b0*/  MUFU.EX2 R239, R10 ;  /* 0x0000000a00ef7308 */ /* 0x0007f00000000800 */
[----:B------:R4:W5:Y:S01]  /*b8c0*/  MUFU.EX2 R145, R5 ;  /* 0x0000000500917308 */ /* 0x0009620000000800 */
[----:B-1----:R-:W-:Y:S01]  /*b8d0*/  F2FP.PACK_AB R6, R11, R33 ;  /* 0x000000210b06723e */ /* 0x002fe200000000ff */
[----:B--2---:R-:W-:-:S02]  /*b8e0*/  FMUL.FTZ R80, R80, R146 ;  /* 0x0000009250507220 */ /* 0x004fc40000410000 */
[-C--:B------:R-:W-:Y:S02]  /*b8f0*/  FMUL.FTZ R81, R81, R146.reuse ;  /* 0x0000009251517220 */ /* 0x080fe40000410000 */
[-C--:B------:R-:W-:Y:S02]  /*b900*/  FMUL.FTZ R88, R88, R146.reuse ;  /* 0x0000009258587220 */ /* 0x080fe40000410000 */
[----:B---3--:R-:W-:Y:S01]  /*b910*/  FFMA.FTZ R10, R59, c[0x0][0x23c], -R9 ;  /* 0x00008f003b0a7a23 */ /* 0x008fe20000010809 */
[----:B------:R1:W-:Y:S01]  /*b920*/  MUFU.EX2 R236, R12 ;  /* 0x0000000c00ec7308 */ /* 0x0003e20000000800 */
[-C--:B------:R-:W-:Y:S02]  /*b930*/  FMUL.FTZ R89, R89, R146.reuse ;  /* 0x0000009259597220 */ /* 0x080fe40000410000 */
[-C--:B------:R-:W-:Y:S02]  /*b940*/  FMUL.FTZ R100, R100, R146.reuse ;  /* 0x0000009264647220 */ /* 0x080fe40000410000 */
[----:B------:R-:W-:-:S02]  /*b950*/  FMUL.FTZ R101, R101, R146 ;  /* 0x0000009265657220 */ /* 0x000fc40000410000 */
[----:B----4-:R-:W-:Y:S01]  /*b960*/  FFMA.FTZ R5, R56, c[0x0][0x23c], -R0 ;  /* 0x00008f0038057a23 */ /* 0x010fe20000010800 */
[----:B------:R2:W-:Y:S01]  /*b970*/  MUFU.EX2 R235, R10 ;  /* 0x0000000a00eb7308 */ /* 0x0005e20000000800 */
[-C--:B-----5:R-:W-:Y:S02]  /*b980*/  FMUL.FTZ R82, R82, R145.reuse ;  /* 0x0000009152527220 */ /* 0x0a0fe40000410000 */
[-C--:B------:R-:W-:Y:S02]  /*b990*/  FMUL.FTZ R83, R83, R145.reuse ;  /* 0x0000009153537220 */ /* 0x080fe40000410000 */
[-C--:B------:R-:W-:Y:S02]  /*b9a0*/  FMUL.FTZ R90, R90, R145.reuse ;  /* 0x000000915a5a7220 */ /* 0x080fe40000410000 */
[----:B------:R-:W-:Y:S01]  /*b9b0*/  FMUL.FTZ R91, R91, R145 ;  /* 0x000000915b5b7220 */ /* 0x000fe20000410000 */
[----:B------:R3:W-:Y:S01]  /*b9c0*/  MUFU.EX2 R237, R5 ;  /* 0x0000000500ed7308 */ /* 0x0007e20000000800 */
[----:B-1----:R-:W-:-:S02]  /*b9d0*/  FFMA.FTZ R12, R60, c[0x0][0x23c], -R9 ;  /* 0x00008f003c0c7a23 */ /* 0x002fc40000010809 */
[-C--:B------:R-:W-:Y:S02]  /*b9e0*/  FMUL.FTZ R102, R102, R145.reuse ;  /* 0x0000009166667220 */ /* 0x080fe40000410000 */
[-C--:B------:R-:W-:Y:S02]  /*b9f0*/  FMUL.FTZ R103, R103, R145.reuse ;  /* 0x0000009167677220 */ /* 0x080fe40000410000 */
[-C--:B------:R-:W-:Y:S01]  /*ba00*/  FMUL.FTZ R104, R104, R146.reuse ;  /* 0x0000009268687220 */ /* 0x080fe20000410000 */
[----:B--2---:R-:W-:Y:S01]  /*ba10*/  FSEL R10, R69, RZ, P0 ;  /* 0x000000ff450a7208 */ /* 0x004fe20000000000 */
[----:B------:R-:W-:Y:S01]  /*ba20*/  MUFU.EX2 R234, R12 ;  /* 0x0000000c00ea7308 */ /* 0x000fe20000000800 */
[----:B------:R-:W-:Y:S02]  /*ba30*/  FMUL.FTZ R105, R105, R146 ;  /* 0x0000009269697220 */ /* 0x000fe40000410000 */
[----:B------:R-:W-:Y:S02]  /*ba40*/  FMUL.FTZ R106, R106, R145 ;  /* 0x000000916a6a7220 */ /* 0x000fe40000410000 */
[----:B------:R-:W-:Y:S01]  /*ba50*/  FADD.FTZ R10, R166, -R10 ;  /* 0x8000000aa60a7221 */ /* 0x000fe20000010000 */
[----:B---3--:R-:W-:Y:S01]  /*ba60*/  F2FP.PACK_AB R5, R240, R241 ;  /* 0x000000f1f005723e */ /* 0x008fe200000000ff */
[----:B------:R-:W-:-:S02]  /*ba70*/  FMUL.FTZ R107, R107, R145 ;  /* 0x000000916b6b7220 */ /* 0x000fc40000410000 */
[----:B------:R-:W-:Y:S02]  /*ba80*/  FMUL.FTZ R10, R10, c[0x0][0x23c] ;  /* 0x00008f000a0a7a20 */ /* 0x000fe40000410000 */
[-C--:B------:R-:W-:Y:S02]  /*ba90*/  FMUL.FTZ R116, R116, R146.reuse ;  /* 0x0000009274747220 */ /* 0x080fe40000410000 */
[----:B------:R1:W2:Y:S01]  /*baa0*/  MUFU.EX2 R71, R10 ;  /* 0x0000000a00477308 */ /* 0x0002a20000000800 */
[----:B------:R-:W-:Y:S01]  /*bab0*/  HMMA.16816.F32 R76, R4, R16, R80 ;  /* 0x00000010044c723c */ /* 0x000fe20000001850 */
[----:B------:R-:W-:Y:S02]  /*bac0*/  FMUL.FTZ R117, R117, R146 ;  /* 0x0000009275757220 */ /* 0x000fe40000410000 */
[-C--:B------:R-:W-:Y:S02]  /*bad0*/  FMUL.FTZ R118, R118, R145.reuse ;  /* 0x0000009176767220 */ /* 0x080fe40000410000 */
[----:B------:R-:W-:-:S02]  /*bae0*/  FMUL.FTZ R119, R119, R145 ;  /* 0x0000009177777220 */ /* 0x000fc40000410000 */
[----:B------:R-:W-:Y:S01]  /*baf0*/  MOV R80, R11 ;  /* 0x0000000b00507202 */ /* 0x000fe20000000f00 */
[-C--:B------:R-:W-:Y:S01]  /*bb00*/  FMUL.FTZ R120, R120, R146.reuse ;  /* 0x0000009278787220 */ /* 0x080fe20000410000 */
[----:B------:R-:W-:Y:S01]  /*bb10*/  FSEL R11, R70, RZ, P3 ;  /* 0x000000ff460b7208 */ /* 0x000fe20001800000 */
[----:B------:R-:W-:Y:S01]  /*bb20*/  FMUL.FTZ R121, R121, R146 ;  /* 0x0000009279797220 */ /* 0x000fe20000410000 */
[C---:B------:R-:W-:Y:S01]  /*bb30*/  HMMA.16816.F32 R72, R4.reuse, R18, R88 ;  /* 0x000000120448723c */ /* 0x040fe20000001858 */
[----:B------:R-:W-:Y:S01]  /*bb40*/  FMUL.FTZ R122, R122, R145 ;  /* 0x000000917a7a7220 */ /* 0x000fe20000410000 */
[----:B------:R-:W-:Y:S01]  /*bb50*/  MOV R83, R34 ;  /* 0x0000002200537202 */ /* 0x000fe20000000f00 */
[----:B------:R-:W-:Y:S01]  /*bb60*/  FADD.FTZ R13, R172, -R11 ;  /* 0x8000000bac0d7221 */ /* 0x000fe20000010000 */
[----:B------:R-:W-:Y:S01]  /*bb70*/  MOV R82, R33 ;  /* 0x0000002100527202 */ /* 0x000fe20000000f00 */
[----:B-1----:R-:W-:Y:S01]  /*bb80*/  FFMA.FTZ R10, R152, c[0x0][0x23c], -R0 ;  /* 0x00008f00980a7a23 */ /* 0x002fe20000010800 */
[----:B------:R-:W-:Y:S01]  /*bb90*/  MOV R81, R32 ;  /* 0x0000002000517202 */ /* 0x000fe20000000f00 */
[----:B------:R-:W-:Y:S01]  /*bba0*/  FFMA.FTZ R11, R61, c[0x0][0x23c], -R9 ;  /* 0x00008f003d0b7a23 */ /* 0x000fe20000010809 */
[----:B------:R-:W-:Y:S01]  /*bbb0*/  HMMA.16816.F32 R64, R4, R20, R100 ;  /* 0x000000140440723c */ /* 0x000fe20000001864 */
[----:B------:R1:W-:Y:S01]  /*bbc0*/  MUFU.EX2 R231, R10 ;  /* 0x0000000a00e77308 */ /* 0x0003e20000000800 */
[----:B------:R-:W-:-:S02]  /*bbd0*/  FMUL.FTZ R13, R13, c[0x0][0x23c] ;  /* 0x00008f000d0d7a20 */ /* 0x000fc40000410000 */
[-C--:B------:R-:W-:Y:S02]  /*bbe0*/  FMUL.FTZ R123, R123, R145.reuse ;  /* 0x000000917b7b7220 */ /* 0x080fe40000410000 */
[-C--:B------:R-:W-:Y:S02]  /*bbf0*/  FMUL.FTZ R132, R132, R146.reuse ;  /* 0x0000009284847220 */ /* 0x080fe40000410000 */
[-C--:B------:R-:W-:Y:S01]  /*bc00*/  FMUL.FTZ R133, R133, R146.reuse ;  /* 0x0000009285857220 */ /* 0x080fe20000410000 */
[----:B------:R-:W-:Y:S01]  /*bc10*/  MUFU.EX2 R233, R11 ;  /* 0x0000000b00e97308 */ /* 0x000fe20000000800 */
[-C--:B------:R-:W-:Y:S01]  /*bc20*/  FMUL.FTZ R134, R134, R145.reuse ;  /* 0x0000009186867220 */ /* 0x080fe20000410000 */
[----:B------:R-:W-:Y:S01]  /*bc30*/  HMMA.16816.F32 R60, R4, R22, R104 ;  /* 0x00000016043c723c */ /* 0x000fe20000001868 */
[----:B------:R-:W-:Y:S02]  /*bc40*/  FMUL.FTZ R135, R135, R145 ;  /* 0x0000009187877220 */ /* 0x000fe40000410000 */
[----:B------:R-:W-:-:S02]  /*bc50*/  FMUL.FTZ R136, R136, R146 ;  /* 0x0000009288887220 */ /* 0x000fc40000410000 */
[----:B------:R-:W-:Y:S01]  /*bc60*/  FMUL.FTZ R137, R137, R146 ;  /* 0x0000009289897220 */ /* 0x000fe20000410000 */
[----:B------:R3:W4:Y:S01]  /*bc70*/  MUFU.EX2 R144, R13 ;  /* 0x0000000d00907308 */ /* 0x0007220000000800 */
[----:B-1----:R-:W-:Y:S01]  /*bc80*/  FFMA.FTZ R10, R149, c[0x0][0x23c], -R8 ;  /* 0x00008f00950a7a23 */ /* 0x002fe20000010808 */
[C---:B------:R-:W-:Y:S01]  /*bc90*/  HMMA.16816.F32 R56, R4.reuse, R24, R116 ;  /* 0x000000180438723c */ /* 0x040fe20000001874 */
[-C--:B------:R-:W-:Y:S02]  /*bca0*/  FMUL.FTZ R138, R138, R145.reuse ;  /* 0x000000918a8a7220 */ /* 0x080fe40000410000 */
[----:B------:R-:W-:Y:S02]  /*bcb0*/  FMUL.FTZ R139, R139, R145 ;  /* 0x000000918b8b7220 */ /* 0x000fe40000410000 */
[-C--:B--2---:R-:W-:Y:S01]  /*bcc0*/  FMUL.FTZ R86, R86, R71.reuse ;  /* 0x0000004756567220 */ /* 0x084fe20000410000 */
[----:B------:R1:W-:Y:S01]  /*bcd0*/  MUFU.EX2 R229, R10 ;  /* 0x0000000a00e57308 */ /* 0x0003e20000000800 */
[-C--:B------:R-:W-:Y:S01]  /*bce0*/  FMUL.FTZ R87, R87, R71.reuse ;  /* 0x0000004757577220 */ /* 0x080fe20000410000 */
[----:B------:R-:W-:Y:S01]  /*bcf0*/  HMMA.16816.F32 R52, R4, R26, R120 ;  /* 0x0000001a0434723c */ /* 0x000fe20000001878 */
[----:B------:R-:W-:-:S02]  /*bd00*/  FMUL.FTZ R94, R94, R71 ;  /* 0x000000475e5e7220 */ /* 0x000fc40000410000 */
[-C--:B------:R-:W-:Y:S02]  /*bd10*/  FMUL.FTZ R95, R95, R71.reuse ;  /* 0x000000475f5f7220 */ /* 0x080fe40000410000 */
[----:B------:R-:W-:Y:S01]  /*bd20*/  FMUL.FTZ R98, R98, R71 ;  /* 0x0000004762627220 */ /* 0x000fe20000410000 */
[----:B---3--:R-:W-:Y:S01]  /*bd30*/  LDSM.16.MT88.4 R12, [R191+0x6800] ;  /* 0x00680000bf0c783b */ /* 0x008fe20000004200 */
[-C--:B----4-:R-:W-:Y:S01]  /*bd40*/  FMUL.FTZ R84, R84, R144.reuse ;  /* 0x0000009054547220 */ /* 0x090fe20000410000 */
[----:B------:R-:W-:Y:S01]  /*bd50*/  HMMA.16816.F32 R48, R4, R28, R132 ;  /* 0x0000001c0430723c */ /* 0x000fe20000001884 */
[-C--:B------:R-:W-:Y:S02]  /*bd60*/  FMUL.FTZ R85, R85, R144.reuse ;  /* 0x0000009055557220 */ /* 0x080fe40000410000 */
[-C--:B------:R-:W-:Y:S02]  /*bd70*/  FMUL.FTZ R92, R92, R144.reuse ;  /* 0x000000905c5c7220 */ /* 0x080fe40000410000 */
[----:B------:R-:W-:-:S02]  /*bd80*/  FMUL.FTZ R93, R93, R144 ;  /* 0x000000905d5d7220 */ /* 0x000fc40000410000 */
[----:B-1----:R-:W-:Y:S01]  /*bd90*/  FFMA.FTZ R10, R150, c[0x0][0x23c], -R8 ;  /* 0x00008f00960a7a23 */ /* 0x002fe20000010808 */
[----:B------:R-:W-:Y:S01]  /*bda0*/  HMMA.16816.F32 R40, R4, R30, R136 ;  /* 0x0000001e0428723c */ /* 0x000fe20000001888 */
[-C--:B------:R-:W-:Y:S02]  /*bdb0*/  FMUL.FTZ R96, R96, R144.reuse ;  /* 0x0000009060607220 */ /* 0x080fe40000410000 */
[----:B------:R1:W-:Y:S01]  /*bdc0*/  MUFU.EX2 R228, R10 ;  /* 0x0000000a00e47308 */ /* 0x0003e20000000800 */
[-C--:B------:R-:W-:Y:S02]  /*bdd0*/  FMUL.FTZ R97, R97, R144.reuse ;  /* 0x0000009061617220 */ /* 0x080fe40000410000 */
[----:B------:R-:W-:Y:S01]  /*bde0*/  FMUL.FTZ R99, R99, R71 ;  /* 0x0000004763637220 */ /* 0x000fe20000410000 */
[----:B------:R-:W-:Y:S01]  /*bdf0*/  F2FP.PACK_AB R4, R238, R159 ;  /* 0x0000009fee04723e */ /* 0x000fe200000000ff */
        /* <DEDUP_REMOVED lines=8> */
[-C--:B------:R-:W-:Y:S02]  /*be80*/  FMUL.FTZ R113, R113, R144.reuse ;  /* 0x0000009071717220 */ /* 0x080fe40000410000 */
[----:B-1----:R-:W-:Y:S01]  /*be90*/  FFMA.FTZ R10, R153, c[0x0][0x23c], -R2 ;  /* 0x00008f00990a7a23 */ /* 0x002fe20000010802 */
[----:B------:R-:W-:Y:S01]  /*bea0*/  HMMA.16816.F32 R44, R4, R16, R84 ;  /* 0x00000010042c723c */ /* 0x000fe20000001854 */
[-C--:B------:R-:W-:Y:S02]  /*beb0*/  FMUL.FTZ R114, R114, R71.reuse ;  /* 0x0000004772727220 */ /* 0x080fe40000410000 */
[----:B------:R1:W-:Y:S01]  /*bec0*/  MUFU.EX2 R225, R10 ;  /* 0x0000000a00e17308 */ /* 0x0003e20000000800 */
[----:B------:R-:W-:Y:S02]  /*bed0*/  FMUL.FTZ R115, R115, R71 ;  /* 0x0000004773737220 */ /* 0x000fe40000410000 */
[----:B------:R-:W-:-:S02]  /*bee0*/  FMUL.FTZ R124, R124, R144 ;  /* 0x000000907c7c7220 */ /* 0x000fc40000410000 */
[-C--:B------:R-:W-:Y:S01]  /*bef0*/  FMUL.FTZ R125, R125, R144.reuse ;  /* 0x000000907d7d7220 */ /* 0x080fe20000410000 */
[C---:B------:R-:W-:Y:S01]  /*bf00*/  HMMA.16816.F32 R36, R4.reuse, R18, R92 ;  /* 0x000000120424723c */ /* 0x040fe2000000185c */
[-C--:B------:R-:W-:Y:S01]  /*bf10*/  FMUL.FTZ R126, R126, R71.reuse ;  /* 0x000000477e7e7220 */ /* 0x080fe20000410000 */
[----:B------:R-:W-:Y:S01]  /*bf20*/  LDSM.16.MT88.4 R16, [R192+0x6800] ;  /* 0x00680000c010783b */ /* 0x000fe20000004200 */
[----:B------:R-:W-:Y:S02]  /*bf30*/  FMUL.FTZ R127, R127, R71 ;  /* 0x000000477f7f7220 */ /* 0x000fe40000410000 */
[----:B------:R-:W-:Y:S01]  /*bf40*/  FFMA.FTZ R11, R148, c[0x0][0x23c], -R8 ;  /* 0x00008f00940b7a23 */ /* 0x000fe20000010808 */
[----:B------:R-:W-:Y:S01]  /*bf50*/  LDSM.16.MT88.4 R92, [R189+0x7800] ;  /* 0x00780000bd5c783b */ /* 0x000fe20000004200 */
[----:B------:R-:W-:Y:S01]  /*bf60*/  FMUL.FTZ R128, R128, R144 ;  /* 0x0000009080807220 */ /* 0x000fe20000410000 */
[----:B------:R-:W-:Y:S01]  /*bf70*/  HMMA.16816.F32 R32, R4, R20, R96 ;  /* 0x000000140420723c */ /* 0x000fe20000001860 */
[----:B------:R2:W3:Y:S01]  /*bf80*/  MUFU.EX2 R232, R11 ;  /* 0x0000000b00e87308 */ /* 0x0004e20000000800 */
[----:B-1----:R-:W-:-:S02]  /*bf90*/  FFMA.FTZ R10, R154, c[0x0][0x23c], -R2 ;  /* 0x00008f009a0a7a23 */ /* 0x002fc40000010802 */
[-C--:B------:R-:W-:Y:S02]  /*bfa0*/  FMUL.FTZ R129, R129, R144.reuse ;  /* 0x0000009081817220 */ /* 0x080fe40000410000 */
[-C--:B------:R-:W-:Y:S02]  /*bfb0*/  FMUL.FTZ R130, R130, R71.reuse ;  /* 0x0000004782827220 */ /* 0x080fe40000410000 */
[C---:B------:R-:W-:Y:S01]  /*bfc0*/  HMMA.16816.F32 R108, R4.reuse, R22, R108 ;  /* 0x00000016046c723c */ /* 0x040fe2000000186c */
[----:B------:R1:W-:Y:S01]  /*bfd0*/  MUFU.EX2 R226, R10 ;  /* 0x0000000a00e27308 */ /* 0x0003e20000000800 */
[----:B------:R-:W-:Y:S01]  /*bfe0*/  LDSM.16.MT88.4 R20, [R190+0x6800] ;  /* 0x00680000be14783b */ /* 0x000fe20000004200 */
[----:B------:R-:W-:Y:S02]  /*bff0*/  FMUL.FTZ R131, R131, R71 ;  /* 0x0000004783837220 */ /* 0x000fe40000410000 */
[-C--:B------:R-:W-:Y:S02]  /*c000*/  FMUL.FTZ R140, R140, R144.reuse ;  /* 0x000000908c8c7220 */ /* 0x080fe40000410000 */
[----:B------:R-:W-:Y:S01]  /*c010*/  FMUL.FTZ R141, R141, R144 ;  /* 0x000000908d8d7220 */ /* 0x000fe20000410000 */
[----:B------:R-:W-:Y:S01]  /*c020*/  HMMA.16816.F32 R112, R4, R24, R112 ;  /* 0x000000180470723c */ /* 0x000fe20000001870 */
[----:B--2---:R-:W-:-:S02]  /*c030*/  FFMA.FTZ R11, R147, c[0x0][0x23c], -R8 ;  /* 0x00008f00930b7a23 */ /* 0x004fc40000010808 */
[-C--:B------:R-:W-:Y:S02]  /*c040*/  FMUL.FTZ R142, R142, R71.reuse ;  /* 0x000000478e8e7220 */ /* 0x080fe40000410000 */
[----:B------:R2:W4:Y:S01]  /*c050*/  MUFU.EX2 R230, R11 ;  /* 0x0000000b00e67308 */ /* 0x0005220000000800 */
[----:B------:R-:W-:Y:S02]  /*c060*/  FMUL.FTZ R143, R143, R71 ;  /* 0x000000478f8f7220 */ /* 0x000fe40000410000 */
[C---:B------:R-:W-:Y:S01]  /*c070*/  HMMA.16816.F32 R124, R4.reuse, R26, R124 ;  /* 0x0000001a047c723c */ /* 0x040fe2000000187c */
[--C-:B-1----:R-:W-:Y:S01]  /*c080*/  FFMA.FTZ R10, R155, c[0x0][0x23c], -R2.reuse ;  /* 0x00008f009b0a7a23 */ /* 0x102fe20000010802 */
[----:B------:R-:W1:Y:S03]  /*c090*/  LDSM.16.MT88.4 R24, [R189+0x6800] ;  /* 0x00680000bd18783b */ /* 0x000e660000004200 */
[----:B------:R5:W3:Y:S03]  /*c0a0*/  MUFU.EX2 R224, R10 ;  /* 0x0000000a00e07308 */ /* 0x000ae60000000800 */
[----:B------:R-:W-:Y:S01]  /*c0b0*/  HMMA.16816.F32 R128, R4, R28, R128 ;  /* 0x0000001c0480723c */ /* 0x000fe20000001880 */
[----:B--2---:R-:W-:-:S07]  /*c0c0*/  FFMA.FTZ R11, R151, c[0x0][0x23c], -R2 ;  /* 0x00008f00970b7a23 */ /* 0x004fce0000010802 */
[----:B------:R-:W-:Y:S01]  /*c0d0*/  HMMA.16816.F32 R140, R4, R30, R140 ;  /* 0x0000001e048c723c */ /* 0x000fe2000000188c */
[----:B------:R2:W2:Y:S01]  /*c0e0*/  MUFU.EX2 R227, R11 ;  /* 0x0000000b00e37308 */ /* 0x0004a20000000800 */
[----:B-----5:R-:W-:-:S05]  /*c0f0*/  FFMA.FTZ R10, R158, c[0x0][0x23c], -R0 ;  /* 0x00008f009e0a7a23 */ /* 0x020fca0000010800 */
[----:B---3--:R-:W-:Y:S02]  /*c100*/  F2FP.PACK_AB R4, R229, R232 ;  /* 0x000000e8e504723e */ /* 0x008fe400000000ff */
[----:B------:R3:W-:Y:S01]  /*c110*/  MUFU.EX2 R222, R10 ;  /* 0x0000000a00de7308 */ /* 0x0007e20000000800 */
[----:B----4-:R-:W-:Y:S02]  /*c120*/  F2FP.PACK_AB R6, R228, R230 ;  /* 0x000000e6e406723e */ /* 0x010fe400000000ff */
[----:B------:R-:W-:Y:S01]  /*c130*/  F2FP.PACK_AB R7, R224, R226 ;  /* 0x000000e2e007723e */ /* 0x000fe200000000ff */
[----:B--2---:R-:W-:Y:S01]  /*c140*/  FFMA.FTZ R11, R157, c[0x0][0x23c], -R0 ;  /* 0x00008f009d0b7a23 */ /* 0x004fe20000010800 */
[----:B------:R-:W-:-:S03]  /*c150*/  F2FP.PACK_AB R5, R225, R227 ;  /* 0x000000e3e105723e */ /* 0x000fc600000000ff */
[----:B------:R-:W2:Y:S01]  /*c160*/  MUFU.EX2 R223, R11 ;  /* 0x0000000b00df7308 */ /* 0x000ea20000000800 */
[----:B---3--:R-:W-:-:S03]  /*c170*/  FFMA.FTZ R10, R165, c[0x0][0x23c], -R0 ;  /* 0x00008f00a50a7a23 */ /* 0x008fc60000010800 */
[C---:B-1----:R-:W-:Y:S04]  /*c180*/  HMMA.16816.F32 R76, R4.reuse, R24, R76 ;  /* 0x00000018044c723c */ /* 0x042fe8000000184c */
[----:B------:R1:W3:Y:S04]  /*c190*/  MUFU.EX2 R221, R10 ;  /* 0x0000000a00dd7308 */ /* 0x0002e80000000800 */
[C---:B------:R-:W-:Y:S08]  /*c1a0*/  HMMA.16816.F32 R72, R4.reuse, R26, R72 ;  /* 0x0000001a0448723c */ /* 0x040ff00000001848 */
[----:B------:R-:W-:Y:S01]  /*c1b0*/  HMMA.16816.F32 R64, R4, R16, R64 ;  /* 0x000000100440723c */ /* 0x000fe20000001840 */
[----:B-1----:R-:W-:-:S04]  /*c1c0*/  FFMA.FTZ R10, R156, c[0x0][0x23c], -R0 ;  /* 0x00008f009c0a7a23 */ /* 0x002fc80000010800 */
[----:B------:R1:W-:Y:S03]  /*c1d0*/  MUFU.EX2 R220, R10 ;  /* 0x0000000a00dc7308 */ /* 0x0003e60000000800 */
        /* <DEDUP_REMOVED lines=9> */
[----:B--2---:R-:W-:Y:S02]  /*c270*/  F2FP.PACK_AB R4, R223, R231 ;  /* 0x000000e7df04723e */ /* 0x004fe400000000ff */
[----:B---3--:R-:W-:Y:S01]  /*c280*/  F2FP.PACK_AB R6, R221, R222 ;  /* 0x000000dedd06723e */ /* 0x008fe200000000ff */
[----:B-1----:R-:W-:Y:S01]  /*c290*/  FFMA.FTZ R10, R171, c[0x0][0x23c], -R9 ;  /* 0x00008f00ab0a7a23 */ /* 0x002fe20000010809 */
[----:B----4-:R-:W-:-:S03]  /*c2a0*/  F2FP.PACK_AB R5, R218, R219 ;  /* 0x000000dbda05723e */ /* 0x010fc600000000ff */
        /* <DEDUP_REMOVED lines=26> */
[----:B----4-:R-:W-:Y:S02]  /*c450*/  F2FP.PACK_AB R4, R168, R169 ;  /* 0x000000a9a804723e */ /* 0x010fe400000000ff */
[----:B------:R-:W-:Y:S01]  /*c460*/  MOV R167, R80 ;  /* 0x0000005000a77202 */ /* 0x000fe20000000f00 */
        /* <DEDUP_REMOVED lines=12> */
[----:B------:R-:W-:Y:S02]  /*c530*/  MOV R175, R161 ;  /* 0x000000a100af7202 */ /* 0x000fe40000000f00 */
[----:B----4-:R-:W-:-:S03]  /*c540*/  F2FP.PACK_AB R5, R163, R164 ;  /* 0x000000a4a305723e */ /* 0x010fc600000000ff */
[----:B------:R1:W-:Y:S02]  /*c550*/  MUFU.EX2 R161, R10 ;  /* 0x0000000a00a17308 */ /* 0x0003e40000000800 */
[----:B-1----:R-:W-:Y:S01]  /*c560*/  FFMA.FTZ R10, R177, c[0x0][0x23c], -R2 ;  /* 0x00008f00b10a7a23 */ /* 0x002fe20000010802 */
[----:B------:R-:W-:-:S05]  /*c570*/  MOV R177, R159 ;  /* 0x0000009f00b17202 */ /* 0x000fca0000000f00 */
[----:B------:R1:W4:Y:S02]  /*c580*/  MUFU.EX2 R162, R10 ;  /* 0x0000000a00a27308 */ /* 0x0003240000000800 */
[----:B-1----:R-:W-:Y:S01]  /*c590*/  FFMA.FTZ R10, R182, c[0x0][0x23c], -R0 ;  /* 0x00008f00b60a7a23 */ /* 0x002fe20000010800 */
[----:B----4-:R-:W-:-:S05]  /*c5a0*/  F2FP.PACK_AB R7, R162, R161 ;  /* 0x000000a1a207723e */ /* 0x010fca00000000ff */
[----:B------:R1:W4:Y:S02]  /*c5b0*/  MUFU.EX2 R160, R10 ;  /* 0x0000000a00a07308 */ /* 0x0003240000000800 */
[C---:B--2---:R-:W-:Y:S08]  /*c5c0*/  HMMA.16816.F32 R76, R4.reuse, R24, R76 ;  /* 0x00000018044c723c */ /* 0x044ff0000000184c */
[----:B------:R-:W-:Y:S01]  /*c5d0*/  HMMA.16816.F32 R72, R4, R26, R72 ;  /* 0x0000001a0448723c */ /* 0x000fe20000001848 */
[----:B-1----:R-:W-:-:S04]  /*c5e0*/  FFMA.FTZ R10, R178, c[0x0][0x23c], -R0 ;  /* 0x00008f00b20a7a23 */ /* 0x002fc80000010800 */
[----:B------:R1:W-:Y:S03]  /*c5f0*/  MUFU.EX2 R159, R10 ;  /* 0x0000000a009f7308 */ /* 0x0003e60000000800 */
[C---:B---3--:R-:W-:Y:S08]  /*c600*/  HMMA.16816.F32 R64, R4.reuse, R20, R64 ;  /* 0x000000140440723c */ /* 0x048ff00000001840 */
[----:B------:R-:W-:Y:S01]  /*c610*/  HMMA.16816.F32 R60, R4, R22, R60 ;  /* 0x00000016043c723c */ /* 0x000fe2000000183c */
[----:B-1----:R-:W-:-:S07]  /*c620*/  FFMA.FTZ R10, R180, c[0x0][0x23c], -R0 ;  /* 0x00008f00b40a7a23 */ /* 0x002fce0000010800 */
[C---:B------:R-:W-:Y:S01]  /*c630*/  HMMA.16816.F32 R56, R4.reuse, R16, R56 ;  /* 0x000000100438723c */ /* 0x040fe20000001838 */
[----:B------:R1:W-:Y:S07]  /*c640*/  MUFU.EX2 R158, R10 ;  /* 0x0000000a009e7308 */ /* 0x0003ee0000000800 */
[C---:B------:R-:W-:Y:S08]  /*c650*/  HMMA.16816.F32 R52, R4.reuse, R18, R52 ;  /* 0x000000120434723c */ /* 0x040ff00000001834 */
[----:B-----5:R-:W-:Y:S01]  /*c660*/  HMMA.16816.F32 R48, R4, R12, R48 ;  /* 0x0000000c0430723c */ /* 0x020fe20000001830 */
[----:B-1----:R-:W-:-:S02]  /*c670*/  FFMA.FTZ R10, R181, c[0x0][0x23c], -R0 ;  /* 0x00008f00b50a7a23 */ /* 0x002fc40000010800 */
[----:B------:R-:W-:Y:S02]  /*c680*/  FFMA.FTZ R0, R184, c[0x0][0x23c], -R0 ;  /* 0x00008f00b8007a23 */ /* 0x000fe40000010800 */
[----:B------:R1:W-:Y:S03]  /*c690*/  MUFU.EX2 R157, R10 ;  /* 0x0000000a009d7308 */ /* 0x0003e60000000800 */
[----:B------:R-:W-:Y:S05]  /*c6a0*/  HMMA.16816.F32 R40, R4, R14, R40 ;  /* 0x0000000e0428723c */ /* 0x000fea0000001828 */
[----:B------:R2:W-:Y:S02]  /*c6b0*/  MUFU.EX2 R156, R0 ;  /* 0x00000000009c7308 */ /* 0x0005e40000000800 */
[----:B------:R-:W-:-:S02]  /*c6c0*/  F2FP.PACK_AB R4, R174, R220 ;  /* 0x000000dcae04723e */ /* 0x000fc400000000ff */
[----:B----4-:R-:W-:Y:S01]  /*c6d0*/  F2FP.PACK_AB R6, R160, R171 ;  /* 0x000000aba006723e */ /* 0x010fe200000000ff */
[----:B-1----:R-:W-:Y:S01]  /*c6e0*/  FFMA.FTZ R10, R204, c[0x0][0x23c], -R9 ;  /* 0x00008f00cc0a7a23 */ /* 0x002fe20000010809 */
[----:B------:R-:W-:-:S03]  /*c6f0*/  @P1 IADD3 R204, R216, -0x4, RZ ;  /* 0xfffffffcd8cc1810 */ /* 0x000fc60007ffe0ff */
        /* <DEDUP_REMOVED lines=17> */
[----:B-1----:R-:W-:-:S07]  /*c810*/  F2FP.PACK_AB R7, R152, R153 ;  /* 0x000000999807723e */ /* 0x002fce00000000ff */
        /* <DEDUP_REMOVED lines=17> */
[----:B------:R-:W3:Y:S01]  /*c930*/  MUFU.EX2 R25, R2 ;  /* 0x0000000200197308 */ /* 0x000ee20000000800 */
[----:B------:R-:W4:Y:S02]  /*c940*/  LDSM.16.MT88.4 R16, [R191+0x7800] ;  /* 0x00780000bf10783b */ /* 0x000f240000004200 */
[----:B------:R-:W-:Y:S01]  /*c950*/  HMMA.16816.F32 R12, R4, R14, R140 ;  /* 0x0000000e040c723c */ /* 0x000fe2000000188c */
[----:B-1----:R-:W-:-:S06]  /*c960*/  FFMA.FTZ R0, R213, c[0x0][0x23c], -R9 ;  /* 0x00008f00d5007a23 */ /* 0x002fcc0000010809 */
[----:B------:R-:W-:Y:S01]  /*c970*/  FFMA.FTZ R5, R243, R144, R177 ;  /* 0x00000090f3057223 */ /* 0x000fe200000100b1 */
[----:B------:R-:W-:Y:S01]  /*c980*/  F2FP.PACK_AB R140, R158, R159 ;  /* 0x0000009f9e8c723e */ /* 0x000fe200000000ff */
[----:B------:R1:W-:Y:S01]  /*c990*/  MUFU.EX2 R24, R0 ;  /* 0x0000000000187308 */ /* 0x0003e20000000800 */
[----:B------:R-:W-:Y:S01]  /*c9a0*/  FFMA.FTZ R4, R244, R71, R236 ;  /* 0x00000047f4047223 */ /* 0x000fe200000100ec */
[----:B------:R-:W-:Y:S01]  /*c9b0*/  F2FP.PACK_AB R142, R156, R157 ;  /* 0x0000009d9c8e723e */ /* 0x000fe200000000ff */
[----:B------:R-:W-:Y:S01]  /*c9c0*/  FADD.FTZ R5, R238, R5 ;  /* 0x00000005ee057221 */ /* 0x000fe20000010000 */
[----:B---3--:R-:W-:Y:S01]  /*c9d0*/  F2FP.PACK_AB R139, R25, R26 ;  /* 0x0000001a198b723e */ /* 0x008fe200000000ff */
[----:B------:R-:W-:Y:S02]  /*c9e0*/  FFMA.FTZ R2, R245, R146, R175 ;  /* 0x00000092f5027223 */ /* 0x000fe400000100af */
[----:B------:R-:W-:Y:S02]  /*c9f0*/  FADD.FTZ R7, R235, R4 ;  /* 0x00000004eb077221 */ /* 0x000fe40000010000 */
[----:B------:R-:W-:-:S02]  /*ca00*/  FADD.FTZ R4, R176, R2 ;  /* 0x00000002b0047221 */ /* 0x000fc40000010000 */
[----:B------:R-:W-:Y:S01]  /*ca10*/  FADD.FTZ R2, R234, R7 ;  /* 0x00000007ea027221 */ /* 0x000fe20000010000 */
[C---:B------:R-:W-:Y:S03]  /*ca20*/  HMMA.16816.F32 R80, R136.reuse, R92, R76 ;  /* 0x0000005c8850723c */ /* 0x040fe6000000184c */
[----:B------:R-:W-:Y:S02]  /*ca30*/  FADD.FTZ R2, R233, R2 ;  /* 0x00000002e9027221 */ /* 0x000fe40000010000 */
[----:B-1----:R-:W-:Y:S02]  /*ca40*/  FFMA.FTZ R0, R212, c[0x0][0x23c], -R9 ;  /* 0x00008f00d4007a23 */ /* 0x002fe40000010809 */
[----:B------:R-:W-:Y:S01]  /*ca50*/  FADD.FTZ R2, R219, R2 ;  /* 0x00000002db027221 */ /* 0x000fe20000010000 */
[----:B------:R-:W-:Y:S01]  /*ca60*/  HMMA.16816.F32 R88, R136, R94, R72 ;  /* 0x0000005e8858723c */ /* 0x000fe20000001848 */
[----:B------:R1:W3:Y:S02]  /*ca70*/  MUFU.EX2 R11, R0 ;  /* 0x00000000000b7308 */ /* 0x0002e40000000800 */
[----:B------:R-:W-:-:S05]  /*ca80*/  FADD.FTZ R2, R218, R2 ;  /* 0x00000002da027221 */ /* 0x000fca0000010000 */
[C---:B------:R-:W-:Y:S08]  /*ca90*/  HMMA.16816.F32 R100, R136.reuse, R108, R64 ;  /* 0x0000006c8864723c */ /* 0x040ff00000001840 */
[----:B------:R-:W-:Y:S01]  /*caa0*/  HMMA.16816.F32 R104, R136, R110, R60 ;  /* 0x0000006e8868723c */ /* 0x000fe2000000183c */
[----:B-1----:R-:W-:Y:S01]  /*cab0*/  FFMA.FTZ R0, R214, c[0x0][0x23c], -R9 ;  /* 0x00008f00d6007a23 */ /* 0x002fe20000010809 */
[----:B---3--:R-:W-:-:S03]  /*cac0*/  F2FP.PACK_AB R141, R11, R24 ;  /* 0x000000180b8d723e */ /* 0x008fc600000000ff */
[----:B------:R1:W-:Y:S03]  /*cad0*/  MUFU.EX2 R10, R0 ;  /* 0x00000000000a7308 */ /* 0x0003e60000000800 */
[C---:B--2---:R-:W-:Y:S08]  /*cae0*/  HMMA.16816.F32 R116, R136.reuse, R124, R56 ;  /* 0x0000007c8874723c */ /* 0x044ff00000001838 */
[----:B------:R-:W-:Y:S01]  /*caf0*/  HMMA.16816.F32 R120, R136, R126, R52 ;  /* 0x0000007e8878723c */ /* 0x000fe20000001834 */
[----:B-1----:R-:W-:-:S07]  /*cb00*/  FFMA.FTZ R0, R215, c[0x0][0x23c], -R9 ;  /* 0x00008f00d7007a23 */ /* 0x002fce0000010809 */
[C---:B----4-:R-:W-:Y:S01]  /*cb10*/  HMMA.16816.F32 R132, R136.reuse, R16, R48 ;  /* 0x000000108884723c */ /* 0x050fe20000001830 */
[----:B------:R1:W2:Y:S07]  /*cb20*/  MUFU.EX2 R8, R0 ;  /* 0x0000000000087308 */ /* 0x0002ae0000000800 */
[----:B------:R-:W-:Y:S01]  /*cb30*/  HMMA.16816.F32 R136, R136, R18, R40 ;  /* 0x000000128888723c */ /* 0x000fe20000001828 */
[----:B-1----:R-:W-:Y:S01]  /*cb40*/  FFMA.FTZ R0, R246, R145, R241 ;  /* 0x00000091f6007223 */ /* 0x002fe200000100f1 */
[----:B--2---:R-:W-:-:S03]  /*cb50*/  F2FP.PACK_AB R143, R8, R10 ;  /* 0x0000000a088f723e */ /* 0x004fc600000000ff */
        /* <DEDUP_REMOVED lines=61> */
[----:B------:R-:W-:Y:S05]  /*cf30*/  @P1 BRA `(.L_x_922) ;  /* 0x0000001000001947 */ /* 0x000fea0003800000 */
.L_x_915:
[----:B------:R-:W-:-:S04]  /*cf40*/  IADD3 R204, R179, -0x1, RZ ;  /* 0xffffffffb3cc7810 */ /* 0x000fc80007ffe0ff */
.L_x_922:
[----:B------:R-:W-:-:S13]  /*cf50*/  ISETP.GE.AND P0, PT, R204, RZ, PT ;  /* 0x000000ffcc00720c */ /* 0x000fda0003f06270 */
[----:B------:R-:W-:Y:S05]  /*cf60*/  @!P0 BRA `(.L_x_923) ;  /* 0x0000344000008947 */ /* 0x000fea0003800000 */
[----:B------:R-:W-:Y:S01]  /*cf70*/  IMAD.MOV.U32 R9, RZ, RZ, c[0x0][0x1a0] ;  /* 0x00006800ff097624 */ /* 0x000fe200078e00ff */
[----:B------:R-:W-:Y:S01]  /*cf80*/  MOV R8, c[0x0][0x198] ;  /* 0x0000660000087a02 */ /* 0x000fe20000000f00 */
[----:B------:R-:W-:Y:S01]  /*cf90*/  IMAD.MOV.U32 R0, RZ, RZ, c[0x0][0x1a4] ;  /* 0x00006900ff007624 */ /* 0x000fe200078e00ff */
[----:B------:R-:W-:Y:S01]  /*cfa0*/  MOV R2, c[0x0][0x19c] ;  /* 0x0000670000027a02 */ /* 0x000fe20000000f00 */
[C---:B------:R-:W-:Y:S01]  /*cfb0*/  IMAD.WIDE.U32 R6, R9.reuse, 0x30, RZ ;  /* 0x0000003009067825 */ /* 0x040fe200078e00ff */
[----:B------:R-:W-:Y:S02]  /*cfc0*/  MOV R73, R69 ;  /* 0x0000004500497202 */ /* 0x000fe40000000f00 */
[----:B------:R-:W-:Y:S01]  /*cfd0*/  SHF.L.U64.HI R9, R9, 0x5, R0 ;  /* 0x0000000509097819 */ /* 0x000fe20000010200 */
[----:B------:R-:W-:Y:S01]  /*cfe0*/  IMAD.MOV.U32 R75, RZ, RZ, R3 ;  /* 0x000000ffff4b7224 */ /* 0x000fe200078e0003 */
[----:B------:R-:W-:Y:S01]  /*cff0*/  MOV R71, R70 ;  /* 0x0000004600477202 */ /* 0x000fe20000000f00 */
[C---:B------:R-:W-:Y:S01]  /*d000*/  IMAD.WIDE.U32 R4, R8.reuse, 0x30, RZ ;  /* 0x0000003008047825 */ /* 0x040fe200078e00ff */
[----:B------:R-:W-:-:S02]  /*d010*/  SHF.L.U64.HI R8, R8, 0x5, R2 ;  /* 0x0000000508087819 */ /* 0x000fc40000010202 */
[----:B------:R-:W-:Y:S01]  /*d020*/  MOV R74, R68 ;  /* 0x00000044004a7202 */ /* 0x000fe20000000f00 */
[----:B------:R-:W-:Y:S02]  /*d030*/  IMAD R0, R0, 0x30, RZ ;  /* 0x0000003000007824 */ /* 0x000fe400078e02ff */
[----:B------:R-:W-:Y:S02]  /*d040*/  IMAD R3, R2, 0x30, RZ ;  /* 0x0000003002037824 */ /* 0x000fe400078e02ff */
[----:B------:R-:W-:-:S03]  /*d050*/  IMAD.IADD R2, R0, 0x1, R7 ;  /* 0x0000000100027824 */ /* 0x000fc600078e0207 */
[----:B------:R-:W-:Y:S02]  /*d060*/  IADD3 R0, R3, R5, RZ ;  /* 0x0000000503007210 */ /* 0x000fe40007ffe0ff */
[----:B------:R-:W2:Y:S04]  /*d070*/  LDL.LU.64 R4, [R1+0x20] ;  /* 0x0000200001047983 */ /* 0x000ea80000300a00 */
[----:B------:R-:W3:Y:S01]  /*d080*/  LDL.64 R6, [R1] ;  /* 0x0000000001067983 */ /* 0x000ee20000100a00 */
[----:B--2---:R-:W-:Y:S01]  /*d090*/  IMAD.MOV.U32 R248, RZ, RZ, R4 ;  /* 0x000000fffff87224 */ /* 0x004fe200078e0004 */
[----:B---3--:R-:W-:Y:S01]  /*d0a0*/  ISETP.GE.AND P0, PT, R6, c[0x0][0x220], PT ;  /* 0x0000880006007a0c */ /* 0x008fe20003f06270 */
[----:B------:R-:W-:Y:S05]  /*d0b0*/  BRA `(.L_x_924) ;  /* 0x000003b000007947 */ /* 0x000fea0003800000 */
.L_x_926:
[----:B------:R-:W2:Y:S01]  /*d0c0*/  LDL.64 R212, [R1+0x18] ;  /* 0x0000180001d47983 */ /* 0x000ea20000100a00 */
[----:B------:R-:W-:Y:S01]  /*d0d0*/  IADD3 R0, R204, -0x1, RZ ;  /* 0xffffffffcc007810 */ /* 0x000fe20007ffe0ff */
[----:B------:R-:W-:Y:S02]  /*d0e0*/  IMAD.MOV.U32 R68, RZ, RZ, c[0x0][0x198] ;  /* 0x00006600ff447624 */ /* 0x000fe400078e00ff */
[----:B------:R-:W3:Y:S01]  /*d0f0*/  LDL.64 R214, [R1+0x8] ;  /* 0x0000080001d67983 */ /* 0x000ee20000100a00 */
[----:B------:R-:W-:Y:S01]  /*d100*/  SHF.R.S32.HI R4, RZ, 0x1f, R0 ;  /* 0x0000001fff047819 */ /* 0x000fe20000011400 */
[----:B------:R-:W-:Y:S02]  /*d110*/  IMAD.WIDE.U32 R2, R0, c[0x0][0x198], RZ ;  /* 0x0000660000027a25 */ /* 0x000fe400078e00ff */
[----:B------:R1:W-:Y:S02]  /*d120*/  @P0 STS.128 [R203+0x4000], RZ ;  /* 0x004000ffcb000388 */ /* 0x0003e40000000c00 */
[----:B------:R-:W-:Y:S02]  /*d130*/  IMAD R4, R4, c[0x0][0x198], RZ ;  /* 0x0000660004047a24 */ /* 0x000fe400078e02ff */
[----:B------:R-:W-:Y:S02]  /*d140*/  IMAD.SHL.U32 R69, R68, 0x10, RZ ;  /* 0x0000001044457824 */ /* 0x000fe400078e00ff */
[----:B------:R-:W-:Y:S02]  /*d150*/  IMAD R4, R0, c[0x0][0x19c], R4 ;  /* 0x0000670000047a24 */ /* 0x000fe400078e0204 */
[----:B------:R-:W-:Y:S02]  /*d160*/  IMAD.SHL.U32 R68, R68, 0x20, RZ ;  /* 0x0000002044447824 */ /* 0x000fe400078e00ff */
[----:B------:R-:W-:Y:S02]  /*d170*/  IMAD.IADD R4, R3, 0x1, R4 ;  /* 0x0000000103047824 */ /* 0x000fe400078e0204 */
[----:B------:R-:W-:Y:S01]  /*d180*/  IMAD.MOV.U32 R70, RZ, RZ, c[0x0][0x198] ;  /* 0x00006600ff467624 */ /* 0x000fe200078e00ff */
[----:B--2---:R-:W-:Y:S03]  /*d190*/  LEA R0, P3, R2, R212, 0x6 ;  /* 0x000000d402007211 */ /* 0x004fe600078630ff */
[----:B------:R-:W-:Y:S01]  /*d1a0*/  IMAD.WIDE.U32 R212, R70, 0x30, RZ ;  /* 0x0000003046d47825 */ /* 0x000fe200078e00ff */
[----:B------:R-:W-:Y:S03]  /*d1b0*/  @!P0 IADD3 R5, P4, R69, R0, RZ ;  /* 0x0000000045058210 */ /* 0x000fe60007f9e0ff */
[----:B------:R-:W-:Y:S01]  /*d1c0*/  IMAD.MOV.U32 R69, RZ, RZ, c[0x0][0x198] ;  /* 0x00006600ff457624 */ /* 0x000fe200078e00ff */
[C---:B------:R-:W-:Y:S02]  /*d1d0*/  @!P0 IADD3 R7, P2, R0.reuse, R68, RZ ;  /* 0x0000004400078210 */ /* 0x040fe40007f5e0ff */
[----:B------:R-:W-:Y:S02]  /*d1e0*/  MOV R68, 0x4 ;  /* 0x0000000400447802 */ /* 0x000fe40000000f00 */
[----:B------:R-:W-:Y:S02]  /*d1f0*/  @!P0 LEA R10, P6, R0, c[0x0][0x168], 0x1 ;  /* 0x00005a00000a8a11 */ /* 0x000fe400078c08ff */
[----:B---3--:R-:W-:Y:S02]  /*d200*/  LEA.HI.X R2, R2, R215, R4, 0x6, P3 ;  /* 0x000000d702027211 */ /* 0x008fe400018f3404 */
[----:B------:R-:W-:Y:S01]  /*d210*/  SHF.L.U64.HI R68, R69, R68, c[0x0][0x19c] ;  /* 0x0000670045447619 */ /* 0x000fe20000010244 */
[----:B------:R-:W-:Y:S01]  /*d220*/  IMAD.MOV.U32 R69, RZ, RZ, c[0x0][0x19c] ;  /* 0x00006700ff457624 */ /* 0x000fe200078e00ff */
[--C-:B------:R-:W-:Y:S02]  /*d230*/  @!P0 LEA.HI.X R11, R0, c[0x0][0x16c], R2.reuse, 0x1, P6 ;  /* 0x00005b00000b8a11 */ /* 0x100fe400030f0c02 */
[----:B------:R-:W-:Y:S01]  /*d240*/  @!P0 LEA R8, P5, R5, c[0x0][0x168], 0x1 ;  /* 0x00005a0005088a11 */ /* 0x000fe200078a08ff */
[----:B------:R-:W-:Y:S01]  /*d250*/  @!P0 IMAD.X R9, R68, 0x1, R2, P4 ;  /* 0x0000000144098824 */ /* 0x000fe200020e0602 */
[----:B------:R-:W-:Y:S01]  /*d260*/  @!P0 LEA R6, P4, R7, c[0x0][0x168], 0x1 ;  /* 0x00005a0007068a11 */ /* 0x000fe200078808ff */
[----:B------:R-:W-:Y:S01]  /*d270*/  @!PT LDS RZ, [RZ] ;  /* 0x00000000fffff984 */ /* 0x000fe20000000800 */
[----:B------:R-:W-:Y:S01]  /*d280*/  @!PT LDS RZ, [RZ] ;  /* 0x00000000fffff984 */ /* 0x000fe20000000800 */
[----:B------:R-:W-:Y:S01]  /*d290*/  @!PT LDS RZ, [RZ] ;  /* 0x00000000fffff984 */ /* 0x000fe20000000800 */
[----:B------:R1:W-:Y:S01]  /*d2a0*/  @!P0 LDGSTS.E.BYPASS.LTC128B.128 [R203+0x4000], [R10.64] ;  /* 0x040000000acb8fae */ /* 0x0003e2000b901d46 */
[----:B------:R-:W-:Y:S01]  /*d2b0*/  IMAD.MOV.U32 R68, RZ, RZ, c[0x0][0x19c] ;  /* 0x00006700ff447624 */ /* 0x000fe200078e00ff */
[----:B------:R-:W-:Y:S02]  /*d2c0*/  SHF.L.U64.HI R69, R70, 0x5, R69 ;  /* 0x0000000546457819 */ /* 0x000fe40000010245 */
[----:B------:R1:W-:Y:S01]  /*d2d0*/  @P0 STS.128 [R203+0x4800], RZ ;  /* 0x004800ffcb000388 */ /* 0x0003e20000000c00 */
[----:B------:R-:W-:Y:S01]  /*d2e0*/  @!P0 LEA.HI.X R9, R5, c[0x0][0x16c], R9, 0x1, P5 ;  /* 0x00005b0005098a11 */ /* 0x000fe200028f0c09 */
[----:B------:R-:W-:Y:S01]  /*d2f0*/  IMAD R68, R68, 0x30, RZ ;  /* 0x0000003044447824 */ /* 0x000fe200078e02ff */
[----:B------:R-:W-:Y:S01]  /*d300*/  @!P0 IADD3 R3, P3, R0, R212, RZ ;  /* 0x000000d400038210 */ /* 0x000fe20007f7e0ff */
[----:B------:R-:W-:Y:S02]  /*d310*/  @!P0 IMAD.X R12, R2, 0x1, R69, P2 ;  /* 0x00000001020c8824 */ /* 0x000fe400010e0645 */
[----:B------:R-:W-:Y:S01]  /*d320*/  @!PT LDS RZ, [RZ] ;  /* 0x00000000fffff984 */ /* 0x000fe20000000800 */
[----:B------:R-:W-:Y:S01]  /*d330*/  @!PT LDS RZ, [RZ] ;  /* 0x00000000fffff984 */ /* 0x000fe20000000800 */
[----:B------:R-:W-:Y:S01]  /*d340*/  @!PT LDS RZ, [RZ] ;  /* 0x00000000fffff984 */ /* 0x000fe20000000800 */
[----:B------:R1:W-:Y:S01]  /*d350*/  @!P0 LDGSTS.E.BYPASS.LTC128B.128 [R203+0x4800], [R8.64] ;  /* 0x0480000008cb8fae */ /* 0x0003e2000b901d46 */
[----:B------:R-:W-:Y:S02]  /*d360*/  IADD3 R68, R68, R213, RZ ;  /* 0x000000d544447210 */ /* 0x000fe40007ffe0ff */
[----:B------:R-:W-:Y:S01]  /*d370*/  @!P0 LEA.HI.X R7, R7, c[0x0][0x16c], R12, 0x1, P4 ;  /* 0x00005b0007078a11 */ /* 0x000fe200020f0c0c */
[----:B------:R1:W-:Y:S01]  /*d380*/  @P0 STS.128 [R203+0x5000], RZ ;  /* 0x005000ffcb000388 */ /* 0x0003e20000000c00 */
[C---:B------:R-:W-:Y:S01]  /*d390*/  @!P0 LEA R4, P2, R3.reuse, c[0x0][0x168], 0x1 ;  /* 0x00005a0003048a11 */ /* 0x040fe200078408ff */
[----:B------:R-:W-:Y:S02]  /*d3a0*/  @!P0 IMAD.X R13, R2, 0x1, R68, P3 ;  /* 0x00000001020d8824 */ /* 0x000fe400018e0644 */
        /* <DEDUP_REMOVED lines=12> */
.L_x_924:
[----:B------:R-:W-:Y:S04]  /*d470*/  DEPBAR.LE SB0, 0x0 ;  /* 0x000080000000791a */ /* 0x000fe80000000000 */
[----:B------:R-:W-:Y:S01]  /*d480*/  BAR.SYNC.DEFER_BLOCKING 0x0 ;  /* 0x0000000000007b1d */ /* 0x000fe20000010000 */
[----:B------:R-:W-:Y:S02]  /*d490*/  MOV R2, c[0x0][0x1a0] ;  /* 0x0000680000027a02 */ /* 0x000fe40000000f00 */
[----:B------:R-:W-:Y:S02]  /*d4a0*/  MOV R0, 0x6 ;  /* 0x0000000600007802 */ /* 0x000fe40000000f00 */
[----:B------:R-:W-:Y:S02]  /*d4b0*/  MOV R6, c[0x0][0x1a0] ;  /* 0x0000680000067a02 */ /* 0x000fe40000000f00 */
[----:B------:R-:W-:Y:S02]  /*d4c0*/  SHF.L.U64.HI R0, R2, R0, c[0x0][0x1a4] ;  /* 0x0000690002007619 */ /* 0x000fe40000010200 */
[----:B------:R-:W-:Y:S02]  /*d4d0*/  SHF.R.S32.HI R4, RZ, 0x1f, R204 ;  /* 0x0000001fff047819 */ /* 0x000fe400000114cc */
[----:B------:R-:W-:Y:S01]  /*d4e0*/  SHF.L.U32 R7, R6, 0x6, RZ ;  /* 0x0000000606077819 */ /* 0x000fe200000006ff */
[----:B------:R-:W-:Y:S01]  /*d4f0*/  IMAD R0, R0, R204, RZ ;  /* 0x000000cc00007224 */ /* 0x000fe200078e02ff */
[----:B------:R-:W-:Y:S02]  /*d500*/  MOV R18, c[0x0][0x1a0] ;  /* 0x0000680000127a02 */ /* 0x000fe40000000f00 */
[----:B------:R-:W-:Y:S01]  /*d510*/  MOV R15, 0x4 ;  /* 0x00000004000f7802 */ /* 0x000fe20000000f00 */
[----:B------:R-:W-:Y:S01]  /*d520*/  IMAD.WIDE.U32 R2, R204, R7, R248 ;  /* 0x00000007cc027225 */ /* 0x000fe200078e00f8 */
[----:B------:R-:W-:Y:S02]  /*d530*/  SHF.L.U32 R5, R6, 0x4, RZ ;  /* 0x0000000406057819 */ /* 0x000fe400000006ff */
[----:B------:R-:W-:Y:S01]  /*d540*/  SHF.L.U64.HI R15, R18, R15, c[0x0][0x1a4] ;  /* 0x00006900120f7619 */ /* 0x000fe2000001020f */
[----:B------:R-:W-:Y:S01]  /*d550*/  IMAD R0, R4, R7, R0 ;  /* 0x0000000704007224 */ /* 0x000fe200078e0200 */
[----:B------:R-:W-:Y:S01]  /*d560*/  @!P0 LEA R10, P6, R2, c[0x0][0x170], 0x1 ;  /* 0x00005c00020a8a11 */ /* 0x000fe200078c08ff */
[----:B------:R-:W-:Y:S01]  /*d570*/  IMAD.WIDE.U32 R16, R18, 0x30, RZ ;  /* 0x0000003012107825 */ /* 0x000fe200078e00ff */
[----:B------:R-:W-:Y:S01]  /*d580*/  @!P0 IADD3 R5, P1, R5, R2, RZ ;  /* 0x0000000205058210 */ /* 0x000fe20007f3e0ff */
[----:B------:R-:W-:Y:S01]  /*d590*/  @P0 STS.128 [R203+0x6000], RZ ;  /* 0x006000ffcb000388 */ /* 0x000fe20000000c00 */
[----:B------:R-:W-:Y:S02]  /*d5a0*/  IADD3 R0, R3, R0, RZ ;  /* 0x0000000003007210 */ /* 0x000fe40007ffe0ff */
[----:B------:R-:W-:Y:S02]  /*d5b0*/  @!P0 LEA R8, P5, R5, c[0x0][0x170], 0x1 ;  /* 0x00005c0005088a11 */ /* 0x000fe400078a08ff */
[----:B------:R-:W-:Y:S02]  /*d5c0*/  @!P0 LEA.HI.X R11, R2, c[0x0][0x174], R0, 0x1, P6 ;  /* 0x00005d00020b8a11 */ /* 0x000fe400030f0c00 */
[----:B------:R-:W-:Y:S02]  /*d5d0*/  @!P0 IADD3.X R3, R15, R0, RZ, P1, !PT ;  /* 0x000000000f038210 */ /* 0x000fe40000ffe4ff */
[----:B------:R-:W-:Y:S01]  /*d5e0*/  MOV R13, c[0x0][0x1a4] ;  /* 0x00006900000d7a02 */ /* 0x000fe20000000f00 */
[----:B------:R-:W-:Y:S01]  /*d5f0*/  @!PT LDS RZ, [RZ] ;  /* 0x00000000fffff984 */ /* 0x000fe20000000800 */
[----:B------:R-:W-:Y:S01]  /*d600*/  @!PT LDS RZ, [RZ] ;  /* 0x00000000fffff984 */ /* 0x000fe20000000800 */
[----:B------:R-:W-:Y:S01]  /*d610*/  @!PT LDS RZ, [RZ] ;  /* 0x00000000fffff984 */ /* 0x000fe20000000800 */
[----:B------:R1:W-:Y:S01]  /*d620*/  @!P0 LDGSTS.E.BYPASS.LTC128B.128 [R203+0x6000], [R10.64] ;  /* 0x060000000acb8fae */ /* 0x0003e2000b901d46 */
[----:B------:R-:W-:Y:S02]  /*d630*/  @!P0 LEA.HI.X R9, R5, c[0x0][0x174], R3, 0x1, P5 ;  /* 0x00005d0005098a11 */ /* 0x000fe400028f0c03 */
[----:B------:R-:W-:Y:S02]  /*d640*/  SHF.L.U32 R6, R6, 0x5, RZ ;  /* 0x0000000506067819 */ /* 0x000fe400000006ff */
[----:B------:R-:W-:Y:S02]  /*d650*/  SHF.L.U64.HI R13, R18, 0x5, R13 ;  /* 0x00000005120d7819 */ /* 0x000fe4000001020d */
[-C--:B------:R-:W-:Y:S01]  /*d660*/  @!P0 IADD3 R7, P4, R6, R2.reuse, RZ ;  /* 0x0000000206078210 */ /* 0x080fe20007f9e0ff */
[----:B------:R-:W-:Y:S01]  /*d670*/  @P0 STS.128 [R203+0x6800], RZ ;  /* 0x006800ffcb000388 */ /* 0x000fe20000000c00 */
[----:B------:R-:W-:Y:S02]  /*d680*/  MOV R14, c[0x0][0x1a4] ;  /* 0x00006900000e7a02 */ /* 0x000fe40000000f00 */
[C---:B------:R-:W-:Y:S02]  /*d690*/  @!P0 LEA R6, P3, R7.reuse, c[0x0][0x170], 0x1 ;  /* 0x00005c0007068a11 */ /* 0x040fe400078608ff */
[----:B------:R-:W-:Y:S01]  /*d6a0*/  @!P0 IADD3.X R13, R0, R13, RZ, P4, !PT ;  /* 0x0000000d000d8210 */ /* 0x000fe200027fe4ff */
[----:B------:R-:W-:Y:S01]  /*d6b0*/  IMAD R14, R14, 0x30, RZ ;  /* 0x000000300e0e7824 */ /* 0x000fe200078e02ff */
[----:B------:R-:W-:Y:S01]  /*d6c0*/  @!P0 IADD3 R12, P2, R16, R2, RZ ;  /* 0x00000002100c8210 */ /* 0x000fe20007f5e0ff */
[----:B------:R-:W-:Y:S01]  /*d6d0*/  @!PT LDS RZ, [RZ] ;  /* 0x00000000fffff984 */ /* 0x000fe20000000800 */
[----:B------:R-:W-:Y:S01]  /*d6e0*/  @!PT LDS RZ, [RZ] ;  /* 0x00000000fffff984 */ /* 0x000fe20000000800 */
[----:B------:R-:W-:Y:S01]  /*d6f0*/  @!PT LDS RZ, [RZ] ;  /* 0x00000000fffff984 */ /* 0x000fe20000000800 */
[----:B------:R1:W-:Y:S01]  /*d700*/  @!P0 LDGSTS.E.BYPASS.LTC128B.128 [R203+0x6800], [R8.64] ;  /* 0x0680000008cb8fae */ /* 0x0003e2000b901d46 */
[----:B------:R-:W-:Y:S02]  /*d710*/  @!P0 LEA.HI.X R7, R7, c[0x0][0x174], R13, 0x1, P3 ;  /* 0x00005d0007078a11 */ /* 0x000fe400018f0c0d */
[----:B------:R-:W-:Y:S02]  /*d720*/  IADD3 R14, R14, R17, RZ ;  /* 0x000000110e0e7210 */ /* 0x000fe40007ffe0ff */
[----:B------:R-:W-:Y:S02]  /*d730*/  @!P0 LEA R4, P1, R12, c[0x0][0x170], 0x1 ;  /* 0x00005c000c048a11 */ /* 0x000fe400078208ff */
[----:B------:R-:W-:Y:S01]  /*d740*/  @!P0 IADD3.X R14, R0, R14, RZ, P2, !PT ;  /* 0x0000000e000e8210 */ /* 0x000fe200017fe4ff */
[----:B------:R-:W-:Y:S03]  /*d750*/  @P0 STS.128 [R203+0x7000], RZ ;  /* 0x007000ffcb000388 */ /* 0x000fe60000000c00 */
[----:B------:R-:W-:Y:S02]  /*d760*/  @!P0 LEA.HI.X R5, R12, c[0x0][0x174], R14, 0x1, P1 ;  /* 0x00005d000c058a11 */ /* 0x000fe400008f0c0e */
[----:B------:R-:W-:Y:S03]  /*d770*/  ISETP.GT.AND P1, PT, R204, RZ, PT ;  /* 0x000000ffcc00720c */ /* 0x000fe60003f24270 */
        /* <DEDUP_REMOVED lines=98> */
[----:B------:R-:W-:Y:S05]  /*dda0*/  FMUL.FTZ R13, R13, c[0x0][0x2ec] ;  /* 0x0000bb000d0d7a20 */ /* 0x000fea0000410000 */
        /* <DEDUP_REMOVED lines=10> */
[----:B------:R4:W3:Y:S01]  /*de50*/  MUFU.TANH R144, R16 ;  /* 0x0000001000907308 */ /* 0x0008e20000002400 */
[C---:B------:R-:W-:Y:S04]  /*de60*/  HMMA.16816.F32 R24, R76.reuse, R4, R24 ;  /* 0x000000044c18723c */ /* 0x040fe80000001818 */
[----:B-1----:R-:W-:Y:S05]  /*de70*/  FMUL.FTZ R14, R18, c[0x0][0x2ec] ;  /* 0x0000bb00120e7a20 */ /* 0x002fea0000410000 */
[----:B------:R1:W1:Y:S01]  /*de80*/  MUFU.TANH R152, R12 ;  /* 0x0000000c00987308 */ /* 0x0002620000002400 */
[-C--:B------:R-:W-:Y:S03]  /*de90*/  HMMA.16816.F32 R28, R76, R6.reuse, R28 ;  /* 0x000000064c1c723c */ /* 0x080fe6000000181c */
[----:B--2---:R-:W-:Y:S05]  /*dea0*/  FMUL.FTZ R15, R17, c[0x0][0x2ec] ;  /* 0x0000bb00110f7a20 */ /* 0x004fea0000410000 */
[C---:B------:R-:W-:Y:S01]  /*deb0*/  HMMA.16816.F32 R32, R156.reuse, R6, R32 ;  /* 0x000000069c20723c */ /* 0x040fe20000001820 */
[----:B------:R2:W1:Y:S01]  /*dec0*/  MUFU.TANH R151, R13 ;  /* 0x0000000d00977308 */ /* 0x0004620000002400 */
[----:B------:R-:W1:Y:S01]  /*ded0*/  LDSM.16.M88.4 R4, [R193+0x1800] ;  /* 0x00180000c104783b */ /* 0x000e620000000200 */
[----:B------:R-:W-:Y:S04]  /*dee0*/  DEPBAR.LE SB0, 0x0 ;  /* 0x000080000000791a */ /* 0x000fe80000000000 */
[----:B----4-:R-:W-:Y:S02]  /*def0*/  FMUL.FTZ R16, R19, c[0x0][0x2ec] ;  /* 0x0000bb0013107a20 */ /* 0x010fe40000410000 */
[----:B------:R-:W-:Y:S02]  /*df00*/  FMUL.FTZ R24, R24, c[0x0][0x2ec] ;  /* 0x0000bb0018187a20 */ /* 0x000fe40000410000 */
[----:B------:R-:W4:Y:S01]  /*df10*/  MUFU.TANH R15, R15 ;  /* 0x0000000f000f7308 */ /* 0x000f220000002400 */
[----:B------:R-:W-:Y:S01]  /*df20*/  BAR.SYNC.DEFER_BLOCKING 0x0 ;  /* 0x0000000000007b1d */ /* 0x000fe20000010000 */
[----:B------:R-:W-:Y:S01]  /*df30*/  FMUL.FTZ R20, R20, c[0x0][0x2ec] ;  /* 0x0000bb0014147a20 */ /* 0x000fe20000410000 */
[-C--:B-----5:R-:W-:Y:S05]  /*df40*/  HMMA.16816.F32 R36, R156, R8.reuse, R36 ;  /* 0x000000089c24723c */ /* 0x0a0fea0000001824 */
[----:B------:R-:W-:Y:S02]  /*df50*/  FMUL.FTZ R21, R21, c[0x0][0x2ec] ;  /* 0x0000bb0015157a20 */ /* 0x000fe40000410000 */
[----:B------:R-:W1:Y:S01]  /*df60*/  MUFU.TANH R14, R14 ;  /* 0x0000000e000e7308 */ /* 0x000e620000002400 */
[----:B------:R-:W-:Y:S01]  /*df70*/  FMUL.FTZ R22, R22, c[0x0][0x2ec] ;  /* 0x0000bb0016167a20 */ /* 0x000fe20000410000 */
[C---:B------:R-:W-:Y:S04]  /*df80*/  HMMA.16816.F32 R40, R76.reuse, R8, R40 ;  /* 0x000000084c28723c */ /* 0x040fe80000001828 */
[----:B------:R-:W-:Y:S02]  /*df90*/  FMUL.FTZ R32, R32, c[0x0][0x2ec] ;  /* 0x0000bb0020207a20 */ /* 0x000fe40000410000 */
[----:B------:R-:W-:Y:S02]  /*dfa0*/  FMUL.FTZ R33, R33, c[0x0][0x2ec] ;  /* 0x0000bb0021217a20 */ /* 0x000fe40000410000 */
[----:B------:R-:W2:Y:S01]  /*dfb0*/  MUFU.TANH R16, R16 ;  /* 0x0000001000107308 */ /* 0x000ea20000002400 */
[-C--:B------:R-:W-:Y:S03]  /*dfc0*/  HMMA.16816.F32 R44, R76, R10.reuse, R44 ;  /* 0x0000000a4c2c723c */ /* 0x080fe6000000182c */
[----:B------:R-:W-:Y:S02]  /*dfd0*/  FMUL.FTZ R34, R34, c[0x0][0x2ec] ;  /* 0x0000bb0022227a20 */ /* 0x000fe40000410000 */
[----:B------:R-:W-:Y:S02]  /*dfe0*/  FMUL.FTZ R35, R35, c[0x0][0x2ec] ;  /* 0x0000bb0023237a20 */ /* 0x000fe40000410000 */
[----:B------:R-:W-:Y:S01]  /*dff0*/  FMUL.FTZ R23, R23, c[0x0][0x2ec] ;  /* 0x0000bb0017177a20 */ /* 0x000fe20000410000 */
[C---:B------:R-:W-:Y:S01]  /*e000*/  HMMA.16816.F32 R48, R156.reuse, R10, R48 ;  /* 0x0000000a9c30723c */ /* 0x040fe20000001830 */
[----:B------:R2:W2:Y:S03]  /*e010*/  MUFU.TANH R19, R20 ;  /* 0x0000001400137308 */ /* 0x0004a60000002400 */
[----:B------:R-:W-:Y:S02]  /*e020*/  FMUL.FTZ R25, R25, c[0x0][0x2ec] ;  /* 0x0000bb0019197a20 */ /* 0x000fe40000410000 */
[----:B------:R-:W-:Y:S02]  /*e030*/  FMUL.FTZ R26, R26, c[0x0][0x2ec] ;  /* 0x0000bb001a1a7a20 */ /* 0x000fe40000410000 */
[-C--:B-1----:R-:W-:Y:S03]  /*e040*/  HMMA.16816.F32 R52, R156, R4.reuse, R52 ;  /* 0x000000049c34723c */ /* 0x082fe60000001834 */
[----:B------:R1:W1:Y:S01]  /*e050*/  MUFU.TANH R18, R21 ;  /* 0x0000001500127308 */ /* 0x0002620000002400 */
[----:B------:R-:W-:Y:S02]  /*e060*/  FMUL.FTZ R27, R27, c[0x0][0x2ec] ;  /* 0x0000bb001b1b7a20 */ /* 0x000fe40000410000 */
[----:B------:R-:W-:Y:S02]  /*e070*/  FMUL.FTZ R28, R28, c[0x0][0x2ec] ;  /* 0x0000bb001c1c7a20 */ /* 0x000fe40000410000 */
[C---:B------:R-:W-:Y:S04]  /*e080*/  HMMA.16816.F32 R56, R76.reuse, R4, R56 ;  /* 0x000000044c38723c */ /* 0x040fe80000001838 */
[----:B------:R-:W-:Y:S01]  /*e090*/  FMUL.FTZ R29, R29, c[0x0][0x2ec] ;  /* 0x0000bb001d1d7a20 */ /* 0x000fe20000410000 */
[----:B------:R1:W1:Y:S01]  /*e0a0*/  MUFU.TANH R17, R22 ;  /* 0x0000001600117308 */ /* 0x0002620000002400 */
[----:B------:R-:W-:Y:S02]  /*e0b0*/  FMUL.FTZ R30, R30, c[0x0][0x2ec] ;  /* 0x0000bb001e1e7a20 */ /* 0x000fe40000410000 */
[-C--:B------:R-:W-:Y:S04]  /*e0c0*/  HMMA.16816.F32 R60, R76, R6.reuse, R60 ;  /* 0x000000064c3c723c */ /* 0x080fe8000000183c */
[----:B------:R-:W-:Y:S02]  /*e0d0*/  FMUL.FTZ R31, R31, c[0x0][0x2ec] ;  /* 0x0000bb001f1f7a20 */ /* 0x000fe40000410000 */
[----:B------:R-:W-:Y:S01]  /*e0e0*/  FMUL.FTZ R36, R36, c[0x0][0x2ec] ;  /* 0x0000bb0024247a20 */ /* 0x000fe20000410000 */
[----:B------:R1:W1:Y:S01]  /*e0f0*/  MUFU.TANH R145, R23 ;  /* 0x0000001700917308 */ /* 0x0002620000002400 */
        /* <DEDUP_REMOVED lines=37> */
[----:B------:R-:W-:Y:S03]  /*e350*/  FMUL.FTZ R67, R67, c[0x0][0x2ec] ;  /* 0x0000bb0043437a20 */ /* 0x000fe60000410000 */
        /* <DEDUP_REMOVED lines=39> */
.L_x_925:
[----:B------:R-:W-:Y:S01]  /*e5d0*/  FMNMX.FTZ R0, R146, R71, !PT ;  /* 0x0000004792007209 */ /* 0x000fe20007810000 */
[----:B------:R-:W-:Y:S01]  /*e5e0*/  LDSM.16.MT88.4 R20, [R189+0x6000] ;  /* 0x00600000bd14783b */ /* 0x000fe20000004200 */
[----:B------:R-:W-:Y:S02]  /*e5f0*/  IADD3 R204, R204, -0x1, RZ ;  /* 0xffffffffcccc7810 */ /* 0x000fe40007ffe0ff */
[----:B------:R-:W-:Y:S02]  /*e600*/  FMNMX.FTZ R2, R161, R0, !PT ;  /* 0x00000000a1027209 */ /* 0x000fe40007810000 */
[----:B------:R-:W-:Y:S02]  /*e610*/  FMNMX.FTZ R0, R147, R73, !PT ;  /* 0x0000004993007209 */ /* 0x000fe40007810000 */
[----:B------:R-:W-:Y:S01]  /*e620*/  FMNMX.FTZ R3, R144, R2, !PT ;  /* 0x0000000290037209 */ /* 0x000fe20007810000 */
[----:B------:R-:W-:Y:S01]  /*e630*/  LDSM.16.MT88.4 R36, [R192+0x6000] ;  /* 0x00600000c024783b */ /* 0x000fe20000004200 */
[----:B------:R-:W-:Y:S02]  /*e640*/  FMNMX.FTZ R2, R155, R0, !PT ;  /* 0x000000009b027209 */ /* 0x000fe40007810000 */
[----:B-1----:R-:W-:Y:S02]  /*e650*/  FMNMX.FTZ R4, R15, R3, !PT ;  /* 0x000000030f047209 */ /* 0x002fe40007810000 */
        /* <DEDUP_REMOVED lines=63> */
[----:B------:R-:W3:Y:S08]  /*ea50*/  SHFL.BFLY PT, R2, R0, 0x2, 0x1f ;  /* 0x0c401f0000027f89 */ /* 0x000ef000000e0000 */
[----:B------:R-:W4:Y:S01]  /*ea60*/  SHFL.BFLY PT, R5, R4, 0x2, 0x1f ;  /* 0x0c401f0004057f89 */ /* 0x000f2200000e0000 */
[----:B-1----:R-:W-:Y:S04]  /*ea70*/  FMNMX.FTZ R70, R70, R6, !PT ;  /* 0x0000000646467209 */ /* 0x002fe80007810000 */
[----:B------:R-:W-:Y:S02]  /*ea80*/  FSETP.NEU.FTZ.AND P2, PT, R70, -INF , PT ;  /* 0xff8000004600780b */ /* 0x000fe40003f5d000 */
[----:B--2---:R-:W-:Y:S05]  /*ea90*/  FMNMX.FTZ R69, R3, R69, !PT ;  /* 0x0000004503457209 */ /* 0x004fea0007810000 */
[----:B------:R-:W1:Y:S01]  /*eaa0*/  SHFL.BFLY PT, R7, R69, 0x1, 0x1f ;  /* 0x0c201f0045077f89 */ /* 0x000e6200000e0000 */
[----:B---3--:R-:W-:Y:S01]  /*eab0*/  FMNMX.FTZ R2, R0, R2, !PT ;  /* 0x0000000200027209 */ /* 0x008fe20007810000 */
[----:B------:R-:W-:Y:S04]  /*eac0*/  FADD.FTZ R0, -R70, R71 ;  /* 0x0000004746007221 */ /* 0x000fe80000010100 */
[----:B------:R-:W-:Y:S02]  /*ead0*/  FMUL.FTZ R0, R0, c[0x0][0x23c] ;  /* 0x00008f0000007a20 */ /* 0x000fe40000410000 */
[----:B------:R-:W2:Y:S01]  /*eae0*/  SHFL.BFLY PT, R3, R2, 0x1, 0x1f ;  /* 0x0c201f0002037f89 */ /* 0x000ea200000e0000 */
[----:B----4-:R-:W-:Y:S01]  /*eaf0*/  FMNMX.FTZ R4, R4, R5, !PT ;  /* 0x0000000504047209 */ /* 0x010fe20007810000 */
[----:B------:R3:W4:Y:S06]  /*eb00*/  MUFU.EX2 R72, R0 ;  /* 0x0000000000487308 */ /* 0x00072c0000000800 */
[----:B------:R-:W5:Y:S01]  /*eb10*/  SHFL.BFLY PT, R68, R4, 0x1, 0x1f ;  /* 0x0c201f0004447f89 */ /* 0x000f6200000e0000 */
[----:B-1----:R-:W-:Y:S02]  /*eb20*/  FMNMX.FTZ R69, R69, R7, !PT ;  /* 0x0000000745457209 */ /* 0x002fe40007810000 */
[----:B--2---:R-:W-:Y:S03]  /*eb30*/  FMNMX.FTZ R3, R2, R3, !PT ;  /* 0x0000000302037209 */ /* 0x004fe60007810000 */
[----:B---3--:R-:W-:Y:S02]  /*eb40*/  FADD.FTZ R0, -R69, R73 ;  /* 0x0000004945007221 */ /* 0x008fe40000010100 */
[----:B------:R-:W-:Y:S02]  /*eb50*/  FMUL.FTZ R73, R70, c[0x0][0x23c] ;  /* 0x00008f0046497a20 */ /* 0x000fe40000410000 */
[----:B------:R-:W-:Y:S01]  /*eb60*/  FMUL.FTZ R0, R0, c[0x0][0x23c] ;  /* 0x00008f0000007a20 */ /* 0x000fe20000410000 */
[----:B-----5:R-:W-:Y:S01]  /*eb70*/  FMNMX.FTZ R68, R4, R68, !PT ;  /* 0x0000004404447209 */ /* 0x020fe20007810000 */
[----:B----4-:R-:W-:Y:S01]  /*eb80*/  FMUL.FTZ R48, R72, R124 ;  /* 0x0000007c48307220 */ /* 0x010fe20000410000 */
[----:B------:R-:W-:Y:S01]  /*eb90*/  FSEL R73, R73, RZ, P2 ;  /* 0x000000ff49497208 */ /* 0x000fe20001000000 */
[----:B------:R1:W2:Y:S01]  /*eba0*/  MUFU.EX2 R71, R0 ;  /* 0x0000000000477308 */ /* 0x0002a20000000800 */
[----:B------:R-:W-:Y:S01]  /*ebb0*/  FSETP.NEU.FTZ.AND P2, PT, R69, -INF , PT ;  /* 0xff8000004500780b */ /* 0x000fe20003f5d000 */
[----:B------:R-:W-:Y:S02]  /*ebc0*/  FMUL.FTZ R78, R3, c[0x0][0x23c] ;  /* 0x00008f00034e7a20 */ /* 0x000fe40000410000 */
[--C-:B------:R-:W-:Y:S02]  /*ebd0*/  FFMA.FTZ R4, R146, c[0x0][0x23c], -R73.reuse ;  /* 0x00008f0092047a23 */ /* 0x100fe40000010849 */
[--C-:B------:R-:W-:Y:S02]  /*ebe0*/  FFMA.FTZ R5, R161, c[0x0][0x23c], -R73.reuse ;  /* 0x00008f00a1057a23 */ /* 0x100fe40000010849 */
[--C-:B------:R-:W-:Y:S02]  /*ebf0*/  FFMA.FTZ R7, R19, c[0x0][0x23c], -R73.reuse ;  /* 0x00008f0013077a23 */ /* 0x100fe40000010849 */
[----:B------:R3:W-:Y:S01]  /*ec00*/  MUFU.EX2 R240, R4 ;  /* 0x0000000400f07308 */ /* 0x0007e20000000800 */
[--C-:B------:R-:W-:Y:S02]  /*ec10*/  FFMA.FTZ R12, R32, c[0x0][0x23c], -R73.reuse ;  /* 0x00008f00200c7a23 */ /* 0x100fe40000010849 */
[----:B------:R-:W-:Y:S02]  /*ec20*/  FMUL.FTZ R32, R72, R108 ;  /* 0x0000006c48207220 */ /* 0x000fe40000410000 */
[--C-:B------:R-:W-:Y:S02]  /*ec30*/  FFMA.FTZ R56, R167, c[0x0][0x23c], -R73.reuse ;  /* 0x00008f00a7387a23 */ /* 0x100fe40000010849 */
[----:B------:R-:W-:Y:S03]  /*ec40*/  FFMA.FTZ R60, R169, c[0x0][0x23c], -R73 ;  /* 0x00008f00a93c7a23 */ /* 0x000fe60000010849 */
[----:B------:R4:W-:Y:S01]  /*ec50*/  MUFU.EX2 R242, R5 ;  /* 0x0000000500f27308 */ /* 0x0009e20000000800 */
[----:B-1----:R-:W-:Y:S02]  /*ec60*/  FADD.FTZ R0, -R68, R74 ;  /* 0x0000004a44007221 */ /* 0x002fe40000010100 */
[----:B------:R-:W-:Y:S02]  /*ec70*/  FMUL.FTZ R74, R69, c[0x0][0x23c] ;  /* 0x00008f00454a7a20 */ /* 0x000fe40000410000 */
[----:B------:R-:W-:Y:S05]  /*ec80*/  FMUL.FTZ R0, R0, c[0x0][0x23c] ;  /* 0x00008f0000007a20 */ /* 0x000fea0000410000 */
[----:B------:R1:W-:Y:S01]  /*ec90*/  MUFU.EX2 R227, R7 ;  /* 0x0000000700e37308 */ /* 0x0003e20000000800 */
[----:B------:R-:W-:Y:S01]  /*eca0*/  FSEL R74, R74, RZ, P2 ;  /* 0x000000ff4a4a7208 */ /* 0x000fe20001000000 */
[C---:B--2---:R-:W-:Y:S01]  /*ecb0*/  FMUL.FTZ R19, R71.reuse, R95 ;  /* 0x0000005f47137220 */ /* 0x044fe20000410000 */
[----:B------:R-:W-:Y:S01]  /*ecc0*/  FSETP.NEU.FTZ.AND P2, PT, R68, -INF , PT ;  /* 0xff8000004400780b */ /* 0x000fe20003f5d000 */
[----:B------:R-:W-:Y:S02]  /*ecd0*/  FMUL.FTZ R50, R71, R126 ;  /* 0x0000007e47327220 */ /* 0x000fe40000410000 */
[--C-:B---3--:R-:W-:Y:S02]  /*ece0*/  FFMA.FTZ R4, R147, c[0x0][0x23c], -R74.reuse ;  /* 0x00008f0093047a23 */ /* 0x108fe4000001084a */
[C---:B------:R-:W-:Y:S02]  /*ecf0*/  FMUL.FTZ R51, R71.reuse, R127 ;  /* 0x0000007f47337220 */ /* 0x040fe40000410000 */
[----:B------:R2:W-:Y:S01]  /*ed00*/  MUFU.EX2 R236, R4 ;  /* 0x0000000400ec7308 */ /* 0x0005e20000000800 */
[----:B------:R-:W-:Y:S02]  /*ed10*/  FMUL.FTZ R6, R71, R86 ;  /* 0x0000005647067220 */ /* 0x000fe40000410000 */
[--C-:B------:R-:W-:Y:S02]  /*ed20*/  FFMA.FTZ R79, R176, c[0x0][0x23c], -R74.reuse ;  /* 0x00008f00b04f7a23 */ /* 0x100fe4000001084a */
[--C-:B----4-:R-:W-:Y:S02]  /*ed30*/  FFMA.FTZ R5, R16, c[0x0][0x23c], -R74.reuse ;  /* 0x00008f0010057a23 */ /* 0x110fe4000001084a */
[----:B------:R-:W-:Y:S02]  /*ed40*/  FMUL.FTZ R16, R72, R92 ;  /* 0x0000005c48107220 */ /* 0x000fe40000410000 */
[--C-:B------:R-:W-:Y:S01]  /*ed50*/  FFMA.FTZ R62, R172, c[0x0][0x23c], -R74.reuse ;  /* 0x00008f00ac3e7a23 */ /* 0x100fe2000001084a */
[----:B------:R3:W4:Y:S01]  /*ed60*/  MUFU.EX2 R2, R0 ;  /* 0x0000000000027308 */ /* 0x0007220000000800 */
[--C-:B-1----:R-:W-:Y:S09]  /*ed70*/  FFMA.FTZ R7, R145, c[0x0][0x23c], -R74.reuse ;  /* 0x00008f0091077a23 */ /* 0x102ff2000001084a */
[----:B------:R1:W-:Y:S01]  /*ed80*/  MUFU.EX2 R237, R5 ;  /* 0x0000000500ed7308 */ /* 0x0003e20000000800 */
[----:B--2---:R-:W-:Y:S09]  /*ed90*/  FFMA.FTZ R4, R155, c[0x0][0x23c], -R74 ;  /* 0x00008f009b047a23 */ /* 0x004ff2000001084a */
[----:B------:R2:W5:Y:S01]  /*eda0*/  MUFU.EX2 R238, R4 ;  /* 0x0000000400ee7308 */ /* 0x0005620000000800 */
[----:B---3--:R-:W-:Y:S02]  /*edb0*/  FADD.FTZ R0, -R3, R75 ;  /* 0x0000004b03007221 */ /* 0x008fe40000010100 */
[----:B------:R-:W-:Y:S02]  /*edc0*/  FMUL.FTZ R75, R68, c[0x0][0x23c] ;  /* 0x00008f00444b7a20 */ /* 0x000fe40000410000 */
[C---:B----4-:R-:W-:Y:S05]  /*edd0*/  FMUL.FTZ R8, R2.reuse, R80 ;  /* 0x0000005002087220 */ /* 0x050fea0000410000 */
[----:B------:R3:W-:Y:S01]  /*ede0*/  MUFU.EX2 R222, R7 ;  /* 0x0000000700de7308 */ /* 0x0007e20000000800 */
[----:B------:R-:W-:Y:S01]  /*edf0*/  FSEL R75, R75, RZ, P2 ;  /* 0x000000ff4b4b7208 */ /* 0x000fe20001000000 */
[C---:B------:R-:W-:Y:S01]  /*ee00*/  FMUL.FTZ R9, R2.reuse, R81 ;  /* 0x0000005102097220 */ /* 0x040fe20000410000 */
[----:B------:R-:W-:Y:S01]  /*ee10*/  FSETP.NEU.FTZ.AND P2, PT, R3, -INF , PT ;  /* 0xff8000000300780b */ /* 0x000fe20003f5d000 */
[----:B------:R-:W-:Y:S02]  /*ee20*/  FMUL.FTZ R13, R2, R89 ;  /* 0x00000059020d7220 */ /* 0x000fe40000410000 */
[----:B-1----:R-:W-:Y:S01]  /*ee30*/  FFMA.FTZ R5, R152, c[0x0][0x23c], -R75 ;  /* 0x00008f0098057a23 */ /* 0x002fe2000001084b */
[----:B------:R-:W-:Y:S01]  /*ee40*/  FSEL R78, R78, RZ, P2 ;  /* 0x000000ff4e4e7208 */ /* 0x000fe20001000000 */
[----:B------:R-:W-:Y:S02]  /*ee50*/  FMUL.FTZ R0, R0, c[0x0][0x23c] ;  /* 0x00008f0000007a20 */ /* 0x000fe40000410000 */
[----:B------:R1:W-:Y:S01]  /*ee60*/  MUFU.EX2 R230, R5 ;  /* 0x0000000500e67308 */ /* 0x0003e20000000800 */
[----:B------:R-:W-:Y:S02]  /*ee70*/  FMUL.FTZ R57, R2, R133 ;  /* 0x0000008502397220 */ /* 0x000fe40000410000 */
[--C-:B------:R-:W-:Y:S02]  /*ee80*/  FFMA.FTZ R49, R170, c[0x0][0x23c], -R78.reuse ;  /* 0x00008f00aa317a23 */ /* 0x100fe4000001084e */
[----:B--2---:R-:W-:Y:S02]  /*ee90*/  FFMA.FTZ R4, R144, c[0x0][0x23c], -R73 ;  /* 0x00008f0090047a23 */ /* 0x004fe40000010849 */
[C---:B------:R-:W-:Y:S02]  /*eea0*/  FMUL.FTZ R29, R2.reuse, R105 ;  /* 0x00000069021d7220 */ /* 0x040fe40000410000 */
[C---:B------:R-:W-:Y:S01]  /*eeb0*/  FMUL.FTZ R40, R2.reuse, R116 ;  /* 0x0000007402287220 */ /* 0x040fe20000410000 */
[----:B------:R2:W-:Y:S01]  /*eec0*/  MUFU.EX2 R239, R4 ;  /* 0x0000000400ef7308 */ /* 0x0005e20000000800 */
[C---:B------:R-:W-:Y:S02]  /*eed0*/  FMUL.FTZ R45, R2.reuse, R121 ;  /* 0x00000079022d7220 */ /* 0x040fe40000410000 */
[----:B------:R-:W-:Y:S02]  /*eee0*/  FMUL.FTZ R61, R2, R137 ;  /* 0x00000089023d7220 */ /* 0x000fe40000410000 */
[----:B---3--:R-:W-:Y:S02]  /*eef0*/  FMUL.FTZ R7, R71, R87 ;  /* 0x0000005747077220 */ /* 0x008fe40000410000 */
[--C-:B------:R-:W-:Y:S02]  /*ef00*/  FFMA.FTZ R25, R24, c[0x0][0x23c], -R75.reuse ;  /* 0x00008f0018197a23 */ /* 0x100fe4000001084b */
[----:B------:R-:W-:Y:S01]  /*ef10*/  FMUL.FTZ R24, R2, R100 ;  /* 0x0000006402187220 */ /* 0x000fe20000410000 */
[----:B------:R3:W-:Y:S01]  /*ef20*/  MUFU.EX2 R226, R12 ;  /* 0x0000000c00e27308 */ /* 0x0007e20000000800 */
[--C-:B------:R-:W-:Y:S02]  /*ef30*/  FFMA.FTZ R41, R164, c[0x0][0x23c], -R75.reuse ;  /* 0x00008f00a4297a23 */ /* 0x100fe4000001084b */
[--C-:B------:R-:W-:Y:S02]  /*ef40*/  FFMA.FTZ R28, R162, c[0x0][0x23c], -R75.reuse ;  /* 0x00008f00a21c7a23 */ /* 0x100fe4000001084b */
[----:B-1----:R-:W-:Y:S01]  /*ef50*/  FMUL.FTZ R5, R72, R85 ;  /* 0x0000005548057220 */ /* 0x002fe20000410000 */
[----:B-----5:R-:W-:Y:S01]  /*ef60*/  F2FP.PACK_AB R85, R238, R236 ;  /* 0x000000ecee55723e */ /* 0x020fe200000000ff */
[----:B------:R-:W-:Y:S02]  /*ef70*/  FFMA.FTZ R44, R168, c[0x0][0x23c], -R75 ;  /* 0x00008f00a82c7a23 */ /* 0x000fe4000001084b */
[--C-:B------:R-:W-:Y:S01]  /*ef80*/  FFMA.FTZ R76, R76, c[0x0][0x23c], -R78.reuse ;  /* 0x00008f004c4c7a23 */ /* 0x100fe2000001084e */
[----:B------:R-:W1:Y:S01]  /*ef90*/  MUFU.EX2 R0, R0 ;  /* 0x0000000000007308 */ /* 0x000e620000000800 */
[--C-:B--2---:R-:W-:Y:S09]  /*efa0*/  FFMA.FTZ R4, R15, c[0x0][0x23c], -R73.reuse ;  /* 0x00008f000f047a23 */ /* 0x104ff20000010849 */
[----:B------:R-:W2:Y:S01]  /*efb0*/  MUFU.EX2 R241, R4 ;  /* 0x0000000400f17308 */ /* 0x000ea20000000800 */
[--C-:B---3--:R-:W-:Y:S02]  /*efc0*/  FFMA.FTZ R12, R33, c[0x0][0x23c], -R73.reuse ;  /* 0x00008f00210c7a23 */ /* 0x108fe40000010849 */
[----:B------:R-:W-:Y:S07]  /*efd0*/  FFMA.FTZ R33, R163, c[0x0][0x23c], -R78 ;  /* 0x00008f00a3217a23 */ /* 0x000fee000001084e */
[----:B------:R3:W-:Y:S01]  /*efe0*/  MUFU.EX2 R223, R12 ;  /* 0x0000000c00df7308 */ /* 0x0007e20000000800 */
[C---:B-1----:R-:W-:Y:S02]  /*eff0*/  FMUL.FTZ R10, R0.reuse, R82 ;  /* 0x00000052000a7220 */ /* 0x042fe40000410000 */
[C---:B------:R-:W-:Y:S02]  /*f000*/  FMUL.FTZ R11, R0.reuse, R83 ;  /* 0x00000053000b7220 */ /* 0x040fe40000410000 */
[C---:B------:R-:W-:Y:S01]  /*f010*/  FMUL.FTZ R59, R0.reuse, R135 ;  /* 0x00000087003b7220 */ /* 0x040fe20000410000 */
[----:B------:R-:W1:Y:S04]  /*f020*/  LDSM.16.MT88.4 R80, [R191+0x6000] ;  /* 0x00600000bf50783b */ /* 0x000e680000004200 */
[----:B------:R4:W-:Y:S01]  /*f030*/  MUFU.EX2 R135, R79 ;  /* 0x0000004f00877308 */ /* 0x0009e20000000800 */
[C---:B------:R-:W-:Y:S02]  /*f040*/  FMUL.FTZ R15, R0.reuse, R91 ;  /* 0x0000005b000f7220 */ /* 0x040fe40000410000 */
[----:B------:R-:W-:Y:S01]  /*f050*/  FMUL.FTZ R26, R0, R102 ;  /* 0x00000066001a7220 */ /* 0x000fe20000410000 */
[----:B--2---:R-:W-:Y:S01]  /*f060*/  F2FP.PACK_AB R86, R241, R239 ;  /* 0x000000eff156723e */ /* 0x004fe200000000ff */
[----:B------:R-:W-:Y:S02]  /*f070*/  FFMA.FTZ R4, R14, c[0x0][0x23c], -R74 ;  /* 0x00008f000e047a23 */ /* 0x000fe4000001084a */
[C---:B------:R-:W-:Y:S02]  /*f080*/  FMUL.FTZ R14, R0.reuse, R90 ;  /* 0x0000005a000e7220 */ /* 0x040fe40000410000 */
[C---:B------:R-:W-:Y:S01]  /*f090*/  FMUL.FTZ R27, R0.reuse, R103 ;  /* 0x00000067001b7220 */ /* 0x040fe20000410000 */
[----:B------:R2:W5:Y:S01]  /*f0a0*/  MUFU.EX2 R235, R4 ;  /* 0x0000000400eb7308 */ /* 0x0005620000000800 */
[C---:B------:R-:W-:Y:S02]  /*f0b0*/  FMUL.FTZ R58, R0.reuse, R134 ;  /* 0x00000086003a7220 */ /* 0x040fe40000410000 */
[----:B------:R-:W-:Y:S02]  /*f0c0*/  FMUL.FTZ R30, R0, R106 ;  /* 0x0000006a001e7220 */ /* 0x000fe40000410000 */
[----:B---3--:R-:W-:Y:S02]  /*f0d0*/  FMUL.FTZ R12, R2, R88 ;  /* 0x00000058020c7220 */ /* 0x008fe40000410000 */
[C---:B------:R-:W-:Y:S01]  /*f0e0*/  FMUL.FTZ R31, R0.reuse, R107 ;  /* 0x0000006b001f7220 */ /* 0x040fe20000410000 */
[----:B------:R-:W3:Y:S01]  /*f0f0*/  LDSM.16.MT88.4 R88, [R189+0x6800] ;  /* 0x00680000bd58783b */ /* 0x000ee20000004200 */
[C---:B------:R-:W-:Y:S01]  /*f100*/  FMUL.FTZ R42, R0.reuse, R118 ;  /* 0x00000076002a7220 */ /* 0x040fe20000410000 */
[----:B------:R1:W-:Y:S01]  /*f110*/  MUFU.EX2 R218, R25 ;  /* 0x0000001900da7308 */ /* 0x0003e20000000800 */
[C---:B------:R-:W-:Y:S02]  /*f120*/  FMUL.FTZ R43, R0.reuse, R119 ;  /* 0x00000077002b7220 */ /* 0x040fe40000410000 */
[----:B------:R-:W-:Y:S02]  /*f130*/  FMUL.FTZ R46, R0, R122 ;  /* 0x0000007a002e7220 */ /* 0x000fe40000410000 */
[----:B----4-:R-:W-:Y:S02]  /*f140*/  FFMA.FTZ R79, R166, c[0x0][0x23c], -R73 ;  /* 0x00008f00a64f7a23 */ /* 0x010fe40000010849 */
[C---:B------:R-:W-:Y:S02]  /*f150*/  FMUL.FTZ R47, R0.reuse, R123 ;  /* 0x0000007b002f7220 */ /* 0x040fe40000410000 */
[----:B------:R-:W-:Y:S01]  /*f160*/  FMUL.FTZ R63, R0, R139 ;  /* 0x0000008b003f7220 */ /* 0x000fe20000410000 */
[----:B------:R4:W-:Y:S01]  /*f170*/  MUFU.EX2 R166, R79 ;  /* 0x0000004f00a67308 */ /* 0x0009e20000000800 */
[----:B--2---:R-:W-:Y:S01]  /*f180*/  FFMA.FTZ R4, R153, c[0x0][0x23c], -R75 ;  /* 0x00008f0099047a23 */ /* 0x004fe2000001084b */
[----:B-----5:R-:W-:Y:S08]  /*f190*/  F2FP.PACK_AB R87, R237, R235 ;  /* 0x000000ebed57723e */ /* 0x020ff000000000ff */
[----:B------:R2:W-:Y:S01]  /*f1a0*/  MUFU.EX2 R232, R4 ;  /* 0x0000000400e87308 */ /* 0x0005e20000000800 */
[----:B-1----:R-:W-:Y:S09]  /*f1b0*/  FMUL.FTZ R25, R2, R101 ;  /* 0x0000006502197220 */ /* 0x002ff20000410000 */
[----:B------:R1:W-:Y:S01]  /*f1c0*/  MUFU.EX2 R170, R56 ;  /* 0x0000003800aa7308 */ /* 0x0003e20000000800 */
[----:B----4-:R-:W-:Y:S09]  /*f1d0*/  FFMA.FTZ R79, R171, c[0x0][0x23c], -R73 ;  /* 0x00008f00ab4f7a23 */ /* 0x010ff20000010849 */
[----:B------:R4:W-:Y:S01]  /*f1e0*/  MUFU.EX2 R217, R28 ;  /* 0x0000001c00d97308 */ /* 0x0009e20000000800 */
[--C-:B--2---:R-:W-:Y:S09]  /*f1f0*/  FFMA.FTZ R4, R160, c[0x0][0x23c], -R75.reuse ;  /* 0x00008f00a0047a23 */ /* 0x104ff2000001084b */
[----:B------:R2:W5:Y:S01]  /*f200*/  MUFU.EX2 R234, R4 ;  /* 0x0000000400ea7308 */ /* 0x0005620000000800 */
[C---:B-1----:R-:W-:Y:S09]  /*f210*/  FMUL.FTZ R56, R2.reuse, R132 ;  /* 0x0000008402387220 */ /* 0x042ff20000410000 */
[----:B------:R1:W-:Y:S01]  /*f220*/  MUFU.EX2 R216, R33 ;  /* 0x0000002100d87308 */ /* 0x0003e20000000800 */
[----:B----4-:R-:W-:Y:S09]  /*f230*/  FMUL.FTZ R28, R2, R104 ;  /* 0x00000068021c7220 */ /* 0x010ff20000410000 */
[----:B------:R4:W-:Y:S01]  /*f240*/  MUFU.EX2 R214, R41 ;  /* 0x0000002900d67308 */ /* 0x0009e20000000800 */
[--C-:B--2---:R-:W-:Y:S01]  /*f250*/  FFMA.FTZ R4, R149, c[0x0][0x23c], -R78.reuse ;  /* 0x00008f0095047a23 */ /* 0x104fe2000001084e */
[----:B-----5:R-:W-:Y:S08]  /*f260*/  F2FP.PACK_AB R64, R234, R232 ;  /* 0x000000e8ea40723e */ /* 0x020ff000000000ff */
[----:B------:R2:W-:Y:S01]  /*f270*/  MUFU.EX2 R225, R4 ;  /* 0x0000000400e17308 */ /* 0x0005e20000000800 */
[----:B-1----:R-:W-:Y:S09]  /*f280*/  FMUL.FTZ R33, R72, R109 ;  /* 0x0000006d48217220 */ /* 0x002ff20000410000 */
[----:B------:R1:W-:Y:S01]  /*f290*/  MUFU.EX2 R212, R49 ;  /* 0x0000003100d47308 */ /* 0x0003e20000000800 */
[----:B----4-:R-:W-:Y:S09]  /*f2a0*/  FMUL.FTZ R41, R2, R117 ;  /* 0x0000007502297220 */ /* 0x010ff20000410000 */
[----:B------:R4:W-:Y:S01]  /*f2b0*/  MUFU.EX2 R213, R44 ;  /* 0x0000002c00d57308 */ /* 0x0009e20000000800 */
[----:B--2---:R-:W-:Y:S09]  /*f2c0*/  FFMA.FTZ R4, R154, c[0x0][0x23c], -R78 ;  /* 0x00008f009a047a23 */ /* 0x004ff2000001084e */
[----:B------:R2:W5:Y:S01]  /*f2d0*/  MUFU.EX2 R229, R4 ;  /* 0x0000000400e57308 */ /* 0x0005620000000800 */
[----:B-1----:R-:W-:Y:S02]  /*f2e0*/  FMUL.FTZ R49, R72, R125 ;  /* 0x0000007d48317220 */ /* 0x002fe40000410000 */
[----:B------:R-:W-:Y:S07]  /*f2f0*/  LDSM.16.MT88.4 R124, [R190+0x7800] ;  /* 0x00780000be7c783b */ /* 0x000fee0000004200 */
[----:B------:R1:W-:Y:S01]  /*f300*/  MUFU.EX2 R168, R60 ;  /* 0x0000003c00a87308 */ /* 0x0003e20000000800 */
[C---:B----4-:R-:W-:Y:S09]  /*f310*/  FMUL.FTZ R44, R2.reuse, R120 ;  /* 0x00000078022c7220 */ /* 0x050ff20000410000 */
[----:B------:R4:W-:Y:S01]  /*f320*/  MUFU.EX2 R167, R62 ;  /* 0x0000003e00a77308 */ /* 0x0009e20000000800 */
[----:B--2---:R-:W-:Y:S01]  /*f330*/  FFMA.FTZ R4, R151, c[0x0][0x23c], -R75 ;  /* 0x00008f0097047a23 */ /* 0x004fe2000001084b */
[C---:B-----5:R-:W-:Y:S08]  /*f340*/  F2FP.PACK_AB R65, R229.reuse, R225 ;  /* 0x000000e1e541723e */ /* 0x060ff000000000ff */
[----:B------:R2:W5:Y:S01]  /*f350*/  MUFU.EX2 R233, R4 ;  /* 0x0000000400e97308 */ /* 0x0005620000000800 */
[C---:B-1----:R-:W-:Y:S02]  /*f360*/  FMUL.FTZ R60, R2.reuse, R136 ;  /* 0x00000088023c7220 */ /* 0x042fe40000410000 */
[----:B------:R-:W-:Y:S07]  /*f370*/  FFMA.FTZ R2, R2, R245, R232 ;  /* 0x000000f502027223 */ /* 0x000fee00000100e8 */
[----:B------:R-:W-:Y:S01]  /*f380*/  MUFU.EX2 R76, R76 ;  /* 0x0000004c004c7308 */ /* 0x000fe20000000800 */
[----:B------:R-:W-:Y:S02]  /*f390*/  FADD.FTZ R2, R234, R2 ;  /* 0x00000002ea027221 */ /* 0x000fe40000010000 */
[C---:B----4-:R-:W-:Y:S02]  /*f3a0*/  FMUL.FTZ R62, R0.reuse, R138 ;  /* 0x0000008a003e7220 */ /* 0x050fe40000410000 */
[----:B------:R-:W-:Y:S02]  /*f3b0*/  FFMA.FTZ R0, R0, R246, R225 ;  /* 0x000000f600007223 */ /* 0x000fe400000100e1 */
[----:B------:R-:W-:Y:S02]  /*f3c0*/  FADD.FTZ R2, R230, R2 ;  /* 0x00000002e6027221 */ /* 0x000fe40000010000 */
[----:B------:R-:W-:Y:S02]  /*f3d0*/  FADD.FTZ R0, R229, R0 ;  /* 0x00000000e5007221 */ /* 0x000fe40000010000 */
[----:B--2---:R-:W-:Y:S01]  /*f3e0*/  FFMA.FTZ R4, R150, c[0x0][0x23c], -R78 ;  /* 0x00008f0096047a23 */ /* 0x004fe2000001084e */
[C---:B-----5:R-:W-:Y:S01]  /*f3f0*/  F2FP.PACK_AB R66, R233.reuse, R230 ;  /* 0x000000e6e942723e */ /* 0x060fe200000000ff */
[----:B------:R-:W-:Y:S02]  /*f400*/  FADD.FTZ R2, R233, R2 ;  /* 0x00000002e9027221 */ /* 0x000fe40000010000 */
[----:B------:R1:W2:Y:S02]  /*f410*/  MUFU.EX2 R224, R4 ;  /* 0x0000000400e07308 */ /* 0x0002a40000000800 */
[----:B------:R-:W-:Y:S04]  /*f420*/  FADD.FTZ R2, R218, R2 ;  /* 0x00000002da027221 */ /* 0x000fe80000010000 */
[----:B------:R-:W-:Y:S04]  /*f430*/  FADD.FTZ R2, R217, R2 ;  /* 0x00000002d9027221 */ /* 0x000fe80000010000 */
[----:B------:R-:W-:Y:S02]  /*f440*/  FADD.FTZ R2, R214, R2 ;  /* 0x00000002d6027221 */ /* 0x000fe40000010000 */
[----:B-1----:R-:W-:Y:S02]  /*f450*/  FFMA.FTZ R4, R148, c[0x0][0x23c], -R78 ;  /* 0x00008f0094047a23 */ /* 0x002fe4000001084e */
[----:B--2---:R-:W-:Y:S02]  /*f460*/  FADD.FTZ R0, R224, R0 ;  /* 0x00000000e0007221 */ /* 0x004fe40000010000 */
[----:B------:R1:W2:Y:S02]  /*f470*/  MUFU.EX2 R228, R4 ;  /* 0x0000000400e47308 */ /* 0x0002a40000000800 */
[----:B-1----:R-:W-:Y:S01]  /*f480*/  FFMA.FTZ R4, R18, c[0x0][0x23c], -R73 ;  /* 0x00008f0012047a23 */ /* 0x002fe20000010849 */
[C---:B--2---:R-:W-:Y:S01]  /*f490*/  F2FP.PACK_AB R67, R228.reuse, R224 ;  /* 0x000000e0e443723e */ /* 0x044fe200000000ff */
[----:B------:R-:W-:Y:S06]  /*f4a0*/  FMUL.FTZ R18, R71, R94 ;  /* 0x0000005e47127220 */ /* 0x000fec0000410000 */
[----:B------:R1:W-:Y:S01]  /*f4b0*/  MUFU.EX2 R231, R4 ;  /* 0x0000000400e77308 */ /* 0x0003e20000000800 */
[----:B------:R-:W-:Y:S04]  /*f4c0*/  FADD.FTZ R0, R228, R0 ;  /* 0x00000000e4007221 */ /* 0x000fe80000010000 */
[----:B------:R-:W-:Y:S02]  /*f4d0*/  FADD.FTZ R0, R216, R0 ;  /* 0x00000000d8007221 */ /* 0x000fe40000010000 */
[--C-:B-1----:R-:W-:Y:S02]  /*f4e0*/  FFMA.FTZ R4, R17, c[0x0][0x23c], -R74.reuse ;  /* 0x00008f0011047a23 */ /* 0x102fe4000001084a */
[--C-:B------:R-:W-:Y:S02]  /*f4f0*/  FFMA.FTZ R17, R34, c[0x0][0x23c], -R74.reuse ;  /* 0x00008f0022117a23 */ /* 0x100fe4000001084a */
[----:B------:R1:W-:Y:S01]  /*f500*/  MUFU.EX2 R221, R4 ;  /* 0x0000000400dd7308 */ /* 0x0003e20000000800 */
[----:B------:R-:W-:Y:S09]  /*f510*/  FMUL.FTZ R34, R71, R110 ;  /* 0x0000006e47227220 */ /* 0x000ff20000410000 */
[----:B------:R2:W-:Y:S01]  /*f520*/  MUFU.EX2 R220, R17 ;  /* 0x0000001100dc7308 */ /* 0x0005e20000000800 */
[----:B-1----:R-:W-:Y:S01]  /*f530*/  FMUL.FTZ R4, R72, R84 ;  /* 0x0000005448047220 */ /* 0x002fe20000410000 */
[----:B------:R-:W-:Y:S07]  /*f540*/  F2FP.PACK_AB R84, R242, R240 ;  /* 0x000000f0f254723e */ /* 0x000fee00000000ff */
[-C--:B------:R-:W-:Y:S05]  /*f550*/  HMMA.16816.F32 R4, R84, R20.reuse, R4 ;  /* 0x000000145404723c */ /* 0x080fea0000001804 */
[C---:B--2---:R-:W-:Y:S02]  /*f560*/  FMUL.FTZ R17, R72.reuse, R93 ;  /* 0x0000005d48117220 */ /* 0x044fe40000410000 */
[----:B------:R-:W1:Y:S01]  /*f570*/  LDSM.16.MT88.4 R92, [R192+0x6800] ;  /* 0x00680000c05c783b */ /* 0x000e620000004200 */
[C---:B------:R-:W-:Y:S07]  /*f580*/  HMMA.16816.F32 R8, R64.reuse, R20, R8 ;  /* 0x000000144008723c */ /* 0x040fee0000001808 */
[----:B------:R-:W-:Y:S01]  /*f590*/  FFMA.FTZ R20, R35, c[0x0][0x23c], -R74 ;  /* 0x00008f0023147a23 */ /* 0x000fe2000001084a */
[-C--:B------:R-:W-:Y:S03]  /*f5a0*/  HMMA.16816.F32 R12, R64, R22.reuse, R12 ;  /* 0x00000016400c723c */ /* 0x080fe6000000180c */
[----:B------:R2:W-:Y:S01]  /*f5b0*/  MUFU.EX2 R219, R20 ;  /* 0x0000001400db7308 */ /* 0x0005e20000000800 */
[C---:B------:R-:W-:Y:S02]  /*f5c0*/  FMUL.FTZ R21, R72.reuse, R97 ;  /* 0x0000006148157220 */ /* 0x040fe40000410000 */
[C---:B------:R-:W-:Y:S02]  /*f5d0*/  FMUL.FTZ R35, R71.reuse, R111 ;  /* 0x0000006f47237220 */ /* 0x040fe40000410000 */
[C---:B------:R-:W-:Y:S01]  /*f5e0*/  HMMA.16816.F32 R16, R84.reuse, R22, R16 ;  /* 0x000000165410723c */ /* 0x040fe20000001810 */
[----:B------:R-:W-:Y:S06]  /*f5f0*/  LDSM.16.MT88.4 R108, [R192+0x7800] ;  /* 0x00780000c06c783b */ /* 0x000fec0000004200 */
[C---:B------:R-:W-:Y:S02]  /*f600*/  FMUL.FTZ R22, R71.reuse, R98 ;  /* 0x0000006247167220 */ /* 0x040fe40000410000 */
[----:B------:R-:W-:Y:S03]  /*f610*/  FMUL.FTZ R23, R71, R99 ;  /* 0x0000006347177220 */ /* 0x000fe60000410000 */
[C---:B--2---:R-:W-:Y:S02]  /*f620*/  FMUL.FTZ R20, R72.reuse, R96 ;  /* 0x0000006048147220 */ /* 0x044fe40000410000 */
[----:B------:R-:W2:Y:S05]  /*f630*/  LDSM.16.MT88.4 R96, [R190+0x6800] ;  /* 0x00680000be60783b */ /* 0x000eaa0000004200 */
[-C--:B------:R-:W-:Y:S08]  /*f640*/  HMMA.16816.F32 R20, R84, R36.reuse, R20 ;  /* 0x000000245414723c */ /* 0x080ff00000001814 */
[C---:B------:R-:W-:Y:S07]  /*f650*/  HMMA.16816.F32 R24, R64.reuse, R36, R24 ;  /* 0x000000244018723c */ /* 0x040fee0000001818 */
[----:B------:R-:W-:Y:S01]  /*f660*/  FFMA.FTZ R36, R165, c[0x0][0x23c], -R78 ;  /* 0x00008f00a5247a23 */ /* 0x000fe2000001084e */
[-C--:B------:R-:W-:Y:S01]  /*f670*/  HMMA.16816.F32 R28, R64, R38.reuse, R28 ;  /* 0x00000026401c723c */ /* 0x080fe2000000181c */
[----:B------:R4:W-:Y:S03]  /*f680*/  MUFU.EX2 R165, R79 ;  /* 0x0000004f00a57308 */ /* 0x0009e60000000800 */
[----:B------:R-:W-:Y:S04]  /*f690*/  FMUL.FTZ R37, R72, R113 ;  /* 0x0000007148257220 */ /* 0x000fe80000410000 */
[C---:B------:R-:W-:Y:S03]  /*f6a0*/  HMMA.16816.F32 R32, R84.reuse, R38, R32 ;  /* 0x000000265420723c */ /* 0x040fe60000001820 */
[----:B------:R5:W1:Y:S04]  /*f6b0*/  MUFU.EX2 R215, R36 ;  /* 0x0000002400d77308 */ /* 0x000a680000000800 */
[C---:B------:R-:W-:Y:S02]  /*f6c0*/  FMUL.FTZ R38, R71.reuse, R114 ;  /* 0x0000007247267220 */ /* 0x040fe40000410000 */
[----:B------:R-:W-:Y:S03]  /*f6d0*/  FMUL.FTZ R39, R71, R115 ;  /* 0x0000007347277220 */ /* 0x000fe60000410000 */
[----:B----4-:R-:W-:Y:S04]  /*f6e0*/  FFMA.FTZ R79, R174, c[0x0][0x23c], -R74 ;  /* 0x00008f00ae4f7a23 */ /* 0x010fe8000001084a */
[----:B------:R4:W-:Y:S01]  /*f6f0*/  MUFU.EX2 R164, R79 ;  /* 0x0000004f00a47308 */ /* 0x0009e20000000800 */
[----:B-----5:R-:W-:Y:S02]  /*f700*/  FMUL.FTZ R36, R72, R112 ;  /* 0x0000007048247220 */ /* 0x020fe40000410000 */
[----:B-1----:R-:W-:Y:S04]  /*f710*/  FADD.FTZ R0, R215, R0 ;  /* 0x00000000d7007221 */ /* 0x002fe80000010000 */
[----:B------:R-:W-:Y:S01]  /*f720*/  FADD.FTZ R0, R212, R0 ;  /* 0x00000000d4007221 */ /* 0x000fe20000010000 */
[-C--:B------:R-:W-:Y:S08]  /*f730*/  HMMA.16816.F32 R36, R84, R52.reuse, R36 ;  /* 0x000000345424723c */ /* 0x080ff00000001824 */
[C---:B------:R-:W-:Y:S04]  /*f740*/  HMMA.16816.F32 R40, R64.reuse, R52, R40 ;  /* 0x000000344028723c */ /* 0x040fe80000001828 */
[----:B----4-:R-:W-:Y:S03]  /*f750*/  FFMA.FTZ R79, R175, c[0x0][0x23c], -R74 ;  /* 0x00008f00af4f7a23 */ /* 0x010fe6000001084a */
[----:B------:R-:W-:Y:S01]  /*f760*/  FFMA.FTZ R52, R173, c[0x0][0x23c], -R78 ;  /* 0x00008f00ad347a23 */ /* 0x000fe2000001084e */
[-C--:B------:R-:W-:Y:S01]  /*f770*/  HMMA.16816.F32 R44, R64, R54.reuse, R44 ;  /* 0x00000036402c723c */ /* 0x080fe2000000182c */
[----:B------:R1:W-:Y:S03]  /*f780*/  MUFU.EX2 R163, R79 ;  /* 0x0000004f00a37308 */ /* 0x0003e60000000800 */
[----:B------:R-:W-:Y:S04]  /*f790*/  FMUL.FTZ R53, R72, R129 ;  /* 0x0000008148357220 */ /* 0x000fe80000410000 */
[C---:B------:R-:W-:Y:S03]  /*f7a0*/  HMMA.16816.F32 R48, R84.reuse, R54, R48 ;  /* 0x000000365430723c */ /* 0x040fe60000001830 */
[----:B------:R4:W5:Y:S04]  /*f7b0*/  MUFU.EX2 R173, R52 ;  /* 0x0000003400ad7308 */ /* 0x0009680000000800 */
[C---:B------:R-:W-:Y:S02]  /*f7c0*/  FMUL.FTZ R54, R71.reuse, R130 ;  /* 0x0000008247367220 */ /* 0x040fe40000410000 */
[----:B------:R-:W-:Y:S03]  /*f7d0*/  FMUL.FTZ R55, R71, R131 ;  /* 0x0000008347377220 */ /* 0x000fe60000410000 */
[--C-:B-1----:R-:W-:Y:S04]  /*f7e0*/  FFMA.FTZ R79, R178, c[0x0][0x23c], -R75.reuse ;  /* 0x00008f00b24f7a23 */ /* 0x102fe8000001084b */
[----:B------:R1:W-:Y:S01]  /*f7f0*/  MUFU.EX2 R134, R79 ;  /* 0x0000004f00867308 */ /* 0x0003e20000000800 */
[----:B----4-:R-:W-:Y:S07]  /*f800*/  FMUL.FTZ R52, R72, R128 ;  /* 0x0000008048347220 */ /* 0x010fee0000410000 */
[-C--:B------:R-:W-:Y:S08]  /*f810*/  HMMA.16816.F32 R52, R84, R80.reuse, R52 ;  /* 0x000000505434723c */ /* 0x080ff00000001834 */
[C---:B------:R-:W-:Y:S04]  /*f820*/  HMMA.16816.F32 R56, R64.reuse, R80, R56 ;  /* 0x000000504038723c */ /* 0x040fe80000001838 */
[--C-:B-1----:R-:W-:Y:S03]  /*f830*/  FFMA.FTZ R79, R177, c[0x0][0x23c], -R75.reuse ;  /* 0x00008f00b14f7a23 */ /* 0x102fe6000001084b */
[----:B------:R-:W-:Y:S01]  /*f840*/  F2FP.PACK_AB R80, R231, R227 ;  /* 0x000000e3e750723e */ /* 0x000fe200000000ff */
[-C--:B------:R-:W-:Y:S01]  /*f850*/  HMMA.16816.F32 R60, R64, R82.reuse, R60 ;  /* 0x00000052403c723c */ /* 0x080fe2000000183c */
[----:B------:R1:W4:Y:S03]  /*f860*/  MUFU.EX2 R133, R79 ;  /* 0x0000004f00857308 */ /* 0x0003260000000800 */
[----:B------:R-:W-:Y:S03]  /*f870*/  F2FP.PACK_AB R81, R222, R221 ;  /* 0x000000ddde51723e */ /* 0x000fe600000000ff */
[C---:B------:R-:W-:Y:S02]  /*f880*/  FMUL.FTZ R64, R72.reuse, R140 ;  /* 0x0000008c48407220 */ /* 0x040fe40000410000 */
[C---:B------:R-:W-:Y:S03]  /*f890*/  FMUL.FTZ R65, R72.reuse, R141 ;  /* 0x0000008d48417220 */ /* 0x040fe60000410000 */
[C---:B------:R-:W-:Y:S02]  /*f8a0*/  FMUL.FTZ R66, R71.reuse, R142 ;  /* 0x0000008e47427220 */ /* 0x040fe40000410000 */
[C---:B------:R-:W-:Y:S02]  /*f8b0*/  FMUL.FTZ R67, R71.reuse, R143 ;  /* 0x0000008f47437220 */ /* 0x040fe40000410000 */
[----:B------:R-:W-:Y:S02]  /*f8c0*/  FFMA.FTZ R72, R72, R243, R240 ;  /* 0x000000f348487223 */ /* 0x000fe400000100f0 */
[----:B------:R-:W-:Y:S03]  /*f8d0*/  FFMA.FTZ R71, R71, R244, R236 ;  /* 0x000000f447477223 */ /* 0x000fe600000100ec */
[----:B------:R-:W-:Y:S04]  /*f8e0*/  HMMA.16816.F32 R64, R84, R82, R64 ;  /* 0x000000525440723c */ /* 0x000fe80000001840 */
[--C-:B-1----:R-:W-:Y:S03]  /*f8f0*/  FFMA.FTZ R79, R179, c[0x0][0x23c], -R78.reuse ;  /* 0x00008f00b34f7a23 */ /* 0x102fe6000001084e */
[----:B------:R-:W-:Y:S01]  /*f900*/  F2FP.PACK_AB R82, R223, R226 ;  /* 0x000000e2df52723e */ /* 0x000fe200000000ff */
[----:B------:R1:W-:Y:S01]  /*f910*/  MUFU.EX2 R132, R79 ;  /* 0x0000004f00847308 */ /* 0x0003e20000000800 */
[----:B------:R-:W-:Y:S03]  /*f920*/  F2FP.PACK_AB R83, R219, R220 ;  /* 0x000000dcdb53723e */ /* 0x000fe600000000ff */
[----:B------:R-:W-:Y:S02]  /*f930*/  F2FP.PACK_AB R84, R217, R218 ;  /* 0x000000dad954723e */ /* 0x000fe400000000ff */
[----:B------:R-:W-:Y:S02]  /*f940*/  F2FP.PACK_AB R85, R215, R216 ;  /* 0x000000d8d755723e */ /* 0x000fe400000000ff */
[-C--:B---3--:R-:W-:Y:S05]  /*f950*/  HMMA.16816.F32 R4, R80, R88.reuse, R4 ;  /* 0x000000585004723c */ /* 0x088fea0000001804 */
[----:B------:R-:W-:Y:S02]  /*f960*/  F2FP.PACK_AB R86, R213, R214 ;  /* 0x000000d6d556723e */ /* 0x000fe400000000ff */
[----:B-----5:R-:W-:Y:S07]  /*f970*/  F2FP.PACK_AB R87, R173, R212 ;  /* 0x000000d4ad57723e */ /* 0x020fee00000000ff */
[C---:B------:R-:W-:Y:S04]  /*f980*/  HMMA.16816.F32 R8, R84.reuse, R88, R8 ;  /* 0x000000585408723c */ /* 0x040fe80000001808 */
[--C-:B-1----:R-:W-:Y:S04]  /*f990*/  FFMA.FTZ R79, R181, c[0x0][0x23c], -R78.reuse ;  /* 0x00008f00b54f7a23 */ /* 0x102fe8000001084e */
[-C--:B------:R-:W-:Y:S01]  /*f9a0*/  HMMA.16816.F32 R12, R84, R90.reuse, R12 ;  /* 0x0000005a540c723c */ /* 0x080fe2000000180c */
[----:B------:R1:W3:Y:S07]  /*f9b0*/  MUFU.EX2 R162, R79 ;  /* 0x0000004f00a27308 */ /* 0x0002ee0000000800 */
[C---:B------:R-:W-:Y:S01]  /*f9c0*/  HMMA.16816.F32 R16, R80.reuse, R90, R16 ;  /* 0x0000005a5010723c */ /* 0x040fe20000001810 */
[----:B------:R-:W5:Y:S07]  /*f9d0*/  LDSM.16.MT88.4 R88, [R191+0x6800] ;  /* 0x00680000bf58783b */ /* 0x000f6e0000004200 */
[-C--:B------:R-:W-:Y:S08]  /*f9e0*/  HMMA.16816.F32 R20, R80, R92.reuse, R20 ;  /* 0x0000005c5014723c */ /* 0x080ff00000001814 */
[C---:B------:R-:W-:Y:S04]  /*f9f0*/  HMMA.16816.F32 R24, R84.reuse, R92, R24 ;  /* 0x0000005c5418723c */ /* 0x040fe80000001818 */
[--C-:B-1----:R-:W-:Y:S03]  /*fa00*/  FFMA.FTZ R79, R180, c[0x0][0x23c], -R75.reuse ;  /* 0x00008f00b44f7a23 */ /* 0x102fe6000001084b */
[----:B------:R-:W-:Y:S01]  /*fa10*/  FFMA.FTZ R92, R184, c[0x0][0x23c], -R75 ;  /* 0x00008f00b85c7a23 */ /* 0x000fe2000001084b */
[-C--:B------:R-:W-:Y:S01]  /*fa20*/  HMMA.16816.F32 R28, R84, R94.reuse, R28 ;  /* 0x0000005e541c723c */ /* 0x080fe2000000181c */
[----:B------:R1:W-:Y:S07]  /*fa30*/  MUFU.EX2 R160, R79 ;  /* 0x0000004f00a07308 */ /* 0x0003ee0000000800 */
[C---:B------:R-:W-:Y:S03]  /*fa40*/  HMMA.16816.F32 R32, R80.reuse, R94, R32 ;  /* 0x0000005e5020723c */ /* 0x040fe60000001820 */
[----:B------:R3:W3:Y:S05]  /*fa50*/  MUFU.EX2 R161, R92 ;  /* 0x0000005c00a17308 */ /* 0x0006ea0000000800 */
[-C--:B--2---:R-:W-:Y:S08]  /*fa60*/  HMMA.16816.F32 R36, R80, R96.reuse, R36 ;  /* 0x000000605024723c */ /* 0x084ff00000001824 */
[C---:B------:R-:W-:Y:S04]  /*fa70*/  HMMA.16816.F32 R40, R84.reuse, R96, R40 ;  /* 0x000000605428723c */ /* 0x040fe80000001828 */
[--C-:B-1----:R-:W-:Y:S04]  /*fa80*/  FFMA.FTZ R79, R183, c[0x0][0x23c], -R78.reuse ;  /* 0x00008f00b74f7a23 */ /* 0x102fe8000001084e */
[-C--:B------:R-:W-:Y:S01]  /*fa90*/  HMMA.16816.F32 R44, R84, R98.reuse, R44 ;  /* 0x00000062542c723c */ /* 0x080fe2000000182c */
[----:B------:R1:W-:Y:S01]  /*faa0*/  MUFU.EX2 R155, R79 ;  /* 0x0000004f009b7308 */ /* 0x0003e20000000800 */
[----:B---3--:R-:W2:Y:S06]  /*fab0*/  LDSM.16.MT88.4 R92, [R189+0x7000] ;  /* 0x00700000bd5c783b */ /* 0x008eac0000004200 */
[C---:B------:R-:W-:Y:S02]  /*fac0*/  HMMA.16816.F32 R48, R80.reuse, R98, R48 ;  /* 0x000000625030723c */ /* 0x040fe40000001830 */
[----:B------:R-:W3:Y:S06]  /*fad0*/  LDSM.16.MT88.4 R96, [R192+0x7000] ;  /* 0x00700000c060783b */ /* 0x000eec0000004200 */
[-C--:B-----5:R-:W-:Y:S08]  /*fae0*/  HMMA.16816.F32 R52, R80, R88.reuse, R52 ;  /* 0x000000585034723c */ /* 0x0a0ff00000001834 */
[C---:B------:R-:W-:Y:S04]  /*faf0*/  HMMA.16816.F32 R56, R84.reuse, R88, R56 ;  /* 0x000000585438723c */ /* 0x040fe80000001838 */
[----:B-1----:R-:W-:Y:S04]  /*fb00*/  FFMA.FTZ R79, R187, c[0x0][0x23c], -R78 ;  /* 0x00008f00bb4f7a23 */ /* 0x002fe8000001084e */
[-C--:B------:R-:W-:Y:S01]  /*fb10*/  HMMA.16816.F32 R60, R84, R90.reuse, R60 ;  /* 0x0000005a543c723c */ /* 0x080fe2000000183c */
[----:B------:R1:W5:Y:S06]  /*fb20*/  MUFU.EX2 R154, R79 ;  /* 0x0000004f009a7308 */ /* 0x00036c0000000800 */
[----:B----4-:R-:W-:Y:S01]  /*fb30*/  F2FP.PACK_AB R84, R133, R134 ;  /* 0x000000868554723e */ /* 0x010fe200000000ff */
[----:B------:R-:W-:Y:S01]  /*fb40*/  HMMA.16816.F32 R64, R80, R90, R64 ;  /* 0x0000005a5040723c */ /* 0x000fe20000001840 */
[----:B------:R-:W4:Y:S03]  /*fb50*/  LDSM.16.MT88.4 R88, [R190+0x7000] ;  /* 0x00700000be58783b */ /* 0x000f260000004200 */
[----:B------:R-:W-:Y:S02]  /*fb60*/  F2FP.PACK_AB R85, R162, R132 ;  /* 0x00000084a255723e */ /* 0x000fe400000000ff */
[----:B------:R-:W-:Y:S02]  /*fb70*/  F2FP.PACK_AB R86, R160, R161 ;  /* 0x000000a1a056723e */ /* 0x000fe400000000ff */
[----:B------:R-:W-:Y:S04]  /*fb80*/  F2FP.PACK_AB R80, R168, R170 ;  /* 0x000000aaa850723e */ /* 0x000fe800000000ff */
[----:B------:R-:W-:Y:S02]  /*fb90*/  F2FP.PACK_AB R81, R135, R167 ;  /* 0x000000a78751723e */ /* 0x000fe400000000ff */
[----:B------:R-:W-:Y:S02]  /*fba0*/  F2FP.PACK_AB R82, R165, R166 ;  /* 0x000000a6a552723e */ /* 0x000fe400000000ff */
[----:B------:R-:W-:Y:S01]  /*fbb0*/  F2FP.PACK_AB R83, R163, R164 ;  /* 0x000000a4a353723e */ /* 0x000fe200000000ff */
[--C-:B-1----:R-:W-:Y:S01]  /*fbc0*/  FFMA.FTZ R79, R186, c[0x0][0x23c], -R73.reuse ;  /* 0x00008f00ba4f7a23 */ /* 0x102fe20000010849 */
[----:B-----5:R-:W-:Y:S03]  /*fbd0*/  F2FP.PACK_AB R87, R154, R155 ;  /* 0x0000009b9a57723e */ /* 0x020fe600000000ff */
[----:B------:R1:W-:Y:S02]  /*fbe0*/  MUFU.EX2 R153, R79 ;  /* 0x0000004f00997308 */ /* 0x0003e40000000800 */
[-C--:B--2---:R-:W-:Y:S08]  /*fbf0*/  HMMA.16816.F32 R4, R80, R92.reuse, R4 ;  /* 0x0000005c5004723c */ /* 0x084ff00000001804 */
[C---:B------:R-:W-:Y:S08]  /*fc00*/  HMMA.16816.F32 R8, R84.reuse, R92, R8 ;  /* 0x0000005c5408723c */ /* 0x040ff00000001808 */
[-C--:B------:R-:W-:Y:S04]  /*fc10*/  HMMA.16816.F32 R12, R84, R94.reuse, R12 ;  /* 0x0000005e540c723c */ /* 0x080fe8000000180c */
[--C-:B-1----:R-:W-:Y:S04]  /*fc20*/  FFMA.FTZ R79, R182, c[0x0][0x23c], -R73.reuse ;  /* 0x00008f00b64f7a23 */ /* 0x102fe80000010849 */
[C---:B------:R-:W-:Y:S01]  /*fc30*/  HMMA.16816.F32 R16, R80.reuse, R94, R16 ;  /* 0x0000005e5010723c */ /* 0x040fe20000001810 */
[----:B------:R-:W1:Y:S01]  /*fc40*/  LDSM.16.MT88.4 R92, [R191+0x7000] ;  /* 0x00700000bf5c783b */ /* 0x000e620000004200 */
[----:B------:R2:W5:Y:S06]  /*fc50*/  MUFU.EX2 R152, R79 ;  /* 0x0000004f00987308 */ /* 0x00056c0000000800 */
[-C--:B---3--:R-:W-:Y:S08]  /*fc60*/  HMMA.16816.F32 R20, R80, R96.reuse, R20 ;  /* 0x000000605014723c */ /* 0x088ff00000001814 */
[C---:B------:R-:W-:Y:S08]  /*fc70*/  HMMA.16816.F32 R24, R84.reuse, R96, R24 ;  /* 0x000000605418723c */ /* 0x040ff00000001818 */
[-C--:B------:R-:W-:Y:S04]  /*fc80*/  HMMA.16816.F32 R28, R84, R98.reuse, R28 ;  /* 0x00000062541c723c */ /* 0x080fe8000000181c */
[--C-:B--2---:R-:W-:Y:S01]  /*fc90*/  FFMA.FTZ R79, R185, c[0x0][0x23c], -R74.reuse ;  /* 0x00008f00b94f7a23 */ /* 0x104fe2000001084a */
[----:B-----5:R-:W-:Y:S03]  /*fca0*/  F2FP.PACK_AB R140, R152, R153 ;  /* 0x00000099988c723e */ /* 0x020fe600000000ff */
[C---:B------:R-:W-:Y:S01]  /*fcb0*/  HMMA.16816.F32 R32, R80.reuse, R98, R32 ;  /* 0x000000625020723c */ /* 0x040fe20000001820 */
[----:B------:R2:W-:Y:S01]  /*fcc0*/  MUFU.EX2 R151, R79 ;  /* 0x0000004f00977308 */ /* 0x0005e20000000800 */
[----:B------:R-:W3:Y:S06]  /*fcd0*/  LDSM.16.MT88.4 R96, [R189+0x7800] ;  /* 0x00780000bd60783b */ /* 0x000eec0000004200 */
[-C--:B----4-:R-:W-:Y:S08]  /*fce0*/  HMMA.16816.F32 R36, R80, R88.reuse, R36 ;  /* 0x000000585024723c */ /* 0x090ff00000001824 */
[C---:B------:R-:W-:Y:S08]  /*fcf0*/  HMMA.16816.F32 R40, R84.reuse, R88, R40 ;  /* 0x000000585428723c */ /* 0x040ff00000001828 */
[-C--:B------:R-:W-:Y:S04]  /*fd00*/  HMMA.16816.F32 R44, R84, R90.reuse, R44 ;  /* 0x0000005a542c723c */ /* 0x080fe8000000182c */
[--C-:B--2---:R-:W-:Y:S04]  /*fd10*/  FFMA.FTZ R79, R205, c[0x0][0x23c], -R74.reuse ;  /* 0x00008f00cd4f7a23 */ /* 0x104fe8000001084a */
[C---:B------:R-:W-:Y:S01]  /*fd20*/  HMMA.16816.F32 R48, R80.reuse, R90, R48 ;  /* 0x0000005a5030723c */ /* 0x040fe20000001830 */
[----:B------:R2:W4:Y:S07]  /*fd30*/  MUFU.EX2 R150, R79 ;  /* 0x0000004f00967308 */ /* 0x00052e0000000800 */
[-C--:B-1----:R-:W-:Y:S08]  /*fd40*/  HMMA.16816.F32 R52, R80, R92.reuse, R52 ;  /* 0x0000005c5034723c */ /* 0x082ff00000001834 */
[C---:B------:R-:W-:Y:S08]  /*fd50*/  HMMA.16816.F32 R56, R84.reuse, R92, R56 ;  /* 0x0000005c5438723c */ /* 0x040ff00000001838 */
[-C--:B------:R-:W-:Y:S04]  /*fd60*/  HMMA.16816.F32 R60, R84, R94.reuse, R60 ;  /* 0x0000005e543c723c */ /* 0x080fe8000000183c */
[--C-:B--2---:R-:W-:Y:S01]  /*fd70*/  FFMA.FTZ R79, R156, c[0x0][0x23c], -R73.reuse ;  /* 0x00008f009c4f7a23 */ /* 0x104fe20000010849 */
[----:B----4-:R-:W-:Y:S01]  /*fd80*/  F2FP.PACK_AB R141, R150, R151 ;  /* 0x00000097968d723e */ /* 0x010fe200000000ff */
[----:B------:R-:W-:Y:S02]  /*fd90*/  FFMA.FTZ R73, R157, c[0x0][0x23c], -R73 ;  /* 0x00008f009d497a23 */ /* 0x000fe40000010849 */
[----:B------:R-:W-:Y:S01]  /*fda0*/  HMMA.16816.F32 R64, R80, R94, R64 ;  /* 0x0000005e5040723c */ /* 0x000fe20000001840 */
[----:B------:R-:W-:Y:S10]  /*fdb0*/  MUFU.EX2 R149, R79 ;  /* 0x0000004f00957308 */ /* 0x000ff40000000800 */
[----:B------:R1:W2:Y:S02]  /*fdc0*/  MUFU.EX2 R148, R73 ;  /* 0x0000004900947308 */ /* 0x0002a40000000800 */
[--C-:B-1----:R-:W-:Y:S01]  /*fdd0*/  FFMA.FTZ R73, R158, c[0x0][0x23c], -R74.reuse ;  /* 0x00008f009e497a23 */ /* 0x102fe2000001084a */
[----:B--2---:R-:W-:Y:S01]  /*fde0*/  F2FP.PACK_AB R142, R148, R149 ;  /* 0x00000095948e723e */ /* 0x004fe200000000ff */
[----:B------:R-:W-:Y:S06]  /*fdf0*/  FFMA.FTZ R74, R159, c[0x0][0x23c], -R74 ;  /* 0x00008f009f4a7a23 */ /* 0x000fec000001084a */
[----:B------:R1:W-:Y:S10]  /*fe00*/  MUFU.EX2 R147, R73 ;  /* 0x0000004900937308 */ /* 0x0003f40000000800 */
[----:B------:R-:W2:Y:S01]  /*fe10*/  MUFU.EX2 R146, R74 ;  /* 0x0000004a00927308 */ /* 0x000ea20000000800 */
[--C-:B-1----:R-:W-:Y:S09]  /*fe20*/  FFMA.FTZ R73, R206, c[0x0][0x23c], -R75.reuse ;  /* 0x00008f00ce497a23 */ /* 0x102ff2000001084b */
[----:B------:R1:W-:Y:S01]  /*fe30*/  MUFU.EX2 R145, R73 ;  /* 0x0000004900917308 */ /* 0x0003e20000000800 */
[----:B--2---:R-:W-:Y:S07]  /*fe40*/  F2FP.PACK_AB R143, R146, R147 ;  /* 0x00000093928f723e */ /* 0x004fee00000000ff */
[-C--:B---3--:R-:W-:Y:S01]  /*fe50*/  HMMA.16816.F32 R84, R140, R96.reuse, R4 ;  /* 0x000000608c54723c */ /* 0x088fe20000001804 */
[----:B------:R-:W2:Y:S04]  /*fe60*/  LDSM.16.MT88.4 R4, [R191+0x7800] ;  /* 0x00780000bf04783b */ /* 0x000ea80000004200 */
[--C-:B-1----:R-:W-:Y:S04]  /*fe70*/  FFMA.FTZ R73, R207, c[0x0][0x23c], -R75.reuse ;  /* 0x00008f00cf497a23 */ /* 0x102fe8000001084b */
[----:B------:R1:W3:Y:S03]  /*fe80*/  MUFU.EX2 R144, R73 ;  /* 0x0000004900907308 */ /* 0x0002e60000000800 */
[--C-:B-1----:R-:W-:Y:S01]  /*fe90*/  FFMA.FTZ R73, R209, c[0x0][0x23c], -R78.reuse ;  /* 0x00008f00d1497a23 */ /* 0x102fe2000001084e */
[----:B---3--:R-:W-:Y:S06]  /*fea0*/  F2FP.PACK_AB R136, R144, R145 ;  /* 0x000000919088723e */ /* 0x008fec00000000ff */
[----:B------:R1:W-:Y:S02]  /*feb0*/  MUFU.EX2 R79, R73 ;  /* 0x00000049004f7308 */ /* 0x0003e40000000800 */
[--C-:B-1----:R-:W-:Y:S02]  /*fec0*/  FFMA.FTZ R73, R210, c[0x0][0x23c], -R78.reuse ;  /* 0x00008f00d2497a23 */ /* 0x102fe4000001084e */
[----:B------:R-:W-:Y:S06]  /*fed0*/  FFMA.FTZ R78, R77, c[0x0][0x23c], -R78 ;  /* 0x00008f004d4e7a23 */ /* 0x000fec000001084e */
[----:B------:R1:W3:Y:S10]  /*fee0*/  MUFU.EX2 R74, R73 ;  /* 0x00000049004a7308 */ /* 0x0002f40000000800 */
[----:B------:R-:W4:Y:S01]  /*fef0*/  MUFU.EX2 R78, R78 ;  /* 0x0000004e004e7308 */ /* 0x000f220000000800 */
[--C-:B-1----:R-:W-:Y:S01]  /*ff00*/  FFMA.FTZ R73, R211, c[0x0][0x23c], -R75.reuse ;  /* 0x00008f00d3497a23 */ /* 0x102fe2000001084b */
[----:B---3--:R-:W-:Y:S01]  /*ff10*/  F2FP.PACK_AB R137, R74, R79 ;  /* 0x0000004f4a89723e */ /* 0x008fe200000000ff */
[----:B------:R-:W-:Y:S07]  /*ff20*/  FFMA.FTZ R75, R208, c[0x0][0x23c], -R75 ;  /* 0x00008f00d04b7a23 */ /* 0x000fee000001084b */
[----:B------:R-:W-:Y:S01]  /*ff30*/  MUFU.EX2 R73, R73 ;  /* 0x0000004900497308 */ /* 0x000fe20000000800 */
[----:B----4-:R-:W-:Y:S09]  /*ff40*/  F2FP.PACK_AB R139, R78, R76 ;  /* 0x0000004c4e8b723e */ /* 0x010ff200000000ff */
[----:B------:R-:W1:Y:S02]  /*ff50*/  MUFU.EX2 R75, R75 ;  /* 0x0000004b004b7308 */ /* 0x000e640000000800 */
[----:B-1----:R-:W-:Y:S07]  /*ff60*/  F2FP.PACK_AB R138, R75, R73 ;  /* 0x000000494b8a723e */ /* 0x002fee00000000ff */
[C---:B------:R-:W-:Y:S07]  /*ff70*/  HMMA.16816.F32 R80, R136.reuse, R96, R8 ;  /* 0x000000608850723c */ /* 0x040fee0000001808 */
[----:B------:R-:W-:Y:S01]  /*ff80*/  FADD.FTZ R8, R242, R72 ;  /* 0x00000048f2087221 */ /* 0x000fe20000010000 */
[-C--:B------:R-:W-:Y:S04]  /*ff90*/  HMMA.16816.F32 R88, R136, R98.reuse, R12 ;  /* 0x000000628858723c */ /* 0x080fe8000000180c */
[----:B------:R-:W-:Y:S01]  /*ffa0*/  FADD.FTZ R9, R238, R71 ;  /* 0x00000047ee097221 */ /* 0x000fe20000010000 */
[----:B------:R-:W-:Y:S01]  /*ffb0*/  MOV R71, R70 ;  /* 0x0000004600477202 */ /* 0x000fe20000000f00 */
[----:B------:R-:W-:Y:S02]  /*ffc0*/  FADD.FTZ R8, R239, R8 ;  /* 0x00000008ef087221 */ /* 0x000fe40000010000 */
[C---:B------:R-:W-:Y:S04]  /*ffd0*/  HMMA.16816.F32 R92, R140.reuse, R98, R16 ;  /* 0x000000628c5c723c */ /* 0x040fe80000001810 */
[----:B------:R-:W-:Y:S02]  /*ffe0*/  FADD.FTZ R9, R235, R9 ;  /* 0x00000009eb097221 */ /* 0x000fe40000010000 */
[----:B------:R-:W-:Y:S02]  /*fff0*/  FADD.FTZ R8, R241, R8 ;  /* 0x00000008f1087221 */ /* 0x000fe40000010000 */
[-C--:B------:R-:W-:Y:S04]  /*10000*/  HMMA.16816.F32 R96, R140, R108.reuse, R20 ;  /* 0x0000006c8c60723c */ /* 0x080fe80000001814 */
[----:B------:R-:W-:Y:S02]  /*10010*/  FADD.FTZ R9, R237, R9 ;  /* 0x00000009ed097221 */ /* 0x000fe40000010000 */
[----:B------:R-:W-:Y:S02]  /*10020*/  FADD.FTZ R8, R227, R8 ;  /* 0x00000008e3087221 */ /* 0x000fe40000010000 */
[C---:B------:R-:W-:Y:S04]  /*10030*/  HMMA.16816.F32 R100, R136.reuse, R108, R24 ;  /* 0x0000006c8864723c */ /* 0x040fe80000001818 */
[----:B------:R-:W-:Y:S02]  /*10040*/  FADD.FTZ R9, R221, R9 ;  /* 0x00000009dd097221 */ /* 0x000fe40000010000 */
[----:B------:R-:W-:Y:S02]  /*10050*/  FADD.FTZ R8, R231, R8 ;  /* 0x00000008e7087221 */ /* 0x000fe40000010000 */
        /* <DEDUP_REMOVED lines=26> */
[----:B------:R-:W-:Y:S03]  /*10200*/  FADD.FTZ R9, R151, R9 ;  /* 0x0000000997097221 */ /* 0x000fe60000010000 */
[C---:B------:R-:W-:Y:S07]  /*10210*/  HMMA.16816.F32 R132, R136.reuse, R4, R56 ;  /* 0x000000048884723c */ /* 0x040fee0000001838 */
[----:B------:R-:W-:Y:S01]  /*10220*/  FADD.FTZ R4, R166, R10 ;  /* 0x0000000aa6047221 */ /* 0x000fe20000010000 */
[-C--:B------:R-:W-:Y:S04]  /*10230*/  HMMA.16816.F32 R136, R136, R6.reuse, R60 ;  /* 0x000000068888723c */ /* 0x080fe8000000183c */
        /* <DEDUP_REMOVED lines=10> */
[----:B------:R-:W-:Y:S01]  /*102e0*/  FADD.FTZ R4, R74, R5 ;  /* 0x000000054a047221 */ /* 0x000fe20000010000 */
[----:B------:R-:W-:Y:S01]  /*102f0*/  MOV R74, R68 ;  /* 0x00000044004a7202 */ /* 0x000fe20000000f00 */
        /* <DEDUP_REMOVED lines=9> */
[----:B------:R-:W-:Y:S01]  /*10390*/  FADD.FTZ R246, R78, R0 ;  /* 0x000000004ef67221 */ /* 0x000fe20000010000 */
[----:B------:R-:W-:-:S05]  /*103a0*/  @P1 BRA `(.L_x_924) ;  /* 0xffffd0c000001947 */ /* 0x000fca000383ffff */
.L_x_923:
[----:B------:R-:W1:Y:S01]  /*103b0*/  SHFL.BFLY PT, R0, R243, 0x2, 0x1f ;  /* 0x0c401f00f3007f89 */ /* 0x000e6200000e0000 */
[----:B------:R-:W-:Y:S01]  /*103c0*/  ISETP.NE.AND P0, PT, R252, -0x1, PT ;  /* 0xfffffffffc00780c */ /* 0x000fe20003f05270 */
[----:B------:R-:W2:Y:S01]  /*103d0*/  LDC.U8 R44, c[0x0][0x329] ;  /* 0x0000ca40ff2c7b82 */ /* 0x000ea20000000000 */
[----:B------:R-:W-:Y:S01]  /*103e0*/  BSSY B0, `(.L_x_927) ;  /* 0x0000127000007945 */ /* 0x000fe20003800000 */
[----:B------:R-:W3:Y:S04]  /*103f0*/  SHFL.BFLY PT, R2, R244, 0x2, 0x1f ;  /* 0x0c401f00f4027f89 */ /* 0x000ee800000e0000 */
[----:B------:R-:W4:Y:S04]  /*10400*/  SHFL.BFLY PT, R7, R245, 0x2, 0x1f ;  /* 0x0c401f00f5077f89 */ /* 0x000f2800000e0000 */
[----:B------:R-:W5:Y:S04]  /*10410*/  SHFL.BFLY PT, R6, R246, 0x2, 0x1f ;  /* 0x0c401f00f6067f89 */ /* 0x000f6800000e0000 */
[----:B------:R-:W2:Y:S01]  /*10420*/  S2R R62, SR_TID.X ;  /* 0x00000000003e7919 */ /* 0x000ea20000002100 */
[----:B-1----:R-:W-:-:S02]  /*10430*/  FADD.FTZ R0, R0, R243 ;  /* 0x000000f300007221 */ /* 0x002fc40000010000 */
[----:B---3--:R-:W-:-:S03]  /*10440*/  FADD.FTZ R2, R2, R244 ;  /* 0x000000f402027221 */ /* 0x008fc60000010000 */
[----:B------:R-:W1:Y:S01]  /*10450*/  SHFL.BFLY PT, R4, R0, 0x1, 0x1f ;  /* 0x0c201f0000047f89 */ /* 0x000e6200000e0000 */
[----:B----4-:R-:W-:-:S03]  /*10460*/  FADD.FTZ R7, R7, R245 ;  /* 0x000000f507077221 */ /* 0x010fc60000010000 */
[----:B------:R-:W3:Y:S01]  /*10470*/  SHFL.BFLY PT, R5, R2, 0x1, 0x1f ;  /* 0x0c201f0002057f89 */ /* 0x000ee200000e0000 */
[----:B-----5:R-:W-:-:S03]  /*10480*/  FADD.FTZ R6, R6, R246 ;  /* 0x000000f606067221 */ /* 0x020fc60000010000 */
[----:B------:R-:W4:Y:S01]  /*10490*/  SHFL.BFLY PT, R8, R7, 0x1, 0x1f ;  /* 0x0c201f0007087f89 */ /* 0x000f2200000e0000 */
[----:B--2---:R-:W-:-:S03]  /*104a0*/  SHF.R.S32.HI R43, RZ, 0x1f, R62 ;  /* 0x0000001fff2b7819 */ /* 0x004fc6000001143e */
[----:B------:R-:W2:Y:S01]  /*104b0*/  SHFL.BFLY PT, R9, R6, 0x1, 0x1f ;  /* 0x0c201f0006097f89 */ /* 0x000ea200000e0000 */
[----:B-1----:R-:W-:Y:S01]  /*104c0*/  FADD.FTZ R39, R0, R4 ;  /* 0x0000000400277221 */ /* 0x002fe20000010000 */
[----:B------:R-:W-:Y:S01]  /*104d0*/  MOV R0, 0x3f800000 ;  /* 0x3f80000000007802 */ /* 0x000fe20000000f00 */
[----:B---3--:R-:W-:-:S03]  /*104e0*/  FADD.FTZ R40, R2, R5 ;  /* 0x0000000502287221 */ /* 0x008fc60000010000 */
[----:B------:R-:W-:Y:S01]  /*104f0*/  FSETP.NE.FTZ.AND P6, PT, R39, RZ, PT ;  /* 0x000000ff2700720b */ /* 0x000fe20003fd5000 */
[----:B------:R-:W-:Y:S01]  /*10500*/  @P0 IMAD.WIDE.U32 R4, R252, c[0x0][0x1e8], RZ ;  /* 0x00007a00fc040a25 */ /* 0x000fe200078e00ff */
[----:B------:R-:W-:Y:S02]  /*10510*/  MOV R2, 0x3f800000 ;  /* 0x3f80000000027802 */ /* 0x000fe40000000f00 */
[----:B------:R-:W-:Y:S01]  /*10520*/  FSETP.NE.FTZ.AND P5, PT, R40, RZ, PT ;  /* 0x000000ff2800720b */ /* 0x000fe20003fb5000 */
[----:B----4-:R-:W-:Y:S01]  /*10530*/  FADD.FTZ R41, R7, R8 ;  /* 0x0000000807297221 */ /* 0x010fe20000010000 */
[----:B------:R-:W-:Y:S01]  /*10540*/  @P0 MOV R60, R4 ;  /* 0x00000004003c0202 */ /* 0x000fe20000000f00 */
[----:B--2---:R-:W-:Y:S01]  /*10550*/  FADD.FTZ R42, R6, R9 ;  /* 0x00000009062a7221 */ /* 0x004fe20000010000 */
[----:B------:R-:W-:Y:S01]  /*10560*/  MOV R4, 0x3f800000 ;  /* 0x3f80000000047802 */ /* 0x000fe20000000f00 */
[----:B------:R-:W-:Y:S01]  /*10570*/  @P0 IMAD R61, R252, c[0x0][0x1ec], R5 ;  /* 0x00007b00fc3d0a24 */ /* 0x000fe200078e0205 */
[----:B------:R-:W-:-:S02]  /*10580*/  FSETP.NE.FTZ.AND P4, PT, R41, RZ, PT ;  /* 0x000000ff2900720b */ /* 0x000fc40003f95000 */
[----:B------:R-:W-:Y:S01]  /*10590*/  FSETP.NE.FTZ.AND P3, PT, R42, RZ, PT ;  /* 0x000000ff2a00720b */ /* 0x000fe20003f75000 */
[----:B------:R-:W1:Y:S08]  /*105a0*/  @P6 MUFU.RCP R0, R39 ;  /* 0x0000002700006308 */ /* 0x000e700000001000 */
[----:B------:R-:W2:Y:S08]  /*105b0*/  @P5 MUFU.RCP R4, R40 ;  /* 0x0000002800045308 */ /* 0x000eb00000001000 */
[----:B------:R-:W3:Y:S01]  /*105c0*/  @P4 MUFU.RCP R2, R41 ;  /* 0x0000002900024308 */ /* 0x000ee20000001000 */
[----:B-1----:R-:W-:-:S02]  /*105d0*/  FMUL.FTZ R84, R0, R84 ;  /* 0x0000005400547220 */ /* 0x002fc40000410000 */
[C---:B------:R-:W-:Y:S02]  /*105e0*/  FMUL.FTZ R8, R0.reuse, R85 ;  /* 0x0000005500087220 */ /* 0x040fe40000410000 */
[C---:B------:R-:W-:Y:S02]  /*105f0*/  FMUL.FTZ R92, R0.reuse, R92 ;  /* 0x0000005c005c7220 */ /* 0x040fe40000410000 */
[----:B------:R-:W-:Y:S01]  /*10600*/  FMUL.FTZ R5, R0, R93 ;  /* 0x0000005d00057220 */ /* 0x000fe20000410000 */
        /* <DEDUP_REMOVED lines=19> */
[----:B------:R-:W-:Y:S02]  /*10740*/  IMAD.MOV.U32 R0, RZ, RZ, 0x3f800000 ;  /* 0x3f800000ff007424 */ /* 0x000fe400078e00ff */
[C---:B--2---:R-:W-:Y:S01]  /*10750*/  FMUL.FTZ R86, R4.reuse, R86 ;  /* 0x0000005604567220 */ /* 0x044fe20000410000 */
[----:B------:R-:W-:Y:S01]  /*10760*/  F2FP.PACK_AB R11, R11, R140 ;  /* 0x0000008c0b0b723e */ /* 0x000fe200000000ff */
[----:B------:R-:W-:-:S02]  /*10770*/  FMUL.FTZ R6, R4, R87 ;  /* 0x0000005704067220 */ /* 0x000fc40000410000 */
[C---:B------:R-:W-:Y:S01]  /*10780*/  FMUL.FTZ R94, R4.reuse, R94 ;  /* 0x0000005e045e7220 */ /* 0x040fe20000410000 */
[----:B------:R-:W1:Y:S01]  /*10790*/  @P3 MUFU.RCP R0, R42 ;  /* 0x0000002a00003308 */ /* 0x000e620000001000 */
        /* <DEDUP_REMOVED lines=19> */
[C---:B------:R-:W-:Y:S01]  /*108d0*/  LEA.HI R4, R43.reuse, R62, RZ, 0x2 ;  /* 0x0000003e2b047211 */ /* 0x040fe200078f10ff */
[C---:B---3--:R-:W-:Y:S01]  /*108e0*/  FMUL.FTZ R80, R2.reuse, R80 ;  /* 0x0000005002507220 */ /* 0x048fe20000410000 */
[----:B------:R-:W-:Y:S01]  /*108f0*/  LEA.HI R43, R43, R62, RZ, 0x5 ;  /* 0x0000003e2b2b7211 */ /* 0x000fe200078f28ff */
[C---:B------:R-:W-:Y:S01]  /*10900*/  FMUL.FTZ R13, R2.reuse, R81 ;  /* 0x00000051020d7220 */ /* 0x040fe20000410000 */
[----:B------:R-:W-:Y:S01]  /*10910*/  SHF.R.S32.HI R7, RZ, 0x2, R4 ;  /* 0x00000002ff077819 */ /* 0x000fe20000011404 */
[C---:B------:R-:W-:Y:S01]  /*10920*/  FMUL.FTZ R88, R2.reuse, R88 ;  /* 0x0000005802587220 */ /* 0x040fe20000410000 */
[----:B------:R-:W-:Y:S01]  /*10930*/  SHF.R.S32.HI R38, RZ, 0x5, R43 ;  /* 0x00000005ff267819 */ /* 0x000fe2000001142b */
[C---:B------:R-:W-:Y:S01]  /*10940*/  FMUL.FTZ R21, R2.reuse, R89 ;  /* 0x0000005902157220 */ /* 0x040fe20000410000 */
[----:B------:R-:W-:Y:S01]  /*10950*/  F2FP.PACK_AB R13, R13, R80 ;  /* 0x000000500d0d723e */ /* 0x000fe200000000ff */
[----:B------:R-:W-:Y:S01]  /*10960*/  FMUL.FTZ R100, R2, R100 ;  /* 0x0000006402647220 */ /* 0x000fe20000410000 */
[----:B------:R-:W-:Y:S01]  /*10970*/  F2FP.PACK_AB R36, R36, R130 ;  /* 0x000000822424723e */ /* 0x000fe200000000ff */
[C---:B------:R-:W-:Y:S01]  /*10980*/  FMUL.FTZ R17, R2.reuse, R101 ;  /* 0x0000006502117220 */ /* 0x040fe20000410000 */
[----:B------:R-:W-:Y:S01]  /*10990*/  F2FP.PACK_AB R21, R21, R88 ;  /* 0x000000581515723e */ /* 0x000fe200000000ff */
[----:B------:R-:W-:Y:S01]  /*109a0*/  FMUL.FTZ R104, R2, R104 ;  /* 0x0000006802687220 */ /* 0x000fe20000410000 */
[----:B------:R-:W-:Y:S01]  /*109b0*/  F2FP.PACK_AB R22, R22, R142 ;  /* 0x0000008e1616723e */ /* 0x000fe200000000ff */
        /* <DEDUP_REMOVED lines=9> */
[C---:B------:R-:W-:Y:S01]  /*10a50*/  FMUL.FTZ R35, R2.reuse, R133 ;  /* 0x0000008502237220 */ /* 0x040fe20000410000 */
        /* <DEDUP_REMOVED lines=32> */
[C---:B------:R-:W-:Y:S02]  /*10c60*/  SHF.L.U32 R4, R0.reuse, 0x6, RZ ;  /* 0x0000000600047819 */ /* 0x040fe400000006ff */
[----:B------:R-:W-:-:S02]  /*10c70*/  LOP3.LUT R7, R0, 0x1, RZ, 0xc0, !PT ;  /* 0x0000000100077812 */ /* 0x000fc400078ec0ff */
[----:B------:R-:W-:Y:S02]  /*10c80*/  IADD3 R2, -R2, R62, RZ ;  /* 0x0000003e02027210 */ /* 0x000fe40007ffe1ff */
[----:B------:R-:W-:Y:S02]  /*10c90*/  LOP3.LUT R4, R4, 0x1c0, RZ, 0xc0, !PT ;  /* 0x000001c004047812 */ /* 0x000fe400078ec0ff */
[----:B------:R-:W-:Y:S01]  /*10ca0*/  ISETP.NE.U32.AND P1, PT, R7, 0x1, PT ;  /* 0x000000010700780c */ /* 0x000fe20003f25070 */
[----:B------:R-:W-:Y:S01]  /*10cb0*/  IMAD.MOV.U32 R7, RZ, RZ, -0x10 ;  /* 0xfffffff0ff077424 */ /* 0x000fe200078e00ff */
[----:B------:R-:W-:Y:S02]  /*10cc0*/  LEA R2, R38, R2, 0x9 ;  /* 0x0000000226027211 */ /* 0x000fe400078e48ff */
[----:B------:R-:W-:Y:S02]  /*10cd0*/  LEA.HI R4, R4, R4, RZ, 0x1d ;  /* 0x0000000404047211 */ /* 0x000fe400078fe8ff */
[----:B------:R-:W-:-:S02]  /*10ce0*/  SEL R7, R7, 0x10, !P1 ;  /* 0x0000001007077807 */ /* 0x000fc40004800000 */
[----:B------:R-:W-:Y:S02]  /*10cf0*/  LEA R2, R2, R4, 0x1 ;  /* 0x0000000402027211 */ /* 0x000fe400078e08ff */
[----:B------:R-:W-:Y:S02]  /*10d00*/  R2P PR, R0, 0x6 ;  /* 0x0000000600007804 */ /* 0x000fe40000000000 */
[----:B------:R-:W-:Y:S02]  /*10d10*/  SHF.L.U32 R2, R2, 0x1, RZ ;  /* 0x0000000102027819 */ /* 0x000fe400000006ff */
[----:B------:R-:W-:Y:S02]  /*10d20*/  MOV R0, 0x20 ;  /* 0x0000002000007802 */ /* 0x000fe40000000f00 */
[----:B------:R-:W-:Y:S01]  /*10d30*/  IADD3 R4, R2, R7, RZ ;  /* 0x0000000702047210 */ /* 0x000fe20007ffe0ff */
[----:B------:R1:W-:Y:S01]  /*10d40*/  STS [R2], R8 ;  /* 0x0000000802007388 */ /* 0x0003e20000000800 */
[----:B------:R-:W-:-:S02]  /*10d50*/  F2FP.PACK_AB R32, R135, R32 ;  /* 0x000000208720723e */ /* 0x000fc400000000ff */
[----:B------:R-:W-:Y:S01]  /*10d60*/  F2FP.PACK_AB R9, R139, R9 ;  /* 0x000000098b09723e */ /* 0x000fe200000000ff */
[----:B------:R2:W-:Y:S04]  /*10d70*/  STS [R2+0x400], R6 ;  /* 0x0004000602007388 */ /* 0x0005e80000000800 */
[----:B------:R3:W-:Y:S04]  /*10d80*/  STS [R4], R5 ;  /* 0x0000000504007388 */ /* 0x0007e80000000800 */
[----:B------:R4:W-:Y:S04]  /*10d90*/  STS [R4+0x400], R12 ;  /* 0x0004000c04007388 */ /* 0x0009e80000000800 */
[----:B------:R-:W-:Y:S04]  /*10da0*/  STS [R2+0x2000], R13 ;  /* 0x0020000d02007388 */ /* 0x000fe80000000800 */
[----:B------:R5:W-:Y:S04]  /*10db0*/  STS [R2+0x2400], R14 ;  /* 0x0024000e02007388 */ /* 0x000be80000000800 */
[----:B------:R-:W-:Y:S01]  /*10dc0*/  STS [R4+0x2000], R21 ;  /* 0x0020001504007388 */ /* 0x000fe20000000800 */
[----:B-1----:R-:W-:-:S02]  /*10dd0*/  SEL R8, R0, 0xffffffe0, !P1 ;  /* 0xffffffe000087807 */ /* 0x002fc40004800000 */
[C---:B------:R-:W-:Y:S01]  /*10de0*/  IADD3 R0, R2.reuse, 0x40, RZ ;  /* 0x0000004002007810 */ /* 0x040fe20007ffe0ff */
[----:B------:R-:W-:Y:S01]  /*10df0*/  STS [R4+0x2400], R20 ;  /* 0x0024001404007388 */ /* 0x000fe20000000800 */
[C---:B------:R-:W-:Y:S01]  /*10e00*/  @P2 IADD3 R0, R2.reuse, -0x40, RZ ;  /* 0xffffffc002002810 */ /* 0x040fe20007ffe0ff */
[----:B--2---:R-:W-:Y:S01]  /*10e10*/  IMAD.IADD R6, R2, 0x1, R8 ;  /* 0x0000000102067824 */ /* 0x004fe200078e0208 */
[----:B------:R-:W-:Y:S02]  /*10e20*/  ISETP.NE.AND P1, PT, R44, RZ, PT ;  /* 0x000000ff2c00720c */ /* 0x000fe40003f25270 */
[----:B---3--:R-:W-:Y:S02]  /*10e30*/  IADD3 R5, R4, R8, RZ ;  /* 0x0000000804057210 */ /* 0x008fe40007ffe0ff */
[----:B------:R-:W-:Y:S01]  /*10e40*/  STS [R6], R19 ;  /* 0x0000001306007388 */ /* 0x000fe20000000800 */
[----:B----4-:R-:W1:Y:S03]  /*10e50*/  LDC.U8 R12, c[0x0][0x328] ;  /* 0x0000ca00ff0c7b82 */ /* 0x010e660000000000 */
[----:B------:R-:W-:Y:S04]  /*10e60*/  STS [R6+0x400], R18 ;  /* 0x0004001206007388 */ /* 0x000fe80000000800 */
[----:B------:R2:W-:Y:S01]  /*10e70*/  STS [R5], R16 ;  /* 0x0000001005007388 */ /* 0x0005e20000000800 */
[----:B-----5:R-:W-:-:S03]  /*10e80*/  IADD3 R2, R8, 0x400, R0 ;  /* 0x0000040008027810 */ /* 0x020fc60007ffe000 */
[----:B------:R3:W-:Y:S04]  /*10e90*/  STS [R5+0x400], R15 ;  /* 0x0004000f05007388 */ /* 0x0007e80000000800 */
[----:B------:R4:W-:Y:S04]  /*10ea0*/  STS [R6+0x2000], R17 ;  /* 0x0020001106007388 */ /* 0x0009e80000000800 */
[----:B------:R5:W-:Y:S04]  /*10eb0*/  STS [R6+0x2400], R24 ;  /* 0x0024001806007388 */ /* 0x000be80000000800 */
[----:B------:R-:W-:Y:S01]  /*10ec0*/  STS [R5+0x2000], R23 ;  /* 0x0020001705007388 */ /* 0x000fe20000000800 */
[----:B-1----:R-:W-:-:S03]  /*10ed0*/  ISETP.NE.AND P2, PT, R12, RZ, PT ;  /* 0x000000ff0c00720c */ /* 0x002fc60003f45270 */
[----:B------:R1:W-:Y:S01]  /*10ee0*/  STS [R5+0x2400], R31 ;  /* 0x0024001f05007388 */ /* 0x0003e20000000800 */
[----:B------:R-:W-:Y:S03]  /*10ef0*/  @P5 MUFU.LG2 R12, R40 ;  /* 0x00000028000c5308 */ /* 0x000fe60000000c00 */
[----:B------:R-:W-:Y:S01]  /*10f00*/  STS [R0], R30 ;  /* 0x0000001e00007388 */ /* 0x000fe20000000800 */
[----:B--2---:R-:W-:-:S03]  /*10f10*/  MOV R16, 0x7f800000 ;  /* 0x7f80000000107802 */ /* 0x004fc60000000f00 */
[----:B------:R-:W-:Y:S01]  /*10f20*/  STS [R0+0x400], R29 ;  /* 0x0004001d00007388 */ /* 0x000fe20000000800 */
[----:B---3--:R-:W-:-:S03]  /*10f30*/  MOV R15, 0x7f800000 ;  /* 0x7f800000000f7802 */ /* 0x008fc60000000f00 */
[----:B------:R-:W2:Y:S01]  /*10f40*/  S2R R13, SR_CTAID.Y ;  /* 0x00000000000d7919 */ /* 0x000ea20000002600 */
[----:B----4-:R-:W-:-:S03]  /*10f50*/  MOV R17, 0x7f800000 ;  /* 0x7f80000000117802 */ /* 0x010fc60000000f00 */
[----:B------:R-:W3:Y:S01]  /*10f60*/  S2R R14, SR_CTAID.X ;  /* 0x00000000000e7919 */ /* 0x000ee20000002500 */
[C---:B-----5:R-:W-:Y:S02]  /*10f70*/  IADD3 R6, R7.reuse, R2, RZ ;  /* 0x0000000207067210 */ /* 0x060fe40007ffe0ff */
[----:B------:R-:W-:Y:S01]  /*10f80*/  IADD3 R2, R7, R0, RZ ;  /* 0x0000000007027210 */ /* 0x000fe20007ffe0ff */
[----:B------:R-:W4:Y:S04]  /*10f90*/  S2R R18, SR_CTAID.Z ;  /* 0x0000000000127919 */ /* 0x000f280000002700 */
[----:B------:R-:W-:Y:S01]  /*10fa0*/  STS [R2], R26 ;  /* 0x0000001a02007388 */ /* 0x000fe20000000800 */
[----:B------:R-:W-:Y:S01]  /*10fb0*/  IMAD.IADD R4, R8, 0x1, R2 ;  /* 0x0000000108047824 */ /* 0x000fe200078e0202 */
[----:B-1----:R-:W-:-:S02]  /*10fc0*/  @!P1 MOV R5, c[0x0][0x214] ;  /* 0x0000850000059a02 */ /* 0x002fc40000000f00 */
[----:B------:R-:W-:Y:S04]  /*10fd0*/  STS [R2+0x400], R25 ;  /* 0x0004001902007388 */ /* 0x000fe80000000800 */
[----:B------:R-:W-:Y:S04]  /*10fe0*/  STS [R0+0x2000], R28 ;  /* 0x0020001c00007388 */ /* 0x000fe80000000800 */
[----:B------:R1:W-:Y:S04]  /*10ff0*/  STS [R0+0x2400], R27 ;  /* 0x0024001b00007388 */ /* 0x0003e80000000800 */
[----:B------:R-:W-:Y:S04]  /*11000*/  STS [R2+0x2000], R33 ;  /* 0x0020002102007388 */ /* 0x000fe80000000800 */
[----:B------:R5:W-:Y:S01]  /*11010*/  STS [R2+0x2400], R34 ;  /* 0x0024002202007388 */ /* 0x000be20000000800 */
[----:B-1----:R-:W-:-:S02]  /*11020*/  IADD3 R0, R8, R0, RZ ;  /* 0x0000000008007210 */ /* 0x002fc40007ffe0ff */
[----:B------:R-:W1:Y:S03]  /*11030*/  @P6 MUFU.LG2 R8, R39 ;  /* 0x0000002700086308 */ /* 0x000e660000000c00 */
[----:B------:R-:W-:Y:S01]  /*11040*/  STS [R0], R37 ;  /* 0x0000002500007388 */ /* 0x000fe20000000800 */
[----:B-----5:R-:W-:-:S03]  /*11050*/  @P1 MOV R2, c[0x0][0x210] ;  /* 0x0000840000021a02 */ /* 0x020fc60000000f00 */
[----:B------:R-:W-:Y:S04]  /*11060*/  STS [R0+0x400], R36 ;  /* 0x0004002400007388 */ /* 0x000fe80000000800 */
[----:B------:R5:W-:Y:S01]  /*11070*/  STS [R4], R11 ;  /* 0x0000000b04007388 */ /* 0x000be20000000800 */
[----:B------:R-:W-:Y:S01]  /*11080*/  @P1 IMAD R2, R2, c[0x0][0x214], RZ ;  /* 0x0000850002021a24 */ /* 0x000fe200078e02ff */
[----:B------:R-:W-:Y:S02]  /*11090*/  @!P1 SEL R2, R5, c[0x0][0x234], !P2 ;  /* 0x00008d0005029a07 */ /* 0x000fe40005000000 */
[----:B------:R-:W-:Y:S01]  /*110a0*/  STS [R6], R22 ;  /* 0x0000001606007388 */ /* 0x000fe20000000800 */
[----:B------:R-:W-:Y:S01]  /*110b0*/  ISETP.NE.OR P2, PT, R44, RZ, !P2 ;  /* 0x000000ff2c00720c */ /* 0x000fe20005745670 */
[----:B-1----:R-:W-:Y:S01]  /*110c0*/  @P6 FMUL.FTZ R8, R8, 0.69314718246459960938 ;  /* 0x3f31721808086820 */ /* 0x002fe20000410000 */
[----:B--2---:R-:W-:Y:S01]  /*110d0*/  @!P0 SHF.R.S32.HI R5, RZ, 0x1f, R13 ;  /* 0x0000001fff058819 */ /* 0x004fe2000001140d */
[----:B------:R-:W-:Y:S02]  /*110e0*/  STS [R0+0x2000], R35 ;  /* 0x0020002300007388 */ /* 0x000fe40000000800 */
[----:B------:R-:W-:-:S02]  /*110f0*/  @P6 FFMA.FTZ R17, R70, c[0x0][0x238], R8 ;  /* 0x00008e0046116a23 */ /* 0x000fc40000010008 */
[----:B------:R1:W-:Y:S01]  /*11100*/  STS [R0+0x2400], R32 ;  /* 0x0024002000007388 */ /* 0x0003e20000000800 */
[----:B------:R-:W-:Y:S02]  /*11110*/  @!P0 IMAD R5, R5, c[0x0][0x1e0], RZ ;  /* 0x0000780005058a24 */ /* 0x000fe400078e02ff */
[----:B------:R-:W-:Y:S01]  /*11120*/  @P5 FMUL.FTZ R8, R12, 0.69314718246459960938 ;  /* 0x3f3172180c085820 */ /* 0x000fe20000410000 */
[----:B------:R2:W-:Y:S01]  /*11130*/  STS [R4+0x2000], R10 ;  /* 0x0020000a04007388 */ /* 0x0005e20000000800 */
[----:B------:R-:W-:Y:S02]  /*11140*/  @!P0 IMAD R5, R13, c[0x0][0x1e4], R5 ;  /* 0x000079000d058a24 */ /* 0x000fe400078e0205 */
[----:B------:R-:W-:Y:S01]  /*11150*/  @P5 FFMA.FTZ R16, R69, c[0x0][0x238], R8 ;  /* 0x00008e0045105a23 */ /* 0x000fe20000010008 */
[----:B------:R3:W-:Y:S04]  /*11160*/  STS [R6+0x2000], R9 ;  /* 0x0020000906007388 */ /* 0x0007e80000000800 */
[----:B------:R-:W-:Y:S06]  /*11170*/  BAR.SYNC.DEFER_BLOCKING 0x0 ;  /* 0x0000000000007b1d */ /* 0x000fec0000010000 */
[----:B-----5:R-:W-:Y:S01]  /*11180*/  @P4 MUFU.LG2 R11, R41 ;  /* 0x00000029000b4308 */ /* 0x020fe20000000c00 */
[----:B-1----:R-:W-:Y:S01]  /*11190*/  @P1 MOV R0, 0x1 ;  /* 0x0000000100001802 */ /* 0x002fe20000000f00 */
[----:B------:R-:W-:Y:S01]  /*111a0*/  @!P1 IMAD R0, R2, c[0x0][0x1c0], RZ ;  /* 0x0000700002009a24 */ /* 0x000fe200078e02ff */
[----:B--2---:R-:W-:-:S03]  /*111b0*/  LOP3.LUT R4, R43, 0xffffffe0, RZ, 0xc0, !PT ;  /* 0xffffffe02b047812 */ /* 0x004fc600078ec0ff */
[C---:B------:R-:W-:Y:S02]  /*111c0*/  IMAD R0, R13.reuse, R0, RZ ;  /* 0x000000000d007224 */ /* 0x040fe400078e02ff */
[----:B------:R-:W1:Y:S01]  /*111d0*/  @P3 MUFU.LG2 R10, R42 ;  /* 0x0000002a000a3308 */ /* 0x000e620000000c00 */
[----:B---3--:R-:W-:Y:S01]  /*111e0*/  @!P0 IMAD.WIDE.U32 R6, R13, c[0x0][0x1e0], RZ ;  /* 0x000078000d068a25 */ /* 0x008fe200078e00ff */
[----:B------:R-:W-:Y:S01]  /*111f0*/  IADD3 R9, -R4, R62, RZ ;  /* 0x0000003e04097210 */ /* 0x000fe20007ffe1ff */
[----:B------:R2:W3:Y:S02]  /*11200*/  LDS.128 R20, [R203] ;  /* 0x00000000cb147984 */ /* 0x0004e40000000c00 */
[----:B------:R-:W-:Y:S01]  /*11210*/  @!P0 IMAD.IADD R61, R7, 0x1, R5 ;  /* 0x00000001073d8824 */ /* 0x000fe200078e0205 */
[----:B------:R-:W-:Y:S01]  /*11220*/  @!P0 MOV R60, R6 ;  /* 0x00000006003c8202 */ /* 0x000fe20000000f00 */
[----:B------:R-:W-:Y:S01]  /*11230*/  @!P2 IMAD R6, R13, c[0x0][0x214], RZ ;  /* 0x000085000d06aa24 */ /* 0x000fe200078e02ff */
[----:B------:R2:W2:Y:S01]  /*11240*/  LDS.128 R24, [R203+0x800] ;  /* 0x00080000cb187984 */ /* 0x0004a20000000c00 */
[----:B------:R-:W-:Y:S01]  /*11250*/  @P1 MOV R7, c[0x0][0x210] ;  /* 0x0000840000071a02 */ /* 0x000fe20000000f00 */
[----:B------:R-:W-:Y:S01]  /*11260*/  CS2R R4, SRZ ;  /* 0x0000000000047805 */ /* 0x000fe2000001ff00 */
[----:B------:R-:W-:Y:S01]  /*11270*/  @!P1 MOV R7, 0x1 ;  /* 0x0000000100079802 */ /* 0x000fe20000000f00 */
[----:B------:R2:W2:Y:S01]  /*11280*/  LDS.128 R28, [R203+0x1000] ;  /* 0x00100000cb1c7984 */ /* 0x0004a20000000c00 */
[----:B------:R-:W-:-:S02]  /*11290*/  @!P2 SEL R6, R6, R252, !P0 ;  /* 0x000000fc0606a207 */ /* 0x000fc40004000000 */
[----:B------:R-:W-:Y:S01]  /*112a0*/  SEL R0, R0, RZ, P2 ;  /* 0x000000ff00007207 */ /* 0x000fe20001000000 */
[----:B------:R2:W2:Y:S01]  /*112b0*/  LDS.128 R32, [R203+0x1800] ;  /* 0x00180000cb207984 */ /* 0x0004a20000000c00 */
[--C-:B------:R-:W-:Y:S01]  /*112c0*/  @!P2 SHF.R.S32.HI R5, RZ, 0x1f, R6.reuse ;  /* 0x0000001fff05a819 */ /* 0x100fe20000011406 */
[----:B------:R-:W-:Y:S01]  /*112d0*/  @!P2 IMAD.MOV.U32 R4, RZ, RZ, R6 ;  /* 0x000000ffff04a224 */ /* 0x000fe200078e0006 */
[----:B------:R-:W-:Y:S01]  /*112e0*/  LOP3.LUT P0, RZ, R9, 0x3, RZ, 0xc0, !PT ;  /* 0x0000000309ff7812 */ /* 0x000fe2000780c0ff */
[----:B------:R2:W2:Y:S01]  /*112f0*/  LDS.128 R44, [R203+0x2000] ;  /* 0x00200000cb2c7984 */ /* 0x0004a20000000c00 */
[----:B------:R-:W-:Y:S01]  /*11300*/  IMAD R6, R14, R7, RZ ;  /* 0x000000070e067224 */ /* 0x000fe200078e02ff */
[----:B------:R-:W-:Y:S01]  /*11310*/  MOV R14, 0x7f800000 ;  /* 0x7f800000000e7802 */ /* 0x000fe20000000f00 */
[----:B----4-:R-:W-:Y:S01]  /*11320*/  IMAD R0, R18, R2, R0 ;  /* 0x0000000212007224 */ /* 0x010fe200078e0200 */
[----:B------:R4:W2:Y:S01]  /*11330*/  LDS.128 R48, [R203+0x2800] ;  /* 0x00280000cb307984 */ /* 0x0008a20000000c00 */
[----:B-1----:R-:W-:Y:S01]  /*11340*/  @P3 FMUL.FTZ R2, R10, 0.69314718246459960938 ;  /* 0x3f3172180a023820 */ /* 0x002fe20000410000 */
[----:B------:R-:W-:Y:S01]  /*11350*/  SHF.L.U32 R9, R6, 0x7, RZ ;  /* 0x0000000706097819 */ /* 0x000fe200000006ff */
[----:B------:R-:W-:Y:S01]  /*11360*/  @P4 FMUL.FTZ R6, R11, 0.69314718246459960938 ;  /* 0x3f3172180b064820 */ /* 0x000fe20000410000 */
[----:B------:R4:W1:Y:S01]  /*11370*/  LDS.128 R52, [R203+0x3000] ;  /* 0x00300000cb347984 */ /* 0x0008620000000c00 */
[----:B------:R-:W-:Y:S01]  /*11380*/  @P3 FFMA.FTZ R15, R3, c[0x0][0x238], R2 ;  /* 0x00008e00030f3a23 */ /* 0x000fe20000010002 */
[----:B------:R-:W-:Y:S01]  /*11390*/  IADD3 R11, P2, P1, R9, R4, R0 ;  /* 0x00000004090b7210 */ /* 0x000fe2000795e000 */
[----:B------:R-:W-:Y:S01]  /*113a0*/  @P4 FFMA.FTZ R14, R68, c[0x0][0x238], R6 ;  /* 0x00008e00440e4a23 */ /* 0x000fe20000010006 */
[----:B------:R4:W1:Y:S01]  /*113b0*/  LDS.128 R56, [R203+0x3800] ;  /* 0x00380000cb387984 */ /* 0x0008620000000c00 */
[----:B------:R-:W-:-:S02]  /*113c0*/  SHF.R.S32.HI R4, RZ, 0x1f, R9 ;  /* 0x0000001fff047819 */ /* 0x000fc40000011409 */
[----:B------:R-:W-:-:S04]  /*113d0*/  SHF.R.S32.HI R0, RZ, 0x1f, R0 ;  /* 0x0000001fff007819 */ /* 0x000fc80000011400 */
[----:B------:R-:W-:Y:S01]  /*113e0*/  IADD3.X R5, R4, R5, R0, P2, P1 ;  /* 0x0000000504057210 */ /* 0x000fe200017e2400 */
[----:B------:R-:W-:Y:S05]  /*113f0*/  @P0 BRA `(.L_x_928) ;  /* 0x0000025000000947 */ /* 0x000fea0003800000 */
[----:B------:R-:W5:Y:S01]  /*11400*/  LDL.LU R63, [R1+0x34] ;  /* 0x00003400013f7983 */ /* 0x000f620000300800 */
[----:B------:R-:W-:-:S04]  /*11410*/  SHF.R.S32.HI R0, RZ, 0x1f, R38 ;  /* 0x0000001fff007819 */ /* 0x000fc80000011426 */
[----:B------:R-:W-:-:S04]  /*11420*/  LEA.HI R0, R0, R38, RZ, 0x2 ;  /* 0x0000002600007211 */ /* 0x000fc800078f10ff */
[----:B------:R-:W-:-:S05]  /*11430*/  LOP3.LUT R0, R0, 0xffffffc, RZ, 0xc0, !PT ;  /* 0x0ffffffc00007812 */ /* 0x000fca00078ec0ff */
[----:B------:R-:W-:-:S04]  /*11440*/  IMAD.IADD R0, R38, 0x1, -R0 ;  /* 0x0000000126007824 */ /* 0x000fc800078e0a00 */
[----:B-----5:R-:W-:-:S05]  /*11450*/  IMAD R0, R0, 0x10, R63 ;  /* 0x0000001000007824 */ /* 0x020fca00078e023f */
        /* <DEDUP_REMOVED lines=31> */
.L_x_928:
[----:B------:R-:W-:Y:S05]  /*11650*/  BSYNC B0 ;  /* 0x0000000000007941 */ /* 0x000fea0003800000 */
.L_x_927:
[----:B----4-:R-:W4:Y:S04]  /*11660*/  LDL.LU.64 R8, [R1] ;  /* 0x0000000001087983 */ /* 0x010f280000300a00 */
[----:B------:R-:W5:Y:S01]  /*11670*/  LDL.LU.64 R4, [R1+0x10] ;  /* 0x0000100001047983 */ /* 0x000f620000300a00 */
[----:B------:R-:W-:Y:S01]  /*11680*/  SHF.R.S32.HI R0, RZ, 0x1f, R18 ;  /* 0x0000001fff007819 */ /* 0x000fe20000011412 */
[----:B------:R-:W-:Y:S04]  /*11690*/  BSSY B0, `(.L_x_929) ;  /* 0x0000012000007945 */ /* 0x000fe80003800000 */
[----:B------:R-:W-:-:S04]  /*116a0*/  IMAD R0, R0, c[0x0][0x1f0], RZ ;  /* 0x00007c0000007a24 */ /* 0x000fc800078e02ff */
[----:B------:R-:W-:Y:S01]  /*116b0*/  IMAD R0, R18, c[0x0][0x1f4], R0 ;  /* 0x00007d0012007a24 */ /* 0x000fe200078e0200 */
[C---:B----4-:R-:W-:Y:S02]  /*116c0*/  IADD3 R2, P0, R8.reuse, R60, RZ ;  /* 0x0000003c08027210 */ /* 0x050fe40007f1e0ff */
[----:B------:R-:W-:-:S03]  /*116d0*/  ISETP.GE.AND P1, PT, R8, c[0x0][0x220], PT ;  /* 0x0000880008007a0c */ /* 0x000fc60003f26270 */
[----:B------:R-:W-:Y:S01]  /*116e0*/  IMAD.X R3, R9, 0x1, R61, P0 ;  /* 0x0000000109037824 */ /* 0x000fe200000e063d */
[----:B-----5:R-:W-:-:S03]  /*116f0*/  ISETP.GE.OR P0, PT, R4, R247, P1 ;  /* 0x000000f70400720c */ /* 0x020fc60000f06670 */
[----:B------:R-:W-:-:S05]  /*11700*/  IMAD.WIDE.U32 R8, R18, c[0x0][0x1f0], R2 ;  /* 0x00007c0012087a25 */ /* 0x000fca00078e0002 */
[----:B------:R-:W-:-:S05]  /*11710*/  IADD3 R7, R9, R0, RZ ;  /* 0x0000000009077210 */ /* 0x000fca0007ffe0ff */
        /* <DEDUP_REMOVED lines=9> */
.L_x_930:
[----:B------:R-:W-:Y:S05]  /*117b0*/  BSYNC B0 ;  /* 0x0000000000007941 */ /* 0x000fea0003800000 */
.L_x_929:
[----:B------:R-:W4:Y:S01]  /*117c0*/  LDL.LU R0, [R1+0x2c] ;  /* 0x00002c0001007983 */ /* 0x000f220000300800 */
[----:B------:R-:W-:Y:S01]  /*117d0*/  BSSY B0, `(.L_x_931) ;  /* 0x000000e000007945 */ /* 0x000fe20003800000 */
[----:B----4-:R-:W-:-:S13]  /*117e0*/  ISETP.GE.OR P0, PT, R0, R247, P1 ;  /* 0x000000f70000720c */ /* 0x010fda0000f06670 */
        /* <DEDUP_REMOVED lines=12> */
.L_x_932:
[----:B------:R-:W-:Y:S05]  /*118b0*/  BSYNC B0 ;  /* 0x0000000000007941 */ /* 0x000fea0003800000 */
.L_x_931:
[----:B------:R-:W4:Y:S01]  /*118c0*/  LDL.LU R0, [R1+0x28] ;  /* 0x0000280001007983 */ /* 0x000f220000300800 */
[----:B------:R-:W-:Y:S01]  /*118d0*/  BSSY B0, `(.L_x_933) ;  /* 0x000000e000007945 */ /* 0x000fe20003800000 */
[----:B----4-:R-:W-:-:S13]  /*118e0*/  ISETP.GE.OR P0, PT, R0, R247, P1 ;  /* 0x000000f70000720c */ /* 0x010fda0000f06670 */
        /* <DEDUP_REMOVED lines=12> */
.L_x_934:
[----:B------:R-:W-:Y:S05]  /*119b0*/  BSYNC B0 ;  /* 0x0000000000007941 */ /* 0x000fea0003800000 */
.L_x_933:
        /* <DEDUP_REMOVED lines=15> */
.L_x_936:
[----:B------:R-:W-:Y:S05]  /*11ab0*/  BSYNC B0 ;  /* 0x0000000000007941 */ /* 0x000fea0003800000 */
.L_x_935:
        /* <DEDUP_REMOVED lines=15> */
.L_x_938:
[----:B------:R-:W-:Y:S05]  /*11bb0*/  BSYNC B0 ;  /* 0x0000000000007941 */ /* 0x000fea0003800000 */
.L_x_937:
        /* <DEDUP_REMOVED lines=15> */
.L_x_940:
[----:B------:R-:W-:Y:S05]  /*11cb0*/  BSYNC B0 ;  /* 0x0000000000007941 */ /* 0x000fea0003800000 */
.L_x_939:
        /* <DEDUP_REMOVED lines=15> */
.L_x_942:
[----:B------:R-:W-:Y:S05]  /*11db0*/  BSYNC B0 ;  /* 0x0000000000007941 */ /* 0x000fea0003800000 */
.L_x_941:
[----:B------:R-:W4:Y:S02]  /*11dc0*/  LDL.LU R0, [R1+0x38] ;  /* 0x0000380001007983 */ /* 0x000f240000300800 */
[----:B----4-:R-:W-:-:S13]  /*11dd0*/  ISETP.GE.OR P1, PT, R0, R247, P1 ;  /* 0x000000f70000720c */ /* 0x010fda0000f26670 */
        /* <DEDUP_REMOVED lines=13> */
.L_x_877:
[----:B--2---:R-:W1:Y:S01]  /*11eb0*/  LDC.U8 R4, c[0x0][0x329] ;  /* 0x0000ca40ff047b82 */ /* 0x004e620000000000 */
[----:B------:R-:W-:Y:S01]  /*11ec0*/  ISETP.NE.AND P4, PT, R252, -0x1, PT ;  /* 0xfffffffffc00780c */ /* 0x000fe20003f85270 */
[----:B------:R-:W-:Y:S01]  /*11ed0*/  BSSY B0, `(.L_x_943) ;  /* 0x0000040000007945 */ /* 0x000fe20003800000 */
[----:B------:R-:W-:Y:S02]  /*11ee0*/  SHF.R.S32.HI R10, RZ, 0x1f, R21 ;  /* 0x0000001fff0a7819 */ /* 0x000fe40000011415 */
[----:B------:R-:W-:Y:S02]  /*11ef0*/  IADD3 R14, -R23, R18, RZ ;  /* 0x00000012170e7210 */ /* 0x000fe40007ffe1ff */
[----:B------:R-:W-:Y:S01]  /*11f00*/  LEA.HI R10, R10, R21, RZ, 0x3 ;  /* 0x000000150a0a7211 */ /* 0x000fe200078f18ff */
[----:B------:R-:W2:Y:S03]  /*11f10*/  LDC.U8 R0, c[0x0][0x328] ;  /* 0x0000ca00ff007b82 */ /* 0x000ea60000000000 */
[----:B------:R-:W-:-:S02]  /*11f20*/  LOP3.LUT R8, R10, 0xfffffff8, RZ, 0xc0, !PT ;  /* 0xfffffff80a087812 */ /* 0x000fc400078ec0ff */
[----:B------:R-:W-:Y:S01]  /*11f30*/  SHF.R.S32.HI R10, RZ, 0x3, R10 ;  /* 0x00000003ff0a7819 */ /* 0x000fe2000001140a */
[----:B------:R-:W-:-:S03]  /*11f40*/  @P4 IMAD.WIDE.U32 R2, R252, c[0x0][0x1e8], RZ ;  /* 0x00007a00fc024a25 */ /* 0x000fc600078e00ff */
[----:B------:R-:W-:Y:S01]  /*11f50*/  SHF.R.S32.HI R11, RZ, 0x1f, R10 ;  /* 0x0000001fff0b7819 */ /* 0x000fe2000001140a */
[----:B------:R-:W-:Y:S02]  /*11f60*/  @P4 IMAD R5, R252, c[0x0][0x1ec], R3 ;  /* 0x00007b00fc054a24 */ /* 0x000fe400078e0203 */
[----:B------:R-:W-:Y:S01]  /*11f70*/  IMAD.IADD R17, R21, 0x1, -R8 ;  /* 0x0000000115117824 */ /* 0x000fe200078e0a08 */
[----:B------:R-:W-:Y:S02]  /*11f80*/  SHF.R.S32.HI R8, RZ, 0x1f, R19 ;  /* 0x0000001fff087819 */ /* 0x000fe40000011413 */
[----:B-1----:R-:W-:-:S03]  /*11f90*/  ISETP.NE.AND P0, PT, R4, RZ, PT ;  /* 0x000000ff0400720c */ /* 0x002fc60003f05270 */
[----:B------:R-:W-:-:S04]  /*11fa0*/  IMAD R8, R8, c[0x0][0x1f0], RZ ;  /* 0x00007c0008087a24 */ /* 0x000fc800078e02ff */
[----:B------:R-:W-:Y:S01]  /*11fb0*/  IMAD R8, R19, c[0x0][0x1f4], R8 ;  /* 0x00007d0013087a24 */ /* 0x000fe200078e0208 */
[----:B--2---:R-:W-:Y:S02]  /*11fc0*/  ISETP.NE.AND P3, PT, R0, RZ, PT ;  /* 0x000000ff0000720c */ /* 0x004fe40003f65270 */
[----:B------:R-:W-:Y:S02]  /*11fd0*/  @!P4 SHF.R.S32.HI R0, RZ, 0x1f, R16 ;  /* 0x0000001fff00c819 */ /* 0x000fe40000011410 */
[----:B------:R-:W-:Y:S01]  /*11fe0*/  ISETP.NE.OR P2, PT, R4, RZ, !P3 ;  /* 0x000000ff0400720c */ /* 0x000fe20005f45670 */
[----:B------:R-:W-:Y:S01]  /*11ff0*/  @P0 IMAD.MOV.U32 R7, RZ, RZ, c[0x0][0x210] ;  /* 0x00008400ff070624 */ /* 0x000fe200078e00ff */
[----:B------:R-:W-:Y:S01]  /*12000*/  @P0 MOV R15, c[0x0][0x210] ;  /* 0x00008400000f0a02 */ /* 0x000fe20000000f00 */
[----:B------:R-:W-:Y:S01]  /*12010*/  @!P4 IMAD R0, R0, c[0x0][0x1e0], RZ ;  /* 0x000078000000ca24 */ /* 0x000fe200078e02ff */
[----:B------:R-:W-:Y:S01]  /*12020*/  ISETP.NE.OR P1, PT, R252, -0x1, P2 ;  /* 0xfffffffffc00780c */ /* 0x000fe20001725670 */
[----:B------:R-:W-:-:S02]  /*12030*/  @!P0 IMAD.MOV.U32 R6, RZ, RZ, c[0x0][0x214] ;  /* 0x00008500ff068624 */ /* 0x000fc400078e00ff */
[----:B------:R-:W-:Y:S02]  /*12040*/  @P4 IMAD.MOV.U32 R4, RZ, RZ, R2 ;  /* 0x000000ffff044224 */ /* 0x000fe400078e0002 */
[----:B------:R-:W-:-:S04]  /*12050*/  @!P4 IMAD.WIDE.U32 R2, R16, c[0x0][0x1e0], RZ ;  /* 0x000078001002ca25 */ /* 0x000fc800078e00ff */
[----:B------:R-:W-:Y:S01]  /*12060*/  @!P4 IMAD R0, R16, c[0x0][0x1e4], R0 ;  /* 0x000079001000ca24 */ /* 0x000fe200078e0200 */
[----:B------:R-:W-:Y:S01]  /*12070*/  @!P4 MOV R4, R2 ;  /* 0x000000020004c202 */ /* 0x000fe20000000f00 */
[----:B------:R-:W-:Y:S01]  /*12080*/  @P0 IMAD R7, R7, c[0x0][0x214], RZ ;  /* 0x0000850007070a24 */ /* 0x000fe200078e02ff */
[----:B------:R-:W-:Y:S01]  /*12090*/  @!P0 SEL R7, R6, c[0x0][0x234], !P3 ;  /* 0x00008d0006078a07 */ /* 0x000fe20005800000 */
[----:B------:R-:W-:Y:S02]  /*120a0*/  @!P4 IMAD.IADD R5, R3, 0x1, R0 ;  /* 0x000000010305c824 */ /* 0x000fe400078e0200 */
[----:B------:R-:W-:Y:S01]  /*120b0*/  IMAD.SHL.U32 R0, R17, 0x8, RZ ;  /* 0x0000000811007824 */ /* 0x000fe200078e00ff */
[----:B------:R-:W-:Y:S01]  /*120c0*/  CS2R R2, SRZ ;  /* 0x0000000000027805 */ /* 0x000fe2000001ff00 */
[----:B------:R-:W-:Y:S02]  /*120d0*/  @P0 IMAD.MOV.U32 R6, RZ, RZ, 0x1 ;  /* 0x00000001ff060424 */ /* 0x000fe400078e00ff */
[----:B------:R-:W-:Y:S01]  /*120e0*/  @!P0 IMAD R6, R7, c[0x0][0x1c0], RZ ;  /* 0x0000700007068a24 */ /* 0x000fe200078e02ff */
[----:B------:R-:W-:Y:S01]  /*120f0*/  IADD3 R4, P3, R0, R4, RZ ;  /* 0x0000000400047210 */ /* 0x000fe20007f7e0ff */
[----:B------:R-:W-:Y:S01]  /*12100*/  @!P1 IMAD R252, R16, c[0x0][0x214], RZ ;  /* 0x0000850010fc9a24 */ /* 0x000fe200078e02ff */
[----:B------:R-:W-:Y:S01]  /*12110*/  ISETP.GE.AND P1, PT, R0, c[0x0][0x220], PT ;  /* 0x0000880000007a0c */ /* 0x000fe20003f26270 */
[----:B------:R-:W-:Y:S01]  /*12120*/  IMAD R6, R16, R6, RZ ;  /* 0x0000000610067224 */ /* 0x000fe200078e02ff */
[----:B------:R-:W-:Y:S01]  /*12130*/  LEA.HI.X.SX32 R5, R0, R5, 0x1, P3 ;  /* 0x0000000500057211 */ /* 0x000fe200018f0eff */
[----:B------:R-:W-:Y:S01]  /*12140*/  @!P0 IMAD.MOV.U32 R15, RZ, RZ, 0x1 ;  /* 0x00000001ff0f8424 */ /* 0x000fe200078e00ff */
[-C--:B------:R-:W-:Y:S01]  /*12150*/  ISETP.GE.OR P3, PT, R10, R14.reuse, P1 ;  /* 0x0000000e0a00720c */ /* 0x080fe20000f66670 */
[----:B------:R-:W-:Y:S01]  /*12160*/  @!P2 IMAD.MOV.U32 R2, RZ, RZ, R252 ;  /* 0x000000ffff02a224 */ /* 0x000fe200078e00fc */
[----:B------:R-:W-:Y:S01]  /*12170*/  SEL R0, R6, RZ, P2 ;  /* 0x000000ff06007207 */ /* 0x000fe20001000000 */
[----:B------:R-:W-:Y:S01]  /*12180*/  IMAD R6, R23, R15, RZ ;  /* 0x0000000f17067224 */ /* 0x000fe200078e02ff */
[----:B------:R-:W-:Y:S01]  /*12190*/  ISETP.GE.AND P0, PT, R10, R14, PT ;  /* 0x0000000e0a00720c */ /* 0x000fe20003f06270 */
[----:B------:R-:W-:Y:S01]  /*121a0*/  IMAD.WIDE.U32 R12, R19, c[0x0][0x1f0], R4 ;  /* 0x00007c00130c7a25 */ /* 0x000fe200078e0004 */
[----:B------:R-:W-:-:S02]  /*121b0*/  @!P2 SHF.R.S32.HI R3, RZ, 0x1f, R252 ;  /* 0x0000001fff03a819 */ /* 0x000fc400000114fc */
[----:B------:R-:W-:Y:S01]  /*121c0*/  P2R R27, PR, RZ, 0x1 ;  /* 0x00000001ff1b7803 */ /* 0x000fe20000000000 */
[----:B------:R-:W-:Y:S01]  /*121d0*/  IMAD R0, R19, R7, R0 ;  /* 0x0000000713007224 */ /* 0x000fe200078e0200 */
[----:B------:R-:W-:Y:S01]  /*121e0*/  SHF.R.S32.HI R4, RZ, 0x1f, R6 ;  /* 0x0000001fff047819 */ /* 0x000fe20000011406 */
[----:B------:R-:W-:-:S03]  /*121f0*/  IMAD.IADD R9, R8, 0x1, R13 ;  /* 0x0000000108097824 */ /* 0x000fc600078e020d */
        /* <DEDUP_REMOVED lines=13> */
.L_x_944:
[----:B------:R-:W-:Y:S05]  /*122d0*/  BSYNC B0 ;  /* 0x0000000000007941 */ /* 0x000fea0003800000 */
.L_x_943:
        /* <DEDUP_REMOVED lines=17> */
.L_x_946:
[----:B------:R-:W-:Y:S05]  /*123f0*/  BSYNC B0 ;  /* 0x0000000000007941 */ /* 0x000fea0003800000 */
.L_x_945:
        /* <DEDUP_REMOVED lines=16> */
.L_x_948:
[----:B------:R-:W-:Y:S05]  /*12500*/  BSYNC B0 ;  /* 0x0000000000007941 */ /* 0x000fea0003800000 */
.L_x_947:
        /* <DEDUP_REMOVED lines=16> */
.L_x_950:
[----:B------:R-:W-:Y:S05]  /*12610*/  BSYNC B0 ;  /* 0x0000000000007941 */ /* 0x000fea0003800000 */
.L_x_949:
        /* <DEDUP_REMOVED lines=16> */
.L_x_952:
[----:B------:R-:W-:Y:S05]  /*12720*/  BSYNC B0 ;  /* 0x0000000000007941 */ /* 0x000fea0003800000 */
.L_x_951:
        /* <DEDUP_REMOVED lines=16> */
.L_x_954:
[----:B------:R-:W-:Y:S05]  /*12830*/  BSYNC B0 ;  /* 0x0000000000007941 */ /* 0x000fea0003800000 */
.L_x_953:
        /* <DEDUP_REMOVED lines=16> */
.L_x_956:
[----:B------:R-:W-:Y:S05]  /*12940*/  BSYNC B0 ;  /* 0x0000000000007941 */ /* 0x000fea0003800000 */
.L_x_955:
        /* <DEDUP_REMOVED lines=15> */
[----:B------:R1:W-:Y:S02]  /*12a40*/  STG.E.128 [R2.64], RZ ;  /* 0x000000ff02007986 */ /* 0x0003e4000c101d06 */
.L_x_958:
[----:B------:R-:W-:Y:S05]  /*12a50*/  BSYNC B0 ;  /* 0x0000000000007941 */ /* 0x000fea0003800000 */
.L_x_957:
        /* <DEDUP_REMOVED lines=10> */
[----:B-1----:R-:W-:Y:S01]  /*12b00*/  @!P0 IADD3 R2, P1, R0, R18, RZ ;  /* 0x0000001200028210 */ /* 0x002fe20007f3e0ff */
        /* <DEDUP_REMOVED lines=15> */
[----:B------:R-:W-:-:S03]  /*12c00*/  @!P6 IMAD R4, R24, R15, RZ ;  /* 0x0000000f1804e224 */ /* 0x000fc600078e02ff */
[----:B------:R1:W-:Y:S01]  /*12c10*/  @!P1 STG.E [R2.64], R0 ;  /* 0x0000000002009986 */ /* 0x0003e2000c101906 */
[----:B------:R-:W-:-:S04]  /*12c20*/  ISETP.NE.AND P1, PT, R7, RZ, PT ;  /* 0x000000ff0700720c */ /* 0x000fc80003f25270 */
[----:B------:R-:W-:Y:S02]  /*12c30*/  ISETP.NE.OR P1, PT, R17, RZ, P1 ;  /* 0x000000ff1100720c */ /* 0x000fe40000f25670 */
[----:B-1----:R-:W-:Y:S01]  /*12c40*/  @!P6 IADD3 R0, P0, R4, R18, RZ ;  /* 0x000000120400e210 */ /* 0x002fe20007f1e0ff */
        /* <DEDUP_REMOVED lines=19> */
[----:B-1----:R-:W-:-:S03]  /*12d80*/  @!P4 IMAD.MOV.U32 R10, RZ, RZ, 0x7f800000 ;  /* 0x7f800000ff0ac424 */ /* 0x002fc600078e00ff */
        /* <DEDUP_REMOVED lines=13> */
[----:B--2---:R-:W-:-:S05]  /*12e60*/  IMAD R0, R20, R15, RZ ;  /* 0x0000000f14007224 */ /* 0x004fca00078e02ff */
[----:B------:R-:W-:-:S04]  /*12e70*/  IADD3 R3, P0, R0, R18, RZ ;  /* 0x0000001200037210 */ /* 0x000fc80007f1e0ff */
[----:B------:R-:W-:Y:S02]  /*12e80*/  LEA.HI.X.SX32 R0, R0, R16, 0x1, P0 ;  /* 0x0000001000007211 */ /* 0x000fe400000f0eff */
[----:B------:R-:W-:-:S04]  /*12e90*/  LEA R2, P0, R3, c[0x0][0x200], 0x2 ;  /* 0x0000800003027a11 */ /* 0x000fc800078010ff */
[----:B------:R-:W-:Y:S01]  /*12ea0*/  LEA.HI.X R3, R3, c[0x0][0x204], R0, 0x2, P0 ;  /* 0x0000810003037a11 */ /* 0x000fe200000f1400 */
[----:B------:R-:W-:-:S05]  /*12eb0*/  IMAD.MOV.U32 R0, RZ, RZ, 0x7f800000 ;  /* 0x7f800000ff007424 */ /* 0x000fca00078e00ff */
[----:B------:R-:W-:Y:S01]  /*12ec0*/  STG.E [R2.64], R0 ;  /* 0x0000000002007986 */ /* 0x000fe2000c101906 */
[----:B------:R-:W-:Y:S05]  /*12ed0*/  EXIT ;  /* 0x000000000000794d */ /* 0x000fea0003800000 */
.L_x_959:
        /* <DEDUP_REMOVED lines=10> */
.L_x_1145:


//--------------------- .text._ZN5flash16flash_fwd_kernelI23Flash_fwd_kernel_traitsILi64ELi128ELi64ELi4ELb0ELb0EN7cutlass6half_tE19Flash_kernel_traitsILi64ELi128ELi64ELi4ES3_EELb1ELb1ELb0ELb1ELb0ELb0ELb0ELb1EEEvNS_16Flash_fwd_paramsE --------------------------
	.section	.text._ZN5flash16flash_fwd_kernelI23Flash_fwd_kernel_traitsILi64ELi128ELi64ELi4ELb0ELb0EN7cutlass6half_tE19Flash_kernel_traitsILi64ELi128ELi64ELi4ES3_EELb1ELb1ELb0ELb1ELb0ELb0ELb0ELb1EEEvNS_16Flash_fwd_paramsE,"ax",@progbits
	.sectioninfo	@"SHI_REGISTERS=255"
	.align	128
        .global         _ZN5flash16flash_fwd_kernelI23Flash_fwd_kernel_traitsILi64ELi128ELi64ELi4ELb0ELb0EN7cutlass6half_tE19Flash_kernel_traitsILi64ELi128ELi64ELi4ES3_EELb1ELb1ELb0ELb1ELb0ELb0ELb0ELb1EEEvNS_16Flash_fwd_paramsE
        .type           _ZN5flash16flash_fwd_kernelI23Flash_fwd_kernel_traitsILi64ELi128ELi64ELi4ELb0ELb0EN7cutlass6half_tE19Flash_kernel_traitsILi64ELi128ELi64ELi4ES3_EELb1ELb1ELb0ELb1ELb0ELb0ELb0ELb1EEEvNS_16Flash_fwd_paramsE,@function
        .size           _ZN5flash16flash_fwd_kernelI23Flash_fwd_kernel_traitsILi64ELi128ELi64ELi4ELb0ELb0EN7cutlass6half_tE19Flash_kernel_traitsILi64ELi128ELi64ELi4ES3_EELb1ELb1ELb0ELb1ELb0ELb0ELb0ELb1EEEvNS_16Flash_fwd_paramsE,(.L_x_1146 - _ZN5flash16flash_fwd_kernelI23Flash_fwd_kernel_traitsILi64ELi128ELi64ELi4ELb0ELb0EN7cutlass6half_tE19Flash_kernel_traitsILi64ELi128ELi64ELi4ES3_EELb1ELb1ELb0ELb1ELb0ELb0ELb0ELb1EEEvNS_16Flash_fwd_paramsE)
        .other          _ZN5flash16flash_fwd_kernelI23Flash_fwd_kernel_traitsILi64ELi128ELi64ELi4ELb0ELb0EN7cutlass6half_tE19Flash_kernel_traitsILi64ELi128ELi64ELi4ES3_EELb1ELb1ELb0ELb1ELb0ELb0ELb0ELb1EEEvNS_16Flash_fwd_paramsE,@"STO_CUDA_ENTRY STV_DEFAULT"
_ZN5flash16flash_fwd_kernelI23Flash_fwd_kernel_traitsILi64ELi128ELi64ELi4ELb0ELb0EN7cutlass6half_tE19Flash_kernel_traitsILi64ELi128ELi64ELi4ES3_EELb1ELb1ELb0ELb1ELb0ELb0ELb0ELb1EEEvNS_16Flash_fwd_paramsE:
.text._ZN5flash16flash_fwd_kernelI23Flash_fwd_kernel_traitsILi64ELi128ELi64ELi4ELb0ELb0EN7cutlass6half_tE19Flash_kernel_traitsILi64ELi128ELi64ELi4ES3_EELb1ELb1ELb0ELb1ELb0ELb0ELb0ELb1EEEvNS_16Flash_fwd_paramsE:
        /* <DEDUP_REMOVED lines=23> */
[----:B-1----:R-:W-:Y:S01]  /*0170*/  ISETP.NE.AND P3, PT, R6, RZ, PT ;  /* 0x000000ff0600720c */ /* 0x002fe20003f65270 */
[----:B----4-:R-:W-:Y:S01]  /*0180*/  IMAD.WIDE R6, R32, R33, c[0x0][0x240] ;  /* 0x0000900020067625 */ /* 0x010fe200078e0221 */
[----:B------:R-:W-:-:S04]  /*0190*/  LOP3.LUT R0, R16, R37, R32, 0xfe, !PT ;  /* 0x0000002510007212 */ /* 0x000fc800078efe20 */
[----:B------:R-:W-:Y:S01]  /*01a0*/  LOP3.LUT P4, RZ, R0, R31, RZ, 0xfc, !PT ;  /* 0x0000001f00ff7212 */ /* 0x000fe2000788fcff */
[----:B------:R-:W-:Y:S01]  /*01b0*/  IMAD.MOV.U32 R12, RZ, RZ, -0x1 ;  /* 0xffffffffff0c7424 */ /* 0x000fe200078e00ff */
[----:B--2---:R1:W2:Y:S08]  /*01c0*/  @P1 R2UR UR36, R4 ;  /* 0x00000000042413c2 */ /* 0x0042b000000e0000 */
[----:B------:R4:W2:Y:S03]  /*01d0*/  @P1 R2UR UR37, R5 ;  /* 0x00000000052513c2 */ /* 0x0008a600000e0000 */
[----:B-1----:R-:W-:Y:S01]  /*01e0*/  @!P4 IMAD.MOV.U32 R4, RZ, RZ, c[0x0][0x308] ;  /* 0x0000c200ff04c624 */ /* 0x002fe200078e00ff */
[----:B----4-:R-:W-:-:S02]  /*01f0*/  @!P4 MOV R5, c[0x0][0x30c] ;  /* 0x0000c3000005ca02 */ /* 0x010fc40000000f00 */
[----:B---3--:R-:W-:Y:S01]  /*0200*/  @P1 IADD3 R10, P0, R2, c[0x0][0x300], RZ ;  /* 0x0000c000020a1a10 */ /* 0x008fe20007f1e0ff */
[----:B--2---:R-:W-:-:S04]  /*0210*/  IMAD.U32 R2, RZ, RZ, UR36 ;  /* 0x00000024ff027e24 */ /* 0x004fc8000f8e00ff */
[----:B------:R-:W-:Y:S01]  /*0220*/  @P1 IMAD.X R11, RZ, RZ, R3, P0 ;  /* 0x000000ffff0b1224 */ /* 0x000fe200000e0603 */
[----:B------:R-:W-:Y:S01]  /*0230*/  ISETP.EQ.U32.AND P1, PT, RZ, c[0x0][0x248], PT ;  /* 0x00009200ff007a0c */ /* 0x000fe20003f22070 */
[----:B------:R-:W-:Y:S01]  /*0240*/  IMAD.U32 R3, RZ, RZ, UR37 ;  /* 0x00000025ff037e24 */ /* 0x000fe2000f8e00ff */
[----:B------:R-:W-:Y:S02]  /*0250*/  ISETP.NE.U32.AND P0, PT, RZ, c[0x0][0x250], PT ;  /* 0x00009400ff007a0c */ /* 0x000fe40003f05070 */
[----:B------:R-:W-:Y:S02]  /*0260*/  ISETP.EQ.OR.EX P1, PT, RZ, c[0x0][0x24c], !P3, P1 ;  /* 0x00009300ff007a0c */ /* 0x000fe40005f22710 */
[----:B------:R1:W-:Y:S01]  /*0270*/  @!P4 STG.E.64 [R4.64], R2 ;  /* 0x000000020400c986 */ /* 0x0003e2000c101b22 */
[----:B------:R-:W-:Y:S02]  /*0280*/  ISETP.NE.AND.EX P0, PT, RZ, c[0x0][0x254], PT, P0 ;  /* 0x00009500ff007a0c */ /* 0x000fe40003f05300 */
[----:B-1----:R-:W-:Y:S01]  /*0290*/  @!P4 MOV R2, R10 ;  /* 0x0000000a0002c202 */ /* 0x002fe20000000f00 */
[----:B------:R-:W-:-:S05]  /*02a0*/  @!P4 IMAD.MOV.U32 R3, RZ, RZ, R11 ;  /* 0x000000ffff03c224 */ /* 0x000fca00078e000b */
[----:B------:R1:W-:Y:S04]  /*02b0*/  @!P4 STG.E.64 [R4.64+0x8], R2 ;  /* 0x000008020400c986 */ /* 0x0003e8000c101b22 */
[----:B------:R2:W3:Y:S04]  /*02c0*/  @P2 LDG.E R14, [R6.64] ;  /* 0x00000022060e2981 */ /* 0x0004e8000c1e1900 */
[----:B-1----:R2:W4:Y:S01]  /*02d0*/  @P2 LDG.E R4, [R6.64+0x4] ;  /* 0x0000042206042981 */ /* 0x002522000c1e1900 */
[----:B------:R-:W-:Y:S02]  /*02e0*/  IMAD.MOV.U32 R8, RZ, RZ, RZ ;  /* 0x000000ffff087224 */ /* 0x000fe400078e00ff */
[CC--:B------:R-:W-:Y:S01]  /*02f0*/  @P0 IMAD.WIDE R2, R32.reuse, R33.reuse, c[0x0][0x250] ;  /* 0x0000940020020625 */ /* 0x0c0fe200078e0221 */
[----:B------:R-:W1:Y:S04]  /*0300*/  LDC.U8 R235, c[0x0][0x2d8] ;  /* 0x0000b600ffeb7b82 */ /* 0x000e680000000000 */
[----:B------:R1:W5:Y:S01]  /*0310*/  @P0 LDG.E R8, [R2.64] ;  /* 0x0000002202080981 */ /* 0x000362000c1e1900 */
[----:B--2---:R-:W-:-:S05]  /*0320*/  IMAD.WIDE R6, R32, R33, c[0x0][0x248] ;  /* 0x0000920020067625 */ /* 0x004fca00078e0221 */
[----:B------:R2:W5:Y:S01]  /*0330*/  @!P1 LDG.E R12, [R6.64] ;  /* 0x00000022060c9981 */ /* 0x000562000c1e1900 */
[----:B------:R-:W-:Y:S02]  /*0340*/  ISETP.NE.U32.AND P0, PT, RZ, c[0x0][0x248], PT ;  /* 0x00009200ff007a0c */ /* 0x000fe40003f05070 */
[----:B------:R-:W-:Y:S02]  /*0350*/  SHF.R.S32.HI R26, RZ, 0x1f, R31 ;  /* 0x0000001fff1a7819 */ /* 0x000fe4000001141f */
[----:B------:R-:W-:Y:S02]  /*0360*/  ISETP.NE.AND.EX P0, PT, RZ, c[0x0][0x24c], PT, P0 ;  /* 0x00009300ff007a0c */ /* 0x000fe40003f05300 */
[----:B------:R-:W-:-:S04]  /*0370*/  LEA.HI R13, R26, R31, RZ, 0x5 ;  /* 0x0000001f1a0d7211 */ /* 0x000fc800078f28ff */
[----:B------:R-:W-:-:S05]  /*0380*/  LOP3.LUT R0, R13, 0xffffffe0, RZ, 0xc0, !PT ;  /* 0xffffffe00d007812 */ /* 0x000fca00078ec0ff */
[----:B------:R-:W-:Y:S01]  /*0390*/  IMAD.IADD R140, R31, 0x1, -R0 ;  /* 0x000000011f8c7824 */ /* 0x000fe200078e0a00 */
[----:B---3--:R2:W-:Y:S01]  /*03a0*/  STL [R1+0x148], R14 ;  /* 0x0001480e01007387 */ /* 0x0085e20000100800 */
[----:B----4-:R-:W-:Y:S01]  /*03b0*/  @P2 IADD3 R38, R4, -R14, RZ ;  /* 0x8000000e04262210 */ /* 0x010fe20007ffe0ff */
[----:B------:R-:W-:-:S05]  /*03c0*/  @!P2 IMAD.MOV.U32 R38, RZ, RZ, c[0x0][0x214] ;  /* 0x00008500ff26a624 */ /* 0x000fca00078e00ff */
[----:B------:R2:W-:Y:S01]  /*03d0*/  STL [R1+0x150], R38 ;  /* 0x0001502601007387 */ /* 0x0005e20000100800 */
[----:B------:R-:W-:Y:S05]  /*03e0*/  @!P0 BRA `(.L_x_960) ;  /* 0x0000004000008947 */ /* 0x000fea0003800000 */
[----:B-1----:R-:W3:Y:S02]  /*03f0*/  @P3 LDG.E R0, [R6.64+0x4] ;  /* 0x0000042206003981 */ /* 0x002ee4000c1e1900 */
[----:B---3-5:R-:W-:-:S06]  /*0400*/  @P3 IADD3 R0, R0, -R12, RZ ;  /* 0x8000000c00003210 */ /* 0x028fcc0007ffe0ff */
[----:B------:R1:W5:Y:S01]  /*0410*/  @!P3 LDG.E R0, [R6.64] ;  /* 0x000000220600b981 */ /* 0x000362000c1e1900 */
[----:B------:R-:W-:Y:S05]  /*0420*/  BRA `(.L_x_961) ;  /* 0x0000001000007947 */ /* 0x000fea0003800000 */
.L_x_960:
[----:B-1----:R-:W-:Y:S02]  /*0430*/  MOV R0, c[0x0][0x218] ;  /* 0x0000860000007a02 */ /* 0x002fe40000000f00 */
.L_x_961:
[----:B------:R-:W-:-:S04]  /*0440*/  ISETP.NE.U32.AND P2, PT, RZ, c[0x0][0x258], PT ;  /* 0x00009600ff007a0c */ /* 0x000fc80003f45070 */
[----:B------:R-:W-:-:S13]  /*0450*/  ISETP.NE.AND.EX P2, PT, RZ, c[0x0][0x25c], PT, P2 ;  /* 0x00009700ff007a0c */ /* 0x000fda0003f45320 */
[----:B------:R-:W-:-:S06]  /*0460*/  @P2 IMAD.WIDE R2, R32, R33, c[0x0][0x258] ;  /* 0x0000960020022625 */ /* 0x000fcc00078e0221 */
        /* <DEDUP_REMOVED lines=26> */
[--C-:B-12---:R-:W-:Y:S02]  /*0610*/  SHF.R.S32.HI R6, RZ, 0x1f, R140.reuse ;  /* 0x0000001fff067819 */ /* 0x106fe4000001148c */
[----:B------:R-:W-:Y:S02]  /*0620*/  IADD3 R173, P2, P1, R0, R10, R140 ;  /* 0x0000000a00ad7210 */ /* 0x000fe4000795e08c */
[----:B------:R-:W-:-:S02]  /*0630*/  SHF.R.S32.HI R0, RZ, 0x1f, R0 ;  /* 0x0000001fff007819 */ /* 0x000fc40000011400 */
[----:B------:R-:W-:Y:S01]  /*0640*/  SHF.R.S32.HI R17, RZ, 0x1f, R16 ;  /* 0x0000001fff117819 */ /* 0x000fe20000011410 */
[----:B------:R1:W-:Y:S01]  /*0650*/  STL [R1+0x12c], R173 ;  /* 0x00012cad01007387 */ /* 0x0003e20000100800 */
[----:B------:R-:W-:Y:S01]  /*0660*/  @!P3 SHF.R.S32.HI R9, RZ, 0x1f, R32 ;  /* 0x0000001fff09b819 */ /* 0x000fe20000011420 */
[----:B------:R-:W-:Y:S01]  /*0670*/  @P3 IMAD.WIDE.U32 R2, R14, c[0x0][0x190], RZ ;  /* 0x000064000e023a25 */ /* 0x000fe200078e00ff */
[----:B------:R-:W-:Y:S02]  /*0680*/  @P0 IADD3 R4, R8, R12, RZ ;  /* 0x0000000c08040210 */ /* 0x000fe40007ffe0ff */
[----:B------:R-:W-:Y:S01]  /*0690*/  IADD3.X R154, R0, R11, R6, P2, P1 ;  /* 0x0000000b009a7210 */ /* 0x000fe200017e2406 */
[----:B------:R-:W-:Y:S01]  /*06a0*/  @!P3 IMAD R9, R9, c[0x0][0x178], RZ ;  /* 0x00005e000909ba24 */ /* 0x000fe200078e02ff */
[----:B------:R-:W-:Y:S01]  /*06b0*/  @P3 MOV R10, R2 ;  /* 0x00000002000a3202 */ /* 0x000fe20000000f00 */
[----:B------:R-:W-:Y:S02]  /*06c0*/  @P3 IMAD R15, R14, c[0x0][0x194], R3 ;  /* 0x000065000e0f3a24 */ /* 0x000fe400078e0203 */
[----:B------:R-:W-:-:S04]  /*06d0*/  @!P3 IMAD.WIDE.U32 R6, R32, c[0x0][0x178], RZ ;  /* 0x00005e002006ba25 */ /* 0x000fc800078e00ff */
[----:B------:R-:W-:Y:S01]  /*06e0*/  @P0 IMAD.WIDE.U32 R2, R4, c[0x0][0x198], RZ ;  /* 0x0000660004020a25 */ /* 0x000fe200078e00ff */
[----:B------:R-:W-:-:S03]  /*06f0*/  @!P3 MOV R10, R6 ;  /* 0x00000006000ab202 */ /* 0x000fc60000000f00 */
[----:B------:R-:W-:Y:S02]  /*0700*/  @!P3 IMAD R9, R32, c[0x0][0x17c], R9 ;  /* 0x00005f002009ba24 */ /* 0x000fe400078e0209 */
[----:B------:R-:W-:Y:S02]  /*0710*/  IMAD R0, R5, c[0x0][0x224], R35 ;  /* 0x0000890005007a24 */ /* 0x000fe400078e0223 */
[----:B------:R-:W-:Y:S02]  /*0720*/  @P0 IMAD R30, R4, c[0x0][0x19c], R3 ;  /* 0x00006700041e0a24 */ /* 0x000fe400078e0203 */
[----:B------:R-:W-:Y:S02]  /*0730*/  @P0 IMAD.MOV.U32 R28, RZ, RZ, R2 ;  /* 0x000000ffff1c0224 */ /* 0x000fe400078e0002 */
[----:B------:R-:W-:Y:S02]  /*0740*/  @!P3 IMAD.IADD R15, R7, 0x1, R9 ;  /* 0x00000001070fb824 */ /* 0x000fe400078e0209 */
[----:B------:R-:W-:Y:S01]  /*0750*/  IMAD R153, R0, c[0x0][0x228], RZ ;  /* 0x00008a0000997a24 */ /* 0x000fe200078e02ff */
[----:B------:R-:W-:Y:S05]  /*0760*/  @P0 BRA `(.L_x_963) ;  /* 0x000000b000000947 */ /* 0x000fea0003800000 */
[----:B-1----:R-:W-:Y:S01]  /*0770*/  SHF.R.S32.HI R0, RZ, 0x1f, R8 ;  /* 0x0000001fff007819 */ /* 0x002fe20000011408 */
        /* <DEDUP_REMOVED lines=10> */
.L_x_963:
[----:B-1----:R-:W-:Y:S02]  /*0820*/  IABS R5, c[0x0][0x1c8] ;  /* 0x0000720000057a13 */ /* 0x002fe40000000000 */
        /* <DEDUP_REMOVED lines=9> */
[----:B------:R-:W-:Y:S02]  /*08c0*/  IMAD.MOV.U32 R2, RZ, RZ, R4 ;  /* 0x000000ffff027224 */ /* 0x000fe400078e0004 */
[----:B------:R-:W-:Y:S02]  /*08d0*/  @P0 IMAD.IADD R4, R8, 0x1, R12 ;  /* 0x0000000108040824 */ /* 0x000fe400078e020c */
[----:B------:R-:W-:-:S05]  /*08e0*/  IMAD.HI.U32 R0, R0, R2, RZ ;  /* 0x0000000200007227 */ /* 0x000fca00078e00ff */
[----:B------:R-:W-:-:S05]  /*08f0*/  IADD3 R3, -R0, RZ, RZ ;  /* 0x000000ff00037210 */ /* 0x000fca0007ffe1ff */
[----:B------:R-:W-:-:S05]  /*0900*/  IMAD R2, R5, R3, R2 ;  /* 0x0000000305027224 */ /* 0x000fca00078e0202 */
[----:B------:R-:W-:-:S13]  /*0910*/  ISETP.GT.U32.AND P2, PT, R5, R2, PT ;  /* 0x000000020500720c */ /* 0x000fda0003f44070 */
[----:B------:R-:W-:Y:S01]  /*0920*/  @!P2 IMAD.IADD R2, R2, 0x1, -R5 ;  /* 0x000000010202a824 */ /* 0x000fe200078e0a05 */
[----:B------:R-:W-:Y:S02]  /*0930*/  @!P2 IADD3 R0, R0, 0x1, RZ ;  /* 0x000000010000a810 */ /* 0x000fe40007ffe0ff */
[----:B------:R-:W-:Y:S02]  /*0940*/  ISETP.NE.AND P2, PT, RZ, c[0x0][0x1c8], PT ;  /* 0x00007200ff007a0c */ /* 0x000fe40003f45270 */
[----:B------:R-:W-:Y:S02]  /*0950*/  ISETP.GE.U32.AND P3, PT, R2, R5, PT ;  /* 0x000000050200720c */ /* 0x000fe40003f66070 */
        /* <DEDUP_REMOVED lines=21> */
.L_x_964:
[-C--:B------:R-:W-:Y:S01]  /*0ab0*/  LEA.HI R2, R26, R31.reuse, RZ, 0x3 ;  /* 0x0000001f1a027211 */ /* 0x080fe200078f18ff */
[----:B------:R-:W-:Y:S01]  /*0ac0*/  IMAD.IADD R34, R38, 0x1, -R35 ;  /* 0x0000000126227824 */ /* 0x000fe200078e0a23 */
[-C--:B------:R-:W-:Y:S01]  /*0ad0*/  LEA.HI R4, R26, R31.reuse, RZ, 0x6 ;  /* 0x0000001f1a047211 */ /* 0x080fe200078f30ff */
[----:B------:R-:W-:Y:S01]  /*0ae0*/  BSSY B0, `(.L_x_965) ;  /* 0x0000039000007945 */ /* 0x000fe20003800000 */
[----:B------:R-:W-:Y:S02]  /*0af0*/  SHF.R.S32.HI R12, RZ, 0x3, R2 ;  /* 0x00000003ff0c7819 */ /* 0x000fe40000011402 */
[----:B------:R-:W-:Y:S01]  /*0b00*/  LOP3.LUT R2, R2, 0xfffffff8, RZ, 0xc0, !PT ;  /* 0xfffffff802027812 */ /* 0x000fe200078ec0ff */
[----:B------:R1:W-:Y:S01]  /*0b10*/  STL [R1+0x14c], R34 ;  /* 0x00014c2201007387 */ /* 0x0003e20000100800 */
[----:B------:R-:W-:Y:S01]  /*0b20*/  LEA.HI R26, R26, R31, RZ, 0x4 ;  /* 0x0000001f1a1a7211 */ /* 0x000fe200078f20ff */
[C---:B------:R-:W-:Y:S01]  /*0b30*/  IMAD.SHL.U32 R0, R12.reuse, 0x40, RZ ;  /* 0x000000400c007824 */ /* 0x040fe200078e00ff */
[----:B------:R-:W-:Y:S01]  /*0b40*/  SHF.R.S32.HI R24, RZ, 0x5, R13 ;  /* 0x00000005ff187819 */ /* 0x000fe2000001140d */
[----:B------:R-:W-:Y:S01]  /*0b50*/  IMAD.IADD R29, R31, 0x1, -R2 ;  /* 0x000000011f1d7824 */ /* 0x000fe200078e0a02 */
[----:B------:R-:W-:-:S02]  /*0b60*/  ISETP.GE.AND P1, PT, R12, R34, PT ;  /* 0x000000220c00720c */ /* 0x000fc40003f26270 */
[----:B------:R-:W-:Y:S01]  /*0b70*/  LOP3.LUT R0, R0, 0x1c0, RZ, 0xc0, !PT ;  /* 0x000001c000007812 */ /* 0x000fe200078ec0ff */
[----:B------:R-:W-:Y:S01]  /*0b80*/  IMAD.SHL.U32 R164, R29, 0x8, RZ ;  /* 0x000000081da47824 */ /* 0x000fe200078e00ff */
[----:B------:R-:W-:Y:S02]  /*0b90*/  SHF.R.S32.HI R22, RZ, 0x1f, R14 ;  /* 0x0000001fff167819 */ /* 0x000fe4000001140e */
[----:B------:R-:W-:Y:S02]  /*0ba0*/  SHF.R.U32.HI R3, RZ, 0x3, R0 ;  /* 0x00000003ff037819 */ /* 0x000fe40000011600 */
[--C-:B------:R-:W-:Y:S01]  /*0bb0*/  LOP3.LUT R2, R0, 0x38, R164.reuse, 0xf8, !PT ;  /* 0x0000003800027812 */ /* 0x100fe200078ef8a4 */
[----:B------:R-:W-:Y:S01]  /*0bc0*/  IMAD.SHL.U32 R0, R4, 0x8, RZ ;  /* 0x0000000804007824 */ /* 0x000fe200078e00ff */
[----:B------:R-:W-:Y:S02]  /*0bd0*/  SHF.R.S32.HI R165, RZ, 0x1f, R164 ;  /* 0x0000001fffa57819 */ /* 0x000fe400000114a4 */
[----:B------:R-:W-:-:S02]  /*0be0*/  LOP3.LUT R2, R2, R3, RZ, 0x3c, !PT ;  /* 0x0000000302027212 */ /* 0x000fc400078e3cff */
[----:B------:R-:W-:Y:S01]  /*0bf0*/  SHF.R.S32.HI R3, RZ, 0x1f, R13 ;  /* 0x0000001fff037819 */ /* 0x000fe2000001140d */
[----:B------:R1:W-:Y:S01]  /*0c00*/  STL.64 [R1+0x130], R164 ;  /* 0x000130a401007387 */ /* 0x0003e20000100a00 */
[----:B------:R-:W-:Y:S01]  /*0c10*/  LOP3.LUT R188, R2, 0xfffffe00, R0, 0xf8, !PT ;  /* 0xfffffe0002bc7812 */ /* 0x000fe200078ef800 */
[----:B------:R-:W-:Y:S01]  /*0c20*/  IMAD R0, R17, c[0x0][0x1a8], RZ ;  /* 0x00006a0011007a24 */ /* 0x000fe200078e02ff */
[----:B------:R-:W-:Y:S02]  /*0c30*/  LOP3.LUT R2, R26, 0xfffffff0, RZ, 0xc0, !PT ;  /* 0xfffffff01a027812 */ /* 0x000fe400078ec0ff */
[----:B------:R-:W-:Y:S01]  /*0c40*/  LEA.HI R3, R3, R24, RZ, 0x2 ;  /* 0x0000001803037211 */ /* 0x000fe200078f10ff */
[----:B------:R-:W-:Y:S01]  /*0c50*/  IMAD R8, R16, c[0x0][0x1ac], R0 ;  /* 0x00006b0010087a24 */ /* 0x000fe200078e0200 */
[----:B------:R-:W-:Y:S01]  /*0c60*/  SHF.R.S32.HI R4, RZ, 0x1f, R140 ;  /* 0x0000001fff047819 */ /* 0x000fe2000001148c */
[----:B------:R-:W-:Y:S01]  /*0c70*/  IMAD.IADD R18, R31, 0x1, -R2 ;  /* 0x000000011f127824 */ /* 0x000fe200078e0a02 */
[----:B------:R-:W-:Y:S01]  /*0c80*/  LOP3.LUT R0, R3, 0xffffffc, RZ, 0xc0, !PT ;  /* 0x0ffffffc03007812 */ /* 0x000fe200078ec0ff */
[----:B------:R-:W-:Y:S01]  /*0c90*/  IMAD.SHL.U32 R188, R188, 0x2, RZ ;  /* 0x00000002bcbc7824 */ /* 0x000fe200078e00ff */
[----:B------:R-:W-:-:S02]  /*0ca0*/  IADD3 R2, P0, R164, R10, RZ ;  /* 0x0000000aa4027210 */ /* 0x000fc40007f1e0ff */
[----:B------:R-:W-:Y:S01]  /*0cb0*/  SHF.R.S32.HI R3, RZ, 0x1f, R18 ;  /* 0x0000001fff037819 */ /* 0x000fe20000011412 */
[----:B------:R-:W-:Y:S01]  /*0cc0*/  IMAD.IADD R0, R24, 0x1, -R0 ;  /* 0x0000000118007824 */ /* 0x000fe200078e0a00 */
[----:B------:R-:W-:Y:S02]  /*0cd0*/  LEA.HI R143, R4, R140, RZ, 0x2 ;  /* 0x0000008c048f7211 */ /* 0x000fe400078f10ff */
[----:B------:R-:W-:Y:S01]  /*0ce0*/  LEA.HI R20, R3, R18, RZ, 0x3 ;  /* 0x0000001203147211 */ /* 0x000fe200078f18ff */
[----:B------:R-:W-:Y:S01]  /*0cf0*/  IMAD.X R3, R165, 0x1, R15, P0 ;  /* 0x00000001a5037824 */ /* 0x000fe200000e060f */
[----:B------:R-:W-:Y:S02]  /*0d00*/  SHF.R.S32.HI R13, RZ, 0x1f, R12 ;  /* 0x0000001fff0d7819 */ /* 0x000fe4000001140c */
[----:B------:R-:W-:Y:S01]  /*0d10*/  SHF.R.S32.HI R27, RZ, 0x2, R143 ;  /* 0x00000002ff1b7819 */ /* 0x000fe2000001148f */
[----:B------:R-:W-:Y:S02]  /*0d20*/  IMAD.SHL.U32 R4, R20, 0x40, RZ ;  /* 0x0000004014047824 */ /* 0x000fe400078e00ff */
[----:B------:R-:W-:-:S03]  /*0d30*/  IMAD.WIDE.U32 R10, R16, c[0x0][0x1a8], R2 ;  /* 0x00006a00100a7a25 */ /* 0x000fc600078e0002 */
[----:B------:R-:W-:Y:S01]  /*0d40*/  LOP3.LUT R142, R4, 0xfffffe00, RZ, 0xc0, !PT ;  /* 0xfffffe00048e7812 */ /* 0x000fe200078ec0ff */
[----:B------:R-:W-:Y:S02]  /*0d50*/  IMAD R152, R0, 0x10, R27 ;  /* 0x0000001000987824 */ /* 0x000fe400078e021b */
[----:B------:R-:W-:-:S04]  /*0d60*/  IMAD.WIDE R6, R37, 0x80, R12 ;  /* 0x0000008025067825 */ /* 0x000fc800078e020c */
[----:B------:R-:W-:Y:S01]  /*0d70*/  IMAD.IADD R9, R11, 0x1, R8 ;  /* 0x000000010b097824 */ /* 0x000fe200078e0208 */
[----:B------:R-:W-:Y:S05]  /*0d80*/  @P1 BRA `(.L_x_966) ;  /* 0x000000e000001947 */ /* 0x000fea0003800000 */
[----:B-1----:R-:W-:-:S13]  /*0d90*/  ISETP.GE.AND P0, PT, R164, c[0x0][0x220], PT ;  /* 0x00008800a4007a0c */ /* 0x002fda0003f06270 */
        /* <DEDUP_REMOVED lines=13> */
.L_x_966:
[----:B-1----:R-:W-:Y:S05]  /*0e70*/  BSYNC B0 ;  /* 0x0000000000007941 */ /* 0x002fea0003800000 */
.L_x_965:
        /* <DEDUP_REMOVED lines=21> */
.L_x_968:
[----:B------:R-:W-:Y:S05]  /*0fd0*/  BSYNC B0 ;  /* 0x0000000000007941 */ /* 0x000fea0003800000 */
.L_x_967:
        /* <DEDUP_REMOVED lines=21> */
.L_x_970:
[----:B------:R-:W-:Y:S05]  /*1130*/  BSYNC B0 ;  /* 0x0000000000007941 */ /* 0x000fea0003800000 */
.L_x_969:
        /* <DEDUP_REMOVED lines=21> */
.L_x_972:
[----:B------:R-:W-:Y:S05]  /*1290*/  BSYNC B0 ;  /* 0x0000000000007941 */ /* 0x000fea0003800000 */
.L_x_971:
        /* <DEDUP_REMOVED lines=21> */
.L_x_974:
[----:B------:R-:W-:Y:S05]  /*13f0*/  BSYNC B0 ;  /* 0x0000000000007941 */ /* 0x000fea0003800000 */
.L_x_973:
        /* <DEDUP_REMOVED lines=21> */
.L_x_976:
[----:B------:R-:W-:Y:S05]  /*1550*/  BSYNC B0 ;  /* 0x0000000000007941 */ /* 0x000fea0003800000 */
.L_x_975:
        /* <DEDUP_REMOVED lines=21> */
.L_x_978:
[----:B------:R-:W-:Y:S05]  /*16b0*/  BSYNC B0 ;  /* 0x0000000000007941 */ /* 0x000fea0003800000 */
.L_x_977:
[----:B------:R-:W-:Y:S01]  /*16c0*/  IADD3 R0, R12, 0x70, RZ ;  /* 0x000000700c007810 */ /* 0x000fe20007ffe0ff */
[----:B------:R-:W-:Y:S01]  /*16d0*/  IMAD.MOV.U32 R159, RZ, RZ, c[0x0][0x198] ;  /* 0x00006600ff9f7624 */ /* 0x000fe200078e00ff */
[----:B------:R-:W-:Y:S02]  /*16e0*/  BSSY B0, `(.L_x_979) ;  /* 0x0000017000007945 */ /* 0x000fe40003800000 */
[----:B------:R-:W-:Y:S01]  /*16f0*/  ISETP.GE.AND P0, PT, R0, R34, PT ;  /* 0x000000220000720c */ /* 0x000fe20003f06270 */
[----:B------:R-:W-:Y:S02]  /*1700*/  IMAD.MOV.U32 R34, RZ, RZ, 0x6 ;  /* 0x00000006ff227424 */ /* 0x000fe400078e00ff */
[----:B------:R-:W-:-:S03]  /*1710*/  IMAD.SHL.U32 R160, R159, 0x40, RZ ;  /* 0x000000409fa07824 */ /* 0x000fc600078e00ff */
[----:B------:R-:W-:-:S07]  /*1720*/  SHF.L.U64.HI R158, R159, R34, c[0x0][0x19c] ;  /* 0x000067009f9e7619 */ /* 0x000fce0000010222 */
        /* <DEDUP_REMOVED lines=18> */
.L_x_980:
[----:B------:R-:W-:Y:S05]  /*1850*/  BSYNC B0 ;  /* 0x0000000000007941 */ /* 0x000fea0003800000 */
.L_x_979:
[----:B------:R-:W-:Y:S01]  /*1860*/  IMAD R0, R13, c[0x0][0x198], RZ ;  /* 0x000066000d007a24 */ /* 0x000fe200078e02ff */
[----:B------:R-:W-:Y:S01]  /*1870*/  LOP3.LUT R7, R20, 0xfffffff8, RZ, 0xc0, !PT ;  /* 0xfffffff814077812 */ /* 0x000fe200078ec0ff */
[--C-:B--2---:R-:W-:Y:S01]  /*1880*/  IMAD.WIDE.U32 R4, R12, c[0x0][0x198], R164.reuse ;  /* 0x000066000c047a25 */ /* 0x104fe200078e00a4 */
[----:B------:R-:W-:Y:S01]  /*1890*/  IADD3 R48, R221, -0x1, RZ ;  /* 0xffffffffdd307810 */ /* 0x000fe20007ffe0ff */
[----:B------:R-:W-:Y:S01]  /*18a0*/  BSSY B0, `(.L_x_981) ;  /* 0x000002e000007945 */ /* 0x000fe20003800000 */
[----:B------:R-:W-:Y:S01]  /*18b0*/  IADD3 R18, R18, -R7, RZ ;  /* 0x8000000712127210 */ /* 0x000fe20007ffe0ff */
[----:B------:R-:W-:Y:S01]  /*18c0*/  IMAD R6, R13, c[0x0][0x1a0], RZ ;  /* 0x000068000d067a24 */ /* 0x000fe200078e02ff */
[----:B------:R-:W-:Y:S01]  /*18d0*/  IADD3 R4, P1, R28, R4, RZ ;  /* 0x000000041c047210 */ /* 0x000fe20007f3e0ff */
[C---:B------:R-:W-:Y:S01]  /*18e0*/  IMAD.WIDE.U32 R2, R12.reuse, c[0x0][0x1a0], R164 ;  /* 0x000068000c027a25 */ /* 0x040fe200078e00a4 */
[----:B------:R-:W-:Y:S02]  /*18f0*/  MOV R36, 0x20 ;  /* 0x0000002000247802 */ /* 0x000fe40000000f00 */
[----:B------:R-:W-:Y:S01]  /*1900*/  MOV R232, R48 ;  /* 0x0000003000e87202 */ /* 0x000fe20000000f00 */
[C---:B------:R-:W-:Y:S01]  /*1910*/  IMAD R0, R12.reuse, c[0x0][0x19c], R0 ;  /* 0x000067000c007a24 */ /* 0x040fe200078e0200 */
[----:B------:R-:W-:Y:S01]  /*1920*/  IADD3 R2, P0, R23, R2, RZ ;  /* 0x0000000217027210 */ /* 0x000fe20007f1e0ff */
[----:B------:R-:W-:-:S02]  /*1930*/  IMAD R7, R12, c[0x0][0x1a4], R6 ;  /* 0x000069000c077a24 */ /* 0x000fc400078e0206 */
[----:B------:R-:W-:Y:S01]  /*1940*/  IMAD R6, R22, c[0x0][0x1b0], RZ ;  /* 0x00006c0016067a24 */ /* 0x000fe200078e02ff */
[----:B------:R-:W-:Y:S01]  /*1950*/  IADD3.X R5, R30, R5, R0, P1, !PT ;  /* 0x000000051e057210 */ /* 0x000fe20000ffe400 */
[----:B------:R-:W-:Y:S01]  /*1960*/  IMAD R0, R22, c[0x0][0x1b8], RZ ;  /* 0x00006e0016007a24 */ /* 0x000fe200078e02ff */
[----:B------:R-:W-:Y:S01]  /*1970*/  IADD3.X R3, R25, R3, R7, P0, !PT ;  /* 0x0000000319037210 */ /* 0x000fe200007fe407 */
[----:B------:R-:W-:Y:S01]  /*1980*/  IMAD R6, R14, c[0x0][0x1b4], R6 ;  /* 0x00006d000e067a24 */ /* 0x000fe200078e0206 */
[----:B------:R-:W-:Y:S01]  /*1990*/  R2P PR, R18, 0x6 ;  /* 0x0000000612007804 */ /* 0x000fe20000000000 */
[----:B------:R-:W-:-:S04]  /*19a0*/  IMAD.WIDE.U32 R10, R14, c[0x0][0x1b0], R4 ;  /* 0x00006c000e0a7a25 */ /* 0x000fc800078e0004 */
[C---:B------:R-:W-:Y:S01]  /*19b0*/  IMAD R8, R14.reuse, c[0x0][0x1bc], R0 ;  /* 0x00006f000e087a24 */ /* 0x040fe200078e0200 */
[----:B------:R-:W-:Y:S01]  /*19c0*/  IADD3 R163, R11, R6, RZ ;  /* 0x000000060ba37210 */ /* 0x000fe20007ffe0ff */
[----:B------:R-:W-:Y:S01]  /*19d0*/  IMAD.WIDE.U32 R40, R14, c[0x0][0x1b8], R2 ;  /* 0x00006e000e287a25 */ /* 0x000fe200078e0002 */
[----:B------:R-:W-:Y:S01]  /*19e0*/  MOV R162, R10 ;  /* 0x0000000a00a27202 */ /* 0x000fe20000000f00 */
[----:B------:R2:W-:Y:S01]  /*19f0*/  STL.64 [R1+0x140], R10 ;  /* 0x0001400a01007387 */ /* 0x0005e20000100a00 */
[----:B------:R-:W-:Y:S01]  /*1a00*/  SHF.R.S32.HI R14, RZ, 0x1f, R48 ;  /* 0x0000001fff0e7819 */ /* 0x000fe20000011430 */
[----:B------:R-:W-:Y:S01]  /*1a10*/  IMAD R5, R48, -0x40, R50 ;  /* 0xffffffc030057824 */ /* 0x000fe200078e0232 */
[----:B------:R-:W-:Y:S01]  /*1a20*/  IADD3 R23, R41, R8, RZ ;  /* 0x0000000829177210 */ /* 0x000fe20007ffe0ff */
[----:B------:R2:W-:Y:S01]  /*1a30*/  STL.64 [R1+0x158], R40 ;  /* 0x0001582801007387 */ /* 0x0005e20000100a00 */
[----:B------:R-:W-:Y:S01]  /*1a40*/  IMAD R0, R158, R48, RZ ;  /* 0x000000309e007224 */ /* 0x000fe200078e02ff */
[----:B------:R-:W-:Y:S01]  /*1a50*/  MOV R3, 0x10 ;  /* 0x0000001000037802 */ /* 0x000fe20000000f00 */
[----:B------:R-:W-:Y:S01]  /*1a60*/  IMAD.WIDE.U32 R6, R48, R160, R162 ;  /* 0x000000a030067225 */ /* 0x000fe200078e00a2 */
[----:B------:R2:W-:Y:S01]  /*1a70*/  STL.64 [R1+0x138], R162 ;  /* 0x000138a201007387 */ /* 0x0005e20000100a00 */
[----:B------:R-:W-:-:S02]  /*1a80*/  ISETP.GE.AND P0, PT, R12, R5, PT ;  /* 0x000000050c00720c */ /* 0x000fc40003f06270 */
[----:B------:R-:W-:Y:S01]  /*1a90*/  IMAD R0, R14, R160, R0 ;  /* 0x000000a00e007224 */ /* 0x000fe200078e0200 */
[----:B------:R2:W-:Y:S01]  /*1aa0*/  STL [R1+0xf4], R23 ;  /* 0x0000f41701007387 */ /* 0x0005e20000100800 */
[----:B------:R-:W-:Y:S02]  /*1ab0*/  SEL R3, R3, 0xfffffff0, !P1 ;  /* 0xfffffff003037807 */ /* 0x000fe40004800000 */
[----:B------:R-:W-:Y:S02]  /*1ac0*/  SEL R4, R36, 0xffffffe0, !P2 ;  /* 0xffffffe024047807 */ /* 0x000fe40005000000 */
[----:B------:R-:W-:-:S05]  /*1ad0*/  IADD3 R9, R7, R0, RZ ;  /* 0x0000000007097210 */ /* 0x000fca0007ffe0ff */
        /* <DEDUP_REMOVED lines=10> */
.L_x_982:
[----:B------:R-:W-:Y:S05]  /*1b80*/  BSYNC B0 ;  /* 0x0000000000007941 */ /* 0x000fea0003800000 */
.L_x_981:
        /* <DEDUP_REMOVED lines=16> */
.L_x_984:
[----:B------:R-:W-:Y:S05]  /*1c90*/  BSYNC B0 ;  /* 0x0000000000007941 */ /* 0x000fea0003800000 */
.L_x_983:
        /* <DEDUP_REMOVED lines=15> */
.L_x_986:
[----:B------:R-:W-:Y:S05]  /*1d90*/  BSYNC B0 ;  /* 0x0000000000007941 */ /* 0x000fea0003800000 */
.L_x_985:
        /* <DEDUP_REMOVED lines=17> */
.L_x_988:
[----:B------:R-:W-:Y:S05]  /*1eb0*/  BSYNC B0 ;  /* 0x0000000000007941 */ /* 0x000fea0003800000 */
.L_x_987:
[----:B------:R-:W-:Y:S01]  /*1ec0*/  ISETP.NE.U32.AND P1, PT, RZ, c[0x0][0x318], PT ;  /* 0x0000c600ff007a0c */ /* 0x000fe20003f25070 */
[----:B------:R-:W0:Y:S03]  /*1ed0*/  LDGDEPBAR ;  /* 0x00000000000079af */ /* 0x000e260000000000 */
[----:B------:R-:W-:-:S13]  /*1ee0*/  ISETP.NE.AND.EX P1, PT, RZ, c[0x0][0x31c], PT, P1 ;  /* 0x0000c700ff007a0c */ /* 0x000fda0003f25310 */
[----:B------:R-:W-:Y:S01]  /*1ef0*/  @P1 SHF.R.S32.HI R0, RZ, 0x1f, R32 ;  /* 0x0000001fff001819 */ /* 0x000fe20000011420 */
[----:B-1----:R-:W-:-:S04]  /*1f00*/  @P1 IMAD.WIDE.U32 R6, R32, c[0x0][0x320], R16 ;  /* 0x0000c80020061a25 */ /* 0x002fc800078e0010 */
[----:B------:R-:W-:Y:S01]  /*1f10*/  @P1 IMAD R0, R0, c[0x0][0x320], RZ ;  /* 0x0000c80000001a24 */ /* 0x000fe200078e02ff */
[----:B------:R-:W-:Y:S01]  /*1f20*/  @P1 LEA R8, P0, R6, c[0x0][0x318], 0x2 ;  /* 0x0000c60006081a11 */ /* 0x000fe200078010ff */
[----:B------:R-:W-:-:S04]  /*1f30*/  DEPBAR.LE SB0, 0x0 ;  /* 0x000080000000791a */ /* 0x000fc80000000000 */
[----:B------:R-:W-:-:S04]  /*1f40*/  @P1 IMAD R0, R32, c[0x0][0x324], R0 ;  /* 0x0000c90020001a24 */ /* 0x000fc800078e0200 */
[----:B------:R-:W-:-:S05]  /*1f50*/  @P1 IMAD.IADD R0, R7, 0x1, R0 ;  /* 0x0000000107001824 */ /* 0x000fca00078e0200 */
[----:B------:R-:W-:-:S05]  /*1f60*/  @P1 LEA.HI.X R9, R6, c[0x0][0x31c], R0, 0x2, P0 ;  /* 0x0000c70006091a11 */ /* 0x000fca00000f1400 */
[----:B------:R1:W5:Y:S01]  /*1f70*/  @P1 LDG.E R8, [R8.64] ;  /* 0x0000002208081981 */ /* 0x000362000c1e1900 */
[----:B------:R-:W-:Y:S01]  /*1f80*/  ISETP.GE.AND P0, PT, R12, R5, PT ;  /* 0x000000050c00720c */ /* 0x000fe20003f06270 */
[----:B------:R-:W-:Y:S01]  /*1f90*/  IMAD.MOV.U32 R16, RZ, RZ, c[0x0][0x1a0] ;  /* 0x00006800ff107624 */ /* 0x000fe200078e00ff */
[----:B------:R-:W-:Y:S01]  /*1fa0*/  MOV R22, R40 ;  /* 0x0000002800167202 */ /* 0x000fe20000000f00 */
[----:B------:R-:W-:Y:S01]  /*1fb0*/  BAR.SYNC.DEFER_BLOCKING 0x0 ;  /* 0x0000000000007b1d */ /* 0x000fe20000010000 */
[----:B------:R-:W-:Y:S01]  /*1fc0*/  IMAD R219, R37, 0x8, R24 ;  /* 0x0000000825db7824 */ /* 0x000fe200078e0218 */
[----:B------:R-:W-:Y:S01]  /*1fd0*/  LEA R2, R24, R35, 0x4 ;  /* 0x0000002318027211 */ /* 0x000fe200078e20ff */
[C---:B--2---:R-:W-:Y:S01]  /*1fe0*/  IMAD.SHL.U32 R10, R16.reuse, 0x40, RZ ;  /* 0x00000040100a7824 */ /* 0x044fe200078e00ff */
[----:B------:R-:W-:Y:S01]  /*1ff0*/  SHF.L.U64.HI R11, R16, R34, c[0x0][0x1a4] ;  /* 0x00006900100b7619 */ /* 0x000fe20000010222 */
[----:B------:R-:W-:Y:S01]  /*2000*/  UIADD3 UR14, UR37, 0x646e171e, URZ ;  /* 0x646e171e250e7890 */ /* 0x000fe2000fffe03f */
[----:B------:R-:W-:Y:S01]  /*2010*/  IADD3 R2, R2, 0x1, R27 ;  /* 0x0000000102027810 */ /* 0x000fe20007ffe01b */
[----:B------:R-:W-:Y:S01]  /*2020*/  IMAD.WIDE.U32 R6, R48, R10, R22 ;  /* 0x0000000a30067225 */ /* 0x000fe200078e0016 */
[----:B------:R-:W-:Y:S01]  /*2030*/  SHF.L.U32 R31, R31, 0x1, RZ ;  /* 0x000000011f1f7819 */ /* 0x000fe200000006ff */
[----:B------:R2:W-:Y:S01]  /*2040*/  STL [R1+0x164], R11 ;  /* 0x0001640b01007387 */ /* 0x0005e20000100800 */
[----:B------:R-:W-:Y:S01]  /*2050*/  IADD3 R2, R50, R2, -R38 ;  /* 0x0000000232027210 */ /* 0x000fe20007ffe826 */
[----:B------:R-:W-:Y:S01]  /*2060*/  IMAD R0, R11, R48, RZ ;  /* 0x000000300b007224 */ /* 0x000fe200078e02ff */
[----:B------:R-:W-:Y:S01]  /*2070*/  BSSY B0, `(.L_x_989) ;  /* 0x0000015000007945 */ /* 0x000fe20003800000 */
[----:B------:R2:W-:Y:S01]  /*2080*/  STL.64 [R1+0xf0], R22 ;  /* 0x0000f01601007387 */ /* 0x0005e20000100a00 */
[----:B------:R-:W-:Y:S01]  /*2090*/  IMAD.MOV.U32 R187, RZ, RZ, RZ ;  /* 0x000000ffffbb7224 */ /* 0x000fe200078e00ff */
[----:B------:R-:W-:Y:S01]  /*20a0*/  LOP3.LUT R51, R31, 0x6, RZ, 0xc0, !PT ;  /* 0x000000061f337812 */ /* 0x000fe200078ec0ff */
[----:B------:R-:W-:Y:S01]  /*20b0*/  IMAD R0, R14, R10, R0 ;  /* 0x0000000a0e007224 */ /* 0x000fe200078e0200 */
[----:B------:R2:W-:Y:S01]  /*20c0*/  STL [R1+0xa8], R219 ;  /* 0x0000a8db01007387 */ /* 0x0005e20000100800 */
[----:B------:R-:W-:Y:S01]  /*20d0*/  IADD3 R49, R2, c[0x0][0x2e8], RZ ;  /* 0x0000ba0002317a10 */ /* 0x000fe20007ffe0ff */
[----:B-1----:R-:W5:Y:S02]  /*20e0*/  @P1 MUFU.RCP R9, c[0x0][0x238] ;  /* 0x00008e0000091b08 */ /* 0x002f640000001000 */
[----:B------:R2:W-:Y:S01]  /*20f0*/  @P0 STS.128 [R188+0x6000], RZ ;  /* 0x006000ffbc000388 */ /* 0x0005e20000000c00 */
[----:B-----5:R-:W-:Y:S01]  /*2100*/  @P1 FMUL.FTZ R187, R8, R9 ;  /* 0x0000000908bb1220 */ /* 0x020fe20000410000 */
[----:B------:R-:W-:Y:S01]  /*2110*/  IADD3 R9, R7, R0, RZ ;  /* 0x0000000007097210 */ /* 0x000fe20007ffe0ff */
        /* <DEDUP_REMOVED lines=10> */
.L_x_990:
[----:B--2---:R-:W-:Y:S05]  /*21c0*/  BSYNC B0 ;  /* 0x0000000000007941 */ /* 0x004fea0003800000 */
.L_x_989:
[----:B------:R-:W-:Y:S01]  /*21d0*/  ISETP.GE.AND P0, PT, R21, R5, PT ;  /* 0x000000051500720c */ /* 0x000fe20003f06270 */
[----:B------:R-:W-:Y:S01]  /*21e0*/  BSSY B0, `(.L_x_991) ;  /* 0x0000011000007945 */ /* 0x000fe20003800000 */
[C---:B------:R-:W-:Y:S01]  /*21f0*/  SHF.L.U64.HI R2, R16.reuse, R33, c[0x0][0x1a4] ;  /* 0x0000690010027619 */ /* 0x040fe20000010221 */
        /* <DEDUP_REMOVED lines=8> */
[----:B--2---:R-:W-:Y:S01]  /*2280*/  IMAD.X R2, R2, 0x1, R9, P0 ;  /* 0x0000000102027824 */ /* 0x004fe200000e0609 */
[----:B------:R-:W-:-:S04]  /*2290*/  LEA R10, P0, R0, c[0x0][0x170], 0x1 ;  /* 0x00005c00000a7a11 */ /* 0x000fc800078008ff */
[----:B------:R-:W-:-:S05]  /*22a0*/  LEA.HI.X R11, R0, c[0x0][0x174], R2, 0x1, P0 ;  /* 0x00005d00000b7a11 */ /* 0x000fca00000f0c02 */
[----:B------:R-:W-:Y:S01]  /*22b0*/  @!PT LDS RZ, [RZ] ;  /* 0x00000000fffff984 */ /* 0x000fe20000000800 */
[----:B------:R-:W-:Y:S01]  /*22c0*/  @!PT LDS RZ, [RZ] ;  /* 0x00000000fffff984 */ /* 0x000fe20000000800 */
[----:B------:R-:W-:Y:S01]  /*22d0*/  @!PT LDS RZ, [RZ] ;  /* 0x00000000fffff984 */ /* 0x000fe20000000800 */
[----:B------:R2:W-:Y:S04]  /*22e0*/  LDGSTS.E.BYPASS.LTC128B.128 [R188+0x6800], [R10.64] ;  /* 0x068000000abc7fae */ /* 0x0005e8000b901d62 */
.L_x_992:
[----:B------:R-:W-:Y:S05]  /*22f0*/  BSYNC B0 ;  /* 0x0000000000007941 */ /* 0x000fea0003800000 */
.L_x_991:
[----:B------:R-:W-:Y:S01]  /*2300*/  ISETP.GE.AND P0, PT, R19, R5, PT ;  /* 0x000000051300720c */ /* 0x000fe20003f06270 */
[----:B------:R-:W-:-:S12]  /*2310*/  BSSY B0, `(.L_x_993) ;  /* 0x000000f000007945 */ /* 0x000fd80003800000 */
[----:B------:R1:W-:Y:S01]  /*2320*/  @P0 STS.128 [R188+0x7000], RZ ;  /* 0x007000ffbc000388 */ /* 0x0003e20000000c00 */
[----:B------:R-:W-:Y:S05]  /*2330*/  @P0 BRA `(.L_x_994) ;  /* 0x000000c000000947 */ /* 0x000fea0003800000 */
[----:B------:R-:W-:-:S13]  /*2340*/  ISETP.GE.AND P0, PT, R164, c[0x0][0x220], PT ;  /* 0x00008800a4007a0c */ /* 0x000fda0003f06270 */
[----:B------:R1:W-:Y:S01]  /*2350*/  @P0 STS.128 [R188+0x7000], RZ ;  /* 0x007000ffbc000388 */ /* 0x0003e20000000c00 */
[----:B------:R-:W-:Y:S05]  /*2360*/  @P0 BRA `(.L_x_994) ;  /* 0x0000009000000947 */ /* 0x000fea0003800000 */
[----:B--2---:R-:W-:Y:S01]  /*2370*/  IMAD.MOV.U32 R2, RZ, RZ, c[0x0][0x1a4] ;  /* 0x00006900ff027624 */ /* 0x004fe200078e00ff */
        /* <DEDUP_REMOVED lines=8> */
.L_x_994:
[----:B------:R-:W-:Y:S05]  /*2400*/  BSYNC B0 ;  /* 0x0000000000007941 */ /* 0x000fea0003800000 */
.L_x_993:
        /* <DEDUP_REMOVED lines=18> */
.L_x_996:
[----:B------:R-:W-:Y:S05]  /*2530*/  BSYNC B0 ;  /* 0x0000000000007941 */ /* 0x000fea0003800000 */
.L_x_995:
[----:B-1----:R-:W-:Y:S01]  /*2540*/  SHF.R.S32.HI R7, RZ, 0x4, R26 ;  /* 0x00000004ff077819 */ /* 0x002fe2000001141a */
[C---:B------:R-:W-:Y:S01]  /*2550*/  IMAD.SHL.U32 R5, R29.reuse, 0x40, RZ ;  /* 0x000000401d057824 */ /* 0x040fe200078e00ff */
[----:B------:R-:W-:Y:S01]  /*2560*/  R2P PR, R29, 0x6 ;  /* 0x000000061d007804 */ /* 0x000fe20000000000 */
[----:B--2---:R-:W-:Y:S01]  /*2570*/  IMAD.SHL.U32 R2, R18, 0x40, RZ ;  /* 0x0000004012027824 */ /* 0x004fe200078e00ff */
[----:B------:R-:W-:Y:S01]  /*2580*/  LEA.HI R0, R26, R7, RZ, 0x1 ;  /* 0x000000071a007211 */ /* 0x000fe200078f08ff */
[----:B------:R-:W-:Y:S01]  /*2590*/  IMAD.SHL.U32 R12, R12, 0x8, RZ ;  /* 0x000000080c0c7824 */ /* 0x000fe200078e00ff */
[----:B------:R-:W0:Y:S02]  /*25a0*/  LDGDEPBAR ;  /* 0x00000000000079af */ /* 0x000e240000000000 */
[----:B------:R-:W-:Y:S02]  /*25b0*/  LOP3.LUT R0, R0, 0xfffffffe, RZ, 0xc0, !PT ;  /* 0xfffffffe00007812 */ /* 0x000fe400078ec0ff */
[----:B------:R-:W-:-:S03]  /*25c0*/  LOP3.LUT R2, R2, 0x1c0, RZ, 0xc0, !PT ;  /* 0x000001c002027812 */ /* 0x000fc600078ec0ff */
[----:B------:R-:W-:Y:S01]  /*25d0*/  IMAD.IADD R7, R7, 0x1, -R0 ;  /* 0x0000000107077824 */ /* 0x000fe200078e0a00 */
[----:B------:R-:W-:-:S03]  /*25e0*/  LOP3.LUT R0, R5, 0x1c0, RZ, 0xc0, !PT ;  /* 0x000001c005007812 */ /* 0x000fc600078ec0ff */
[----:B------:R-:W-:Y:S01]  /*25f0*/  IMAD.SHL.U32 R5, R7, 0x8, RZ ;  /* 0x0000000807057824 */ /* 0x000fe200078e00ff */
[----:B------:R-:W-:Y:S02]  /*2600*/  LOP3.LUT R12, R0, 0x8, R12, 0xf8, !PT ;  /* 0x00000008000c7812 */ /* 0x000fe400078ef80c */
[----:B------:R-:W-:Y:S02]  /*2610*/  SHF.R.U32.HI R0, RZ, 0x3, R0 ;  /* 0x00000003ff007819 */ /* 0x000fe40000011600 */
[----:B------:R-:W-:Y:S02]  /*2620*/  LOP3.LUT R6, R2, 0x8, R5, 0xf8, !PT ;  /* 0x0000000802067812 */ /* 0x000fe400078ef805 */
[----:B------:R-:W-:Y:S01]  /*2630*/  SHF.R.U32.HI R5, RZ, 0x3, R2 ;  /* 0x00000003ff057819 */ /* 0x000fe20000011602 */
[----:B------:R-:W-:Y:S01]  /*2640*/  IMAD R2, R24, 0x400, R142 ;  /* 0x0000040018027824 */ /* 0x000fe200078e028e */
[----:B------:R-:W-:Y:S02]  /*2650*/  LOP3.LUT R0, R12, R0, RZ, 0x3c, !PT ;  /* 0x000000000c007212 */ /* 0x000fe400078e3cff */
[----:B------:R-:W-:-:S02]  /*2660*/  LOP3.LUT R141, R6, R5, RZ, 0x3c, !PT ;  /* 0x00000005068d7212 */ /* 0x000fc400078e3cff */
[----:B------:R-:W-:Y:S01]  /*2670*/  IADD3 R5, R49, 0x48, RZ ;  /* 0x0000004831057810 */ /* 0x000fe20007ffe0ff */
[----:B------:R-:W-:Y:S01]  /*2680*/  IMAD R0, R7, 0x200, R0 ;  /* 0x0000020007007824 */ /* 0x000fe200078e0200 */
[----:B------:R-:W-:Y:S01]  /*2690*/  IADD3 R7, R49, 0x40, RZ ;  /* 0x0000004031077810 */ /* 0x000fe20007ffe0ff */
[----:B------:R-:W-:Y:S02]  /*26a0*/  IMAD.IADD R2, R141, 0x1, R2 ;  /* 0x000000018d027824 */ /* 0x000fe400078e0202 */
[----:B------:R-:W-:Y:S01]  /*26b0*/  IMAD.SHL.U32 R172, R0, 0x2, RZ ;  /* 0x0000000200ac7824 */ /* 0x000fe200078e00ff */
[----:B------:R-:W-:Y:S01]  /*26c0*/  SEL R0, R36, 0xffffffe0, !P1 ;  /* 0xffffffe024007807 */ /* 0x000fe20004800000 */
[----:B------:R-:W-:-:S03]  /*26d0*/  IMAD.SHL.U32 R179, R2, 0x2, RZ ;  /* 0x0000000202b37824 */ /* 0x000fc600078e00ff */
[----:B------:R-:W-:Y:S01]  /*26e0*/  LDSM.16.M88.4 R16, [R172+0x4000] ;  /* 0x00400000ac10783b */ /* 0x000fe20000000200 */
[C---:B------:R-:W-:Y:S01]  /*26f0*/  IMAD.IADD R178, R172.reuse, 0x1, R0 ;  /* 0x00000001acb27824 */ /* 0x040fe200078e0200 */
[C---:B------:R-:W-:Y:S01]  /*2700*/  IADD3 R2, R172.reuse, 0x4000, RZ ;  /* 0x00004000ac027810 */ /* 0x040fe20007ffe0ff */
[C-C-:B------:R-:W-:Y:S01]  /*2710*/  IMAD R182, R3.reuse, 0x2, R179.reuse ;  /* 0x0000000203b67824 */ /* 0x140fe200078e02b3 */
[----:B------:R-:W1:Y:S01]  /*2720*/  LDSM.16.M88.4 R12, [R179] ;  /* 0x00000000b30c783b */ /* 0x000e620000000200 */
[----:B------:R-:W-:Y:S01]  /*2730*/  IADD3 R183, R172, 0x4040, RZ ;  /* 0x00004040acb77810 */ /* 0x000fe20007ffe0ff */
[----:B------:R-:W-:Y:S01]  /*2740*/  IMAD R180, R4, 0x2, R179 ;  /* 0x0000000204b47824 */ /* 0x000fe200078e02b3 */
[----:B------:R-:W-:Y:S01]  /*2750*/  @P2 IADD3 R183, R2, -0x40, RZ ;  /* 0xffffffc002b72810 */ /* 0x000fe20007ffe0ff */
[----:B------:R-:W2:Y:S02]  /*2760*/  LDSM.16.M88.4 R8, [R179+0x2000] ;  /* 0x00200000b308783b */ /* 0x000ea40000000200 */
[----:B------:R-:W-:Y:S01]  /*2770*/  IMAD R181, R3, 0x2, R180 ;  /* 0x0000000203b57824 */ /* 0x000fe200078e02b4 */
[C---:B------:R-:W-:Y:S01]  /*2780*/  IADD3 R186, R183.reuse, 0x800, RZ ;  /* 0x00000800b7ba7810 */ /* 0x040fe20007ffe0ff */
[----:B------:R-:W5:Y:S01]  /*2790*/  LDSM.16.M88.4 R32, [R172+0x5000] ;  /* 0x00500000ac20783b */ /* 0x000f620000000200 */
[----:B------:R-:W-:Y:S01]  /*27a0*/  IMAD.IADD R177, R0, 0x1, R183 ;  /* 0x0000000100b17824 */ /* 0x000fe200078e02b7 */
[----:B------:R-:W-:Y:S01]  /*27b0*/  IADD3 R185, R183, 0x1000, RZ ;  /* 0x00001000b7b97810 */ /* 0x000fe20007ffe0ff */
[----:B------:R-:W-:Y:S01]  /*27c0*/  IMAD R0, R48, 0x40, R51 ;  /* 0x0000004030007824 */ /* 0x000fe200078e0233 */
[----:B------:R-:W3:Y:S01]  /*27d0*/  LDSM.16.M88.4 R20, [R172+0x4800] ;  /* 0x00480000ac14783b */ /* 0x000ee20000000200 */
[----:B------:R-:W-:-:S02]  /*27e0*/  IMNMX R48, R49, R50, PT ;  /* 0x0000003231307217 */ /* 0x000fc40003800200 */
[----:B------:R-:W-:Y:S01]  /*27f0*/  IMNMX R51, R7, R50, PT ;  /* 0x0000003207337217 */ /* 0x000fe20003800200 */
[----:B------:R-:W4:Y:S01]  /*2800*/  LDSM.16.M88.4 R24, [R172+0x5800] ;  /* 0x00580000ac18783b */ /* 0x000f220000000200 */
[----:B------:R-:W-:Y:S02]  /*2810*/  IADD3 R2, R0, 0x1, RZ ;  /* 0x0000000100027810 */ /* 0x000fe40007ffe0ff */
[----:B------:R-:W-:Y:S01]  /*2820*/  IADD3 R184, R183, 0x1800, RZ ;  /* 0x00001800b7b87810 */ /* 0x000fe20007ffe0ff */
[----:B------:R-:W-:Y:S01]  /*2830*/  LDSM.16.M88.4 R56, [R178+0x5000] ;  /* 0x00500000b238783b */ /* 0x000fe20000000200 */
[----:B------:R-:W1:Y:S01]  /*2840*/  I2F R6, R2 ;  /* 0x0000000200067306 */ /* 0x000e620000201400 */
[C---:B------:R-:W-:Y:S02]  /*2850*/  ISETP.GE.AND P0, PT, R2.reuse, R48, PT ;  /* 0x000000300200720c */ /* 0x040fe40003f06270 */
[----:B------:R-:W-:Y:S01]  /*2860*/  LDSM.16.M88.4 R64, [R178+0x4000] ;  /* 0x00400000b240783b */ /* 0x000fe20000000200 */
[----:B------:R-:W-:-:S03]  /*2870*/  ISETP.GE.AND P4, PT, R2, R51, PT ;  /* 0x000000330200720c */ /* 0x000fc60003f86270 */
[----:B------:R-:W-:Y:S04]  /*2880*/  LDSM.16.M88.4 R60, [R178+0x4800] ;  /* 0x00480000b23c783b */ /* 0x000fe80000000200 */
[----:B------:R-:W-:Y:S04]  /*2890*/  LDSM.16.M88.4 R68, [R178+0x5800] ;  /* 0x00580000b244783b */ /* 0x000fe80000000200 */
[----:B------:R-:W-:Y:S01]  /*28a0*/  LDSM.16.M88.4 R28, [R182] ;  /* 0x00000000b61c783b */ /* 0x000fe20000000200 */
[-C--:B-1----:R-:W-:Y:S08]  /*28b0*/  HMMA.16816.F32 R92, R12, R16.reuse, RZ ;  /* 0x000000100c5c723c */ /* 0x082ff000000018ff */
[C---:B--2---:R-:W-:Y:S08]  /*28c0*/  HMMA.16816.F32 R40, R8.reuse, R16, RZ ;  /* 0x000000100828723c */ /* 0x044ff000000018ff */
[-C--:B------:R-:W-:Y:S08]  /*28d0*/  HMMA.16816.F32 R88, R8, R18.reuse, RZ ;  /* 0x000000120858723c */ /* 0x080ff000000018ff */
[----:B------:R-:W-:Y:S01]  /*28e0*/  HMMA.16816.F32 R136, R12, R18, RZ ;  /* 0x000000120c88723c */ /* 0x000fe200000018ff */
[----:B------:R-:W1:Y:S07]  /*28f0*/  LDSM.16.M88.4 R16, [R182+0x2000] ;  /* 0x00200000b610783b */ /* 0x000e6e0000000200 */
[C---:B-----5:R-:W-:Y:S08]  /*2900*/  HMMA.16816.F32 R44, R8.reuse, R32, RZ ;  /* 0x00000020082c723c */ /* 0x060ff000000018ff */
[C---:B---3--:R-:W-:Y:S08]  /*2910*/  HMMA.16816.F32 R36, R8.reuse, R20, RZ ;  /* 0x000000140824723c */ /* 0x048ff000000018ff */
[C---:B----4-:R-:W-:Y:S08]  /*2920*/  HMMA.16816.F32 R52, R8.reuse, R24, RZ ;  /* 0x000000180834723c */ /* 0x050ff000000018ff */
[C---:B------:R-:W-:Y:S08]  /*2930*/  HMMA.16816.F32 R84, R8.reuse, R22, RZ ;  /* 0x000000160854723c */ /* 0x040ff000000018ff */
[C---:B------:R-:W-:Y:S08]  /*2940*/  HMMA.16816.F32 R80, R8.reuse, R34, RZ ;  /* 0x000000220850723c */ /* 0x040ff000000018ff */
[----:B------:R-:W-:Y:S08]  /*2950*/  HMMA.16816.F32 R72, R8, R26, RZ ;  /* 0x0000001a0848723c */ /* 0x000ff000000018ff */
[C---:B------:R-:W-:Y:S08]  /*2960*/  HMMA.16816.F32 R76, R12.reuse, R20, RZ ;  /* 0x000000140c4c723c */ /* 0x040ff000000018ff */
[C---:B------:R-:W-:Y:S08]  /*2970*/  HMMA.16816.F32 R8, R12.reuse, R32, RZ ;  /* 0x000000200c08723c */ /* 0x040ff000000018ff */
[C---:B------:R-:W-:Y:S08]  /*2980*/  HMMA.16816.F32 R128, R12.reuse, R34, RZ ;  /* 0x000000220c80723c */ /* 0x040ff000000018ff */
[C---:B------:R-:W-:Y:S08]  /*2990*/  HMMA.16816.F32 R32, R12.reuse, R24, RZ ;  /* 0x000000180c20723c */ /* 0x040ff000000018ff */
[----:B------:R-:W-:Y:S01]  /*29a0*/  HMMA.16816.F32 R116, R12, R26, RZ ;  /* 0x0000001a0c74723c */ /* 0x000fe200000018ff */
[----:B------:R-:W-:Y:S07]  /*29b0*/  LDSM.16.M88.4 R24, [R180] ;  /* 0x00000000b418783b */ /* 0x000fee0000000200 */
[----:B-1----:R-:W-:Y:S01]  /*29c0*/  HMMA.16816.F32 R120, R16, R56, R44 ;  /* 0x000000381078723c */ /* 0x002fe2000000182c */
[----:B------:R-:W1:Y:S07]  /*29d0*/  LDSM.16.M88.4 R44, [R183] ;  /* 0x00000000b72c783b */ /* 0x000e6e0000000200 */
[----:B------:R-:W-:Y:S01]  /*29e0*/  HMMA.16816.F32 R132, R12, R22, RZ ;  /* 0x000000160c84723c */ /* 0x000fe200000018ff */
[----:B------:R-:W2:Y:S04]  /*29f0*/  LDSM.16.M88.4 R20, [R180+0x2000] ;  /* 0x00200000b414783b */ /* 0x000ea80000000200 */
[----:B------:R-:W-:Y:S03]  /*2a00*/  LDSM.16.M88.4 R12, [R181] ;  /* 0x00000000b50c783b */ /* 0x000fe60000000200 */
[C---:B------:R-:W-:Y:S08]  /*2a10*/  HMMA.16816.F32 R104, R16.reuse, R66, R88 ;  /* 0x000000421068723c */ /* 0x040ff00000001858 */
[C---:B------:R-:W-:Y:S01]  /*2a20*/  HMMA.16816.F32 R112, R16.reuse, R64, R40 ;  /* 0x000000401070723c */ /* 0x040fe20000001828 */
[----:B------:R-:W3:Y:S07]  /*2a30*/  LDSM.16.M88.4 R40, [R183+0x800] ;  /* 0x00080000b728783b */ /* 0x000eee0000000200 */
[C---:B------:R-:W-:Y:S01]  /*2a40*/  HMMA.16816.F32 R124, R16.reuse, R60, R36 ;  /* 0x0000003c107c723c */ /* 0x040fe20000001824 */
[----:B------:R-:W4:Y:S07]  /*2a50*/  LDSM.16.M88.4 R36, [R183+0x1000] ;  /* 0x00100000b724783b */ /* 0x000f2e0000000200 */
[C---:B------:R-:W-:Y:S01]  /*2a60*/  HMMA.16816.F32 R108, R16.reuse, R68, R52 ;  /* 0x00000044106c723c */ /* 0x040fe20000001834 */
[----:B------:R-:W-:Y:S07]  /*2a70*/  LDSM.16.M88.4 R52, [R183+0x1800] ;  /* 0x00180000b734783b */ /* 0x000fee0000000200 */
[C---:B------:R-:W-:Y:S08]  /*2a80*/  HMMA.16816.F32 R100, R16.reuse, R62, R84 ;  /* 0x0000003e1064723c */ /* 0x040ff00000001854 */
[C---:B------:R-:W-:Y:S08]  /*2a90*/  HMMA.16816.F32 R96, R16.reuse, R58, R80 ;  /* 0x0000003a1060723c */ /* 0x040ff00000001850 */
[----:B------:R-:W-:Y:S08]  /*2aa0*/  HMMA.16816.F32 R88, R16, R70, R72 ;  /* 0x000000461058723c */ /* 0x000ff00000001848 */
[C---:B------:R-:W-:Y:S08]  /*2ab0*/  HMMA.16816.F32 R16, R28.reuse, R64, R92 ;  /* 0x000000401c10723c */ /* 0x040ff0000000185c */
[C---:B------:R-:W-:Y:S08]  /*2ac0*/  HMMA.16816.F32 R84, R28.reuse, R60, R76 ;  /* 0x0000003c1c54723c */ /* 0x040ff0000000184c */
[C---:B------:R-:W-:Y:S01]  /*2ad0*/  HMMA.16816.F32 R76, R28.reuse, R68, R32 ;  /* 0x000000441c4c723c */ /* 0x040fe20000001820 */
[----:B------:R-:W5:Y:S07]  /*2ae0*/  LDSM.16.M88.4 R32, [R177] ;  /* 0x00000000b120783b */ /* 0x000f6e0000000200 */
[C---:B------:R-:W-:Y:S08]  /*2af0*/  HMMA.16816.F32 R64, R28.reuse, R66, R136 ;  /* 0x000000421c40723c */ /* 0x040ff00000001888 */
[C---:B------:R-:W-:Y:S01]  /*2b00*/  HMMA.16816.F32 R80, R28.reuse, R56, R8 ;  /* 0x000000381c50723c */ /* 0x040fe20000001808 */
[----:B------:R-:W3:Y:S07]  /*2b10*/  LDSM.16.M88.4 R8, [R181+0x2000] ;  /* 0x00200000b508783b */ /* 0x000eee0000000200 */
[C---:B------:R-:W-:Y:S08]  /*2b20*/  HMMA.16816.F32 R72, R28.reuse, R62, R132 ;  /* 0x0000003e1c48723c */ /* 0x040ff00000001884 */
[----:B------:R-:W-:Y:S08]  /*2b30*/  HMMA.16816.F32 R60, R28, R58, R128 ;  /* 0x0000003a1c3c723c */ /* 0x000ff00000001880 */
[----:B-1----:R-:W-:Y:S08]  /*2b40*/  HMMA.16816.F32 R16, R24, R44, R16 ;  /* 0x0000002c1810723c */ /* 0x002ff00000001810 */
[----:B------:R-:W-:Y:S08]  /*2b50*/  HMMA.16816.F32 R68, R28, R70, R116 ;  /* 0x000000461c44723c */ /* 0x000ff00000001874 */
[C---:B--2---:R-:W-:Y:S08]  /*2b60*/  HMMA.16816.F32 R28, R20.reuse, R44, R112 ;  /* 0x0000002c141c723c */ /* 0x044ff00000001870 */
[-C--:B------:R-:W-:Y:S08]  /*2b70*/  HMMA.16816.F32 R56, R20, R46.reuse, R104 ;  /* 0x0000002e1438723c */ /* 0x080ff00000001868 */
[C---:B------:R-:W-:Y:S08]  /*2b80*/  HMMA.16816.F32 R44, R24.reuse, R46, R64 ;  /* 0x0000002e182c723c */ /* 0x040ff00000001840 */
[C---:B---3--:R-:W-:Y:S08]  /*2b90*/  HMMA.16816.F32 R64, R24.reuse, R40, R84 ;  /* 0x000000281840723c */ /* 0x048ff00000001854 */
[----:B----4-:R-:W-:Y:S08]  /*2ba0*/  HMMA.16816.F32 R84, R24, R38, R60 ;  /* 0x000000261854723c */ /* 0x010ff0000000183c */
[----:B-----5:R-:W-:Y:S01]  /*2bb0*/  HMMA.16816.F32 R60, R12, R32, R16 ;  /* 0x000000200c3c723c */ /* 0x020fe20000001810 */
[----:B------:R-:W1:Y:S07]  /*2bc0*/  LDSM.16.M88.4 R16, [R177+0x800] ;  /* 0x00080000b110783b */ /* 0x000e6e0000000200 */
[----:B------:R-:W-:Y:S08]  /*2bd0*/  HMMA.16816.F32 R104, R20, R54, R88 ;  /* 0x000000361468723c */ /* 0x000ff00000001858 */
[----:B------:R-:W-:Y:S08]  /*2be0*/  HMMA.16816.F32 R88, R24, R52, R76 ;  /* 0x000000341858723c */ /* 0x000ff0000000184c */
[----:B------:R-:W-:Y:S08]  /*2bf0*/  HMMA.16816.F32 R76, R8, R32, R28 ;  /* 0x00000020084c723c */ /* 0x000ff0000000181c */
[C---:B------:R-:W-:Y:S08]  /*2c00*/  HMMA.16816.F32 R92, R20.reuse, R40, R124 ;  /* 0x00000028145c723c */ /* 0x040ff0000000187c */
[C---:B------:R-:W-:Y:S08]  /*2c10*/  HMMA.16816.F32 R120, R20.reuse, R36, R120 ;  /* 0x000000241478723c */ /* 0x040ff00000001878 */
[C---:B------:R-:W-:Y:S08]  /*2c20*/  HMMA.16816.F32 R108, R20.reuse, R52, R108 ;  /* 0x00000034146c723c */ /* 0x040ff0000000186c */
[C---:B------:R-:W-:Y:S08]  /*2c30*/  HMMA.16816.F32 R100, R20.reuse, R42, R100 ;  /* 0x0000002a1464723c */ /* 0x040ff00000001864 */
[----:B------:R-:W-:Y:S07]  /*2c40*/  HMMA.16816.F32 R96, R20, R38, R96 ;  /* 0x000000261460723c */ /* 0x000fee0000001860 */
[----:B------:R-:W-:Y:S01]  /*2c50*/  IADD3 R20, R49, 0x8, RZ ;  /* 0x0000000831147810 */ /* 0x000fe20007ffe0ff */
[----:B------:R-:W-:Y:S01]  /*2c60*/  HMMA.16816.F32 R44, R12, R34, R44 ;  /* 0x000000220c2c723c */ /* 0x000fe2000000182c */
[----:B------:R-:W-:-:S02]  /*2c70*/  FFMA.FTZ R22, R6, R187, R63 ;  /* 0x000000bb06167223 */ /* 0x000fc4000001003f */
[-C--:B------:R-:W-:Y:S01]  /*2c80*/  IMNMX R49, R20, R50.reuse, PT ;  /* 0x0000003214317217 */ /* 0x080fe20003800200 */
[CC--:B------:R-:W-:Y:S01]  /*2c90*/  FFMA.FTZ R20, R6.reuse, R187.reuse, R61 ;  /* 0x000000bb06147223 */ /* 0x0c0fe2000001003d */
[----:B------:R-:W-:Y:S01]  /*2ca0*/  IMNMX R50, R5, R50, PT ;  /* 0x0000003205327217 */ /* 0x000fe20003800200 */
[----:B------:R-:W-:Y:S01]  /*2cb0*/  FFMA.FTZ R21, R6, R187, R77 ;  /* 0x000000bb06157223 */ /* 0x000fe2000001004d */
[----:B------:R-:W-:Y:S01]  /*2cc0*/  IADD3 R5, R0, 0x8, RZ ;  /* 0x0000000800057810 */ /* 0x000fe20007ffe0ff */
[----:B------:R-:W-:Y:S01]  /*2cd0*/  HMMA.16816.F32 R56, R8, R34, R56 ;  /* 0x000000220838723c */ /* 0x000fe20000001838 */
[C---:B------:R-:W-:Y:S02]  /*2ce0*/  ISETP.GE.AND P1, PT, R2.reuse, R49, PT ;  /* 0x000000310200720c */ /* 0x040fe40003f26270 */
[----:B------:R2:W3:Y:S01]  /*2cf0*/  I2F R7, R5 ;  /* 0x0000000500077306 */ /* 0x0004e20000201400 */
[----:B------:R-:W-:Y:S02]  /*2d00*/  ISETP.GE.AND P2, PT, R2, R50, PT ;  /* 0x000000320200720c */ /* 0x000fe40003f46270 */
[----:B------:R-:W-:-:S02]  /*2d10*/  FSEL R112, R20, -INF , !P0 ;  /* 0xff80000014707808 */ /* 0x000fc40004000000 */
[----:B------:R-:W-:Y:S01]  /*2d20*/  IADD3 R2, R0, 0x9, RZ ;  /* 0x0000000900027810 */ /* 0x000fe20007ffe0ff */
[----:B------:R-:W-:Y:S01]  /*2d30*/  HMMA.16816.F32 R72, R24, R42, R72 ;  /* 0x0000002a1848723c */ /* 0x000fe20000001848 */
[C---:B------:R-:W-:Y:S02]  /*2d40*/  ISETP.GE.AND P6, PT, R5.reuse, R48, PT ;  /* 0x000000300500720c */ /* 0x040fe40003fc6270 */
[C---:B------:R-:W-:Y:S02]  /*2d50*/  ISETP.GE.AND P5, PT, R5.reuse, R49, PT ;  /* 0x000000310500720c */ /* 0x040fe40003fa6270 */
[C---:B------:R-:W-:Y:S02]  /*2d60*/  ISETP.GE.AND P3, PT, R5.reuse, R51, PT ;  /* 0x000000330500720c */ /* 0x040fe40003f66270 */
[----:B------:R-:W-:Y:S01]  /*2d70*/  ISETP.GE.AND P0, PT, R5, R50, PT ;  /* 0x000000320500720c */ /* 0x000fe20003f06270 */
[----:B-1----:R-:W-:Y:S01]  /*2d80*/  HMMA.16816.F32 R40, R12, R16, R64 ;  /* 0x000000100c28723c */ /* 0x002fe20000001840 */
[----:B------:R-:W-:Y:S01]  /*2d90*/  FSEL R115, R21, -INF , !P4 ;  /* 0xff80000015737808 */ /* 0x000fe20006000000 */
[-C--:B--2---:R-:W-:Y:S01]  /*2da0*/  FFMA.FTZ R5, R6, R187.reuse, R79 ;  /* 0x000000bb06057223 */ /* 0x084fe2000001004f */
[----:B------:R-:W-:Y:S01]  /*2db0*/  FSEL R77, R22, -INF , !P1 ;  /* 0xff800000164d7808 */ /* 0x000fe20004800000 */
[----:B------:R-:W1:Y:S01]  /*2dc0*/  I2F R6, R2 ;  /* 0x0000000200067306 */ /* 0x000e620000201400 */
[CC--:B---3--:R-:W-:Y:S01]  /*2dd0*/  FFMA.FTZ R20, R7.reuse, R187.reuse, R44 ;  /* 0x000000bb07147223 */ /* 0x0c8fe2000001002c */
[----:B------:R-:W-:Y:S01]  /*2de0*/  ISETP.GE.AND P1, PT, R2, R48, PT ;  /* 0x000000300200720c */ /* 0x000fe20003f26270 */
[----:B------:R-:W-:Y:S01]  /*2df0*/  FFMA.FTZ R21, R7, R187, R46 ;  /* 0x000000bb07157223 */ /* 0x000fe2000001002e */
[----:B------:R-:W-:Y:S01]  /*2e00*/  FSEL R117, R5, -INF , !P2 ;  /* 0xff80000005757808 */ /* 0x000fe20005000000 */
[----:B------:R-:W-:Y:S01]  /*2e10*/  HMMA.16816.F32 R80, R24, R36, R80 ;  /* 0x000000241850723c */ /* 0x000fe20000001850 */
[----:B------:R-:W-:-:S02]  /*2e20*/  IADD3 R5, R0, 0x10, RZ ;  /* 0x0000001000057810 */ /* 0x000fc40007ffe0ff */
[----:B------:R-:W-:Y:S01]  /*2e30*/  FSEL R113, R20, -INF , !P6 ;  /* 0xff80000014717808 */ /* 0x000fe20007000000 */
[C---:B------:R-:W-:Y:S01]  /*2e40*/  FFMA.FTZ R20, R7.reuse, R187, R56 ;  /* 0x000000bb07147223 */ /* 0x040fe20000010038 */
[C---:B------:R-:W-:Y:S01]  /*2e50*/  ISETP.GE.AND P4, PT, R2.reuse, R49, PT ;  /* 0x000000310200720c */ /* 0x040fe20003f86270 */
[----:B------:R-:W-:Y:S01]  /*2e60*/  FFMA.FTZ R7, R7, R187, R58 ;  /* 0x000000bb07077223 */ /* 0x000fe2000001003a */
[C---:B------:R-:W-:Y:S01]  /*2e70*/  ISETP.GE.AND P2, PT, R2.reuse, R51, PT ;  /* 0x000000330200720c */ /* 0x040fe20003f46270 */
[----:B------:R-:W-:Y:S01]  /*2e80*/  HMMA.16816.F32 R36, R8, R16, R92 ;  /* 0x000000100824723c */ /* 0x000fe2000000185c */
[----:B------:R-:W2:Y:S01]  /*2e90*/  I2F R16, R5 ;  /* 0x0000000500107306 */ /* 0x000ea20000201400 */
[----:B------:R-:W-:Y:S01]  /*2ea0*/  ISETP.GE.AND P6, PT, R2, R50, PT ;  /* 0x000000320200720c */ /* 0x000fe20003fc6270 */
[-C--:B-1----:R-:W-:Y:S01]  /*2eb0*/  FFMA.FTZ R22, R6, R187.reuse, R47 ;  /* 0x000000bb06167223 */ /* 0x082fe2000001002f */
[----:B------:R-:W-:Y:S02]  /*2ec0*/  IADD3 R2, R0, 0x11, RZ ;  /* 0x0000001100027810 */ /* 0x000fe40007ffe0ff */
[----:B------:R-:W-:Y:S01]  /*2ed0*/  FSEL R130, R7, -INF , !P0 ;  /* 0xff80000007827808 */ /* 0x000fe20004000000 */
[----:B------:R-:W-:Y:S01]  /*2ee0*/  FFMA.FTZ R17, R6, R187, R45 ;  /* 0x000000bb06117223 */ /* 0x000fe2000001002d */
[----:B------:R-:W-:Y:S01]  /*2ef0*/  HMMA.16816.F32 R68, R24, R54, R68 ;  /* 0x000000361844723c */ /* 0x000fe20000001844 */
[----:B------:R-:W1:Y:S01]  /*2f00*/  LDSM.16.M88.4 R24, [R177+0x1000] ;  /* 0x00100000b118783b */ /* 0x000e620000000200 */
[----:B------:R-:W3:Y:S01]  /*2f10*/  I2F R7, R2 ;  /* 0x0000000200077306 */ /* 0x000ee20000201400 */
[----:B------:R-:W-:-:S02]  /*2f20*/  FSEL R67, R21, -INF , !P5 ;  /* 0xff80000015437808 */ /* 0x000fc40006800000 */
[----:B------:R-:W-:Y:S02]  /*2f30*/  FSEL R127, R20, -INF , !P3 ;  /* 0xff800000147f7808 */ /* 0x000fe40005800000 */
[----:B------:R-:W-:Y:S01]  /*2f40*/  FSEL R65, R17, -INF , !P1 ;  /* 0xff80000011417808 */ /* 0x000fe20004800000 */
[C---:B------:R-:W-:Y:S01]  /*2f50*/  FFMA.FTZ R17, R6.reuse, R187, R57 ;  /* 0x000000bb06117223 */ /* 0x040fe20000010039 */
[C---:B------:R-:W-:Y:S01]  /*2f60*/  ISETP.GE.AND P5, PT, R5.reuse, R48, PT ;  /* 0x000000300500720c */ /* 0x040fe20003fa6270 */
[-C--:B------:R-:W-:Y:S01]  /*2f70*/  HMMA.16816.F32 R32, R12, R18.reuse, R72 ;  /* 0x000000120c20723c */ /* 0x080fe20000001848 */
[C---:B------:R-:W-:Y:S01]  /*2f80*/  ISETP.GE.AND P3, PT, R5.reuse, R49, PT ;  /* 0x000000310500720c */ /* 0x040fe20003f66270 */
[----:B------:R-:W-:Y:S01]  /*2f90*/  FFMA.FTZ R6, R6, R187, R59 ;  /* 0x000000bb06067223 */ /* 0x000fe2000001003b */
[C---:B------:R-:W-:Y:S02]  /*2fa0*/  ISETP.GE.AND P0, PT, R5.reuse, R51, PT ;  /* 0x000000330500720c */ /* 0x040fe40003f06270 */
[----:B------:R-:W-:Y:S01]  /*2fb0*/  ISETP.GE.AND P1, PT, R5, R50, PT ;  /* 0x000000320500720c */ /* 0x000fe20003f26270 */
[-C--:B--2---:R-:W-:Y:S01]  /*2fc0*/  FFMA.FTZ R5, R16, R187.reuse, R40 ;  /* 0x000000bb10057223 */ /* 0x084fe20000010028 */
[----:B------:R-:W-:Y:S01]  /*2fd0*/  FSEL R126, R17, -INF , !P2 ;  /* 0xff800000117e7808 */ /* 0x000fe20005000000 */
[----:B------:R-:W-:Y:S01]  /*2fe0*/  HMMA.16816.F32 R28, R8, R18, R100 ;  /* 0x00000012081c723c */ /* 0x000fe20000001864 */
[----:B------:R-:W-:Y:S01]  /*2ff0*/  FSEL R66, R22, -INF , !P4 ;  /* 0xff80000016427808 */ /* 0x000fe20006000000 */
[-C--:B---3--:R-:W-:Y:S01]  /*3000*/  FFMA.FTZ R17, R7, R187.reuse, R41 ;  /* 0x000000bb07117223 */ /* 0x088fe20000010029 */
[----:B------:R-:W-:Y:S01]  /*3010*/  FSEL R114, R5, -INF , !P5 ;  /* 0xff80000005727808 */ /* 0x000fe20006800000 */
[----:B------:R-:W-:Y:S01]  /*3020*/  FFMA.FTZ R20, R7, R187, R43 ;  /* 0x000000bb07147223 */ /* 0x000fe2000001002b */
[----:B------:R-:W-:-:S02]  /*3030*/  IADD3 R5, R0, 0x18, RZ ;  /* 0x0000001800057810 */ /* 0x000fc40007ffe0ff */
[-C--:B------:R-:W-:Y:S01]  /*3040*/  FFMA.FTZ R19, R16, R187.reuse, R42 ;  /* 0x000000bb10137223 */ /* 0x080fe2000001002a */
[----:B------:R-:W-:Y:S01]  /*3050*/  ISETP.GE.AND P4, PT, R2, R48, PT ;  /* 0x000000300200720c */ /* 0x000fe20003f86270 */
[-C--:B------:R-:W-:Y:S01]  /*3060*/  FFMA.FTZ R18, R16, R187.reuse, R36 ;  /* 0x000000bb10127223 */ /* 0x080fe20000010024 */
[----:B------:R-:W-:Y:S01]  /*3070*/  FSEL R129, R6, -INF , !P6 ;  /* 0xff80000006817808 */ /* 0x000fe20007000000 */
[----:B------:R-:W-:Y:S01]  /*3080*/  FFMA.FTZ R16, R16, R187, R38 ;  /* 0x000000bb10107223 */ /* 0x000fe20000010026 */
[----:B------:R-:W2:Y:S01]  /*3090*/  I2F R6, R5 ;  /* 0x0000000500067306 */ /* 0x000ea20000201400 */
[C---:B------:R-:W-:Y:S02]  /*30a0*/  ISETP.GE.AND P2, PT, R2.reuse, R49, PT ;  /* 0x000000310200720c */ /* 0x040fe40003f46270 */
[C---:B------:R-:W-:Y:S02]  /*30b0*/  ISETP.GE.AND P6, PT, R2.reuse, R51, PT ;  /* 0x000000330200720c */ /* 0x040fe40003fc6270 */
[----:B------:R-:W-:-:S02]  /*30c0*/  ISETP.GE.AND P5, PT, R2, R50, PT ;  /* 0x000000320200720c */ /* 0x000fc40003fa6270 */
[----:B------:R-:W-:Y:S02]  /*30d0*/  IADD3 R2, R0, 0x19, RZ ;  /* 0x0000001900027810 */ /* 0x000fe40007ffe0ff */
[----:B------:R-:W-:Y:S02]  /*30e0*/  FSEL R101, R19, -INF , !P3 ;  /* 0xff80000013657808 */ /* 0x000fe40005800000 */
[----:B------:R-:W-:Y:S01]  /*30f0*/  FSEL R125, R18, -INF , !P0 ;  /* 0xff800000127d7808 */ /* 0x000fe20004000000 */
[-C--:B-1----:R-:W-:Y:S01]  /*3100*/  HMMA.16816.F32 R40, R12, R24.reuse, R80 ;  /* 0x000000180c28723c */ /* 0x082fe20000001850 */
[----:B------:R-:W-:Y:S02]  /*3110*/  FSEL R133, R16, -INF , !P1 ;  /* 0xff80000010857808 */ /* 0x000fe40004800000 */
[----:B------:R-:W-:Y:S01]  /*3120*/  FSEL R73, R17, -INF , !P4 ;  /* 0xff80000011497808 */ /* 0x000fe20006000000 */
[-C--:B------:R-:W-:Y:S01]  /*3130*/  FFMA.FTZ R17, R7, R187.reuse, R37 ;  /* 0x000000bb07117223 */ /* 0x080fe20000010025 */
[C---:B------:R-:W-:Y:S01]  /*3140*/  ISETP.GE.AND P3, PT, R5.reuse, R48, PT ;  /* 0x000000300500720c */ /* 0x040fe20003f66270 */
[C---:B--2---:R-:W-:Y:S01]  /*3150*/  FFMA.FTZ R16, R6.reuse, R187, R32 ;  /* 0x000000bb06107223 */ /* 0x044fe20000010020 */
[C---:B------:R-:W-:Y:S01]  /*3160*/  ISETP.GE.AND P0, PT, R5.reuse, R49, PT ;  /* 0x000000310500720c */ /* 0x040fe20003f06270 */
[C---:B------:R-:W-:Y:S01]  /*3170*/  FFMA.FTZ R18, R6.reuse, R187, R28 ;  /* 0x000000bb06127223 */ /* 0x040fe2000001001c */
[C---:B------:R-:W-:Y:S01]  /*3180*/  ISETP.GE.AND P1, PT, R5.reuse, R51, PT ;  /* 0x000000330500720c */ /* 0x040fe20003f26270 */
[-C--:B------:R-:W-:Y:S01]  /*3190*/  FFMA.FTZ R19, R6, R187.reuse, R34 ;  /* 0x000000bb06137223 */ /* 0x080fe20000010022 */
[----:B------:R-:W-:Y:S01]  /*31a0*/  ISETP.GE.AND P4, PT, R5, R50, PT ;  /* 0x000000320500720c */ /* 0x000fe20003f86270 */
[-C--:B------:R-:W-:Y:S01]  /*31b0*/  FFMA.FTZ R5, R7, R187.reuse, R39 ;  /* 0x000000bb07057223 */ /* 0x080fe20000010027 */
[----:B------:R-:W-:Y:S01]  /*31c0*/  FSEL R119, R17, -INF , !P6 ;  /* 0xff80000011777808 */ /* 0x000fe20007000000 */
[----:B------:R-:W1:Y:S01]  /*31d0*/  I2F R7, R2 ;  /* 0x0000000200077306 */ /* 0x000e620000201400 */
[----:B------:R-:W-:Y:S01]  /*31e0*/  FSEL R102, R16, -INF , !P3 ;  /* 0xff80000010667808 */ /* 0x000fe20005800000 */
[----:B------:R-:W-:Y:S01]  /*31f0*/  HMMA.16816.F32 R36, R8, R24, R120 ;  /* 0x000000180824723c */ /* 0x000fe20000001878 */
[----:B------:R-:W-:Y:S01]  /*3200*/  FSEL R131, R5, -INF , !P5 ;  /* 0xff80000005837808 */ /* 0x000fe20006800000 */
[----:B------:R-:W-:Y:S01]  /*3210*/  FFMA.FTZ R16, R6, R187, R30 ;  /* 0x000000bb06107223 */ /* 0x000fe2000001001e */
[----:B------:R-:W-:-:S02]  /*3220*/  IADD3 R5, R0, 0x20, RZ ;  /* 0x0000002000057810 */ /* 0x000fc40007ffe0ff */
[----:B------:R-:W-:Y:S02]  /*3230*/  FSEL R74, R20, -INF , !P2 ;  /* 0xff800000144a7808 */ /* 0x000fe40005000000 */
[C---:B------:R-:W-:Y:S01]  /*3240*/  ISETP.GE.AND P2, PT, R2.reuse, R48, PT ;  /* 0x000000300200720c */ /* 0x040fe20003f46270 */
[----:B------:R-:W2:Y:S01]  /*3250*/  I2F R6, R5 ;  /* 0x0000000500067306 */ /* 0x000ea20000201400 */
[C---:B------:R-:W-:Y:S01]  /*3260*/  ISETP.GE.AND P6, PT, R2.reuse, R49, PT ;  /* 0x000000310200720c */ /* 0x040fe20003fc6270 */
[----:B------:R-:W3:Y:S01]  /*3270*/  LDSM.16.M88.4 R20, [R177+0x1800] ;  /* 0x00180000b114783b */ /* 0x000ee20000000200 */
[----:B------:R-:W-:Y:S01]  /*3280*/  ISETP.GE.AND P5, PT, R2, R51, PT ;  /* 0x000000330200720c */ /* 0x000fe20003fa6270 */
[----:B------:R-:W-:-:S04]  /*3290*/  DEPBAR.LE SB0, 0x0 ;  /* 0x000080000000791a */ /* 0x000fc80000000000 */
[CC--:B-1----:R-:W-:Y:S01]  /*32a0*/  FFMA.FTZ R17, R7.reuse, R187.reuse, R33 ;  /* 0x000000bb07117223 */ /* 0x0c2fe20000010021 */
[----:B------:R-:W-:Y:S01]  /*32b0*/  BAR.SYNC.DEFER_BLOCKING 0x0 ;  /* 0x0000000000007b1d */ /* 0x000fe20000010000 */
[----:B------:R-:W-:Y:S01]  /*32c0*/  ISETP.GE.AND P3, PT, R2, R50, PT ;  /* 0x000000320200720c */ /* 0x000fe20003f66270 */
[-C--:B------:R-:W-:Y:S01]  /*32d0*/  FFMA.FTZ R24, R7, R187.reuse, R35 ;  /* 0x000000bb07187223 */ /* 0x080fe20000010023 */
[----:B------:R-:W-:Y:S02]  /*32e0*/  IADD3 R2, R0, 0x21, RZ ;  /* 0x0000002100027810 */ /* 0x000fe40007ffe0ff */
[----:B------:R-:W-:Y:S02]  /*32f0*/  FSEL R100, R19, -INF , !P0 ;  /* 0xff80000013647808 */ /* 0x000fe40004000000 */
[----:B------:R-:W-:Y:S01]  /*3300*/  FSEL R118, R18, -INF , !P1 ;  /* 0xff80000012767808 */ /* 0x000fe20004800000 */
[-C--:B--2---:R-:W-:Y:S01]  /*3310*/  FFMA.FTZ R18, R6, R187.reuse, R42 ;  /* 0x000000bb06127223 */ /* 0x084fe2000001002a */
[----:B------:R-:W-:Y:S01]  /*3320*/  FSEL R124, R16, -INF , !P4 ;  /* 0xff800000107c7808 */ /* 0x000fe20006000000 */
[-C--:B------:R-:W-:Y:S01]  /*3330*/  FFMA.FTZ R16, R6, R187.reuse, R40 ;  /* 0x000000bb06107223 */ /* 0x080fe20000010028 */
[----:B------:R-:W-:Y:S01]  /*3340*/  FSEL R75, R17, -INF , !P2 ;  /* 0xff800000114b7808 */ /* 0x000fe20005000000 */
[----:B------:R-:W-:Y:S01]  /*3350*/  FFMA.FTZ R17, R7, R187, R29 ;  /* 0x000000bb07117223 */ /* 0x000fe2000001001d */
[----:B------:R-:W-:-:S02]  /*3360*/  ISETP.GE.AND P0, PT, R5, R48, PT ;  /* 0x000000300500720c */ /* 0x000fc40003f06270 */
[C---:B------:R-:W-:Y:S02]  /*3370*/  ISETP.GE.AND P1, PT, R5.reuse, R49, PT ;  /* 0x000000310500720c */ /* 0x040fe40003f26270 */
[C---:B------:R-:W-:Y:S02]  /*3380*/  ISETP.GE.AND P4, PT, R5.reuse, R51, PT ;  /* 0x000000330500720c */ /* 0x040fe40003f86270 */
[----:B------:R-:W-:Y:S01]  /*3390*/  ISETP.GE.AND P2, PT, R5, R50, PT ;  /* 0x000000320500720c */ /* 0x000fe20003f46270 */
[-C--:B------:R-:W-:Y:S01]  /*33a0*/  FFMA.FTZ R5, R7, R187.reuse, R31 ;  /* 0x000000bb07057223 */ /* 0x080fe2000001001f */
[----:B------:R-:W-:Y:S01]  /*33b0*/  FSEL R80, R24, -INF , !P6 ;  /* 0xff80000018507808 */ /* 0x000fe20007000000 */
[----:B------:R1:W2:Y:S01]  /*33c0*/  I2F R7, R2 ;  /* 0x0000000200077306 */ /* 0x0002a20000201400 */
[----:B------:R-:W-:Y:S01]  /*33d0*/  HMMA.16816.F32 R28, R12, R26, R84 ;  /* 0x0000001a0c1c723c */ /* 0x000fe20000001854 */
[----:B------:R-:W-:Y:S01]  /*33e0*/  FSEL R116, R17, -INF , !P5 ;  /* 0xff80000011747808 */ /* 0x000fe20006800000 */
[CC--:B------:R-:W-:Y:S01]  /*33f0*/  FFMA.FTZ R17, R6.reuse, R187.reuse, R36 ;  /* 0x000000bb06117223 */ /* 0x0c0fe20000010024 */
[----:B------:R-:W-:Y:S01]  /*3400*/  FSEL R122, R5, -INF , !P3 ;  /* 0xff800000057a7808 */ /* 0x000fe20005800000 */
[----:B------:R-:W-:Y:S01]  /*3410*/  FFMA.FTZ R6, R6, R187, R38 ;  /* 0x000000bb06067223 */ /* 0x000fe20000010026 */
[----:B------:R-:W-:-:S02]  /*3420*/  ISETP.GE.AND P6, PT, R2, R48, PT ;  /* 0x000000300200720c */ /* 0x000fc40003fc6270 */
[----:B------:R-:W-:Y:S01]  /*3430*/  FSEL R84, R16, -INF , !P0 ;  /* 0xff80000010547808 */ /* 0x000fe20004000000 */
[----:B------:R-:W-:Y:S01]  /*3440*/  HMMA.16816.F32 R24, R8, R26, R96 ;  /* 0x0000001a0818723c */ /* 0x000fe20000001860 */
[C---:B------:R-:W-:Y:S02]  /*3450*/  ISETP.GE.AND P5, PT, R2.reuse, R49, PT ;  /* 0x000000310200720c */ /* 0x040fe40003fa6270 */
[C---:B------:R-:W-:Y:S02]  /*3460*/  ISETP.GE.AND P3, PT, R2.reuse, R51, PT ;  /* 0x000000330200720c */ /* 0x040fe40003f66270 */
[----:B------:R-:W-:Y:S02]  /*3470*/  ISETP.GE.AND P0, PT, R2, R50, PT ;  /* 0x000000320200720c */ /* 0x000fe40003f06270 */
[----:B-1----:R-:W-:Y:S01]  /*3480*/  IADD3 R2, R0, 0x28, RZ ;  /* 0x0000002800027810 */ /* 0x002fe20007ffe0ff */
[CC--:B--2---:R-:W-:Y:S01]  /*3490*/  FFMA.FTZ R16, R7.reuse, R187.reuse, R41 ;  /* 0x000000bb07107223 */ /* 0x0c4fe20000010029 */
[----:B------:R-:W-:Y:S01]  /*34a0*/  FSEL R83, R18, -INF , !P1 ;  /* 0xff80000012537808 */ /* 0x000fe20004800000 */
[-C--:B------:R-:W-:Y:S01]  /*34b0*/  FFMA.FTZ R19, R7, R187.reuse, R43 ;  /* 0x000000bb07137223 */ /* 0x080fe2000001002b */
[----:B------:R-:W1:Y:S01]  /*34c0*/  I2F R5, R2 ;  /* 0x0000000200057306 */ /* 0x000e620000201400 */
[----:B------:R-:W-:Y:S01]  /*34d0*/  FSEL R150, R17, -INF , !P4 ;  /* 0xff80000011967808 */ /* 0x000fe20006000000 */
[CC--:B------:R-:W-:Y:S01]  /*34e0*/  FFMA.FTZ R17, R7.reuse, R187.reuse, R37 ;  /* 0x000000bb07117223 */ /* 0x0c0fe20000010025 */
[----:B------:R-:W-:Y:S01]  /*34f0*/  FSEL R151, R6, -INF , !P2 ;  /* 0xff80000006977808 */ /* 0x000fe20005000000 */
[----:B------:R-:W-:Y:S01]  /*3500*/  FFMA.FTZ R7, R7, R187, R39 ;  /* 0x000000bb07077223 */ /* 0x000fe20000010027 */
[----:B------:R-:W-:Y:S01]  /*3510*/  FSEL R81, R16, -INF , !P6 ;  /* 0xff80000010517808 */ /* 0x000fe20007000000 */
[----:B---3--:R-:W-:Y:S01]  /*3520*/  HMMA.16816.F32 R36, R12, R20, R88 ;  /* 0x000000140c24723c */ /* 0x008fe20000001858 */
[----:B------:R-:W-:-:S02]  /*3530*/  ISETP.GE.AND P1, PT, R2, R48, PT ;  /* 0x000000300200720c */ /* 0x000fc40003f26270 */
[C---:B------:R-:W-:Y:S02]  /*3540*/  ISETP.GE.AND P4, PT, R2.reuse, R49, PT ;  /* 0x000000310200720c */ /* 0x040fe40003f86270 */
[C---:B------:R-:W-:Y:S02]  /*3550*/  ISETP.GE.AND P2, PT, R2.reuse, R51, PT ;  /* 0x000000330200720c */ /* 0x040fe40003f46270 */
[----:B------:R-:W-:Y:S01]  /*3560*/  ISETP.GE.AND P6, PT, R2, R50, PT ;  /* 0x000000320200720c */ /* 0x000fe20003fc6270 */
[----:B------:R-:W-:Y:S01]  /*3570*/  HMMA.16816.F32 R32, R8, R20, R108 ;  /* 0x000000140820723c */ /* 0x000fe2000000186c */
[----:B------:R-:W-:Y:S01]  /*3580*/  FSEL R149, R7, -INF , !P0 ;  /* 0xff80000007957808 */ /* 0x000fe20004000000 */
[CC--:B-1----:R-:W-:Y:S01]  /*3590*/  FFMA.FTZ R16, R5.reuse, R187.reuse, R28 ;  /* 0x000000bb05107223 */ /* 0x0c2fe2000001001c */
[----:B------:R-:W-:Y:S01]  /*35a0*/  IADD3 R2, R0, 0x29, RZ ;  /* 0x0000002900027810 */ /* 0x000fe20007ffe0ff */
[----:B------:R-:W-:Y:S01]  /*35b0*/  FFMA.FTZ R7, R5, R187, R30 ;  /* 0x000000bb05077223 */ /* 0x000fe2000001001e */
[----:B------:R-:W-:-:S02]  /*35c0*/  FSEL R82, R19, -INF , !P5 ;  /* 0xff80000013527808 */ /* 0x000fc40006800000 */
[----:B------:R-:W1:Y:S01]  /*35d0*/  I2F R6, R2 ;  /* 0x0000000200067306 */ /* 0x000e620000201400 */
[----:B------:R-:W-:Y:S01]  /*35e0*/  FSEL R148, R17, -INF , !P3 ;  /* 0xff80000011947808 */ /* 0x000fe20005800000 */
[CC--:B------:R-:W-:Y:S01]  /*35f0*/  FFMA.FTZ R17, R5.reuse, R187.reuse, R24 ;  /* 0x000000bb05117223 */ /* 0x0c0fe20000010018 */
[----:B------:R-:W-:Y:S01]  /*3600*/  FSEL R85, R16, -INF , !P1 ;  /* 0xff80000010557808 */ /* 0x000fe20004800000 */
[----:B------:R-:W-:Y:S01]  /*3610*/  FFMA.FTZ R16, R5, R187, R26 ;  /* 0x000000bb05107223 */ /* 0x000fe2000001001a */
[C---:B------:R-:W-:Y:S02]  /*3620*/  ISETP.GE.AND P5, PT, R2.reuse, R48, PT ;  /* 0x000000300200720c */ /* 0x040fe40003fa6270 */
[C---:B------:R-:W-:Y:S02]  /*3630*/  ISETP.GE.AND P3, PT, R2.reuse, R49, PT ;  /* 0x000000310200720c */ /* 0x040fe40003f66270 */
[C---:B------:R-:W-:Y:S02]  /*3640*/  ISETP.GE.AND P0, PT, R2.reuse, R51, PT ;  /* 0x000000330200720c */ /* 0x040fe40003f06270 */
[----:B------:R-:W-:-:S02]  /*3650*/  ISETP.GE.AND P1, PT, R2, R50, PT ;  /* 0x000000320200720c */ /* 0x000fc40003f26270 */
[----:B------:R-:W-:Y:S02]  /*3660*/  FSEL R96, R7, -INF , !P4 ;  /* 0xff80000007607808 */ /* 0x000fe40006000000 */
[----:B------:R-:W-:Y:S01]  /*3670*/  FSEL R147, R17, -INF , !P2 ;  /* 0xff80000011937808 */ /* 0x000fe20005000000 */
[-C--:B-1----:R-:W-:Y:S01]  /*3680*/  FFMA.FTZ R5, R6, R187.reuse, R29 ;  /* 0x000000bb06057223 */ /* 0x082fe2000001001d */
[----:B------:R-:W-:Y:S02]  /*3690*/  IADD3 R2, R0, 0x30, RZ ;  /* 0x0000003000027810 */ /* 0x000fe40007ffe0ff */
[----:B------:R-:W-:Y:S01]  /*36a0*/  FSEL R175, R16, -INF , !P6 ;  /* 0xff80000010af7808 */ /* 0x000fe20007000000 */
[-C--:B------:R-:W-:Y:S01]  /*36b0*/  FFMA.FTZ R16, R6, R187.reuse, R31 ;  /* 0x000000bb06107223 */ /* 0x080fe2000001001f */
[----:B------:R-:W1:Y:S01]  /*36c0*/  I2F R7, R2 ;  /* 0x0000000200077306 */ /* 0x000e620000201400 */
[----:B------:R-:W-:Y:S01]  /*36d0*/  FSEL R86, R5, -INF , !P5 ;  /* 0xff80000005567808 */ /* 0x000fe20006800000 */
[----:B------:R-:W-:Y:S01]  /*36e0*/  HMMA.16816.F32 R28, R12, R22, R68 ;  /* 0x000000160c1c723c */ /* 0x000fe20000001844 */
[----:B------:R-:W-:Y:S01]  /*36f0*/  ISETP.GE.AND P4, PT, R2, R48, PT ;  /* 0x000000300200720c */ /* 0x000fe20003f86270 */
[----:B------:R-:W-:Y:S01]  /*3700*/  FFMA.FTZ R5, R6, R187, R27 ;  /* 0x000000bb06057223 */ /* 0x000fe2000001001b */
[----:B------:R-:W-:-:S02]  /*3710*/  ISETP.GE.AND P2, PT, R2, R49, PT ;  /* 0x000000310200720c */ /* 0x000fc40003f46270 */
[C---:B------:R-:W-:Y:S02]  /*3720*/  ISETP.GE.AND P6, PT, R2.reuse, R51, PT ;  /* 0x000000330200720c */ /* 0x040fe40003fc6270 */
[----:B------:R-:W-:Y:S01]  /*3730*/  ISETP.GE.AND P5, PT, R2, R50, PT ;  /* 0x000000320200720c */ /* 0x000fe20003fa6270 */
[-C--:B------:R-:W-:Y:S01]  /*3740*/  FFMA.FTZ R13, R6, R187.reuse, R25 ;  /* 0x000000bb060d7223 */ /* 0x080fe20000010019 */
[----:B------:R-:W-:Y:S01]  /*3750*/  FSEL R156, R5, -INF , !P1 ;  /* 0xff800000059c7808 */ /* 0x000fe20004800000 */
[----:B------:R-:W-:Y:S01]  /*3760*/  HMMA.16816.F32 R20, R8, R22, R104 ;  /* 0x000000160814723c */ /* 0x000fe20000001868 */
[----:B------:R-:W-:Y:S02]  /*3770*/  IADD3 R5, R0, 0x38, RZ ;  /* 0x0000003800057810 */ /* 0x000fe40007ffe0ff */
[----:B------:R-:W-:Y:S01]  /*3780*/  FSEL R95, R16, -INF , !P3 ;  /* 0xff800000105f7808 */ /* 0x000fe20005800000 */
[----:B-1----:R-:W-:Y:S01]  /*3790*/  FFMA.FTZ R12, R7, R187, R36 ;  /* 0x000000bb070c7223 */ /* 0x002fe20000010024 */
[----:B------:R-:W-:-:S02]  /*37a0*/  IADD3 R2, R0, 0x31, RZ ;  /* 0x0000003100027810 */ /* 0x000fc40007ffe0ff */
[----:B------:R-:W-:Y:S01]  /*37b0*/  FSEL R144, R13, -INF , !P0 ;  /* 0xff8000000d907808 */ /* 0x000fe20004000000 */
[CC--:B------:R-:W-:Y:S01]  /*37c0*/  FFMA.FTZ R9, R7.reuse, R187.reuse, R32 ;  /* 0x000000bb07097223 */ /* 0x0c0fe20000010020 */
[----:B------:R-:W1:Y:S01]  /*37d0*/  I2F R6, R2 ;  /* 0x0000000200067306 */ /* 0x000e620000201400 */
[----:B------:R-:W-:Y:S01]  /*37e0*/  FSEL R97, R12, -INF , !P4 ;  /* 0xff8000000c617808 */ /* 0x000fe20006000000 */
[CC--:B------:R-:W-:Y:S01]  /*37f0*/  FFMA.FTZ R12, R7.reuse, R187.reuse, R38 ;  /* 0x000000bb070c7223 */ /* 0x0c0fe20000010026 */
[C---:B------:R-:W-:Y:S01]  /*3800*/  ISETP.GE.AND P3, PT, R2.reuse, R48, PT ;  /* 0x000000300200720c */ /* 0x040fe20003f66270 */
[----:B------:R-:W-:Y:S01]  /*3810*/  FFMA.FTZ R7, R7, R187, R34 ;  /* 0x000000bb07077223 */ /* 0x000fe20000010022 */
[C---:B------:R-:W-:Y:S02]  /*3820*/  ISETP.GE.AND P0, PT, R2.reuse, R49, PT ;  /* 0x000000310200720c */ /* 0x040fe40003f06270 */
[C---:B------:R-:W-:Y:S02]  /*3830*/  ISETP.GE.AND P1, PT, R2.reuse, R51, PT ;  /* 0x000000330200720c */ /* 0x040fe40003f26270 */
[----:B------:R-:W-:-:S02]  /*3840*/  ISETP.GE.AND P4, PT, R2, R50, PT ;  /* 0x000000320200720c */ /* 0x000fc40003f86270 */
[----:B------:R2:W3:Y:S01]  /*3850*/  I2F R2, R5 ;  /* 0x0000000500027306 */ /* 0x0004e20000201400 */
[----:B------:R-:W-:Y:S02]  /*3860*/  FSEL R103, R12, -INF , !P2 ;  /* 0xff8000000c677808 */ /* 0x000fe40005000000 */
[----:B------:R-:W-:Y:S01]  /*3870*/  FSEL R146, R9, -INF , !P6 ;  /* 0xff80000009927808 */ /* 0x000fe20007000000 */
[CC--:B-1----:R-:W-:Y:S01]  /*3880*/  FFMA.FTZ R8, R6.reuse, R187.reuse, R37 ;  /* 0x000000bb06087223 */ /* 0x0c2fe20000010025 */
[----:B------:R-:W-:Y:S01]  /*3890*/  FSEL R174, R7, -INF , !P5 ;  /* 0xff80000007ae7808 */ /* 0x000fe20006800000 */
[----:B------:R-:W-:Y:S01]  /*38a0*/  FFMA.FTZ R7, R6, R187, R33 ;  /* 0x000000bb06077223 */ /* 0x000fe20000010021 */
[C---:B------:R-:W-:Y:S02]  /*38b0*/  ISETP.GE.AND P2, PT, R5.reuse, R48, PT ;  /* 0x000000300500720c */ /* 0x040fe40003f46270 */
[----:B------:R-:W-:Y:S02]  /*38c0*/  FSEL R94, R8, -INF , !P3 ;  /* 0xff800000085e7808 */ /* 0x000fe40005800000 */
[----:B------:R-:W1:Y:S01]  /*38d0*/  I2F R8, R0 ;  /* 0x0000000000087306 */ /* 0x000e620000201400 */
[----:B------:R-:W-:-:S02]  /*38e0*/  ISETP.GE.AND P6, PT, R5, R49, PT ;  /* 0x000000310500720c */ /* 0x000fc40003fc6270 */
[C---:B------:R-:W-:Y:S02]  /*38f0*/  ISETP.GE.AND P5, PT, R5.reuse, R51, PT ;  /* 0x000000330500720c */ /* 0x040fe40003fa6270 */
[----:B------:R-:W-:Y:S01]  /*3900*/  ISETP.GE.AND P3, PT, R5, R50, PT ;  /* 0x000000320500720c */ /* 0x000fe20003f66270 */
[CC--:B--2---:R-:W-:Y:S01]  /*3910*/  FFMA.FTZ R5, R6.reuse, R187.reuse, R39 ;  /* 0x000000bb06057223 */ /* 0x0c4fe20000010027 */
[----:B------:R-:W-:Y:S01]  /*3920*/  FSEL R145, R7, -INF , !P1 ;  /* 0xff80000007917808 */ /* 0x000fe20004800000 */
[----:B------:R-:W-:Y:S01]  /*3930*/  FFMA.FTZ R6, R6, R187, R35 ;  /* 0x000000bb06067223 */ /* 0x000fe20000010023 */
[----:B------:R-:W-:Y:S01]  /*3940*/  ISETP.GE.AND P1, PT, R0, R49, PT ;  /* 0x000000310000720c */ /* 0x000fe20003f26270 */
[CC--:B---3--:R-:W-:Y:S01]  /*3950*/  FFMA.FTZ R7, R2.reuse, R187.reuse, R20 ;  /* 0x000000bb02077223 */ /* 0x0c8fe20000010014 */
[----:B------:R-:W-:Y:S01]  /*3960*/  FSEL R98, R5, -INF , !P0 ;  /* 0xff80000005627808 */ /* 0x000fe20004000000 */
[-C--:B------:R-:W-:Y:S01]  /*3970*/  FFMA.FTZ R5, R2, R187.reuse, R28 ;  /* 0x000000bb02057223 */ /* 0x080fe2000001001c */
[----:B------:R-:W-:Y:S01]  /*3980*/  FSEL R157, R6, -INF , !P4 ;  /* 0xff800000069d7808 */ /* 0x000fe20006000000 */
[-C--:B------:R-:W-:Y:S01]  /*3990*/  FFMA.FTZ R6, R2, R187.reuse, R30 ;  /* 0x000000bb02067223 */ /* 0x080fe2000001001e */
[----:B------:R-:W-:Y:S01]  /*39a0*/  ISETP.GE.AND P0, PT, R0, R48, PT ;  /* 0x000000300000720c */ /* 0x000fe20003f06270 */
[-C--:B-1----:R-:W-:Y:S01]  /*39b0*/  FFMA.FTZ R9, R8, R187.reuse, R76 ;  /* 0x000000bb08097223 */ /* 0x082fe2000001004c */
[----:B------:R-:W-:Y:S01]  /*39c0*/  FSEL R104, R5, -INF , !P2 ;  /* 0xff80000005687808 */ /* 0x000fe20005000000 */
[-C--:B------:R-:W-:Y:S01]  /*39d0*/  FFMA.FTZ R5, R2, R187.reuse, R22 ;  /* 0x000000bb02057223 */ /* 0x080fe20000010016 */
[----:B------:R-:W-:Y:S01]  /*39e0*/  FSEL R106, R6, -INF , !P6 ;  /* 0xff800000066a7808 */ /* 0x000fe20007000000 */
[----:B------:R-:W-:Y:S01]  /*39f0*/  FFMA.FTZ R6, R8, R187, R60 ;  /* 0x000000bb08067223 */ /* 0x000fe2000001003c */
[----:B------:R-:W-:-:S02]  /*3a00*/  ISETP.GE.AND P4, PT, R0, R51, PT ;  /* 0x000000330000720c */ /* 0x000fc40003f86270 */
[C---:B------:R-:W-:Y:S02]  /*3a10*/  ISETP.GE.AND P2, PT, R0.reuse, R50, PT ;  /* 0x000000320000720c */ /* 0x040fe40003f46270 */
[----:B------:R-:W-:Y:S02]  /*3a20*/  IADD3 R0, R0, 0x39, RZ ;  /* 0x0000003900007810 */ /* 0x000fe40007ffe0ff */
[----:B------:R-:W-:Y:S02]  /*3a30*/  FSEL R220, R7, -INF , !P5 ;  /* 0xff80000007dc7808 */ /* 0x000fe40006800000 */
[----:B------:R-:W-:Y:S01]  /*3a40*/  FSEL R222, R5, -INF , !P3 ;  /* 0xff80000005de7808 */ /* 0x000fe20005800000 */
[----:B------:R1:W2:Y:S01]  /*3a50*/  I2F R2, R0 ;  /* 0x0000000000027306 */ /* 0x0002a20000201400 */
[----:B------:R-:W-:Y:S01]  /*3a60*/  FSEL R63, R6, -INF , !P0 ;  /* 0xff800000063f7808 */ /* 0x000fe20004000000 */
[----:B------:R-:W-:Y:S01]  /*3a70*/  FFMA.FTZ R5, R8, R187, R78 ;  /* 0x000000bb08057223 */ /* 0x000fe2000001004e */
[----:B------:R-:W-:-:S02]  /*3a80*/  ISETP.GE.AND P6, PT, R0, R48, PT ;  /* 0x000000300000720c */ /* 0x000fc40003fc6270 */
[C---:B------:R-:W-:Y:S02]  /*3a90*/  ISETP.GE.AND P5, PT, R0.reuse, R49, PT ;  /* 0x000000310000720c */ /* 0x040fe40003fa6270 */
[C---:B------:R-:W-:Y:S02]  /*3aa0*/  ISETP.GE.AND P3, PT, R0.reuse, R51, PT ;  /* 0x000000330000720c */ /* 0x040fe40003f66270 */
[----:B------:R-:W-:Y:S02]  /*3ab0*/  ISETP.GE.AND P0, PT, R0, R50, PT ;  /* 0x000000320000720c */ /* 0x000fe40003f06270 */
[----:B------:R-:W-:Y:S02]  /*3ac0*/  FSEL R105, R9, -INF , !P4 ;  /* 0xff80000009697808 */ /* 0x000fe40006000000 */
[----:B------:R-:W-:Y:S01]  /*3ad0*/  FSEL R107, R5, -INF , !P2 ;  /* 0xff800000056b7808 */ /* 0x000fe20005000000 */
[-C--:B-1----:R-:W-:Y:S02]  /*3ae0*/  FFMA.FTZ R0, R8, R187.reuse, R62 ;  /* 0x000000bb08007223 */ /* 0x082fe4000001003e */
[----:B--2---:R-:W-:-:S02]  /*3af0*/  FFMA.FTZ R8, R2, R187, R29 ;  /* 0x000000bb02087223 */ /* 0x004fc4000001001d */
[-C--:B------:R-:W-:Y:S01]  /*3b00*/  FFMA.FTZ R7, R2, R187.reuse, R31 ;  /* 0x000000bb02077223 */ /* 0x080fe2000001001f */
[----:B------:R-:W-:Y:S01]  /*3b10*/  FSEL R62, R0, -INF , !P1 ;  /* 0xff800000003e7808 */ /* 0x000fe20004800000 */
[CC--:B------:R-:W-:Y:S01]  /*3b20*/  FFMA.FTZ R6, R2.reuse, R187.reuse, R21 ;  /* 0x000000bb02067223 */ /* 0x0c0fe20000010015 */
[----:B------:R-:W-:Y:S01]  /*3b30*/  ISETP.GE.AND P1, PT, R221, 0x2, PT ;  /* 0x00000002dd00780c */ /* 0x000fe20003f26270 */
[----:B------:R-:W-:Y:S01]  /*3b40*/  FFMA.FTZ R2, R2, R187, R23 ;  /* 0x000000bb02027223 */ /* 0x000fe20000010017 */
[----:B------:R-:W-:Y:S02]  /*3b50*/  FSEL R87, R8, -INF , !P6 ;  /* 0xff80000008577808 */ /* 0x000fe40007000000 */
[----:B------:R-:W-:Y:S02]  /*3b60*/  FSEL R99, R7, -INF , !P5 ;  /* 0xff80000007637808 */ /* 0x000fe40006800000 */
[----:B------:R-:W-:Y:S02]  /*3b70*/  FSEL R217, R6, -INF , !P3 ;  /* 0xff80000006d97808 */ /* 0x000fe40005800000 */
[----:B------:R-:W-:-:S05]  /*3b80*/  FSEL R218, R2, -INF , !P0 ;  /* 0xff80000002da7808 */ /* 0x000fca0004000000 */
        /* <DEDUP_REMOVED lines=48> */
.L_x_999:
[----:B------:R-:W-:Y:S05]  /*3e90*/  BSYNC B0 ;  /* 0x0000000000007941 */ /* 0x000fea0003800000 */
.L_x_998:
[----:B------:R-:W0:Y:S02]  /*3ea0*/  LDGDEPBAR ;  /* 0x00000000000079af */ /* 0x000e240000000000 */
.L_x_997:
[----:B------:R-:W-:Y:S01]  /*3eb0*/  LOP3.LUT R0, R143, 0x7ffffffc, RZ, 0xc0, !PT ;  /* 0x7ffffffc8f007812 */ /* 0x000fe200078ec0ff */
[----:B------:R-:W-:Y:S01]  /*3ec0*/  IMAD R5, R221, 0x40, R153 ;  /* 0x00000040dd057824 */ /* 0x000fe200078e0299 */
[C---:B-1----:R-:W-:Y:S01]  /*3ed0*/  IADD3 R10, R219.reuse, 0x4, RZ ;  /* 0x00000004db0a7810 */ /* 0x042fe20007ffe0ff */
[----:B------:R-:W-:Y:S01]  /*3ee0*/  IMAD.WIDE.U32 R26, R219, -0x326172a9, RZ ;  /* 0xcd9e8d57db1a7825 */ /* 0x000fe200078e00ff */
[----:B--2---:R-:W-:Y:S01]  /*3ef0*/  LOP3.LUT R7, R154, UR36, RZ, 0x3c, !PT ;  /* 0x000000249a077c12 */ /* 0x004fe2000f8e3cff */
[----:B------:R-:W-:Y:S01]  /*3f00*/  UIADD3 UR17, UR37, -0x4498517b, URZ ;  /* 0xbb67ae8525117890 */ /* 0x000fe2000fffe03f */
[----:B------:R-:W-:Y:S01]  /*3f10*/  IADD3 R21, R5, -0x40, RZ ;  /* 0xffffffc005157810 */ /* 0x000fe20007ffe0ff */
[----:B------:R-:W-:Y:S01]  /*3f20*/  IMAD.IADD R0, R140, 0x1, -R0 ;  /* 0x000000018c007824 */ /* 0x000fe200078e0a00 */
[----:B------:R-:W-:Y:S01]  /*3f30*/  LOP3.LUT R5, R27, R7, RZ, 0x3c, !PT ;  /* 0x000000071b057212 */ /* 0x000fe200078e3cff */
[----:B------:R-:W-:Y:S01]  /*3f40*/  IMAD.WIDE.U32 R8, R10, -0x326172a9, RZ ;  /* 0xcd9e8d570a087825 */ /* 0x000fe200078e00ff */
[----:B------:R1:W-:Y:S01]  /*3f50*/  STL [R1+0xa4], R7 ;  /* 0x0000a40701007387 */ /* 0x0003e20000100800 */
[----:B------:R-:W-:-:S02]  /*3f60*/  UIADD3 UR18, UR36, -0x61c88647, URZ ;  /* 0x9e3779b924127890 */ /* 0x000fc4000fffe03f */
[----:B------:R-:W-:Y:S01]  /*3f70*/  IMAD.SHL.U32 R2, R0, 0x2, RZ ;  /* 0x0000000200027824 */ /* 0x000fe200078e00ff */
[-C--:B------:R-:W-:Y:S01]  /*3f80*/  LOP3.LUT R16, R9, R7.reuse, RZ, 0x3c, !PT ;  /* 0x0000000709107212 */ /* 0x080fe200078e3cff */
[----:B------:R-:W-:Y:S01]  /*3f90*/  IMAD.WIDE.U32 R14, R10, -0x326172a9, RZ ;  /* 0xcd9e8d570a0e7825 */ /* 0x000fe200078e00ff */
[----:B------:R2:W-:Y:S01]  /*3fa0*/  STL [R1+0x128], R10 ;  /* 0x0001280a01007387 */ /* 0x0005e20000100800 */
[----:B------:R-:W-:Y:S02]  /*3fb0*/  UIADD3 UR16, UR36, 0x3c6ef372, URZ ;  /* 0x3c6ef37224107890 */ /* 0x000fe4000fffe03f */
[----:B------:R-:W-:Y:S01]  /*3fc0*/  IMAD R20, R152, c[0x0][0x228], R2 ;  /* 0x00008a0098147a24 */ /* 0x000fe200078e0202 */
[----:B------:R-:W-:Y:S01]  /*3fd0*/  LOP3.LUT R18, R15, R7, RZ, 0x3c, !PT ;  /* 0x000000070f127212 */ /* 0x000fe200078e3cff */
[----:B------:R-:W-:Y:S01]  /*3fe0*/  IMAD.SHL.U32 R2, R232, 0x2, RZ ;  /* 0x00000002e8027824 */ /* 0x000fe200078e00ff */
[----:B------:R-:W-:Y:S01]  /*3ff0*/  UIADD3 UR15, UR37, 0x76cf5d0a, URZ ;  /* 0x76cf5d0a250f7890 */ /* 0x000fe2000fffe03f */
[----:B------:R-:W-:Y:S01]  /*4000*/  IMAD.WIDE.U32 R12, R173, -0x2daee0ad, RZ ;  /* 0xd2511f53ad0c7825 */ /* 0x000fe200078e00ff */
[----:B------:R-:W-:Y:S01]  /*4010*/  IADD3 R219, P0, R20, R21, RZ ;  /* 0x0000001514db7210 */ /* 0x000fe20007f1e0ff */
[----:B------:R-:W-:Y:S01]  /*4020*/  UIADD3 UR11, UR37, 0x32370b8f, URZ ;  /* 0x32370b8f250b7890 */ /* 0x000fe2000fffe03f */
[C---:B------:R-:W-:Y:S01]  /*4030*/  LOP3.LUT R6, R2.reuse, UR37, RZ, 0x3c, !PT ;  /* 0x0000002502067c12 */ /* 0x040fe2000f8e3cff */
[----:B------:R-:W-:Y:S01]  /*4040*/  IMAD.WIDE.U32 R236, R5, -0x2daee0ad, RZ ;  /* 0xd2511f5305ec7825 */ /* 0x000fe200078e00ff */
[----:B------:R-:W-:Y:S01]  /*4050*/  IADD3 R2, R2, 0x1, RZ ;  /* 0x0000000102027810 */ /* 0x000fe20007ffe0ff */
[----:B------:R-:W-:Y:S01]  /*4060*/  UIADD3 UR12, UR36, -0x255992d5, URZ ;  /* 0xdaa66d2b240c7890 */ /* 0x000fe2000fffe03f */
[C---:B------:R-:W-:Y:S01]  /*4070*/  LOP3.LUT R6, R13.reuse, R6, RZ, 0x3c, !PT ;  /* 0x000000060d067212 */ /* 0x040fe200078e3cff */
[----:B------:R-:W-:Y:S01]  /*4080*/  IMAD.WIDE.U32 R16, R16, -0x2daee0ad, RZ ;  /* 0xd2511f5310107825 */ /* 0x000fe200078e00ff */
[----:B------:R-:W-:Y:S01]  /*4090*/  LOP3.LUT R2, R2, UR37, RZ, 0x3c, !PT ;  /* 0x0000002502027c12 */ /* 0x000fe2000f8e3cff */
[----:B------:R-:W-:Y:S01]  /*40a0*/  UIADD3 UR10, UR36, 0x78dde6e4, URZ ;  /* 0x78dde6e4240a7890 */ /* 0x000fe2000fffe03f */
[----:B------:R-:W-:Y:S01]  /*40b0*/  SHF.R.S32.HI R5, RZ, 0x1f, R21 ;  /* 0x0000001fff057819 */ /* 0x000fe20000011415 */
[----:B------:R-:W-:Y:S01]  /*40c0*/  IMAD.WIDE.U32 R18, R18, -0x2daee0ad, RZ ;  /* 0xd2511f5312127825 */ /* 0x000fe200078e00ff */
[-C--:B------:R-:W-:Y:S01]  /*40d0*/  LOP3.LUT R9, R13, R2.reuse, RZ, 0x3c, !PT ;  /* 0x000000020d097212 */ /* 0x080fe200078e3cff */
[----:B------:R-:W-:Y:S01]  /*40e0*/  UIADD3 UR9, UR37, -0x126145ec, URZ ;  /* 0xed9eba1425097890 */ /* 0x000fe2000fffe03f */
[----:B------:R-:W-:Y:S01]  /*40f0*/  LEA.HI.X.SX32 R246, R20, R5, 0x1, P0 ;  /* 0x0000000514f67211 */ /* 0x000fe200000f0eff */
[----:B-1----:R-:W-:Y:S01]  /*4100*/  IMAD.WIDE.U32 R6, R6, -0x326172a9, RZ ;  /* 0xcd9e8d5706067825 */ /* 0x002fe200078e00ff */
[--C-:B------:R-:W-:Y:S01]  /*4110*/  LOP3.LUT R24, R19, UR17, R12.reuse, 0x96, !PT ;  /* 0x0000001113187c12 */ /* 0x100fe2000f8e960c */
[----:B------:R-:W-:Y:S01]  /*4120*/  UIADD3 UR6, UR37, -0x56f99767, URZ ;  /* 0xa906689925067890 */ /* 0x000fe2000fffe03f */
[----:B--2---:R-:W-:Y:S01]  /*4130*/  LOP3.LUT R10, R13, R2, RZ, 0x3c, !PT ;  /* 0x000000020d0a7212 */ /* 0x004fe200078e3cff */
[----:B------:R-:W-:Y:S01]  /*4140*/  UIADD3 UR8, UR36, 0x1715609d, URZ ;  /* 0x1715609d24087890 */ /* 0x000fe2000fffe03f */
[--C-:B------:R-:W-:Y:S01]  /*4150*/  LOP3.LUT R2, R237, UR17, R12.reuse, 0x96, !PT ;  /* 0x00000011ed027c12 */ /* 0x100fe2000f8e960c */
[----:B------:R-:W-:Y:S01]  /*4160*/  IMAD.WIDE.U32 R24, R24, -0x326172a9, RZ ;  /* 0xcd9e8d5718187825 */ /* 0x000fe200078e00ff */
[----:B------:R-:W-:Y:S01]  /*4170*/  LOP3.LUT R13, R17, UR17, R12, 0x96, !PT ;  /* 0x00000011110d7c12 */ /* 0x000fe2000f8e960c */
[----:B------:R-:W-:Y:S01]  /*4180*/  UIADD3 UR13, UR36, -0x4ab325aa, URZ ;  /* 0xb54cda56240d7890 */ /* 0x000fe2000fffe03f */
[C---:B------:R-:W-:Y:S01]  /*4190*/  LOP3.LUT R22, R7.reuse, UR18, R8, 0x96, !PT ;  /* 0x0000001207167c12 */ /* 0x040fe2000f8e9608 */
[----:B------:R-:W-:Y:S01]  /*41a0*/  IMAD.WIDE.U32 R10, R10, -0x326172a9, RZ ;  /* 0xcd9e8d570a0a7825 */ /* 0x000fe200078e00ff */
[C---:B------:R-:W-:Y:S01]  /*41b0*/  LOP3.LUT R15, R7.reuse, UR18, R26, 0x96, !PT ;  /* 0x00000012070f7c12 */ /* 0x040fe2000f8e961a */
[----:B------:R-:W-:Y:S01]  /*41c0*/  ULDC UR7, c[0x0][0x228] ;  /* 0x00008a0000077ab9 */ /* 0x000fe20000000800 */
[----:B------:R-:W-:Y:S01]  /*41d0*/  LOP3.LUT R27, R7, UR18, R14, 0x96, !PT ;  /* 0x00000012071b7c12 */ /* 0x000fe2000f8e960e */
[----:B------:R-:W-:Y:S01]  /*41e0*/  IMAD.WIDE.U32 R38, R2, -0x326172a9, RZ ;  /* 0xcd9e8d5702267825 */ /* 0x000fe200078e00ff */
[C---:B------:R-:W-:Y:S01]  /*41f0*/  LOP3.LUT R21, R11.reuse, UR18, R8, 0x96, !PT ;  /* 0x000000120b157c12 */ /* 0x040fe2000f8e9608 */
[----:B------:R-:W-:Y:S01]  /*4200*/  USHF.L.U32 UR4, UR7, 0x3, URZ ;  /* 0x0000000307047899 */ /* 0x000fe2000800063f */
[----:B------:R-:W-:Y:S01]  /*4210*/  LOP3.LUT R5, R11, UR18, R26, 0x96, !PT ;  /* 0x000000120b057c12 */ /* 0x000fe2000f8e961a */
[----:B------:R-:W-:Y:S01]  /*4220*/  IMAD.WIDE.U32 R12, R13, -0x326172a9, RZ ;  /* 0xcd9e8d570d0c7825 */ /* 0x000fe200078e00ff */
[C---:B------:R-:W-:Y:S01]  /*4230*/  LOP3.LUT R11, R39.reuse, UR16, R6, 0x96, !PT ;  /* 0x00000010270b7c12 */ /* 0x040fe2000f8e9606 */
[----:B------:R-:W-:Y:S01]  /*4240*/  UIMAD UR26, UR7, 0x48, URZ ;  /* 0x00000048071a78a4 */ /* 0x000fe2000f8e023f */
[----:B------:R-:W-:Y:S01]  /*4250*/  LOP3.LUT R2, R39, UR16, R10, 0x96, !PT ;  /* 0x0000001027027c12 */ /* 0x000fe2000f8e960a */
[----:B------:R-:W-:Y:S01]  /*4260*/  IMAD.WIDE.U32 R8, R9, -0x326172a9, RZ ;  /* 0xcd9e8d5709087825 */ /* 0x000fe200078e00ff */
[----:B------:R-:W-:-:S02]  /*4270*/  LOP3.LUT R28, R13, UR16, R6, 0x96, !PT ;  /* 0x000000100d1c7c12 */ /* 0x000fc4000f8e9606 */
[----:B------:R-:W-:Y:S01]  /*4280*/  LOP3.LUT R32, R13, UR16, R10, 0x96, !PT ;  /* 0x000000100d207c12 */ /* 0x000fe2000f8e960a */
[----:B------:R-:W-:Y:S01]  /*4290*/  IMAD.WIDE.U32 R6, R15, -0x2daee0ad, RZ ;  /* 0xd2511f530f067825 */ /* 0x000fe200078e00ff */
[----:B------:R-:W-:Y:S02]  /*42a0*/  LOP3.LUT R10, R39, UR16, R8, 0x96, !PT ;  /* 0x00000010270a7c12 */ /* 0x000fe4000f8e9608 */
[----:B------:R-:W-:Y:S01]  /*42b0*/  LOP3.LUT R17, R9, UR18, R26, 0x96, !PT ;  /* 0x0000001209117c12 */ /* 0x000fe2000f8e961a */
[----:B------:R-:W-:Y:S01]  /*42c0*/  IMAD.WIDE.U32 R36, R11, -0x2daee0ad, RZ ;  /* 0xd2511f530b247825 */ /* 0x000fe200078e00ff */
[----:B------:R-:W-:Y:S02]  /*42d0*/  LOP3.LUT R26, R9, UR18, R14, 0x96, !PT ;  /* 0x00000012091a7c12 */ /* 0x000fe4000f8e960e */
[----:B------:R-:W-:Y:S01]  /*42e0*/  LOP3.LUT R34, R25, UR16, R8, 0x96, !PT ;  /* 0x0000001019227c12 */ /* 0x000fe2000f8e9608 */
[----:B------:R-:W-:Y:S01]  /*42f0*/  IMAD.WIDE.U32 R56, R2, -0x2daee0ad, RZ ;  /* 0xd2511f5302387825 */ /* 0x000fe200078e00ff */
[----:B------:R-:W-:-:S02]  /*4300*/  FMNMX.FTZ R2, R63, R112, !PT ;  /* 0x000000703f027209 */ /* 0x000fc40007810000 */
[--C-:B------:R-:W-:Y:S01]  /*4310*/  LOP3.LUT R30, R7, UR15, R236.reuse, 0x96, !PT ;  /* 0x0000000f071e7c12 */ /* 0x100fe2000f8e96ec */
[----:B------:R-:W-:Y:S01]  /*4320*/  IMAD.WIDE.U32 R8, R5, -0x2daee0ad, RZ ;  /* 0xd2511f5305087825 */ /* 0x000fe200078e00ff */
[----:B------:R-:W-:Y:S02]  /*4330*/  LOP3.LUT R5, R7, UR15, R236, 0x96, !PT ;  /* 0x0000000f07057c12 */ /* 0x000fe4000f8e96ec */
[C-C-:B------:R-:W-:Y:S01]  /*4340*/  LOP3.LUT R13, R37.reuse, UR11, R6.reuse, 0x96, !PT ;  /* 0x0000000b250d7c12 */ /* 0x140fe2000f8e9606 */
[----:B------:R-:W-:Y:S01]  /*4350*/  IMAD.WIDE.U32 R58, R10, -0x2daee0ad, RZ ;  /* 0xd2511f530a3a7825 */ /* 0x000fe200078e00ff */
[----:B------:R-:W-:Y:S02]  /*4360*/  LOP3.LUT R29, R37, UR11, R6, 0x96, !PT ;  /* 0x0000000b251d7c12 */ /* 0x000fe4000f8e9606 */
[----:B------:R-:W-:Y:S01]  /*4370*/  FMNMX.FTZ R2, R113, R2, !PT ;  /* 0x0000000271027209 */ /* 0x000fe20007810000 */
[----:B------:R-:W-:Y:S01]  /*4380*/  IMAD.WIDE.U32 R10, R27, -0x2daee0ad, RZ ;  /* 0xd2511f531b0a7825 */ /* 0x000fe200078e00ff */
[----:B------:R-:W-:-:S02]  /*4390*/  LOP3.LUT R25, R9, UR15, R236, 0x96, !PT ;  /* 0x0000000f09197c12 */ /* 0x000fc4000f8e96ec */
[----:B------:R-:W-:Y:S01]  /*43a0*/  FMNMX.FTZ R2, R65, R2, !PT ;  /* 0x0000000241027209 */ /* 0x000fe20007810000 */
[----:B------:R-:W-:Y:S01]  /*43b0*/  IMAD.WIDE.U32 R6, R28, -0x2daee0ad, RZ ;  /* 0xd2511f531c067825 */ /* 0x000fe200078e00ff */
[----:B------:R-:W-:Y:S02]  /*43c0*/  LOP3.LUT R19, R57, UR11, R8, 0x96, !PT ;  /* 0x0000000b39137c12 */ /* 0x000fe4000f8e9608 */
[----:B------:R-:W-:Y:S01]  /*43d0*/  LOP3.LUT R28, R11, UR15, R18, 0x96, !PT ;  /* 0x0000000f0b1c7c12 */ /* 0x000fe2000f8e9612 */
[----:B------:R-:W-:Y:S01]  /*43e0*/  IMAD.WIDE.U32 R22, R22, -0x2daee0ad, RZ ;  /* 0xd2511f5316167825 */ /* 0x000fe200078e00ff */
[----:B------:R-:W-:-:S03]  /*43f0*/  LOP3.LUT R39, R7, UR11, R10, 0x96, !PT ;  /* 0x0000000b07277c12 */ /* 0x000fc6000f8e960a */
[----:B------:R-:W-:Y:S01]  /*4400*/  IMAD.WIDE.U32 R8, R26, -0x2daee0ad, RZ ;  /* 0xd2511f531a087825 */ /* 0x000fe200078e00ff */
[----:B------:R-:W-:Y:S02]  /*4410*/  LOP3.LUT R26, R7, UR11, R22, 0x96, !PT ;  /* 0x0000000b071a7c12 */ /* 0x000fe4000f8e9616 */
[----:B------:R-:W-:Y:S01]  /*4420*/  FMNMX.FTZ R7, R114, R2, !PT ;  /* 0x0000000272077209 */ /* 0x000fe20007810000 */
[----:B------:R-:W-:Y:S01]  /*4430*/  IMAD.WIDE.U32 R10, R5, -0x326172a9, RZ ;  /* 0xcd9e8d57050a7825 */ /* 0x000fe200078e00ff */
[----:B------:R-:W-:Y:S02]  /*4440*/  FMNMX.FTZ R5, R62, R77, !PT ;  /* 0x0000004d3e057209 */ /* 0x000fe40007810000 */
[----:B------:R-:W-:Y:S01]  /*4450*/  LOP3.LUT R23, R23, UR15, R16, 0x96, !PT ;  /* 0x0000000f17177c12 */ /* 0x000fe2000f8e9610 */
[----:B------:R-:W-:Y:S01]  /*4460*/  IMAD.WIDE.U32 R34, R34, -0x2daee0ad, RZ ;  /* 0xd2511f5322227825 */ /* 0x000fe200078e00ff */
[----:B------:R-:W-:Y:S02]  /*4470*/  FMNMX.FTZ R2, R67, R5, !PT ;  /* 0x0000000543027209 */ /* 0x000fe40007810000 */
[----:B------:R-:W-:Y:S01]  /*4480*/  FMNMX.FTZ R5, R73, R7, !PT ;  /* 0x0000000749057209 */ /* 0x000fe20007810000 */
[----:B------:R-:W-:Y:S01]  /*4490*/  IMAD.WIDE.U32 R20, R21, -0x2daee0ad, RZ ;  /* 0xd2511f5315147825 */ /* 0x000fe200078e00ff */
[----:B------:R-:W-:-:S02]  /*44a0*/  FMNMX.FTZ R2, R66, R2, !PT ;  /* 0x0000000242027209 */ /* 0x000fc40007810000 */
[----:B------:R-:W-:Y:S01]  /*44b0*/  FMNMX.FTZ R5, R102, R5, !PT ;  /* 0x0000000566057209 */ /* 0x000fe20007810000 */
[----:B------:R-:W-:Y:S01]  /*44c0*/  IMAD.WIDE.U32 R14, R17, -0x2daee0ad, RZ ;  /* 0xd2511f53110e7825 */ /* 0x000fe200078e00ff */
[----:B------:R-:W-:Y:S02]  /*44d0*/  FMNMX.FTZ R2, R101, R2, !PT ;  /* 0x0000000265027209 */ /* 0x000fe40007810000 */
[----:B------:R-:W-:Y:S01]  /*44e0*/  FMNMX.FTZ R5, R75, R5, !PT ;  /* 0x000000054b057209 */ /* 0x000fe20007810000 */
        /* <DEDUP_REMOVED lines=12> */
[----:B------:R-:W-:Y:S01]  /*45b0*/  IMAD.IADD R0, R142, 0x1, R141 ;  /* 0x000000018e007824 */ /* 0x000fe200078e028d */
[----:B------:R-:W-:-:S02]  /*45c0*/  FMNMX.FTZ R2, R82, R2, !PT ;  /* 0x0000000252027209 */ /* 0x000fc40007810000 */
[----:B------:R-:W-:Y:S01]  /*45d0*/  FMNMX.FTZ R5, R97, R5, !PT ;  /* 0x0000000561057209 */ /* 0x000fe20007810000 */
[----:B------:R-:W-:Y:S01]  /*45e0*/  IMAD.SHL.U32 R173, R0, 0x2, RZ ;  /* 0x0000000200ad7824 */ /* 0x000fe200078e00ff */
        /* <DEDUP_REMOVED lines=9> */
[----:B------:R-:W-:Y:S01]  /*4680*/  LOP3.LUT R37, R35, UR11, R8, 0x96, !PT ;  /* 0x0000000b23257c12 */ /* 0x000fe2000f8e9608 */
[----:B------:R-:W-:Y:S01]  /*4690*/  IMAD.WIDE.U32 R8, R25, -0x326172a9, RZ ;  /* 0xcd9e8d5719087825 */ /* 0x000fe200078e00ff */
[----:B------:R-:W-:Y:S02]  /*46a0*/  FMNMX.FTZ R70, R106, R70, !PT ;  /* 0x000000466a467209 */ /* 0x000fe40007810000 */
[----:B------:R-:W-:-:S02]  /*46b0*/  LOP3.LUT R16, R21, UR15, R16, 0x96, !PT ;  /* 0x0000000f15107c12 */ /* 0x000fc4000f8e9610 */
[----:B------:R-:W-:Y:S02]  /*46c0*/  LOP3.LUT R21, R15, UR15, R236, 0x96, !PT ;  /* 0x0000000f0f157c12 */ /* 0x000fe4000f8e96ec */
[----:B------:R-:W-:Y:S01]  /*46d0*/  LOP3.LUT R17, R59, UR11, R14, 0x96, !PT ;  /* 0x0000000b3b117c12 */ /* 0x000fe2000f8e960e */
[----:B------:R-:W-:Y:S01]  /*46e0*/  IMAD.WIDE.U32 R18, R16, -0x326172a9, RZ ;  /* 0xcd9e8d5710127825 */ /* 0x000fe200078e00ff */
[----:B------:R-:W-:Y:S02]  /*46f0*/  LOP3.LUT R31, R33, UR11, R20, 0x96, !PT ;  /* 0x0000000b211f7c12 */ /* 0x000fe4000f8e9614 */
[----:B------:R-:W-:Y:S01]  /*4700*/  FMNMX.FTZ R70, R99, R70, !PT ;  /* 0x0000004663467209 */ /* 0x000fe20007810000 */
[----:B------:R-:W-:Y:S01]  /*4710*/  IMAD.WIDE.U32 R52, R17, -0x326172a9, RZ ;  /* 0xcd9e8d5711347825 */ /* 0x000fe200078e00ff */
[----:B------:R-:W-:Y:S02]  /*4720*/  LOP3.LUT R20, R11, UR12, R38, 0x96, !PT ;  /* 0x0000000c0b147c12 */ /* 0x000fe4000f8e9626 */
[----:B------:R-:W-:Y:S01]  /*4730*/  LOP3.LUT R41, R47, UR10, R10, 0x96, !PT ;  /* 0x0000000a2f297c12 */ /* 0x000fe2000f8e960a */
[----:B------:R-:W-:Y:S01]  /*4740*/  IMAD.WIDE.U32 R10, R30, -0x326172a9, RZ ;  /* 0xcd9e8d571e0a7825 */ /* 0x000fe200078e00ff */
[----:B------:R-:W-:Y:S01]  /*4750*/  LOP3.LUT R42, R9, UR12, R38, 0x96, !PT ;  /* 0x0000000c092a7c12 */ /* 0x000fe2000f8e9626 */
[----:B------:R-:W2:Y:S01]  /*4760*/  SHFL.BFLY PT, R2, R70, 0x2, 0x1f ;  /* 0x0c401f0046027f89 */ /* 0x000ea200000e0000 */
        /* <DEDUP_REMOVED lines=8> */
[----:B-1----:R-:W-:Y:S02]  /*47f0*/  FMNMX.FTZ R71, R71, R5, !PT ;  /* 0x0000000547477209 */ /* 0x002fe40007810000 */
[----:B------:R-:W-:Y:S01]  /*4800*/  LOP3.LUT R13, R15, UR12, R12, 0x96, !PT ;  /* 0x0000000c0f0d7c12 */ /* 0x000fe2000f8e960c */
[----:B------:R-:W-:Y:S01]  /*4810*/  IMAD.WIDE.U32 R8, R27, -0x326172a9, RZ ;  /* 0xcd9e8d571b087825 */ /* 0x000fe200078e00ff */
[----:B------:R-:W-:Y:S01]  /*4820*/  LOP3.LUT R22, R11, UR12, R24, 0x96, !PT ;  /* 0x0000000c0b167c12 */ /* 0x000fe2000f8e9618 */
[----:B------:R-:W1:Y:S01]  /*4830*/  SHFL.BFLY PT, R5, R71, 0x1, 0x1f ;  /* 0x0c201f0047057f89 */ /* 0x000e6200000e0000 */
[----:B------:R-:W-:Y:S01]  /*4840*/  LOP3.LUT R12, R19, UR12, R12, 0x96, !PT ;  /* 0x0000000c130c7c12 */ /* 0x000fe2000f8e960c */
[----:B------:R-:W-:Y:S01]  /*4850*/  IMAD.WIDE.U32 R26, R26, -0x326172a9, RZ ;  /* 0xcd9e8d571a1a7825 */ /* 0x000fe200078e00ff */
[----:B------:R-:W-:-:S03]  /*4860*/  LOP3.LUT R11, R9, UR12, R24, 0x96, !PT ;  /* 0x0000000c090b7c12 */ /* 0x000fc6000f8e9618 */
[----:B------:R-:W-:Y:S01]  /*4870*/  IMAD.WIDE.U32 R28, R31, -0x326172a9, RZ ;  /* 0xcd9e8d571f1c7825 */ /* 0x000fe200078e00ff */
[----:B------:R-:W-:Y:S02]  /*4880*/  LOP3.LUT R24, R27, UR10, R14, 0x96, !PT ;  /* 0x0000000a1b187c12 */ /* 0x000fe4000f8e960e */
[----:B--2---:R-:W-:Y:S01]  /*4890*/  FMNMX.FTZ R70, R70, R2, !PT ;  /* 0x0000000246467209 */ /* 0x004fe20007810000 */
        /* <DEDUP_REMOVED lines=8> */
[----:B-1----:R-:W-:Y:S01]  /*4920*/  FMNMX.FTZ R71, R71, R5, !PT ;  /* 0x0000000547477209 */ /* 0x002fe20007810000 */
[----:B------:R-:W-:Y:S01]  /*4930*/  IMAD.WIDE.U32 R38, R41, -0x2daee0ad, RZ ;  /* 0xd2511f5329267825 */ /* 0x000fe200078e00ff */
[----:B------:R-:W-:Y:S02]  /*4940*/  LOP3.LUT R27, R21, UR10, R10, 0x96, !PT ;  /* 0x0000000a151b7c12 */ /* 0x000fe4000f8e960a */
[----:B------:R-:W-:Y:S01]  /*4950*/  FSETP.NEU.FTZ.AND P0, PT, R71, -INF , PT ;  /* 0xff8000004700780b */ /* 0x000fe20003f1d000 */
        /* <DEDUP_REMOVED lines=8> */
[----:B------:R-:W1:Y:S01]  /*49e0*/  SHFL.BFLY PT, R17, R70, 0x1, 0x1f ;  /* 0x0c201f0046117f89 */ /* 0x000e6200000e0000 */
        /* <DEDUP_REMOVED lines=25> */
[----:B------:R-:W-:Y:S01]  /*4b80*/  FMUL.FTZ R5, R71, c[0x0][0x23c] ;  /* 0x00008f0047057a20 */ /* 0x000fe20000410000 */
[----:B------:R-:W-:Y:S01]  /*4b90*/  LOP3.LUT R13, R7, UR13, R8, 0x96, !PT ;  /* 0x0000000d070d7c12 */ /* 0x000fe2000f8e9608 */
[----:B------:R-:W-:Y:S01]  /*4ba0*/  IMAD.WIDE.U32 R18, R19, -0x326172a9, RZ ;  /* 0xcd9e8d5713127825 */ /* 0x000fe200078e00ff */
[----:B------:R-:W-:Y:S02]  /*4bb0*/  LOP3.LUT R44, R6, 0xffff, RZ, 0xc0, !PT ;  /* 0x0000ffff062c7812 */ /* 0x000fe400078ec0ff */
[----:B------:R-:W-:Y:S01]  /*4bc0*/  FSEL R5, R5, RZ, P0 ;  /* 0x000000ff05057208 */ /* 0x000fe20000000000 */
[----:B------:R-:W-:Y:S01]  /*4bd0*/  IMAD.WIDE.U32 R26, R27, -0x2daee0ad, RZ ;  /* 0xd2511f531b1a7825 */ /* 0x000fe200078e00ff */
[----:B------:R-:W-:Y:S02]  /*4be0*/  LOP3.LUT R43, R19, UR8, R20, 0x96, !PT ;  /* 0x00000008132b7c12 */ /* 0x000fe4000f8e9614 */
[----:B------:R-:W-:Y:S01]  /*4bf0*/  SHF.R.U32.HI R46, RZ, 0x10, R6 ;  /* 0x00000010ff2e7819 */ /* 0x000fe20000011606 */
[----:B------:R-:W-:Y:S01]  /*4c00*/  IMAD.WIDE.U32 R10, R21, -0x326172a9, RZ ;  /* 0xcd9e8d57150a7825 */ /* 0x000fe200078e00ff */
[----:B------:R-:W-:-:S02]  /*4c10*/  LOP3.LUT R42, R27, UR6, R22, 0x96, !PT ;  /* 0x000000061b2a7c12 */ /* 0x000fc4000f8e9616 */
[----:B------:R-:W-:Y:S01]  /*4c20*/  LOP3.LUT R22, R6, 0xff, RZ, 0xc0, !PT ;  /* 0x000000ff06167812 */ /* 0x000fe200078ec0ff */
[----:B------:R-:W-:Y:S01]  /*4c30*/  IMAD.WIDE.U32 R8, R15, -0x326172a9, RZ ;  /* 0xcd9e8d570f087825 */ /* 0x000fe200078e00ff */
[----:B------:R-:W-:Y:S02]  /*4c40*/  SHF.R.U32.HI R27, RZ, 0x18, R6 ;  /* 0x00000018ff1b7819 */ /* 0x000fe40000011606 */
[----:B------:R-:W-:Y:S01]  /*4c50*/  FSETP.NEU.FTZ.AND P0, PT, R70, -INF , PT ;  /* 0xff8000004600780b */ /* 0x000fe20003f1d000 */
[----:B------:R-:W-:Y:S01]  /*4c60*/  FFMA.FTZ R2, R63, c[0x0][0x23c], -R5 ;  /* 0x00008f003f027a23 */ /* 0x000fe20000010805 */
[----:B------:R-:W-:Y:S01]  /*4c70*/  LOP3.LUT R19, R9, UR13, R10, 0x96, !PT ;  /* 0x0000000d09137c12 */ /* 0x000fe2000f8e960a */
[----:B------:R-:W-:Y:S01]  /*4c80*/  IMAD.WIDE.U32 R6, R31, -0x326172a9, RZ ;  /* 0xcd9e8d571f067825 */ /* 0x000fe200078e00ff */
[C---:B------:R-:W-:Y:S01]  /*4c90*/  LOP3.LUT R23, R8.reuse, 0xff, RZ, 0xc0, !PT ;  /* 0x000000ff08177812 */ /* 0x040fe200078ec0ff */
[----:B------:R1:W-:Y:S01]  /*4ca0*/  MUFU.EX2 R239, R2 ;  /* 0x0000000200ef7308 */ /* 0x0003e20000000800 */
[----:B------:R-:W-:Y:S01]  /*4cb0*/  LOP3.LUT R47, R8, 0xffff, RZ, 0xc0, !PT ;  /* 0x0000ffff082f7812 */ /* 0x000fe200078ec0ff */
[----:B------:R-:W-:Y:S01]  /*4cc0*/  IMAD.WIDE.U32 R14, R32, -0x326172a9, RZ ;  /* 0xcd9e8d57200e7825 */ /* 0x000fe200078e00ff */
[----:B------:R-:W-:-:S02]  /*4cd0*/  SHF.R.U32.HI R53, RZ, 0x10, R8 ;  /* 0x00000010ff357819 */ /* 0x000fc40000011608 */
[----:B------:R-:W-:Y:S01]  /*4ce0*/  SHF.R.U32.HI R25, RZ, 0x18, R8 ;  /* 0x00000018ff197819 */ /* 0x000fe20000011608 */
[----:B------:R-:W-:Y:S01]  /*4cf0*/  IMAD.WIDE.U32 R8, R33, -0x326172a9, RZ ;  /* 0xcd9e8d5721087825 */ /* 0x000fe200078e00ff */
[C---:B------:R-:W-:Y:S02]  /*4d00*/  LOP3.LUT R152, R6.reuse, 0xffff, RZ, 0xc0, !PT ;  /* 0x0000ffff06987812 */ /* 0x040fe400078ec0ff */
[----:B------:R-:W-:Y:S01]  /*4d10*/  LOP3.LUT R228, R6, 0xff, RZ, 0xc0, !PT ;  /* 0x000000ff06e47812 */ /* 0x000fe200078ec0ff */
[----:B------:R-:W-:Y:S01]  /*4d20*/  IMAD.WIDE.U32 R20, R34, -0x326172a9, RZ ;  /* 0xcd9e8d5722147825 */ /* 0x000fe200078e00ff */
[----:B------:R-:W-:Y:S02]  /*4d30*/  LOP3.LUT R141, R9, UR8, R52, 0x96, !PT ;  /* 0x00000008098d7c12 */ /* 0x000fe4000f8e9634 */
[----:B------:R-:W-:Y:S01]  /*4d40*/  LOP3.LUT R52, R7, UR13, R8, 0x96, !PT ;  /* 0x0000000d07347c12 */ /* 0x000fe2000f8e9608 */
[----:B------:R-:W-:Y:S01]  /*4d50*/  FMUL.FTZ R8, R70, c[0x0][0x23c] ;  /* 0x00008f0046087a20 */ /* 0x000fe20000410000 */
[----:B------:R-:W-:Y:S01]  /*4d60*/  LOP3.LUT R7, R13, 0xffff, RZ, 0xc0, !PT ;  /* 0x0000ffff0d077812 */ /* 0x000fe200078ec0ff */
[----:B-1----:R-:W-:Y:S01]  /*4d70*/  FFMA.FTZ R2, R112, c[0x0][0x23c], -R5 ;  /* 0x00008f0070027a23 */ /* 0x002fe20000010805 */
[----:B------:R-:W-:-:S02]  /*4d80*/  SHF.R.U32.HI R153, RZ, 0x10, R6 ;  /* 0x00000010ff997819 */ /* 0x000fc40000011606 */
[----:B------:R-:W-:Y:S01]  /*4d90*/  SHF.R.U32.HI R227, RZ, 0x18, R6 ;  /* 0x00000018ffe37819 */ /* 0x000fe20000011606 */
[----:B------:R1:W2:Y:S01]  /*4da0*/  MUFU.EX2 R238, R2 ;  /* 0x0000000200ee7308 */ /* 0x0002a20000000800 */
[----:B------:R-:W-:Y:S02]  /*4db0*/  SHF.R.U32.HI R6, RZ, 0x8, R7 ;  /* 0x00000008ff067819 */ /* 0x000fe40000011607 */
[----:B------:R-:W-:Y:S02]  /*4dc0*/  LOP3.LUT R7, R13, 0xff, RZ, 0xc0, !PT ;  /* 0x000000ff0d077812 */ /* 0x000fe400078ec0ff */
[----:B------:R-:W-:Y:S01]  /*4dd0*/  LOP3.LUT R54, R11, UR8, R54, 0x96, !PT ;  /* 0x000000080b367c12 */ /* 0x000fe2000f8e9636 */
[----:B------:R-:W-:Y:S01]  /*4de0*/  IMAD.WIDE.U32 R10, R29, -0x326172a9, RZ ;  /* 0xcd9e8d571d0a7825 */ /* 0x000fe200078e00ff */
[----:B------:R-:W-:Y:S02]  /*4df0*/  ISETP.GE.U32.AND P4, PT, R235, R7, PT ;  /* 0x00000007eb00720c */ /* 0x000fe40003f86070 */
[----:B------:R-:W-:-:S02]  /*4e00*/  LOP3.LUT R135, R15, UR8, R28, 0x96, !PT ;  /* 0x000000080f877c12 */ /* 0x000fc4000f8e961c */
[----:B------:R-:W-:Y:S02]  /*4e10*/  LOP3.LUT R15, R11, UR13, R12, 0x96, !PT ;  /* 0x0000000d0b0f7c12 */ /* 0x000fe4000f8e960c */
[C---:B------:R-:W-:Y:S02]  /*4e20*/  LOP3.LUT R55, R10.reuse, 0xffff, RZ, 0xc0, !PT ;  /* 0x0000ffff0a377812 */ /* 0x040fe400078ec0ff */
[----:B------:R-:W-:Y:S02]  /*4e30*/  LOP3.LUT R58, R10, 0xff, RZ, 0xc0, !PT ;  /* 0x000000ff0a3a7812 */ /* 0x000fe400078ec0ff */
[----:B-1----:R-:W-:Y:S02]  /*4e40*/  FSEL R2, R8, RZ, P0 ;  /* 0x000000ff08027208 */ /* 0x002fe40000000000 */
[----:B------:R-:W-:Y:S01]  /*4e50*/  LOP3.LUT R8, R6, 0xffff, RZ, 0xc0, !PT ;  /* 0x0000ffff06087812 */ /* 0x000fe200078ec0ff */
[----:B------:R-:W-:Y:S01]  /*4e60*/  IMAD.WIDE.U32 R6, R35, -0x2daee0ad, RZ ;  /* 0xd2511f5323067825 */ /* 0x000fe200078e00ff */
[----:B------:R-:W-:-:S02]  /*4e70*/  SHF.R.U32.HI R56, RZ, 0x10, R10 ;  /* 0x00000010ff387819 */ /* 0x000fc4000001160a */
[----:B------:R-:W-:Y:S01]  /*4e80*/  ISETP.GE.U32.AND P5, PT, R235, R8, PT ;  /* 0x00000008eb00720c */ /* 0x000fe20003fa6070 */
[----:B------:R-:W-:Y:S01]  /*4e90*/  FFMA.FTZ R9, R62, c[0x0][0x23c], -R2 ;  /* 0x00008f003e097a23 */ /* 0x000fe20000010802 */
[----:B--2---:R-:W-:Y:S02]  /*4ea0*/  F2FP.PACK_AB R8, R238, R239 ;  /* 0x000000efee08723e */ /* 0x004fe400000000ff */
[----:B------:R-:W-:Y:S01]  /*4eb0*/  SHF.R.U32.HI R57, RZ, 0x18, R10 ;  /* 0x00000018ff397819 */ /* 0x000fe2000001160a */
[----:B------:R1:W-:Y:S01]  /*4ec0*/  MUFU.EX2 R233, R9 ;  /* 0x0000000900e97308 */ /* 0x0003e20000000800 */
[----:B------:R-:W-:Y:S02]  /*4ed0*/  PRMT R88, R8, 0x7632, R88 ;  /* 0x0000763208587816 */ /* 0x000fe40000000058 */
[----:B------:R-:W-:Y:S02]  /*4ee0*/  LOP3.LUT R134, R21, UR8, R30, 0x96, !PT ;  /* 0x0000000815867c12 */ /* 0x000fe4000f8e961e */
[----:B------:R-:W-:-:S02]  /*4ef0*/  ISETP.GE.U32.AND P2, PT, R235, R22, PT ;  /* 0x00000016eb00720c */ /* 0x000fc40003f46070 */
[----:B------:R-:W-:Y:S01]  /*4f00*/  ISETP.GE.U32.AND P3, PT, R235, R27, PT ;  /* 0x0000001beb00720c */ /* 0x000fe20003f66070 */
[----:B------:R-:W-:Y:S01]  /*4f10*/  @!P5 HADD2 R62, -R88.H0_H0, -RZ.H0_H0 ;  /* 0xa00000ff583ed230 */ /* 0x000fe20000000900 */
[----:B------:R-:W-:Y:S02]  /*4f20*/  LOP3.LUT R10, R7, UR14, R38, 0x96, !PT ;  /* 0x0000000e070a7c12 */ /* 0x000fe4000f8e9626 */
[C---:B------:R-:W-:Y:S02]  /*4f30*/  LOP3.LUT R21, R6.reuse, 0xff, RZ, 0xc0, !PT ;  /* 0x000000ff06157812 */ /* 0x040fe400078ec0ff */
[----:B------:R-:W-:Y:S02]  /*4f40*/  LOP3.LUT R17, R6, 0xffff, RZ, 0xc0, !PT ;  /* 0x0000ffff06117812 */ /* 0x000fe400078ec0ff */
[----:B------:R-:W-:Y:S01]  /*4f50*/  SHF.R.U32.HI R27, RZ, 0x10, R6 ;  /* 0x00000010ff1b7819 */ /* 0x000fe20000011606 */
[----:B-1----:R-:W-:Y:S01]  /*4f60*/  FFMA.FTZ R9, R77, c[0x0][0x23c], -R2 ;  /* 0x00008f004d097a23 */ /* 0x002fe20000010802 */
[----:B------:R-:W-:-:S02]  /*4f70*/  PRMT R77, R8, 0x7610, R77 ;  /* 0x00007610084d7816 */ /* 0x000fc4000000004d */
[----:B------:R-:W-:Y:S01]  /*4f80*/  SHF.R.U32.HI R8, RZ, 0x18, R13 ;  /* 0x00000018ff087819 */ /* 0x000fe2000001160d */
[----:B------:R-:W1:Y:S01]  /*4f90*/  MUFU.EX2 R231, R9 ;  /* 0x0000000900e77308 */ /* 0x000e620000000800 */
[----:B------:R-:W-:Y:S01]  /*4fa0*/  PRMT R93, R77, 0x5410, R88 ;  /* 0x000054104d5d7816 */ /* 0x000fe20000000058 */
[----:B------:R-:W-:Y:S01]  /*4fb0*/  @!P4 HADD2 R63, -R77.H0_H0, -RZ.H0_H0 ;  /* 0xa00000ff4d3fc230 */ /* 0x000fe20000000900 */
[----:B------:R-:W-:Y:S02]  /*4fc0*/  @!P5 PRMT R88, R62, 0x5410, RZ ;  /* 0x000054103e58d816 */ /* 0x000fe400000000ff */
[----:B------:R-:W-:Y:S02]  /*4fd0*/  ISETP.GE.U32.AND P5, PT, R235, R25, PT ;  /* 0x00000019eb00720c */ /* 0x000fe40003fa6070 */
[----:B------:R-:W-:Y:S02]  /*4fe0*/  @!P4 PRMT R77, R63, 0x5410, RZ ;  /* 0x000054103f4dc816 */ /* 0x000fe400000000ff */
[----:B------:R-:W-:-:S02]  /*4ff0*/  ISETP.GE.U32.AND P4, PT, R235, R8, PT ;  /* 0x00000008eb00720c */ /* 0x000fc40003f86070 */
[----:B------:R-:W-:Y:S02]  /*5000*/  SHF.R.U32.HI R13, RZ, 0x10, R13 ;  /* 0x00000010ff0d7819 */ /* 0x000fe4000001160d */
[----:B------:R-:W-:Y:S01]  /*5010*/  SHF.R.U32.HI R22, RZ, 0x18, R6 ;  /* 0x00000018ff167819 */ /* 0x000fe20000011606 */
[----:B------:R-:W-:Y:S01]  /*5020*/  IMAD.WIDE.U32 R6, R37, -0x326172a9, RZ ;  /* 0xcd9e8d5725067825 */ /* 0x000fe200078e00ff */
[----:B------:R-:W-:Y:S02]  /*5030*/  ISETP.GE.U32.AND P0, PT, R235, R23, PT ;  /* 0x00000017eb00720c */ /* 0x000fe40003f06070 */
[----:B-1----:R-:W-:Y:S01]  /*5040*/  F2FP.PACK_AB R11, R231, R233 ;  /* 0x000000e9e70b723e */ /* 0x002fe200000000ff */
[----:B------:R-:W-:Y:S01]  /*5050*/  IMAD.WIDE.U32 R8, R41, -0x2daee0ad, RZ ;  /* 0xd2511f5329087825 */ /* 0x000fe200078e00ff */
[----:B------:R-:W-:Y:S02]  /*5060*/  LOP3.LUT R16, R7, UR13, R16, 0x96, !PT ;  /* 0x0000000d07107c12 */ /* 0x000fe4000f8e9610 */
[----:B------:R-:W-:-:S02]  /*5070*/  PRMT R79, R11, 0x7632, R79 ;  /* 0x000076320b4f7816 */ /* 0x000fc4000000004f */
[----:B------:R-:W-:Y:S02]  /*5080*/  LOP3.LUT R25, R9, UR14, R24, 0x96, !PT ;  /* 0x0000000e09197c12 */ /* 0x000fe4000f8e9618 */
[C---:B------:R-:W-:Y:S01]  /*5090*/  LOP3.LUT R112, R8.reuse, 0xffff, RZ, 0xc0, !PT ;  /* 0x0000ffff08707812 */ /* 0x040fe200078ec0ff */
[----:B------:R-:W-:Y:S01]  /*50a0*/  @!P4 HADD2 R64, -R79.H0_H0, -RZ.H0_H0 ;  /* 0xa00000ff4f40c230 */ /* 0x000fe20000000900 */
[----:B------:R-:W-:Y:S01]  /*50b0*/  PRMT R76, R11, 0x7610, R76 ;  /* 0x000076100b4c7816 */ /* 0x000fe2000000004c */
[--C-:B------:R-:W-:Y:S01]  /*50c0*/  FFMA.FTZ R9, R113, c[0x0][0x23c], -R5.reuse ;  /* 0x00008f0071097a23 */ /* 0x100fe20000010805 */
[----:B------:R-:W-:Y:S01]  /*50d0*/  LOP3.LUT R111, R8, 0xff, RZ, 0xc0, !PT ;  /* 0x000000ff086f7812 */ /* 0x000fe200078ec0ff */
[----:B------:R-:W-:Y:S01]  /*50e0*/  FFMA.FTZ R11, R65, c[0x0][0x23c], -R5 ;  /* 0x00008f00410b7a23 */ /* 0x000fe20000010805 */
[--C-:B------:R-:W-:Y:S01]  /*50f0*/  SHF.R.U32.HI R113, RZ, 0x10, R8.reuse ;  /* 0x00000010ff717819 */ /* 0x100fe20000011608 */
[----:B------:R1:W-:Y:S01]  /*5100*/  MUFU.EX2 R234, R9 ;  /* 0x0000000900ea7308 */ /* 0x0003e20000000800 */
[----:B------:R-:W-:-:S02]  /*5110*/  SHF.R.U32.HI R110, RZ, 0x18, R8 ;  /* 0x00000018ff6e7819 */ /* 0x000fc40000011608 */
[----:B------:R-:W-:Y:S02]  /*5120*/  LOP3.LUT R8, R13, 0xff, RZ, 0xc0, !PT ;  /* 0x000000ff0d087812 */ /* 0x000fe400078ec0ff */
[----:B------:R-:W-:Y:S02]  /*5130*/  PRMT R91, R76, 0x5410, R79 ;  /* 0x000054104c5b7816 */ /* 0x000fe4000000004f */
[----:B------:R-:W-:Y:S01]  /*5140*/  @!P4 PRMT R79, R64, 0x5410, RZ ;  /* 0x00005410404fc816 */ /* 0x000fe200000000ff */
[----:B------:R2:W3:Y:S01]  /*5150*/  MUFU.EX2 R245, R11 ;  /* 0x0000000b00f57308 */ /* 0x0004e20000000800 */
[----:B------:R-:W-:Y:S02]  /*5160*/  ISETP.GE.U32.AND P4, PT, R235, R8, PT ;  /* 0x00000008eb00720c */ /* 0x000fe40003f86070 */
[C---:B------:R-:W-:Y:S02]  /*5170*/  LOP3.LUT R28, R6.reuse, 0xff, RZ, 0xc0, !PT ;  /* 0x000000ff061c7812 */ /* 0x040fe400078ec0ff */
[----:B------:R-:W-:-:S02]  /*5180*/  LOP3.LUT R72, R6, 0xffff, RZ, 0xc0, !PT ;  /* 0x0000ffff06487812 */ /* 0x000fc400078ec0ff */
[--C-:B------:R-:W-:Y:S01]  /*5190*/  SHF.R.U32.HI R38, RZ, 0x10, R6.reuse ;  /* 0x00000010ff267819 */ /* 0x100fe20000011606 */
[----:B-1----:R-:W-:Y:S01]  /*51a0*/  IMAD.WIDE.U32 R8, R36, -0x2daee0ad, RZ ;  /* 0xd2511f5324087825 */ /* 0x002fe200078e00ff */
[----:B------:R-:W-:-:S03]  /*51b0*/  SHF.R.U32.HI R23, RZ, 0x18, R6 ;  /* 0x00000018ff177819 */ /* 0x000fc60000011606 */
[----:B------:R-:W-:Y:S01]  /*51c0*/  IMAD.WIDE.U32 R6, R39, -0x326172a9, RZ ;  /* 0xcd9e8d5727067825 */ /* 0x000fe200078e00ff */
[C---:B------:R-:W-:Y:S01]  /*51d0*/  LOP3.LUT R24, R8.reuse, 0xffff, RZ, 0xc0, !PT ;  /* 0x0000ffff08187812 */ /* 0x040fe200078ec0ff */
[----:B------:R-:W-:Y:S01]  /*51e0*/  @!P4 HADD2 R65, -R76.H0_H0, -RZ.H0_H0 ;  /* 0xa00000ff4c41c230 */ /* 0x000fe20000000900 */
[----:B------:R-:W-:Y:S01]  /*51f0*/  LOP3.LUT R32, R8, 0xff, RZ, 0xc0, !PT ;  /* 0x000000ff08207812 */ /* 0x000fe200078ec0ff */
[----:B--2---:R-:W-:Y:S01]  /*5200*/  FFMA.FTZ R11, R67, c[0x0][0x23c], -R2 ;  /* 0x00008f00430b7a23 */ /* 0x004fe20000010802 */
[----:B------:R-:W-:Y:S02]  /*5210*/  LOP3.LUT R37, R7, UR13, R14, 0x96, !PT ;  /* 0x0000000d07257c12 */ /* 0x000fe4000f8e960e */
[C---:B------:R-:W-:Y:S01]  /*5220*/  LOP3.LUT R109, R6.reuse, 0xff, RZ, 0xc0, !PT ;  /* 0x000000ff066d7812 */ /* 0x040fe200078ec0ff */
[----:B------:R-:W-:Y:S01]  /*5230*/  MUFU.EX2 R240, R11 ;  /* 0x0000000b00f07308 */ /* 0x000fe20000000800 */
[----:B------:R-:W-:Y:S02]  /*5240*/  LOP3.LUT R128, R6, 0xffff, RZ, 0xc0, !PT ;  /* 0x0000ffff06807812 */ /* 0x000fe400078ec0ff */
[----:B------:R-:W-:-:S02]  /*5250*/  SHF.R.U32.HI R123, RZ, 0x10, R6 ;  /* 0x00000010ff7b7819 */ /* 0x000fc40000011606 */
[----:B------:R-:W-:Y:S01]  /*5260*/  SHF.R.U32.HI R108, RZ, 0x18, R6 ;  /* 0x00000018ff6c7819 */ /* 0x000fe20000011606 */
[----:B------:R-:W-:Y:S01]  /*5270*/  IMAD.WIDE.U32 R6, R42, -0x326172a9, RZ ;  /* 0xcd9e8d572a067825 */ /* 0x000fe200078e00ff */
[--C-:B------:R-:W-:Y:S02]  /*5280*/  SHF.R.U32.HI R35, RZ, 0x10, R8.reuse ;  /* 0x00000010ff237819 */ /* 0x100fe40000011608 */
[----:B------:R-:W-:Y:S01]  /*5290*/  SHF.R.U32.HI R34, RZ, 0x18, R8 ;  /* 0x00000018ff227819 */ /* 0x000fe20000011608 */
[----:B------:R-:W-:Y:S01]  /*52a0*/  FFMA.FTZ R8, R66, c[0x0][0x23c], -R2 ;  /* 0x00008f0042087a23 */ /* 0x000fe20000010802 */
[----:B------:R-:W-:Y:S02]  /*52b0*/  LOP3.LUT R12, R9, UR14, R40, 0x96, !PT ;  /* 0x0000000e090c7c12 */ /* 0x000fe4000f8e9628 */
[----:B------:R-:W-:Y:S01]  /*52c0*/  SHF.R.U32.HI R9, RZ, 0x8, R44 ;  /* 0x00000008ff097819 */ /* 0x000fe2000001162c */
[----:B------:R1:W2:Y:S01]  /*52d0*/  MUFU.EX2 R251, R8 ;  /* 0x0000000800fb7308 */ /* 0x0002a20000000800 */
[----:B------:R-:W-:-:S02]  /*52e0*/  LOP3.LUT R18, R7, UR13, R18, 0x96, !PT ;  /* 0x0000000d07127c12 */ /* 0x000fc4000f8e9612 */
[C---:B------:R-:W-:Y:S02]  /*52f0*/  LOP3.LUT R39, R6.reuse, 0xffff, RZ, 0xc0, !PT ;  /* 0x0000ffff06277812 */ /* 0x040fe400078ec0ff */
[----:B------:R-:W-:Y:S02]  /*5300*/  LOP3.LUT R40, R6, 0xff, RZ, 0xc0, !PT ;  /* 0x000000ff06287812 */ /* 0x000fe400078ec0ff */
[--C-:B------:R-:W-:Y:S02]  /*5310*/  SHF.R.U32.HI R41, RZ, 0x10, R6.reuse ;  /* 0x00000010ff297819 */ /* 0x100fe40000011606 */
[----:B------:R-:W-:Y:S02]  /*5320*/  SHF.R.U32.HI R42, RZ, 0x18, R6 ;  /* 0x00000018ff2a7819 */ /* 0x000fe40000011606 */
[----:B---3--:R-:W-:Y:S02]  /*5330*/  F2FP.PACK_AB R7, R245, R234 ;  /* 0x000000eaf507723e */ /* 0x008fe400000000ff */
[----:B------:R-:W-:-:S02]  /*5340*/  LOP3.LUT R6, R9, 0xffff, RZ, 0xc0, !PT ;  /* 0x0000ffff09067812 */ /* 0x000fc400078ec0ff */
[----:B------:R-:W-:Y:S01]  /*5350*/  @!P4 PRMT R76, R65, 0x5410, RZ ;  /* 0x00005410414cc816 */ /* 0x000fe200000000ff */
[----:B-1----:R-:W-:Y:S01]  /*5360*/  IMAD.WIDE.U32 R8, R43, -0x2daee0ad, RZ ;  /* 0xd2511f532b087825 */ /* 0x002fe200078e00ff */
[----:B------:R-:W-:Y:S02]  /*5370*/  PRMT R216, R7, 0x7610, R216 ;  /* 0x0000761007d87816 */ /* 0x000fe400000000d8 */
[----:B------:R-:W-:Y:S02]  /*5380*/  ISETP.GE.U32.AND P4, PT, R235, R6, PT ;  /* 0x00000006eb00720c */ /* 0x000fe40003f86070 */
[----:B------:R-:W-:Y:S01]  /*5390*/  PRMT R215, R7, 0x7632, R215 ;  /* 0x0000763207d77816 */ /* 0x000fe200000000d7 */
[----:B------:R-:W-:Y:S01]  /*53a0*/  FFMA.FTZ R7, R114, c[0x0][0x23c], -R5 ;  /* 0x00008f0072077a23 */ /* 0x000fe20000010805 */
[----:B------:R-:W-:Y:S01]  /*53b0*/  @!P2 HADD2 R66, -R216.H0_H0, -RZ.H0_H0 ;  /* 0xa00000ffd842a230 */ /* 0x000fe20000000900 */
[----:B------:R-:W-:Y:S02]  /*53c0*/  LOP3.LUT R11, R46, 0xff, RZ, 0xc0, !PT ;  /* 0x000000ff2e0b7812 */ /* 0x000fe400078ec0ff */
[----:B------:R1:W-:Y:S01]  /*53d0*/  MUFU.EX2 R248, R7 ;  /* 0x0000000700f87308 */ /* 0x0003e20000000800 */
[----:B------:R-:W-:-:S02]  /*53e0*/  PRMT R46, R216, 0x5410, R215 ;  /* 0x00005410d82e7816 */ /* 0x000fc400000000d7 */
[----:B------:R-:W-:Y:S02]  /*53f0*/  @!P2 PRMT R216, R66, 0x5410, RZ ;  /* 0x0000541042d8a816 */ /* 0x000fe400000000ff */
[----:B--2---:R-:W-:Y:S01]  /*5400*/  F2FP.PACK_AB R6, R251, R240 ;  /* 0x000000f0fb06723e */ /* 0x004fe200000000ff */
[----:B------:R-:W-:Y:S01]  /*5410*/  @!P4 HADD2 R67, -R215.H0_H0, -RZ.H0_H0 ;  /* 0xa00000ffd743c230 */ /* 0x000fe20000000900 */
[----:B------:R-:W-:Y:S02]  /*5420*/  ISETP.GE.U32.AND P2, PT, R235, R11, PT ;  /* 0x0000000beb00720c */ /* 0x000fe40003f46070 */
[C---:B------:R-:W-:Y:S02]  /*5430*/  PRMT R214, R6.reuse, 0x7632, R214 ;  /* 0x0000763206d67816 */ /* 0x040fe400000000d6 */
[----:B------:R-:W-:Y:S02]  /*5440*/  PRMT R213, R6, 0x7610, R213 ;  /* 0x0000761006d57816 */ /* 0x000fe400000000d5 */
[C---:B------:R-:W-:Y:S01]  /*5450*/  LOP3.LUT R11, R10.reuse, 0xff, RZ, 0xc0, !PT ;  /* 0x000000ff0a0b7812 */ /* 0x040fe200078ec0ff */
[----:B------:R-:W-:Y:S01]  /*5460*/  @!P3 HADD2 R68, -R214.H0_H0, -RZ.H0_H0 ;  /* 0xa00000ffd644b230 */ /* 0x000fe20000000900 */
[----:B------:R-:W-:Y:S01]  /*5470*/  LOP3.LUT R6, R10, 0xffff, RZ, 0xc0, !PT ;  /* 0x0000ffff0a067812 */ /* 0x000fe200078ec0ff */
[----:B-1----:R-:W-:Y:S01]  /*5480*/  FFMA.FTZ R7, R73, c[0x0][0x23c], -R5 ;  /* 0x00008f0049077a23 */ /* 0x002fe20000010805 */
[----:B------:R-:W-:-:S02]  /*5490*/  @!P4 PRMT R215, R67, 0x5410, RZ ;  /* 0x0000541043d7c816 */ /* 0x000fc400000000ff */
[----:B------:R-:W-:Y:S01]  /*54a0*/  ISETP.GE.U32.AND P4, PT, R235, R11, PT ;  /* 0x0000000beb00720c */ /* 0x000fe20003f86070 */
[----:B------:R1:W2:Y:S01]  /*54b0*/  MUFU.EX2 R242, R7 ;  /* 0x0000000700f27308 */ /* 0x0002a20000000800 */
[----:B------:R-:W-:Y:S01]  /*54c0*/  SHF.R.U32.HI R6, RZ, 0x8, R6 ;  /* 0x00000008ff067819 */ /* 0x000fe20000011606 */
[----:B------:R-:W-:Y:S01]  /*54d0*/  FFMA.FTZ R11, R74, c[0x0][0x23c], -R2 ;  /* 0x00008f004a0b7a23 */ /* 0x000fe20000010802 */
[----:B------:R-:W-:Y:S01]  /*54e0*/  @!P2 HADD2 R69, -R213.H0_H0, -RZ.H0_H0 ;  /* 0xa00000ffd545a230 */ /* 0x000fe20000000900 */
[----:B------:R-:W-:Y:S02]  /*54f0*/  LOP3.LUT R26, R9, UR14, R26, 0x96, !PT ;  /* 0x0000000e091a7c12 */ /* 0x000fe4000f8e961a */
[----:B------:R-:W-:Y:S02]  /*5500*/  LOP3.LUT R6, R6, 0xffff, RZ, 0xc0, !PT ;  /* 0x0000ffff06067812 */ /* 0x000fe400078ec0ff */
[----:B------:R3:W-:Y:S01]  /*5510*/  MUFU.EX2 R249, R11 ;  /* 0x0000000b00f97308 */ /* 0x0007e20000000800 */
[----:B------:R-:W-:-:S02]  /*5520*/  LOP3.LUT R29, R8, 0xffff, RZ, 0xc0, !PT ;  /* 0x0000ffff081d7812 */ /* 0x000fc400078ec0ff */
[----:B------:R-:W-:Y:S02]  /*5530*/  PRMT R63, R213, 0x5410, R214 ;  /* 0x00005410d53f7816 */ /* 0x000fe400000000d6 */
[----:B------:R-:W-:Y:S02]  /*5540*/  SHF.R.U32.HI R9, RZ, 0x18, R10 ;  /* 0x00000018ff097819 */ /* 0x000fe4000001160a */
[----:B------:R-:W-:Y:S01]  /*5550*/  @!P3 PRMT R214, R68, 0x5410, RZ ;  /* 0x0000541044d6b816 */ /* 0x000fe200000000ff */
[----:B-1----:R-:W-:Y:S01]  /*5560*/  FFMA.FTZ R7, R101, c[0x0][0x23c], -R2 ;  /* 0x00008f0065077a23 */ /* 0x002fe20000010802 */
[----:B------:R-:W-:Y:S02]  /*5570*/  ISETP.GE.U32.AND P3, PT, R235, R6, PT ;  /* 0x00000006eb00720c */ /* 0x000fe40003f66070 */
[----:B------:R-:W-:Y:S01]  /*5580*/  LOP3.LUT R33, R8, 0xff, RZ, 0xc0, !PT ;  /* 0x000000ff08217812 */ /* 0x000fe200078ec0ff */
[----:B------:R-:W1:Y:S01]  /*5590*/  MUFU.EX2 R241, R7 ;  /* 0x0000000700f17308 */ /* 0x000e620000000800 */
[----:B------:R-:W-:-:S02]  /*55a0*/  SHF.R.U32.HI R30, RZ, 0x10, R8 ;  /* 0x00000010ff1e7819 */ /* 0x000fc40000011608 */
[----:B------:R-:W-:Y:S01]  /*55b0*/  SHF.R.U32.HI R31, RZ, 0x18, R8 ;  /* 0x00000018ff1f7819 */ /* 0x000fe20000011608 */
[--C-:B---3--:R-:W-:Y:S01]  /*55c0*/  FFMA.FTZ R11, R102, c[0x0][0x23c], -R5.reuse ;  /* 0x00008f00660b7a23 */ /* 0x108fe20000010805 */
[----:B--2---:R-:W-:Y:S02]  /*55d0*/  F2FP.PACK_AB R8, R242, R248 ;  /* 0x000000f8f208723e */ /* 0x004fe400000000ff */
[----:B------:R-:W-:Y:S01]  /*55e0*/  @!P2 PRMT R213, R69, 0x5410, RZ ;  /* 0x0000541045d5a816 */ /* 0x000fe200000000ff */
[----:B------:R-:W-:Y:S01]  /*55f0*/  MUFU.EX2 R121, R11 ;  /* 0x0000000b00797308 */ /* 0x000fe20000000800 */
[----:B------:R-:W-:Y:S01]  /*5600*/  ISETP.GE.U32.AND P2, PT, R235, R9, PT ;  /* 0x00000009eb00720c */ /* 0x000fe20003f46070 */
[----:B------:R-:W-:Y:S01]  /*5610*/  FFMA.FTZ R9, R75, c[0x0][0x23c], -R5 ;  /* 0x00008f004b097a23 */ /* 0x000fe20000010805 */
[C---:B------:R-:W-:Y:S02]  /*5620*/  PRMT R212, R8.reuse, 0x7610, R212 ;  /* 0x0000761008d47816 */ /* 0x040fe400000000d4 */
[----:B------:R-:W-:-:S02]  /*5630*/  PRMT R211, R8, 0x7632, R211 ;  /* 0x0000763208d37816 */ /* 0x000fc400000000d3 */
[----:B------:R-:W-:Y:S01]  /*5640*/  SHF.R.U32.HI R8, RZ, 0x10, R10 ;  /* 0x00000010ff087819 */ /* 0x000fe2000001160a */
[----:B------:R2:W3:Y:S01]  /*5650*/  MUFU.EX2 R132, R9 ;  /* 0x0000000900847308 */ /* 0x0004e20000000800 */
[----:B------:R-:W-:Y:S01]  /*5660*/  @!P4 HADD2 R74, -R212.H0_H0, -RZ.H0_H0 ;  /* 0xa00000ffd44ac230 */ /* 0x000fe20000000900 */
[----:B-1----:R-:W-:Y:S01]  /*5670*/  F2FP.PACK_AB R10, R249, R241 ;  /* 0x000000f1f90a723e */ /* 0x002fe200000000ff */
[----:B------:R-:W-:Y:S01]  /*5680*/  @!P3 HADD2 R73, -R211.H0_H0, -RZ.H0_H0 ;  /* 0xa00000ffd349b230 */ /* 0x000fe20000000900 */
[----:B------:R-:W-:Y:S01]  /*5690*/  LOP3.LUT R8, R8, 0xff, RZ, 0xc0, !PT ;  /* 0x000000ff08087812 */ /* 0x000fe200078ec0ff */
[----:B------:R-:W-:Y:S01]  /*56a0*/  IMAD.WIDE.U32 R6, R45, -0x326172a9, RZ ;  /* 0xcd9e8d572d067825 */ /* 0x000fe200078e00ff */
[----:B------:R-:W-:Y:S02]  /*56b0*/  PRMT R62, R212, 0x5410, R211 ;  /* 0x00005410d43e7816 */ /* 0x000fe400000000d3 */
[----:B------:R-:W-:Y:S02]  /*56c0*/  @!P4 PRMT R212, R74, 0x5410, RZ ;  /* 0x000054104ad4c816 */ /* 0x000fe400000000ff */
[----:B------:R-:W-:-:S02]  /*56d0*/  ISETP.GE.U32.AND P4, PT, R235, R8, PT ;  /* 0x00000008eb00720c */ /* 0x000fc40003f86070 */
[----:B------:R-:W-:Y:S02]  /*56e0*/  PRMT R210, R10, 0x7632, R210 ;  /* 0x000076320ad27816 */ /* 0x000fe400000000d2 */
[----:B------:R-:W-:Y:S01]  /*56f0*/  @!P3 PRMT R211, R73, 0x5410, RZ ;  /* 0x0000541049d3b816 */ /* 0x000fe200000000ff */
[----:B--2---:R-:W-:Y:S01]  /*5700*/  FFMA.FTZ R9, R100, c[0x0][0x23c], -R2 ;  /* 0x00008f0064097a23 */ /* 0x004fe20000010802 */
[----:B------:R-:W-:Y:S01]  /*5710*/  SHF.R.U32.HI R8, RZ, 0x8, R17 ;  /* 0x00000008ff087819 */ /* 0x000fe20000011611 */
[----:B------:R-:W-:Y:S01]  /*5720*/  @!P2 HADD2 R75, -R210.H0_H0, -RZ.H0_H0 ;  /* 0xa00000ffd24ba230 */ /* 0x000fe20000000900 */
[----:B------:R-:W-:Y:S01]  /*5730*/  ISETP.GE.U32.AND P3, PT, R235, R21, PT ;  /* 0x00000015eb00720c */ /* 0x000fe20003f66070 */
[----:B------:R1:W-:Y:S01]  /*5740*/  MUFU.EX2 R250, R9 ;  /* 0x0000000900fa7308 */ /* 0x0003e20000000800 */
[----:B------:R-:W-:Y:S02]  /*5750*/  PRMT R209, R10, 0x7610, R209 ;  /* 0x000076100ad17816 */ /* 0x000fe400000000d1 */
[----:B------:R-:W-:-:S02]  /*5760*/  LOP3.LUT R36, R7, UR13, R20, 0x96, !PT ;  /* 0x0000000d07247c12 */ /* 0x000fc4000f8e9614 */
[----:B------:R-:W-:Y:S02]  /*5770*/  LOP3.LUT R64, R6, 0xffff, RZ, 0xc0, !PT ;  /* 0x0000ffff06407812 */ /* 0x000fe400078ec0ff */
[----:B------:R-:W-:Y:S02]  /*5780*/  LOP3.LUT R8, R8, 0xffff, RZ, 0xc0, !PT ;  /* 0x0000ffff08087812 */ /* 0x000fe400078ec0ff */
[----:B---3--:R-:W-:Y:S02]  /*5790*/  F2FP.PACK_AB R7, R132, R121 ;  /* 0x000000798407723e */ /* 0x008fe400000000ff */
[----:B------:R-:W-:Y:S02]  /*57a0*/  PRMT R61, R209, 0x5410, R210 ;  /* 0x00005410d13d7816 */ /* 0x000fe400000000d2 */
[----:B------:R-:W-:Y:S02]  /*57b0*/  @!P2 PRMT R210, R75, 0x5410, RZ ;  /* 0x000054104bd2a816 */ /* 0x000fe400000000ff */
[----:B------:R-:W-:Y:S01]  /*57c0*/  ISETP.GE.U32.AND P2, PT, R235, R8, PT ;  /* 0x00000008eb00720c */ /* 0x000fe20003f46070 */
[----:B-1----:R-:W-:Y:S01]  /*57d0*/  FFMA.FTZ R9, R80, c[0x0][0x23c], -R2 ;  /* 0x00008f0050097a23 */ /* 0x002fe20000010802 */
[C---:B------:R-:W-:Y:S01]  /*57e0*/  PRMT R208, R7.reuse, 0x7610, R208 ;  /* 0x0000761007d07816 */ /* 0x040fe200000000d0 */
[----:B------:R-:W-:Y:S01]  /*57f0*/  @!P4 HADD2 R80, -R209.H0_H0, -RZ.H0_H0 ;  /* 0xa00000ffd150c230 */ /* 0x000fe20000000900 */
[----:B------:R-:W-:Y:S01]  /*5800*/  PRMT R207, R7, 0x7632, R207 ;  /* 0x0000763207cf7816 */ /* 0x000fe200000000cf */
[----:B------:R-:W1:Y:S01]  /*5810*/  MUFU.EX2 R252, R9 ;  /* 0x0000000900fc7308 */ /* 0x000e620000000800 */
[--C-:B------:R-:W-:Y:S01]  /*5820*/  FFMA.FTZ R8, R84, c[0x0][0x23c], -R5.reuse ;  /* 0x00008f0054087a23 */ /* 0x100fe20000010805 */
[----:B------:R-:W-:Y:S01]  /*5830*/  @!P3 HADD2 R78, -R208.H0_H0, -RZ.H0_H0 ;  /* 0xa00000ffd04eb230 */ /* 0x000fe20000000900 */
[----:B------:R-:W-:Y:S01]  /*5840*/  FFMA.FTZ R7, R81, c[0x0][0x23c], -R5 ;  /* 0x00008f0051077a23 */ /* 0x000fe20000010805 */
[----:B------:R-:W-:-:S02]  /*5850*/  LOP3.LUT R67, R6, 0xff, RZ, 0xc0, !PT ;  /* 0x000000ff06437812 */ /* 0x000fc400078ec0ff */
[--C-:B------:R-:W-:Y:S02]  /*5860*/  SHF.R.U32.HI R66, RZ, 0x10, R6.reuse ;  /* 0x00000010ff427819 */ /* 0x100fe40000011606 */
[----:B------:R-:W-:Y:S01]  /*5870*/  SHF.R.U32.HI R65, RZ, 0x18, R6 ;  /* 0x00000018ff417819 */ /* 0x000fe20000011606 */
[----:B------:R2:W-:Y:S01]  /*5880*/  MUFU.EX2 R243, R8 ;  /* 0x0000000800f37308 */ /* 0x0005e20000000800 */
[----:B------:R-:W-:Y:S01]  /*5890*/  @!P4 PRMT R209, R80, 0x5410, RZ ;  /* 0x0000541050d1c816 */ /* 0x000fe200000000ff */
[----:B------:R-:W-:Y:S01]  /*58a0*/  @!P2 HADD2 R81, -R207.H0_H0, -RZ.H0_H0 ;  /* 0xa00000ffcf51a230 */ /* 0x000fe20000000900 */
[----:B------:R-:W-:Y:S02]  /*58b0*/  LOP3.LUT R6, R27, 0xff, RZ, 0xc0, !PT ;  /* 0x000000ff1b067812 */ /* 0x000fe400078ec0ff */
[----:B------:R-:W-:Y:S02]  /*58c0*/  ISETP.GE.U32.AND P4, PT, R235, R22, PT ;  /* 0x00000016eb00720c */ /* 0x000fe40003f86070 */
[----:B------:R-:W-:Y:S01]  /*58d0*/  PRMT R59, R208, 0x5410, R207 ;  /* 0x00005410d03b7816 */ /* 0x000fe200000000cf */
[----:B------:R3:W4:Y:S01]  /*58e0*/  MUFU.EX2 R75, R7 ;  /* 0x00000007004b7308 */ /* 0x0007220000000800 */
[----:B------:R-:W-:-:S02]  /*58f0*/  @!P3 PRMT R208, R78, 0x5410, RZ ;  /* 0x000054104ed0b816 */ /* 0x000fc400000000ff */
[----:B------:R-:W-:Y:S02]  /*5900*/  ISETP.GE.U32.AND P3, PT, R235, R6, PT ;  /* 0x00000006eb00720c */ /* 0x000fe40003f66070 */
[----:B-1----:R-:W-:Y:S02]  /*5910*/  F2FP.PACK_AB R6, R252, R250 ;  /* 0x000000fafc06723e */ /* 0x002fe400000000ff */
[C---:B------:R-:W-:Y:S02]  /*5920*/  LOP3.LUT R9, R19.reuse, 0xff, RZ, 0xc0, !PT ;  /* 0x000000ff13097812 */ /* 0x040fe400078ec0ff */
[----:B--2---:R-:W-:Y:S02]  /*5930*/  LOP3.LUT R8, R19, 0xffff, RZ, 0xc0, !PT ;  /* 0x0000ffff13087812 */ /* 0x004fe400078ec0ff */
[----:B------:R-:W-:Y:S02]  /*5940*/  PRMT R206, R6, 0x7632, R206 ;  /* 0x0000763206ce7816 */ /* 0x000fe400000000ce */
[----:B------:R-:W-:-:S02]  /*5950*/  @!P2 PRMT R207, R81, 0x5410, RZ ;  /* 0x0000541051cfa816 */ /* 0x000fc400000000ff */
[----:B------:R-:W-:Y:S01]  /*5960*/  PRMT R205, R6, 0x7610, R205 ;  /* 0x0000761006cd7816 */ /* 0x000fe200000000cd */
[----:B---3--:R-:W-:Y:S01]  /*5970*/  FFMA.FTZ R7, R83, c[0x0][0x23c], -R2 ;  /* 0x00008f0053077a23 */ /* 0x008fe20000010802 */
[----:B------:R-:W-:Y:S01]  /*5980*/  ISETP.GE.U32.AND P2, PT, R235, R9, PT ;  /* 0x00000009eb00720c */ /* 0x000fe20003f46070 */
[----:B------:R-:W-:Y:S01]  /*5990*/  @!P4 HADD2 R83, -R206.H0_H0, -RZ.H0_H0 ;  /* 0xa00000ffce53c230 */ /* 0x000fe20000000900 */
[----:B------:R-:W-:Y:S01]  /*59a0*/  SHF.R.U32.HI R6, RZ, 0x8, R8 ;  /* 0x00000008ff067819 */ /* 0x000fe20000011608 */
[----:B------:R1:W-:Y:S01]  /*59b0*/  MUFU.EX2 R120, R7 ;  /* 0x0000000700787308 */ /* 0x0003e20000000800 */
[----:B----4-:R-:W-:Y:S02]  /*59c0*/  F2FP.PACK_AB R8, R75, R243 ;  /* 0x000000f34b08723e */ /* 0x010fe400000000ff */
[----:B------:R-:W-:Y:S02]  /*59d0*/  LOP3.LUT R6, R6, 0xffff, RZ, 0xc0, !PT ;  /* 0x0000ffff06067812 */ /* 0x000fe400078ec0ff */
[----:B------:R-:W-:-:S02]  /*59e0*/  PRMT R43, R205, 0x5410, R206 ;  /* 0x00005410cd2b7816 */ /* 0x000fc400000000ce */
[----:B------:R-:W-:Y:S02]  /*59f0*/  @!P4 PRMT R206, R83, 0x5410, RZ ;  /* 0x0000541053cec816 */ /* 0x000fe400000000ff */
[----:B------:R-:W-:Y:S02]  /*5a00*/  ISETP.GE.U32.AND P4, PT, R235, R6, PT ;  /* 0x00000006eb00720c */ /* 0x000fe40003f86070 */
[C---:B------:R-:W-:Y:S02]  /*5a10*/  PRMT R204, R8.reuse, 0x7610, R204 ;  /* 0x0000761008cc7816 */ /* 0x040fe400000000cc */
[----:B------:R-:W-:Y:S02]  /*5a20*/  SHF.R.U32.HI R6, RZ, 0x18, R19 ;  /* 0x00000018ff067819 */ /* 0x000fe40000011613 */
[----:B------:R-:W-:Y:S01]  /*5a30*/  PRMT R203, R8, 0x7632, R203 ;  /* 0x0000763208cb7816 */ /* 0x000fe200000000cb */
[----:B-1----:R-:W-:Y:S01]  /*5a40*/  FFMA.FTZ R7, R82, c[0x0][0x23c], -R2 ;  /* 0x00008f0052077a23 */ /* 0x002fe20000010802 */
[----:B------:R-:W-:Y:S01]  /*5a50*/  @!P3 HADD2 R82, -R205.H0_H0, -RZ.H0_H0 ;  /* 0xa00000ffcd52b230 */ /* 0x000fe20000000900 */
[----:B------:R-:W-:Y:S01]  /*5a60*/  FFMA.FTZ R8, R85, c[0x0][0x23c], -R5 ;  /* 0x00008f0055087a23 */ /* 0x000fe20000010805 */
[----:B------:R-:W-:Y:S01]  /*5a70*/  @!P2 HADD2 R84, -R204.H0_H0, -RZ.H0_H0 ;  /* 0xa00000ffcc54a230 */ /* 0x000fe20000000900 */
[----:B------:R1:W2:Y:S01]  /*5a80*/  MUFU.EX2 R78, R7 ;  /* 0x00000007004e7308 */ /* 0x0002a20000000800 */
[----:B------:R-:W-:Y:S01]  /*5a90*/  PRMT R226, R204, 0x5410, R203 ;  /* 0x00005410cce27816 */ /* 0x000fe200000000cb */
[----:B------:R-:W-:Y:S01]  /*5aa0*/  @!P4 HADD2 R85, -R203.H0_H0, -RZ.H0_H0 ;  /* 0xa00000ffcb55c230 */ /* 0x000fe20000000900 */
[----:B------:R-:W-:-:S02]  /*5ab0*/  @!P3 PRMT R205, R82, 0x5410, RZ ;  /* 0x0000541052cdb816 */ /* 0x000fc400000000ff */
[----:B------:R-:W-:Y:S01]  /*5ac0*/  ISETP.GE.U32.AND P3, PT, R235, R6, PT ;  /* 0x00000006eb00720c */ /* 0x000fe20003f66070 */
[----:B------:R-:W-:Y:S01]  /*5ad0*/  LDSM.16.MT88.4 R80, [R173+0x6800] ;  /* 0x00680000ad50783b */ /* 0x000fe20000004200 */
[----:B------:R-:W-:Y:S01]  /*5ae0*/  @!P2 PRMT R204, R84, 0x5410, RZ ;  /* 0x0000541054cca816 */ /* 0x000fe200000000ff */
[----:B------:R3:W-:Y:S01]  /*5af0*/  MUFU.EX2 R74, R8 ;  /* 0x00000008004a7308 */ /* 0x0007e20000000800 */
[----:B------:R-:W-:Y:S02]  /*5b00*/  LOP3.LUT R9, R53, 0xff, RZ, 0xc0, !PT ;  /* 0x000000ff35097812 */ /* 0x000fe400078ec0ff */
[----:B------:R-:W-:Y:S02]  /*5b10*/  SHF.R.U32.HI R10, RZ, 0x8, R47 ;  /* 0x00000008ff0a7819 */ /* 0x000fe4000001162f */
[----:B------:R-:W-:Y:S02]  /*5b20*/  @!P4 PRMT R203, R85, 0x5410, RZ ;  /* 0x0000541055cbc816 */ /* 0x000fe400000000ff */
[----:B------:R-:W-:-:S02]  /*5b30*/  ISETP.GE.U32.AND P4, PT, R235, R9, PT ;  /* 0x00000009eb00720c */ /* 0x000fc40003f86070 */
[----:B-1----:R-:W-:Y:S02]  /*5b40*/  SHF.R.U32.HI R7, RZ, 0x10, R19 ;  /* 0x00000010ff077819 */ /* 0x002fe40000011613 */
[----:B--2---:R-:W-:Y:S02]  /*5b50*/  F2FP.PACK_AB R6, R78, R120 ;  /* 0x000000784e06723e */ /* 0x004fe400000000ff */
[----:B------:R-:W-:Y:S02]  /*5b60*/  LOP3.LUT R7, R7, 0xff, RZ, 0xc0, !PT ;  /* 0x000000ff07077812 */ /* 0x000fe400078ec0ff */
[----:B------:R-:W-:Y:S01]  /*5b70*/  PRMT R202, R6, 0x7632, R202 ;  /* 0x0000763206ca7816 */ /* 0x000fe200000000ca */
[----:B---3--:R-:W-:Y:S01]  /*5b80*/  FFMA.FTZ R8, R86, c[0x0][0x23c], -R5 ;  /* 0x00008f0056087a23 */ /* 0x008fe20000010805 */
[----:B------:R-:W-:Y:S02]  /*5b90*/  ISETP.GE.U32.AND P2, PT, R235, R7, PT ;  /* 0x00000007eb00720c */ /* 0x000fe40003f46070 */
[----:B------:R-:W-:Y:S01]  /*5ba0*/  PRMT R201, R6, 0x7610, R201 ;  /* 0x0000761006c97816 */ /* 0x000fe200000000c9 */
[----:B------:R-:W-:Y:S01]  /*5bb0*/  IMAD.WIDE.U32 R6, R54, -0x2daee0ad, RZ ;  /* 0xd2511f5336067825 */ /* 0x000fe200078e00ff */
[----:B------:R-:W-:Y:S01]  /*5bc0*/  @!P3 HADD2 R86, -R202.H0_H0, -RZ.H0_H0 ;  /* 0xa00000ffca56b230 */ /* 0x000fe20000000900 */
[----:B------:R-:W1:Y:S01]  /*5bd0*/  MUFU.EX2 R54, R8 ;  /* 0x0000000800367308 */ /* 0x000e620000000800 */
[----:B------:R-:W-:Y:S01]  /*5be0*/  LOP3.LUT R9, R10, 0xffff, RZ, 0xc0, !PT ;  /* 0x0000ffff0a097812 */ /* 0x000fe200078ec0ff */
[----:B------:R-:W-:Y:S01]  /*5bf0*/  FFMA.FTZ R10, R97, c[0x0][0x23c], -R5 ;  /* 0x00008f00610a7a23 */ /* 0x000fe20000010805 */
[----:B------:R-:W-:-:S02]  /*5c00*/  PRMT R225, R201, 0x5410, R202 ;  /* 0x00005410c9e17816 */ /* 0x000fc400000000ca */
[----:B------:R-:W-:Y:S02]  /*5c10*/  @!P3 PRMT R202, R86, 0x5410, RZ ;  /* 0x0000541056cab816 */ /* 0x000fe400000000ff */
[----:B------:R-:W-:Y:S01]  /*5c20*/  ISETP.GE.U32.AND P3, PT, R235, R9, PT ;  /* 0x00000009eb00720c */ /* 0x000fe20003f66070 */
[----:B------:R-:W-:Y:S01]  /*5c30*/  FFMA.FTZ R9, R96, c[0x0][0x23c], -R2 ;  /* 0x00008f0060097a23 */ /* 0x000fe20000010802 */
[C---:B------:R-:W-:Y:S01]  /*5c40*/  LOP3.LUT R14, R6.reuse, 0xff, RZ, 0xc0, !PT ;  /* 0x000000ff060e7812 */ /* 0x040fe200078ec0ff */
[----:B------:R-:W-:Y:S01]  /*5c50*/  @!P2 HADD2 R89, -R201.H0_H0, -RZ.H0_H0 ;  /* 0xa00000ffc959a230 */ /* 0x000fe20000000900 */
[----:B------:R-:W-:Y:S01]  /*5c60*/  LOP3.LUT R17, R6, 0xffff, RZ, 0xc0, !PT ;  /* 0x0000ffff06117812 */ /* 0x000fe200078ec0ff */
[----:B------:R2:W-:Y:S01]  /*5c70*/  MUFU.EX2 R53, R9 ;  /* 0x0000000900357308 */ /* 0x0005e20000000800 */
[--C-:B------:R-:W-:Y:S02]  /*5c80*/  SHF.R.U32.HI R19, RZ, 0x10, R6.reuse ;  /* 0x00000010ff137819 */ /* 0x100fe40000011606 */
[----:B------:R-:W-:-:S02]  /*5c90*/  SHF.R.U32.HI R13, RZ, 0x18, R6 ;  /* 0x00000018ff0d7819 */ /* 0x000fc40000011606 */
[----:B-1----:R-:W-:Y:S02]  /*5ca0*/  F2FP.PACK_AB R6, R54, R74 ;  /* 0x0000004a3606723e */ /* 0x002fe400000000ff */
[----:B------:R-:W-:Y:S01]  /*5cb0*/  LOP3.LUT R8, R7, UR14, R60, 0x96, !PT ;  /* 0x0000000e07087c12 */ /* 0x000fe2000f8e963c */
[----:B------:R-:W-:Y:S01]  /*5cc0*/  FFMA.FTZ R7, R95, c[0x0][0x23c], -R2 ;  /* 0x00008f005f077a23 */ /* 0x000fe20000010802 */
[C---:B------:R-:W-:Y:S01]  /*5cd0*/  PRMT R200, R6.reuse, 0x7610, R200 ;  /* 0x0000761006c87816 */ /* 0x040fe200000000c8 */
[----:B------:R-:W-:Y:S01]  /*5ce0*/  MUFU.EX2 R244, R10 ;  /* 0x0000000a00f47308 */ /* 0x000fe20000000800 */
[----:B------:R-:W-:Y:S01]  /*5cf0*/  PRMT R199, R6, 0x7632, R199 ;  /* 0x0000763206c77816 */ /* 0x000fe200000000c7 */
[----:B------:R-:W-:Y:S01]  /*5d00*/  IMAD.MOV.U32 R60, RZ, RZ, R132 ;  /* 0x000000ffff3c7224 */ /* 0x000fe200078e0084 */
[----:B------:R-:W-:Y:S01]  /*5d10*/  @!P2 PRMT R201, R89, 0x5410, RZ ;  /* 0x0000541059c9a816 */ /* 0x000fe200000000ff */
[----:B------:R-:W-:Y:S01]  /*5d20*/  IMAD.MOV.U32 R89, RZ, RZ, R121 ;  /* 0x000000ffff597224 */ /* 0x000fe200078e0079 */
[----:B------:R-:W-:Y:S01]  /*5d30*/  ISETP.GE.U32.AND P2, PT, R235, R28, PT ;  /* 0x0000001ceb00720c */ /* 0x000fe20003f46070 */
[----:B------:R-:W-:Y:S01]  /*5d40*/  @!P3 HADD2 R96, -R199.H0_H0, -RZ.H0_H0 ;  /* 0xa00000ffc760b230 */ /* 0x000fe20000000900 */
[----:B--2---:R-:W-:Y:S01]  /*5d50*/  FMNMX.FTZ R9, R105, R115, !PT ;  /* 0x0000007369097209 */ /* 0x004fe20007810000 */
[----:B------:R1:W2:Y:S01]  /*5d60*/  MUFU.EX2 R73, R7 ;  /* 0x0000000700497308 */ /* 0x0002a20000000800 */
[----:B------:R-:W-:Y:S01]  /*5d70*/  PRMT R221, R200, 0x5410, R199 ;  /* 0x00005410c8dd7816 */ /* 0x000fe200000000c7 */
[----:B------:R-:W-:Y:S01]  /*5d80*/  @!P0 HADD2 R95, -R200.H0_H0, -RZ.H0_H0 ;  /* 0xa00000ffc85f8230 */ /* 0x000fe20000000900 */
[----:B------:R-:W-:-:S02]  /*5d90*/  FMNMX.FTZ R6, R127, R9, !PT ;  /* 0x000000097f067209 */ /* 0x000fc40007810000 */
[----:B------:R-:W-:Y:S01]  /*5da0*/  SHF.R.U32.HI R9, RZ, 0x8, R55 ;  /* 0x00000008ff097819 */ /* 0x000fe20000011637 */
[----:B------:R-:W-:Y:S01]  /*5db0*/  IMAD.MOV.U32 R55, RZ, RZ, R120 ;  /* 0x000000ffff377224 */ /* 0x000fe200078e0078 */
[----:B------:R-:W-:Y:S02]  /*5dc0*/  FMNMX.FTZ R6, R126, R6, !PT ;  /* 0x000000067e067209 */ /* 0x000fe40007810000 */
[----:B------:R-:W-:Y:S02]  /*5dd0*/  PRMT R27, R58, 0x5410, R9 ;  /* 0x000054103a1b7816 */ /* 0x000fe40000000009 */
[----:B------:R-:W-:Y:S02]  /*5de0*/  FMNMX.FTZ R6, R125, R6, !PT ;  /* 0x000000067d067209 */ /* 0x000fe40007810000 */
[----:B------:R-:W-:Y:S02]  /*5df0*/  LOP3.LUT R9, R8, 0xff, RZ, 0xc0, !PT ;  /* 0x000000ff08097812 */ /* 0x000fe400078ec0ff */
[----:B------:R-:W-:-:S02]  /*5e00*/  FMNMX.FTZ R6, R119, R6, !PT ;  /* 0x0000000677067209 */ /* 0x000fc40007810000 */
[----:B-1----:R-:W-:Y:S02]  /*5e10*/  LOP3.LUT R7, R56, 0xff, RZ, 0xc0, !PT ;  /* 0x000000ff38077812 */ /* 0x002fe400078ec0ff */
[----:B------:R-:W-:Y:S02]  /*5e20*/  FMNMX.FTZ R6, R118, R6, !PT ;  /* 0x0000000676067209 */ /* 0x000fe40007810000 */
[----:B------:R-:W-:Y:S02]  /*5e30*/  PRMT R28, R7, 0x5410, R57 ;  /* 0x00005410071c7816 */ /* 0x000fe40000000039 */
[----:B--2---:R-:W-:Y:S02]  /*5e40*/  F2FP.PACK_AB R7, R73, R53 ;  /* 0x000000354907723e */ /* 0x004fe400000000ff */
[----:B------:R-:W-:Y:S02]  /*5e50*/  @!P3 PRMT R199, R96, 0x5410, RZ ;  /* 0x0000541060c7b816 */ /* 0x000fe400000000ff */
[----:B------:R-:W-:-:S02]  /*5e60*/  ISETP.GE.U32.AND P3, PT, R235, R9, PT ;  /* 0x00000009eb00720c */ /* 0x000fc40003f66070 */
[----:B------:R-:W-:Y:S01]  /*5e70*/  FMNMX.FTZ R9, R116, R6, !PT ;  /* 0x0000000674097209 */ /* 0x000fe20007810000 */
[----:B------:R-:W-:Y:S01]  /*5e80*/  FFMA.FTZ R6, R94, c[0x0][0x23c], -R5 ;  /* 0x00008f005e067a23 */ /* 0x000fe20000010805 */
[C---:B------:R-:W-:Y:S02]  /*5e90*/  PRMT R198, R7.reuse, 0x7632, R198 ;  /* 0x0000763207c67816 */ /* 0x040fe400000000c6 */
[----:B------:R-:W-:Y:S01]  /*5ea0*/  PRMT R197, R7, 0x7610, R197 ;  /* 0x0000761007c57816 */ /* 0x000fe200000000c5 */
[----:B------:R1:W2:Y:S01]  /*5eb0*/  MUFU.EX2 R45, R6 ;  /* 0x00000006002d7308 */ /* 0x0002a20000000800 */
[----:B------:R-:W-:Y:S01]  /*5ec0*/  FMNMX.FTZ R7, R107, R117, !PT ;  /* 0x000000756b077209 */ /* 0x000fe20007810000 */
[----:B------:R-:W-:Y:S01]  /*5ed0*/  @!P5 HADD2 R97, -R198.H0_H0, -RZ.H0_H0 ;  /* 0xa00000ffc661d230 */ /* 0x000fe20000000900 */
[----:B------:R-:W-:Y:S01]  /*5ee0*/  FMNMX.FTZ R9, R150, R9, !PT ;  /* 0x0000000996097209 */ /* 0x000fe20007810000 */
[----:B------:R-:W-:Y:S01]  /*5ef0*/  @!P4 HADD2 R94, -R197.H0_H0, -RZ.H0_H0 ;  /* 0xa00000ffc55ec230 */ /* 0x000fe20000000900 */
[----:B------:R-:W-:-:S02]  /*5f00*/  LOP3.LUT R10, R8, 0xffff, RZ, 0xc0, !PT ;  /* 0x0000ffff080a7812 */ /* 0x000fc400078ec0ff */
[----:B------:R-:W-:Y:S02]  /*5f10*/  FMNMX.FTZ R9, R148, R9, !PT ;  /* 0x0000000994097209 */ /* 0x000fe40007810000 */
[----:B------:R-:W-:Y:S02]  /*5f20*/  PRMT R132, R197, 0x5410, R198 ;  /* 0x00005410c5847816 */ /* 0x000fe400000000c6 */
[----:B------:R-:W-:Y:S02]  /*5f30*/  @!P5 PRMT R198, R97, 0x5410, RZ ;  /* 0x0000541061c6d816 */ /* 0x000fe400000000ff */
[----:B------:R-:W-:Y:S01]  /*5f40*/  @!P4 PRMT R197, R94, 0x5410, RZ ;  /* 0x000054105ec5c816 */ /* 0x000fe200000000ff */
[----:B------:R-:W-:Y:S01]  /*5f50*/  IMAD R94, R235, 0x10000, R235 ;  /* 0x00010000eb5e7824 */ /* 0x000fe200078e02eb */
[----:B------:R-:W-:Y:S02]  /*5f60*/  @!P0 PRMT R200, R95, 0x5410, RZ ;  /* 0x000054105fc88816 */ /* 0x000fe400000000ff */
[----:B-1----:R-:W-:-:S02]  /*5f70*/  FMNMX.FTZ R6, R130, R7, !PT ;  /* 0x0000000782067209 */ /* 0x002fc40007810000 */
[----:B------:R-:W-:Y:S02]  /*5f80*/  SHF.R.U32.HI R7, RZ, 0x8, R10 ;  /* 0x00000008ff077819 */ /* 0x000fe4000001160a */
[----:B------:R-:W-:Y:S02]  /*5f90*/  FMNMX.FTZ R6, R129, R6, !PT ;  /* 0x0000000681067209 */ /* 0x000fe40007810000 */
[----:B------:R-:W-:Y:S02]  /*5fa0*/  FMNMX.FTZ R10, R147, R9, !PT ;  /* 0x00000009930a7209 */ /* 0x000fe40007810000 */
[----:B------:R-:W-:Y:S02]  /*5fb0*/  FMNMX.FTZ R6, R133, R6, !PT ;  /* 0x0000000685067209 */ /* 0x000fe40007810000 */
[----:B------:R-:W-:Y:S02]  /*5fc0*/  LOP3.LUT R9, R7, 0xffff, RZ, 0xc0, !PT ;  /* 0x0000ffff07097812 */ /* 0x000fe400078ec0ff */
[----:B------:R-:W-:-:S02]  /*5fd0*/  FMNMX.FTZ R7, R144, R10, !PT ;  /* 0x0000000a90077209 */ /* 0x000fc40007810000 */
[----:B------:R-:W-:Y:S02]  /*5fe0*/  FMNMX.FTZ R10, R131, R6, !PT ;  /* 0x00000006830a7209 */ /* 0x000fe40007810000 */
[----:B------:R-:W-:Y:S02]  /*5ff0*/  SHF.R.U32.HI R6, RZ, 0x18, R8 ;  /* 0x00000018ff067819 */ /* 0x000fe40000011608 */
[----:B------:R-:W-:Y:S02]  /*6000*/  ISETP.GE.U32.AND P5, PT, R235, R9, PT ;  /* 0x00000009eb00720c */ /* 0x000fe40003fa6070 */
[----:B------:R-:W-:Y:S01]  /*6010*/  FMNMX.FTZ R9, R146, R7, !PT ;  /* 0x0000000792097209 */ /* 0x000fe20007810000 */
[----:B------:R-:W-:Y:S01]  /*6020*/  FFMA.FTZ R7, R103, c[0x0][0x23c], -R2 ;  /* 0x00008f0067077a23 */ /* 0x000fe20000010802 */
[----:B------:R-:W-:Y:S02]  /*6030*/  ISETP.GE.U32.AND P4, PT, R235, R6, PT ;  /* 0x00000006eb00720c */ /* 0x000fe40003f86070 */
[----:B--2---:R-:W-:Y:S01]  /*6040*/  F2FP.PACK_AB R11, R45, R244 ;  /* 0x000000f42d0b723e */ /* 0x004fe200000000ff */
[----:B------:R1:W-:Y:S01]  /*6050*/  MUFU.EX2 R56, R7 ;  /* 0x0000000700387308 */ /* 0x0003e20000000800 */
[----:B------:R-:W-:-:S02]  /*6060*/  FMNMX.FTZ R6, R124, R10, !PT ;  /* 0x0000000a7c067209 */ /* 0x000fc40007810000 */
[----:B------:R-:W-:Y:S02]  /*6070*/  FMNMX.FTZ R9, R145, R9, !PT ;  /* 0x0000000991097209 */ /* 0x000fe40007810000 */
[C---:B------:R-:W-:Y:S02]  /*6080*/  PRMT R196, R11.reuse, 0x7610, R196 ;  /* 0x000076100bc47816 */ /* 0x040fe400000000c4 */
[----:B------:R-:W-:Y:S01]  /*6090*/  FMNMX.FTZ R69, R220, R9, !PT ;  /* 0x00000009dc457209 */ /* 0x000fe20007810000 */
[----:B------:R-:W-:Y:S01]  /*60a0*/  FFMA.FTZ R9, R98, c[0x0][0x23c], -R2 ;  /* 0x00008f0062097a23 */ /* 0x000fe20000010802 */
[----:B------:R-:W-:Y:S01]  /*60b0*/  PRMT R195, R11, 0x7632, R195 ;  /* 0x000076320bc37816 */ /* 0x000fe200000000c3 */
[----:B------:R-:W-:Y:S01]  /*60c0*/  @!P3 HADD2 R100, -R196.H0_H0, -RZ.H0_H0 ;  /* 0xa00000ffc464b230 */ /* 0x000fe20000000900 */
[----:B------:R-:W-:Y:S01]  /*60d0*/  FMNMX.FTZ R69, R217, R69, !PT ;  /* 0x00000045d9457209 */ /* 0x000fe20007810000 */
[----:B------:R2:W3:Y:S01]  /*60e0*/  MUFU.EX2 R44, R9 ;  /* 0x00000009002c7308 */ /* 0x0004e20000000800 */
[----:B------:R-:W-:-:S02]  /*60f0*/  PRMT R97, R196, 0x5410, R195 ;  /* 0x00005410c4617816 */ /* 0x000fc400000000c3 */
[----:B------:R-:W-:Y:S02]  /*6100*/  @!P3 PRMT R196, R100, 0x5410, RZ ;  /* 0x0000541064c4b816 */ /* 0x000fe400000000ff */
[----:B-1----:R-:W-:Y:S02]  /*6110*/  FMNMX.FTZ R7, R122, R6, !PT ;  /* 0x000000067a077209 */ /* 0x002fe40007810000 */
[----:B------:R-:W-:Y:S01]  /*6120*/  SHF.R.U32.HI R6, RZ, 0x10, R8 ;  /* 0x00000010ff067819 */ /* 0x000fe20000011608 */
[----:B------:R-:W-:Y:S01]  /*6130*/  FFMA.FTZ R8, R87, c[0x0][0x23c], -R5 ;  /* 0x00008f0057087a23 */ /* 0x000fe20000010805 */
[----:B------:R-:W-:Y:S01]  /*6140*/  FMNMX.FTZ R7, R151, R7, !PT ;  /* 0x0000000797077209 */ /* 0x000fe20007810000 */
[----:B------:R-:W-:Y:S01]  /*6150*/  @!P5 HADD2 R87, -R195.H0_H0, -RZ.H0_H0 ;  /* 0xa00000ffc357d230 */ /* 0x000fe20000000900 */
[----:B------:R-:W-:Y:S01]  /*6160*/  LOP3.LUT R6, R6, 0xff, RZ, 0xc0, !PT ;  /* 0x000000ff06067812 */ /* 0x000fe200078ec0ff */
[----:B------:R-:W-:Y:S01]  /*6170*/  MUFU.EX2 R58, R8 ;  /* 0x00000008003a7308 */ /* 0x000fe20000000800 */
[----:B------:R-:W-:-:S02]  /*6180*/  FMNMX.FTZ R7, R149, R7, !PT ;  /* 0x0000000795077209 */ /* 0x000fc40007810000 */
[----:B------:R-:W-:Y:S01]  /*6190*/  ISETP.GE.U32.AND P3, PT, R235, R6, PT ;  /* 0x00000006eb00720c */ /* 0x000fe20003f66070 */
[----:B--2---:R-:W1:Y:S01]  /*61a0*/  SHFL.BFLY PT, R9, R69, 0x2, 0x1f ;  /* 0x0c401f0045097f89 */ /* 0x004e6200000e0000 */
[----:B------:R-:W-:Y:S01]  /*61b0*/  FMNMX.FTZ R6, R175, R7, !PT ;  /* 0x00000007af067209 */ /* 0x000fe20007810000 */
[----:B------:R-:W-:Y:S01]  /*61c0*/  FFMA.FTZ R7, R104, c[0x0][0x23c], -R5 ;  /* 0x00008f0068077a23 */ /* 0x000fe20000010805 */
[----:B------:R-:W-:Y:S02]  /*61d0*/  @!P5 PRMT R195, R87, 0x5410, RZ ;  /* 0x0000541057c3d816 */ /* 0x000fe400000000ff */
[----:B------:R-:W-:Y:S01]  /*61e0*/  FMNMX.FTZ R5, R156, R6, !PT ;  /* 0x000000069c057209 */ /* 0x000fe20007810000 */
[----:B------:R2:W4:Y:S01]  /*61f0*/  MUFU.EX2 R21, R7 ;  /* 0x0000000700157308 */ /* 0x0005220000000800 */
[----:B---3--:R-:W-:Y:S01]  /*6200*/  F2FP.PACK_AB R6, R44, R56 ;  /* 0x000000382c06723e */ /* 0x008fe200000000ff */
[----:B------:R-:W-:Y:S01]  /*6210*/  LDSM.16.MT88.4 R84, [R173+0x6000] ;  /* 0x00600000ad54783b */ /* 0x000fe20000004200 */
[----:B------:R-:W-:-:S02]  /*6220*/  FMNMX.FTZ R5, R174, R5, !PT ;  /* 0x00000005ae057209 */ /* 0x000fc40007810000 */
[C---:B------:R-:W-:Y:S02]  /*6230*/  PRMT R194, R6.reuse, 0x7610, R194 ;  /* 0x0000761006c27816 */ /* 0x040fe400000000c2 */
[----:B------:R-:W-:Y:S02]  /*6240*/  FMNMX.FTZ R5, R157, R5, !PT ;  /* 0x000000059d057209 */ /* 0x000fe40007810000 */
[----:B------:R-:W-:Y:S01]  /*6250*/  PRMT R193, R6, 0x7632, R193 ;  /* 0x0000763206c17816 */ /* 0x000fe200000000c1 */
[----:B------:R-:W-:Y:S01]  /*6260*/  @!P3 HADD2 R98, -R194.H0_H0, -RZ.H0_H0 ;  /* 0xa00000ffc262b230 */ /* 0x000fe20000000900 */
[----:B------:R-:W-:Y:S02]  /*6270*/  FMNMX.FTZ R5, R222, R5, !PT ;  /* 0x00000005de057209 */ /* 0x000fe40007810000 */
[----:B------:R-:W-:Y:S01]  /*6280*/  SHF.R.U32.HI R6, RZ, 0x8, R17 ;  /* 0x00000008ff067819 */ /* 0x000fe20000011611 */
[----:B------:R-:W-:Y:S01]  /*6290*/  @!P4 HADD2 R101, -R193.H0_H0, -RZ.H0_H0 ;  /* 0xa00000ffc165c230 */ /* 0x000fe20000000900 */
[----:B------:R-:W-:-:S02]  /*62a0*/  FMNMX.FTZ R5, R218, R5, !PT ;  /* 0x00000005da057209 */ /* 0x000fc40007810000 */
[----:B------:R-:W-:Y:S02]  /*62b0*/  ISETP.GE.U32.AND P5, PT, R235, R14, PT ;  /* 0x0000000eeb00720c */ /* 0x000fe40003fa6070 */
[----:B-1----:R-:W-:Y:S01]  /*62c0*/  FMNMX.FTZ R69, R69, R9, !PT ;  /* 0x0000000945457209 */ /* 0x002fe20007810000 */
[----:B------:R-:W1:Y:S01]  /*62d0*/  SHFL.BFLY PT, R68, R5, 0x2, 0x1f ;  /* 0x0c401f0005447f89 */ /* 0x000e6200000e0000 */
[----:B--2---:R-:W-:Y:S02]  /*62e0*/  LOP3.LUT R7, R6, 0xffff, RZ, 0xc0, !PT ;  /* 0x0000ffff06077812 */ /* 0x004fe400078ec0ff */
[----:B----4-:R-:W-:Y:S01]  /*62f0*/  F2FP.PACK_AB R6, R58, R21 ;  /* 0x000000153a06723e */ /* 0x010fe200000000ff */
[----:B------:R-:W2:Y:S01]  /*6300*/  SHFL.BFLY PT, R8, R69, 0x1, 0x1f ;  /* 0x0c201f0045087f89 */ /* 0x000ea200000e0000 */
[----:B------:R-:W-:Y:S02]  /*6310*/  PRMT R121, R194, 0x5410, R193 ;  /* 0x00005410c2797816 */ /* 0x000fe400000000c1 */
[----:B------:R-:W-:-:S02]  /*6320*/  PRMT R192, R6, 0x7610, R192 ;  /* 0x0000761006c07816 */ /* 0x000fc400000000c0 */
[----:B------:R-:W-:Y:S02]  /*6330*/  @!P4 PRMT R193, R101, 0x5410, RZ ;  /* 0x0000541065c1c816 */ /* 0x000fe400000000ff */
[----:B------:R-:W-:Y:S01]  /*6340*/  ISETP.GE.U32.AND P4, PT, R235, R7, PT ;  /* 0x00000007eb00720c */ /* 0x000fe20003f86070 */
[----:B------:R-:W-:Y:S01]  /*6350*/  @!P5 HADD2 R102, -R192.H0_H0, -RZ.H0_H0 ;  /* 0xa00000ffc066d230 */ /* 0x000fe20000000900 */
[----:B------:R-:W-:Y:S01]  /*6360*/  PRMT R191, R6, 0x7632, R191 ;  /* 0x0000763206bf7816 */ /* 0x000fe200000000bf */
[----:B------:R-:W-:Y:S01]  /*6370*/  FFMA.FTZ R7, R99, c[0x0][0x23c], -R2 ;  /* 0x00008f0063077a23 */ /* 0x000fe20000010802 */
[----:B------:R-:W-:Y:S02]  /*6380*/  LOP3.LUT R6, R38, 0xff, RZ, 0xc0, !PT ;  /* 0x000000ff26067812 */ /* 0x000fe400078ec0ff */
[----:B------:R-:W-:Y:S01]  /*6390*/  PRMT R120, R192, 0x5410, R191 ;  /* 0x00005410c0787816 */ /* 0x000fe200000000bf */
[----:B------:R-:W-:Y:S01]  /*63a0*/  MUFU.EX2 R57, R7 ;  /* 0x0000000700397308 */ /* 0x000fe20000000800 */
[----:B------:R-:W-:-:S02]  /*63b0*/  @!P5 PRMT R192, R102, 0x5410, RZ ;  /* 0x0000541066c0d816 */ /* 0x000fc400000000ff */
[----:B------:R-:W-:Y:S01]  /*63c0*/  ISETP.GE.U32.AND P5, PT, R235, R6, PT ;  /* 0x00000006eb00720c */ /* 0x000fe20003fa6070 */
[----:B------:R-:W-:Y:S01]  /*63d0*/  FFMA.FTZ R6, R106, c[0x0][0x23c], -R2 ;  /* 0x00008f006a067a23 */ /* 0x000fe20000010802 */
[----:B------:R-:W-:Y:S01]  /*63e0*/  LOP3.LUT R2, R15, 0xffff, RZ, 0xc0, !PT ;  /* 0x0000ffff0f027812 */ /* 0x000fe200078ec0ff */
[----:B------:R-:W-:Y:S01]  /*63f0*/  @!P4 HADD2 R99, -R191.H0_H0, -RZ.H0_H0 ;  /* 0xa00000ffbf63c230 */ /* 0x000fe20000000900 */
[----:B-1----:R-:W-:Y:S01]  /*6400*/  FMNMX.FTZ R68, R5, R68, !PT ;  /* 0x0000004405447209 */ /* 0x002fe20007810000 */
[----:B------:R1:W3:Y:S01]  /*6410*/  MUFU.EX2 R47, R6 ;  /* 0x00000006002f7308 */ /* 0x0002e20000000800 */
[----:B------:R-:W-:Y:S02]  /*6420*/  SHF.R.U32.HI R5, RZ, 0x8, R2 ;  /* 0x00000008ff057819 */ /* 0x000fe40000011602 */
[----:B------:R-:W-:Y:S01]  /*6430*/  LOP3.LUT R2, R15, 0xff, RZ, 0xc0, !PT ;  /* 0x000000ff0f027812 */ /* 0x000fe200078ec0ff */
[----:B------:R-:W4:Y:S01]  /*6440*/  SHFL.BFLY PT, R9, R68, 0x1, 0x1f ;  /* 0x0c201f0044097f89 */ /* 0x000f2200000e0000 */
[----:B--2---:R-:W-:-:S02]  /*6450*/  FMNMX.FTZ R69, R69, R8, !PT ;  /* 0x0000000845457209 */ /* 0x004fc40007810000 */
[----:B------:R-:W-:Y:S02]  /*6460*/  PRMT R20, R2, 0x5410, R5 ;  /* 0x0000541002147816 */ /* 0x000fe40000000005 */
[----:B------:R-:W-:Y:S01]  /*6470*/  @!P4 PRMT R191, R99, 0x5410, RZ ;  /* 0x0000541063bfc816 */ /* 0x000fe200000000ff */
[C---:B------:R-:W-:Y:S01]  /*6480*/  FMUL.FTZ R5, R69.reuse, c[0x0][0x23c] ;  /* 0x00008f0045057a20 */ /* 0x040fe20000410000 */
[----:B------:R-:W-:Y:S02]  /*6490*/  FSETP.NEU.FTZ.AND P4, PT, R69, -INF , PT ;  /* 0xff8000004500780b */ /* 0x000fe40003f9d000 */
[----:B------:R-:W-:Y:S02]  /*64a0*/  SHF.R.U32.HI R2, RZ, 0x10, R15 ;  /* 0x00000010ff027819 */ /* 0x000fe4000001160f */
[----:B------:R-:W-:Y:S02]  /*64b0*/  FSEL R5, R5, RZ, P4 ;  /* 0x000000ff05057208 */ /* 0x000fe40002000000 */
[----:B-1----:R-:W-:-:S02]  /*64c0*/  LOP3.LUT R6, R19, 0xff, RZ, 0xc0, !PT ;  /* 0x000000ff13067812 */ /* 0x002fc400078ec0ff */
[----:B------:R-:W-:Y:S02]  /*64d0*/  SHF.R.U32.HI R8, RZ, 0x18, R15 ;  /* 0x00000018ff087819 */ /* 0x000fe4000001160f */
[----:B------:R-:W-:Y:S02]  /*64e0*/  LOP3.LUT R2, R2, 0xff, RZ, 0xc0, !PT ;  /* 0x000000ff02027812 */ /* 0x000fe400078ec0ff */
[----:B------:R-:W-:Y:S01]  /*64f0*/  ISETP.GE.U32.AND P4, PT, R235, R6, PT ;  /* 0x00000006eb00720c */ /* 0x000fe20003f86070 */
[----:B------:R-:W-:Y:S01]  /*6500*/  FFMA.FTZ R6, R105, c[0x0][0x23c], -R5 ;  /* 0x00008f0069067a23 */ /* 0x000fe20000010805 */
[----:B------:R-:W-:Y:S02]  /*6510*/  @!P3 PRMT R194, R98, 0x5410, RZ ;  /* 0x0000541062c2b816 */ /* 0x000fe400000000ff */
[----:B------:R-:W-:Y:S01]  /*6520*/  ISETP.GE.U32.AND P3, PT, R235, R13, PT ;  /* 0x0000000deb00720c */ /* 0x000fe20003f66070 */
[----:B------:R1:W-:Y:S01]  /*6530*/  MUFU.EX2 R230, R6 ;  /* 0x0000000600e67308 */ /* 0x0003e20000000800 */
[----:B------:R-:W-:-:S02]  /*6540*/  PRMT R17, R2, 0x5410, R8 ;  /* 0x0000541002117816 */ /* 0x000fc40000000008 */
[----:B---3--:R-:W-:Y:S02]  /*6550*/  F2FP.PACK_AB R2, R57, R47 ;  /* 0x0000002f3902723e */ /* 0x008fe400000000ff */
[----:B------:R-:W-:Y:S02]  /*6560*/  ISETP.GE.U32.AND P0, PT, R235, R23, PT ;  /* 0x00000017eb00720c */ /* 0x000fe40003f06070 */
[C---:B------:R-:W-:Y:S02]  /*6570*/  PRMT R190, R2.reuse, 0x7610, R190 ;  /* 0x0000761002be7816 */ /* 0x040fe400000000be */
[----:B------:R-:W-:Y:S02]  /*6580*/  PRMT R189, R2, 0x7632, R189 ;  /* 0x0000763202bd7816 */ /* 0x000fe400000000bd */
[----:B------:R-:W-:Y:S01]  /*6590*/  LOP3.LUT R2, R35, 0xff, RZ, 0xc0, !PT ;  /* 0x000000ff23027812 */ /* 0x000fe200078ec0ff */
[----:B------:R-:W-:Y:S01]  /*65a0*/  @!P4 HADD2 R104, -R190.H0_H0, -RZ.H0_H0 ;  /* 0xa00000ffbe68c230 */ /* 0x000fe20000000900 */
[----:B------:R-:W-:Y:S01]  /*65b0*/  SHF.R.U32.HI R7, RZ, 0x8, R24 ;  /* 0x00000008ff077819 */ /* 0x000fe20000011618 */
[----:B------:R-:W-:Y:S01]  /*65c0*/  @!P3 HADD2 R103, -R189.H0_H0, -RZ.H0_H0 ;  /* 0xa00000ffbd67b230 */ /* 0x000fe20000000900 */
[----:B------:R-:W-:Y:S01]  /*65d0*/  PRMT R23, R2, 0x5410, R34 ;  /* 0x0000541002177816 */ /* 0x000fe20000000022 */
[----:B-1----:R-:W-:Y:S01]  /*65e0*/  FFMA.FTZ R6, R115, c[0x0][0x23c], -R5 ;  /* 0x00008f0073067a23 */ /* 0x002fe20000010805 */
[----:B----4-:R-:W-:-:S02]  /*65f0*/  FMNMX.FTZ R68, R68, R9, !PT ;  /* 0x0000000944447209 */ /* 0x010fc40007810000 */
[----:B------:R-:W-:Y:S01]  /*6600*/  LOP3.LUT R2, R16, 0xffff, RZ, 0xc0, !PT ;  /* 0x0000ffff10027812 */ /* 0x000fe200078ec0ff */
[----:B------:R1:W2:Y:S01]  /*6610*/  MUFU.EX2 R229, R6 ;  /* 0x0000000600e57308 */ /* 0x0002a20000000800 */
[----:B------:R-:W-:Y:S01]  /*6620*/  PRMT R24, R32, 0x5410, R7 ;  /* 0x0000541020187816 */ /* 0x000fe20000000007 */
[----:B------:R-:W-:Y:S01]  /*6630*/  FMUL.FTZ R7, R68, c[0x0][0x23c] ;  /* 0x00008f0044077a20 */ /* 0x000fe20000410000 */
[----:B------:R-:W-:Y:S02]  /*6640*/  PRMT R95, R190, 0x5410, R189 ;  /* 0x00005410be5f7816 */ /* 0x000fe400000000bd */
[----:B------:R-:W-:Y:S02]  /*6650*/  @!P4 PRMT R190, R104, 0x5410, RZ ;  /* 0x0000541068bec816 */ /* 0x000fe400000000ff */
[----:B------:R-:W-:Y:S02]  /*6660*/  SHF.R.U32.HI R2, RZ, 0x8, R2 ;  /* 0x00000008ff027819 */ /* 0x000fe40000011602 */
[----:B------:R-:W-:-:S02]  /*6670*/  FSETP.NEU.FTZ.AND P4, PT, R68, -INF , PT ;  /* 0xff8000004400780b */ /* 0x000fc40003f9d000 */
[----:B------:R-:W-:Y:S02]  /*6680*/  @!P3 PRMT R189, R103, 0x5410, RZ ;  /* 0x0000541067bdb816 */ /* 0x000fe400000000ff */
[----:B------:R-:W-:Y:S02]  /*6690*/  SHF.R.U32.HI R8, RZ, 0x8, R29 ;  /* 0x00000008ff087819 */ /* 0x000fe4000001161d */
[----:B------:R-:W-:Y:S02]  /*66a0*/  LOP3.LUT R9, R41, 0xff, RZ, 0xc0, !PT ;  /* 0x000000ff29097812 */ /* 0x000fe400078ec0ff */
[----:B-1----:R-:W-:Y:S02]  /*66b0*/  LOP3.LUT R6, R16, 0xff, RZ, 0xc0, !PT ;  /* 0x000000ff10067812 */ /* 0x002fe400078ec0ff */
[----:B------:R-:W-:Y:S02]  /*66c0*/  PRMT R22, R33, 0x5410, R8 ;  /* 0x0000541021167816 */ /* 0x000fe40000000008 */
[----:B------:R-:W-:-:S02]  /*66d0*/  ISETP.GE.U32.AND P3, PT, R235, R6, PT ;  /* 0x00000006eb00720c */ /* 0x000fc40003f66070 */
[----:B------:R-:W-:Y:S02]  /*66e0*/  LOP3.LUT R6, R2, 0xffff, RZ, 0xc0, !PT ;  /* 0x0000ffff02067812 */ /* 0x000fe400078ec0ff */
[----:B------:R-:W-:Y:S02]  /*66f0*/  FSEL R2, R7, RZ, P4 ;  /* 0x000000ff07027208 */ /* 0x000fe40002000000 */
[----:B--2---:R-:W-:Y:S02]  /*6700*/  F2FP.PACK_AB R7, R229, R230 ;  /* 0x000000e6e507723e */ /* 0x004fe400000000ff */
[----:B------:R-:W-:Y:S01]  /*6710*/  ISETP.GE.U32.AND P4, PT, R235, R6, PT ;  /* 0x00000006eb00720c */ /* 0x000fe20003f86070 */
[----:B------:R-:W-:Y:S01]  /*6720*/  FFMA.FTZ R6, R107, c[0x0][0x23c], -R2 ;  /* 0x00008f006b067a23 */ /* 0x000fe20000010802 */
[C---:B------:R-:W-:Y:S02]  /*6730*/  PRMT R171, R7.reuse, 0x7610, R171 ;  /* 0x0000761007ab7816 */ /* 0x040fe400000000ab */
[----:B------:R-:W-:Y:S01]  /*6740*/  PRMT R170, R7, 0x7632, R170 ;  /* 0x0000763207aa7816 */ /* 0x000fe200000000aa */
[----:B------:R1:W-:Y:S01]  /*6750*/  MUFU.EX2 R103, R6 ;  /* 0x0000000600677308 */ /* 0x0003e20000000800 */
[----:B------:R-:W-:Y:S01]  /*6760*/  FFMA.FTZ R7, R117, c[0x0][0x23c], -R2 ;  /* 0x00008f0075077a23 */ /* 0x000fe20000010802 */
[----:B------:R-:W-:Y:S01]  /*6770*/  @!P3 HADD2 R105, -R171.H0_H0, -RZ.H0_H0 ;  /* 0xa00000ffab69b230 */ /* 0x000fe20000000900 */
[----:B------:R-:W-:-:S02]  /*6780*/  PRMT R32, R171, 0x5410, R170 ;  /* 0x00005410ab207816 */ /* 0x000fc400000000aa */
[----:B------:R-:W-:Y:S02]  /*6790*/  LOP3.LUT R8, R12, 0xff, RZ, 0xc0, !PT ;  /* 0x000000ff0c087812 */ /* 0x000fe400078ec0ff */
[----:B------:R-:W-:Y:S01]  /*67a0*/  @!P3 PRMT R171, R105, 0x5410, RZ ;  /* 0x0000541069abb816 */ /* 0x000fe200000000ff */
[----:B------:R2:W3:Y:S01]  /*67b0*/  MUFU.EX2 R101, R7 ;  /* 0x0000000700657308 */ /* 0x0004e20000000800 */
[----:B------:R-:W-:Y:S01]  /*67c0*/  @!P4 HADD2 R106, -R170.H0_H0, -RZ.H0_H0 ;  /* 0xa00000ffaa6ac230 */ /* 0x000fe20000000900 */
[----:B------:R-:W-:Y:S02]  /*67d0*/  LOP3.LUT R11, R18, 0xff, RZ, 0xc0, !PT ;  /* 0x000000ff120b7812 */ /* 0x000fe400078ec0ff */
[----:B------:R-:W-:Y:S02]  /*67e0*/  SHF.R.U32.HI R10, RZ, 0x18, R18 ;  /* 0x00000018ff0a7819 */ /* 0x000fe40000011612 */
[----:B------:R-:W-:Y:S01]  /*67f0*/  @!P4 PRMT R170, R106, 0x5410, RZ ;  /* 0x000054106aaac816 */ /* 0x000fe200000000ff */
[----:B------:R-:W-:Y:S01]  /*6800*/  IMAD.MOV.U32 R106, RZ, RZ, R21 ;  /* 0x000000ffff6a7224 */ /* 0x000fe200078e0015 */
[----:B-1----:R-:W-:-:S04]  /*6810*/  SHF.R.U32.HI R6, RZ, 0x8, R39 ;  /* 0x00000008ff067819 */ /* 0x002fc80000011627 */
[----:B------:R-:W-:Y:S02]  /*6820*/  PRMT R19, R40, 0x5410, R6 ;  /* 0x0000541028137816 */ /* 0x000fe40000000006 */
[--C-:B------:R-:W-:Y:S02]  /*6830*/  SHF.R.U32.HI R6, RZ, 0x18, R16.reuse ;  /* 0x00000018ff067819 */ /* 0x100fe40000011610 */
[----:B--2---:R-:W-:Y:S02]  /*6840*/  LOP3.LUT R7, R30, 0xff, RZ, 0xc0, !PT ;  /* 0x000000ff1e077812 */ /* 0x004fe400078ec0ff */
[----:B------:R-:W-:Y:S02]  /*6850*/  ISETP.GE.U32.AND P3, PT, R235, R6, PT ;  /* 0x00000006eb00720c */ /* 0x000fe40003f66070 */
[----:B------:R-:W-:Y:S02]  /*6860*/  SHF.R.U32.HI R6, RZ, 0x10, R16 ;  /* 0x00000010ff067819 */ /* 0x000fe40000011610 */
[----:B------:R-:W-:-:S02]  /*6870*/  PRMT R21, R7, 0x5410, R31 ;  /* 0x0000541007157816 */ /* 0x000fc4000000001f */
[----:B------:R-:W-:Y:S02]  /*6880*/  LOP3.LUT R6, R6, 0xff, RZ, 0xc0, !PT ;  /* 0x000000ff06067812 */ /* 0x000fe400078ec0ff */
[----:B------:R-:W-:Y:S01]  /*6890*/  SHF.R.U32.HI R7, RZ, 0x8, R72 ;  /* 0x00000008ff077819 */ /* 0x000fe20000011648 */
[----:B------:R-:W-:Y:S01]  /*68a0*/  IMAD.MOV.U32 R72, RZ, RZ, R47 ;  /* 0x000000ffff487224 */ /* 0x000fe200078e002f */
[----:B------:R-:W-:Y:S02]  /*68b0*/  ISETP.GE.U32.AND P4, PT, R235, R6, PT ;  /* 0x00000006eb00720c */ /* 0x000fe40003f86070 */
[----:B---3--:R-:W-:Y:S02]  /*68c0*/  F2FP.PACK_AB R6, R101, R103 ;  /* 0x000000676506723e */ /* 0x008fe400000000ff */
[----:B------:R-:W-:Y:S02]  /*68d0*/  LOP3.LUT R7, R7, 0xffff, RZ, 0xc0, !PT ;  /* 0x0000ffff07077812 */ /* 0x000fe400078ec0ff */
[----:B------:R-:W-:-:S02]  /*68e0*/  PRMT R169, R6, 0x7610, R169 ;  /* 0x0000761006a97816 */ /* 0x000fc400000000a9 */
[----:B------:R-:W-:Y:S02]  /*68f0*/  PRMT R168, R6, 0x7632, R168 ;  /* 0x0000763206a87816 */ /* 0x000fe400000000a8 */
[----:B------:R-:W-:Y:S02]  /*6900*/  LOP3.LUT R6, R12, 0xffff, RZ, 0xc0, !PT ;  /* 0x0000ffff0c067812 */ /* 0x000fe400078ec0ff */
[----:B------:R-:W-:Y:S01]  /*6910*/  PRMT R33, R169, 0x5410, R168 ;  /* 0x00005410a9217816 */ /* 0x000fe200000000a8 */
[----:B------:R-:W-:Y:S01]  /*6920*/  @!P4 HADD2 R107, -R169.H0_H0, -RZ.H0_H0 ;  /* 0xa00000ffa96bc230 */ /* 0x000fe20000000900 */
[----:B------:R-:W-:Y:S01]  /*6930*/  SHF.R.U32.HI R6, RZ, 0x8, R6 ;  /* 0x00000008ff067819 */ /* 0x000fe20000011606 */
[----:B------:R-:W-:Y:S01]  /*6940*/  @!P3 HADD2 R114, -R168.H0_H0, -RZ.H0_H0 ;  /* 0xa00000ffa872b230 */ /* 0x000fe20000000900 */
[----:B------:R-:W-:Y:S02]  /*6950*/  PRMT R16, R9, 0x5410, R42 ;  /* 0x0000541009107816 */ /* 0x000fe4000000002a */
[----:B------:R-:W-:Y:S01]  /*6960*/  @!P4 PRMT R169, R107, 0x5410, RZ ;  /* 0x000054106ba9c816 */ /* 0x000fe200000000ff */
[----:B------:R-:W-:Y:S01]  /*6970*/  IMAD.MOV.U32 R107, RZ, RZ, R45 ;  /* 0x000000ffff6b7224 */ /* 0x000fe200078e002d */
[----:B------:R-:W-:Y:S01]  /*6980*/  ISETP.GE.U32.AND P4, PT, R235, R7, PT ;  /* 0x00000007eb00720c */ /* 0x000fe20003f86070 */
[----:B------:R-:W-:Y:S01]  /*6990*/  HSET2.LE.AND R0, R16, R94, PT ;  /* 0x0000005e10007233 */ /* 0x000fe20003803000 */
[----:B------:R-:W-:-:S02]  /*69a0*/  PRMT R13, R8, 0x5410, R6 ;  /* 0x00005410080d7816 */ /* 0x000fc40000000006 */
[----:B------:R-:W-:Y:S02]  /*69b0*/  SHF.R.U32.HI R7, RZ, 0x10, R12 ;  /* 0x00000010ff077819 */ /* 0x000fe4000001160c */
[----:B------:R-:W-:Y:S02]  /*69c0*/  LOP3.LUT R6, R18, 0xffff, RZ, 0xc0, !PT ;  /* 0x0000ffff12067812 */ /* 0x000fe400078ec0ff */
[----:B------:R-:W-:Y:S01]  /*69d0*/  SHF.R.U32.HI R8, RZ, 0x10, R18 ;  /* 0x00000010ff087819 */ /* 0x000fe20000011612 */
[----:B------:R-:W-:Y:S01]  /*69e0*/  IMAD.MOV.U32 R18, RZ, RZ, R44 ;  /* 0x000000ffff127224 */ /* 0x000fe200078e002c */
[----:B------:R-:W-:Y:S02]  /*69f0*/  LOP3.LUT R9, R7, 0xff, RZ, 0xc0, !PT ;  /* 0x000000ff07097812 */ /* 0x000fe400078ec0ff */
[----:B------:R-:W-:Y:S02]  /*6a00*/  SHF.R.U32.HI R7, RZ, 0x8, R6 ;  /* 0x00000008ff077819 */ /* 0x000fe40000011606 */
[----:B------:R-:W-:Y:S01]  /*6a10*/  LOP3.LUT R6, R8, 0xff, RZ, 0xc0, !PT ;  /* 0x000000ff08067812 */ /* 0x000fe200078ec0ff */
[----:B------:R-:W-:Y:S01]  /*6a20*/  FFMA.FTZ R8, R126, c[0x0][0x23c], -R5 ;  /* 0x00008f007e087a23 */ /* 0x000fe20000010805 */
[----:B------:R-:W-:Y:S01]  /*6a30*/  PRMT R11, R11, 0x5410, R7 ;  /* 0x000054100b0b7816 */ /* 0x000fe20000000007 */
[----:B------:R-:W-:Y:S01]  /*6a40*/  FFMA.FTZ R7, R127, c[0x0][0x23c], -R5 ;  /* 0x00008f007f077a23 */ /* 0x000fe20000010805 */
[----:B------:R-:W-:Y:S01]  /*6a50*/  PRMT R10, R6, 0x5410, R10 ;  /* 0x00005410060a7816 */ /* 0x000fe2000000000a */
[----:B------:R1:W-:Y:S01]  /*6a60*/  MUFU.EX2 R99, R8 ;  /* 0x0000000800637308 */ /* 0x0003e20000000800 */
[----:B------:R-:W-:-:S02]  /*6a70*/  LOP3.LUT R6, R26, 0xffff, RZ, 0xc0, !PT ;  /* 0x0000ffff1a067812 */ /* 0x000fc400078ec0ff */
[----:B------:R-:W-:Y:S02]  /*6a80*/  SHF.R.U32.HI R12, RZ, 0x18, R12 ;  /* 0x00000018ff0c7819 */ /* 0x000fe4000001160c */
[----:B------:R-:W-:Y:S01]  /*6a90*/  @!P3 PRMT R168, R114, 0x5410, RZ ;  /* 0x0000541072a8b816 */ /* 0x000fe200000000ff */
[----:B------:R-:W-:Y:S01]  /*6aa0*/  IMAD.MOV.U32 R114, RZ, RZ, R55 ;  /* 0x000000ffff727224 */ /* 0x000fe200078e0037 */
[----:B------:R-:W-:Y:S01]  /*6ab0*/  PRMT R12, R9, 0x5410, R12 ;  /* 0x00005410090c7816 */ /* 0x000fe2000000000c */
[----:B------:R2:W3:Y:S01]  /*6ac0*/  MUFU.EX2 R39, R7 ;  /* 0x0000000700277308 */ /* 0x0004e20000000800 */
[----:B------:R-:W-:Y:S01]  /*6ad0*/  FFMA.FTZ R9, R118, c[0x0][0x23c], -R5 ;  /* 0x00008f0076097a23 */ /* 0x000fe20000010805 */
[----:B-1----:R-:W-:-:S06]  /*6ae0*/  SHF.R.U32.HI R8, RZ, 0x18, R26 ;  /* 0x00000018ff087819 */ /* 0x002fcc000001161a */
[----:B------:R1:W-:Y:S01]  /*6af0*/  MUFU.EX2 R104, R9 ;  /* 0x0000000900687308 */ /* 0x0003e20000000800 */
[----:B--2---:R-:W-:Y:S02]  /*6b00*/  SHF.R.U32.HI R7, RZ, 0x8, R6 ;  /* 0x00000008ff077819 */ /* 0x004fe40000011606 */
[----:B------:R-:W-:-:S04]  /*6b10*/  LOP3.LUT R6, R26, 0xff, RZ, 0xc0, !PT ;  /* 0x000000ff1a067812 */ /* 0x000fc800078ec0ff */
[----:B------:R-:W-:Y:S01]  /*6b20*/  PRMT R15, R6, 0x5410, R7 ;  /* 0x00005410060f7816 */ /* 0x000fe20000000007 */
[--C-:B------:R-:W-:Y:S01]  /*6b30*/  FFMA.FTZ R7, R125, c[0x0][0x23c], -R5.reuse ;  /* 0x00008f007d077a23 */ /* 0x100fe20000010805 */
[----:B------:R-:W-:Y:S01]  /*6b40*/  SHF.R.U32.HI R6, RZ, 0x10, R26 ;  /* 0x00000010ff067819 */ /* 0x000fe2000001161a */
[----:B-1----:R-:W-:Y:S02]  /*6b50*/  FFMA.FTZ R9, R116, c[0x0][0x23c], -R5 ;  /* 0x00008f0074097a23 */ /* 0x002fe40000010805 */
[----:B------:R1:W-:Y:S01]  /*6b60*/  MUFU.EX2 R98, R7 ;  /* 0x0000000700627308 */ /* 0x0003e20000000800 */
[----:B------:R-:W-:-:S04]  /*6b70*/  LOP3.LUT R6, R6, 0xff, RZ, 0xc0, !PT ;  /* 0x000000ff06067812 */ /* 0x000fc800078ec0ff */
[----:B------:R-:W-:Y:S01]  /*6b80*/  PRMT R14, R6, 0x5410, R8 ;  /* 0x00005410060e7816 */ /* 0x000fe20000000008 */
[----:B------:R-:W-:Y:S01]  /*6b90*/  FFMA.FTZ R6, R130, c[0x0][0x23c], -R2 ;  /* 0x00008f0082067a23 */ /* 0x000fe20000010802 */
[----:B------:R-:W-:Y:S01]  /*6ba0*/  HSET2.LE.AND R8, R17, R94, PT ;  /* 0x0000005e11087233 */ /* 0x000fe20003803000 */
[----:B------:R2:W-:Y:S04]  /*6bb0*/  MUFU.EX2 R105, R9 ;  /* 0x0000000900697308 */ /* 0x0005e80000000800 */
[----:B------:R-:W-:Y:S02]  /*6bc0*/  LOP3.LUT R45, R8, R91, RZ, 0xc0, !PT ;  /* 0x0000005b082d7212 */ /* 0x000fe400078ec0ff */
[----:B---3--:R-:W-:Y:S01]  /*6bd0*/  F2FP.PACK_AB R8, R99, R39 ;  /* 0x000000276308723e */ /* 0x008fe200000000ff */
[----:B-1----:R-:W-:Y:S01]  /*6be0*/  FFMA.FTZ R7, R119, c[0x0][0x23c], -R5 ;  /* 0x00008f0077077a23 */ /* 0x002fe20000010805 */
[----:B------:R1:W-:Y:S02]  /*6bf0*/  MUFU.EX2 R38, R6 ;  /* 0x0000000600267308 */ /* 0x0003e40000000800 */
[----:B------:R-:W-:-:S02]  /*6c00*/  PRMT R167, R8, 0x7610, R167 ;  /* 0x0000761008a77816 */ /* 0x000fc400000000a7 */
[----:B------:R-:W-:Y:S01]  /*6c10*/  PRMT R166, R8, 0x7632, R166 ;  /* 0x0000763208a67816 */ /* 0x000fe200000000a6 */
[--C-:B------:R-:W-:Y:S02]  /*6c20*/  HSET2.LE.AND R8, R24, R94.reuse, PT ;  /* 0x0000005e18087233 */ /* 0x100fe40003803000 */
[----:B------:R-:W-:Y:S01]  /*6c30*/  @!P2 HADD2 R116, -R167.H0_H0, -RZ.H0_H0 ;  /* 0xa00000ffa774a230 */ /* 0x000fe20000000900 */
[--C-:B--2---:R-:W-:Y:S01]  /*6c40*/  FFMA.FTZ R9, R124, c[0x0][0x23c], -R2.reuse ;  /* 0x00008f007c097a23 */ /* 0x104fe20000010802 */
[----:B------:R2:W-:Y:S01]  /*6c50*/  MUFU.EX2 R102, R7 ;  /* 0x0000000700667308 */ /* 0x0005e20000000800 */
[----:B------:R-:W-:Y:S01]  /*6c60*/  LOP3.LUT R42, R8, R59, RZ, 0xc0, !PT ;  /* 0x0000003b082a7212 */ /* 0x000fe200078ec0ff */
[----:B------:R-:W-:Y:S01]  /*6c70*/  FFMA.FTZ R8, R122, c[0x0][0x23c], -R2 ;  /* 0x00008f007a087a23 */ /* 0x000fe20000010802 */
[----:B------:R-:W-:Y:S02]  /*6c80*/  @!P4 HADD2 R119, -R166.H0_H0, -RZ.H0_H0 ;  /* 0xa00000ffa677c230 */ /* 0x000fe40000000900 */
[----:B-1----:R-:W-:-:S03]  /*6c90*/  HSET2.LE.AND R6, R20, R94, PT ;  /* 0x0000005e14067233 */ /* 0x002fc60003803000 */
[----:B------:R1:W-:Y:S02]  /*6ca0*/  MUFU.EX2 R100, R9 ;  /* 0x0000000900647308 */ /* 0x0003e40000000800 */
[----:B------:R-:W-:Y:S01]  /*6cb0*/  LOP3.LUT R44, R6, R93, RZ, 0xc0, !PT ;  /* 0x0000005d062c7212 */ /* 0x000fe200078ec0ff */
[----:B------:R-:W-:Y:S01]  /*6cc0*/  HSET2.LE.AND R6, R28, R94, PT ;  /* 0x0000005e1c067233 */ /* 0x000fe20003803000 */
[----:B--2---:R-:W-:-:S04]  /*6cd0*/  FFMA.FTZ R7, R129, c[0x0][0x23c], -R2 ;  /* 0x00008f0081077a23 */ /* 0x004fc80000010802 */
[----:B------:R-:W-:Y:S01]  /*6ce0*/  MUFU.EX2 R247, R8 ;  /* 0x0000000800f77308 */ /* 0x000fe20000000800 */
[----:B------:R-:W-:Y:S01]  /*6cf0*/  LOP3.LUT R47, R6, R63, RZ, 0xc0, !PT ;  /* 0x0000003f062f7212 */ /* 0x000fe200078ec0ff */
[----:B------:R-:W-:-:S06]  /*6d00*/  HSET2.LE.AND R6, R12, R94, PT ;  /* 0x0000005e0c067233 */ /* 0x000fcc0003803000 */
[----:B------:R2:W3:Y:S01]  /*6d10*/  MUFU.EX2 R26, R7 ;  /* 0x00000007001a7308 */ /* 0x0004e20000000800 */
[----:B------:R-:W-:Y:S01]  /*6d20*/  LOP3.LUT R41, R6, R61, RZ, 0xc0, !PT ;  /* 0x0000003d06297212 */ /* 0x000fe200078ec0ff */
[----:B-1----:R-:W-:-:S06]  /*6d30*/  FFMA.FTZ R9, R133, c[0x0][0x23c], -R2 ;  /* 0x00008f0085097a23 */ /* 0x002fcc0000010802 */
[----:B------:R1:W-:Y:S01]  /*6d40*/  MUFU.EX2 R24, R9 ;  /* 0x0000000900187308 */ /* 0x0003e20000000800 */
[----:B--2---:R-:W-:Y:S01]  /*6d50*/  HSET2.LE.AND R7, R27, R94, PT ;  /* 0x0000005e1b077233 */ /* 0x004fe20003803000 */
[----:B---3--:R-:W-:Y:S01]  /*6d60*/  F2FP.PACK_AB R6, R26, R38 ;  /* 0x000000261a06723e */ /* 0x008fe200000000ff */
[----:B------:R-:W-:-:S03]  /*6d70*/  IMAD.MOV.U32 R27, RZ, RZ, R242 ;  /* 0x000000ffff1b7224 */ /* 0x000fc600078e00f2 */
[----:B------:R-:W-:Y:S01]  /*6d80*/  LOP3.LUT R46, R7, R46, RZ, 0xc0, !PT ;  /* 0x0000002e072e7212 */ /* 0x000fe200078ec0ff */
[--C-:B------:R-:W-:Y:S01]  /*6d90*/  HSET2.LE.AND R7, R13, R94.reuse, PT ;  /* 0x0000005e0d077233 */ /* 0x100fe20003803000 */
[C---:B------:R-:W-:Y:S02]  /*6da0*/  PRMT R165, R6.reuse, 0x7610, R165 ;  /* 0x0000761006a57816 */ /* 0x040fe400000000a5 */
[----:B------:R-:W-:Y:S01]  /*6db0*/  PRMT R164, R6, 0x7632, R164 ;  /* 0x0000763206a47816 */ /* 0x000fe200000000a4 */
[--C-:B------:R-:W-:Y:S01]  /*6dc0*/  HSET2.LE.AND R6, R19, R94.reuse, PT ;  /* 0x0000005e13067233 */ /* 0x100fe20003803000 */
[----:B------:R-:W-:Y:S01]  /*6dd0*/  LOP3.LUT R40, R7, R62, RZ, 0xc0, !PT ;  /* 0x0000003e07287212 */ /* 0x000fe200078ec0ff */
[----:B------:R-:W-:Y:S01]  /*6de0*/  HSET2.LE.AND R7, R23, R94, PT ;  /* 0x0000005e17077233 */ /* 0x000fe20003803000 */
[----:B------:R-:W-:Y:S01]  /*6df0*/  PRMT R8, R165, 0x5410, R164 ;  /* 0x00005410a5087816 */ /* 0x000fe200000000a4 */
[----:B------:R-:W-:Y:S02]  /*6e00*/  @!P5 HADD2 R129, -R165.H0_H0, -RZ.H0_H0 ;  /* 0xa00000ffa581d230 */ /* 0x000fe40000000900 */
[----:B------:R-:W-:Y:S01]  /*6e10*/  @!P0 HADD2 R118, -R164.H0_H0, -RZ.H0_H0 ;  /* 0xa00000ffa4768230 */ /* 0x000fe20000000900 */
[----:B------:R-:W-:-:S02]  /*6e20*/  LOP3.LUT R43, R7, R43, RZ, 0xc0, !PT ;  /* 0x0000002b072b7212 */ /* 0x000fc400078ec0ff */
[----:B------:R-:W-:Y:S02]  /*6e30*/  PRMT R7, R167, 0x5410, R166 ;  /* 0x00005410a7077816 */ /* 0x000fe400000000a6 */
[----:B------:R-:W-:Y:S01]  /*6e40*/  LOP3.LUT R35, R0, R8, RZ, 0xc0, !PT ;  /* 0x0000000800237212 */ /* 0x000fe200078ec0ff */
[--C-:B------:R-:W-:Y:S01]  /*6e50*/  HSET2.LE.AND R0, R21, R94.reuse, PT ;  /* 0x0000005e15007233 */ /* 0x100fe20003803000 */
[----:B------:R-:W-:Y:S01]  /*6e60*/  LOP3.LUT R34, R6, R7, RZ, 0xc0, !PT ;  /* 0x0000000706227212 */ /* 0x000fe200078ec0ff */
[--C-:B------:R-:W-:Y:S01]  /*6e70*/  HSET2.LE.AND R7, R11, R94.reuse, PT ;  /* 0x0000005e0b077233 */ /* 0x100fe20003803000 */
[----:B------:R-:W-:Y:S01]  /*6e80*/  F2FP.PACK_AB R8, R105, R104 ;  /* 0x000000686908723e */ /* 0x000fe200000000ff */
[----:B------:R-:W-:Y:S01]  /*6e90*/  HSET2.LE.AND R6, R10, R94, PT ;  /* 0x0000005e0a067233 */ /* 0x000fe20003803000 */
[----:B------:R-:W-:Y:S01]  /*6ea0*/  @!P2 PRMT R167, R116, 0x5410, RZ ;  /* 0x0000541074a7a816 */ /* 0x000fe200000000ff */
[----:B------:R-:W-:Y:S01]  /*6eb0*/  IMAD.MOV.U32 R116, RZ, RZ, R56 ;  /* 0x000000ffff747224 */ /* 0x000fe200078e0038 */
[----:B------:R-:W-:Y:S01]  /*6ec0*/  LOP3.LUT R32, R7, R32, RZ, 0xc0, !PT ;  /* 0x0000002007207212 */ /* 0x000fe200078ec0ff */
[----:B------:R-:W-:Y:S01]  /*6ed0*/  FFMA.FTZ R7, R131, c[0x0][0x23c], -R2 ;  /* 0x00008f0083077a23 */ /* 0x000fe20000010802 */
[----:B------:R-:W-:-:S02]  /*6ee0*/  PRMT R163, R8, 0x7610, R163 ;  /* 0x0000761008a37816 */ /* 0x000fc400000000a3 */
[----:B------:R-:W-:Y:S01]  /*6ef0*/  PRMT R162, R8, 0x7632, R162 ;  /* 0x0000763208a27816 */ /* 0x000fe200000000a2 */
[----:B------:R2:W3:Y:S01]  /*6f00*/  MUFU.EX2 R96, R7 ;  /* 0x0000000700607308 */ /* 0x0004e20000000800 */
[----:B------:R-:W-:Y:S01]  /*6f10*/  LOP3.LUT R33, R6, R33, RZ, 0xc0, !PT ;  /* 0x0000002106217212 */ /* 0x000fe200078ec0ff */
[----:B------:R-:W-:Y:S01]  /*6f20*/  HSET2.LE.AND R6, R22, R94, PT ;  /* 0x0000005e16067233 */ /* 0x000fe20003803000 */
[----:B------:R-:W-:Y:S02]  /*6f30*/  F2FP.PACK_AB R8, R102, R98 ;  /* 0x000000626608723e */ /* 0x000fe400000000ff */
[----:B------:R-:W-:Y:S01]  /*6f40*/  @!P4 PRMT R166, R119, 0x5410, RZ ;  /* 0x0000541077a6c816 */ /* 0x000fe200000000ff */
[----:B------:R-:W-:Y:S01]  /*6f50*/  IMAD.MOV.U32 R119, RZ, RZ, R58 ;  /* 0x000000ffff777224 */ /* 0x000fe200078e003a */
[C---:B------:R-:W-:Y:S02]  /*6f60*/  PRMT R159, R8.reuse, 0x7610, R159 ;  /* 0x00007610089f7816 */ /* 0x040fe4000000009f */
[----:B------:R-:W-:-:S02]  /*6f70*/  PRMT R158, R8, 0x7632, R158 ;  /* 0x00007632089e7816 */ /* 0x000fc4000000009e */
[----:B-1----:R-:W-:Y:S01]  /*6f80*/  HMMA.16816.F32 R8, R32, R84, RZ ;  /* 0x000000542008723c */ /* 0x002fe200000018ff */
[----:B------:R-:W-:Y:S01]  /*6f90*/  @!P5 PRMT R165, R129, 0x5410, RZ ;  /* 0x0000541081a5d816 */ /* 0x000fe200000000ff */
[----:B------:R-:W-:Y:S01]  /*6fa0*/  IMAD.MOV.U32 R129, RZ, RZ, R18 ;  /* 0x000000ffff817224 */ /* 0x000fe200078e0012 */
[----:B------:R-:W-:Y:S01]  /*6fb0*/  ISETP.GE.U32.AND P5, PT, R235, R111, PT ;  /* 0x0000006feb00720c */ /* 0x000fe20003fa6070 */
[----:B------:R-:W-:Y:S01]  /*6fc0*/  IMAD.MOV.U32 R111, RZ, RZ, R107 ;  /* 0x000000ffff6f7224 */ /* 0x000fe200078e006b */
[----:B--2---:R-:W-:Y:S01]  /*6fd0*/  F2FP.PACK_AB R7, R247, R100 ;  /* 0x00000064f707723e */ /* 0x004fe200000000ff */
[----:B------:R-:W-:Y:S01]  /*6fe0*/  IMAD.MOV.U32 R107, RZ, RZ, R78 ;  /* 0x000000ffff6b7224 */ /* 0x000fe200078e004e */
[----:B------:R-:W-:Y:S01]  /*6ff0*/  @!P0 PRMT R164, R118, 0x5410, RZ ;  /* 0x0000541076a48816 */ /* 0x000fe200000000ff */
[----:B------:R-:W-:Y:S01]  /*7000*/  IMAD.MOV.U32 R118, RZ, RZ, R57 ;  /* 0x000000ffff767224 */ /* 0x000fe200078e0039 */
[C---:B------:R-:W-:Y:S02]  /*7010*/  PRMT R161, R7.reuse, 0x7610, R161 ;  /* 0x0000761007a17816 */ /* 0x040fe400000000a1 */
[----:B------:R-:W-:-:S02]  /*7020*/  PRMT R160, R7, 0x7632, R160 ;  /* 0x0000763207a07816 */ /* 0x000fc400000000a0 */
[----:B------:R-:W-:Y:S02]  /*7030*/  PRMT R7, R163, 0x5410, R162 ;  /* 0x00005410a3077816 */ /* 0x000fe400000000a2 */
[----:B------:R-:W-:Y:S01]  /*7040*/  ISETP.GE.U32.AND P0, PT, R235, R110, PT ;  /* 0x0000006eeb00720c */ /* 0x000fe20003f06070 */
[----:B------:R-:W-:Y:S01]  /*7050*/  @!P5 HADD2 R131, -R163.H0_H0, -RZ.H0_H0 ;  /* 0xa00000ffa383d230 */ /* 0x000fe20000000900 */
[----:B------:R-:W-:Y:S01]  /*7060*/  LOP3.LUT R30, R6, R7, RZ, 0xc0, !PT ;  /* 0x00000007061e7212 */ /* 0x000fe200078ec0ff */
[----:B------:R-:W-:Y:S01]  /*7070*/  IMAD.MOV.U32 R110, RZ, RZ, R72 ;  /* 0x000000ffff6e7224 */ /* 0x000fe200078e0048 */
[----:B------:R-:W-:Y:S02]  /*7080*/  PRMT R6, R161, 0x5410, R160 ;  /* 0x00005410a1067816 */ /* 0x000fe400000000a0 */
[----:B---3--:R-:W-:Y:S02]  /*7090*/  F2FP.PACK_AB R7, R96, R24 ;  /* 0x000000186007723e */ /* 0x008fe400000000ff */
[----:B------:R-:W-:Y:S01]  /*70a0*/  LOP3.LUT R31, R0, R6, RZ, 0xc0, !PT ;  /* 0x00000006001f7212 */ /* 0x000fe200078ec0ff */
[--C-:B------:R-:W-:Y:S01]  /*70b0*/  HSET2.LE.AND R6, R15, R94.reuse, PT ;  /* 0x0000005e0f067233 */ /* 0x100fe20003803000 */
[C---:B------:R-:W-:Y:S01]  /*70c0*/  PRMT R155, R7.reuse, 0x7610, R155 ;  /* 0x00007610079b7816 */ /* 0x040fe2000000009b */
[----:B------:R-:W-:Y:S01]  /*70d0*/  HSET2.LE.AND R0, R14, R94, PT ;  /* 0x0000005e0e007233 */ /* 0x000fe20003803000 */
[----:B------:R-:W-:Y:S01]  /*70e0*/  PRMT R154, R7, 0x7632, R154 ;  /* 0x00007632079a7816 */ /* 0x000fe2000000009a */
[----:B------:R-:W-:Y:S01]  /*70f0*/  HMMA.16816.F32 R12, R44, R84, RZ ;  /* 0x000000542c0c723c */ /* 0x000fe200000018ff */
[----:B------:R-:W-:Y:S01]  /*7100*/  PRMT R7, R159, 0x5410, R158 ;  /* 0x000054109f077816 */ /* 0x000fe2000000009e */
[----:B------:R-:W-:Y:S01]  /*7110*/  @!P0 HADD2 R143, -R160.H0_H0, -RZ.H0_H0 ;  /* 0xa00000ffa08f8230 */ /* 0x000fe20000000900 */
[----:B------:R-:W-:Y:S01]  /*7120*/  @!P5 PRMT R163, R131, 0x5410, RZ ;  /* 0x0000541083a3d816 */ /* 0x000fe200000000ff */
[----:B------:R-:W-:Y:S01]  /*7130*/  IMAD.MOV.U32 R131, RZ, RZ, R239 ;  /* 0x000000ffff837224 */ /* 0x000fe200078e00ef */
[----:B------:R-:W-:-:S02]  /*7140*/  LOP3.LUT R28, R6, R7, RZ, 0xc0, !PT ;  /* 0x00000007061c7212 */ /* 0x000fc400078ec0ff */
[----:B------:R-:W-:Y:S02]  /*7150*/  PRMT R6, R155, 0x5410, R154 ;  /* 0x000054109b067816 */ /* 0x000fe4000000009a */
[----:B------:R-:W-:Y:S02]  /*7160*/  @!P0 PRMT R160, R143, 0x5410, RZ ;  /* 0x000054108fa08816 */ /* 0x000fe400000000ff */
[----:B------:R-:W-:Y:S01]  /*7170*/  LOP3.LUT R29, R0, R6, RZ, 0xc0, !PT ;  /* 0x00000006001d7212 */ /* 0x000fe200078ec0ff */
[----:B------:R-:W-:Y:S01]  /*7180*/  IMAD.WIDE.U32 R6, R135, -0x2daee0ad, RZ ;  /* 0xd2511f5387067825 */ /* 0x000fe200078e00ff */
[----:B------:R-:W-:-:S03]  /*7190*/  LOP3.LUT R0, R25, 0xffff, RZ, 0xc0, !PT ;  /* 0x0000ffff19007812 */ /* 0x000fc600078ec0ff */
[----:B------:R-:W-:Y:S01]  /*71a0*/  IMAD.MOV.U32 R135, RZ, RZ, R73 ;  /* 0x000000ffff877224 */ /* 0x000fe200078e0049 */
[----:B------:R-:W-:Y:S01]  /*71b0*/  SHF.R.U32.HI R0, RZ, 0x8, R0 ;  /* 0x00000008ff007819 */ /* 0x000fe20000011600 */
[----:B------:R-:W-:Y:S01]  /*71c0*/  HMMA.16816.F32 R136, R28, R80, R8 ;  /* 0x000000501c88723c */ /* 0x000fe20000001808 */
[----:B------:R-:W-:Y:S02]  /*71d0*/  LOP3.LUT R23, R6, 0xffff, RZ, 0xc0, !PT ;  /* 0x0000ffff06177812 */ /* 0x000fe400078ec0ff */
[----:B------:R-:W-:-:S04]  /*71e0*/  LOP3.LUT R0, R0, 0xffff, RZ, 0xc0, !PT ;  /* 0x0000ffff00007812 */ /* 0x000fc800078ec0ff */
[----:B------:R-:W-:Y:S01]  /*71f0*/  ISETP.GE.U32.AND P3, PT, R235, R0, PT ;  /* 0x00000000eb00720c */ /* 0x000fe20003f66070 */
[----:B------:R-:W-:Y:S01]  /*7200*/  HMMA.16816.F32 R124, R40, R80, R12 ;  /* 0x00000050287c723c */ /* 0x000fe2000000180c */
[----:B------:R-:W-:Y:S02]  /*7210*/  LOP3.LUT R0, R25, 0xff, RZ, 0xc0, !PT ;  /* 0x000000ff19007812 */ /* 0x000fe400078ec0ff */
[----:B------:R-:W-:Y:S02]  /*7220*/  LOP3.LUT R10, R7, UR14, R90, 0x96, !PT ;  /* 0x0000000e070a7c12 */ /* 0x000fe4000f8e965a */
[----:B------:R-:W-:Y:S02]  /*7230*/  ISETP.GE.U32.AND P2, PT, R235, R0, PT ;  /* 0x00000000eb00720c */ /* 0x000fe40003f46070 */
[----:B------:R-:W-:Y:S02]  /*7240*/  SHF.R.U32.HI R0, RZ, 0x10, R25 ;  /* 0x00000010ff007819 */ /* 0x000fe40000011619 */
[----:B------:R-:W-:-:S02]  /*7250*/  LOP3.LUT R13, R6, 0xff, RZ, 0xc0, !PT ;  /* 0x000000ff060d7812 */ /* 0x000fc400078ec0ff */
[----:B------:R-:W-:Y:S01]  /*7260*/  LOP3.LUT R0, R0, 0xff, RZ, 0xc0, !PT ;  /* 0x000000ff00007812 */ /* 0x000fe200078ec0ff */
[----:B------:R-:W-:Y:S01]  /*7270*/  @!P3 HADD2 R122, -R158.H0_H0, -RZ.H0_H0 ;  /* 0xa00000ff9e7ab230 */ /* 0x000fe20000000900 */
[--C-:B------:R-:W-:Y:S02]  /*7280*/  SHF.R.U32.HI R14, RZ, 0x10, R6.reuse ;  /* 0x00000010ff0e7819 */ /* 0x100fe40000011606 */
[----:B------:R-:W-:Y:S02]  /*7290*/  ISETP.GE.U32.AND P4, PT, R235, R0, PT ;  /* 0x00000000eb00720c */ /* 0x000fe40003f86070 */
[----:B------:R-:W-:Y:S01]  /*72a0*/  SHF.R.U32.HI R0, RZ, 0x18, R25 ;  /* 0x00000018ff007819 */ /* 0x000fe20000011619 */
[----:B------:R-:W-:Y:S01]  /*72b0*/  @!P2 HADD2 R117, -R159.H0_H0, -RZ.H0_H0 ;  /* 0xa00000ff9f75a230 */ /* 0x000fe20000000900 */
[----:B------:R-:W-:Y:S01]  /*72c0*/  SHF.R.U32.HI R9, RZ, 0x18, R6 ;  /* 0x00000018ff097819 */ /* 0x000fe20000011606 */
[----:B------:R-:W-:Y:S01]  /*72d0*/  IMAD.WIDE.U32 R6, R141, -0x2daee0ad, RZ ;  /* 0xd2511f538d067825 */ /* 0x000fe200078e00ff */
[----:B------:R-:W-:-:S02]  /*72e0*/  SHF.R.U32.HI R8, RZ, 0x8, R152 ;  /* 0x00000008ff087819 */ /* 0x000fc40000011698 */
[----:B------:R-:W-:Y:S01]  /*72f0*/  @!P2 PRMT R159, R117, 0x5410, RZ ;  /* 0x00005410759fa816 */ /* 0x000fe200000000ff */
[----:B------:R-:W-:Y:S01]  /*7300*/  IMAD.MOV.U32 R25, RZ, RZ, R243 ;  /* 0x000000ffff197224 */ /* 0x000fe200078e00f3 */
[----:B------:R-:W-:Y:S01]  /*7310*/  ISETP.GE.U32.AND P2, PT, R235, R109, PT ;  /* 0x0000006deb00720c */ /* 0x000fe20003f46070 */
[----:B------:R-:W-:Y:S01]  /*7320*/  IMAD.MOV.U32 R109, RZ, RZ, R89 ;  /* 0x000000ffff6d7224 */ /* 0x000fe200078e0059 */
[----:B------:R-:W-:Y:S01]  /*7330*/  LOP3.LUT R11, R7, UR14, R140, 0x96, !PT ;  /* 0x0000000e070b7c12 */ /* 0x000fe2000f8e968c */
[----:B------:R-:W-:Y:S01]  /*7340*/  @!P4 HADD2 R115, -R155.H0_H0, -RZ.H0_H0 ;  /* 0xa00000ff9b73c230 */ /* 0x000fe20000000900 */
[C---:B------:R-:W-:Y:S01]  /*7350*/  LOP3.LUT R15, R6.reuse, 0xffff, RZ, 0xc0, !PT ;  /* 0x0000ffff060f7812 */ /* 0x040fe200078ec0ff */
[----:B------:R-:W-:Y:S01]  /*7360*/  IMAD.MOV.U32 R117, RZ, RZ, R106 ;  /* 0x000000ffff757224 */ /* 0x000fe200078e006a */
[----:B------:R-:W-:Y:S01]  /*7370*/  LOP3.LUT R16, R6, 0xff, RZ, 0xc0, !PT ;  /* 0x000000ff06107812 */ /* 0x000fe200078ec0ff */
[----:B------:R-:W-:Y:S01]  /*7380*/  IMAD.MOV.U32 R106, RZ, RZ, R75 ;  /* 0x000000ffff6a7224 */ /* 0x000fe200078e004b */
[----:B------:R-:W-:Y:S01]  /*7390*/  @!P4 PRMT R155, R115, 0x5410, RZ ;  /* 0x00005410739bc816 */ /* 0x000fe200000000ff */
[----:B------:R-:W-:Y:S01]  /*73a0*/  IMAD.MOV.U32 R115, RZ, RZ, R53 ;  /* 0x000000ffff737224 */ /* 0x000fe200078e0035 */
[----:B------:R-:W-:-:S02]  /*73b0*/  ISETP.GE.U32.AND P4, PT, R235, R0, PT ;  /* 0x00000000eb00720c */ /* 0x000fc40003f86070 */
[----:B------:R-:W-:Y:S02]  /*73c0*/  LOP3.LUT R0, R153, 0xff, RZ, 0xc0, !PT ;  /* 0x000000ff99007812 */ /* 0x000fe400078ec0ff */
[----:B------:R-:W-:Y:S02]  /*73d0*/  SHF.R.U32.HI R18, RZ, 0x10, R6 ;  /* 0x00000010ff127819 */ /* 0x000fe40000011606 */
[----:B------:R-:W-:Y:S02]  /*73e0*/  PRMT R89, R0, 0x5410, R227 ;  /* 0x0000541000597816 */ /* 0x000fe400000000e3 */
[----:B------:R-:W-:Y:S01]  /*73f0*/  SHF.R.U32.HI R0, RZ, 0x8, R112 ;  /* 0x00000008ff007819 */ /* 0x000fe20000011670 */
[----:B------:R-:W-:Y:S01]  /*7400*/  IMAD.MOV.U32 R112, RZ, RZ, R74 ;  /* 0x000000ffff707224 */ /* 0x000fe200078e004a */
[----:B------:R-:W-:Y:S01]  /*7410*/  SHF.R.U32.HI R17, RZ, 0x18, R6 ;  /* 0x00000018ff117819 */ /* 0x000fe20000011606 */
[----:B------:R-:W-:Y:S01]  /*7420*/  IMAD.WIDE.U32 R6, R134, -0x2daee0ad, RZ ;  /* 0xd2511f5386067825 */ /* 0x000fe200078e00ff */
[----:B------:R-:W-:Y:S01]  /*7430*/  LOP3.LUT R0, R0, 0xffff, RZ, 0xc0, !PT ;  /* 0x0000ffff00007812 */ /* 0x000fe200078ec0ff */
[----:B------:R-:W-:Y:S01]  /*7440*/  @!P4 HADD2 R130, -R154.H0_H0, -RZ.H0_H0 ;  /* 0xa00000ff9a82c230 */ /* 0x000fe20000000900 */
[----:B------:R-:W-:Y:S01]  /*7450*/  PRMT R90, R228, 0x5410, R8 ;  /* 0x00005410e45a7816 */ /* 0x000fe20000000008 */
[----:B------:R-:W-:Y:S01]  /*7460*/  IMAD.MOV.U32 R134, RZ, RZ, R238 ;  /* 0x000000ffff867224 */ /* 0x000fe200078e00ee */
[----:B------:R-:W-:Y:S01]  /*7470*/  LOP3.LUT R19, R6, 0xffff, RZ, 0xc0, !PT ;  /* 0x0000ffff06137812 */ /* 0x000fe200078ec0ff */
[----:B------:R-:W-:Y:S01]  /*7480*/  FFMA.FTZ R8, R156, c[0x0][0x23c], -R2 ;  /* 0x00008f009c087a23 */ /* 0x000fe20000010802 */
[----:B------:R-:W-:Y:S01]  /*7490*/  @!P4 PRMT R154, R130, 0x5410, RZ ;  /* 0x00005410829ac816 */ /* 0x000fe200000000ff */
[----:B------:R-:W-:Y:S01]  /*74a0*/  IMAD.MOV.U32 R130, RZ, RZ, R245 ;  /* 0x000000ffff827224 */ /* 0x000fe200078e00f5 */
[----:B------:R-:W-:-:S02]  /*74b0*/  ISETP.GE.U32.AND P4, PT, R235, R0, PT ;  /* 0x00000000eb00720c */ /* 0x000fc40003f86070 */
[----:B------:R-:W-:Y:S01]  /*74c0*/  LOP3.LUT R0, R113, 0xff, RZ, 0xc0, !PT ;  /* 0x000000ff71007812 */ /* 0x000fe200078ec0ff */
[----:B------:R-:W-:Y:S01]  /*74d0*/  IMAD.MOV.U32 R113, RZ, RZ, R244 ;  /* 0x000000ffff717224 */ /* 0x000fe200078e00f4 */
[----:B------:R-:W-:Y:S02]  /*74e0*/  LOP3.LUT R22, R6, 0xff, RZ, 0xc0, !PT ;  /* 0x000000ff06167812 */ /* 0x000fe400078ec0ff */
[----:B------:R-:W-:Y:S02]  /*74f0*/  ISETP.GE.U32.AND P5, PT, R235, R0, PT ;  /* 0x00000000eb00720c */ /* 0x000fe40003fa6070 */
[----:B------:R-:W-:Y:S02]  /*7500*/  SHF.R.U32.HI R0, RZ, 0x10, R37 ;  /* 0x00000010ff007819 */ /* 0x000fe40000011625 */
[--C-:B------:R-:W-:Y:S02]  /*7510*/  SHF.R.U32.HI R21, RZ, 0x10, R6.reuse ;  /* 0x00000010ff157819 */ /* 0x100fe40000011606 */
[----:B------:R-:W-:Y:S01]  /*7520*/  LOP3.LUT R0, R0, 0xff, RZ, 0xc0, !PT ;  /* 0x000000ff00007812 */ /* 0x000fe200078ec0ff */
[----:B------:R-:W-:Y:S01]  /*7530*/  @!P4 HADD2 R133, -R162.H0_H0, -RZ.H0_H0 ;  /* 0xa00000ffa285c230 */ /* 0x000fe20000000900 */
[----:B------:R-:W-:Y:S01]  /*7540*/  SHF.R.U32.HI R20, RZ, 0x18, R6 ;  /* 0x00000018ff147819 */ /* 0x000fe20000011606 */
[--C-:B------:R-:W-:Y:S01]  /*7550*/  FFMA.FTZ R6, R150, c[0x0][0x23c], -R5.reuse ;  /* 0x00008f0096067a23 */ /* 0x100fe20000010805 */
[----:B------:R-:W-:Y:S01]  /*7560*/  LOP3.LUT R12, R7, UR14, R92, 0x96, !PT ;  /* 0x0000000e070c7c12 */ /* 0x000fe2000f8e965c */
[----:B------:R-:W-:Y:S01]  /*7570*/  FFMA.FTZ R7, R151, c[0x0][0x23c], -R2 ;  /* 0x00008f0097077a23 */ /* 0x000fe20000010802 */
[----:B------:R-:W-:Y:S01]  /*7580*/  @!P4 PRMT R162, R133, 0x5410, RZ ;  /* 0x0000541085a2c816 */ /* 0x000fe200000000ff */
[----:B------:R1:W-:Y:S01]  /*7590*/  MUFU.EX2 R245, R6 ;  /* 0x0000000600f57308 */ /* 0x0003e20000000800 */
[C---:B------:R-:W-:Y:S01]  /*75a0*/  ISETP.GE.U32.AND P4, PT, R235.reuse, R0, PT ;  /* 0x00000000eb00720c */ /* 0x040fe20003f86070 */
[----:B------:R-:W-:Y:S01]  /*75b0*/  FFMA.FTZ R0, R148, c[0x0][0x23c], -R5 ;  /* 0x00008f0094007a23 */ /* 0x000fe20000010805 */
[----:B------:R-:W-:Y:S01]  /*75c0*/  @!P5 HADD2 R142, -R161.H0_H0, -RZ.H0_H0 ;  /* 0xa00000ffa18ed230 */ /* 0x000fe20000000900 */
[----:B------:R-:W-:Y:S01]  /*75d0*/  IMAD.MOV.U32 R133, RZ, RZ, R234 ;  /* 0x000000ffff857224 */ /* 0x000fe200078e00ea */
[----:B------:R-:W-:Y:S01]  /*75e0*/  @!P3 PRMT R158, R122, 0x5410, RZ ;  /* 0x000054107a9eb816 */ /* 0x000fe200000000ff */
[----:B------:R-:W-:Y:S01]  /*75f0*/  IMAD.MOV.U32 R122, RZ, RZ, R60 ;  /* 0x000000ffff7a7224 */ /* 0x000fe200078e003c */
[----:B------:R-:W-:Y:S01]  /*7600*/  ISETP.GE.U32.AND P3, PT, R235, R108, PT ;  /* 0x0000006ceb00720c */ /* 0x000fe20003f66070 */
[----:B------:R2:W3:Y:S01]  /*7610*/  MUFU.EX2 R244, R0 ;  /* 0x0000000000f47308 */ /* 0x0004e20000000800 */
[----:B------:R-:W-:Y:S01]  /*7620*/  @!P5 PRMT R161, R142, 0x5410, RZ ;  /* 0x000054108ea1d816 */ /* 0x000fe200000000ff */
[----:B------:R-:W-:Y:S01]  /*7630*/  IMAD.MOV.U32 R108, RZ, RZ, R54 ;  /* 0x000000ffff6c7224 */ /* 0x000fe200078e0036 */
[----:B-1----:R-:W-:-:S05]  /*7640*/  LOP3.LUT R6, R37, 0xff, RZ, 0xc0, !PT ;  /* 0x000000ff25067812 */ /* 0x002fca00078ec0ff */
[----:B------:R1:W-:Y:S01]  /*7650*/  MUFU.EX2 R242, R7 ;  /* 0x0000000700f27308 */ /* 0x0003e20000000800 */
[----:B------:R-:W-:Y:S01]  /*7660*/  ISETP.GE.U32.AND P0, PT, R235, R6, PT ;  /* 0x00000006eb00720c */ /* 0x000fe20003f06070 */
[----:B------:R-:W-:Y:S01]  /*7670*/  FFMA.FTZ R6, R149, c[0x0][0x23c], -R2 ;  /* 0x00008f0095067a23 */ /* 0x000fe20000010802 */
[----:B--2---:R-:W-:-:S05]  /*7680*/  LOP3.LUT R0, R37, 0xffff, RZ, 0xc0, !PT ;  /* 0x0000ffff25007812 */ /* 0x004fca00078ec0ff */
[----:B------:R2:W4:Y:S01]  /*7690*/  MUFU.EX2 R243, R6 ;  /* 0x0000000600f37308 */ /* 0x0005220000000800 */
[----:B------:R-:W-:-:S04]  /*76a0*/  SHF.R.U32.HI R0, RZ, 0x8, R0 ;  /* 0x00000008ff007819 */ /* 0x000fc80000011600 */
[----:B------:R-:W-:Y:S01]  /*76b0*/  LOP3.LUT R0, R0, 0xffff, RZ, 0xc0, !PT ;  /* 0x0000ffff00007812 */ /* 0x000fe200078ec0ff */
[----:B-1----:R-:W-:-:S03]  /*76c0*/  FFMA.FTZ R7, R175, c[0x0][0x23c], -R2 ;  /* 0x00008f00af077a23 */ /* 0x002fc60000010802 */
[----:B------:R-:W-:Y:S01]  /*76d0*/  ISETP.GE.U32.AND P5, PT, R235, R0, PT ;  /* 0x00000000eb00720c */ /* 0x000fe20003fa6070 */
[----:B------:R-:W-:Y:S01]  /*76e0*/  MUFU.EX2 R234, R7 ;  /* 0x0000000700ea7308 */ /* 0x000fe20000000800 */
[----:B---3--:R-:W-:Y:S01]  /*76f0*/  F2FP.PACK_AB R0, R244, R245 ;  /* 0x000000f5f400723e */ /* 0x008fe200000000ff */
[----:B--2---:R-:W-:-:S03]  /*7700*/  FFMA.FTZ R6, R147, c[0x0][0x23c], -R5 ;  /* 0x00008f0093067a23 */ /* 0x004fc60000010805 */
[C---:B------:R-:W-:Y:S02]  /*7710*/  PRMT R153, R0.reuse, 0x7610, R153 ;  /* 0x0000761000997816 */ /* 0x040fe40000000099 */
[----:B------:R-:W-:Y:S01]  /*7720*/  PRMT R152, R0, 0x7632, R152 ;  /* 0x0000763200987816 */ /* 0x000fe20000000098 */
[----:B------:R1:W-:Y:S01]  /*7730*/  MUFU.EX2 R239, R6 ;  /* 0x0000000600ef7308 */ /* 0x0003e20000000800 */
[----:B------:R-:W-:Y:S01]  /*7740*/  SHF.R.U32.HI R0, RZ, 0x18, R37 ;  /* 0x00000018ff007819 */ /* 0x000fe20000011625 */
[----:B------:R-:W-:Y:S01]  /*7750*/  @!P0 HADD2 R148, -R153.H0_H0, -RZ.H0_H0 ;  /* 0xa00000ff99948230 */ /* 0x000fe20000000900 */
[----:B------:R-:W-:Y:S01]  /*7760*/  PRMT R93, R153, 0x5410, R152 ;  /* 0x00005410995d7816 */ /* 0x000fe20000000098 */
[----:B------:R-:W-:-:S03]  /*7770*/  IMAD.MOV.U32 R37, RZ, RZ, R233 ;  /* 0x000000ffff257224 */ /* 0x000fc600078e00e9 */
[----:B------:R-:W-:Y:S01]  /*7780*/  @!P0 PRMT R153, R148, 0x5410, RZ ;  /* 0x0000541094998816 */ /* 0x000fe200000000ff */
[----:B------:R-:W-:Y:S01]  /*7790*/  MUFU.EX2 R233, R8 ;  /* 0x0000000800e97308 */ /* 0x000fe20000000800 */
[----:B------:R-:W-:Y:S02]  /*77a0*/  ISETP.GE.U32.AND P0, PT, R235, R0, PT ;  /* 0x00000000eb00720c */ /* 0x000fe40003f06070 */
[----:B----4-:R-:W-:-:S04]  /*77b0*/  F2FP.PACK_AB R0, R243, R242 ;  /* 0x000000f2f300723e */ /* 0x010fc800000000ff */
[----:B------:R-:W-:Y:S01]  /*77c0*/  PRMT R151, R0, 0x7610, R151 ;  /* 0x0000761000977816 */ /* 0x000fe20000000097 */
[----:B-1----:R-:W-:Y:S01]  /*77d0*/  FFMA.FTZ R6, R144, c[0x0][0x23c], -R5 ;  /* 0x00008f0090067a23 */ /* 0x002fe20000010805 */
[----:B------:R-:W-:Y:S01]  /*77e0*/  PRMT R150, R0, 0x7632, R150 ;  /* 0x0000763200967816 */ /* 0x000fe20000000096 */
[----:B------:R-:W-:Y:S01]  /*77f0*/  @!P5 HADD2 R144, -R152.H0_H0, -RZ.H0_H0 ;  /* 0xa00000ff9890d230 */ /* 0x000fe20000000900 */
[----:B------:R-:W-:Y:S01]  /*7800*/  LOP3.LUT R0, R123, 0xff, RZ, 0xc0, !PT ;  /* 0x000000ff7b007812 */ /* 0x000fe200078ec0ff */
[----:B------:R-:W1:Y:S01]  /*7810*/  MUFU.EX2 R238, R6 ;  /* 0x0000000600ee7308 */ /* 0x000e620000000800 */
[----:B------:R-:W-:Y:S01]  /*7820*/  @!P4 HADD2 R149, -R151.H0_H0, -RZ.H0_H0 ;  /* 0xa00000ff9795c230 */ /* 0x000fe20000000900 */
[----:B------:R-:W-:Y:S01]  /*7830*/  PRMT R92, R151, 0x5410, R150 ;  /* 0x00005410975c7816 */ /* 0x000fe20000000096 */
[----:B------:R-:W-:Y:S01]  /*7840*/  IMAD.MOV.U32 R123, RZ, RZ, R231 ;  /* 0x000000ffff7b7224 */ /* 0x000fe200078e00e7 */
[----:B------:R-:W-:Y:S01]  /*7850*/  @!P5 PRMT R152, R144, 0x5410, RZ ;  /* 0x000054109098d816 */ /* 0x000fe200000000ff */
[----:B------:R-:W-:Y:S01]  /*7860*/  @!P0 HADD2 R147, -R150.H0_H0, -RZ.H0_H0 ;  /* 0xa00000ff96938230 */ /* 0x000fe20000000900 */
[----:B------:R-:W-:-:S02]  /*7870*/  @!P4 PRMT R151, R149, 0x5410, RZ ;  /* 0x000054109597c816 */ /* 0x000fc400000000ff */
[----:B------:R-:W-:Y:S02]  /*7880*/  ISETP.GE.U32.AND P5, PT, R235, R0, PT ;  /* 0x00000000eb00720c */ /* 0x000fe40003fa6070 */
[----:B------:R-:W-:Y:S02]  /*7890*/  SHF.R.U32.HI R0, RZ, 0x8, R128 ;  /* 0x00000008ff007819 */ /* 0x000fe40000011680 */
[----:B------:R-:W-:Y:S02]  /*78a0*/  @!P0 PRMT R150, R147, 0x5410, RZ ;  /* 0x0000541093968816 */ /* 0x000fe400000000ff */
[----:B------:R-:W-:Y:S02]  /*78b0*/  LOP3.LUT R0, R0, 0xffff, RZ, 0xc0, !PT ;  /* 0x0000ffff00007812 */ /* 0x000fe400078ec0ff */
[----:B-1----:R-:W-:Y:S02]  /*78c0*/  F2FP.PACK_AB R6, R238, R239 ;  /* 0x000000efee06723e */ /* 0x002fe400000000ff */
[----:B------:R-:W-:-:S02]  /*78d0*/  ISETP.GE.U32.AND P0, PT, R235, R9, PT ;  /* 0x00000009eb00720c */ /* 0x000fc40003f06070 */
[C---:B------:R-:W-:Y:S02]  /*78e0*/  PRMT R149, R6.reuse, 0x7610, R149 ;  /* 0x0000761006957816 */ /* 0x040fe40000000095 */
[----:B------:R-:W-:Y:S02]  /*78f0*/  PRMT R148, R6, 0x7632, R148 ;  /* 0x0000763206947816 */ /* 0x000fe40000000094 */
[----:B------:R-:W-:Y:S01]  /*7900*/  SHF.R.U32.HI R9, RZ, 0x18, R52 ;  /* 0x00000018ff097819 */ /* 0x000fe20000011634 */
[----:B------:R-:W-:Y:S01]  /*7910*/  @!P2 HADD2 R176, -R149.H0_H0, -RZ.H0_H0 ;  /* 0xa00000ff95b0a230 */ /* 0x000fe20000000900 */
[----:B------:R-:W-:Y:S02]  /*7920*/  PRMT R91, R149, 0x5410, R148 ;  /* 0x00005410955b7816 */ /* 0x000fe40000000094 */
[----:B------:R-:W-:Y:S02]  /*7930*/  SHF.R.U32.HI R8, RZ, 0x18, R36 ;  /* 0x00000018ff087819 */ /* 0x000fe40000011624 */
[----:B------:R-:W-:Y:S01]  /*7940*/  @!P2 PRMT R149, R176, 0x5410, RZ ;  /* 0x00005410b095a816 */ /* 0x000fe200000000ff */
[----:B------:R-:W-:Y:S01]  /*7950*/  IMAD R176, R3, 0x2, R173 ;  /* 0x0000000203b07824 */ /* 0x000fe200078e02ad */
[----:B------:R-:W-:-:S02]  /*7960*/  ISETP.GE.U32.AND P2, PT, R235, R0, PT ;  /* 0x00000000eb00720c */ /* 0x000fc40003f46070 */
[C---:B------:R-:W-:Y:S02]  /*7970*/  LOP3.LUT R0, R52.reuse, 0xffff, RZ, 0xc0, !PT ;  /* 0x0000ffff34007812 */ /* 0x040fe400078ec0ff */
[----:B------:R-:W1:Y:S01]  /*7980*/  LDSM.16.MT88.4 R60, [R176+0x6000] ;  /* 0x00600000b03c783b */ /* 0x000e620000004200 */
[----:B------:R-:W-:Y:S02]  /*7990*/  ISETP.GE.U32.AND P4, PT, R235, R13, PT ;  /* 0x0000000deb00720c */ /* 0x000fe40003f86070 */
[----:B------:R-:W-:Y:S02]  /*79a0*/  SHF.R.U32.HI R6, RZ, 0x8, R0 ;  /* 0x00000008ff067819 */ /* 0x000fe40000011600 */
[----:B------:R-:W-:-:S04]  /*79b0*/  LOP3.LUT R0, R52, 0xff, RZ, 0xc0, !PT ;  /* 0x000000ff34007812 */ /* 0x000fc800078ec0ff */
[----:B------:R-:W-:Y:S01]  /*79c0*/  PRMT R75, R0, 0x5410, R6 ;  /* 0x00005410004b7816 */ /* 0x000fe20000000006 */
[----:B------:R-:W-:Y:S01]  /*79d0*/  @!P2 HADD2 R156, -R148.H0_H0, -RZ.H0_H0 ;  /* 0xa00000ff949ca230 */ /* 0x000fe20000000900 */
[----:B------:R-:W-:Y:S02]  /*79e0*/  SHF.R.U32.HI R0, RZ, 0x10, R52 ;  /* 0x00000010ff007819 */ /* 0x000fe40000011634 */
[----:B------:R-:W-:Y:S01]  /*79f0*/  SHF.R.U32.HI R6, RZ, 0x8, R64 ;  /* 0x00000008ff067819 */ /* 0x000fe20000011640 */
[----:B------:R-:W2:Y:S01]  /*7a00*/  LDSM.16.MT88.4 R52, [R176+0x6800] ;  /* 0x00680000b034783b */ /* 0x000ea20000004200 */
[----:B------:R-:W-:Y:S02]  /*7a10*/  LOP3.LUT R7, R0, 0xff, RZ, 0xc0, !PT ;  /* 0x000000ff00077812 */ /* 0x000fe400078ec0ff */
[----:B------:R-:W-:Y:S02]  /*7a20*/  LOP3.LUT R0, R66, 0xff, RZ, 0xc0, !PT ;  /* 0x000000ff42007812 */ /* 0x000fe400078ec0ff */
[----:B------:R-:W-:Y:S01]  /*7a30*/  @!P2 PRMT R148, R156, 0x5410, RZ ;  /* 0x000054109c94a816 */ /* 0x000fe200000000ff */
[----:B------:R-:W-:Y:S01]  /*7a40*/  IMAD.MOV.U32 R156, RZ, RZ, R109 ;  /* 0x000000ffff9c7224 */ /* 0x000fe200078e006d */
[----:B------:R-:W-:-:S02]  /*7a50*/  PRMT R81, R0, 0x5410, R65 ;  /* 0x0000541000517816 */ /* 0x000fc40000000041 */
[----:B------:R-:W-:Y:S02]  /*7a60*/  LOP3.LUT R0, R14, 0xff, RZ, 0xc0, !PT ;  /* 0x000000ff0e007812 */ /* 0x000fe400078ec0ff */
[----:B------:R-:W-:Y:S02]  /*7a70*/  PRMT R84, R67, 0x5410, R6 ;  /* 0x0000541043547816 */ /* 0x000fe40000000006 */
[----:B------:R-:W-:Y:S01]  /*7a80*/  ISETP.GE.U32.AND P2, PT, R235, R0, PT ;  /* 0x00000000eb00720c */ /* 0x000fe20003f46070 */
[----:B------:R-:W-:Y:S01]  /*7a90*/  FFMA.FTZ R0, R146, c[0x0][0x23c], -R5 ;  /* 0x00008f0092007a23 */ /* 0x000fe20000010805 */
[----:B------:R-:W-:Y:S02]  /*7aa0*/  F2FP.PACK_AB R6, R233, R234 ;  /* 0x000000eae906723e */ /* 0x000fe400000000ff */
[----:B------:R-:W-:Y:S01]  /*7ab0*/  PRMT R74, R7, 0x5410, R9 ;  /* 0x00005410074a7816 */ /* 0x000fe20000000009 */
[----:B------:R3:W-:Y:S01]  /*7ac0*/  MUFU.EX2 R231, R0 ;  /* 0x0000000000e77308 */ /* 0x0007e20000000800 */
[----:B------:R-:W-:-:S02]  /*7ad0*/  PRMT R147, R6, 0x7610, R147 ;  /* 0x0000761006937816 */ /* 0x000fc40000000093 */
[----:B------:R-:W-:Y:S02]  /*7ae0*/  PRMT R146, R6, 0x7632, R146 ;  /* 0x0000763206927816 */ /* 0x000fe40000000092 */
[----:B------:R-:W-:Y:S01]  /*7af0*/  LOP3.LUT R6, R10, 0xff, RZ, 0xc0, !PT ;  /* 0x000000ff0a067812 */ /* 0x000fe200078ec0ff */
[----:B------:R-:W-:Y:S01]  /*7b00*/  @!P5 HADD2 R175, -R147.H0_H0, -RZ.H0_H0 ;  /* 0xa00000ff93afd230 */ /* 0x000fe20000000900 */
[----:B------:R-:W-:Y:S02]  /*7b10*/  PRMT R85, R147, 0x5410, R146 ;  /* 0x0000541093557816 */ /* 0x000fe40000000092 */
[----:B------:R-:W-:Y:S02]  /*7b20*/  SHF.R.U32.HI R7, RZ, 0x8, R15 ;  /* 0x00000008ff077819 */ /* 0x000fe4000001160f */
[----:B------:R-:W-:Y:S01]  /*7b30*/  @!P5 PRMT R147, R175, 0x5410, RZ ;  /* 0x00005410af93d816 */ /* 0x000fe200000000ff */
[----:B------:R-:W-:Y:S01]  /*7b40*/  IMAD.MOV.U32 R175, RZ, RZ, R130 ;  /* 0x000000ffffaf7224 */ /* 0x000fe200078e0082 */
[----:B------:R-:W-:-:S02]  /*7b50*/  ISETP.GE.U32.AND P5, PT, R235, R6, PT ;  /* 0x00000006eb00720c */ /* 0x000fc40003fa6070 */
[----:B------:R-:W-:Y:S01]  /*7b60*/  LOP3.LUT R6, R18, 0xff, RZ, 0xc0, !PT ;  /* 0x000000ff12067812 */ /* 0x000fe200078ec0ff */
[----:B---3--:R-:W-:Y:S01]  /*7b70*/  FFMA.FTZ R0, R145, c[0x0][0x23c], -R5 ;  /* 0x00008f0091007a23 */ /* 0x008fe20000010805 */
[----:B------:R-:W-:Y:S01]  /*7b80*/  @!P3 HADD2 R145, -R146.H0_H0, -RZ.H0_H0 ;  /* 0xa00000ff9291b230 */ /* 0x000fe20000000900 */
[----:B------:R-:W-:Y:S01]  /*7b90*/  PRMT R78, R16, 0x5410, R7 ;  /* 0x00005410104e7816 */ /* 0x000fe20000000007 */
[--C-:B------:R-:W-:Y:S01]  /*7ba0*/  FFMA.FTZ R7, R157, c[0x0][0x23c], -R2.reuse ;  /* 0x00008f009d077a23 */ /* 0x100fe20000010802 */
[----:B------:R3:W4:Y:S01]  /*7bb0*/  MUFU.EX2 R228, R0 ;  /* 0x0000000000e47308 */ /* 0x0007220000000800 */
[----:B------:R-:W-:Y:S01]  /*7bc0*/  PRMT R73, R6, 0x5410, R17 ;  /* 0x0000541006497816 */ /* 0x000fe20000000011 */
[--C-:B------:R-:W-:Y:S01]  /*7bd0*/  FFMA.FTZ R6, R174, c[0x0][0x23c], -R2.reuse ;  /* 0x00008f00ae067a23 */ /* 0x100fe20000010802 */
[----:B------:R-:W-:Y:S01]  /*7be0*/  @!P3 PRMT R146, R145, 0x5410, RZ ;  /* 0x000054109192b816 */ /* 0x000fe200000000ff */
[--C-:B------:R-:W-:Y:S01]  /*7bf0*/  FFMA.FTZ R16, R222, c[0x0][0x23c], -R2.reuse ;  /* 0x00008f00de107a23 */ /* 0x100fe20000010802 */
[----:B------:R-:W-:Y:S01]  /*7c00*/  SHF.R.U32.HI R9, RZ, 0x18, R11 ;  /* 0x00000018ff097819 */ /* 0x000fe2000001160b */
[----:B------:R-:W-:-:S02]  /*7c10*/  FFMA.FTZ R17, R218, c[0x0][0x23c], -R2 ;  /* 0x00008f00da117a23 */ /* 0x000fc40000010802 */
[----:B------:R-:W-:Y:S01]  /*7c20*/  MUFU.EX2 R227, R7 ;  /* 0x0000000700e37308 */ /* 0x000fe20000000800 */
[----:B------:R-:W-:Y:S02]  /*7c30*/  FADD.FTZ R2, R37, R123 ;  /* 0x0000007b25027221 */ /* 0x000fe40000010000 */
[----:B------:R-:W-:Y:S02]  /*7c40*/  FADD.FTZ R18, R131, R134 ;  /* 0x0000008683127221 */ /* 0x000fe40000010000 */
[----:B------:R-:W-:Y:S02]  /*7c50*/  IMAD.MOV.U32 R37, RZ, RZ, R113 ;  /* 0x000000ffff257224 */ /* 0x000fe400078e0071 */
[----:B------:R-:W-:Y:S01]  /*7c60*/  IMAD.MOV.U32 R113, RZ, RZ, R129 ;  /* 0x000000ffff717224 */ /* 0x000fe200078e0081 */
[----:B---3--:R-:W-:Y:S01]  /*7c70*/  LOP3.LUT R0, R10, 0xffff, RZ, 0xc0, !PT ;  /* 0x0000ffff0a007812 */ /* 0x008fe200078ec0ff */
[----:B------:R3:W-:Y:S01]  /*7c80*/  MUFU.EX2 R222, R16 ;  /* 0x0000001000de7308 */ /* 0x0007e20000000800 */
[----:B------:R-:W-:-:S02]  /*7c90*/  IMAD.MOV.U32 R123, RZ, RZ, R112 ;  /* 0x000000ffff7b7224 */ /* 0x000fc400078e0070 */
[----:B------:R-:W-:Y:S01]  /*7ca0*/  SHF.R.U32.HI R0, RZ, 0x8, R0 ;  /* 0x00000008ff007819 */ /* 0x000fe20000011600 */
[----:B------:R-:W-:Y:S02]  /*7cb0*/  IMAD.MOV.U32 R134, RZ, RZ, R115 ;  /* 0x000000ffff867224 */ /* 0x000fe400078e0073 */
[----:B------:R-:W-:Y:S01]  /*7cc0*/  IMAD.MOV.U32 R115, RZ, RZ, R110 ;  /* 0x000000ffff737224 */ /* 0x000fe200078e006e */
[----:B------:R-:W-:Y:S01]  /*7cd0*/  LOP3.LUT R0, R0, 0xffff, RZ, 0xc0, !PT ;  /* 0x0000ffff00007812 */ /* 0x000fe200078ec0ff */
[----:B------:R-:W-:-:S03]  /*7ce0*/  IMAD.MOV.U32 R112, RZ, RZ, R111 ;  /* 0x000000ffff707224 */ /* 0x000fc600078e006f */
[----:B------:R-:W-:Y:S02]  /*7cf0*/  ISETP.GE.U32.AND P3, PT, R235, R0, PT ;  /* 0x00000000eb00720c */ /* 0x000fe40003f66070 */
[----:B----4-:R-:W-:Y:S01]  /*7d00*/  F2FP.PACK_AB R0, R228, R231 ;  /* 0x000000e7e400723e */ /* 0x010fe200000000ff */
[----:B---3--:R-:W-:-:S03]  /*7d10*/  IMAD.MOV.U32 R16, RZ, RZ, R114 ;  /* 0x000000ffff107224 */ /* 0x008fc600078e0072 */
[C---:B------:R-:W-:Y:S02]  /*7d20*/  PRMT R145, R0.reuse, 0x7610, R145 ;  /* 0x0000761000917816 */ /* 0x040fe40000000091 */
[----:B------:R-:W-:Y:S02]  /*7d30*/  PRMT R144, R0, 0x7632, R144 ;  /* 0x0000763200907816 */ /* 0x000fe40000000090 */
[----:B------:R-:W-:Y:S01]  /*7d40*/  SHF.R.U32.HI R0, RZ, 0x18, R10 ;  /* 0x00000018ff007819 */ /* 0x000fe2000001160a */
[----:B------:R-:W-:Y:S01]  /*7d50*/  @!P5 HADD2 R224, -R145.H0_H0, -RZ.H0_H0 ;  /* 0xa00000ff91e0d230 */ /* 0x000fe20000000900 */
[----:B------:R-:W-:Y:S01]  /*7d60*/  PRMT R80, R145, 0x5410, R144 ;  /* 0x0000541091507816 */ /* 0x000fe20000000090 */
[----:B------:R-:W-:-:S03]  /*7d70*/  @!P3 HADD2 R223, -R144.H0_H0, -RZ.H0_H0 ;  /* 0xa00000ff90dfb230 */ /* 0x000fc60000000900 */
[----:B------:R-:W-:Y:S02]  /*7d80*/  @!P5 PRMT R145, R224, 0x5410, RZ ;  /* 0x00005410e091d816 */ /* 0x000fe400000000ff */
[----:B------:R-:W-:Y:S01]  /*7d90*/  ISETP.GE.U32.AND P5, PT, R235, R0, PT ;  /* 0x00000000eb00720c */ /* 0x000fe20003fa6070 */
[----:B------:R3:W4:Y:S01]  /*7da0*/  MUFU.EX2 R224, R6 ;  /* 0x0000000600e07308 */ /* 0x0007220000000800 */
[----:B------:R-:W-:Y:S02]  /*7db0*/  SHF.R.U32.HI R0, RZ, 0x10, R10 ;  /* 0x00000010ff007819 */ /* 0x000fe4000001160a */
[----:B------:R-:W-:Y:S02]  /*7dc0*/  @!P3 PRMT R144, R223, 0x5410, RZ ;  /* 0x00005410df90b816 */ /* 0x000fe400000000ff */
[----:B------:R-:W-:Y:S02]  /*7dd0*/  LOP3.LUT R0, R0, 0xff, RZ, 0xc0, !PT ;  /* 0x000000ff00007812 */ /* 0x000fe400078ec0ff */
[----:B------:R-:W-:-:S02]  /*7de0*/  LOP3.LUT R10, R11, 0xff, RZ, 0xc0, !PT ;  /* 0x000000ff0b0a7812 */ /* 0x000fc400078ec0ff */
[----:B------:R-:W-:Y:S02]  /*7df0*/  ISETP.GE.U32.AND P3, PT, R235, R0, PT ;  /* 0x00000000eb00720c */ /* 0x000fe40003f66070 */
[----:B------:R-:W-:-:S04]  /*7e00*/  LOP3.LUT R0, R36, 0xffff, RZ, 0xc0, !PT ;  /* 0x0000ffff24007812 */ /* 0x000fc800078ec0ff */
[----:B---3--:R-:W-:Y:S02]  /*7e10*/  SHF.R.U32.HI R6, RZ, 0x8, R0 ;  /* 0x00000008ff067819 */ /* 0x008fe40000011600 */
[----:B------:R-:W-:-:S04]  /*7e20*/  LOP3.LUT R0, R36, 0xff, RZ, 0xc0, !PT ;  /* 0x000000ff24007812 */ /* 0x000fc800078ec0ff */
[----:B------:R-:W-:Y:S02]  /*7e30*/  PRMT R72, R0, 0x5410, R6 ;  /* 0x0000541000487816 */ /* 0x000fe40000000006 */
[----:B------:R-:W-:Y:S01]  /*7e40*/  SHF.R.U32.HI R0, RZ, 0x10, R36 ;  /* 0x00000010ff007819 */ /* 0x000fe20000011624 */
[----:B------:R-:W-:Y:S01]  /*7e50*/  IMAD.MOV.U32 R36, RZ, RZ, R133 ;  /* 0x000000ffff247224 */ /* 0x000fe200078e0085 */
[----:B------:R-:W-:Y:S01]  /*7e60*/  SHF.R.U32.HI R6, RZ, 0x8, R19 ;  /* 0x00000008ff067819 */ /* 0x000fe20000011613 */
[----:B------:R-:W-:Y:S01]  /*7e70*/  IMAD.MOV.U32 R19, RZ, RZ, R25 ;  /* 0x000000ffff137224 */ /* 0x000fe200078e0019 */
[----:B------:R-:W-:Y:S01]  /*7e80*/  LOP3.LUT R7, R0, 0xff, RZ, 0xc0, !PT ;  /* 0x000000ff00077812 */ /* 0x000fe200078ec0ff */
[----:B------:R-:W-:Y:S01]  /*7e90*/  IMAD.MOV.U32 R133, RZ, RZ, R135 ;  /* 0x000000ffff857224 */ /* 0x000fe200078e0087 */
[----:B------:R-:W-:Y:S01]  /*7ea0*/  LOP3.LUT R0, R21, 0xff, RZ, 0xc0, !PT ;  /* 0x000000ff15007812 */ /* 0x000fe200078ec0ff */
[----:B------:R-:W-:Y:S01]  /*7eb0*/  IMAD.MOV.U32 R21, RZ, RZ, R37 ;  /* 0x000000ffff157224 */ /* 0x000fe200078e0025 */
[----:B------:R-:W-:Y:S01]  /*7ec0*/  PRMT R65, R22, 0x5410, R6 ;  /* 0x0000541016417816 */ /* 0x000fe20000000006 */
[----:B------:R-:W-:Y:S01]  /*7ed0*/  IMAD.MOV.U32 R22, RZ, RZ, R27 ;  /* 0x000000ffff167224 */ /* 0x000fe200078e001b */
[----:B------:R-:W-:Y:S01]  /*7ee0*/  PRMT R64, R0, 0x5410, R20 ;  /* 0x0000541000407816 */ /* 0x000fe20000000014 */
[----:B------:R-:W-:Y:S01]  /*7ef0*/  IMAD.MOV.U32 R135, RZ, RZ, R108 ;  /* 0x000000ffff877224 */ /* 0x000fe200078e006c */
[----:B----4-:R-:W-:-:S02]  /*7f00*/  F2FP.PACK_AB R0, R227, R224 ;  /* 0x000000e0e300723e */ /* 0x010fc400000000ff */
[----:B------:R-:W-:Y:S02]  /*7f10*/  SHF.R.U32.HI R6, RZ, 0x8, R23 ;  /* 0x00000008ff067819 */ /* 0x000fe40000011617 */
[C---:B------:R-:W-:Y:S02]  /*7f20*/  PRMT R143, R0.reuse, 0x7610, R143 ;  /* 0x00007610008f7816 */ /* 0x040fe4000000008f */
[----:B------:R-:W-:Y:S02]  /*7f30*/  PRMT R142, R0, 0x7632, R142 ;  /* 0x00007632008e7816 */ /* 0x000fe4000000008e */
[----:B------:R-:W-:Y:S01]  /*7f40*/  PRMT R66, R7, 0x5410, R8 ;  /* 0x0000541007427816 */ /* 0x000fe20000000008 */
[----:B------:R-:W-:Y:S01]  /*7f50*/  @!P3 HADD2 R157, -R143.H0_H0, -RZ.H0_H0 ;  /* 0xa00000ff8f9db230 */ /* 0x000fe20000000900 */
[----:B------:R-:W-:Y:S01]  /*7f60*/  LOP3.LUT R0, R11, 0xffff, RZ, 0xc0, !PT ;  /* 0x0000ffff0b007812 */ /* 0x000fe200078ec0ff */
[----:B------:R-:W-:Y:S01]  /*7f70*/  @!P5 HADD2 R174, -R142.H0_H0, -RZ.H0_H0 ;  /* 0xa00000ff8eaed230 */ /* 0x000fe20000000900 */
[----:B------:R-:W-:-:S02]  /*7f80*/  SHF.R.U32.HI R8, RZ, 0x10, R11 ;  /* 0x00000010ff087819 */ /* 0x000fc4000001160b */
[----:B------:R-:W-:Y:S02]  /*7f90*/  LOP3.LUT R7, R6, 0xffff, RZ, 0xc0, !PT ;  /* 0x0000ffff06077812 */ /* 0x000fe400078ec0ff */
[----:B------:R-:W-:Y:S02]  /*7fa0*/  SHF.R.U32.HI R6, RZ, 0x8, R0 ;  /* 0x00000008ff067819 */ /* 0x000fe40000011600 */
[----:B------:R-:W-:Y:S02]  /*7fb0*/  LOP3.LUT R0, R8, 0xff, RZ, 0xc0, !PT ;  /* 0x000000ff08007812 */ /* 0x000fe400078ec0ff */
[----:B------:R-:W-:Y:S02]  /*7fc0*/  PRMT R56, R10, 0x5410, R6 ;  /* 0x000054100a387816 */ /* 0x000fe40000000006 */
[----:B------:R-:W-:Y:S02]  /*7fd0*/  PRMT R57, R0, 0x5410, R9 ;  /* 0x0000541000397816 */ /* 0x000fe40000000009 */
[----:B------:R-:W-:-:S02]  /*7fe0*/  LOP3.LUT R0, R12, 0xffff, RZ, 0xc0, !PT ;  /* 0x0000ffff0c007812 */ /* 0x000fc400078ec0ff */
[----:B------:R-:W-:Y:S02]  /*7ff0*/  PRMT R67, R143, 0x5410, R142 ;  /* 0x000054108f437816 */ /* 0x000fe4000000008e */
[----:B------:R-:W-:Y:S02]  /*8000*/  SHF.R.U32.HI R6, RZ, 0x10, R12 ;  /* 0x00000010ff067819 */ /* 0x000fe4000001160c */
[----:B------:R-:W-:Y:S02]  /*8010*/  @!P3 PRMT R143, R157, 0x5410, RZ ;  /* 0x000054109d8fb816 */ /* 0x000fe400000000ff */
[----:B------:R-:W-:Y:S02]  /*8020*/  ISETP.GE.U32.AND P3, PT, R235, R7, PT ;  /* 0x00000007eb00720c */ /* 0x000fe40003f66070 */
[----:B------:R-:W-:Y:S02]  /*8030*/  SHF.R.U32.HI R7, RZ, 0x8, R0 ;  /* 0x00000008ff077819 */ /* 0x000fe40000011600 */
[----:B------:R-:W-:-:S02]  /*8040*/  LOP3.LUT R9, R12, 0xff, RZ, 0xc0, !PT ;  /* 0x000000ff0c097812 */ /* 0x000fc400078ec0ff */
[----:B------:R-:W-:Y:S02]  /*8050*/  SHF.R.U32.HI R8, RZ, 0x18, R12 ;  /* 0x00000018ff087819 */ /* 0x000fe4000001160c */
[----:B------:R-:W-:Y:S01]  /*8060*/  LOP3.LUT R0, R6, 0xff, RZ, 0xc0, !PT ;  /* 0x000000ff06007812 */ /* 0x000fe200078ec0ff */
[----:B------:R-:W-:Y:S01]  /*8070*/  FADD.FTZ R6, R230, R229 ;  /* 0x000000e5e6067221 */ /* 0x000fe20000010000 */
[----:B------:R-:W-:Y:S01]  /*8080*/  PRMT R59, R9, 0x5410, R7 ;  /* 0x00005410093b7816 */ /* 0x000fe20000000007 */
[----:B------:R-:W-:Y:S01]  /*8090*/  FADD.FTZ R7, R103, R101 ;  /* 0x0000006567077221 */ /* 0x000fe20000010000 */
[----:B------:R-:W-:Y:S01]  /*80a0*/  PRMT R58, R0, 0x5410, R8 ;  /* 0x00005410003a7816 */ /* 0x000fe20000000008 */
[--C-:B------:R-:W-:Y:S01]  /*80b0*/  FFMA.FTZ R0, R220, c[0x0][0x23c], -R5.reuse ;  /* 0x00008f00dc007a23 */ /* 0x100fe20000010805 */
[----:B-1----:R-:W-:Y:S01]  /*80c0*/  HMMA.16816.F32 R8, R32, R60, RZ ;  /* 0x0000003c2008723c */ /* 0x002fe200000018ff */
[----:B------:R-:W-:Y:S01]  /*80d0*/  FFMA.FTZ R5, R217, c[0x0][0x23c], -R5 ;  /* 0x00008f00d9057a23 */ /* 0x000fe20000010805 */
[----:B------:R-:W-:Y:S01]  /*80e0*/  @!P5 PRMT R142, R174, 0x5410, RZ ;  /* 0x00005410ae8ed816 */ /* 0x000fe200000000ff */
[----:B------:R1:W-:Y:S01]  /*80f0*/  MUFU.EX2 R223, R0 ;  /* 0x0000000000df7308 */ /* 0x0003e20000000800 */
[----:B------:R-:W-:-:S02]  /*8100*/  IMAD R174, R4, 0x2, R173 ;  /* 0x0000000204ae7824 */ /* 0x000fc400078e02ad */
[----:B------:R-:W-:Y:S02]  /*8110*/  IMAD.MOV.U32 R101, RZ, RZ, R21 ;  /* 0x000000ffff657224 */ /* 0x000fe400078e0015 */
[----:B------:R-:W-:Y:S01]  /*8120*/  HMMA.16816.F32 R12, R44, R60, RZ ;  /* 0x0000003c2c0c723c */ /* 0x000fe200000018ff */
[----:B------:R-:W-:Y:S02]  /*8130*/  IMAD.MOV.U32 R103, RZ, RZ, R113 ;  /* 0x000000ffff677224 */ /* 0x000fe400078e0071 */
[----:B------:R-:W-:Y:S02]  /*8140*/  IMAD.MOV.U32 R230, RZ, RZ, R118 ;  /* 0x000000ffffe67224 */ /* 0x000fe400078e0076 */
[----:B------:R-:W-:Y:S02]  /*8150*/  IMAD.MOV.U32 R229, RZ, RZ, R119 ;  /* 0x000000ffffe57224 */ /* 0x000fe400078e0077 */
[----:B-1----:R-:W-:Y:S02]  /*8160*/  FADD.FTZ R0, R240, R2 ;  /* 0x00000002f0007221 */ /* 0x002fe40000010000 */
[----:B------:R-:W-:Y:S01]  /*8170*/  FADD.FTZ R2, R39, R6 ;  /* 0x0000000627027221 */ /* 0x000fe20000010000 */
[----:B------:R1:W3:Y:S01]  /*8180*/  MUFU.EX2 R240, R5 ;  /* 0x0000000500f07308 */ /* 0x0002e20000000800 */
[----:B------:R-:W-:-:S05]  /*8190*/  FADD.FTZ R6, R38, R7 ;  /* 0x0000000726067221 */ /* 0x000fca0000010000 */
[-C--:B--2---:R-:W-:Y:S01]  /*81a0*/  HMMA.16816.F32 R128, R28, R52.reuse, R8 ;  /* 0x000000341c80723c */ /* 0x084fe20000001808 */
[----:B------:R-:W-:Y:S02]  /*81b0*/  FADD.FTZ R7, R36, R18 ;  /* 0x0000001224077221 */ /* 0x000fe40000010000 */
[----:B------:R-:W-:Y:S01]  /*81c0*/  FADD.FTZ R2, R99, R2 ;  /* 0x0000000263027221 */ /* 0x000fe20000010000 */
[----:B------:R-:W-:Y:S01]  /*81d0*/  LDSM.16.MT88.4 R36, [R174+0x6800] ;  /* 0x00680000ae24783b */ /* 0x000fe20000004200 */
[----:B------:R-:W-:Y:S02]  /*81e0*/  IMAD.MOV.U32 R18, RZ, RZ, R115 ;  /* 0x000000ffff127224 */ /* 0x000fe400078e0073 */
[----:B------:R-:W-:Y:S01]  /*81f0*/  IMAD.MOV.U32 R99, RZ, RZ, R116 ;  /* 0x000000ffff637224 */ /* 0x000fe200078e0074 */
[----:B------:R-:W-:Y:S01]  /*8200*/  HMMA.16816.F32 R108, R40, R52, R12 ;  /* 0x00000034286c723c */ /* 0x000fe2000000180c */
[----:B-1----:R-:W-:Y:S02]  /*8210*/  FADD.FTZ R5, R251, R0 ;  /* 0x00000000fb057221 */ /* 0x002fe40000010000 */
[----:B------:R-:W-:-:S02]  /*8220*/  FADD.FTZ R0, R26, R6 ;  /* 0x000000061a007221 */ /* 0x000fc40000010000 */
[----:B------:R-:W-:Y:S02]  /*8230*/  FADD.FTZ R6, R175, R7 ;  /* 0x00000007af067221 */ /* 0x000fe40000010000 */
[----:B------:R-:W-:Y:S02]  /*8240*/  FADD.FTZ R7, R98, R2 ;  /* 0x0000000262077221 */ /* 0x000fe40000010000 */
[----:B------:R-:W-:Y:S01]  /*8250*/  FADD.FTZ R2, R24, R0 ;  /* 0x0000000018027221 */ /* 0x000fe20000010000 */
[----:B---3--:R-:W-:Y:S01]  /*8260*/  F2FP.PACK_AB R0, R240, R223 ;  /* 0x000000dff000723e */ /* 0x008fe200000000ff */
[----:B------:R-:W1:Y:S01]  /*8270*/  LDSM.16.MT88.4 R24, [R174+0x6000] ;  /* 0x00600000ae18783b */ /* 0x000e620000004200 */
[----:B------:R-:W-:Y:S02]  /*8280*/  FADD.FTZ R8, R241, R5 ;  /* 0x00000005f1087221 */ /* 0x000fe40000010000 */
[----:B------:R-:W2:Y:S01]  /*8290*/  MUFU.EX2 R241, R17 ;  /* 0x0000001100f17308 */ /* 0x000ea20000000800 */
[----:B------:R-:W-:Y:S01]  /*82a0*/  PRMT R141, R0, 0x7610, R141 ;  /* 0x00007610008d7816 */ /* 0x000fe2000000008d */
[----:B------:R-:W-:Y:S01]  /*82b0*/  FADD.FTZ R5, R248, R6 ;  /* 0x00000006f8057221 */ /* 0x000fe20000010000 */
[----:B------:R-:W-:Y:S01]  /*82c0*/  PRMT R140, R0, 0x7632, R140 ;  /* 0x00007632008c7816 */ /* 0x000fe2000000008c */
[----:B------:R-:W-:-:S02]  /*82d0*/  IMAD.MOV.U32 R175, RZ, RZ, R156 ;  /* 0x000000ffffaf7224 */ /* 0x000fc400078e009c */
[----:B------:R-:W-:Y:S01]  /*82e0*/  @!P4 HADD2 R218, -R141.H0_H0, -RZ.H0_H0 ;  /* 0xa00000ff8ddac230 */ /* 0x000fe20000000900 */
[----:B------:R-:W-:Y:S01]  /*82f0*/  FADD.FTZ R14, R249, R8 ;  /* 0x00000008f90e7221 */ /* 0x000fe20000010000 */
[----:B------:R-:W-:Y:S01]  /*8300*/  PRMT R52, R141, 0x5410, R140 ;  /* 0x000054108d347816 */ /* 0x000fe2000000008c */
[----:B------:R-:W-:Y:S01]  /*8310*/  FADD.FTZ R13, R102, R7 ;  /* 0x00000007660d7221 */ /* 0x000fe20000010000 */
[----:B------:R-:W-:Y:S01]  /*8320*/  @!P3 HADD2 R217, -R140.H0_H0, -RZ.H0_H0 ;  /* 0xa00000ff8cd9b230 */ /* 0x000fe20000000900 */
[----:B------:R-:W-:Y:S01]  /*8330*/  @!P4 PRMT R141, R218, 0x5410, RZ ;  /* 0x00005410da8dc816 */ /* 0x000fe200000000ff */
[----:B------:R-:W-:Y:S02]  /*8340*/  FADD.FTZ R12, R96, R2 ;  /* 0x00000002600c7221 */ /* 0x000fe40000010000 */
[----:B------:R-:W-:Y:S01]  /*8350*/  FADD.FTZ R2, R250, R14 ;  /* 0x0000000efa027221 */ /* 0x000fe20000010000 */
[----:B------:R-:W-:Y:S01]  /*8360*/  @!P3 PRMT R140, R217, 0x5410, RZ ;  /* 0x00005410d98cb816 */ /* 0x000fe200000000ff */
[----:B------:R-:W-:Y:S01]  /*8370*/  IMAD.MOV.U32 R15, RZ, RZ, R112 ;  /* 0x000000ffff0f7224 */ /* 0x000fe200078e0070 */
[----:B--2---:R-:W-:Y:S01]  /*8380*/  F2FP.PACK_AB R0, R241, R222 ;  /* 0x000000def100723e */ /* 0x004fe200000000ff */
[----:B------:R-:W-:-:S02]  /*8390*/  IMAD.MOV.U32 R251, RZ, RZ, R117 ;  /* 0x000000fffffb7224 */ /* 0x000fc400078e0075 */
[----:B------:R-:W-:Y:S01]  /*83a0*/  IMAD.MOV.U32 R248, RZ, RZ, R18 ;  /* 0x000000fffff87224 */ /* 0x000fe200078e0012 */
[----:B------:R-:W-:Y:S01]  /*83b0*/  PRMT R60, R0, 0x7632, R60 ;  /* 0x00007632003c7816 */ /* 0x000fe2000000003c */
[----:B------:R-:W-:Y:S01]  /*83c0*/  FADD.FTZ R217, R100, R12 ;  /* 0x0000000c64d97221 */ /* 0x000fe20000010000 */
[----:B------:R-:W-:Y:S01]  /*83d0*/  PRMT R61, R0, 0x7610, R61 ;  /* 0x00007610003d7816 */ /* 0x000fe2000000003d */
[----:B------:R-:W-:Y:S02]  /*83e0*/  FADD.FTZ R0, R22, R5 ;  /* 0x0000000516007221 */ /* 0x000fe40000010000 */
[----:B------:R-:W-:Y:S01]  /*83f0*/  @!P0 HADD2 R4, -R60.H0_H0, -RZ.H0_H0 ;  /* 0xa00000ff3c048230 */ /* 0x000fe20000000900 */
[----:B------:R-:W-:Y:S01]  /*8400*/  PRMT R53, R61, 0x5410, R60 ;  /* 0x000054103d357816 */ /* 0x000fe2000000003c */
[----:B------:R-:W-:Y:S01]  /*8410*/  FADD.FTZ R218, R175, R0 ;  /* 0x00000000afda7221 */ /* 0x000fe20000010000 */
[----:B------:R-:W-:Y:S01]  /*8420*/  @!P2 HADD2 R220, -R61.H0_H0, -RZ.H0_H0 ;  /* 0xa00000ff3ddca230 */ /* 0x000fe20000000900 */
[----:B------:R-:W-:Y:S01]  /*8430*/  IMAD R175, R3, 0x2, R174 ;  /* 0x0000000203af7824 */ /* 0x000fe200078e02ae */
[----:B------:R-:W-:Y:S01]  /*8440*/  @!P0 PRMT R60, R4, 0x5410, RZ ;  /* 0x00005410043c8816 */ /* 0x000fe200000000ff */
[----:B------:R-:W-:Y:S01]  /*8450*/  IMAD.U32 R0, RZ, RZ, UR4 ;  /* 0x00000004ff007e24 */ /* 0x000fe2000f8e00ff */
[C---:B------:R-:W-:Y:S01]  /*8460*/  LEA R156, P0, R219.reuse, c[0x0][0x1f8], 0x1 ;  /* 0x00007e00db9c7a11 */ /* 0x040fe200078008ff */
[----:B------:R-:W-:Y:S01]  /*8470*/  IMAD.MOV.U32 R249, RZ, RZ, R15 ;  /* 0x000000fffff97224 */ /* 0x000fe200078e000f */
[----:B------:R-:W2:Y:S01]  /*8480*/  LDSM.16.MT88.4 R20, [R175+0x6000] ;  /* 0x00600000af14783b */ /* 0x000ea20000004200 */
[----:B------:R-:W-:Y:S01]  /*8490*/  @!P2 PRMT R61, R220, 0x5410, RZ ;  /* 0x00005410dc3da816 */ /* 0x000fe200000000ff */
[-C--:B-1----:R-:W-:Y:S01]  /*84a0*/  HMMA.16816.F32 R8, R44, R24.reuse, RZ ;  /* 0x000000182c08723c */ /* 0x082fe200000018ff */
[----:B------:R-:W-:Y:S01]  /*84b0*/  LEA.HI.X R157, R219, c[0x0][0x1fc], R246, 0x1, P0 ;  /* 0x00007f00db9d7a11 */ /* 0x000fe200000f0cf6 */
[----:B------:R-:W-:Y:S01]  /*84c0*/  FADD.FTZ R220, R252, R2 ;  /* 0x00000002fcdc7221 */ /* 0x000fe20000010000 */
[--C-:B------:R-:W-:Y:S01]  /*84d0*/  HSET2.LE.AND R2, R89, R94.reuse, PT ;  /* 0x0000005e59027233 */ /* 0x100fe20003803000 */
[----:B------:R-:W-:Y:S01]  /*84e0*/  IMAD.MOV.U32 R252, RZ, RZ, R99 ;  /* 0x000000fffffc7224 */ /* 0x000fe200078e0063 */
[----:B------:R-:W-:Y:S01]  /*84f0*/  HSET2.LE.AND R3, R56, R94, PT ;  /* 0x0000005e38037233 */ /* 0x000fe20003803000 */
[----:B------:R1:W-:Y:S01]  /*8500*/  STG.E.U16 [R156.64], R77 ;  /* 0x0000004d9c007986 */ /* 0x0003e2000c101522 */
[----:B------:R-:W-:Y:S01]  /*8510*/  IMAD.MOV.U32 R246, RZ, RZ, R103 ;  /* 0x000000fffff67224 */ /* 0x000fe200078e0067 */
[----:B------:R-:W-:Y:S01]  /*8520*/  HMMA.16816.F32 R4, R32, R24, RZ ;  /* 0x000000182004723c */ /* 0x000fe200000018ff */
[----:B------:R-:W-:Y:S01]  /*8530*/  IMAD.MOV.U32 R250, RZ, RZ, R101 ;  /* 0x000000fffffa7224 */ /* 0x000fe200078e0065 */
[----:B------:R-:W-:Y:S01]  /*8540*/  STG.E.U16 [R156.64+0x2], R88 ;  /* 0x000002589c007986 */ /* 0x000fe2000c101522 */
[----:B------:R-:W-:-:S04]  /*8550*/  USHF.L.U32 UR4, UR7, 0x6, URZ ;  /* 0x0000000607047899 */ /* 0x000fc8000800063f */
[----:B------:R-:W-:-:S09]  /*8560*/  IMAD.MOV.U32 R25, RZ, RZ, R106 ;  /* 0x000000ffff197224 */ /* 0x000fd200078e006a */
[-C--:B------:R-:W-:Y:S07]  /*8570*/  HMMA.16816.F32 R116, R40, R36.reuse, R8 ;  /* 0x000000242874723c */ /* 0x080fee0000001808 */
[----:B------:R-:W-:Y:S01]  /*8580*/  LOP3.LUT R11, R2, R132, RZ, 0xc0, !PT ;  /* 0x00000084020b7212 */ /* 0x000fe200078ec0ff */
[----:B------:R-:W-:Y:S01]  /*8590*/  HMMA.16816.F32 R112, R28, R36, R4 ;  /* 0x000000241c70723c */ /* 0x000fe20000001804 */
[----:B------:R-:W-:Y:S01]  /*85a0*/  IMAD.MOV.U32 R132, RZ, RZ, R19 ;  /* 0x000000ffff847224 */ /* 0x000fe200078e0013 */
[----:B------:R-:W-:-:S05]  /*85b0*/  HSET2.LE.AND R2, R74, R94, PT ;  /* 0x0000005e4a027233 */ /* 0x000fca0003803000 */
[----:B------:R-:W-:Y:S01]  /*85c0*/  IMAD.WIDE R36, R0, 0x2, R156 ;  /* 0x0000000200247825 */ /* 0x000fe200078e029c */
[--C-:B------:R-:W-:Y:S01]  /*85d0*/  HSET2.LE.AND R0, R90, R94.reuse, PT ;  /* 0x0000005e5a007233 */ /* 0x100fe20003803000 */
[----:B------:R-:W-:Y:S01]  /*85e0*/  LOP3.LUT R9, R2, R225, RZ, 0xc0, !PT ;  /* 0x000000e102097212 */ /* 0x000fe200078ec0ff */
[--C-:B------:R-:W-:Y:S01]  /*85f0*/  HSET2.LE.AND R2, R73, R94.reuse, PT ;  /* 0x0000005e49027233 */ /* 0x100fe20003803000 */
[----:B------:R-:W-:Y:S01]  /*8600*/  FADD.FTZ R4, R104, R13 ;  /* 0x0000000d68047221 */ /* 0x000fe20000010000 */
[----:B------:R3:W-:Y:S01]  /*8610*/  STG.E.U16 [R36.64], R76 ;  /* 0x0000004c24007986 */ /* 0x0007e2000c101522 */
[----:B------:R-:W-:Y:S01]  /*8620*/  LOP3.LUT R10, R0, R221, RZ, 0xc0, !PT ;  /* 0x000000dd000a7212 */ /* 0x000fe200078ec0ff */
[----:B------:R-:W-:Y:S01]  /*8630*/  IMAD.MOV.U32 R221, RZ, RZ, R16 ;  /* 0x000000ffffdd7224 */ /* 0x000fe200078e0010 */
[-C--:B--2---:R-:W-:Y:S01]  /*8640*/  HMMA.16816.F32 R12, R44, R20.reuse, RZ ;  /* 0x000000142c0c723c */ /* 0x084fe200000018ff */
[----:B------:R-:W2:Y:S01]  /*8650*/  LDSM.16.MT88.4 R16, [R175+0x6800] ;  /* 0x00680000af10783b */ /* 0x000ea20000004200 */
[----:B------:R-:W-:Y:S01]  /*8660*/  FADD.FTZ R219, R105, R4 ;  /* 0x0000000469db7221 */ /* 0x000fe20000010000 */
[--C-:B------:R-:W-:Y:S01]  /*8670*/  HSET2.LE.AND R0, R75, R94.reuse, PT ;  /* 0x0000005e4b007233 */ /* 0x100fe20003803000 */
[----:B------:R-:W-:Y:S01]  /*8680*/  IMAD.MOV.U32 R225, RZ, RZ, R123 ;  /* 0x000000ffffe17224 */ /* 0x000fe200078e007b */
[----:B------:R4:W-:Y:S03]  /*8690*/  STG.E.U16 [R36.64+0x2], R79 ;  /* 0x0000024f24007986 */ /* 0x0009e6000c101522 */
[----:B------:R-:W-:Y:S01]  /*86a0*/  HMMA.16816.F32 R4, R32, R20, RZ ;  /* 0x000000142004723c */ /* 0x000fe200000018ff */
[----:B------:R-:W-:Y:S01]  /*86b0*/  LOP3.LUT R8, R0, R226, RZ, 0xc0, !PT ;  /* 0x000000e200087212 */ /* 0x000fe200078ec0ff */
[----:B------:R-:W-:Y:S01]  /*86c0*/  HSET2.LE.AND R0, R57, R94, PT ;  /* 0x0000005e39007233 */ /* 0x000fe20003803000 */
[----:B------:R-:W-:-:S04]  /*86d0*/  IMAD.MOV.U32 R226, RZ, RZ, R107 ;  /* 0x000000ffffe27224 */ /* 0x000fc800078e006b */
[----:B-1----:R-:W-:Y:S01]  /*86e0*/  LOP3.LUT R77, R0, R121, RZ, 0xc0, !PT ;  /* 0x00000079004d7212 */ /* 0x002fe200078ec0ff */
[--C-:B------:R-:W-:Y:S02]  /*86f0*/  HSET2.LE.AND R0, R72, R94.reuse, PT ;  /* 0x0000005e48007233 */ /* 0x100fe40003803000 */
[----:B------:R-:W-:Y:S01]  /*8700*/  HMMA.16816.F32 R72, R32, R86, RZ ;  /* 0x000000562048723c */ /* 0x000fe200000018ff */
[----:B---3--:R-:W-:Y:S01]  /*8710*/  LOP3.LUT R76, R3, R97, RZ, 0xc0, !PT ;  /* 0x00000061034c7212 */ /* 0x008fe200078ec0ff */
[----:B------:R-:W-:-:S05]  /*8720*/  HSET2.LE.AND R3, R78, R94, PT ;  /* 0x0000005e4e037233 */ /* 0x000fca0003803000 */
[----:B------:R-:W-:Y:S01]  /*8730*/  LOP3.LUT R78, R3, R120, RZ, 0xc0, !PT ;  /* 0x00000078034e7212 */ /* 0x000fe200078ec0ff */
[----:B------:R-:W-:Y:S01]  /*8740*/  IMAD.MOV.U32 R3, RZ, RZ, R134 ;  /* 0x000000ffff037224 */ /* 0x000fe200078e0086 */
[----:B----4-:R-:W-:Y:S01]  /*8750*/  LOP3.LUT R79, R2, R95, RZ, 0xc0, !PT ;  /* 0x0000005f024f7212 */ /* 0x010fe200078ec0ff */
[----:B------:R-:W-:-:S04]  /*8760*/  IMAD.MOV.U32 R2, RZ, RZ, R122 ;  /* 0x000000ffff027224 */ /* 0x000fc800078e007a */
[-C--:B--2---:R-:W-:Y:S07]  /*8770*/  HMMA.16816.F32 R96, R28, R16.reuse, R4 ;  /* 0x000000101c60723c */ /* 0x084fee0000001804 */
[--C-:B------:R-:W-:Y:S01]  /*8780*/  HSET2.LE.AND R6, R84, R94.reuse, PT ;  /* 0x0000005e54067233 */ /* 0x100fe20003803000 */
[----:B------:R-:W-:Y:S01]  /*8790*/  HMMA.16816.F32 R100, R40, R16, R12 ;  /* 0x000000102864723c */ /* 0x000fe2000000180c */
[--C-:B------:R-:W-:Y:S01]  /*87a0*/  HSET2.LE.AND R5, R66, R94.reuse, PT ;  /* 0x0000005e42057233 */ /* 0x100fe20003803000 */
[----:B------:R-:W-:Y:S01]  /*87b0*/  LOP3.LUT R4, R0, R93, RZ, 0xc0, !PT ;  /* 0x0000005d00047212 */ /* 0x000fe200078ec0ff */
[--C-:B------:R-:W-:Y:S01]  /*87c0*/  HSET2.LE.AND R7, R81, R94.reuse, PT ;  /* 0x0000005e51077233 */ /* 0x100fe20003803000 */
[----:B------:R-:W-:Y:S01]  /*87d0*/  LOP3.LUT R6, R6, R91, RZ, 0xc0, !PT ;  /* 0x0000005b06067212 */ /* 0x000fe200078ec0ff */
[----:B------:R-:W-:Y:S01]  /*87e0*/  IMAD.U32 R0, RZ, RZ, UR4 ;  /* 0x00000004ff007e24 */ /* 0x000fe2000f8e00ff */
[----:B------:R-:W-:Y:S01]  /*87f0*/  LOP3.LUT R5, R5, R92, RZ, 0xc0, !PT ;  /* 0x0000005c05057212 */ /* 0x000fe200078ec0ff */
[--C-:B------:R-:W-:Y:S01]  /*8800*/  HSET2.LE.AND R14, R65, R94.reuse, PT ;  /* 0x0000005e410e7233 */ /* 0x100fe20003803000 */
[----:B------:R-:W-:Y:S01]  /*8810*/  HMMA.16816.F32 R72, R28, R82, R72 ;  /* 0x000000521c48723c */ /* 0x000fe20000001848 */
[--C-:B------:R-:W-:Y:S01]  /*8820*/  HSET2.LE.AND R15, R64, R94.reuse, PT ;  /* 0x0000005e400f7233 */ /* 0x100fe20003803000 */
[----:B------:R-:W-:Y:S01]  /*8830*/  LOP3.LUT R7, R7, R85, RZ, 0xc0, !PT ;  /* 0x0000005507077212 */ /* 0x000fe200078ec0ff */
[--C-:B------:R-:W-:Y:S01]  /*8840*/  HSET2.LE.AND R12, R59, R94.reuse, PT ;  /* 0x0000005e3b0c7233 */ /* 0x100fe20003803000 */
[----:B------:R-:W-:Y:S01]  /*8850*/  LOP3.LUT R90, R14, R52, RZ, 0xc0, !PT ;  /* 0x000000340e5a7212 */ /* 0x000fe200078ec0ff */
[----:B------:R-:W-:Y:S01]  /*8860*/  HSET2.LE.AND R13, R58, R94, PT ;  /* 0x0000005e3a0d7233 */ /* 0x000fe20003803000 */
[----:B------:R-:W-:-:S02]  /*8870*/  LOP3.LUT R91, R15, R53, RZ, 0xc0, !PT ;  /* 0x000000350f5b7212 */ /* 0x000fc400078ec0ff */
[----:B------:R-:W-:Y:S01]  /*8880*/  LOP3.LUT R88, R12, R80, RZ, 0xc0, !PT ;  /* 0x000000500c587212 */ /* 0x000fe200078ec0ff */
[----:B------:R-:W-:Y:S01]  /*8890*/  HMMA.16816.F32 R56, R32, R26, RZ ;  /* 0x0000001a2038723c */ /* 0x000fe200000018ff */
[----:B------:R-:W-:-:S07]  /*88a0*/  LOP3.LUT R89, R13, R67, RZ, 0xc0, !PT ;  /* 0x000000430d597212 */ /* 0x000fce00078ec0ff */
[C---:B------:R-:W-:Y:S08]  /*88b0*/  HMMA.16816.F32 R12, R32.reuse, R22, RZ ;  /* 0x00000016200c723c */ /* 0x040ff000000018ff */
[----:B------:R-:W-:Y:S08]  /*88c0*/  HMMA.16816.F32 R64, R32, R62, RZ ;  /* 0x0000003e2040723c */ /* 0x000ff000000018ff */
[C---:B------:R-:W-:Y:S08]  /*88d0*/  HMMA.16816.F32 R104, R28.reuse, R38, R56 ;  /* 0x000000261c68723c */ /* 0x040ff00000001838 */
[----:B------:R-:W-:Y:S08]  /*88e0*/  HMMA.16816.F32 R56, R28, R18, R12 ;  /* 0x000000121c38723c */ /* 0x000ff0000000180c */
[----:B------:R-:W-:Y:S01]  /*88f0*/  HMMA.16816.F32 R12, R44, R86, RZ ;  /* 0x000000562c0c723c */ /* 0x000fe200000018ff */
[----:B------:R-:W-:Y:S07]  /*8900*/  LDSM.16.MT88.4 R84, [R174+0x7800] ;  /* 0x00780000ae54783b */ /* 0x000fee0000004200 */
[----:B------:R-:W-:Y:S08]  /*8910*/  HMMA.16816.F32 R64, R28, R54, R64 ;  /* 0x000000361c40723c */ /* 0x000ff00000001840 */
[----:B------:R-:W-:Y:S07]  /*8920*/  HMMA.16816.F32 R28, R44, R62, RZ ;  /* 0x0000003e2c1c723c */ /* 0x000fee00000018ff */
[----:B------:R-:W-:Y:S01]  /*8930*/  IMAD.MOV.U32 R62, RZ, RZ, R25 ;  /* 0x000000ffff3e7224 */ /* 0x000fe200078e0019 */
[----:B------:R-:W-:Y:S01]  /*8940*/  HMMA.16816.F32 R32, R40, R82, R12 ;  /* 0x000000522820723c */ /* 0x000fe2000000180c */
[----:B------:R-:W1:Y:S01]  /*8950*/  LDSM.16.MT88.4 R12, [R173+0x7000] ;  /* 0x00700000ad0c783b */ /* 0x000e620000004200 */
[----:B------:R-:W-:-:S06]  /*8960*/  IMAD.MOV.U32 R63, RZ, RZ, R3 ;  /* 0x000000ffff3f7224 */ /* 0x000fcc00078e0003 */
[C---:B------:R-:W-:Y:S08]  /*8970*/  HMMA.16816.F32 R24, R44.reuse, R26, RZ ;  /* 0x0000001a2c18723c */ /* 0x040ff000000018ff */
[----:B------:R-:W-:Y:S07]  /*8980*/  HMMA.16816.F32 R20, R44, R22, RZ ;  /* 0x000000162c14723c */ /* 0x000fee00000018ff */
[----:B------:R-:W-:Y:S01]  /*8990*/  IMAD.MOV.U32 R47, RZ, RZ, R226 ;  /* 0x000000ffff2f7224 */ /* 0x000fe200078e00e2 */
[----:B------:R-:W-:Y:S01]  /*89a0*/  HMMA.16816.F32 R52, R40, R54, R28 ;  /* 0x000000362834723c */ /* 0x000fe2000000181c */
[----:B------:R-:W-:-:S02]  /*89b0*/  IMAD.MOV.U32 R45, RZ, RZ, R221 ;  /* 0x000000ffff2d7224 */ /* 0x000fc400078e00dd */
[----:B------:R-:W-:Y:S02]  /*89c0*/  IMAD.MOV.U32 R46, RZ, RZ, R132 ;  /* 0x000000ffff2e7224 */ /* 0x000fe400078e0084 */
[----:B------:R-:W-:Y:S02]  /*89d0*/  IMAD.MOV.U32 R226, RZ, RZ, R133 ;  /* 0x000000ffffe27224 */ /* 0x000fe400078e0085 */
[----:B------:R-:W-:Y:S01]  /*89e0*/  IMAD.MOV.U32 R221, RZ, RZ, R135 ;  /* 0x000000ffffdd7224 */ /* 0x000fe200078e0087 */
[C---:B------:R-:W-:Y:S08]  /*89f0*/  HMMA.16816.F32 R28, R40.reuse, R38, R24 ;  /* 0x00000026281c723c */ /* 0x040ff00000001818 */
[----:B------:R-:W-:Y:S01]  /*8a00*/  HMMA.16816.F32 R24, R40, R18, R20 ;  /* 0x000000122818723c */ /* 0x000fe20000001814 */
[----:B------:R-:W2:Y:S04]  /*8a10*/  LDSM.16.MT88.4 R20, [R176+0x7000] ;  /* 0x00700000b014783b */ /* 0x000ea80000004200 */
[----:B------:R-:W3:Y:S03]  /*8a20*/  LDSM.16.MT88.4 R16, [R174+0x7000] ;  /* 0x00700000ae10783b */ /* 0x000ee60000004200 */
[-C--:B-1----:R-:W-:Y:S08]  /*8a30*/  HMMA.16816.F32 R124, R8, R12.reuse, R124 ;  /* 0x0000000c087c723c */ /* 0x082ff0000000187c */
[C---:B------:R-:W-:Y:S08]  /*8a40*/  HMMA.16816.F32 R136, R4.reuse, R12, R136 ;  /* 0x0000000c0488723c */ /* 0x040ff00000001888 */
[-C--:B------:R-:W-:Y:S08]  /*8a50*/  HMMA.16816.F32 R132, R4, R14.reuse, R72 ;  /* 0x0000000e0484723c */ /* 0x080ff00000001848 */
[C---:B------:R-:W-:Y:S01]  /*8a60*/  HMMA.16816.F32 R32, R8.reuse, R14, R32 ;  /* 0x0000000e0820723c */ /* 0x040fe20000001820 */
[----:B------:R-:W1:Y:S07]  /*8a70*/  LDSM.16.MT88.4 R12, [R175+0x7000] ;  /* 0x00700000af0c783b */ /* 0x000e6e0000004200 */
[C---:B--2---:R-:W-:Y:S08]  /*8a80*/  HMMA.16816.F32 R108, R8.reuse, R20, R108 ;  /* 0x00000014086c723c */ /* 0x044ff0000000186c */
[C---:B------:R-:W-:Y:S08]  /*8a90*/  HMMA.16816.F32 R52, R8.reuse, R22, R52 ;  /* 0x000000160834723c */ /* 0x040ff00000001834 */
[C---:B---3--:R-:W-:Y:S01]  /*8aa0*/  HMMA.16816.F32 R92, R8.reuse, R16, R116 ;  /* 0x00000010085c723c */ /* 0x048fe20000001874 */
[----:B------:R-:W2:Y:S07]  /*8ab0*/  LDSM.16.MT88.4 R116, [R173+0x7800] ;  /* 0x00780000ad74783b */ /* 0x000eae0000004200 */
[C---:B------:R-:W-:Y:S08]  /*8ac0*/  HMMA.16816.F32 R28, R8.reuse, R18, R28 ;  /* 0x00000012081c723c */ /* 0x040ff0000000181c */
[C---:B-1----:R-:W-:Y:S01]  /*8ad0*/  HMMA.16816.F32 R80, R8.reuse, R12, R100 ;  /* 0x0000000c0850723c */ /* 0x042fe20000001864 */
[----:B------:R-:W1:Y:S07]  /*8ae0*/  LDSM.16.MT88.4 R100, [R176+0x7800] ;  /* 0x00780000b064783b */ /* 0x000e6e0000004200 */
[----:B------:R-:W-:Y:S01]  /*8af0*/  HMMA.16816.F32 R24, R8, R14, R24 ;  /* 0x0000000e0818723c */ /* 0x000fe20000001818 */
[----:B------:R-:W3:Y:S07]  /*8b00*/  LDSM.16.MT88.4 R8, [R175+0x7800] ;  /* 0x00780000af08783b */ /* 0x000eee0000004200 */
[C---:B------:R-:W-:Y:S08]  /*8b10*/  HMMA.16816.F32 R128, R4.reuse, R20, R128 ;  /* 0x000000140480723c */ /* 0x040ff00000001880 */
[C---:B------:R-:W-:Y:S08]  /*8b20*/  HMMA.16816.F32 R112, R4.reuse, R16, R112 ;  /* 0x000000100470723c */ /* 0x040ff00000001870 */
[C---:B------:R-:W-:Y:S07]  /*8b30*/  HMMA.16816.F32 R96, R4.reuse, R12, R96 ;  /* 0x0000000c0460723c */ /* 0x040fee0000001860 */
[----:B------:R-:W-:Y:S01]  /*8b40*/  FADD.FTZ R12, R2, R218 ;  /* 0x000000da020c7221 */ /* 0x000fe20000010000 */
[----:B------:R-:W-:Y:S01]  /*8b50*/  HMMA.16816.F32 R120, R4, R22, R64 ;  /* 0x000000160478723c */ /* 0x000fe20000001840 */
[----:B------:R-:W-:-:S04]  /*8b60*/  IMAD.U32 R2, RZ, RZ, UR26 ;  /* 0x0000001aff027e24 */ /* 0x000fc8000f8e00ff */
[----:B------:R-:W-:-:S03]  /*8b70*/  IMAD.WIDE R2, R2, 0x2, R156 ;  /* 0x0000000202027825 */ /* 0x000fc600078e029c */
[C---:B------:R-:W-:Y:S08]  /*8b80*/  HMMA.16816.F32 R104, R4.reuse, R18, R104 ;  /* 0x000000120468723c */ /* 0x040ff00000001868 */
[----:B------:R-:W-:Y:S08]  /*8b90*/  HMMA.16816.F32 R4, R4, R14, R56 ;  /* 0x0000000e0404723c */ /* 0x000ff00000001838 */
[C---:B--2---:R-:W-:Y:S08]  /*8ba0*/  HMMA.16816.F32 R136, R88.reuse, R116, R136 ;  /* 0x000000745888723c */ /* 0x044ff00000001888 */
[C---:B------:R-:W-:Y:S08]  /*8bb0*/  HMMA.16816.F32 R132, R88.reuse, R118, R132 ;  /* 0x000000765884723c */ /* 0x040ff00000001884 */
[C---:B-1----:R-:W-:Y:S08]  /*8bc0*/  HMMA.16816.F32 R128, R88.reuse, R100, R128 ;  /* 0x000000645880723c */ /* 0x042ff00000001880 */
[C---:B------:R-:W-:Y:S08]  /*8bd0*/  HMMA.16816.F32 R120, R88.reuse, R102, R120 ;  /* 0x000000665878723c */ /* 0x040ff00000001878 */
[C---:B------:R-:W-:Y:S08]  /*8be0*/  HMMA.16816.F32 R112, R88.reuse, R84, R112 ;  /* 0x000000545870723c */ /* 0x040ff00000001870 */
[C---:B------:R-:W-:Y:S08]  /*8bf0*/  HMMA.16816.F32 R104, R88.reuse, R86, R104 ;  /* 0x000000565868723c */ /* 0x040ff00000001868 */
[C---:B---3--:R-:W-:Y:S08]  /*8c00*/  HMMA.16816.F32 R96, R88.reuse, R8, R96 ;  /* 0x000000085860723c */ /* 0x048ff00000001860 */
[----:B------:R-:W-:Y:S07]  /*8c10*/  HMMA.16816.F32 R88, R88, R10, R4 ;  /* 0x0000000a5858723c */ /* 0x000fee0000001804 */
[----:B------:R-:W-:Y:S01]  /*8c20*/  IMAD.WIDE R4, R0, 0x2, R156 ;  /* 0x0000000200047825 */ /* 0x000fe200078e029c */
[----:B------:R-:W-:Y:S03]  /*8c30*/  HMMA.16816.F32 R80, R76, R8, R80 ;  /* 0x000000084c50723c */ /* 0x000fe60000001850 */
[----:B------:R-:W-:Y:S01]  /*8c40*/  FADD.FTZ R7, R247, R217 ;  /* 0x000000d9f7077221 */ /* 0x000fe20000010000 */
[----:B------:R-:W-:Y:S01]  /*8c50*/  STG.E.U16 [R4.64], R171 ;  /* 0x000000ab04007986 */ /* 0x000fe2000c101522 */
[----:B------:R-:W-:-:S02]  /*8c60*/  FADD.FTZ R6, R45, R220 ;  /* 0x000000dc2d067221 */ /* 0x000fc40000010000 */
[----:B------:R-:W-:Y:S01]  /*8c70*/  FADD.FTZ R0, R245, R219 ;  /* 0x000000dbf5007221 */ /* 0x000fe20000010000 */
[----:B------:R-:W-:Y:S01]  /*8c80*/  STG.E.U16 [R4.64+0x2], R170 ;  /* 0x000002aa04007986 */ /* 0x000fe2000c101522 */
[----:B------:R-:W-:Y:S01]  /*8c90*/  FADD.FTZ R7, R242, R7 ;  /* 0x00000007f2077221 */ /* 0x000fe20000010000 */
[C---:B------:R-:W-:Y:S01]  /*8ca0*/  HMMA.16816.F32 R124, R76.reuse, R116, R124 ;  /* 0x000000744c7c723c */ /* 0x040fe2000000187c */
[----:B------:R-:W-:Y:S01]  /*8cb0*/  FADD.FTZ R9, R46, R12 ;  /* 0x0000000c2e097221 */ /* 0x000fe20000010000 */
[----:B------:R-:W-:Y:S01]  /*8cc0*/  STG.E.U16 [R2.64], R169 ;  /* 0x000000a902007986 */ /* 0x000fe2000c101522 */
[----:B------:R-:W-:Y:S02]  /*8cd0*/  FADD.FTZ R8, R47, R6 ;  /* 0x000000062f087221 */ /* 0x000fe40000010000 */
[----:B------:R-:W-:Y:S01]  /*8ce0*/  FADD.FTZ R6, R244, R0 ;  /* 0x00000000f4067221 */ /* 0x000fe20000010000 */
[----:B------:R-:W-:Y:S01]  /*8cf0*/  STG.E.U16 [R2.64+0x2], R168 ;  /* 0x000002a802007986 */ /* 0x000fe2000c101522 */
[----:B------:R-:W-:Y:S01]  /*8d00*/  FADD.FTZ R0, R243, R7 ;  /* 0x00000007f3007221 */ /* 0x000fe20000010000 */
[----:B------:R-:W-:Y:S01]  /*8d10*/  HMMA.16816.F32 R108, R76, R100, R108 ;  /* 0x000000644c6c723c */ /* 0x000fe2000000186c */
[----:B------:R-:W-:Y:S01]  /*8d20*/  FADD.FTZ R9, R62, R9 ;  /* 0x000000093e097221 */ /* 0x000fe20000010000 */
[----:B------:R-:W-:Y:S01]  /*8d30*/  STG.E.U16 [R156.64+0x10], R216 ;  /* 0x000010d89c007986 */ /* 0x000fe2000c101522 */
[----:B------:R-:W-:-:S02]  /*8d40*/  FADD.FTZ R7, R63, R8 ;  /* 0x000000083f077221 */ /* 0x000fc40000010000 */
[----:B------:R-:W-:Y:S01]  /*8d50*/  FADD.FTZ R6, R239, R6 ;  /* 0x00000006ef067221 */ /* 0x000fe20000010000 */
[----:B------:R-:W-:Y:S01]  /*8d60*/  STG.E.U16 [R156.64+0x12], R215 ;  /* 0x000012d79c007986 */ /* 0x000fe2000c101522 */
[----:B------:R-:W-:Y:S01]  /*8d70*/  FADD.FTZ R0, R234, R0 ;  /* 0x00000000ea007221 */ /* 0x000fe20000010000 */
[C---:B------:R-:W-:Y:S01]  /*8d80*/  HMMA.16816.F32 R92, R76.reuse, R84, R92 ;  /* 0x000000544c5c723c */ /* 0x040fe2000000185c */
[----:B------:R-:W-:Y:S01]  /*8d90*/  FADD.FTZ R8, R225, R9 ;  /* 0x00000009e1087221 */ /* 0x000fe20000010000 */
[----:B------:R-:W-:Y:S01]  /*8da0*/  STG.E.U16 [R36.64+0x10], R213 ;  /* 0x000010d524007986 */ /* 0x000fe2000c101522 */
        /* <DEDUP_REMOVED lines=9> */
[----:B------:R-:W-:Y:S02]  /*8e40*/  STG.E.U16 [R4.64+0x12], R166 ;  /* 0x000012a604007986 */ /* 0x000fe4000c101522 */
[C---:B------:R-:W-:Y:S01]  /*8e50*/  HMMA.16816.F32 R100, R76.reuse, R102, R52 ;  /* 0x000000664c64723c */ /* 0x040fe20000001834 */
[----:B------:R-:W-:Y:S01]  /*8e60*/  FADD.FTZ R0, R227, R0 ;  /* 0x00000000e3007221 */ /* 0x000fe20000010000 */
[----:B------:R-:W-:Y:S03]  /*8e70*/  STG.E.U16 [R2.64+0x10], R165 ;  /* 0x000010a502007986 */ /* 0x000fe6000c101522 */
[----:B------:R-:W-:Y:S01]  /*8e80*/  FADD.FTZ R0, R222, R0 ;  /* 0x00000000de007221 */ /* 0x000fe20000010000 */
[----:B------:R-:W-:Y:S02]  /*8e90*/  STG.E.U16 [R2.64+0x12], R164 ;  /* 0x000012a402007986 */ /* 0x000fe4000c101522 */
[C---:B------:R-:W-:Y:S01]  /*8ea0*/  HMMA.16816.F32 R84, R76.reuse, R86, R28 ;  /* 0x000000564c54723c */ /* 0x040fe2000000181c */
[----:B------:R-:W-:Y:S01]  /*8eb0*/  FADD.FTZ R241, R241, R0 ;  /* 0x00000000f1f17221 */ /* 0x000fe20000010000 */
[----:B------:R-:W-:Y:S04]  /*8ec0*/  STG.E.U16 [R156.64+0x20], R212 ;  /* 0x000020d49c007986 */ /* 0x000fe8000c101522 */
[----:B------:R-:W-:Y:S02]  /*8ed0*/  STG.E.U16 [R156.64+0x22], R211 ;  /* 0x000022d39c007986 */ /* 0x000fe4000c101522 */
[----:B------:R-:W-:Y:S02]  /*8ee0*/  HMMA.16816.F32 R76, R76, R10, R24 ;  /* 0x0000000a4c4c723c */ /* 0x000fe40000001818 */
        /* <DEDUP_REMOVED lines=23> */
[----:B------:R1:W-:Y:S04]  /*9060*/  STG.E.U16 [R156.64+0x52], R199 ;  /* 0x000052c79c007986 */ /* 0x0003e8000c101522 */
[----:B------:R-:W-:Y:S04]  /*9070*/  STG.E.U16 [R36.64+0x50], R197 ;  /* 0x000050c524007986 */ /* 0x000fe8000c101522 */
[----:B------:R2:W-:Y:S04]  /*9080*/  STG.E.U16 [R36.64+0x52], R198 ;  /* 0x000052c624007986 */ /* 0x0005e8000c101522 */
[----:B------:R-:W-:Y:S04]  /*9090*/  STG.E.U16 [R4.64+0x50], R149 ;  /* 0x0000509504007986 */ /* 0x000fe8000c101522 */
[----:B------:R-:W-:Y:S04]  /*90a0*/  STG.E.U16 [R4.64+0x52], R148 ;  /* 0x0000529404007986 */ /* 0x000fe8000c101522 */
[----:B------:R-:W-:Y:S04]  /*90b0*/  STG.E.U16 [R2.64+0x50], R147 ;  /* 0x0000509302007986 */ /* 0x000fe8000c101522 */
[----:B------:R-:W-:Y:S01]  /*90c0*/  STG.E.U16 [R2.64+0x52], R146 ;  /* 0x0000529202007986 */ /* 0x000fe2000c101522 */
[----:B-1----:R-:W-:-:S03]  /*90d0*/  IADD3 R199, P0, R156, -0x80, RZ ;  /* 0xffffff809cc77810 */ /* 0x002fc60007f1e0ff */
[----:B------:R-:W-:Y:S04]  /*90e0*/  STG.E.U16 [R156.64+0x60], R196 ;  /* 0x000060c49c007986 */ /* 0x000fe8000c101522 */
[----:B------:R-:W-:Y:S01]  /*90f0*/  STG.E.U16 [R156.64+0x62], R195 ;  /* 0x000062c39c007986 */ /* 0x000fe2000c101522 */
[----:B--2---:R-:W-:-:S03]  /*9100*/  IADD3.X R198, R157, -0x1, RZ, P0, !PT ;  /* 0xffffffff9dc67810 */ /* 0x004fc600007fe4ff */
        /* <DEDUP_REMOVED lines=13> */
[----:B------:R2:W-:Y:S01]  /*91e0*/  STG.E.U16 [R2.64+0x72], R60 ;  /* 0x0000723c02007986 */ /* 0x0005e2000c101522 */
[----:B-1----:R-:W-:-:S04]  /*91f0*/  FADD.FTZ R4, R250, R8 ;  /* 0x00000008fa047221 */ /* 0x002fc80000010000 */
[----:B------:R-:W-:Y:S02]  /*9200*/  FADD.FTZ R4, R249, R4 ;  /* 0x00000004f9047221 */ /* 0x000fe40000010000 */
[----:B--2---:R-:W-:Y:S02]  /*9210*/  FADD.FTZ R2, R231, R6 ;  /* 0x00000006e7027221 */ /* 0x004fe40000010000 */
        /* <DEDUP_REMOVED lines=16> */
[----:B------:R-:W-:Y:S01]  /*9320*/  IMAD.SHL.U32 R230, R230, 0x40, RZ ;  /* 0x00000040e6e67824 */ /* 0x000fe200078e00ff */
[----:B------:R-:W1:Y:S02]  /*9330*/  S2R R242, SR_TID.X ;  /* 0x0000000000f27919 */ /* 0x000e640000002100 */
[----:B-1----:R-:W-:-:S05]  /*9340*/  IMAD.SHL.U32 R242, R242, 0x2, RZ ;  /* 0x00000002f2f27824 */ /* 0x002fca00078e00ff */
[----:B------:R-:W-:Y:S01]  /*9350*/  LOP3.LUT R242, R242, 0x6, RZ, 0xc0, !PT ;  /* 0x00000006f2f27812 */ /* 0x000fe200078ec0ff */
        /* <DEDUP_REMOVED lines=8> */
[----:B------:R-:W-:Y:S02]  /*93e0*/  IMAD.MOV.U32 R251, RZ, RZ, 0x20 ;  /* 0x00000020fffb7424 */ /* 0x000fe400078e00ff */
[----:B------:R-:W-:Y:S02]  /*93f0*/  IMAD.SHL.U32 R230, R230, 0x10, RZ ;  /* 0x00000010e6e67824 */ /* 0x000fe400078e00ff */
[----:B------:R-:W-:Y:S01]  /*9400*/  IMAD.WIDE.U32 R12, R251, c[0x0][0x1a0], RZ ;  /* 0x00006800fb0c7a25 */ /* 0x000fe200078e00ff */
[----:B------:R-:W-:-:S03]  /*9410*/  @!P0 LEA R10, P3, R2, c[0x0][0x170], 0x1 ;  /* 0x00005c00020a8a11 */ /* 0x000fc600078608ff */
[----:B------:R-:W-:Y:S01]  /*9420*/  IMAD.IADD R3, R3, 0x1, R0 ;  /* 0x0000000103037824 */ /* 0x000fe200078e0200 */
[----:B------:R-:W-:Y:S01]  /*9430*/  @!P0 IADD3 R0, P1, R230, R2, RZ ;  /* 0x00000002e6008210 */ /* 0x000fe20007f3e0ff */
[----:B------:R-:W-:Y:S01]  /*9440*/  IMAD R6, R251, c[0x0][0x1a4], RZ ;  /* 0x00006900fb067a24 */ /* 0x000fe200078e02ff */
[C---:B------:R-:W-:Y:S01]  /*9450*/  @!P0 IADD3 R4, P2, R2.reuse, R12, RZ ;  /* 0x0000000c02048210 */ /* 0x040fe20007f5e0ff */
[----:B------:R-:W-:Y:S01]  /*9460*/  @!P0 IMAD.MOV.U32 R5, RZ, RZ, 0x30 ;  /* 0x00000030ff058424 */ /* 0x000fe200078e00ff */
[--C-:B------:R-:W-:Y:S01]  /*9470*/  @!P0 LEA.HI.X R11, R2, c[0x0][0x174], R3.reuse, 0x1, P3 ;  /* 0x00005d00020b8a11 */ /* 0x100fe200018f0c03 */
[--C-:B------:R-:W-:Y:S01]  /*9480*/  @!P0 IMAD.X R7, R229, 0x1, R3.reuse, P1 ;  /* 0x00000001e5078824 */ /* 0x100fe200008e0603 */
[----:B------:R-:W-:Y:S01]  /*9490*/  @!P0 IADD3.X R12, R3, R13, R6, P2, !PT ;  /* 0x0000000d030c8210 */ /* 0x000fe200017fe406 */
[C---:B------:R-:W-:Y:S01]  /*94a0*/  @!P0 IMAD.WIDE.U32 R2, R5.reuse, c[0x0][0x1a0], R2 ;  /* 0x0000680005028a25 */ /* 0x040fe200078e0002 */
[----:B------:R-:W-:Y:S02]  /*94b0*/  @!P0 LEA R8, P2, R0, c[0x0][0x170], 0x1 ;  /* 0x00005c0000088a11 */ /* 0x000fe400078408ff */
[----:B------:R-:W-:Y:S01]  /*94c0*/  @!P0 LEA R6, P1, R4, c[0x0][0x170], 0x1 ;  /* 0x00005c0004068a11 */ /* 0x000fe200078208ff */
[----:B------:R-:W-:Y:S01]  /*94d0*/  @!P0 IMAD R5, R5, c[0x0][0x1a4], RZ ;  /* 0x0000690005058a24 */ /* 0x000fe200078e02ff */
[----:B------:R-:W-:-:S02]  /*94e0*/  @!P0 LEA.HI.X R9, R0, c[0x0][0x174], R7, 0x1, P2 ;  /* 0x00005d0000098a11 */ /* 0x000fc400010f0c07 */
        /* <DEDUP_REMOVED lines=26> */
[----:B-1----:R-:W1:Y:S04]  /*9690*/  LDSM.16.M88.4 R8, [R179+0x2000] ;  /* 0x00200000b308783b */ /* 0x002e680000000200 */
[----:B------:R-:W3:Y:S04]  /*96a0*/  LDSM.16.M88.4 R24, [R172+0x5000] ;  /* 0x00500000ac18783b */ /* 0x000ee80000000200 */
[----:B------:R-:W4:Y:S04]  /*96b0*/  LDSM.16.M88.4 R16, [R172+0x5800] ;  /* 0x00580000ac10783b */ /* 0x000f280000000200 */
[----:B------:R-:W5:Y:S04]  /*96c0*/  LDSM.16.M88.4 R12, [R179] ;  /* 0x00000000b30c783b */ /* 0x000f680000000200 */
[----:B--2---:R-:W-:Y:S04]  /*96d0*/  LDSM.16.M88.4 R4, [R182+0x2000] ;  /* 0x00200000b604783b */ /* 0x004fe80000000200 */
[----:B------:R-:W2:Y:S04]  /*96e0*/  LDSM.16.M88.4 R52, [R178+0x5000] ;  /* 0x00500000b234783b */ /* 0x000ea80000000200 */
[----:B------:R-:W-:Y:S04]  /*96f0*/  LDSM.16.M88.4 R40, [R178+0x4000] ;  /* 0x00400000b228783b */ /* 0x000fe80000000200 */
[----:B------:R-:W2:Y:S04]  /*9700*/  LDSM.16.M88.4 R20, [R182] ;  /* 0x00000000b614783b */ /* 0x000ea80000000200 */
[----:B------:R-:W2:Y:S04]  /*9710*/  LDSM.16.M88.4 R44, [R178+0x4800] ;  /* 0x00480000b22c783b */ /* 0x000ea80000000200 */
[----:B------:R-:W2:Y:S01]  /*9720*/  LDSM.16.M88.4 R56, [R178+0x5800] ;  /* 0x00580000b238783b */ /* 0x000ea20000000200 */
[----:B-1----:R-:W-:Y:S01]  /*9730*/  HMMA.16816.F32 R152, R8, R32, RZ ;  /* 0x000000200898723c */ /* 0x002fe200000018ff */
[----:B------:R-:W-:-:S02]  /*9740*/  IMAD R0, R232, 0x40, R242 ;  /* 0x00000040e8007824 */ /* 0x000fc400078e02f2 */
[----:B------:R-:W0:Y:S05]  /*9750*/  LDGDEPBAR ;  /* 0x00000000000079af */ /* 0x000e2a0000000000 */
[C---:B------:R-:W-:Y:S08]  /*9760*/  HMMA.16816.F32 R144, R8.reuse, R28, RZ ;  /* 0x0000001c0890723c */ /* 0x040ff000000018ff */
[C---:B---3--:R-:W-:Y:S08]  /*9770*/  HMMA.16816.F32 R72, R8.reuse, R24, RZ ;  /* 0x000000180848723c */ /* 0x048ff000000018ff */
[C---:B----4-:R-:W-:Y:S08]  /*9780*/  HMMA.16816.F32 R60, R8.reuse, R16, RZ ;  /* 0x00000010083c723c */ /* 0x050ff000000018ff */
[C---:B------:R-:W-:Y:S08]  /*9790*/  HMMA.16816.F32 R148, R8.reuse, R34, RZ ;  /* 0x000000220894723c */ /* 0x040ff000000018ff */
[C---:B------:R-:W-:Y:S08]  /*97a0*/  HMMA.16816.F32 R140, R8.reuse, R30, RZ ;  /* 0x0000001e088c723c */ /* 0x040ff000000018ff */
[C---:B------:R-:W-:Y:S08]  /*97b0*/  HMMA.16816.F32 R64, R8.reuse, R26, RZ ;  /* 0x0000001a0840723c */ /* 0x040ff000000018ff */
[----:B------:R-:W-:Y:S08]  /*97c0*/  HMMA.16816.F32 R36, R8, R18, RZ ;  /* 0x000000120824723c */ /* 0x000ff000000018ff */
[C---:B-----5:R-:W-:Y:S08]  /*97d0*/  HMMA.16816.F32 R8, R12.reuse, R32, RZ ;  /* 0x000000200c08723c */ /* 0x060ff000000018ff */
[C---:B------:R-:W-:Y:S01]  /*97e0*/  HMMA.16816.F32 R208, R12.reuse, R34, RZ ;  /* 0x000000220cd0723c */ /* 0x040fe200000018ff */
[----:B------:R-:W-:Y:S07]  /*97f0*/  LDSM.16.M88.4 R32, [R183] ;  /* 0x00000000b720783b */ /* 0x000fee0000000200 */
[C---:B------:R-:W-:Y:S08]  /*9800*/  HMMA.16816.F32 R164, R12.reuse, R16, RZ ;  /* 0x000000100ca4723c */ /* 0x040ff000000018ff */
[C---:B------:R-:W-:Y:S01]  /*9810*/  HMMA.16816.F32 R220, R12.reuse, R18, RZ ;  /* 0x000000120cdc723c */ /* 0x040fe200000018ff */
[----:B------:R-:W1:Y:S07]  /*9820*/  LDSM.16.M88.4 R16, [R180] ;  /* 0x00000000b410783b */ /* 0x000e6e0000000200 */
[C---:B------:R-:W-:Y:S08]  /*9830*/  HMMA.16816.F32 R160, R12.reuse, R28, RZ ;  /* 0x0000001c0ca0723c */ /* 0x040ff000000018ff */
[C---:B------:R-:W-:Y:S01]  /*9840*/  HMMA.16816.F32 R204, R12.reuse, R30, RZ ;  /* 0x0000001e0ccc723c */ /* 0x040fe200000018ff */
[----:B------:R-:W-:Y:S07]  /*9850*/  LDSM.16.M88.4 R28, [R186] ;  /* 0x00000000ba1c783b */ /* 0x000fee0000000200 */
[C---:B------:R-:W-:Y:S08]  /*9860*/  HMMA.16816.F32 R168, R12.reuse, R24, RZ ;  /* 0x000000180ca8723c */ /* 0x040ff000000018ff */
[----:B------:R-:W-:Y:S01]  /*9870*/  HMMA.16816.F32 R200, R12, R26, RZ ;  /* 0x0000001a0cc8723c */ /* 0x000fe200000018ff */
[----:B------:R-:W3:Y:S04]  /*9880*/  LDSM.16.M88.4 R12, [R180+0x2000] ;  /* 0x00200000b40c783b */ /* 0x000ee80000000200 */
[----:B------:R-:W4:Y:S03]  /*9890*/  LDSM.16.M88.4 R24, [R185] ;  /* 0x00000000b918783b */ /* 0x000f260000000200 */
[----:B--2---:R-:W-:Y:S08]  /*98a0*/  HMMA.16816.F32 R244, R4, R52, R72 ;  /* 0x0000003404f4723c */ /* 0x004ff00000001848 */
[----:B------:R-:W-:Y:S01]  /*98b0*/  HMMA.16816.F32 R72, R20, R40, R8 ;  /* 0x000000281448723c */ /* 0x000fe20000001808 */
[----:B------:R-:W-:Y:S07]  /*98c0*/  LDSM.16.M88.4 R8, [R181] ;  /* 0x00000000b508783b */ /* 0x000fee0000000200 */
[C---:B------:R-:W-:Y:S08]  /*98d0*/  HMMA.16816.F32 R196, R4.reuse, R54, R64 ;  /* 0x0000003604c4723c */ /* 0x040ff00000001840 */
[C---:B------:R-:W-:Y:S08]  /*98e0*/  HMMA.16816.F32 R228, R4.reuse, R40, R152 ;  /* 0x0000002804e4723c */ /* 0x040ff00000001898 */
[-C--:B------:R-:W-:Y:S08]  /*98f0*/  HMMA.16816.F32 R216, R4, R42.reuse, R148 ;  /* 0x0000002a04d8723c */ /* 0x080ff00000001894 */
[----:B------:R-:W-:Y:S01]  /*9900*/  HMMA.16816.F32 R64, R20, R42, R208 ;  /* 0x0000002a1440723c */ /* 0x000fe200000018d0 */
[----:B------:R-:W2:Y:S07]  /*9910*/  LDSM.16.M88.4 R40, [R177] ;  /* 0x00000000b128783b */ /* 0x000eae0000000200 */
[C---:B------:R-:W-:Y:S08]  /*9920*/  HMMA.16816.F32 R248, R4.reuse, R44, R144 ;  /* 0x0000002c04f8723c */ /* 0x040ff00000001890 */
[C---:B------:R-:W-:Y:S08]  /*9930*/  HMMA.16816.F32 R224, R4.reuse, R56, R60 ;  /* 0x0000003804e0723c */ /* 0x040ff0000000183c */
[C---:B------:R-:W-:Y:S08]  /*9940*/  HMMA.16816.F32 R212, R4.reuse, R46, R140 ;  /* 0x0000002e04d4723c */ /* 0x040ff0000000188c */
[----:B------:R-:W-:Y:S01]  /*9950*/  HMMA.16816.F32 R192, R4, R58, R36 ;  /* 0x0000003a04c0723c */ /* 0x000fe20000001824 */
[----:B------:R-:W5:Y:S04]  /*9960*/  LDSM.16.M88.4 R36, [R184] ;  /* 0x00000000b824783b */ /* 0x000f680000000200 */
[----:B------:R-:W2:Y:S03]  /*9970*/  LDSM.16.M88.4 R4, [R181+0x2000] ;  /* 0x00200000b504783b */ /* 0x000ea60000000200 */
[C---:B------:R-:W-:Y:S08]  /*9980*/  HMMA.16816.F32 R160, R20.reuse, R44, R160 ;  /* 0x0000002c14a0723c */ /* 0x040ff000000018a0 */
[C---:B------:R-:W-:Y:S08]  /*9990*/  HMMA.16816.F32 R140, R20.reuse, R46, R204 ;  /* 0x0000002e148c723c */ /* 0x040ff000000018cc */
[----:B------:R-:W-:Y:S08]  /*99a0*/  HMMA.16816.F32 R60, R20, R54, R200 ;  /* 0x00000036143c723c */ /* 0x000ff000000018c8 */
[----:B-1----:R-:W-:Y:S08]  /*99b0*/  HMMA.16816.F32 R44, R16, R32, R72 ;  /* 0x00000020102c723c */ /* 0x002ff00000001848 */
[----:B------:R-:W-:Y:S08]  /*99c0*/  HMMA.16816.F32 R152, R20, R52, R168 ;  /* 0x000000341498723c */ /* 0x000ff000000018a8 */
[C---:B---3--:R-:W-:Y:S08]  /*99d0*/  HMMA.16816.F32 R52, R12.reuse, R32, R228 ;  /* 0x000000200c34723c */ /* 0x048ff000000018e4 */
[-C--:B------:R-:W-:Y:S08]  /*99e0*/  HMMA.16816.F32 R72, R12, R34.reuse, R216 ;  /* 0x000000220c48723c */ /* 0x080ff000000018d8 */
[----:B------:R-:W-:Y:S08]  /*99f0*/  HMMA.16816.F32 R32, R16, R34, R64 ;  /* 0x000000221020723c */ /* 0x000ff00000001840 */
[C---:B------:R-:W-:Y:S08]  /*9a00*/  HMMA.16816.F32 R148, R20.reuse, R56, R164 ;  /* 0x000000381494723c */ /* 0x040ff000000018a4 */
[----:B------:R-:W-:Y:S01]  /*9a10*/  HMMA.16816.F32 R144, R20, R58, R220 ;  /* 0x0000003a1490723c */ /* 0x000fe200000018dc */
[----:B------:R-:W1:Y:S01]  /*9a20*/  LDSM.16.M88.4 R20, [R177+0x800] ;  /* 0x00080000b114783b */ /* 0x000e620000000200 */
[----:B------:R-:W-:-:S06]  /*9a30*/  IADD3 R2, R0, 0x1, RZ ;  /* 0x0000000100027810 */ /* 0x000fcc0007ffe0ff */
[----:B----4-:R-:W-:Y:S08]  /*9a40*/  HMMA.16816.F32 R64, R16, R26, R60 ;  /* 0x0000001a1040723c */ /* 0x010ff0000000183c */
[----:B--2---:R-:W-:Y:S08]  /*9a50*/  HMMA.16816.F32 R60, R8, R40, R44 ;  /* 0x00000028083c723c */ /* 0x004ff0000000182c */
[C---:B------:R-:W-:Y:S08]  /*9a60*/  HMMA.16816.F32 R164, R12.reuse, R28, R248 ;  /* 0x0000001c0ca4723c */ /* 0x040ff000000018f8 */
[C---:B------:R-:W-:Y:S08]  /*9a70*/  HMMA.16816.F32 R244, R12.reuse, R24, R244 ;  /* 0x000000180cf4723c */ /* 0x040ff000000018f4 */
[C---:B-----5:R-:W-:Y:S08]  /*9a80*/  HMMA.16816.F32 R224, R12.reuse, R36, R224 ;  /* 0x000000240ce0723c */ /* 0x060ff000000018e0 */
[C---:B------:R-:W-:Y:S08]  /*9a90*/  HMMA.16816.F32 R212, R12.reuse, R30, R212 ;  /* 0x0000001e0cd4723c */ /* 0x040ff000000018d4 */
[C---:B------:R-:W-:Y:S08]  /*9aa0*/  HMMA.16816.F32 R196, R12.reuse, R26, R196 ;  /* 0x0000001a0cc4723c */ /* 0x040ff000000018c4 */
[----:B------:R-:W-:Y:S01]  /*9ab0*/  HMMA.16816.F32 R200, R12, R38, R192 ;  /* 0x000000260cc8723c */ /* 0x000fe200000018c0 */
[----:B------:R-:W2:Y:S07]  /*9ac0*/  I2F R13, R2 ;  /* 0x00000002000d7306 */ /* 0x000eae0000201400 */
[----:B------:R-:W-:Y:S01]  /*9ad0*/  HMMA.16816.F32 R52, R4, R40, R52 ;  /* 0x000000280434723c */ /* 0x000fe20000001834 */
[----:B------:R-:W-:-:S07]  /*9ae0*/  IADD3 R3, R0, 0x8, RZ ;  /* 0x0000000800037810 */ /* 0x000fce0007ffe0ff */
[----:B------:R-:W-:Y:S08]  /*9af0*/  HMMA.16816.F32 R56, R16, R28, R160 ;  /* 0x0000001c1038723c */ /* 0x000ff000000018a0 */
[----:B------:R-:W-:Y:S01]  /*9b00*/  HMMA.16816.F32 R32, R8, R42, R32 ;  /* 0x0000002a0820723c */ /* 0x000fe20000001820 */
[----:B------:R3:W4:Y:S01]  /*9b10*/  I2F R12, R3 ;  /* 0x00000003000c7306 */ /* 0x0007220000201400 */
[CC--:B--2---:R-:W-:Y:S01]  /*9b20*/  FFMA.FTZ R15, R13.reuse, R187.reuse, R61 ;  /* 0x000000bb0d0f7223 */ /* 0x0c4fe2000001003d */
[----:B------:R-:W-:Y:S01]  /*9b30*/  ISETP.GE.AND P5, PT, R2, R48, PT ;  /* 0x000000300200720c */ /* 0x000fe20003fa6270 */
[----:B------:R-:W-:-:S04]  /*9b40*/  FFMA.FTZ R14, R13, R187, R63 ;  /* 0x000000bb0d0e7223 */ /* 0x000fc8000001003f */
[----:B------:R-:W-:Y:S01]  /*9b50*/  HMMA.16816.F32 R40, R4, R42, R72 ;  /* 0x0000002a0428723c */ /* 0x000fe20000001848 */
[C---:B------:R-:W-:Y:S02]  /*9b60*/  ISETP.GE.AND P4, PT, R2.reuse, R49, PT ;  /* 0x000000310200720c */ /* 0x040fe40003f86270 */
[C---:B------:R-:W-:Y:S02]  /*9b70*/  ISETP.GE.AND P3, PT, R2.reuse, R51, PT ;  /* 0x000000330200720c */ /* 0x040fe40003f66270 */
[----:B------:R-:W-:Y:S02]  /*9b80*/  ISETP.GE.AND P1, PT, R2, R50, PT ;  /* 0x000000320200720c */ /* 0x000fe40003f26270 */
[----:B------:R-:W-:Y:S02]  /*9b90*/  IADD3 R2, R0, 0x9, RZ ;  /* 0x0000000900027810 */ /* 0x000fe40007ffe0ff */
[----:B------:R-:W-:Y:S02]  /*9ba0*/  FSEL R72, R15, -INF , !P5 ;  /* 0xff8000000f487808 */ /* 0x000fe40006800000 */
[----:B------:R-:W-:Y:S01]  /*9bb0*/  FSEL R158, R14, -INF , !P4 ;  /* 0xff8000000e9e7808 */ /* 0x000fe20006000000 */
[----:B------:R-:W-:Y:S01]  /*9bc0*/  FFMA.FTZ R15, R13, R187, R53 ;  /* 0x000000bb0d0f7223 */ /* 0x000fe20000010035 */
[----:B------:R-:W-:-:S02]  /*9bd0*/  ISETP.GE.AND P6, PT, R3, R48, PT ;  /* 0x000000300300720c */ /* 0x000fc40003fc6270 */
[C---:B------:R-:W-:Y:S02]  /*9be0*/  ISETP.GE.AND P2, PT, R3.reuse, R49, PT ;  /* 0x000000310300720c */ /* 0x040fe40003f46270 */
[C---:B------:R-:W-:Y:S02]  /*9bf0*/  ISETP.GE.AND P5, PT, R3.reuse, R51, PT ;  /* 0x000000330300720c */ /* 0x040fe40003fa6270 */
[----:B------:R-:W-:Y:S01]  /*9c00*/  ISETP.GE.AND P4, PT, R3, R50, PT ;  /* 0x000000320300720c */ /* 0x000fe20003f86270 */
[-C--:B---3--:R-:W-:Y:S02]  /*9c10*/  FFMA.FTZ R3, R13, R187.reuse, R55 ;  /* 0x000000bb0d037223 */ /* 0x088fe40000010037 */
[----:B------:R-:W2:Y:S01]  /*9c20*/  I2F R13, R2 ;  /* 0x00000002000d7306 */ /* 0x000ea20000201400 */
[----:B------:R-:W-:Y:S01]  /*9c30*/  HMMA.16816.F32 R140, R16, R30, R140 ;  /* 0x0000001e108c723c */ /* 0x000fe2000000188c */
[----:B------:R-:W-:Y:S01]  /*9c40*/  FSEL R195, R15, -INF , !P3 ;  /* 0xff8000000fc37808 */ /* 0x000fe20005800000 */
[----:B----4-:R-:W-:-:S02]  /*9c50*/  FFMA.FTZ R15, R12, R187, R32 ;  /* 0x000000bb0c0f7223 */ /* 0x010fc40000010020 */
[----:B------:R-:W-:Y:S01]  /*9c60*/  FFMA.FTZ R14, R12, R187, R34 ;  /* 0x000000bb0c0e7223 */ /* 0x000fe20000010022 */
[----:B------:R-:W-:-:S03]  /*9c70*/  FSEL R204, R3, -INF , !P1 ;  /* 0xff80000003cc7808 */ /* 0x000fc60004800000 */
[----:B-1----:R-:W-:Y:S01]  /*9c80*/  HMMA.16816.F32 R44, R8, R20, R56 ;  /* 0x00000014082c723c */ /* 0x002fe20000001838 */
[----:B------:R-:W-:Y:S02]  /*9c90*/  IADD3 R3, R0, 0x10, RZ ;  /* 0x0000001000037810 */ /* 0x000fe40007ffe0ff */
[----:B------:R-:W-:Y:S01]  /*9ca0*/  FSEL R159, R15, -INF , !P6 ;  /* 0xff8000000f9f7808 */ /* 0x000fe20007000000 */
[-C--:B------:R-:W-:Y:S01]  /*9cb0*/  FFMA.FTZ R15, R12, R187.reuse, R40 ;  /* 0x000000bb0c0f7223 */ /* 0x080fe20000010028 */
[----:B------:R-:W-:Y:S01]  /*9cc0*/  FSEL R160, R14, -INF , !P2 ;  /* 0xff8000000ea07808 */ /* 0x000fe20005000000 */
[----:B------:R-:W-:Y:S02]  /*9cd0*/  FFMA.FTZ R14, R12, R187, R42 ;  /* 0x000000bb0c0e7223 */ /* 0x000fe4000001002a */
[C---:B------:R-:W-:Y:S01]  /*9ce0*/  HMMA.16816.F32 R152, R16.reuse, R24, R152 ;  /* 0x000000181098723c */ /* 0x040fe20000001898 */
[----:B------:R-:W1:Y:S01]  /*9cf0*/  LDSM.16.M88.4 R24, [R177+0x1000] ;  /* 0x00100000b118783b */ /* 0x000e620000000200 */
[----:B------:R3:W4:Y:S06]  /*9d00*/  I2F R12, R3 ;  /* 0x00000003000c7306 */ /* 0x00072c0000201400 */
[----:B------:R-:W-:Y:S01]  /*9d10*/  HMMA.16816.F32 R148, R16, R36, R148 ;  /* 0x000000241094723c */ /* 0x000fe20000001894 */
[----:B------:R-:W-:-:S07]  /*9d20*/  ISETP.GE.AND P3, PT, R2, R48, PT ;  /* 0x000000300200720c */ /* 0x000fce0003f66270 */
[----:B------:R-:W-:Y:S01]  /*9d30*/  HMMA.16816.F32 R144, R16, R38, R144 ;  /* 0x000000261090723c */ /* 0x000fe20000001890 */
[----:B------:R-:W-:-:S07]  /*9d40*/  ISETP.GE.AND P1, PT, R2, R49, PT ;  /* 0x000000310200720c */ /* 0x000fce0003f26270 */
[----:B------:R-:W-:Y:S01]  /*9d50*/  HMMA.16816.F32 R36, R4, R20, R164 ;  /* 0x000000140424723c */ /* 0x000fe200000018a4 */
[CC--:B--2---:R-:W-:Y:S02]  /*9d60*/  FFMA.FTZ R16, R13.reuse, R187.reuse, R33 ;  /* 0x000000bb0d107223 */ /* 0x0c4fe40000010021 */
[----:B------:R-:W-:Y:S01]  /*9d70*/  FFMA.FTZ R17, R13, R187, R35 ;  /* 0x000000bb0d117223 */ /* 0x000fe20000010023 */
[C---:B------:R-:W-:Y:S02]  /*9d80*/  ISETP.GE.AND P6, PT, R2.reuse, R51, PT ;  /* 0x000000330200720c */ /* 0x040fe40003fc6270 */
[----:B------:R-:W-:Y:S02]  /*9d90*/  ISETP.GE.AND P2, PT, R2, R50, PT ;  /* 0x000000320200720c */ /* 0x000fe40003f46270 */
[----:B------:R-:W-:Y:S02]  /*9da0*/  IADD3 R2, R0, 0x11, RZ ;  /* 0x0000001100027810 */ /* 0x000fe40007ffe0ff */
[----:B------:R-:W-:-:S02]  /*9db0*/  FSEL R193, R15, -INF , !P5 ;  /* 0xff8000000fc17808 */ /* 0x000fc40006800000 */
[----:B------:R-:W-:Y:S02]  /*9dc0*/  FSEL R194, R14, -INF , !P4 ;  /* 0xff8000000ec27808 */ /* 0x000fe40006000000 */
[----:B------:R-:W-:Y:S02]  /*9dd0*/  FSEL R73, R16, -INF , !P3 ;  /* 0xff80000010497808 */ /* 0x000fe40005800000 */
[----:B------:R-:W-:Y:S01]  /*9de0*/  FSEL R75, R17, -INF , !P1 ;  /* 0xff800000114b7808 */ /* 0x000fe20004800000 */
[----:B------:R-:W-:Y:S01]  /*9df0*/  FFMA.FTZ R14, R13, R187, R41 ;  /* 0x000000bb0d0e7223 */ /* 0x000fe20000010029 */
[C---:B------:R-:W-:Y:S02]  /*9e00*/  ISETP.GE.AND P5, PT, R3.reuse, R48, PT ;  /* 0x000000300300720c */ /* 0x040fe40003fa6270 */
[C---:B------:R-:W-:Y:S02]  /*9e10*/  ISETP.GE.AND P4, PT, R3.reuse, R49, PT ;  /* 0x000000310300720c */ /* 0x040fe40003f86270 */
[----:B------:R-:W-:-:S02]  /*9e20*/  ISETP.GE.AND P3, PT, R3, R51, PT ;  /* 0x000000330300720c */ /* 0x000fc40003f66270 */
[----:B------:R-:W-:Y:S01]  /*9e30*/  ISETP.GE.AND P1, PT, R3, R50, PT ;  /* 0x000000320300720c */ /* 0x000fe20003f26270 */
[-C--:B---3--:R-:W-:Y:S02]  /*9e40*/  FFMA.FTZ R3, R13, R187.reuse, R43 ;  /* 0x000000bb0d037223 */ /* 0x088fe4000001002b */
[----:B------:R-:W2:Y:S01]  /*9e50*/  I2F R13, R2 ;  /* 0x00000002000d7306 */ /* 0x000ea20000201400 */
[----:B------:R-:W-:Y:S01]  /*9e60*/  FSEL R189, R14, -INF , !P6 ;  /* 0xff8000000ebd7808 */ /* 0x000fe20007000000 */
[-C--:B------:R-:W-:Y:S01]  /*9e70*/  HMMA.16816.F32 R32, R8, R22.reuse, R140 ;  /* 0x000000160820723c */ /* 0x080fe2000000188c */
[-C--:B----4-:R-:W-:Y:S01]  /*9e80*/  FFMA.FTZ R14, R12, R187.reuse, R46 ;  /* 0x000000bb0c0e7223 */ /* 0x090fe2000001002e */
[----:B------:R-:W-:Y:S02]  /*9e90*/  FSEL R192, R3, -INF , !P2 ;  /* 0xff80000003c07808 */ /* 0x000fe40005000000 */
[----:B------:R-:W-:Y:S01]  /*9ea0*/  IADD3 R3, R0, 0x18, RZ ;  /* 0x0000001800037810 */ /* 0x000fe20007ffe0ff */
[-C--:B------:R-:W-:Y:S01]  /*9eb0*/  FFMA.FTZ R15, R12, R187.reuse, R44 ;  /* 0x000000bb0c0f7223 */ /* 0x080fe2000001002c */
[----:B------:R-:W-:Y:S01]  /*9ec0*/  FSEL R166, R14, -INF , !P4 ;  /* 0xff8000000ea67808 */ /* 0x000fe20006000000 */
[CC--:B------:R-:W-:Y:S01]  /*9ed0*/  FFMA.FTZ R16, R12.reuse, R187.reuse, R36 ;  /* 0x000000bb0c107223 */ /* 0x0c0fe20000010024 */
[----:B------:R-:W-:Y:S01]  /*9ee0*/  HMMA.16816.F32 R28, R4, R22, R212 ;  /* 0x00000016041c723c */ /* 0x000fe200000018d4 */
[----:B------:R-:W-:-:S02]  /*9ef0*/  FFMA.FTZ R14, R12, R187, R38 ;  /* 0x000000bb0c0e7223 */ /* 0x000fc40000010026 */
[----:B------:R3:W4:Y:S01]  /*9f00*/  I2F R12, R3 ;  /* 0x00000003000c7306 */ /* 0x0007220000201400 */
[----:B------:R-:W-:Y:S01]  /*9f10*/  FSEL R140, R15, -INF , !P5 ;  /* 0xff8000000f8c7808 */ /* 0x000fe20006800000 */
[CC--:B--2---:R-:W-:Y:S01]  /*9f20*/  FFMA.FTZ R15, R13.reuse, R187.reuse, R45 ;  /* 0x000000bb0d0f7223 */ /* 0x0c4fe2000001002d */
[C---:B------:R-:W-:Y:S01]  /*9f30*/  ISETP.GE.AND P6, PT, R2.reuse, R48, PT ;  /* 0x000000300200720c */ /* 0x040fe20003fc6270 */
[----:B------:R-:W-:Y:S01]  /*9f40*/  FFMA.FTZ R17, R13, R187, R47 ;  /* 0x000000bb0d117223 */ /* 0x000fe2000001002f */
[C---:B------:R-:W-:Y:S02]  /*9f50*/  ISETP.GE.AND P2, PT, R2.reuse, R49, PT ;  /* 0x000000310200720c */ /* 0x040fe40003f46270 */
[C---:B------:R-:W-:Y:S02]  /*9f60*/  ISETP.GE.AND P5, PT, R2.reuse, R51, PT ;  /* 0x000000330200720c */ /* 0x040fe40003fa6270 */
[----:B------:R-:W-:Y:S02]  /*9f70*/  ISETP.GE.AND P4, PT, R2, R50, PT ;  /* 0x000000320200720c */ /* 0x000fe40003f86270 */
[----:B------:R-:W-:-:S02]  /*9f80*/  IADD3 R2, R0, 0x19, RZ ;  /* 0x0000001900027810 */ /* 0x000fc40007ffe0ff */
[----:B------:R-:W-:Y:S02]  /*9f90*/  FSEL R170, R16, -INF , !P3 ;  /* 0xff80000010aa7808 */ /* 0x000fe40005800000 */
[----:B------:R-:W-:Y:S01]  /*9fa0*/  FSEL R171, R14, -INF , !P1 ;  /* 0xff8000000eab7808 */ /* 0x000fe20004800000 */
[----:B------:R-:W-:Y:S01]  /*9fb0*/  FFMA.FTZ R14, R13, R187, R37 ;  /* 0x000000bb0d0e7223 */ /* 0x000fe20000010025 */
[----:B------:R-:W-:Y:S02]  /*9fc0*/  FSEL R74, R15, -INF , !P6 ;  /* 0xff8000000f4a7808 */ /* 0x000fe40007000000 */
[----:B------:R-:W-:Y:S02]  /*9fd0*/  FSEL R162, R17, -INF , !P2 ;  /* 0xff80000011a27808 */ /* 0x000fe40005000000 */
[C---:B------:R-:W-:Y:S02]  /*9fe0*/  ISETP.GE.AND P3, PT, R3.reuse, R48, PT ;  /* 0x000000300300720c */ /* 0x040fe40003f66270 */
[----:B------:R-:W-:-:S02]  /*9ff0*/  ISETP.GE.AND P1, PT, R3, R49, PT ;  /* 0x000000310300720c */ /* 0x000fc40003f26270 */
[C---:B------:R-:W-:Y:S01]  /*a000*/  ISETP.GE.AND P6, PT, R3.reuse, R51, PT ;  /* 0x000000330300720c */ /* 0x040fe20003fc6270 */
[-C--:B-1----:R-:W-:Y:S01]  /*a010*/  HMMA.16816.F32 R40, R8, R24.reuse, R152 ;  /* 0x000000180828723c */ /* 0x082fe20000001898 */
[----:B------:R-:W-:Y:S01]  /*a020*/  ISETP.GE.AND P2, PT, R3, R50, PT ;  /* 0x000000320300720c */ /* 0x000fe20003f46270 */
[-C--:B---3--:R-:W-:Y:S01]  /*a030*/  FFMA.FTZ R3, R13, R187.reuse, R39 ;  /* 0x000000bb0d037223 */ /* 0x088fe20000010027 */
[----:B------:R-:W-:Y:S01]  /*a040*/  FSEL R168, R14, -INF , !P5 ;  /* 0xff8000000ea87808 */ /* 0x000fe20006800000 */
[----:B------:R-:W1:Y:S01]  /*a050*/  I2F R13, R2 ;  /* 0x00000002000d7306 */ /* 0x000e620000201400 */
[CC--:B----4-:R-:W-:Y:S01]  /*a060*/  FFMA.FTZ R15, R12.reuse, R187.reuse, R32 ;  /* 0x000000bb0c0f7223 */ /* 0x0d0fe20000010020 */
[----:B------:R-:W2:Y:S01]  /*a070*/  LDSM.16.M88.4 R16, [R177+0x1800] ;  /* 0x00180000b110783b */ /* 0x000ea20000000200 */
[----:B------:R-:W-:Y:S01]  /*a080*/  FFMA.FTZ R14, R12, R187, R34 ;  /* 0x000000bb0c0e7223 */ /* 0x000fe20000010022 */
[----:B------:R-:W-:Y:S01]  /*a090*/  FSEL R169, R3, -INF , !P4 ;  /* 0xff80000003a97808 */ /* 0x000fe20006000000 */
[----:B------:R-:W-:Y:S01]  /*a0a0*/  HMMA.16816.F32 R36, R4, R24, R244 ;  /* 0x000000180424723c */ /* 0x000fe200000018f4 */
[----:B------:R-:W-:Y:S01]  /*a0b0*/  IADD3 R3, R0, 0x20, RZ ;  /* 0x0000002000037810 */ /* 0x000fe20007ffe0ff */
[----:B------:R-:W-:-:S04]  /*a0c0*/  DEPBAR.LE SB0, 0x0 ;  /* 0x000080000000791a */ /* 0x000fc80000000000 */
[----:B------:R-:W-:Y:S01]  /*a0d0*/  FSEL R61, R15, -INF , !P3 ;  /* 0xff8000000f3d7808 */ /* 0x000fe20005800000 */
[-C--:B------:R-:W-:Y:S01]  /*a0e0*/  FFMA.FTZ R15, R12, R187.reuse, R28 ;  /* 0x000000bb0c0f7223 */ /* 0x080fe2000001001c */
[----:B------:R-:W-:Y:S01]  /*a0f0*/  FSEL R161, R14, -INF , !P1 ;  /* 0xff8000000ea17808 */ /* 0x000fe20004800000 */
[-C--:B------:R-:W-:Y:S02]  /*a100*/  FFMA.FTZ R14, R12, R187.reuse, R30 ;  /* 0x000000bb0c0e7223 */ /* 0x080fe4000001001e */
[----:B------:R3:W4:Y:S01]  /*a110*/  I2F R12, R3 ;  /* 0x00000003000c7306 */ /* 0x0007220000201400 */
[C---:B------:R-:W-:Y:S01]  /*a120*/  ISETP.GE.AND P5, PT, R2.reuse, R48, PT ;  /* 0x000000300200720c */ /* 0x040fe20003fa6270 */
[C---:B-1----:R-:W-:Y:S01]  /*a130*/  FFMA.FTZ R20, R13.reuse, R187, R33 ;  /* 0x000000bb0d147223 */ /* 0x042fe20000010021 */
[----:B------:R-:W-:Y:S01]  /*a140*/  BAR.SYNC.DEFER_BLOCKING 0x0 ;  /* 0x0000000000007b1d */ /* 0x000fe20000010000 */
[C---:B------:R-:W-:Y:S01]  /*a150*/  ISETP.GE.AND P4, PT, R2.reuse, R49, PT ;  /* 0x000000310200720c */ /* 0x040fe20003f86270 */
[----:B------:R-:W-:Y:S01]  /*a160*/  FFMA.FTZ R21, R13, R187, R35 ;  /* 0x000000bb0d157223 */ /* 0x000fe20000010023 */
[----:B------:R-:W-:-:S02]  /*a170*/  ISETP.GE.AND P3, PT, R2, R51, PT ;  /* 0x000000330200720c */ /* 0x000fc40003f66270 */
[----:B------:R-:W-:Y:S02]  /*a180*/  ISETP.GE.AND P1, PT, R2, R50, PT ;  /* 0x000000320200720c */ /* 0x000fe40003f26270 */
[----:B------:R-:W-:Y:S02]  /*a190*/  IADD3 R2, R0, 0x21, RZ ;  /* 0x0000002100027810 */ /* 0x000fe40007ffe0ff */
[----:B------:R-:W-:Y:S02]  /*a1a0*/  FSEL R167, R14, -INF , !P2 ;  /* 0xff8000000ea77808 */ /* 0x000fe40005000000 */
[----:B------:R-:W-:Y:S01]  /*a1b0*/  FSEL R165, R15, -INF , !P6 ;  /* 0xff8000000fa57808 */ /* 0x000fe20007000000 */
[----:B------:R-:W1:Y:S01]  /*a1c0*/  I2F R14, R2 ;  /* 0x00000002000e7306 */ /* 0x000e620000201400 */
[----:B------:R-:W-:Y:S02]  /*a1d0*/  FSEL R56, R20, -INF , !P5 ;  /* 0xff80000014387808 */ /* 0x000fe40006800000 */
[----:B------:R-:W-:-:S02]  /*a1e0*/  FSEL R152, R21, -INF , !P4 ;  /* 0xff80000015987808 */ /* 0x000fc40006000000 */
[C---:B------:R-:W-:Y:S02]  /*a1f0*/  ISETP.GE.AND P6, PT, R3.reuse, R48, PT ;  /* 0x000000300300720c */ /* 0x040fe40003fc6270 */
[C---:B------:R-:W-:Y:S02]  /*a200*/  ISETP.GE.AND P2, PT, R3.reuse, R49, PT ;  /* 0x000000310300720c */ /* 0x040fe40003f46270 */
[C---:B------:R-:W-:Y:S02]  /*a210*/  ISETP.GE.AND P5, PT, R3.reuse, R51, PT ;  /* 0x000000330300720c */ /* 0x040fe40003fa6270 */
[----:B------:R-:W-:Y:S01]  /*a220*/  ISETP.GE.AND P4, PT, R3, R50, PT ;  /* 0x000000320300720c */ /* 0x000fe20003f86270 */
[CC--:B---3--:R-:W-:Y:S02]  /*a230*/  FFMA.FTZ R3, R13.reuse, R187.reuse, R31 ;  /* 0x000000bb0d037223 */ /* 0x0c8fe4000001001f */
[-C--:B------:R-:W-:Y:S02]  /*a240*/  FFMA.FTZ R15, R13, R187.reuse, R29 ;  /* 0x000000bb0d0f7223 */ /* 0x080fe4000001001d */
[----:B------:R-:W-:Y:S01]  /*a250*/  HMMA.16816.F32 R28, R8, R26, R64 ;  /* 0x0000001a081c723c */ /* 0x000fe20000001840 */
[----:B----4-:R-:W-:Y:S01]  /*a260*/  FFMA.FTZ R13, R12, R187, R42 ;  /* 0x000000bb0c0d7223 */ /* 0x010fe2000001002a */
[----:B------:R-:W-:-:S02]  /*a270*/  FSEL R164, R3, -INF , !P1 ;  /* 0xff80000003a47808 */ /* 0x000fc40004800000 */
[----:B------:R-:W-:Y:S02]  /*a280*/  IADD3 R3, R0, 0x28, RZ ;  /* 0x0000002800037810 */ /* 0x000fe40007ffe0ff */
[----:B------:R-:W-:Y:S01]  /*a290*/  FSEL R163, R15, -INF , !P3 ;  /* 0xff8000000fa37808 */ /* 0x000fe20005800000 */
[-C--:B------:R-:W-:Y:S01]  /*a2a0*/  FFMA.FTZ R15, R12, R187.reuse, R40 ;  /* 0x000000bb0c0f7223 */ /* 0x080fe20000010028 */
[----:B------:R-:W-:Y:S02]  /*a2b0*/  FSEL R142, R13, -INF , !P2 ;  /* 0xff8000000d8e7808 */ /* 0x000fe40005000000 */
[----:B------:R3:W4:Y:S01]  /*a2c0*/  I2F R13, R3 ;  /* 0x00000003000d7306 */ /* 0x0007220000201400 */
[----:B------:R-:W-:Y:S01]  /*a2d0*/  HMMA.16816.F32 R24, R4, R26, R196 ;  /* 0x0000001a0418723c */ /* 0x000fe200000018c4 */
[----:B------:R-:W-:Y:S01]  /*a2e0*/  FSEL R44, R15, -INF , !P6 ;  /* 0xff8000000f2c7808 */ /* 0x000fe20007000000 */
[-C--:B-1----:R-:W-:Y:S01]  /*a2f0*/  FFMA.FTZ R15, R14, R187.reuse, R41 ;  /* 0x000000bb0e0f7223 */ /* 0x082fe20000010029 */
[----:B------:R-:W-:Y:S01]  /*a300*/  ISETP.GE.AND P3, PT, R2, R48, PT ;  /* 0x000000300200720c */ /* 0x000fe20003f66270 */
[----:B------:R-:W-:Y:S01]  /*a310*/  FFMA.FTZ R20, R12, R187, R36 ;  /* 0x000000bb0c147223 */ /* 0x000fe20000010024 */
[----:B------:R-:W-:Y:S01]  /*a320*/  ISETP.GE.AND P1, PT, R2, R49, PT ;  /* 0x000000310200720c */ /* 0x000fe20003f26270 */
[-C--:B------:R-:W-:Y:S01]  /*a330*/  FFMA.FTZ R12, R12, R187.reuse, R38 ;  /* 0x000000bb0c0c7223 */ /* 0x080fe20000010026 */
[----:B------:R-:W-:Y:S01]  /*a340*/  FSEL R41, R15, -INF , !P3 ;  /* 0xff8000000f297808 */ /* 0x000fe20005800000 */
[----:B------:R-:W-:Y:S01]  /*a350*/  FFMA.FTZ R21, R14, R187, R43 ;  /* 0x000000bb0e157223 */ /* 0x000fe2000001002b */
[----:B------:R-:W-:Y:S01]  /*a360*/  ISETP.GE.AND P6, PT, R2, R51, PT ;  /* 0x000000330200720c */ /* 0x000fe20003fc6270 */
[----:B------:R-:W-:Y:S01]  /*a370*/  FFMA.FTZ R15, R14, R187, R37 ;  /* 0x000000bb0e0f7223 */ /* 0x000fe20000010025 */
[----:B------:R-:W-:-:S02]  /*a380*/  FSEL R154, R20, -INF , !P5 ;  /* 0xff800000149a7808 */ /* 0x000fc40006800000 */
[----:B------:R-:W-:Y:S02]  /*a390*/  FSEL R155, R12, -INF , !P4 ;  /* 0xff8000000c9b7808 */ /* 0x000fe40006000000 */
[----:B------:R-:W-:Y:S02]  /*a3a0*/  FSEL R67, R21, -INF , !P1 ;  /* 0xff80000015437808 */ /* 0x000fe40004800000 */
[C---:B------:R-:W-:Y:S02]  /*a3b0*/  ISETP.GE.AND P5, PT, R3.reuse, R48, PT ;  /* 0x000000300300720c */ /* 0x040fe40003fa6270 */
[C---:B------:R-:W-:Y:S02]  /*a3c0*/  ISETP.GE.AND P4, PT, R3.reuse, R49, PT ;  /* 0x000000310300720c */ /* 0x040fe40003f86270 */
[C---:B------:R-:W-:Y:S02]  /*a3d0*/  ISETP.GE.AND P3, PT, R3.reuse, R51, PT ;  /* 0x000000330300720c */ /* 0x040fe40003f66270 */
[-C--:B------:R-:W-:Y:S01]  /*a3e0*/  ISETP.GE.AND P1, PT, R3, R50.reuse, PT ;  /* 0x000000320300720c */ /* 0x080fe20003f26270 */
[-C--:B---3--:R-:W-:Y:S01]  /*a3f0*/  FFMA.FTZ R3, R14, R187.reuse, R39 ;  /* 0x000000bb0e037223 */ /* 0x088fe20000010027 */
[----:B------:R-:W-:Y:S01]  /*a400*/  FSEL R153, R15, -INF , !P6 ;  /* 0xff8000000f997808 */ /* 0x000fe20007000000 */
[CC--:B----4-:R-:W-:Y:S01]  /*a410*/  FFMA.FTZ R15, R13.reuse, R187.reuse, R28 ;  /* 0x000000bb0d0f7223 */ /* 0x0d0fe2000001001c */
[----:B------:R-:W-:Y:S01]  /*a420*/  ISETP.GE.AND P2, PT, R2, R50, PT ;  /* 0x000000320200720c */ /* 0x000fe20003f46270 */
[----:B------:R-:W-:Y:S01]  /*a430*/  FFMA.FTZ R14, R13, R187, R30 ;  /* 0x000000bb0d0e7223 */ /* 0x000fe2000001001e */
[----:B------:R-:W-:Y:S01]  /*a440*/  IADD3 R2, R0, 0x29, RZ ;  /* 0x0000002900027810 */ /* 0x000fe20007ffe0ff */
[----:B--2---:R-:W-:Y:S01]  /*a450*/  HMMA.16816.F32 R36, R8, R16, R148 ;  /* 0x000000100824723c */ /* 0x004fe20000001894 */
[----:B------:R-:W-:-:S02]  /*a460*/  FSEL R40, R15, -INF , !P5 ;  /* 0xff8000000f287808 */ /* 0x000fc40006800000 */
[----:B------:R1:W2:Y:S01]  /*a470*/  I2F R12, R2 ;  /* 0x00000002000c7306 */ /* 0x0002a20000201400 */
[----:B------:R-:W-:Y:S02]  /*a480*/  FSEL R65, R14, -INF , !P4 ;  /* 0xff8000000e417808 */ /* 0x000fe40006000000 */
[C---:B------:R-:W-:Y:S02]  /*a490*/  ISETP.GE.AND P6, PT, R2.reuse, R48, PT ;  /* 0x000000300200720c */ /* 0x040fe40003fc6270 */
[----:B------:R-:W-:Y:S02]  /*a4a0*/  FSEL R148, R3, -INF , !P2 ;  /* 0xff80000003947808 */ /* 0x000fe40005000000 */
[C---:B------:R-:W-:Y:S02]  /*a4b0*/  ISETP.GE.AND P2, PT, R2.reuse, R49, PT ;  /* 0x000000310200720c */ /* 0x040fe40003f46270 */
[C---:B------:R-:W-:Y:S02]  /*a4c0*/  ISETP.GE.AND P5, PT, R2.reuse, R51, PT ;  /* 0x000000330200720c */ /* 0x040fe40003fa6270 */
[----:B------:R-:W-:Y:S01]  /*a4d0*/  ISETP.GE.AND P4, PT, R2, R50, PT ;  /* 0x000000320200720c */ /* 0x000fe20003f86270 */
[----:B------:R-:W-:Y:S01]  /*a4e0*/  HMMA.16816.F32 R32, R4, R16, R224 ;  /* 0x000000100420723c */ /* 0x000fe200000018e0 */
[----:B------:R-:W-:Y:S01]  /*a4f0*/  FFMA.FTZ R3, R13, R187, R26 ;  /* 0x000000bb0d037223 */ /* 0x000fe2000001001a */
[----:B-1----:R-:W-:-:S05]  /*a500*/  IADD3 R2, R0, 0x30, RZ ;  /* 0x0000003000027810 */ /* 0x002fca0007ffe0ff */
[-C--:B------:R-:W-:Y:S02]  /*a510*/  FFMA.FTZ R16, R13, R187.reuse, R24 ;  /* 0x000000bb0d107223 */ /* 0x080fe40000010018 */
[----:B------:R-:W1:Y:S01]  /*a520*/  I2F R13, R2 ;  /* 0x00000002000d7306 */ /* 0x000e620000201400 */
[----:B------:R-:W-:Y:S01]  /*a530*/  FSEL R143, R3, -INF , !P1 ;  /* 0xff800000038f7808 */ /* 0x000fe20004800000 */
[----:B------:R-:W-:Y:S01]  /*a540*/  HMMA.16816.F32 R20, R8, R18, R144 ;  /* 0x000000120814723c */ /* 0x000fe20000001890 */
[----:B------:R-:W-:Y:S01]  /*a550*/  IADD3 R3, R0, 0x31, RZ ;  /* 0x0000003100037810 */ /* 0x000fe20007ffe0ff */
[CC--:B--2---:R-:W-:Y:S02]  /*a560*/  FFMA.FTZ R15, R12.reuse, R187.reuse, R29 ;  /* 0x000000bb0c0f7223 */ /* 0x0c4fe4000001001d */
[----:B------:R-:W-:-:S03]  /*a570*/  FFMA.FTZ R14, R12, R187, R31 ;  /* 0x000000bb0c0e7223 */ /* 0x000fc6000001001f */
[-C--:B------:R-:W-:Y:S01]  /*a580*/  FFMA.FTZ R10, R12, R187.reuse, R25 ;  /* 0x000000bb0c0a7223 */ /* 0x080fe20000010019 */
[----:B------:R-:W2:Y:S01]  /*a590*/  I2F R8, R3 ;  /* 0x0000000300087306 */ /* 0x000ea20000201400 */
[----:B------:R-:W-:Y:S01]  /*a5a0*/  FSEL R141, R16, -INF , !P3 ;  /* 0xff800000108d7808 */ /* 0x000fe20005800000 */
[-C--:B------:R-:W-:Y:S02]  /*a5b0*/  FFMA.FTZ R9, R12, R187.reuse, R27 ;  /* 0x000000bb0c097223 */ /* 0x080fe4000001001b */
[----:B------:R-:W-:Y:S01]  /*a5c0*/  FSEL R64, R10, -INF , !P5 ;  /* 0xff8000000a407808 */ /* 0x000fe20006800000 */
[CC--:B-1----:R-:W-:Y:S01]  /*a5d0*/  FFMA.FTZ R11, R13.reuse, R187.reuse, R36 ;  /* 0x000000bb0d0b7223 */ /* 0x0c2fe20000010024 */
[C---:B------:R-:W-:Y:S01]  /*a5e0*/  ISETP.GE.AND P3, PT, R2.reuse, R48, PT ;  /* 0x000000300200720c */ /* 0x040fe20003f66270 */
[----:B------:R-:W-:Y:S01]  /*a5f0*/  FFMA.FTZ R10, R13, R187, R38 ;  /* 0x000000bb0d0a7223 */ /* 0x000fe20000010026 */
[----:B------:R-:W-:Y:S02]  /*a600*/  ISETP.GE.AND P1, PT, R2, R49, PT ;  /* 0x000000310200720c */ /* 0x000fe40003f26270 */
[----:B------:R-:W-:-:S02]  /*a610*/  FSEL R28, R15, -INF , !P6 ;  /* 0xff8000000f1c7808 */ /* 0x000fc40007000000 */
[----:B------:R-:W-:Y:S02]  /*a620*/  FSEL R59, R14, -INF , !P2 ;  /* 0xff8000000e3b7808 */ /* 0x000fe40005000000 */
[C---:B------:R-:W-:Y:S02]  /*a630*/  ISETP.GE.AND P6, PT, R2.reuse, R51, PT ;  /* 0x000000330200720c */ /* 0x040fe40003fc6270 */
[----:B------:R-:W-:Y:S02]  /*a640*/  ISETP.GE.AND P2, PT, R2, R50, PT ;  /* 0x000000320200720c */ /* 0x000fe40003f46270 */
[----:B------:R-:W-:Y:S01]  /*a650*/  IADD3 R2, R0, 0x38, RZ ;  /* 0x0000003800027810 */ /* 0x000fe20007ffe0ff */
[----:B------:R-:W-:Y:S01]  /*a660*/  HMMA.16816.F32 R16, R4, R18, R200 ;  /* 0x000000120410723c */ /* 0x000fe200000018c8 */
[----:B------:R-:W-:Y:S02]  /*a670*/  FSEL R66, R9, -INF , !P4 ;  /* 0xff80000009427808 */ /* 0x000fe40006000000 */
[----:B------:R-:W-:-:S02]  /*a680*/  FSEL R25, R11, -INF , !P3 ;  /* 0xff8000000b197808 */ /* 0x000fc40005800000 */
[----:B------:R-:W-:Y:S02]  /*a690*/  FSEL R53, R10, -INF , !P1 ;  /* 0xff8000000a357808 */ /* 0x000fe40004800000 */
[C---:B------:R-:W-:Y:S02]  /*a6a0*/  ISETP.GE.AND P5, PT, R3.reuse, R48, PT ;  /* 0x000000300300720c */ /* 0x040fe40003fa6270 */
[C---:B------:R-:W-:Y:S02]  /*a6b0*/  ISETP.GE.AND P4, PT, R3.reuse, R49, PT ;  /* 0x000000310300720c */ /* 0x040fe40003f86270 */
[C---:B------:R-:W-:Y:S02]  /*a6c0*/  ISETP.GE.AND P3, PT, R3.reuse, R51, PT ;  /* 0x000000330300720c */ /* 0x040fe40003f66270 */
[----:B------:R-:W-:Y:S02]  /*a6d0*/  ISETP.GE.AND P1, PT, R3, R50, PT ;  /* 0x000000320300720c */ /* 0x000fe40003f26270 */
[----:B------:R-:W1:Y:S01]  /*a6e0*/  I2F R3, R2 ;  /* 0x0000000200037306 */ /* 0x000e620000201400 */
[----:B--2---:R-:W-:-:S02]  /*a6f0*/  FFMA.FTZ R5, R8, R187, R39 ;  /* 0x000000bb08057223 */ /* 0x004fc40000010027 */
[CC--:B------:R-:W-:Y:S02]  /*a700*/  FFMA.FTZ R4, R13.reuse, R187.reuse, R34 ;  /* 0x000000bb0d047223 */ /* 0x0c0fe40000010022 */
[-C--:B------:R-:W-:Y:S01]  /*a710*/  FFMA.FTZ R7, R13, R187.reuse, R32 ;  /* 0x000000bb0d077223 */ /* 0x080fe20000010020 */
[----:B------:R-:W-:Y:S01]  /*a720*/  FSEL R39, R5, -INF , !P4 ;  /* 0xff80000005277808 */ /* 0x000fe20006000000 */
[-C--:B------:R-:W-:Y:S01]  /*a730*/  FFMA.FTZ R6, R8, R187.reuse, R37 ;  /* 0x000000bb08067223 */ /* 0x080fe20000010025 */
[----:B------:R-:W-:Y:S01]  /*a740*/  FSEL R63, R4, -INF , !P2 ;  /* 0xff800000043f7808 */ /* 0x000fe20005000000 */
[----:B------:R-:W-:Y:S01]  /*a750*/  FFMA.FTZ R5, R8, R187, R33 ;  /* 0x000000bb08057223 */ /* 0x000fe20000010021 */
[----:B------:R2:W3:Y:S01]  /*a760*/  I2F R4, R0 ;  /* 0x0000000000047306 */ /* 0x0004e20000201400 */
[----:B------:R-:W-:Y:S02]  /*a770*/  FSEL R58, R7, -INF , !P6 ;  /* 0xff800000073a7808 */ /* 0x000fe40007000000 */
[----:B------:R-:W-:-:S02]  /*a780*/  FSEL R24, R6, -INF , !P5 ;  /* 0xff80000006187808 */ /* 0x000fc40006800000 */
[C---:B------:R-:W-:Y:S01]  /*a790*/  ISETP.GE.AND P6, PT, R2.reuse, R48, PT ;  /* 0x000000300200720c */ /* 0x040fe20003fc6270 */
[----:B-1----:R-:W-:Y:S01]  /*a7a0*/  FFMA.FTZ R6, R3, R187, R20 ;  /* 0x000000bb03067223 */ /* 0x002fe20000010014 */
[C---:B------:R-:W-:Y:S02]  /*a7b0*/  ISETP.GE.AND P2, PT, R2.reuse, R49, PT ;  /* 0x000000310200720c */ /* 0x040fe40003f46270 */
[C---:B------:R-:W-:Y:S02]  /*a7c0*/  ISETP.GE.AND P5, PT, R2.reuse, R51, PT ;  /* 0x000000330200720c */ /* 0x040fe40003fa6270 */
[----:B------:R-:W-:Y:S01]  /*a7d0*/  ISETP.GE.AND P4, PT, R2, R50, PT ;  /* 0x000000320200720c */ /* 0x000fe20003f86270 */
[-C--:B------:R-:W-:Y:S01]  /*a7e0*/  FFMA.FTZ R2, R8, R187.reuse, R35 ;  /* 0x000000bb08027223 */ /* 0x080fe20000010023 */
[----:B------:R-:W-:Y:S01]  /*a7f0*/  FSEL R55, R5, -INF , !P3 ;  /* 0xff80000005377808 */ /* 0x000fe20005800000 */
[CC--:B------:R-:W-:Y:S01]  /*a800*/  FFMA.FTZ R5, R3.reuse, R187.reuse, R22 ;  /* 0x000000bb03057223 */ /* 0x0c0fe20000010016 */
[----:B------:R-:W-:Y:S01]  /*a810*/  FSEL R20, R6, -INF , !P6 ;  /* 0xff80000006147808 */ /* 0x000fe20007000000 */
[CC--:B------:R-:W-:Y:S01]  /*a820*/  FFMA.FTZ R6, R3.reuse, R187.reuse, R16 ;  /* 0x000000bb03067223 */ /* 0x0c0fe20000010010 */
[----:B------:R-:W-:Y:S01]  /*a830*/  FSEL R57, R2, -INF , !P1 ;  /* 0xff80000002397808 */ /* 0x000fe20004800000 */
[----:B------:R-:W-:Y:S01]  /*a840*/  FFMA.FTZ R3, R3, R187, R18 ;  /* 0x000000bb03037223 */ /* 0x000fe20000010012 */
[----:B------:R-:W-:-:S02]  /*a850*/  FSEL R37, R5, -INF , !P2 ;  /* 0xff80000005257808 */ /* 0x000fc40005000000 */
[C---:B------:R-:W-:Y:S02]  /*a860*/  ISETP.GE.AND P3, PT, R0.reuse, R48, PT ;  /* 0x000000300000720c */ /* 0x040fe40003f66270 */
[C---:B------:R-:W-:Y:S02]  /*a870*/  ISETP.GE.AND P1, PT, R0.reuse, R49, PT ;  /* 0x000000310000720c */ /* 0x040fe40003f26270 */
[C---:B------:R-:W-:Y:S02]  /*a880*/  ISETP.GE.AND P6, PT, R0.reuse, R51, PT ;  /* 0x000000330000720c */ /* 0x040fe40003fc6270 */
[C---:B------:R-:W-:Y:S02]  /*a890*/  ISETP.GE.AND P2, PT, R0.reuse, R50, PT ;  /* 0x000000320000720c */ /* 0x040fe40003f46270 */
[----:B--2---:R-:W-:Y:S02]  /*a8a0*/  IADD3 R0, R0, 0x39, RZ ;  /* 0x0000003900007810 */ /* 0x004fe40007ffe0ff */
[----:B------:R-:W-:Y:S01]  /*a8b0*/  FSEL R45, R3, -INF , !P4 ;  /* 0xff800000032d7808 */ /* 0x000fe20006000000 */
[CC--:B---3--:R-:W-:Y:S01]  /*a8c0*/  FFMA.FTZ R3, R4.reuse, R187.reuse, R52 ;  /* 0x000000bb04037223 */ /* 0x0c8fe20000010034 */
[----:B------:R-:W1:Y:S01]  /*a8d0*/  I2F R2, R0 ;  /* 0x0000000000027306 */ /* 0x000e620000201400 */
[----:B------:R-:W-:-:S03]  /*a8e0*/  FFMA.FTZ R5, R4, R187, R60 ;  /* 0x000000bb04057223 */ /* 0x000fc6000001003c */
[----:B------:R-:W-:Y:S02]  /*a8f0*/  FSEL R35, R3, -INF , !P6 ;  /* 0xff80000003237808 */ /* 0x000fe40007000000 */
[----:B------:R-:W-:Y:S01]  /*a900*/  ISETP.GE.AND P6, PT, R252, 0x3, PT ;  /* 0x00000003fc00780c */ /* 0x000fe20003fc6270 */
[----:B------:R-:W-:Y:S01]  /*a910*/  FFMA.FTZ R7, R4, R187, R62 ;  /* 0x000000bb04077223 */ /* 0x000fe2000001003e */
[----:B------:R-:W-:Y:S02]  /*a920*/  FSEL R43, R6, -INF , !P5 ;  /* 0xff800000062b7808 */ /* 0x000fe40006800000 */
[----:B------:R-:W-:Y:S02]  /*a930*/  FSEL R14, R5, -INF , !P3 ;  /* 0xff800000050e7808 */ /* 0x000fe40005800000 */
[----:B------:R-:W-:Y:S02]  /*a940*/  FSEL R15, R7, -INF , !P1 ;  /* 0xff800000070f7808 */ /* 0x000fe40004800000 */
[----:B------:R-:W-:-:S02]  /*a950*/  ISETP.GE.AND P5, PT, R0, R48, PT ;  /* 0x000000300000720c */ /* 0x000fc40003fa6270 */
[----:B------:R-:W-:Y:S01]  /*a960*/  ISETP.GE.AND P4, PT, R0, R49, PT ;  /* 0x000000310000720c */ /* 0x000fe20003f86270 */
[----:B-1----:R-:W-:Y:S01]  /*a970*/  FFMA.FTZ R6, R2, R187, R21 ;  /* 0x000000bb02067223 */ /* 0x002fe20000010015 */
[----:B------:R-:W-:Y:S01]  /*a980*/  ISETP.GE.AND P3, PT, R0, R51, PT ;  /* 0x000000330000720c */ /* 0x000fe20003f66270 */
[-C--:B------:R-:W-:Y:S01]  /*a990*/  FFMA.FTZ R5, R2, R187.reuse, R23 ;  /* 0x000000bb02057223 */ /* 0x080fe20000010017 */
[----:B------:R-:W-:Y:S01]  /*a9a0*/  ISETP.GE.AND P1, PT, R0, R50, PT ;  /* 0x000000320000720c */ /* 0x000fe20003f26270 */
[-C--:B------:R-:W-:Y:S02]  /*a9b0*/  FFMA.FTZ R0, R2, R187.reuse, R17 ;  /* 0x000000bb02007223 */ /* 0x080fe40000010011 */
[-C--:B------:R-:W-:Y:S02]  /*a9c0*/  FFMA.FTZ R4, R4, R187.reuse, R54 ;  /* 0x000000bb04047223 */ /* 0x080fe40000010036 */
[----:B------:R-:W-:Y:S01]  /*a9d0*/  FFMA.FTZ R2, R2, R187, R19 ;  /* 0x000000bb02027223 */ /* 0x000fe20000010013 */
[----:B------:R-:W-:-:S02]  /*a9e0*/  FSEL R16, R6, -INF , !P5 ;  /* 0xff80000006107808 */ /* 0x000fc40006800000 */
[----:B------:R-:W-:Y:S02]  /*a9f0*/  FSEL R19, R4, -INF , !P2 ;  /* 0xff80000004137808 */ /* 0x000fe40005000000 */
[----:B------:R-:W-:Y:S02]  /*aa00*/  FSEL R18, R5, -INF , !P4 ;  /* 0xff80000005127808 */ /* 0x000fe40006000000 */
[----:B------:R-:W-:Y:S02]  /*aa10*/  FSEL R36, R0, -INF , !P3 ;  /* 0xff80000000247808 */ /* 0x000fe40005800000 */
[----:B------:R-:W-:Y:S01]  /*aa20*/  FSEL R38, R2, -INF , !P1 ;  /* 0xff80000002267808 */ /* 0x000fe20004800000 */
        /* <DEDUP_REMOVED lines=53> */
.L_x_1003:
[----:B------:R-:W-:Y:S05]  /*ad80*/  BSYNC B0 ;  /* 0x0000000000007941 */ /* 0x000fea0003800000 */
.L_x_1002:
[----:B------:R-:W0:Y:S02]  /*ad90*/  LDGDEPBAR ;  /* 0x00000000000079af */ /* 0x000e240000000000 */
.L_x_1001:
[----:B-1----:R-:W3:Y:S04]  /*ada0*/  LDL R6, [R1+0x12c] ;  /* 0x00012c0001067983 */ /* 0x002ee80000100800 */
[----:B------:R-:W4:Y:S04]  /*adb0*/  LDL R5, [R1+0xa8] ;  /* 0x0000a80001057983 */ /* 0x000f280000100800 */
[----:B--2---:R-:W2:Y:S04]  /*adc0*/  LDL R4, [R1+0xa4] ;  /* 0x0000a40001047983 */ /* 0x004ea80000100800 */
[----:B------:R-:W2:Y:S01]  /*add0*/  LDL R3, [R1+0x128] ;  /* 0x0001280001037983 */ /* 0x000ea20000100800 */
        /* <DEDUP_REMOVED lines=29> */
[----:B------:R-:W-:-:S03]  /*afb0*/  FMNMX.FTZ R8, R39, R8, !PT ;  /* 0x0000000827087209 */ /* 0x000fc60007810000 */
[----:B------:R-:W1:Y:S01]  /*afc0*/  SHFL.BFLY PT, R2, R0, 0x2, 0x1f ;  /* 0x0c401f0000027f89 */ /* 0x000e6200000e0000 */
[----:B------:R-:W-:-:S04]  /*afd0*/  FMNMX.FTZ R8, R37, R8, !PT ;  /* 0x0000000825087209 */ /* 0x000fc80007810000 */
[----:B------:R-:W-:Y:S01]  /*afe0*/  FMNMX.FTZ R8, R18, R8, !PT ;  /* 0x0000000812087209 */ /* 0x000fe20007810000 */
[----:B------:R-:W-:-:S04]  /*aff0*/  IMAD.SHL.U32 R224, R232, 0x2, RZ ;  /* 0x00000002e8e07824 */ /* 0x000fc800078e00ff */
[----:B------:R-:W1:Y:S02]  /*b000*/  SHFL.BFLY PT, R9, R8, 0x2, 0x1f ;  /* 0x0c401f0008097f89 */ /* 0x000e6400000e0000 */
[----:B-1----:R-:W-:-:S05]  /*b010*/  FMNMX.FTZ R0, R0, R2, !PT ;  /* 0x0000000200007209 */ /* 0x002fca0007810000 */
[----:B------:R-:W1:Y:S01]  /*b020*/  SHFL.BFLY PT, R13, R0, 0x1, 0x1f ;  /* 0x0c201f00000d7f89 */ /* 0x000e6200000e0000 */
[----:B------:R-:W-:Y:S02]  /*b030*/  FMNMX.FTZ R8, R8, R9, !PT ;  /* 0x0000000908087209 */ /* 0x000fe40007810000 */
[----:B-1----:R-:W-:-:S04]  /*b040*/  FMNMX.FTZ R223, R0, R13, !PT ;  /* 0x0000000d00df7209 */ /* 0x002fc80007810000 */
[----:B------:R-:W-:Y:S01]  /*b050*/  FSETP.NEU.FTZ.AND P1, PT, R223, -INF , PT ;  /* 0xff800000df00780b */ /* 0x000fe20003f3d000 */
        /* <DEDUP_REMOVED lines=13> */
[----:B---3--:R-:W-:-:S05]  /*b130*/  IMAD.WIDE.U32 R190, R6, -0x2daee0ad, RZ ;  /* 0xd2511f5306be7825 */ /* 0x008fca00078e00ff */
[----:B------:R-:W-:Y:S02]  /*b140*/  LOP3.LUT R213, R191, UR37, R224, 0x96, !PT ;  /* 0x00000025bfd57c12 */ /* 0x000fe4000f8e96e0 */
[----:B------:R-:W-:Y:S01]  /*b150*/  LOP3.LUT R6, R237, UR17, R190, 0x96, !PT ;  /* 0x00000011ed067c12 */ /* 0x000fe2000f8e96be */
[----:B----4-:R-:W-:Y:S02]  /*b160*/  IMAD R230, R5, -0x326172a9, RZ ;  /* 0xcd9e8d5705e67824 */ /* 0x010fe400078e02ff */
[----:B------:R-:W-:-:S04]  /*b170*/  IMAD.WIDE.U32 R22, R213, -0x326172a9, RZ ;  /* 0xcd9e8d57d5167825 */ /* 0x000fc800078e00ff */
[----:B------:R-:W-:Y:S01]  /*b180*/  IMAD.WIDE.U32 R6, R6, -0x326172a9, RZ ;  /* 0xcd9e8d5706067825 */ /* 0x000fe200078e00ff */
[----:B------:R-:W-:-:S03]  /*b190*/  LOP3.LUT R2, R23, UR18, R230, 0x96, !PT ;  /* 0x0000001217027c12 */ /* 0x000fc6000f8e96e6 */
[----:B--2---:R-:W-:Y:S01]  /*b1a0*/  IMAD.MOV.U32 R226, RZ, RZ, R4 ;  /* 0x000000ffffe27224 */ /* 0x004fe200078e0004 */
[----:B------:R-:W-:Y:S01]  /*b1b0*/  LOP3.LUT R4, R7, UR16, R22, 0x96, !PT ;  /* 0x0000001007047c12 */ /* 0x000fe2000f8e9616 */
[----:B------:R-:W-:Y:S02]  /*b1c0*/  IMAD.MOV.U32 R231, RZ, RZ, R3 ;  /* 0x000000ffffe77224 */ /* 0x000fe400078e0003 */
[----:B------:R-:W-:-:S04]  /*b1d0*/  IMAD.WIDE.U32 R2, R2, -0x2daee0ad, RZ ;  /* 0xd2511f5302027825 */ /* 0x000fc800078e00ff */
[----:B------:R-:W-:Y:S01]  /*b1e0*/  IMAD.WIDE.U32 R4, R4, -0x2daee0ad, RZ ;  /* 0xd2511f5304047825 */ /* 0x000fe200078e00ff */
[----:B------:R-:W-:-:S04]  /*b1f0*/  LOP3.LUT R3, R3, UR15, R236, 0x96, !PT ;  /* 0x0000000f03037c12 */ /* 0x000fc8000f8e96ec */
[----:B------:R-:W-:Y:S02]  /*b200*/  LOP3.LUT R10, R5, UR11, R2, 0x96, !PT ;  /* 0x0000000b050a7c12 */ /* 0x000fe4000f8e9602 */
[----:B------:R-:W1:Y:S01]  /*b210*/  SHFL.BFLY PT, R5, R8, 0x1, 0x1f ;  /* 0x0c201f0008057f89 */ /* 0x000e6200000e0000 */
        /* <DEDUP_REMOVED lines=8> */
[----:B------:R-:W-:Y:S01]  /*b2a0*/  FMUL.FTZ R2, R223, c[0x0][0x23c] ;  /* 0x00008f00df027a20 */ /* 0x000fe20000410000 */
[----:B-1----:R-:W-:Y:S01]  /*b2b0*/  FMNMX.FTZ R242, R8, R5, !PT ;  /* 0x0000000508f27209 */ /* 0x002fe20007810000 */
[----:B------:R-:W-:-:S03]  /*b2c0*/  IMAD.WIDE.U32 R8, R9, -0x326172a9, RZ ;  /* 0xcd9e8d5709087825 */ /* 0x000fc600078e00ff */
[----:B------:R-:W-:Y:S01]  /*b2d0*/  FSEL R2, R2, RZ, P1 ;  /* 0x000000ff02027208 */ /* 0x000fe20000800000 */
[----:B------:R-:W-:-:S04]  /*b2e0*/  IMAD.WIDE.U32 R4, R4, -0x326172a9, RZ ;  /* 0xcd9e8d5704047825 */ /* 0x000fc800078e00ff */
[----:B------:R-:W-:Y:S01]  /*b2f0*/  FFMA.FTZ R0, R14, c[0x0][0x23c], -R2 ;  /* 0x00008f000e007a23 */ /* 0x000fe20000010802 */
[----:B------:R-:W-:Y:S01]  /*b300*/  LOP3.LUT R14, R9, UR8, R10, 0x96, !PT ;  /* 0x00000008090e7c12 */ /* 0x000fe2000f8e960a */
[----:B------:R-:W-:Y:S01]  /*b310*/  FFMA.FTZ R10, R72, c[0x0][0x23c], -R2 ;  /* 0x00008f00480a7a23 */ /* 0x000fe20000010802 */
[----:B------:R-:W-:Y:S01]  /*b320*/  LOP3.LUT R3, R5, UR13, R8, 0x96, !PT ;  /* 0x0000000d05037c12 */ /* 0x000fe2000f8e9608 */
[----:B------:R1:W-:Y:S01]  /*b330*/  MUFU.EX2 R196, R0 ;  /* 0x0000000000c47308 */ /* 0x0003e20000000800 */
[C---:B------:R-:W-:Y:S01]  /*b340*/  FMUL.FTZ R9, R242.reuse, c[0x0][0x23c] ;  /* 0x00008f00f2097a20 */ /* 0x040fe20000410000 */
[----:B------:R-:W-:-:S06]  /*b350*/  FSETP.NEU.FTZ.AND P2, PT, R242, -INF , PT ;  /* 0xff800000f200780b */ /* 0x000fcc0003f5d000 */
[----:B------:R2:W3:Y:S01]  /*b360*/  MUFU.EX2 R229, R10 ;  /* 0x0000000a00e57308 */ /* 0x0004e20000000800 */
[----:B------:R-:W-:Y:S02]  /*b370*/  LOP3.LUT R11, R4, 0xffff, RZ, 0xc0, !PT ;  /* 0x0000ffff040b7812 */ /* 0x000fe400078ec0ff */
[C---:B------:R-:W-:Y:S02]  /*b380*/  LOP3.LUT R5, R3.reuse, 0xff, RZ, 0xc0, !PT ;  /* 0x000000ff03057812 */ /* 0x040fe400078ec0ff */
[----:B-1----:R-:W-:-:S04]  /*b390*/  LOP3.LUT R0, R3, 0xffff, RZ, 0xc0, !PT ;  /* 0x0000ffff03007812 */ /* 0x002fc800078ec0ff */
[----:B------:R-:W-:Y:S02]  /*b3a0*/  SHF.R.U32.HI R8, RZ, 0x8, R0 ;  /* 0x00000008ff087819 */ /* 0x000fe40000011600 */
[----:B------:R-:W-:Y:S02]  /*b3b0*/  FSEL R0, R9, RZ, P2 ;  /* 0x000000ff09007208 */ /* 0x000fe40001000000 */
[----:B--2---:R-:W-:Y:S02]  /*b3c0*/  LOP3.LUT R10, R4, 0xff, RZ, 0xc0, !PT ;  /* 0x000000ff040a7812 */ /* 0x004fe400078ec0ff */
[--C-:B------:R-:W-:Y:S02]  /*b3d0*/  SHF.R.U32.HI R13, RZ, 0x10, R4.reuse ;  /* 0x00000010ff0d7819 */ /* 0x100fe40000011604 */
[----:B------:R-:W-:Y:S02]  /*b3e0*/  SHF.R.U32.HI R9, RZ, 0x18, R4 ;  /* 0x00000018ff097819 */ /* 0x000fe40000011604 */
[----:B------:R-:W-:-:S02]  /*b3f0*/  LOP3.LUT R4, R8, 0xffff, RZ, 0xc0, !PT ;  /* 0x0000ffff08047812 */ /* 0x000fc400078ec0ff */
[C---:B------:R-:W-:Y:S02]  /*b400*/  ISETP.GE.U32.AND P3, PT, R235.reuse, R5, PT ;  /* 0x00000005eb00720c */ /* 0x040fe40003f66070 */
[----:B------:R-:W-:Y:S01]  /*b410*/  ISETP.GE.U32.AND P5, PT, R235, R4, PT ;  /* 0x00000004eb00720c */ /* 0x000fe20003fa6070 */
[--C-:B------:R-:W-:Y:S01]  /*b420*/  FFMA.FTZ R4, R158, c[0x0][0x23c], -R0.reuse ;  /* 0x00008f009e047a23 */ /* 0x100fe20000010800 */
[----:B---3--:R-:W-:Y:S01]  /*b430*/  F2FP.PACK_AB R5, R229, R196 ;  /* 0x000000c4e505723e */ /* 0x008fe200000000ff */
[----:B------:R-:W-:Y:S02]  /*b440*/  FFMA.FTZ R8, R15, c[0x0][0x23c], -R0 ;  /* 0x00008f000f087a23 */ /* 0x000fe40000010800 */
[----:B------:R1:W-:Y:S01]  /*b450*/  MUFU.EX2 R158, R4 ;  /* 0x00000004009e7308 */ /* 0x0003e20000000800 */
[C---:B------:R-:W-:Y:S02]  /*b460*/  PRMT R34, R5.reuse, 0x7610, R34 ;  /* 0x0000761005227816 */ /* 0x040fe40000000022 */
[----:B------:R-:W-:-:S03]  /*b470*/  PRMT R32, R5, 0x7632, R32 ;  /* 0x0000763205207816 */ /* 0x000fc60000000020 */
[----:B------:R-:W-:Y:S02]  /*b480*/  @!P3 HADD2 R15, -R34.H0_H0, -RZ.H0_H0 ;  /* 0xa00000ff220fb230 */ /* 0x000fe40000000900 */
[----:B------:R-:W2:Y:S01]  /*b490*/  MUFU.EX2 R146, R8 ;  /* 0x0000000800927308 */ /* 0x000ea20000000800 */
[----:B------:R-:W-:Y:S02]  /*b4a0*/  PRMT R245, R34, 0x5410, R32 ;  /* 0x0000541022f57816 */ /* 0x000fe40000000020 */
[--C-:B-1----:R-:W-:Y:S02]  /*b4b0*/  SHF.R.U32.HI R4, RZ, 0x18, R3.reuse ;  /* 0x00000018ff047819 */ /* 0x102fe40000011603 */
[----:B------:R-:W-:-:S04]  /*b4c0*/  SHF.R.U32.HI R3, RZ, 0x10, R3 ;  /* 0x00000010ff037819 */ /* 0x000fc80000011603 */
[----:B------:R-:W-:Y:S02]  /*b4d0*/  LOP3.LUT R3, R3, 0xff, RZ, 0xc0, !PT ;  /* 0x000000ff03037812 */ /* 0x000fe400078ec0ff */
[----:B------:R-:W-:Y:S02]  /*b4e0*/  @!P3 PRMT R34, R15, 0x5410, RZ ;  /* 0x000054100f22b816 */ /* 0x000fe400000000ff */
[----:B------:R-:W-:Y:S01]  /*b4f0*/  ISETP.GE.U32.AND P3, PT, R235, R3, PT ;  /* 0x00000003eb00720c */ /* 0x000fe20003f66070 */
[----:B------:R-:W-:-:S04]  /*b500*/  FFMA.FTZ R3, R159, c[0x0][0x23c], -R2 ;  /* 0x00008f009f037a23 */ /* 0x000fc80000010802 */
[----:B------:R1:W-:Y:S01]  /*b510*/  MUFU.EX2 R228, R3 ;  /* 0x0000000300e47308 */ /* 0x0003e20000000800 */
[----:B------:R-:W-:Y:S02]  /*b520*/  ISETP.GE.U32.AND P4, PT, R235, R4, PT ;  /* 0x00000004eb00720c */ /* 0x000fe40003f86070 */
[----:B--2---:R-:W-:Y:S01]  /*b530*/  F2FP.PACK_AB R4, R158, R146 ;  /* 0x000000929e04723e */ /* 0x004fe200000000ff */
[----:B------:R-:W-:-:S03]  /*b540*/  @!P5 HADD2 R17, -R32.H0_H0, -RZ.H0_H0 ;  /* 0xa00000ff2011d230 */ /* 0x000fc60000000900 */
[----:B------:R-:W-:Y:S01]  /*b550*/  PRMT R31, R4, 0x7610, R31 ;  /* 0x00007610041f7816 */ /* 0x000fe2000000001f */
[----:B-1----:R-:W-:-:S04]  /*b560*/  FFMA.FTZ R3, R73, c[0x0][0x23c], -R2 ;  /* 0x00008f0049037a23 */ /* 0x002fc80000010802 */
[----:B------:R1:W2:Y:S01]  /*b570*/  MUFU.EX2 R187, R3 ;  /* 0x0000000300bb7308 */ /* 0x0002a20000000800 */
[----:B------:R-:W-:Y:S01]  /*b580*/  PRMT R33, R4, 0x7632, R33 ;  /* 0x0000763204217816 */ /* 0x000fe20000000021 */
[----:B------:R-:W-:Y:S01]  /*b590*/  @!P3 HADD2 R21, -R31.H0_H0, -RZ.H0_H0 ;  /* 0xa00000ff1f15b230 */ /* 0x000fe20000000900 */
[--C-:B------:R-:W-:Y:S01]  /*b5a0*/  FFMA.FTZ R4, R160, c[0x0][0x23c], -R0.reuse ;  /* 0x00008f00a0047a23 */ /* 0x100fe20000010800 */
[----:B------:R-:W-:Y:S01]  /*b5b0*/  STL [R1+0x170], R50 ;  /* 0x0001703201007387 */ /* 0x000fe20000100800 */
[----:B------:R-:W-:Y:S01]  /*b5c0*/  FFMA.FTZ R8, R75, c[0x0][0x23c], -R0 ;  /* 0x00008f004b087a23 */ /* 0x000fe20000010800 */
[----:B------:R-:W-:Y:S02]  /*b5d0*/  @!P5 PRMT R32, R17, 0x5410, RZ ;  /* 0x000054101120d816 */ /* 0x000fe400000000ff */
[----:B------:R3:W-:Y:S01]  /*b5e0*/  STL [R1+0x16c], R49 ;  /* 0x00016c3101007387 */ /* 0x0007e20000100800 */
[----:B------:R-:W-:Y:S02]  /*b5f0*/  ISETP.GE.U32.AND P5, PT, R235, R10, PT ;  /* 0x0000000aeb00720c */ /* 0x000fe40003fa6070 */
[----:B-1----:R-:W-:Y:S01]  /*b600*/  SHF.R.U32.HI R3, RZ, 0x8, R11 ;  /* 0x00000008ff037819 */ /* 0x002fe2000001160b */
[----:B------:R1:W-:Y:S03]  /*b610*/  MUFU.EX2 R159, R4 ;  /* 0x00000004009f7308 */ /* 0x0003e60000000800 */
[----:B------:R-:W-:-:S05]  /*b620*/  LOP3.LUT R3, R3, 0xffff, RZ, 0xc0, !PT ;  /* 0x0000ffff03037812 */ /* 0x000fca00078ec0ff */
[----:B------:R4:W4:Y:S01]  /*b630*/  MUFU.EX2 R186, R8 ;  /* 0x0000000800ba7308 */ /* 0x0009220000000800 */
[----:B------:R-:W-:Y:S01]  /*b640*/  @!P4 HADD2 R26, -R33.H0_H0, -RZ.H0_H0 ;  /* 0xa00000ff211ac230 */ /* 0x000fe20000000900 */
[----:B---3--:R-:W-:Y:S02]  /*b650*/  PRMT R49, R31, 0x5410, R33 ;  /* 0x000054101f317816 */ /* 0x008fe40000000021 */
[----:B------:R-:W-:Y:S02]  /*b660*/  @!P3 PRMT R31, R21, 0x5410, RZ ;  /* 0x00005410151fb816 */ /* 0x000fe400000000ff */
[----:B------:R-:W-:Y:S02]  /*b670*/  ISETP.GE.U32.AND P3, PT, R235, R3, PT ;  /* 0x00000003eb00720c */ /* 0x000fe40003f66070 */
[----:B--2---:R-:W-:Y:S01]  /*b680*/  F2FP.PACK_AB R3, R187, R228 ;  /* 0x000000e4bb03723e */ /* 0x004fe200000000ff */
[----:B-1----:R-:W-:-:S03]  /*b690*/  IMAD.WIDE.U32 R4, R14, -0x2daee0ad, RZ ;  /* 0xd2511f530e047825 */ /* 0x002fc600078e00ff */
[C---:B------:R-:W-:Y:S02]  /*b6a0*/  PRMT R30, R3.reuse, 0x7610, R30 ;  /* 0x00007610031e7816 */ /* 0x040fe4000000001e */
[----:B------:R-:W-:Y:S02]  /*b6b0*/  PRMT R29, R3, 0x7632, R29 ;  /* 0x00007632031d7816 */ /* 0x000fe4000000001d */
[----:B------:R-:W-:Y:S01]  /*b6c0*/  @!P4 PRMT R33, R26, 0x5410, RZ ;  /* 0x000054101a21c816 */ /* 0x000fe200000000ff */
[----:B------:R-:W-:Y:S01]  /*b6d0*/  @!P5 HADD2 R42, -R30.H0_H0, -RZ.H0_H0 ;  /* 0xa00000ff1e2ad230 */ /* 0x000fe20000000900 */
[----:B------:R-:W-:Y:S01]  /*b6e0*/  ISETP.GE.U32.AND P4, PT, R235, R9, PT ;  /* 0x00000009eb00720c */ /* 0x000fe20003f86070 */
[----:B------:R-:W-:Y:S01]  /*b6f0*/  @!P3 HADD2 R27, -R29.H0_H0, -RZ.H0_H0 ;  /* 0xa00000ff1d1bb230 */ /* 0x000fe20000000900 */
[----:B----4-:R-:W-:Y:S02]  /*b700*/  LOP3.LUT R8, R13, 0xff, RZ, 0xc0, !PT ;  /* 0x000000ff0d087812 */ /* 0x010fe400078ec0ff */
[----:B------:R-:W-:-:S02]  /*b710*/  LOP3.LUT R3, R5, UR14, R12, 0x96, !PT ;  /* 0x0000000e05037c12 */ /* 0x000fc4000f8e960c */
[----:B------:R-:W-:Y:S02]  /*b720*/  PRMT R184, R30, 0x5410, R29 ;  /* 0x000054101eb87816 */ /* 0x000fe4000000001d */
[----:B------:R-:W-:Y:S02]  /*b730*/  @!P5 PRMT R30, R42, 0x5410, RZ ;  /* 0x000054102a1ed816 */ /* 0x000fe400000000ff */
[----:B------:R-:W-:Y:S02]  /*b740*/  F2FP.PACK_AB R9, R186, R159 ;  /* 0x0000009fba09723e */ /* 0x000fe400000000ff */
[----:B------:R-:W-:Y:S02]  /*b750*/  ISETP.GE.U32.AND P5, PT, R235, R8, PT ;  /* 0x00000008eb00720c */ /* 0x000fe40003fa6070 */
[----:B------:R-:W-:Y:S02]  /*b760*/  LOP3.LUT R8, R3, 0xffff, RZ, 0xc0, !PT ;  /* 0x0000ffff03087812 */ /* 0x000fe400078ec0ff */
[----:B------:R-:W-:-:S02]  /*b770*/  @!P3 PRMT R29, R27, 0x5410, RZ ;  /* 0x000054101b1db816 */ /* 0x000fc400000000ff */
[C---:B------:R-:W-:Y:S02]  /*b780*/  PRMT R27, R9.reuse, 0x7632, R27 ;  /* 0x00007632091b7816 */ /* 0x040fe4000000001b */
[----:B------:R-:W-:Y:S02]  /*b790*/  SHF.R.U32.HI R8, RZ, 0x8, R8 ;  /* 0x00000008ff087819 */ /* 0x000fe40000011608 */
[----:B------:R-:W-:Y:S01]  /*b7a0*/  PRMT R26, R9, 0x7610, R26 ;  /* 0x00007610091a7816 */ /* 0x000fe2000000001a */
[----:B------:R-:W-:Y:S01]  /*b7b0*/  @!P4 HADD2 R46, -R27.H0_H0, -RZ.H0_H0 ;  /* 0xa00000ff1b2ec230 */ /* 0x000fe20000000900 */
[--C-:B------:R-:W-:Y:S01]  /*b7c0*/  FFMA.FTZ R9, R140, c[0x0][0x23c], -R2.reuse ;  /* 0x00008f008c097a23 */ /* 0x100fe20000010802 */
[----:B------:R-:W-:Y:S01]  /*b7d0*/  LOP3.LUT R8, R8, 0xffff, RZ, 0xc0, !PT ;  /* 0x0000ffff08087812 */ /* 0x000fe200078ec0ff */
        /* <DEDUP_REMOVED lines=11> */
[----:B------:R-:W-:Y:S02]  /*b890*/  LOP3.LUT R2, R4, 0xff, RZ, 0xc0, !PT ;  /* 0x000000ff04027812 */ /* 0x000fe400078ec0ff */
[----:B------:R-:W-:Y:S02]  /*b8a0*/  PRMT R183, R26, 0x5410, R27 ;  /* 0x000054101ab77816 */ /* 0x000fe4000000001b */
[----:B------:R-:W-:Y:S02]  /*b8b0*/  ISETP.GE.U32.AND P3, PT, R235, R8, PT ;  /* 0x00000008eb00720c */ /* 0x000fe40003f66070 */
[----:B------:R-:W-:-:S02]  /*b8c0*/  @!P4 PRMT R27, R46, 0x5410, RZ ;  /* 0x000054102e1bc816 */ /* 0x000fc400000000ff */
[----:B------:R-:W-:Y:S02]  /*b8d0*/  ISETP.GE.U32.AND P4, PT, R235, R2, PT ;  /* 0x00000002eb00720c */ /* 0x000fe40003f86070 */
        /* <DEDUP_REMOVED lines=20> */
[----:B------:R1:W-:Y:S01]  /*ba20*/  MUFU.EX2 R243, R9 ;  /* 0x0000000900f37308 */ /* 0x0003e20000000800 */
[----:B------:R-:W-:-:S07]  /*ba30*/  FSEL R14, R223, RZ, P1 ;  /* 0x000000ffdf0e7208 */ /* 0x000fce0000800000 */
[----:B------:R-:W2:Y:S01]  /*ba40*/  MUFU.EX2 R178, R10 ;  /* 0x0000000a00b27308 */ /* 0x000ea20000000800 */
[----:B-1----:R-:W-:Y:S02]  /*ba50*/  FMNMX.FTZ R9, R141, R8, !PT ;  /* 0x000000088d097209 */ /* 0x002fe40007810000 */
[----:B------:R-:W-:Y:S02]  /*ba60*/  FMNMX.FTZ R8, R143, R2, !PT ;  /* 0x000000028f087209 */ /* 0x000fe40007810000 */
[----:B------:R-:W-:Y:S02]  /*ba70*/  LOP3.LUT R2, R3, 0xff, RZ, 0xc0, !PT ;  /* 0x000000ff03027812 */ /* 0x000fe400078ec0ff */
[----:B------:R-:W-:Y:S02]  /*ba80*/  FMNMX.FTZ R9, R64, R9, !PT ;  /* 0x0000000940097209 */ /* 0x000fe40007810000 */
[----:B------:R-:W-:Y:S02]  /*ba90*/  ISETP.GE.U32.AND P1, PT, R235, R2, PT ;  /* 0x00000002eb00720c */ /* 0x000fe40003f26070 */
[----:B------:R-:W-:-:S02]  /*baa0*/  FMNMX.FTZ R2, R66, R8, !PT ;  /* 0x0000000842027209 */ /* 0x000fc40007810000 */
[----:B------:R-:W-:Y:S02]  /*bab0*/  FMNMX.FTZ R9, R58, R9, !PT ;  /* 0x000000093a097209 */ /* 0x000fe40007810000 */
[----:B------:R-:W-:Y:S02]  /*bac0*/  FMNMX.FTZ R2, R63, R2, !PT ;  /* 0x000000023f027209 */ /* 0x000fe40007810000 */
[----:B------:R-:W-:Y:S02]  /*bad0*/  FMNMX.FTZ R9, R55, R9, !PT ;  /* 0x0000000937097209 */ /* 0x000fe40007810000 */
[----:B------:R-:W-:Y:S02]  /*bae0*/  SHF.R.U32.HI R8, RZ, 0x18, R3 ;  /* 0x00000018ff087819 */ /* 0x000fe40000011603 */
[----:B------:R-:W-:Y:S02]  /*baf0*/  FMNMX.FTZ R2, R57, R2, !PT ;  /* 0x0000000239027209 */ /* 0x000fe40007810000 */
[----:B------:R-:W-:-:S02]  /*bb00*/  FMNMX.FTZ R9, R43, R9, !PT ;  /* 0x000000092b097209 */ /* 0x000fc40007810000 */
[----:B------:R-:W-:Y:S02]  /*bb10*/  FSEL R13, R242, RZ, P2 ;  /* 0x000000fff20d7208 */ /* 0x000fe40001000000 */
[----:B------:R-:W-:Y:S02]  /*bb20*/  ISETP.GE.U32.AND P2, PT, R235, R8, PT ;  /* 0x00000008eb00720c */ /* 0x000fe40003f46070 */
[----:B--2---:R-:W-:Y:S02]  /*bb30*/  F2FP.PACK_AB R10, R178, R243 ;  /* 0x000000f3b20a723e */ /* 0x004fe400000000ff */
[----:B------:R-:W-:Y:S02]  /*bb40*/  FMNMX.FTZ R8, R45, R2, !PT ;  /* 0x000000022d087209 */ /* 0x000fe40007810000 */
[----:B------:R-:W-:Y:S02]  /*bb50*/  FMNMX.FTZ R2, R36, R9, !PT ;  /* 0x0000000924027209 */ /* 0x000fe40007810000 */
[----:B------:R-:W-:-:S02]  /*bb60*/  PRMT R210, R10, 0x7610, R210 ;  /* 0x000076100ad27816 */ /* 0x000fc400000000d2 */
[----:B------:R-:W-:Y:S02]  /*bb70*/  PRMT R209, R10, 0x7632, R209 ;  /* 0x000076320ad17816 */ /* 0x000fe400000000d1 */
[----:B------:R-:W1:Y:S01]  /*bb80*/  SHFL.BFLY PT, R10, R2, 0x2, 0x1f ;  /* 0x0c401f00020a7f89 */ /* 0x000e6200000e0000 */
[----:B------:R-:W-:Y:S01]  /*bb90*/  SHF.R.U32.HI R3, RZ, 0x10, R3 ;  /* 0x00000010ff037819 */ /* 0x000fe20000011603 */
[----:B------:R-:W-:Y:S01]  /*bba0*/  @!P1 HADD2 R16, -R210.H0_H0, -RZ.H0_H0 ;  /* 0xa00000ffd2109230 */ /* 0x000fe20000000900 */
[----:B------:R-:W-:Y:S02]  /*bbb0*/  FMNMX.FTZ R8, R38, R8, !PT ;  /* 0x0000000826087209 */ /* 0x000fe40007810000 */
[----:B------:R-:W-:Y:S02]  /*bbc0*/  LOP3.LUT R9, R3, 0xff, RZ, 0xc0, !PT ;  /* 0x000000ff03097812 */ /* 0x000fe400078ec0ff */
[----:B------:R-:W-:Y:S02]  /*bbd0*/  LOP3.LUT R3, R4, 0xffff, RZ, 0xc0, !PT ;  /* 0x0000ffff04037812 */ /* 0x000fe400078ec0ff */
[--C-:B------:R-:W-:Y:S01]  /*bbe0*/  SHF.R.U32.HI R12, RZ, 0x10, R4.reuse ;  /* 0x00000010ff0c7819 */ /* 0x100fe20000011604 */
[----:B------:R2:W-:Y:S01]  /*bbf0*/  STL [R1+0x168], R48 ;  /* 0x0001683001007387 */ /* 0x0005e20000100800 */
[----:B------:R-:W-:-:S03]  /*bc00*/  SHF.R.U32.HI R4, RZ, 0x18, R4 ;  /* 0x00000018ff047819 */ /* 0x000fc60000011604 */
[----:B------:R-:W3:Y:S01]  /*bc10*/  SHFL.BFLY PT, R11, R8, 0x2, 0x1f ;  /* 0x0c401f00080b7f89 */ /* 0x000ee200000e0000 */
[----:B------:R-:W-:Y:S01]  /*bc20*/  SHF.R.U32.HI R3, RZ, 0x8, R3 ;  /* 0x00000008ff037819 */ /* 0x000fe20000011603 */
[----:B------:R-:W-:-:S03]  /*bc30*/  @!P3 HADD2 R20, -R209.H0_H0, -RZ.H0_H0 ;  /* 0xa00000ffd114b230 */ /* 0x000fc60000000900 */
[----:B------:R-:W-:Y:S02]  /*bc40*/  LOP3.LUT R3, R3, 0xffff, RZ, 0xc0, !PT ;  /* 0x0000ffff03037812 */ /* 0x000fe400078ec0ff */
[----:B--2---:R-:W-:Y:S02]  /*bc50*/  PRMT R48, R210, 0x5410, R209 ;  /* 0x00005410d2307816 */ /* 0x004fe400000000d1 */
[----:B------:R-:W-:Y:S02]  /*bc60*/  @!P1 PRMT R210, R16, 0x5410, RZ ;  /* 0x0000541010d29816 */ /* 0x000fe400000000ff */
[----:B------:R-:W-:Y:S01]  /*bc70*/  ISETP.GE.U32.AND P1, PT, R235, R4, PT ;  /* 0x00000004eb00720c */ /* 0x000fe20003f26070 */
[----:B------:R-:W-:-:S04]  /*bc80*/  FFMA.FTZ R4, R166, c[0x0][0x23c], -R0 ;  /* 0x00008f00a6047a23 */ /* 0x000fc80000010800 */
[----:B------:R2:W-:Y:S01]  /*bc90*/  MUFU.EX2 R166, R4 ;  /* 0x0000000400a67308 */ /* 0x0005e20000000800 */
[----:B------:R-:W-:Y:S02]  /*bca0*/  @!P3 PRMT R209, R20, 0x5410, RZ ;  /* 0x0000541014d1b816 */ /* 0x000fe400000000ff */
[----:B------:R-:W-:Y:S02]  /*bcb0*/  ISETP.GE.U32.AND P3, PT, R235, R3, PT ;  /* 0x00000003eb00720c */ /* 0x000fe40003f66070 */
[----:B-1----:R-:W-:Y:S01]  /*bcc0*/  FMNMX.FTZ R3, R2, R10, !PT ;  /* 0x0000000a02037209 */ /* 0x002fe20007810000 */
[----:B--2---:R-:W-:-:S04]  /*bcd0*/  FFMA.FTZ R4, R162, c[0x0][0x23c], -R0 ;  /* 0x00008f00a2047a23 */ /* 0x004fc80000010800 */
[----:B------:R-:W1:Y:S01]  /*bce0*/  MUFU.EX2 R252, R4 ;  /* 0x0000000400fc7308 */ /* 0x000e620000000800 */
[----:B------:R-:W2:Y:S01]  /*bcf0*/  SHFL.BFLY PT, R5, R3, 0x1, 0x1f ;  /* 0x0c201f0003057f89 */ /* 0x000ea200000e0000 */
[----:B------:R-:W-:Y:S01]  /*bd00*/  @!P5 HADD2 R47, -R26.H0_H0, -RZ.H0_H0 ;  /* 0xa00000ff1a2fd230 */ /* 0x000fe20000000900 */
[----:B---3--:R-:W-:Y:S01]  /*bd10*/  FMNMX.FTZ R2, R8, R11, !PT ;  /* 0x0000000b08027209 */ /* 0x008fe20007810000 */
[----:B------:R-:W-:-:S03]  /*bd20*/  FFMA.FTZ R10, R152, c[0x0][0x23c], -R0 ;  /* 0x00008f00980a7a23 */ /* 0x000fc60000010800 */
[----:B------:R-:W-:Y:S01]  /*bd30*/  @!P5 PRMT R26, R47, 0x5410, RZ ;  /* 0x000054102f1ad816 */ /* 0x000fe200000000ff */
[--C-:B------:R-:W-:Y:S01]  /*bd40*/  FFMA.FTZ R21, R142, c[0x0][0x23c], -R0.reuse ;  /* 0x00008f008e157a23 */ /* 0x100fe20000010800 */
[----:B------:R-:W-:Y:S01]  /*bd50*/  ISETP.GE.U32.AND P5, PT, R235, R9, PT ;  /* 0x00000009eb00720c */ /* 0x000fe20003fa6070 */
[--C-:B------:R-:W-:Y:S01]  /*bd60*/  FFMA.FTZ R9, R161, c[0x0][0x23c], -R0.reuse ;  /* 0x00008f00a1097a23 */ /* 0x100fe20000010800 */
[----:B------:R-:W-:Y:S01]  /*bd70*/  MUFU.EX2 R162, R15 ;  /* 0x0000000f00a27308 */ /* 0x000fe20000000800 */
[--C-:B------:R-:W-:Y:S02]  /*bd80*/  FFMA.FTZ R28, R67, c[0x0][0x23c], -R0.reuse ;  /* 0x00008f00431c7a23 */ /* 0x100fe40000010800 */
[--C-:B------:R-:W-:Y:S02]  /*bd90*/  FFMA.FTZ R41, R65, c[0x0][0x23c], -R0.reuse ;  /* 0x00008f0041297a23 */ /* 0x100fe40000010800 */
[--C-:B------:R-:W-:Y:S02]  /*bda0*/  FFMA.FTZ R40, R59, c[0x0][0x23c], -R0.reuse ;  /* 0x00008f003b287a23 */ /* 0x100fe40000010800 */
[--C-:B------:R-:W-:Y:S01]  /*bdb0*/  FFMA.FTZ R46, R53, c[0x0][0x23c], -R0.reuse ;  /* 0x00008f00352e7a23 */ /* 0x100fe20000010800 */
[----:B------:R-:W3:Y:S01]  /*bdc0*/  MUFU.EX2 R185, R17 ;  /* 0x0000001100b97308 */ /* 0x000ee20000000800 */
[----:B------:R-:W-:-:S02]  /*bdd0*/  FFMA.FTZ R47, R39, c[0x0][0x23c], -R0 ;  /* 0x00008f00272f7a23 */ /* 0x000fc40000010800 */
[--C-:B------:R-:W-:Y:S02]  /*bde0*/  FFMA.FTZ R144, R37, c[0x0][0x23c], -R0.reuse ;  /* 0x00008f0025907a23 */ /* 0x100fe40000010800 */
[----:B------:R-:W-:Y:S01]  /*bdf0*/  FFMA.FTZ R145, R18, c[0x0][0x23c], -R0 ;  /* 0x00008f0012917a23 */ /* 0x000fe20000010800 */
[----:B-1----:R-:W-:Y:S01]  /*be00*/  F2FP.PACK_AB R0, R252, R166 ;  /* 0x000000a6fc00723e */ /* 0x002fe200000000ff */
[----:B------:R-:W1:Y:S03]  /*be10*/  SHFL.BFLY PT, R4, R2, 0x1, 0x1f ;  /* 0x0c201f0002047f89 */ /* 0x000e6600000e0000 */
[C---:B------:R-:W-:Y:S02]  /*be20*/  PRMT R208, R0.reuse, 0x7632, R208 ;  /* 0x0000763200d07816 */ /* 0x040fe400000000d0 */
[----:B------:R-:W-:-:S03]  /*be30*/  PRMT R207, R0, 0x7610, R207 ;  /* 0x0000761000cf7816 */ /* 0x000fc600000000cf */
[----:B------:R-:W-:Y:S01]  /*be40*/  @!P2 HADD2 R24, -R208.H0_H0, -RZ.H0_H0 ;  /* 0xa00000ffd018a230 */ /* 0x000fe20000000900 */
[----:B------:R-:W-:Y:S02]  /*be50*/  LOP3.LUT R0, R12, 0xff, RZ, 0xc0, !PT ;  /* 0x000000ff0c007812 */ /* 0x000fe400078ec0ff */
[----:B------:R-:W-:Y:S02]  /*be60*/  PRMT R246, R207, 0x5410, R208 ;  /* 0x00005410cff67816 */ /* 0x000fe400000000d0 */
[----:B------:R-:W-:Y:S02]  /*be70*/  @!P2 PRMT R208, R24, 0x5410, RZ ;  /* 0x0000541018d0a816 */ /* 0x000fe400000000ff */
[----:B------:R-:W-:Y:S02]  /*be80*/  ISETP.GE.U32.AND P2, PT, R235, R0, PT ;  /* 0x00000000eb00720c */ /* 0x000fe40003f46070 */
[----:B--2---:R-:W-:Y:S01]  /*be90*/  FMNMX.FTZ R233, R3, R5, !PT ;  /* 0x0000000503e97209 */ /* 0x004fe20007810000 */
[----:B------:R-:W-:Y:S01]  /*bea0*/  FADD.FTZ R3, R70, -R13 ;  /* 0x8000000d46037221 */ /* 0x000fe20000010000 */
[----:B---3--:R-:W-:-:S03]  /*beb0*/  F2FP.PACK_AB R0, R185, R162 ;  /* 0x000000a2b900723e */ /* 0x008fc600000000ff */
[----:B------:R-:W-:Y:S01]  /*bec0*/  FMUL.FTZ R3, R3, c[0x0][0x23c] ;  /* 0x00008f0003037a20 */ /* 0x000fe20000410000 */
[----:B------:R-:W-:Y:S02]  /*bed0*/  PRMT R206, R0, 0x7610, R206 ;  /* 0x0000761000ce7816 */ /* 0x000fe400000000ce */
[----:B-1----:R-:W-:Y:S01]  /*bee0*/  FMNMX.FTZ R234, R2, R4, !PT ;  /* 0x0000000402ea7209 */ /* 0x002fe20007810000 */
[----:B------:R-:W1:Y:S01]  /*bef0*/  MUFU.EX2 R8, R3 ;  /* 0x0000000300087308 */ /* 0x000e620000000800 */
[----:B------:R-:W-:Y:S01]  /*bf00*/  PRMT R205, R0, 0x7632, R205 ;  /* 0x0000763200cd7816 */ /* 0x000fe200000000cd */
[----:B------:R-:W-:Y:S02]  /*bf10*/  @!P4 HADD2 R18, -R206.H0_H0, -RZ.H0_H0 ;  /* 0xa00000ffce12c230 */ /* 0x000fe40000000900 */
[----:B------:R-:W-:Y:S01]  /*bf20*/  FMUL.FTZ R0, R234, c[0x0][0x23c] ;  /* 0x00008f00ea007a20 */ /* 0x000fe20000410000 */
[----:B------:R-:W-:Y:S02]  /*bf30*/  PRMT R227, R206, 0x5410, R205 ;  /* 0x00005410cee37816 */ /* 0x000fe400000000cd */
[----:B------:R-:W-:-:S02]  /*bf40*/  @!P4 PRMT R206, R18, 0x5410, RZ ;  /* 0x0000541012cec816 */ /* 0x000fc400000000ff */
[----:B------:R-:W-:Y:S01]  /*bf50*/  FSETP.NEU.FTZ.AND P4, PT, R234, -INF , PT ;  /* 0xff800000ea00780b */ /* 0x000fe20003f9d000 */
[----:B------:R-:W-:-:S03]  /*bf60*/  @!P5 HADD2 R25, -R207.H0_H0, -RZ.H0_H0 ;  /* 0xa00000ffcf19d230 */ /* 0x000fc60000000900 */
[----:B------:R-:W-:Y:S01]  /*bf70*/  FSEL R0, R0, RZ, P4 ;  /* 0x000000ff00007208 */ /* 0x000fe20002000000 */
[----:B------:R-:W-:Y:S02]  /*bf80*/  FMUL.FTZ R2, R233, c[0x0][0x23c] ;  /* 0x00008f00e9027a20 */ /* 0x000fe40000410000 */
[----:B-1----:R-:W-:Y:S02]  /*bf90*/  FFMA.FTZ R239, R239, R8, R146 ;  /* 0x00000008efef7223 */ /* 0x002fe40000010092 */
[--C-:B------:R-:W-:Y:S02]  /*bfa0*/  FFMA.FTZ R16, R19, c[0x0][0x23c], -R0.reuse ;  /* 0x00008f0013107a23 */ /* 0x100fe40000010800 */
[--C-:B------:R-:W-:Y:S02]  /*bfb0*/  FFMA.FTZ R17, R204, c[0x0][0x23c], -R0.reuse ;  /* 0x00008f00cc117a23 */ /* 0x100fe40000010800 */
[--C-:B------:R-:W-:Y:S01]  /*bfc0*/  FFMA.FTZ R221, R148, c[0x0][0x23c], -R0.reuse ;  /* 0x00008f0094dd7a23 */ /* 0x100fe20000010800 */
[----:B------:R-:W-:Y:S01]  /*bfd0*/  @!P5 PRMT R207, R25, 0x5410, RZ ;  /* 0x0000541019cfd816 */ /* 0x000fe200000000ff */
        /* <DEDUP_REMOVED lines=13> */
[----:B------:R-:W-:-:S02]  /*c0b0*/  LEA R0, R232, 0x1, 0x1 ;  /* 0x00000001e8007811 */ /* 0x000fc400078e08ff */
[----:B------:R-:W-:Y:S02]  /*c0c0*/  FSETP.NEU.FTZ.AND P5, PT, R233, -INF , PT ;  /* 0xff800000e900780b */ /* 0x000fe40003fbd000 */
[----:B------:R-:W-:Y:S02]  /*c0d0*/  LOP3.LUT R0, R0, UR37, RZ, 0x3c, !PT ;  /* 0x0000002500007c12 */ /* 0x000fe4000f8e3cff */
[----:B------:R-:W-:Y:S01]  /*c0e0*/  FSEL R2, R2, RZ, P5 ;  /* 0x000000ff02027208 */ /* 0x000fe20002800000 */
[----:B------:R-:W-:Y:S01]  /*c0f0*/  FADD.FTZ R4, R71, -R14 ;  /* 0x8000000e47047221 */ /* 0x000fe20000010000 */
[----:B------:R-:W-:Y:S01]  /*c100*/  LOP3.LUT R0, R191, R0, RZ, 0x3c, !PT ;  /* 0x00000000bf007212 */ /* 0x000fe200078e3cff */
[----:B------:R-:W-:Y:S02]  /*c110*/  MUFU.EX2 R161, R9 ;  /* 0x0000000900a17308 */ /* 0x000fe40000000800 */
[----:B------:R-:W-:Y:S02]  /*c120*/  FFMA.FTZ R160, R154, c[0x0][0x23c], -R2 ;  /* 0x00008f009aa07a23 */ /* 0x000fe40000010802 */
[----:B------:R-:W-:-:S02]  /*c130*/  FMUL.FTZ R4, R4, c[0x0][0x23c] ;  /* 0x00008f0004047a20 */ /* 0x000fc40000410000 */
[----:B------:R-:W-:Y:S02]  /*c140*/  IMAD.WIDE.U32 R66, R0, -0x326172a9, RZ ;  /* 0xcd9e8d5700427825 */ /* 0x000fe400078e00ff */
[----:B------:R-:W1:Y:S08]  /*c150*/  MUFU.EX2 R154, R10 ;  /* 0x0000000a009a7308 */ /* 0x000e700000000800 */
[----:B------:R2:W3:Y:S01]  /*c160*/  MUFU.EX2 R9, R4 ;  /* 0x0000000400097308 */ /* 0x0004e20000000800 */
[----:B------:R-:W-:-:S02]  /*c170*/  FFMA.FTZ R14, R35, c[0x0][0x23c], -R2 ;  /* 0x00008f00230e7a23 */ /* 0x000fc40000010802 */
[--C-:B------:R-:W-:Y:S02]  /*c180*/  FFMA.FTZ R15, R195, c[0x0][0x23c], -R2.reuse ;  /* 0x00008f00c30f7a23 */ /* 0x100fe40000010802 */
[--C-:B------:R-:W-:Y:S02]  /*c190*/  FFMA.FTZ R35, R193, c[0x0][0x23c], -R2.reuse ;  /* 0x00008f00c1237a23 */ /* 0x100fe40000010802 */
[----:B------:R-:W-:Y:S01]  /*c1a0*/  FFMA.FTZ R37, R189, c[0x0][0x23c], -R2 ;  /* 0x00008f00bd257a23 */ /* 0x000fe20000010802 */
[----:B--2---:R-:W-:Y:S01]  /*c1b0*/  LOP3.LUT R4, R67, UR18, R230, 0x96, !PT ;  /* 0x0000001243047c12 */ /* 0x004fe2000f8e96e6 */
[----:B------:R-:W-:-:S04]  /*c1c0*/  FFMA.FTZ R52, R170, c[0x0][0x23c], -R2 ;  /* 0x00008f00aa347a23 */ /* 0x000fc80000010802 */
[----:B------:R-:W-:-:S04]  /*c1d0*/  IMAD.WIDE.U32 R4, R4, -0x2daee0ad, RZ ;  /* 0xd2511f5304047825 */ /* 0x000fc800078e00ff */
        /* <DEDUP_REMOVED lines=10> */
[----:B-1----:R-:W-:Y:S02]  /*c280*/  F2FP.PACK_AB R2, R154, R161 ;  /* 0x000000a19a02723e */ /* 0x002fe400000000ff */
[----:B------:R-:W-:Y:S02]  /*c290*/  LOP3.LUT R10, R5, UR15, R236, 0x96, !PT ;  /* 0x0000000f050a7c12 */ /* 0x000fe4000f8e96ec */
[----:B------:R-:W-:-:S02]  /*c2a0*/  PRMT R203, R2, 0x7632, R203 ;  /* 0x0000763202cb7816 */ /* 0x000fc400000000cb */
[----:B------:R-:W-:Y:S01]  /*c2b0*/  PRMT R202, R2, 0x7610, R202 ;  /* 0x0000761002ca7816 */ /* 0x000fe200000000ca */
[----:B------:R-:W-:Y:S01]  /*c2c0*/  IMAD.WIDE.U32 R10, R10, -0x326172a9, RZ ;  /* 0xcd9e8d570a0a7825 */ /* 0x000fe200078e00ff */
[----:B------:R-:W-:-:S04]  /*c2d0*/  LOP3.LUT R2, R7, UR16, R66, 0x96, !PT ;  /* 0x0000001007027c12 */ /* 0x000fc8000f8e9642 */
[----:B------:R-:W-:Y:S01]  /*c2e0*/  LOP3.LUT R5, R11, UR12, R6, 0x96, !PT ;  /* 0x0000000c0b057c12 */ /* 0x000fe2000f8e9606 */
[----:B------:R-:W-:-:S05]  /*c2f0*/  IMAD.WIDE.U32 R2, R2, -0x2daee0ad, RZ ;  /* 0xd2511f5302027825 */ /* 0x000fca00078e00ff */
[----:B------:R-:W-:Y:S01]  /*c300*/  LOP3.LUT R3, R3, UR11, R4, 0x96, !PT ;  /* 0x0000000b03037c12 */ /* 0x000fe2000f8e9604 */
[----:B------:R-:W-:-:S05]  /*c310*/  IMAD.WIDE.U32 R4, R5, -0x2daee0ad, RZ ;  /* 0xd2511f5305047825 */ /* 0x000fca00078e00ff */
[----:B------:R-:W-:Y:S01]  /*c320*/  LOP3.LUT R5, R5, UR9, R2, 0x96, !PT ;  /* 0x0000000905057c12 */ /* 0x000fe2000f8e9602 */
        /* <DEDUP_REMOVED lines=10> */
[----:B------:R-:W-:-:S03]  /*c3d0*/  @!P1 HADD2 R36, -R203.H0_H0, -RZ.H0_H0 ;  /* 0xa00000ffcb249230 */ /* 0x000fc60000000900 */
[----:B------:R-:W-:Y:S01]  /*c3e0*/  FADD.FTZ R13, R68, -R0 ;  /* 0x80000000440d7221 */ /* 0x000fe20000010000 */
[----:B------:R-:W-:Y:S01]  /*c3f0*/  LOP3.LUT R0, R3, UR13, R4, 0x96, !PT ;  /* 0x0000000d03007c12 */ /* 0x000fe2000f8e9604 */
[----:B------:R-:W-:Y:S01]  /*c400*/  FMUL.FTZ R5, R12, c[0x0][0x23c] ;  /* 0x00008f000c057a20 */ /* 0x000fe20000410000 */
[----:B------:R-:W-:Y:S02]  /*c410*/  PRMT R225, R202, 0x5410, R203 ;  /* 0x00005410cae17816 */ /* 0x000fe400000000cb */
[----:B------:R-:W-:Y:S02]  /*c420*/  LOP3.LUT R4, R0, 0xff, RZ, 0xc0, !PT ;  /* 0x000000ff00047812 */ /* 0x000fe400078ec0ff */
[----:B------:R-:W-:Y:S02]  /*c430*/  @!P1 PRMT R203, R36, 0x5410, RZ ;  /* 0x0000541024cb9816 */ /* 0x000fe400000000ff */
[----:B------:R-:W-:Y:S02]  /*c440*/  ISETP.GE.U32.AND P1, PT, R235, R4, PT ;  /* 0x00000004eb00720c */ /* 0x000fe40003f26070 */
[----:B------:R-:W-:Y:S01]  /*c450*/  LOP3.LUT R4, R0, 0xffff, RZ, 0xc0, !PT ;  /* 0x0000ffff00047812 */ /* 0x000fe200078ec0ff */
[----:B------:R-:W-:Y:S01]  /*c460*/  MUFU.EX2 R14, R14 ;  /* 0x0000000e000e7308 */ /* 0x000fe20000000800 */
[----:B------:R-:W-:-:S02]  /*c470*/  @!P3 HADD2 R39, -R205.H0_H0, -RZ.H0_H0 ;  /* 0xa00000ffcd27b230 */ /* 0x000fc40000000900 */
[----:B------:R-:W-:-:S05]  /*c480*/  SHF.R.U32.HI R4, RZ, 0x8, R4 ;  /* 0x00000008ff047819 */ /* 0x000fca0000011604 */
[----:B------:R-:W1:Y:S01]  /*c490*/  MUFU.EX2 R5, R5 ;  /* 0x0000000500057308 */ /* 0x000e620000000800 */
[----:B------:R-:W-:Y:S01]  /*c4a0*/  LOP3.LUT R4, R4, 0xffff, RZ, 0xc0, !PT ;  /* 0x0000ffff04047812 */ /* 0x000fe200078ec0ff */
[----:B---3--:R-:W-:Y:S01]  /*c4b0*/  FFMA.FTZ R25, R238, R9, R196 ;  /* 0x00000009ee197223 */ /* 0x008fe200000100c4 */
[----:B------:R-:W-:-:S05]  /*c4c0*/  @!P3 PRMT R205, R39, 0x5410, RZ ;  /* 0x0000541027cdb816 */ /* 0x000fca00000000ff */
[----:B------:R-:W2:Y:S01]  /*c4d0*/  MUFU.EX2 R15, R15 ;  /* 0x0000000f000f7308 */ /* 0x000ea20000000800 */
[----:B------:R-:W-:Y:S02]  /*c4e0*/  ISETP.GE.U32.AND P3, PT, R235, R4, PT ;  /* 0x00000004eb00720c */ /* 0x000fe40003f66070 */
[----:B------:R-:W-:-:S05]  /*c4f0*/  SHF.R.U32.HI R4, RZ, 0x10, R0 ;  /* 0x00000010ff047819 */ /* 0x000fca0000011600 */
[----:B------:R-:W3:Y:S01]  /*c500*/  MUFU.EX2 R50, R42 ;  /* 0x0000002a00327308 */ /* 0x000ee20000000800 */
[----:B------:R-:W-:Y:S01]  /*c510*/  @!P2 HADD2 R38, -R202.H0_H0, -RZ.H0_H0 ;  /* 0xa00000ffca26a230 */ /* 0x000fe20000000900 */
[----:B------:R-:W-:-:S06]  /*c520*/  LOP3.LUT R4, R4, 0xff, RZ, 0xc0, !PT ;  /* 0x000000ff04047812 */ /* 0x000fcc00078ec0ff */
[----:B------:R-:W4:Y:S01]  /*c530*/  MUFU.EX2 R238, R44 ;  /* 0x0000002c00ee7308 */ /* 0x000f220000000800 */
[----:B------:R-:W-:Y:S01]  /*c540*/  SHF.R.U32.HI R0, RZ, 0x18, R0 ;  /* 0x00000018ff007819 */ /* 0x000fe20000011600 */
[----:B-1----:R-:W-:Y:S01]  /*c550*/  FFMA.FTZ R240, R240, R5, R14 ;  /* 0x00000005f0f07223 */ /* 0x002fe2000001000e */
[----:B------:R-:W-:Y:S01]  /*c560*/  ISETP.GE.U32.AND P5, PT, R235, R4, PT ;  /* 0x00000004eb00720c */ /* 0x000fe20003fa6070 */
[----:B------:R-:W-:Y:S01]  /*c570*/  FMUL.FTZ R4, R13, c[0x0][0x23c] ;  /* 0x00008f000d047a20 */ /* 0x000fe20000410000 */
[----:B------:R-:W-:Y:S01]  /*c580*/  @!P2 PRMT R202, R38, 0x5410, RZ ;  /* 0x0000541026caa816 */ /* 0x000fe200000000ff */
[----:B------:R-:W-:Y:S01]  /*c590*/  FADD.FTZ R239, R158, R239 ;  /* 0x000000ef9eef7221 */ /* 0x000fe20000010000 */
[----:B------:R-:W-:Y:S01]  /*c5a0*/  ISETP.GE.U32.AND P2, PT, R235, R0, PT ;  /* 0x00000000eb00720c */ /* 0x000fe20003f46070 */
[C---:B--2---:R-:W-:Y:S01]  /*c5b0*/  FADD.FTZ R13, R15.reuse, R240 ;  /* 0x000000f00f0d7221 */ /* 0x044fe20000010000 */
[----:B------:R-:W-:Y:S01]  /*c5c0*/  F2FP.PACK_AB R36, R15, R14 ;  /* 0x0000000e0f24723e */ /* 0x000fe200000000ff */
[----:B---3--:R-:W-:Y:S01]  /*c5d0*/  IMAD.MOV.U32 R15, RZ, RZ, R50 ;  /* 0x000000ffff0f7224 */ /* 0x008fe200078e0032 */
[----:B------:R-:W-:Y:S01]  /*c5e0*/  LOP3.LUT R0, R2, 0xff, RZ, 0xc0, !PT ;  /* 0x000000ff02007812 */ /* 0x000fe200078ec0ff */
[----:B------:R-:W-:Y:S01]  /*c5f0*/  FADD.FTZ R12, R159, R239 ;  /* 0x000000ef9f0c7221 */ /* 0x000fe20000010000 */
[----:B------:R-:W-:Y:S02]  /*c600*/  MUFU.EX2 R247, R21 ;  /* 0x0000001500f77308 */ /* 0x000fe40000000800 */
[----:B------:R-:W-:-:S02]  /*c610*/  ISETP.GE.U32.AND P4, PT, R235, R0, PT ;  /* 0x00000000eb00720c */ /* 0x000fc40003f86070 */
[----:B----4-:R-:W-:-:S04]  /*c620*/  F2FP.PACK_AB R0, R15, R238 ;  /* 0x000000ee0f00723e */ /* 0x010fc800000000ff */
[----:B------:R-:W1:Y:S01]  /*c630*/  MUFU.EX2 R239, R28 ;  /* 0x0000001c00ef7308 */ /* 0x000e620000000800 */
[----:B------:R-:W-:Y:S02]  /*c640*/  LOP3.LUT R3, R2, 0xffff, RZ, 0xc0, !PT ;  /* 0x0000ffff02037812 */ /* 0x000fe400078ec0ff */
[C---:B------:R-:W-:Y:S02]  /*c650*/  PRMT R200, R0.reuse, 0x7632, R200 ;  /* 0x0000763200c87816 */ /* 0x040fe400000000c8 */
[----:B------:R-:W-:-:S03]  /*c660*/  PRMT R201, R0, 0x7610, R201 ;  /* 0x0000761000c97816 */ /* 0x000fc600000000c9 */
[----:B------:R-:W-:Y:S01]  /*c670*/  MUFU.EX2 R16, R16 ;  /* 0x0000001000107308 */ /* 0x000fe20000000800 */
[----:B------:R-:W-:Y:S01]  /*c680*/  SHF.R.U32.HI R0, RZ, 0x8, R3 ;  /* 0x00000008ff007819 */ /* 0x000fe20000011603 */
[----:B------:R-:W-:-:S06]  /*c690*/  @!P3 HADD2 R71, -R200.H0_H0, -RZ.H0_H0 ;  /* 0xa00000ffc847b230 */ /* 0x000fcc0000000900 */
[----:B------:R-:W2:Y:S01]  /*c6a0*/  MUFU.EX2 R4, R4 ;  /* 0x0000000400047308 */ /* 0x000ea20000000800 */
[----:B------:R-:W-:Y:S01]  /*c6b0*/  LOP3.LUT R0, R0, 0xffff, RZ, 0xc0, !PT ;  /* 0x0000ffff00007812 */ /* 0x000fe200078ec0ff */
[----:B------:R-:W-:Y:S01]  /*c6c0*/  IMAD.MOV.U32 R180, RZ, RZ, R226 ;  /* 0x000000ffffb47224 */ /* 0x000fe200078e00e2 */
[----:B------:R-:W-:-:S05]  /*c6d0*/  PRMT R226, R201, 0x5410, R200 ;  /* 0x00005410c9e27816 */ /* 0x000fca00000000c8 */
[----:B------:R-:W3:Y:S01]  /*c6e0*/  MUFU.EX2 R17, R17 ;  /* 0x0000001100117308 */ /* 0x000ee20000000800 */
[----:B------:R-:W-:Y:S01]  /*c6f0*/  @!P1 HADD2 R73, -R201.H0_H0, -RZ.H0_H0 ;  /* 0xa00000ffc9499230 */ /* 0x000fe20000000900 */
[----:B------:R-:W-:Y:S02]  /*c700*/  @!P3 PRMT R200, R71, 0x5410, RZ ;  /* 0x0000541047c8b816 */ /* 0x000fe400000000ff */
[--C-:B------:R-:W-:Y:S02]  /*c710*/  SHF.R.U32.HI R7, RZ, 0x10, R2.reuse ;  /* 0x00000010ff077819 */ /* 0x100fe40000011602 */
[----:B------:R-:W-:Y:S02]  /*c720*/  ISETP.GE.U32.AND P3, PT, R235, R0, PT ;  /* 0x00000000eb00720c */ /* 0x000fe40003f66070 */
[----:B------:R-:W4:Y:S01]  /*c730*/  MUFU.EX2 R19, R19 ;  /* 0x0000001300137308 */ /* 0x000f220000000800 */
[----:B------:R-:W-:Y:S02]  /*c740*/  SHF.R.U32.HI R2, RZ, 0x18, R2 ;  /* 0x00000018ff027819 */ /* 0x000fe40000011602 */
[----:B-1----:R-:W-:-:S02]  /*c750*/  F2FP.PACK_AB R0, R239, R247 ;  /* 0x000000f7ef00723e */ /* 0x002fc400000000ff */
[----:B------:R-:W-:-:S03]  /*c760*/  @!P1 PRMT R201, R73, 0x5410, RZ ;  /* 0x0000541049c99816 */ /* 0x000fc600000000ff */
[----:B------:R-:W1:Y:S01]  /*c770*/  MUFU.EX2 R18, R18 ;  /* 0x0000001200127308 */ /* 0x000e620000000800 */
[----:B------:R-:W-:Y:S01]  /*c780*/  ISETP.GE.U32.AND P1, PT, R235, R2, PT ;  /* 0x00000002eb00720c */ /* 0x000fe20003f26070 */
[----:B--2---:R-:W-:Y:S01]  /*c790*/  FFMA.FTZ R241, R241, R4, R16 ;  /* 0x00000004f1f17223 */ /* 0x004fe20000010010 */
[----:B------:R-:W-:Y:S01]  /*c7a0*/  PRMT R199, R0, 0x7632, R199 ;  /* 0x0000763200c77816 */ /* 0x000fe200000000c7 */
[----:B------:R-:W-:-:S04]  /*c7b0*/  IMAD.WIDE.U32 R2, R10, -0x2daee0ad, RZ ;  /* 0xd2511f530a027825 */ /* 0x000fc800078e00ff */
[----:B------:R-:W2:Y:S01]  /*c7c0*/  MUFU.EX2 R20, R20 ;  /* 0x0000001400147308 */ /* 0x000ea20000000800 */
[----:B---3--:R-:W-:Y:S01]  /*c7d0*/  FADD.FTZ R11, R17, R241 ;  /* 0x000000f1110b7221 */ /* 0x008fe20000010000 */
[----:B------:R-:W-:Y:S01]  /*c7e0*/  PRMT R198, R0, 0x7610, R198 ;  /* 0x0000761000c67816 */ /* 0x000fe200000000c6 */
[----:B------:R-:W-:-:S05]  /*c7f0*/  @!P2 HADD2 R141, -R199.H0_H0, -RZ.H0_H0 ;  /* 0xa00000ffc78da230 */ /* 0x000fca0000000900 */
[----:B------:R-:W3:Y:S01]  /*c800*/  MUFU.EX2 R14, R72 ;  /* 0x00000048000e7308 */ /* 0x000ee20000000800 */
[----:B------:R-:W-:Y:S02]  /*c810*/  LOP3.LUT R0, R3, UR14, R6, 0x96, !PT ;  /* 0x0000000e03007c12 */ /* 0x000fe4000f8e9606 */
[----:B------:R-:W-:Y:S01]  /*c820*/  LOP3.LUT R6, R7, 0xff, RZ, 0xc0, !PT ;  /* 0x000000ff07067812 */ /* 0x000fe200078ec0ff */
[----:B----4-:R-:W-:-:S04]  /*c830*/  FADD.FTZ R11, R19, R11 ;  /* 0x0000000b130b7221 */ /* 0x010fc80000010000 */
[----:B------:R-:W4:Y:S01]  /*c840*/  MUFU.EX2 R10, R24 ;  /* 0x00000018000a7308 */ /* 0x000f220000000800 */
[----:B------:R-:W-:Y:S02]  /*c850*/  PRMT R73, R198, 0x5410, R199 ;  /* 0x00005410c6497816 */ /* 0x000fe400000000c7 */
[----:B------:R-:W-:-:S05]  /*c860*/  @!P2 PRMT R199, R141, 0x5410, RZ ;  /* 0x000054108dc7a816 */ /* 0x000fca00000000ff */
[----:B------:R-:W2:Y:S01]  /*c870*/  MUFU.EX2 R240, R62 ;  /* 0x0000003e00f07308 */ /* 0x000ea20000000800 */
[----:B------:R-:W-:Y:S01]  /*c880*/  ISETP.GE.U32.AND P2, PT, R235, R6, PT ;  /* 0x00000006eb00720c */ /* 0x000fe20003f46070 */
[----:B-1----:R-:W-:Y:S01]  /*c890*/  FADD.FTZ R11, R18, R11 ;  /* 0x0000000b120b7221 */ /* 0x002fe20000010000 */
[----:B------:R-:W-:-:S05]  /*c8a0*/  LOP3.LUT R6, R0, 0xffff, RZ, 0xc0, !PT ;  /* 0x0000ffff00067812 */ /* 0x000fca00078ec0ff */
[----:B------:R-:W-:Y:S01]  /*c8b0*/  MUFU.EX2 R72, R41 ;  /* 0x0000002900487308 */ /* 0x000fe20000000800 */
[----:B------:R-:W-:-:S07]  /*c8c0*/  SHF.R.U32.HI R6, RZ, 0x8, R6 ;  /* 0x00000008ff067819 */ /* 0x000fce0000011606 */
[----:B------:R-:W1:Y:S01]  /*c8d0*/  MUFU.EX2 R41, R40 ;  /* 0x0000002800297308 */ /* 0x000e620000000800 */
[----:B------:R-:W-:Y:S01]  /*c8e0*/  FMUL.FTZ R251, R127, R8 ;  /* 0x000000087ffb7220 */ /* 0x000fe20000410000 */
[----:B------:R-:W-:Y:S01]  /*c8f0*/  @!P5 HADD2 R142, -R198.H0_H0, -RZ.H0_H0 ;  /* 0xa00000ffc68ed230 */ /* 0x000fe20000000900 */
[----:B--2---:R-:W-:Y:S02]  /*c900*/  FADD.FTZ R7, R20, R11 ;  /* 0x0000000b14077221 */ /* 0x004fe40000010000 */
[----:B---3--:R-:W-:Y:S01]  /*c910*/  IMAD.MOV.U32 R127, RZ, RZ, R14 ;  /* 0x000000ffff7f7224 */ /* 0x008fe200078e000e */
[----:B------:R-:W-:Y:S01]  /*c920*/  LOP3.LUT R6, R6, 0xffff, RZ, 0xc0, !PT ;  /* 0x0000ffff06067812 */ /* 0x000fe200078ec0ff */
[----:B----4-:R-:W-:Y:S01]  /*c930*/  FADD.FTZ R42, R10, R7 ;  /* 0x000000070a2a7221 */ /* 0x010fe20000010000 */
[----:B------:R-:W-:Y:S02]  /*c940*/  @!P5 PRMT R198, R142, 0x5410, RZ ;  /* 0x000054108ec6d816 */ /* 0x000fe400000000ff */
[----:B------:R-:W-:-:S02]  /*c950*/  F2FP.PACK_AB R7, R127, R240 ;  /* 0x000000f07f07723e */ /* 0x000fc400000000ff */
[----:B------:R-:W-:Y:S02]  /*c960*/  ISETP.GE.U32.AND P5, PT, R235, R6, PT ;  /* 0x00000006eb00720c */ /* 0x000fe40003fa6070 */
[----:B------:R-:W-:Y:S02]  /*c970*/  PRMT R197, R7, 0x7610, R197 ;  /* 0x0000761007c57816 */ /* 0x000fe400000000c5 */
[----:B-1----:R-:W-:Y:S02]  /*c980*/  F2FP.PACK_AB R6, R41, R72 ;  /* 0x000000482906723e */ /* 0x002fe400000000ff */
[----:B------:R-:W-:Y:S02]  /*c990*/  PRMT R196, R7, 0x7632, R196 ;  /* 0x0000763207c47816 */ /* 0x000fe400000000c4 */
[C---:B------:R-:W-:Y:S01]  /*c9a0*/  PRMT R195, R6.reuse, 0x7610, R195 ;  /* 0x0000761006c37816 */ /* 0x040fe200000000c3 */
[----:B------:R-:W-:Y:S01]  /*c9b0*/  @!P4 HADD2 R55, -R197.H0_H0, -RZ.H0_H0 ;  /* 0xa00000ffc537c230 */ /* 0x000fe20000000900 */
[----:B------:R-:W-:Y:S01]  /*c9c0*/  IMAD.MOV.U32 R71, RZ, RZ, R180 ;  /* 0x000000ffff477224 */ /* 0x000fe200078e00b4 */
[----:B------:R-:W-:Y:S01]  /*c9d0*/  PRMT R194, R6, 0x7632, R194 ;  /* 0x0000763206c27816 */ /* 0x000fe200000000c2 */
[----:B------:R-:W-:Y:S01]  /*c9e0*/  IMAD.MOV.U32 R14, RZ, RZ, R48 ;  /* 0x000000ffff0e7224 */ /* 0x000fe200078e0030 */
[----:B------:R-:W-:Y:S01]  /*c9f0*/  @!P2 HADD2 R45, -R195.H0_H0, -RZ.H0_H0 ;  /* 0xa00000ffc32da230 */ /* 0x000fe20000000900 */
[----:B------:R-:W-:Y:S01]  /*ca00*/  FMUL.FTZ R48, R103, R8 ;  /* 0x0000000867307220 */ /* 0x000fe20000410000 */
[----:B------:R-:W-:Y:S01]  /*ca10*/  MUFU.EX2 R180, R140 ;  /* 0x0000008c00b47308 */ /* 0x000fe20000000800 */
[----:B------:R-:W-:-:S02]  /*ca20*/  PRMT R62, R197, 0x5410, R196 ;  /* 0x00005410c53e7816 */ /* 0x000fc400000000c4 */
[----:B------:R-:W-:Y:S01]  /*ca30*/  @!P4 PRMT R197, R55, 0x5410, RZ ;  /* 0x0000541037c5c816 */ /* 0x000fe200000000ff */
[----:B------:R-:W-:Y:S01]  /*ca40*/  IMAD.MOV.U32 R55, RZ, RZ, R71 ;  /* 0x000000ffff377224 */ /* 0x000fe200078e0047 */
[----:B------:R-:W-:-:S03]  /*ca50*/  LOP3.LUT R6, R2, 0xff, RZ, 0xc0, !PT ;  /* 0x000000ff02067812 */ /* 0x000fc600078ec0ff */
[----:B------:R-:W1:Y:S01]  /*ca60*/  MUFU.EX2 R103, R75 ;  /* 0x0000004b00677308 */ /* 0x000e620000000800 */
[----:B------:R-:W-:Y:S02]  /*ca70*/  PRMT R71, R195, 0x5410, R194 ;  /* 0x00005410c3477816 */ /* 0x000fe400000000c2 */
[----:B------:R-:W-:Y:S02]  /*ca80*/  @!P2 PRMT R195, R45, 0x5410, RZ ;  /* 0x000054102dc3a816 */ /* 0x000fe400000000ff */
[----:B------:R-:W-:Y:S02]  /*ca90*/  ISETP.GE.U32.AND P2, PT, R235, R6, PT ;  /* 0x00000006eb00720c */ /* 0x000fe40003f46070 */
[----:B------:R-:W-:Y:S01]  /*caa0*/  LOP3.LUT R6, R0, 0xff, RZ, 0xc0, !PT ;  /* 0x000000ff00067812 */ /* 0x000fe200078ec0ff */
[----:B------:R-:W-:-:S03]  /*cab0*/  @!P1 HADD2 R43, -R194.H0_H0, -RZ.H0_H0 ;  /* 0xa00000ffc22b9230 */ /* 0x000fc60000000900 */
[----:B------:R-:W-:Y:S02]  /*cac0*/  ISETP.GE.U32.AND P4, PT, R235, R6, PT ;  /* 0x00000006eb00720c */ /* 0x000fe40003f86070 */
[----:B------:R-:W-:Y:S01]  /*cad0*/  SHF.R.U32.HI R6, RZ, 0x18, R0 ;  /* 0x00000018ff067819 */ /* 0x000fe20000011600 */
[----:B------:R-:W-:Y:S01]  /*cae0*/  FMUL.FTZ R24, R116, R9 ;  /* 0x0000000974187220 */ /* 0x000fe20000410000 */
[----:B------:R-:W-:Y:S01]  /*caf0*/  @!P1 PRMT R194, R43, 0x5410, RZ ;  /* 0x000054102bc29816 */ /* 0x000fe200000000ff */
[----:B------:R-:W-:Y:S01]  /*cb00*/  FMUL.FTZ R116, R79, R8 ;  /* 0x000000084f747220 */ /* 0x000fe20000410000 */
[----:B------:R-:W-:Y:S01]  /*cb10*/  ISETP.GE.U32.AND P1, PT, R235, R6, PT ;  /* 0x00000006eb00720c */ /* 0x000fe20003f26070 */
[----:B------:R-:W-:Y:S01]  /*cb20*/  FADD.FTZ R7, R229, R25 ;  /* 0x00000019e5077221 */ /* 0x000fe20000010000 */
[----:B-1----:R-:W-:Y:S01]  /*cb30*/  F2FP.PACK_AB R6, R103, R180 ;  /* 0x000000b46706723e */ /* 0x002fe200000000ff */
[----:B------:R-:W1:Y:S01]  /*cb40*/  MUFU.EX2 R25, R47 ;  /* 0x0000002f00197308 */ /* 0x000e620000000800 */
[----:B------:R-:W-:-:S02]  /*cb50*/  IMAD.MOV.U32 R75, RZ, RZ, R116 ;  /* 0x000000ffff4b7224 */ /* 0x000fc400078e0074 */
[----:B------:R-:W-:-:S05]  /*cb60*/  PRMT R192, R6, 0x7632, R192 ;  /* 0x0000763206c07816 */ /* 0x000fca00000000c0 */
[----:B------:R-:W2:Y:S01]  /*cb70*/  MUFU.EX2 R116, R46 ;  /* 0x0000002e00747308 */ /* 0x000ea20000000800 */
[----:B------:R-:W-:Y:S01]  /*cb80*/  PRMT R193, R6, 0x7610, R193 ;  /* 0x0000761006c17816 */ /* 0x000fe200000000c1 */
[----:B------:R-:W-:Y:S01]  /*cb90*/  @!P5 HADD2 R56, -R192.H0_H0, -RZ.H0_H0 ;  /* 0xa00000ffc038d230 */ /* 0x000fe20000000900 */
[----:B------:R-:W-:Y:S01]  /*cba0*/  SHF.R.U32.HI R0, RZ, 0x10, R0 ;  /* 0x00000010ff007819 */ /* 0x000fe20000011600 */
[----:B------:R-:W-:Y:S01]  /*cbb0*/  @!P3 HADD2 R54, -R196.H0_H0, -RZ.H0_H0 ;  /* 0xa00000ffc436b230 */ /* 0x000fe20000000900 */
[----:B------:R-:W-:Y:S01]  /*cbc0*/  PRMT R45, R193, 0x5410, R192 ;  /* 0x00005410c12d7816 */ /* 0x000fe200000000c0 */
[----:B------:R-:W-:Y:S01]  /*cbd0*/  @!P4 HADD2 R57, -R193.H0_H0, -RZ.H0_H0 ;  /* 0xa00000ffc139c230 */ /* 0x000fe20000000900 */
[----:B------:R-:W-:Y:S02]  /*cbe0*/  LOP3.LUT R0, R0, 0xff, RZ, 0xc0, !PT ;  /* 0x000000ff00007812 */ /* 0x000fe400078ec0ff */
[----:B------:R-:W-:Y:S01]  /*cbf0*/  @!P5 PRMT R192, R56, 0x5410, RZ ;  /* 0x0000541038c0d816 */ /* 0x000fe200000000ff */
[----:B-1----:R-:W-:Y:S01]  /*cc00*/  IMAD.MOV.U32 R56, RZ, RZ, R25 ;  /* 0x000000ffff387224 */ /* 0x002fe200078e0019 */
[----:B------:R-:W-:-:S02]  /*cc10*/  LOP3.LUT R3, R2, 0xffff, RZ, 0xc0, !PT ;  /* 0x0000ffff02037812 */ /* 0x000fc400078ec0ff */
[--C-:B------:R-:W-:Y:S02]  /*cc20*/  SHF.R.U32.HI R6, RZ, 0x10, R2.reuse ;  /* 0x00000010ff067819 */ /* 0x100fe40000011602 */
[----:B------:R-:W-:Y:S02]  /*cc30*/  @!P3 PRMT R196, R54, 0x5410, RZ ;  /* 0x0000541036c4b816 */ /* 0x000fe400000000ff */
[----:B------:R-:W-:Y:S02]  /*cc40*/  SHF.R.U32.HI R2, RZ, 0x18, R2 ;  /* 0x00000018ff027819 */ /* 0x000fe40000011602 */
[----:B------:R-:W-:Y:S02]  /*cc50*/  ISETP.GE.U32.AND P3, PT, R235, R0, PT ;  /* 0x00000000eb00720c */ /* 0x000fe40003f66070 */
[----:B------:R-:W-:Y:S02]  /*cc60*/  @!P4 PRMT R193, R57, 0x5410, RZ ;  /* 0x0000541039c1c816 */ /* 0x000fe400000000ff */
[----:B------:R-:W-:-:S02]  /*cc70*/  ISETP.GE.U32.AND P4, PT, R235, R2, PT ;  /* 0x00000002eb00720c */ /* 0x000fc40003f86070 */
[----:B--2---:R-:W-:Y:S02]  /*cc80*/  F2FP.PACK_AB R0, R56, R116 ;  /* 0x000000743800723e */ /* 0x004fe400000000ff */
[----:B------:R-:W-:Y:S02]  /*cc90*/  SHF.R.U32.HI R2, RZ, 0x8, R3 ;  /* 0x00000008ff027819 */ /* 0x000fe40000011603 */
[C---:B------:R-:W-:Y:S02]  /*cca0*/  PRMT R189, R0.reuse, 0x7610, R189 ;  /* 0x0000761000bd7816 */ /* 0x040fe400000000bd */
[----:B------:R-:W-:Y:S01]  /*ccb0*/  PRMT R171, R0, 0x7632, R171 ;  /* 0x0000763200ab7816 */ /* 0x000fe200000000ab */
[----:B------:R-:W-:Y:S01]  /*ccc0*/  IMAD.MOV.U32 R182, RZ, RZ, R231 ;  /* 0x000000ffffb67224 */ /* 0x000fe200078e00e7 */
[----:B------:R-:W-:Y:S01]  /*ccd0*/  LOP3.LUT R0, R2, 0xffff, RZ, 0xc0, !PT ;  /* 0x0000ffff02007812 */ /* 0x000fe200078ec0ff */
[----:B------:R-:W-:Y:S02]  /*cce0*/  FMUL.FTZ R11, R108, R9 ;  /* 0x000000096c0b7220 */ /* 0x000fe40000410000 */
[----:B------:R-:W-:Y:S01]  /*ccf0*/  FMUL.FTZ R108, R118, R8 ;  /* 0x00000008766c7220 */ /* 0x000fe20000410000 */
[----:B------:R-:W-:Y:S01]  /*cd00*/  ISETP.GE.U32.AND P5, PT, R235, R0, PT ;  /* 0x00000000eb00720c */ /* 0x000fe20003fa6070 */
[-C--:B------:R-:W-:Y:S01]  /*cd10*/  FMUL.FTZ R250, R126, R8.reuse ;  /* 0x000000087efa7220 */ /* 0x080fe20000410000 */
[----:B------:R-:W-:Y:S01]  /*cd20*/  @!P3 HADD2 R59, -R189.H0_H0, -RZ.H0_H0 ;  /* 0xa00000ffbd3bb230 */ /* 0x000fe20000000900 */
[----:B------:R-:W-:Y:S01]  /*cd30*/  FMUL.FTZ R44, R95, R8 ;  /* 0x000000085f2c7220 */ /* 0x000fe20000410000 */
[----:B------:R-:W-:Y:S01]  /*cd40*/  LOP3.LUT R0, R6, 0xff, RZ, 0xc0, !PT ;  /* 0x000000ff06007812 */ /* 0x000fe200078ec0ff */
[----:B------:R-:W-:Y:S01]  /*cd50*/  IMAD.MOV.U32 R126, RZ, RZ, R182 ;  /* 0x000000ffff7e7224 */ /* 0x000fe200078e00b6 */
[----:B------:R-:W1:Y:S01]  /*cd60*/  MUFU.EX2 R6, R35 ;  /* 0x0000002300067308 */ /* 0x000e620000000800 */
[----:B------:R-:W-:Y:S01]  /*cd70*/  IMAD.MOV.U32 R57, RZ, RZ, R246 ;  /* 0x000000ffff397224 */ /* 0x000fe200078e00f6 */
[----:B------:R-:W-:Y:S01]  /*cd80*/  F2FP.PACK_AB R39, R18, R19 ;  /* 0x000000131227723e */ /* 0x000fe200000000ff */
[----:B------:R-:W-:-:S02]  /*cd90*/  IMAD.MOV.U32 R47, RZ, RZ, R108 ;  /* 0x000000ffff2f7224 */ /* 0x000fc400078e006c */
[-C--:B------:R-:W-:Y:S02]  /*cda0*/  FMUL.FTZ R177, R109, R9.reuse ;  /* 0x000000096db17220 */ /* 0x080fe40000410000 */
[-C--:B------:R-:W-:Y:S02]  /*cdb0*/  FMUL.FTZ R18, R85, R9.reuse ;  /* 0x0000000955127220 */ /* 0x080fe40000410000 */
[----:B------:R-:W-:Y:S02]  /*cdc0*/  FMUL.FTZ R19, R87, R8 ;  /* 0x0000000857137220 */ /* 0x000fe40000410000 */
[----:B------:R-:W-:Y:S01]  /*cdd0*/  IMAD.MOV.U32 R25, RZ, RZ, R44 ;  /* 0x000000ffff197224 */ /* 0x000fe200078e002c */
[----:B------:R-:W-:Y:S01]  /*cde0*/  PRMT R44, R189, 0x5410, R171 ;  /* 0x00005410bd2c7816 */ /* 0x000fe200000000ab */
[-C--:B------:R-:W-:Y:S01]  /*cdf0*/  FMUL.FTZ R244, R92, R9.reuse ;  /* 0x000000095cf47220 */ /* 0x080fe20000410000 */
[----:B------:R-:W-:Y:S01]  /*ce00*/  @!P3 PRMT R189, R59, 0x5410, RZ ;  /* 0x000054103bbdb816 */ /* 0x000fe200000000ff */
[----:B------:R-:W-:-:S02]  /*ce10*/  FMUL.FTZ R109, R76, R9 ;  /* 0x000000094c6d7220 */ /* 0x000fc40000410000 */
[----:B------:R-:W-:Y:S02]  /*ce20*/  IMAD.MOV.U32 R43, RZ, RZ, R126 ;  /* 0x000000ffff2b7224 */ /* 0x000fe400078e007e */
[----:B------:R-:W-:Y:S02]  /*ce30*/  FMUL.FTZ R108, R120, R5 ;  /* 0x00000005786c7220 */ /* 0x000fe40000410000 */
[----:B------:R-:W-:Y:S01]  /*ce40*/  IMAD.MOV.U32 R120, RZ, RZ, R57 ;  /* 0x000000ffff787224 */ /* 0x000fe200078e0039 */
[----:B------:R-:W-:Y:S01]  /*ce50*/  ISETP.GE.U32.AND P3, PT, R235, R0, PT ;  /* 0x00000000eb00720c */ /* 0x000fe20003f66070 */
[----:B------:R-:W-:Y:S02]  /*ce60*/  IMAD.MOV.U32 R59, RZ, RZ, R47 ;  /* 0x000000ffff3b7224 */ /* 0x000fe400078e002f */
[----:B------:R-:W-:Y:S02]  /*ce70*/  IMAD.MOV.U32 R57, RZ, RZ, R75 ;  /* 0x000000ffff397224 */ /* 0x000fe400078e004b */
[----:B------:R-:W-:-:S02]  /*ce80*/  IMAD.MOV.U32 R75, RZ, RZ, R19 ;  /* 0x000000ffff4b7224 */ /* 0x000fc400078e0013 */
[----:B------:R-:W-:Y:S02]  /*ce90*/  IMAD.MOV.U32 R47, RZ, RZ, R18 ;  /* 0x000000ffff2f7224 */ /* 0x000fe400078e0012 */
[----:B------:R-:W-:Y:S02]  /*cea0*/  IMAD.MOV.U32 R46, RZ, RZ, R109 ;  /* 0x000000ffff2e7224 */ /* 0x000fe400078e006d */
[----:B------:R-:W-:Y:S02]  /*ceb0*/  IMAD.MOV.U32 R54, RZ, RZ, R245 ;  /* 0x000000ffff367224 */ /* 0x000fe400078e00f5 */
[----:B------:R-:W-:Y:S02]  /*cec0*/  IMAD.MOV.U32 R118, RZ, RZ, R244 ;  /* 0x000000ffff767224 */ /* 0x000fe400078e00f4 */
[----:B------:R-:W-:Y:S02]  /*ced0*/  FADD.FTZ R7, R228, R7 ;  /* 0x00000007e4077221 */ /* 0x000fe40000010000 */
[----:B------:R-:W-:-:S02]  /*cee0*/  FADD.FTZ R0, R186, R12 ;  /* 0x0000000cba007221 */ /* 0x000fc40000010000 */
[----:B------:R-:W-:Y:S01]  /*cef0*/  IMAD.WIDE.U32 R18, R43, -0x326172a9, RZ ;  /* 0xcd9e8d572b127825 */ /* 0x000fe200078e00ff */
[----:B------:R-:W-:-:S03]  /*cf00*/  @!P1 HADD2 R58, -R171.H0_H0, -RZ.H0_H0 ;  /* 0xa00000ffab3a9230 */ /* 0x000fc60000000900 */
        /* <DEDUP_REMOVED lines=14> */
[----:B------:R-:W-:Y:S02]  /*cff0*/  FMUL.FTZ R245, R89, R5 ;  /* 0x0000000559f57220 */ /* 0x000fe40000410000 */
[----:B------:R2:W3:Y:S01]  /*d000*/  MUFU.EX2 R5, R37 ;  /* 0x0000002500057308 */ /* 0x0004e20000000800 */
[----:B------:R-:W-:Y:S01]  /*d010*/  IMAD.MOV.U32 R3, RZ, RZ, R230 ;  /* 0x000000ffff037224 */ /* 0x000fe200078e00e6 */
[----:B------:R-:W-:Y:S01]  /*d020*/  F2FP.PACK_AB R28, R10, R20 ;  /* 0x000000140a1c723e */ /* 0x000fe200000000ff */
[----:B------:R-:W-:Y:S01]  /*d030*/  FMUL.FTZ R20, R86, R8 ;  /* 0x0000000856147220 */ /* 0x000fe20000410000 */
[----:B------:R-:W-:Y:S01]  /*d040*/  @!P1 PRMT R171, R58, 0x5410, RZ ;  /* 0x000054103aab9816 */ /* 0x000fe200000000ff */
[----:B------:R-:W-:-:S02]  /*d050*/  IMAD.MOV.U32 R121, RZ, RZ, R3 ;  /* 0x000000ffff797224 */ /* 0x000fc400078e0003 */
[----:B------:R-:W-:Y:S02]  /*d060*/  FADD.FTZ R2, R187, R7 ;  /* 0x00000007bb027221 */ /* 0x000fe40000010000 */
[----:B------:R-:W-:Y:S02]  /*d070*/  IMAD.MOV.U32 R58, RZ, RZ, R56 ;  /* 0x000000ffff3a7224 */ /* 0x000fe400078e0038 */
[----:B--2---:R-:W-:Y:S02]  /*d080*/  IMAD.MOV.U32 R37, RZ, RZ, R14 ;  /* 0x000000ffff257224 */ /* 0x004fe400078e000e */
[----:B------:R-:W-:Y:S01]  /*d090*/  FADD.FTZ R14, R166, R0 ;  /* 0x00000000a60e7221 */ /* 0x000fe20000010000 */
[----:B------:R-:W-:Y:S01]  /*d0a0*/  LOP3.LUT R0, R19, R55, RZ, 0x3c, !PT ;  /* 0x0000003713007212 */ /* 0x000fe200078e3cff */
[----:B-1----:R-:W-:Y:S02]  /*d0b0*/  FADD.FTZ R3, R6, R13 ;  /* 0x0000000d06037221 */ /* 0x002fe40000010000 */
[----:B------:R-:W-:-:S02]  /*d0c0*/  IMAD.MOV.U32 R56, RZ, RZ, R46 ;  /* 0x000000ffff387224 */ /* 0x000fc400078e002e */
[----:B------:R-:W-:Y:S01]  /*d0d0*/  IMAD.WIDE.U32 R12, R0, -0x2daee0ad, RZ ;  /* 0xd2511f53000c7825 */ /* 0x000fe200078e00ff */
[----:B------:R-:W-:-:S03]  /*d0e0*/  F2FP.PACK_AB R38, R17, R16 ;  /* 0x000000101126723e */ /* 0x000fc600000000ff */
[----:B------:R-:W-:Y:S02]  /*d0f0*/  IMAD.MOV.U32 R46, RZ, RZ, R20 ;  /* 0x000000ffff2e7224 */ /* 0x000fe400078e0014 */
[----:B------:R-:W-:Y:S02]  /*d100*/  IMAD.MOV.U32 R20, RZ, RZ, R15 ;  /* 0x000000ffff147224 */ /* 0x000fe400078e000f */
[----:B------:R-:W-:Y:S02]  /*d110*/  IMAD.MOV.U32 R16, RZ, RZ, R49 ;  /* 0x000000ffff107224 */ /* 0x000fe400078e0031 */
[----:B------:R-:W-:Y:S01]  /*d120*/  FADD.FTZ R15, R243, R2 ;  /* 0x00000002f30f7221 */ /* 0x000fe20000010000 */
[----:B------:R-:W-:Y:S01]  /*d130*/  LOP3.LUT R2, R23, UR18, R18, 0x96, !PT ;  /* 0x0000001217027c12 */ /* 0x000fe2000f8e9612 */
[-C--:B------:R-:W-:Y:S01]  /*d140*/  FMUL.FTZ R231, R93, R9.reuse ;  /* 0x000000095de77220 */ /* 0x080fe20000410000 */
[----:B------:R-:W-:Y:S01]  /*d150*/  LOP3.LUT R0, R13, UR17, R190, 0x96, !PT ;  /* 0x000000110d007c12 */ /* 0x000fe2000f8e96be */
        /* <DEDUP_REMOVED lines=8> */
[----:B------:R-:W-:Y:S02]  /*d1e0*/  FMUL.FTZ R181, R77, R9 ;  /* 0x000000094db57220 */ /* 0x000fe40000410000 */
[-C--:B------:R-:W-:Y:S01]  /*d1f0*/  FMUL.FTZ R40, R119, R8.reuse ;  /* 0x0000000877287220 */ /* 0x080fe20000410000 */
[----:B------:R1:W-:Y:S01]  /*d200*/  STL [R1+0x154], R230 ;  /* 0x000154e601007387 */ /* 0x0003e20000100800 */
[-C--:B------:R-:W-:Y:S02]  /*d210*/  FMUL.FTZ R10, R110, R8.reuse ;  /* 0x000000086e0a7220 */ /* 0x080fe40000410000 */
[-C--:B------:R-:W-:Y:S02]  /*d220*/  FMUL.FTZ R9, R111, R8.reuse ;  /* 0x000000086f097220 */ /* 0x080fe40000410000 */
[----:B------:R-:W-:Y:S01]  /*d230*/  FMUL.FTZ R182, R82, R8 ;  /* 0x0000000852b67220 */ /* 0x000fe20000410000 */
[----:B---3--:R-:W-:Y:S01]  /*d240*/  F2FP.PACK_AB R21, R5, R6 ;  /* 0x000000060515723e */ /* 0x008fe200000000ff */
        /* <DEDUP_REMOVED lines=12> */
[----:B------:R-:W-:Y:S01]  /*d310*/  PRMT R17, R36, 0x7632, R17 ;  /* 0x0000763224117816 */ /* 0x000fe20000000011 */
[-C--:B------:R-:W-:Y:S01]  /*d320*/  FMUL.FTZ R117, R94, R8.reuse ;  /* 0x000000085e757220 */ /* 0x080fe20000410000 */
[----:B------:R-:W-:Y:S01]  /*d330*/  PRMT R164, R39, 0x7632, R164 ;  /* 0x0000763227a47816 */ /* 0x000fe200000000a4 */
[-C--:B------:R-:W-:Y:S01]  /*d340*/  FMUL.FTZ R119, R83, R8.reuse ;  /* 0x0000000853777220 */ /* 0x080fe20000410000 */
[----:B------:R-:W-:Y:S01]  /*d350*/  PRMT R163, R39, 0x7610, R163 ;  /* 0x0000761027a37816 */ /* 0x000fe200000000a3 */
[----:B------:R-:W-:Y:S01]  /*d360*/  FMUL.FTZ R125, R78, R8 ;  /* 0x000000084e7d7220 */ /* 0x000fe20000410000 */
[----:B------:R-:W-:Y:S01]  /*d370*/  MUFU.EX2 R212, R212 ;  /* 0x000000d400d47308 */ /* 0x000fe20000000800 */
[----:B------:R-:W-:Y:S01]  /*d380*/  IMAD.MOV.U32 R35, RZ, RZ, R16 ;  /* 0x000000ffff237224 */ /* 0x000fe200078e0010 */
[----:B------:R-:W-:Y:S01]  /*d390*/  USHF.L.U32 UR5, UR7, 0x3, URZ ;  /* 0x0000000307057899 */ /* 0x000fe2000800063f */
[----:B------:R-:W-:Y:S01]  /*d3a0*/  IMAD.MOV.U32 R8, RZ, RZ, R247 ;  /* 0x000000ffff087224 */ /* 0x000fe200078e00f7 */
[----:B------:R-:W-:Y:S01]  /*d3b0*/  USHF.L.U32 UR4, UR7, 0x6, URZ ;  /* 0x0000000607047899 */ /* 0x000fe2000800063f */
[----:B------:R-:W-:Y:S01]  /*d3c0*/  IMAD.MOV.U32 R126, RZ, RZ, R231 ;  /* 0x000000ffff7e7224 */ /* 0x000fe200078e00e7 */
[----:B------:R2:W5:Y:S01]  /*d3d0*/  LDL.LU R187, [R1+0x1a4] ;  /* 0x0001a40001bb7983 */ /* 0x0005620000300800 */
[----:B------:R-:W-:-:S02]  /*d3e0*/  FADD.FTZ R16, R5, R3 ;  /* 0x0000000305107221 */ /* 0x000fc40000010000 */
[-C--:B------:R-:W-:Y:S02]  /*d3f0*/  FMUL.FTZ R110, R122, R4.reuse ;  /* 0x000000047a6e7220 */ /* 0x080fe40000410000 */
[-C--:B------:R-:W-:Y:S02]  /*d400*/  FMUL.FTZ R111, R123, R4.reuse ;  /* 0x000000047b6f7220 */ /* 0x080fe40000410000 */
[-C--:B-1----:R-:W-:Y:S02]  /*d410*/  FMUL.FTZ R230, R98, R4.reuse ;  /* 0x0000000462e67220 */ /* 0x082fe40000410000 */
[----:B------:R-:W-:Y:S02]  /*d420*/  IMAD.MOV.U32 R243, RZ, RZ, R9 ;  /* 0x000000fffff37224 */ /* 0x000fe400078e0009 */
[----:B------:R-:W-:Y:S01]  /*d430*/  IMAD.MOV.U32 R23, RZ, RZ, R121 ;  /* 0x000000ffff177224 */ /* 0x000fe200078e0079 */
[----:B------:R-:W-:Y:S01]  /*d440*/  PRMT R13, R21, 0x7632, R13 ;  /* 0x00007632150d7816 */ /* 0x000fe2000000000d */
[-C--:B------:R-:W-:Y:S01]  /*d450*/  FMUL.FTZ R231, R99, R4.reuse ;  /* 0x0000000463e77220 */ /* 0x080fe20000410000 */
[----:B------:R-:W-:Y:S01]  /*d460*/  MUFU.EX2 R220, R220 ;  /* 0x000000dc00dc7308 */ /* 0x000fe20000000800 */
[----:B------:R-:W-:Y:S01]  /*d470*/  FMUL.FTZ R247, R91, R4 ;  /* 0x000000045bf77220 */ /* 0x000fe20000410000 */
[----:B------:R2:W5:Y:S01]  /*d480*/  LDL.LU R186, [R1+0x1a0] ;  /* 0x0001a00001ba7983 */ /* 0x0005620000300800 */
[----:B------:R-:W-:-:S04]  /*d490*/  IMAD.WIDE.U32 R2, R2, -0x2daee0ad, RZ ;  /* 0xd2511f5302027825 */ /* 0x000fc800078e00ff */
[----:B------:R-:W-:Y:S01]  /*d4a0*/  IMAD.WIDE.U32 R4, R0, -0x326172a9, RZ ;  /* 0xcd9e8d5700047825 */ /* 0x000fe200078e00ff */
[----:B------:R-:W-:-:S04]  /*d4b0*/  LOP3.LUT R0, R3, UR15, R12, 0x96, !PT ;  /* 0x0000000f03007c12 */ /* 0x000fc8000f8e960c */
[----:B------:R-:W-:Y:S01]  /*d4c0*/  LOP3.LUT R3, R5, UR16, R22, 0x96, !PT ;  /* 0x0000001005037c12 */ /* 0x000fe2000f8e9616 */
[----:B------:R-:W-:-:S04]  /*d4d0*/  IMAD.MOV.U32 R22, RZ, RZ, R120 ;  /* 0x000000ffff167224 */ /* 0x000fc800078e0078 */
[----:B------:R-:W-:-:S04]  /*d4e0*/  IMAD.WIDE.U32 R6, R3, -0x2daee0ad, RZ ;  /* 0xd2511f5303067825 */ /* 0x000fc800078e00ff */
[----:B------:R-:W-:Y:S02]  /*d4f0*/  IMAD.MOV.U32 R120, RZ, RZ, R10 ;  /* 0x000000ffff787224 */ /* 0x000fe400078e000a */
[----:B------:R-:W-:Y:S02]  /*d500*/  IMAD.MOV.U32 R122, RZ, RZ, R11 ;  /* 0x000000ffff7a7224 */ /* 0x000fe400078e000b */
[----:B------:R-:W-:Y:S01]  /*d510*/  IMAD.WIDE.U32 R10, R0, -0x326172a9, RZ ;  /* 0xcd9e8d57000a7825 */ /* 0x000fe200078e00ff */
[----:B------:R-:W-:-:S03]  /*d520*/  LOP3.LUT R0, R7, UR11, R2, 0x96, !PT ;  /* 0x0000000b07007c12 */ /* 0x000fc6000f8e9602 */
[----:B------:R-:W-:Y:S02]  /*d530*/  IMAD.MOV.U32 R123, RZ, RZ, R8 ;  /* 0x000000ffff7b7224 */ /* 0x000fe400078e0008 */
        /* <DEDUP_REMOVED lines=9> */
[----:B------:R-:W1:Y:S04]  /*d5d0*/  MUFU.EX2 R11, R52 ;  /* 0x00000034000b7308 */ /* 0x000e680000000800 */
[----:B------:R-:W-:Y:S02]  /*d5e0*/  LOP3.LUT R0, R3, UR13, R6, 0x96, !PT ;  /* 0x0000000d03007c12 */ /* 0x000fe4000f8e9606 */
[----:B------:R-:W-:Y:S02]  /*d5f0*/  LOP3.LUT R9, R7, UR8, R8, 0x96, !PT ;  /* 0x0000000807097c12 */ /* 0x000fe4000f8e9608 */
[----:B------:R-:W-:Y:S01]  /*d600*/  LOP3.LUT R6, R0, 0xffff, RZ, 0xc0, !PT ;  /* 0x0000ffff00067812 */ /* 0x000fe200078ec0ff */
[----:B------:R-:W3:Y:S01]  /*d610*/  MUFU.EX2 R8, R53 ;  /* 0x0000003500087308 */ /* 0x000ee20000000800 */
[----:B------:R-:W-:-:S02]  /*d620*/  IMAD.MOV.U32 R121, RZ, RZ, R177 ;  /* 0x000000ffff797224 */ /* 0x000fc400078e00b1 */
[----:B------:R-:W-:Y:S01]  /*d630*/  IMAD.MOV.U32 R7, RZ, RZ, R178 ;  /* 0x000000ffff077224 */ /* 0x000fe200078e00b2 */
[----:B------:R-:W-:-:S04]  /*d640*/  SHF.R.U32.HI R6, RZ, 0x8, R6 ;  /* 0x00000008ff067819 */ /* 0x000fc80000011606 */
[----:B------:R-:W-:Y:S01]  /*d650*/  MUFU.EX2 R177, R147 ;  /* 0x0000009300b17308 */ /* 0x000fe20000000800 */
[----:B------:R-:W-:-:S07]  /*d660*/  LOP3.LUT R6, R6, 0xffff, RZ, 0xc0, !PT ;  /* 0x0000ffff06067812 */ /* 0x000fce00078ec0ff */
[----:B------:R-:W4:Y:S01]  /*d670*/  MUFU.EX2 R178, R151 ;  /* 0x0000009700b27308 */ /* 0x000f220000000800 */
[----:B------:R-:W-:Y:S01]  /*d680*/  LOP3.LUT R19, R5, UR16, R66, 0x96, !PT ;  /* 0x0000001005137c12 */ /* 0x000fe2000f8e9642 */
[----:B------:R-:W-:Y:S01]  /*d690*/  FADD.FTZ R5, R252, R14 ;  /* 0x0000000efc057221 */ /* 0x000fe20000010000 */
[----:B------:R-:W-:Y:S01]  /*d6a0*/  ISETP.GE.U32.AND P1, PT, R235, R6, PT ;  /* 0x00000006eb00720c */ /* 0x000fe20003f26070 */
[----:B------:R-:W-:Y:S02]  /*d6b0*/  FADD.FTZ R6, R7, R15 ;  /* 0x0000000f07067221 */ /* 0x000fe40000010000 */
[----:B------:R-:W-:Y:S02]  /*d6c0*/  IMAD.MOV.U32 R66, RZ, RZ, R59 ;  /* 0x000000ffff427224 */ /* 0x000fe400078e003b */
[----:B------:R-:W-:Y:S01]  /*d6d0*/  IMAD.MOV.U32 R252, RZ, RZ, R124 ;  /* 0x000000fffffc7224 */ /* 0x000fe200078e007c */
[----:B------:R-:W-:Y:S01]  /*d6e0*/  MUFU.EX2 R59, R144 ;  /* 0x00000090003b7308 */ /* 0x000fe20000000800 */
[----:B-1----:R-:W-:Y:S01]  /*d6f0*/  FADD.FTZ R7, R11, R16 ;  /* 0x000000100b077221 */ /* 0x002fe20000010000 */
[----:B---3--:R-:W-:Y:S01]  /*d700*/  F2FP.PACK_AB R11, R8, R11 ;  /* 0x0000000b080b723e */ /* 0x008fe200000000ff */
[----:B------:R-:W-:-:S05]  /*d710*/  IMAD.MOV.U32 R53, RZ, RZ, R23 ;  /* 0x000000ffff357224 */ /* 0x000fca00078e0017 */
[----:B------:R-:W1:Y:S01]  /*d720*/  MUFU.EX2 R124, R145 ;  /* 0x00000091007c7308 */ /* 0x000e620000000800 */
[----:B------:R-:W-:Y:S02]  /*d730*/  FADD.FTZ R23, R8, R7 ;  /* 0x0000000708177221 */ /* 0x000fe40000010000 */
[----:B------:R-:W-:Y:S01]  /*d740*/  FADD.FTZ R8, R161, R5 ;  /* 0x00000005a1087221 */ /* 0x000fe20000010000 */
[----:B----4-:R-:W-:-:S04]  /*d750*/  F2FP.PACK_AB R5, R178, R177 ;  /* 0x000000b1b205723e */ /* 0x010fc800000000ff */
[C---:B------:R-:W-:Y:S01]  /*d760*/  PRMT R170, R5.reuse, 0x7610, R170 ;  /* 0x0000761005aa7816 */ /* 0x040fe200000000aa */
[----:B------:R-:W-:Y:S01]  /*d770*/  FADD.FTZ R7, R162, R6 ;  /* 0x00000006a2077221 */ /* 0x000fe20000010000 */
[----:B------:R-:W-:Y:S01]  /*d780*/  PRMT R169, R5, 0x7632, R169 ;  /* 0x0000763205a97816 */ /* 0x000fe200000000a9 */
[----:B------:R-:W-:Y:S02]  /*d790*/  IMAD.MOV.U32 R52, RZ, RZ, R20 ;  /* 0x000000ffff347224 */ /* 0x000fe400078e0014 */
[----:B------:R-:W-:Y:S01]  /*d7a0*/  @!P2 HADD2 R60, -R170.H0_H0, -RZ.H0_H0 ;  /* 0xa00000ffaa3ca230 */ /* 0x000fe20000000900 */
[----:B------:R-:W-:Y:S02]  /*d7b0*/  LOP3.LUT R20, R67, UR18, R18, 0x96, !PT ;  /* 0x0000001243147c12 */ /* 0x000fe4000f8e9612 */
[----:B-1----:R-:W-:Y:S01]  /*d7c0*/  F2FP.PACK_AB R6, R124, R59 ;  /* 0x0000003b7c06723e */ /* 0x002fe200000000ff */
[----:B------:R-:W-:Y:S01]  /*d7d0*/  IMAD.MOV.U32 R67, RZ, RZ, R37 ;  /* 0x000000ffff437224 */ /* 0x000fe200078e0025 */
[----:B------:R-:W-:-:S02]  /*d7e0*/  LOP3.LUT R5, R0, 0xff, RZ, 0xc0, !PT ;  /* 0x000000ff00057812 */ /* 0x000fc400078ec0ff */
[----:B------:R-:W-:Y:S02]  /*d7f0*/  PRMT R37, R170, 0x5410, R169 ;  /* 0x00005410aa257816 */ /* 0x000fe400000000a9 */
[----:B------:R-:W-:Y:S02]  /*d800*/  @!P2 PRMT R170, R60, 0x5410, RZ ;  /* 0x000054103caaa816 */ /* 0x000fe400000000ff */
[C---:B------:R-:W-:Y:S02]  /*d810*/  PRMT R168, R6.reuse, 0x7610, R168 ;  /* 0x0000761006a87816 */ /* 0x040fe400000000a8 */
[----:B------:R-:W-:Y:S02]  /*d820*/  ISETP.GE.U32.AND P2, PT, R235, R5, PT ;  /* 0x00000005eb00720c */ /* 0x000fe40003f46070 */
[--C-:B------:R-:W-:Y:S02]  /*d830*/  SHF.R.U32.HI R5, RZ, 0x18, R0.reuse ;  /* 0x00000018ff057819 */ /* 0x100fe40000011600 */
[----:B------:R-:W-:Y:S01]  /*d840*/  SHF.R.U32.HI R0, RZ, 0x10, R0 ;  /* 0x00000010ff007819 */ /* 0x000fe20000011600 */
[----:B------:R-:W-:Y:S01]  /*d850*/  @!P3 HADD2 R63, -R168.H0_H0, -RZ.H0_H0 ;  /* 0xa00000ffa83fb230 */ /* 0x000fe20000000900 */
[----:B------:R-:W-:Y:S01]  /*d860*/  PRMT R167, R6, 0x7632, R167 ;  /* 0x0000763206a77816 */ /* 0x000fe200000000a7 */
[----:B------:R-:W-:Y:S01]  /*d870*/  IMAD.MOV.U32 R60, RZ, RZ, R40 ;  /* 0x000000ffff3c7224 */ /* 0x000fe200078e0028 */
        /* <DEDUP_REMOVED lines=14> */
[--C-:B------:R-:W-:Y:S01]  /*d960*/  SHF.R.U32.HI R5, RZ, 0x10, R2.reuse ;  /* 0x00000010ff057819 */ /* 0x100fe20000011602 */
        /* <DEDUP_REMOVED lines=11> */
[----:B------:R-:W-:Y:S01]  /*da20*/  PRMT R16, R38, 0x7610, R16 ;  /* 0x0000761026107816 */ /* 0x000fe20000000010 */
[----:B------:R-:W-:Y:S01]  /*da30*/  IMAD.MOV.U32 R6, RZ, RZ, R53 ;  /* 0x000000ffff067224 */ /* 0x000fe200078e0035 */
[----:B------:R-:W-:Y:S01]  /*da40*/  @!P1 PRMT R17, R68, 0x5410, RZ ;  /* 0x0000541044119816 */ /* 0x000fe200000000ff */
[----:B------:R-:W-:Y:S01]  /*da50*/  IMAD.MOV.U32 R53, RZ, RZ, R123 ;  /* 0x000000ffff357224 */ /* 0x000fe200078e007b */
[----:B------:R-:W-:Y:S01]  /*da60*/  ISETP.GE.U32.AND P1, PT, R235, R0, PT ;  /* 0x00000000eb00720c */ /* 0x000fe20003f26070 */
[----:B------:R-:W-:Y:S01]  /*da70*/  IMAD.MOV.U32 R123, RZ, RZ, R41 ;  /* 0x000000ffff7b7224 */ /* 0x000fe200078e0029 */
[----:B------:R-:W-:-:S02]  /*da80*/  LOP3.LUT R5, R5, 0xff, RZ, 0xc0, !PT ;  /* 0x000000ff05057812 */ /* 0x000fc400078ec0ff */
[----:B------:R-:W-:Y:S02]  /*da90*/  LOP3.LUT R0, R3, UR14, R10, 0x96, !PT ;  /* 0x0000000e03007c12 */ /* 0x000fe4000f8e960a */
        /* <DEDUP_REMOVED lines=10> */
[----:B------:R-:W-:Y:S02]  /*db40*/  ISETP.GE.U32.AND P3, PT, R235, R5, PT ;  /* 0x00000005eb00720c */ /* 0x000fe40003f66070 */
[----:B------:R-:W-:Y:S02]  /*db50*/  LOP3.LUT R5, R0, 0xff, RZ, 0xc0, !PT ;  /* 0x000000ff00057812 */ /* 0x000fe400078ec0ff */
[----:B------:R-:W-:Y:S02]  /*db60*/  PRMT R38, R14, 0x5410, R13 ;  /* 0x000054100e267816 */ /* 0x000fe4000000000d */
[----:B------:R-:W-:-:S02]  /*db70*/  @!P4 PRMT R14, R74, 0x5410, RZ ;  /* 0x000054104a0ec816 */ /* 0x000fc400000000ff */
[----:B------:R-:W-:Y:S02]  /*db80*/  ISETP.GE.U32.AND P4, PT, R235, R5, PT ;  /* 0x00000005eb00720c */ /* 0x000fe40003f86070 */
[----:B------:R-:W-:Y:S01]  /*db90*/  SHF.R.U32.HI R5, RZ, 0x18, R0 ;  /* 0x00000018ff057819 */ /* 0x000fe20000011600 */
[----:B------:R-:W-:Y:S01]  /*dba0*/  IMAD.MOV.U32 R63, RZ, RZ, R52 ;  /* 0x000000ffff3f7224 */ /* 0x000fe200078e0034 */
[----:B------:R-:W-:Y:S01]  /*dbb0*/  SHF.R.U32.HI R0, RZ, 0x10, R0 ;  /* 0x00000010ff007819 */ /* 0x000fe20000011600 */
[----:B------:R-:W-:Y:S01]  /*dbc0*/  IMAD.MOV.U32 R52, RZ, RZ, R22 ;  /* 0x000000ffff347224 */ /* 0x000fe200078e0016 */
[----:B------:R-:W-:Y:S01]  /*dbd0*/  @!P2 HADD2 R77, -R164.H0_H0, -RZ.H0_H0 ;  /* 0xa00000ffa44da230 */ /* 0x000fe20000000900 */
[----:B------:R-:W-:Y:S01]  /*dbe0*/  IMAD.MOV.U32 R61, RZ, RZ, R24 ;  /* 0x000000ffff3d7224 */ /* 0x000fe200078e0018 */
[----:B------:R-:W-:Y:S01]  /*dbf0*/  @!P1 HADD2 R76, -R13.H0_H0, -RZ.H0_H0 ;  /* 0xa00000ff0d4c9230 */ /* 0x000fe20000000900 */
[----:B------:R-:W-:Y:S01]  /*dc00*/  FADD.FTZ R22, R154, R8 ;  /* 0x000000089a167221 */ /* 0x000fe20000010000 */
[----:B------:R-:W-:Y:S01]  /*dc10*/  LOP3.LUT R0, R0, 0xff, RZ, 0xc0, !PT ;  /* 0x000000ff00007812 */ /* 0x000fe200078ec0ff */
[----:B------:R-:W-:-:S02]  /*dc20*/  FADD.FTZ R24, R185, R7 ;  /* 0x00000007b9187221 */ /* 0x000fc40000010000 */
[----:B------:R-:W-:Y:S01]  /*dc30*/  IMAD.MOV.U32 R39, RZ, RZ, R6 ;  /* 0x000000ffff277224 */ /* 0x000fe200078e0006 */
[----:B------:R-:W-:Y:S01]  /*dc40*/  PRMT R36, R163, 0x5410, R164 ;  /* 0x00005410a3247816 */ /* 0x000fe200000000a4 */
[----:B------:R-:W-:Y:S01]  /*dc50*/  IMAD.WIDE.U32 R8, R20, -0x2daee0ad, RZ ;  /* 0xd2511f5314087825 */ /* 0x000fe200078e00ff */
[----:B------:R-:W-:Y:S02]  /*dc60*/  @!P2 PRMT R164, R77, 0x5410, RZ ;  /* 0x000054104da4a816 */ /* 0x000fe400000000ff */
[----:B------:R-:W-:Y:S01]  /*dc70*/  PRMT R166, R11, 0x7610, R166 ;  /* 0x000076100ba67816 */ /* 0x000fe200000000a6 */
[----:B------:R-:W-:Y:S01]  /*dc80*/  IMAD.WIDE.U32 R6, R19, -0x2daee0ad, RZ ;  /* 0xd2511f5313067825 */ /* 0x000fe200078e00ff */
[----:B------:R-:W-:Y:S02]  /*dc90*/  @!P1 PRMT R13, R76, 0x5410, RZ ;  /* 0x000054104c0d9816 */ /* 0x000fe400000000ff */
[----:B------:R-:W-:Y:S02]  /*dca0*/  PRMT R165, R11, 0x7632, R165 ;  /* 0x000076320ba57816 */ /* 0x000fe400000000a5 */
[----:B------:R-:W-:-:S02]  /*dcb0*/  PRMT R162, R28, 0x7632, R162 ;  /* 0x000076321ca27816 */ /* 0x000fc400000000a2 */
[----:B------:R-:W-:Y:S01]  /*dcc0*/  PRMT R161, R28, 0x7610, R161 ;  /* 0x000076101ca17816 */ /* 0x000fe200000000a1 */
[----:B------:R-:W-:Y:S01]  /*dcd0*/  IMAD.MOV.U32 R70, RZ, RZ, R52 ;  /* 0x000000ffff467224 */ /* 0x000fe200078e0034 */
[C---:B------:R-:W-:Y:S01]  /*dce0*/  ISETP.GE.U32.AND P2, PT, R235.reuse, R0, PT ;  /* 0x00000000eb00720c */ /* 0x040fe20003f46070 */
[----:B------:R-:W1:Y:S01]  /*dcf0*/  MUFU.EX2 R21, R150 ;  /* 0x0000009600157308 */ /* 0x000e620000000800 */
[----:B------:R-:W-:Y:S01]  /*dd00*/  ISETP.GE.U32.AND P1, PT, R235, R5, PT ;  /* 0x00000005eb00720c */ /* 0x000fe20003f26070 */
[----:B------:R-:W-:Y:S01]  /*dd10*/  @!P5 HADD2 R78, -R163.H0_H0, -RZ.H0_H0 ;  /* 0xa00000ffa34ed230 */ /* 0x000fe20000000900 */
[----:B------:R-:W-:Y:S01]  /*dd20*/  LOP3.LUT R0, R9, UR15, R12, 0x96, !PT ;  /* 0x0000000f09007c12 */ /* 0x000fe2000f8e960c */
[----:B------:R-:W-:Y:S01]  /*dd30*/  IMAD.MOV.U32 R74, RZ, RZ, R64 ;  /* 0x000000ffff4a7224 */ /* 0x000fe200078e0040 */
[----:B------:R-:W-:Y:S01]  /*dd40*/  LOP3.LUT R5, R7, UR11, R8, 0x96, !PT ;  /* 0x0000000b07057c12 */ /* 0x000fe2000f8e9608 */
[----:B------:R-:W-:Y:S01]  /*dd50*/  IMAD.MOV.U32 R68, RZ, RZ, R61 ;  /* 0x000000ffff447224 */ /* 0x000fe200078e003d */
[----:B------:R2:W5:Y:S01]  /*dd60*/  LDL.LU R185, [R1+0x19c] ;  /* 0x00019c0001b97983 */ /* 0x0005620000300800 */
[----:B------:R-:W-:-:S04]  /*dd70*/  IMAD.WIDE.U32 R10, R0, -0x326172a9, RZ ;  /* 0xcd9e8d57000a7825 */ /* 0x000fc800078e00ff */
[----:B------:R-:W-:Y:S01]  /*dd80*/  IMAD.WIDE.U32 R8, R5, -0x326172a9, RZ ;  /* 0xcd9e8d5705087825 */ /* 0x000fe200078e00ff */
[----:B------:R-:W-:-:S04]  /*dd90*/  LOP3.LUT R4, R11, UR12, R4, 0x96, !PT ;  /* 0x0000000c0b047c12 */ /* 0x000fc8000f8e9604 */
[----:B------:R-:W-:Y:S01]  /*dda0*/  LOP3.LUT R0, R9, UR10, R10, 0x96, !PT ;  /* 0x0000000a09007c12 */ /* 0x000fe2000f8e960a */
[----:B------:R-:W-:-:S04]  /*ddb0*/  IMAD.WIDE.U32 R10, R4, -0x2daee0ad, RZ ;  /* 0xd2511f53040a7825 */ /* 0x000fc800078e00ff */
[----:B------:R-:W-:Y:S01]  /*ddc0*/  IMAD.WIDE.U32 R4, R0, -0x2daee0ad, RZ ;  /* 0xd2511f5300047825 */ /* 0x000fe200078e00ff */
[----:B------:R-:W-:-:S04]  /*ddd0*/  LOP3.LUT R6, R11, UR9, R6, 0x96, !PT ;  /* 0x000000090b067c12 */ /* 0x000fc8000f8e9606 */
[----:B------:R-:W-:Y:S02]  /*dde0*/  LOP3.LUT R5, R5, UR6, R10, 0x96, !PT ;  /* 0x0000000605057c12 */ /* 0x000fe4000f8e960a */
[C---:B------:R-:W-:Y:S02]  /*ddf0*/  LOP3.LUT R0, R2.reuse, 0xff, RZ, 0xc0, !PT ;  /* 0x000000ff02007812 */ /* 0x040fe400078ec0ff */
[----:B------:R-:W-:Y:S02]  /*de00*/  LOP3.LUT R10, R2, 0xffff, RZ, 0xc0, !PT ;  /* 0x0000ffff020a7812 */ /* 0x000fe400078ec0ff */
[--C-:B------:R-:W-:Y:S02]  /*de10*/  SHF.R.U32.HI R11, RZ, 0x10, R2.reuse ;  /* 0x00000010ff0b7819 */ /* 0x100fe40000011602 */
[----:B------:R-:W-:Y:S01]  /*de20*/  SHF.R.U32.HI R9, RZ, 0x18, R2 ;  /* 0x00000018ff097819 */ /* 0x000fe20000011602 */
[----:B------:R-:W-:Y:S01]  /*de30*/  IMAD.WIDE.U32 R2, R5, -0x326172a9, RZ ;  /* 0xcd9e8d5705027825 */ /* 0x000fe200078e00ff */
[----:B------:R-:W-:-:S02]  /*de40*/  @!P1 HADD2 R81, -R162.H0_H0, -RZ.H0_H0 ;  /* 0xa00000ffa2519230 */ /* 0x000fc40000000900 */
[----:B------:R-:W-:Y:S02]  /*de50*/  @!P4 HADD2 R79, -R166.H0_H0, -RZ.H0_H0 ;  /* 0xa00000ffa64fc230 */ /* 0x000fe40000000900 */
[----:B------:R-:W-:Y:S01]  /*de60*/  LOP3.LUT R5, R2, 0xff, RZ, 0xc0, !PT ;  /* 0x000000ff02057812 */ /* 0x000fe200078ec0ff */
[----:B------:R-:W-:Y:S01]  /*de70*/  IMAD.MOV.U32 R52, RZ, RZ, R120 ;  /* 0x000000ffff347224 */ /* 0x000fe200078e0078 */
[----:B------:R-:W-:Y:S01]  /*de80*/  PRMT R120, R161, 0x5410, R162 ;  /* 0x00005410a1787816 */ /* 0x000fe200000000a2 */
[----:B------:R-:W-:Y:S01]  /*de90*/  IMAD.MOV.U32 R77, RZ, RZ, R53 ;  /* 0x000000ffff4d7224 */ /* 0x000fe200078e0035 */
[----:B------:R-:W-:Y:S01]  /*dea0*/  @!P1 PRMT R162, R81, 0x5410, RZ ;  /* 0x0000541051a29816 */ /* 0x000fe200000000ff */
[----:B------:R-:W-:Y:S01]  /*deb0*/  IMAD.MOV.U32 R53, RZ, RZ, R121 ;  /* 0x000000ffff357224 */ /* 0x000fe200078e0079 */
[----:B------:R-:W-:Y:S01]  /*dec0*/  PRMT R121, R166, 0x5410, R165 ;  /* 0x00005410a6797816 */ /* 0x000fe200000000a5 */
[----:B------:R-:W-:Y:S01]  /*ded0*/  @!P3 HADD2 R80, -R165.H0_H0, -RZ.H0_H0 ;  /* 0xa00000ffa550b230 */ /* 0x000fe20000000900 */
[----:B------:R-:W-:Y:S01]  /*dee0*/  ISETP.GE.U32.AND P1, PT, R235, R5, PT ;  /* 0x00000005eb00720c */ /* 0x000fe20003f26070 */
[----:B------:R-:W-:Y:S01]  /*def0*/  IMAD.WIDE.U32 R6, R6, -0x326172a9, RZ ;  /* 0xcd9e8d5706067825 */ /* 0x000fe200078e00ff */
[----:B------:R-:W-:Y:S01]  /*df00*/  @!P4 PRMT R166, R79, 0x5410, RZ ;  /* 0x000054104fa6c816 */ /* 0x000fe200000000ff */
[----:B------:R-:W3:Y:S01]  /*df10*/  MUFU.EX2 R5, R152 ;  /* 0x0000009800057308 */ /* 0x000ee20000000800 */
[----:B------:R-:W-:-:S02]  /*df20*/  ISETP.GE.U32.AND P4, PT, R235, R0, PT ;  /* 0x00000000eb00720c */ /* 0x000fc40003f86070 */
[----:B------:R-:W-:Y:S02]  /*df30*/  SHF.R.U32.HI R0, RZ, 0x18, R2 ;  /* 0x00000018ff007819 */ /* 0x000fe40000011602 */
[----:B------:R-:W-:Y:S02]  /*df40*/  @!P3 PRMT R165, R80, 0x5410, RZ ;  /* 0x0000541050a5b816 */ /* 0x000fe400000000ff */
[----:B------:R-:W-:Y:S02]  /*df50*/  LOP3.LUT R7, R7, UR8, R8, 0x96, !PT ;  /* 0x0000000807077c12 */ /* 0x000fe4000f8e9608 */
[----:B------:R-:W-:Y:S01]  /*df60*/  ISETP.GE.U32.AND P3, PT, R235, R0, PT ;  /* 0x00000000eb00720c */ /* 0x000fe20003f66070 */
[----:B------:R-:W-:Y:S01]  /*df70*/  @!P2 HADD2 R82, -R161.H0_H0, -RZ.H0_H0 ;  /* 0xa00000ffa152a230 */ /* 0x000fe20000000900 */
[----:B------:R-:W-:Y:S02]  /*df80*/  SHF.R.U32.HI R0, RZ, 0x8, R10 ;  /* 0x00000008ff007819 */ /* 0x000fe4000001160a */
[----:B------:R-:W-:-:S02]  /*df90*/  LOP3.LUT R6, R3, UR13, R6, 0x96, !PT ;  /* 0x0000000d03067c12 */ /* 0x000fc4000f8e9606 */
[----:B------:R-:W-:Y:S02]  /*dfa0*/  LOP3.LUT R12, R2, 0xffff, RZ, 0xc0, !PT ;  /* 0x0000ffff020c7812 */ /* 0x000fe400078ec0ff */
[----:B------:R-:W-:Y:S01]  /*dfb0*/  SHF.R.U32.HI R8, RZ, 0x10, R2 ;  /* 0x00000010ff087819 */ /* 0x000fe20000011602 */
[----:B------:R-:W-:Y:S01]  /*dfc0*/  IMAD.WIDE.U32 R2, R7, -0x2daee0ad, RZ ;  /* 0xd2511f5307027825 */ /* 0x000fe200078e00ff */
[----:B------:R-:W-:Y:S02]  /*dfd0*/  LOP3.LUT R0, R0, 0xffff, RZ, 0xc0, !PT ;  /* 0x0000ffff00007812 */ /* 0x000fe400078ec0ff */
[----:B------:R-:W-:Y:S02]  /*dfe0*/  @!P2 PRMT R161, R82, 0x5410, RZ ;  /* 0x0000541052a1a816 */ /* 0x000fe400000000ff */
[----:B------:R-:W-:Y:S02]  /*dff0*/  @!P5 PRMT R163, R78, 0x5410, RZ ;  /* 0x000054104ea3d816 */ /* 0x000fe400000000ff */
[----:B------:R-:W-:-:S02]  /*e000*/  ISETP.GE.U32.AND P2, PT, R235, R9, PT ;  /* 0x00000009eb00720c */ /* 0x000fc40003f46070 */
[C---:B------:R-:W-:Y:S02]  /*e010*/  LOP3.LUT R10, R2.reuse, 0xff, RZ, 0xc0, !PT ;  /* 0x000000ff020a7812 */ /* 0x040fe400078ec0ff */
[----:B------:R-:W-:Y:S02]  /*e020*/  LOP3.LUT R20, R2, 0xffff, RZ, 0xc0, !PT ;  /* 0x0000ffff02147812 */ /* 0x000fe400078ec0ff */
[--C-:B------:R-:W-:Y:S02]  /*e030*/  SHF.R.U32.HI R19, RZ, 0x10, R2.reuse ;  /* 0x00000010ff137819 */ /* 0x100fe40000011602 */
[----:B------:R-:W-:Y:S01]  /*e040*/  SHF.R.U32.HI R9, RZ, 0x18, R2 ;  /* 0x00000018ff097819 */ /* 0x000fe20000011602 */
[----:B-1----:R-:W-:Y:S01]  /*e050*/  FADD.FTZ R2, R21, R23 ;  /* 0x0000001715027221 */ /* 0x002fe20000010000 */
[----:B------:R-:W-:Y:S01]  /*e060*/  ISETP.GE.U32.AND P5, PT, R235, R0, PT ;  /* 0x00000000eb00720c */ /* 0x000fe20003fa6070 */
[----:B------:R-:W-:Y:S01]  /*e070*/  MUFU.EX2 R7, R146 ;  /* 0x0000009200077308 */ /* 0x000fe20000000800 */
[----:B---3--:R-:W-:-:S04]  /*e080*/  F2FP.PACK_AB R0, R5, R21 ;  /* 0x000000150500723e */ /* 0x008fc800000000ff */
[----:B------:R-:W-:-:S03]  /*e090*/  PRMT R159, R0, 0x7610, R159 ;  /* 0x00007610009f7816 */ /* 0x000fc6000000009f */
[----:B------:R-:W1:Y:S01]  /*e0a0*/  MUFU.EX2 R21, R149 ;  /* 0x0000009500157308 */ /* 0x000e620000000800 */
[----:B------:R-:W-:Y:S01]  /*e0b0*/  PRMT R158, R0, 0x7632, R158 ;  /* 0x00007632009e7816 */ /* 0x000fe2000000009e */
[----:B------:R-:W-:Y:S01]  /*e0c0*/  @!P4 HADD2 R84, -R159.H0_H0, -RZ.H0_H0 ;  /* 0xa00000ff9f54c230 */ /* 0x000fe20000000900 */
[----:B------:R-:W-:Y:S01]  /*e0d0*/  LOP3.LUT R0, R11, 0xff, RZ, 0xc0, !PT ;  /* 0x000000ff0b007812 */ /* 0x000fe200078ec0ff */
[----:B------:R-:W-:Y:S01]  /*e0e0*/  IMAD.MOV.U32 R64, RZ, RZ, R118 ;  /* 0x000000ffff407224 */ /* 0x000fe200078e0076 */
[----:B------:R-:W-:Y:S02]  /*e0f0*/  PRMT R118, R159, 0x5410, R158 ;  /* 0x000054109f767816 */ /* 0x000fe4000000009e */
[----:B------:R-:W-:Y:S02]  /*e100*/  @!P4 PRMT R159, R84, 0x5410, RZ ;  /* 0x00005410549fc816 */ /* 0x000fe400000000ff */
[----:B------:R-:W-:Y:S02]  /*e110*/  ISETP.GE.U32.AND P4, PT, R235, R0, PT ;  /* 0x00000000eb00720c */ /* 0x000fe40003f86070 */
[----:B-1----:R-:W-:-:S04]  /*e120*/  F2FP.PACK_AB R0, R21, R7 ;  /* 0x000000071500723e */ /* 0x002fc800000000ff */
[C---:B------:R-:W-:Y:S02]  /*e130*/  PRMT R155, R0.reuse, 0x7610, R155 ;  /* 0x00007610009b7816 */ /* 0x040fe4000000009b */
[----:B------:R-:W-:Y:S02]  /*e140*/  PRMT R154, R0, 0x7632, R154 ;  /* 0x00007632009a7816 */ /* 0x000fe4000000009a */
[----:B------:R-:W-:Y:S01]  /*e150*/  LOP3.LUT R0, R6, 0xffff, RZ, 0xc0, !PT ;  /* 0x0000ffff06007812 */ /* 0x000fe200078ec0ff */
[----:B------:R-:W-:Y:S02]  /*e160*/  MUFU.EX2 R11, R160 ;  /* 0x000000a0000b7308 */ /* 0x000fe40000000800 */
[----:B------:R-:W-:Y:S01]  /*e170*/  @!P4 HADD2 R85, -R155.H0_H0, -RZ.H0_H0 ;  /* 0xa00000ff9b55c230 */ /* 0x000fe20000000900 */
[----:B------:R-:W-:Y:S01]  /*e180*/  SHF.R.U32.HI R0, RZ, 0x8, R0 ;  /* 0x00000008ff007819 */ /* 0x000fe20000011600 */
[----:B------:R-:W-:-:S04]  /*e190*/  IMAD.MOV.U32 R61, RZ, RZ, R66 ;  /* 0x000000ffff3d7224 */ /* 0x000fc800078e0042 */
[----:B------:R-:W1:Y:S01]  /*e1a0*/  MUFU.EX2 R23, R153 ;  /* 0x0000009900177308 */ /* 0x000e620000000800 */
[----:B------:R-:W-:Y:S01]  /*e1b0*/  LOP3.LUT R0, R0, 0xffff, RZ, 0xc0, !PT ;  /* 0x0000ffff00007812 */ /* 0x000fe200078ec0ff */
[----:B------:R-:W-:Y:S01]  /*e1c0*/  IMAD.MOV.U32 R66, RZ, RZ, R117 ;  /* 0x000000ffff427224 */ /* 0x000fe200078e0075 */
[----:B------:R-:W-:Y:S01]  /*e1d0*/  PRMT R117, R155, 0x5410, R154 ;  /* 0x000054109b757816 */ /* 0x000fe2000000009a */
[----:B------:R-:W-:Y:S01]  /*e1e0*/  @!P2 HADD2 R86, -R154.H0_H0, -RZ.H0_H0 ;  /* 0xa00000ff9a56a230 */ /* 0x000fe20000000900 */
[----:B------:R-:W-:Y:S02]  /*e1f0*/  @!P4 PRMT R155, R85, 0x5410, RZ ;  /* 0x00005410559bc816 */ /* 0x000fe400000000ff */
[----:B------:R-:W-:Y:S02]  /*e200*/  ISETP.GE.U32.AND P4, PT, R235, R0, PT ;  /* 0x00000000eb00720c */ /* 0x000fe40003f86070 */
[----:B------:R-:W-:Y:S02]  /*e210*/  LOP3.LUT R0, R6, 0xff, RZ, 0xc0, !PT ;  /* 0x000000ff06007812 */ /* 0x000fe400078ec0ff */
[----:B------:R-:W-:-:S02]  /*e220*/  @!P2 PRMT R154, R86, 0x5410, RZ ;  /* 0x00005410569aa816 */ /* 0x000fc400000000ff */
[----:B------:R-:W-:Y:S01]  /*e230*/  ISETP.GE.U32.AND P2, PT, R235, R0, PT ;  /* 0x00000000eb00720c */ /* 0x000fe20003f46070 */
[----:B------:R-:W-:Y:S01]  /*e240*/  IMAD.MOV.U32 R76, RZ, RZ, R63 ;  /* 0x000000ffff4c7224 */ /* 0x000fe200078e003f */
[----:B-1----:R-:W-:Y:S01]  /*e250*/  F2FP.PACK_AB R0, R23, R11 ;  /* 0x0000000b1700723e */ /* 0x002fe200000000ff */
[----:B------:R-:W-:Y:S02]  /*e260*/  IMAD.MOV.U32 R63, RZ, RZ, R252 ;  /* 0x000000ffff3f7224 */ /* 0x000fe400078e00fc */
[----:B------:R-:W-:Y:S01]  /*e270*/  IMAD.MOV.U32 R252, RZ, RZ, R67 ;  /* 0x000000fffffc7224 */ /* 0x000fe200078e0043 */
[C---:B------:R-:W-:Y:S01]  /*e280*/  PRMT R153, R0.reuse, 0x7610, R153 ;  /* 0x0000761000997816 */ /* 0x040fe20000000099 */
[----:B------:R-:W-:Y:S02]  /*e290*/  IMAD.MOV.U32 R67, RZ, RZ, R25 ;  /* 0x000000ffff437224 */ /* 0x000fe400078e0019 */
[----:B------:R-:W1:Y:S01]  /*e2a0*/  MUFU.EX2 R25, R211 ;  /* 0x000000d300197308 */ /* 0x000e620000000800 */
[----:B------:R-:W-:Y:S01]  /*e2b0*/  LOP3.LUT R4, R3, UR14, R4, 0x96, !PT ;  /* 0x0000000e03047c12 */ /* 0x000fe2000f8e9604 */
[----:B------:R-:W-:Y:S01]  /*e2c0*/  FADD.FTZ R3, R7, R42 ;  /* 0x0000002a07037221 */ /* 0x000fe20000010000 */
[----:B------:R-:W-:Y:S01]  /*e2d0*/  PRMT R152, R0, 0x7632, R152 ;  /* 0x0000763200987816 */ /* 0x000fe20000000098 */
[----:B------:R-:W-:Y:S01]  /*e2e0*/  IMAD.MOV.U32 R69, RZ, RZ, R122 ;  /* 0x000000ffff457224 */ /* 0x000fe200078e007a */
[----:B------:R-:W-:Y:S01]  /*e2f0*/  SHF.R.U32.HI R0, RZ, 0x8, R12 ;  /* 0x00000008ff007819 */ /* 0x000fe2000001160c */
[----:B------:R-:W-:Y:S01]  /*e300*/  FADD.FTZ R7, R238, R24 ;  /* 0x00000018ee077221 */ /* 0x000fe20000010000 */
[----:B------:R-:W-:Y:S01]  /*e310*/  @!P2 HADD2 R87, -R153.H0_H0, -RZ.H0_H0 ;  /* 0xa00000ff9957a230 */ /* 0x000fe20000000900 */
[----:B------:R-:W-:Y:S01]  /*e320*/  MUFU.EX2 R122, R143 ;  /* 0x0000008f007a7308 */ /* 0x000fe20000000800 */
[----:B------:R-:W-:Y:S01]  /*e330*/  IMAD.MOV.U32 R65, RZ, RZ, R126 ;  /* 0x000000ffff417224 */ /* 0x000fe200078e007e */
[----:B------:R-:W-:Y:S01]  /*e340*/  LOP3.LUT R0, R0, 0xffff, RZ, 0xc0, !PT ;  /* 0x0000ffff00007812 */ /* 0x000fe200078ec0ff */
[----:B------:R-:W-:Y:S01]  /*e350*/  @!P5 HADD2 R83, -R158.H0_H0, -RZ.H0_H0 ;  /* 0xa00000ff9e53d230 */ /* 0x000fe20000000900 */
[----:B------:R-:W-:-:S04]  /*e360*/  PRMT R126, R153, 0x5410, R152 ;  /* 0x00005410997e7816 */ /* 0x000fc80000000098 */
[----:B------:R-:W3:Y:S01]  /*e370*/  MUFU.EX2 R238, R148 ;  /* 0x0000009400ee7308 */ /* 0x000ee20000000800 */
[----:B------:R-:W-:Y:S01]  /*e380*/  FADD.FTZ R5, R5, R2 ;  /* 0x0000000205057221 */ /* 0x000fe20000010000 */
[----:B------:R-:W-:Y:S01]  /*e390*/  @!P2 PRMT R153, R87, 0x5410, RZ ;  /* 0x000054105799a816 */ /* 0x000fe200000000ff */
[----:B------:R-:W-:Y:S01]  /*e3a0*/  IMAD.MOV.U32 R87, RZ, RZ, R212 ;  /* 0x000000ffff577224 */ /* 0x000fe200078e00d4 */
[----:B------:R-:W-:Y:S02]  /*e3b0*/  LOP3.LUT R2, R8, 0xff, RZ, 0xc0, !PT ;  /* 0x000000ff08027812 */ /* 0x000fe400078ec0ff */
[----:B------:R-:W-:Y:S02]  /*e3c0*/  ISETP.GE.U32.AND P2, PT, R235, R0, PT ;  /* 0x00000000eb00720c */ /* 0x000fe40003f46070 */
[----:B------:R-:W-:Y:S02]  /*e3d0*/  @!P5 PRMT R158, R83, 0x5410, RZ ;  /* 0x00005410539ed816 */ /* 0x000fe400000000ff */
[----:B------:R-:W-:-:S02]  /*e3e0*/  ISETP.GE.U32.AND P5, PT, R235, R2, PT ;  /* 0x00000002eb00720c */ /* 0x000fc40003fa6070 */
[----:B-1----:R-:W-:Y:S01]  /*e3f0*/  F2FP.PACK_AB R2, R87, R25 ;  /* 0x000000195702723e */ /* 0x002fe200000000ff */
[----:B------:R-:W-:Y:S02]  /*e400*/  IMAD.MOV.U32 R78, RZ, RZ, R77 ;  /* 0x000000ffff4e7224 */ /* 0x000fe400078e004d */
[----:B------:R-:W-:Y:S01]  /*e410*/  IMAD.MOV.U32 R77, RZ, RZ, R76 ;  /* 0x000000ffff4d7224 */ /* 0x000fe200078e004c */
[C---:B------:R-:W-:Y:S02]  /*e420*/  PRMT R150, R2.reuse, 0x7632, R150 ;  /* 0x0000763202967816 */ /* 0x040fe40000000096 */
[----:B------:R-:W-:Y:S01]  /*e430*/  PRMT R151, R2, 0x7610, R151 ;  /* 0x0000761002977816 */ /* 0x000fe20000000097 */
[----:B------:R-:W-:Y:S01]  /*e440*/  FADD.FTZ R8, R21, R3 ;  /* 0x0000000315087221 */ /* 0x000fe20000010000 */
[----:B---3--:R-:W-:Y:S01]  /*e450*/  F2FP.PACK_AB R0, R238, R122 ;  /* 0x0000007aee00723e */ /* 0x008fe200000000ff */
[----:B------:R-:W1:Y:S01]  /*e460*/  MUFU.EX2 R2, R217 ;  /* 0x000000d900027308 */ /* 0x000e620000000800 */
[----:B------:R-:W-:Y:S01]  /*e470*/  FADD.FTZ R3, R78, R22 ;  /* 0x000000164e037221 */ /* 0x000fe20000010000 */
[----:B------:R-:W-:Y:S01]  /*e480*/  @!P2 HADD2 R92, -R150.H0_H0, -RZ.H0_H0 ;  /* 0xa00000ff965ca230 */ /* 0x000fe20000000900 */
[----:B------:R-:W-:Y:S01]  /*e490*/  IMAD.MOV.U32 R76, RZ, RZ, R74 ;  /* 0x000000ffff4c7224 */ /* 0x000fe200078e004a */
[C---:B------:R-:W-:Y:S01]  /*e4a0*/  PRMT R149, R0.reuse, 0x7610, R149 ;  /* 0x0000761000957816 */ /* 0x040fe20000000095 */
[----:B------:R-:W-:Y:S01]  /*e4b0*/  IMAD.MOV.U32 R78, RZ, RZ, R77 ;  /* 0x000000ffff4e7224 */ /* 0x000fe200078e004d */
[----:B------:R-:W-:Y:S01]  /*e4c0*/  PRMT R148, R0, 0x7632, R148 ;  /* 0x0000763200947816 */ /* 0x000fe20000000094 */
[----:B------:R-:W-:Y:S01]  /*e4d0*/  IMAD.MOV.U32 R74, RZ, RZ, R59 ;  /* 0x000000ffff4a7224 */ /* 0x000fe200078e003b */
[----:B------:R-:W-:Y:S01]  /*e4e0*/  LOP3.LUT R0, R19, 0xff, RZ, 0xc0, !PT ;  /* 0x000000ff13007812 */ /* 0x000fe200078ec0ff */
[----:B------:R-:W-:-:S02]  /*e4f0*/  IMAD.MOV.U32 R59, RZ, RZ, R56 ;  /* 0x000000ffff3b7224 */ /* 0x000fc400078e0038 */
[----:B------:R-:W-:Y:S01]  /*e500*/  IMAD.MOV.U32 R56, RZ, RZ, R125 ;  /* 0x000000ffff387224 */ /* 0x000fe200078e007d */
[----:B------:R-:W-:Y:S01]  /*e510*/  PRMT R125, R151, 0x5410, R150 ;  /* 0x00005410977d7816 */ /* 0x000fe20000000096 */
[----:B------:R-:W-:Y:S01]  /*e520*/  IMAD.MOV.U32 R28, RZ, RZ, R78 ;  /* 0x000000ffff1c7224 */ /* 0x000fe200078e004e */
[----:B------:R-:W-:Y:S01]  /*e530*/  @!P2 PRMT R150, R92, 0x5410, RZ ;  /* 0x000054105c96a816 */ /* 0x000fe200000000ff */
[----:B------:R-:W-:Y:S01]  /*e540*/  IMAD.MOV.U32 R78, RZ, RZ, R35 ;  /* 0x000000ffff4e7224 */ /* 0x000fe200078e0023 */
[----:B------:R-:W-:Y:S01]  /*e550*/  ISETP.GE.U32.AND P2, PT, R235, R0, PT ;  /* 0x00000000eb00720c */ /* 0x000fe20003f46070 */
[----:B------:R-:W3:Y:S01]  /*e560*/  MUFU.EX2 R35, R216 ;  /* 0x000000d800237308 */ /* 0x000ee20000000800 */
[----:B------:R-:W-:Y:S01]  /*e570*/  IMAD.MOV.U32 R77, RZ, RZ, R76 ;  /* 0x000000ffff4d7224 */ /* 0x000fe200078e004c */
[----:B------:R-:W-:Y:S01]  /*e580*/  @!P3 HADD2 R90, -R148.H0_H0, -RZ.H0_H0 ;  /* 0xa00000ff945ab230 */ /* 0x000fe20000000900 */
[----:B------:R-:W-:Y:S01]  /*e590*/  LOP3.LUT R0, R4, 0xffff, RZ, 0xc0, !PT ;  /* 0x0000ffff04007812 */ /* 0x000fe200078ec0ff */
[----:B------:R-:W-:-:S02]  /*e5a0*/  IMAD.MOV.U32 R76, RZ, RZ, R74 ;  /* 0x000000ffff4c7224 */ /* 0x000fc400078e004a */
[----:B------:R-:W-:Y:S01]  /*e5b0*/  IMAD.MOV.U32 R74, RZ, RZ, R70 ;  /* 0x000000ffff4a7224 */ /* 0x000fe200078e0046 */
[----:B------:R-:W-:Y:S01]  /*e5c0*/  SHF.R.U32.HI R0, RZ, 0x8, R0 ;  /* 0x00000008ff007819 */ /* 0x000fe20000011600 */
[----:B------:R-:W-:Y:S01]  /*e5d0*/  IMAD.MOV.U32 R70, RZ, RZ, R124 ;  /* 0x000000ffff467224 */ /* 0x000fe200078e007c */
[----:B------:R-:W-:Y:S01]  /*e5e0*/  PRMT R124, R149, 0x5410, R148 ;  /* 0x00005410957c7816 */ /* 0x000fe20000000094 */
[----:B------:R-:W-:Y:S01]  /*e5f0*/  @!P5 HADD2 R91, -R149.H0_H0, -RZ.H0_H0 ;  /* 0xa00000ff955bd230 */ /* 0x000fe20000000900 */
[----:B------:R-:W-:Y:S01]  /*e600*/  @!P3 PRMT R148, R90, 0x5410, RZ ;  /* 0x000054105a94b816 */ /* 0x000fe200000000ff */
[----:B-1----:R-:W-:Y:S01]  /*e610*/  IMAD.MOV.U32 R90, RZ, RZ, R2 ;  /* 0x000000ffff5a7224 */ /* 0x002fe200078e0002 */
[----:B------:R-:W-:Y:S01]  /*e620*/  LOP3.LUT R2, R4, 0xff, RZ, 0xc0, !PT ;  /* 0x000000ff04027812 */ /* 0x000fe200078ec0ff */
[----:B------:R-:W-:Y:S01]  /*e630*/  @!P1 HADD2 R88, -R151.H0_H0, -RZ.H0_H0 ;  /* 0xa00000ff97589230 */ /* 0x000fe20000000900 */
[----:B------:R-:W-:Y:S02]  /*e640*/  LOP3.LUT R0, R0, 0xffff, RZ, 0xc0, !PT ;  /* 0x0000ffff00007812 */ /* 0x000fe400078ec0ff */
[----:B------:R-:W-:-:S02]  /*e650*/  @!P5 PRMT R149, R91, 0x5410, RZ ;  /* 0x000054105b95d816 */ /* 0x000fc400000000ff */
[C---:B------:R-:W-:Y:S02]  /*e660*/  ISETP.GE.U32.AND P3, PT, R235.reuse, R2, PT ;  /* 0x00000002eb00720c */ /* 0x040fe40003f66070 */
[C---:B------:R-:W-:Y:S02]  /*e670*/  ISETP.GE.U32.AND P5, PT, R235.reuse, R0, PT ;  /* 0x00000000eb00720c */ /* 0x040fe40003fa6070 */
[----:B------:R-:W-:Y:S02]  /*e680*/  @!P1 PRMT R151, R88, 0x5410, RZ ;  /* 0x0000541058979816 */ /* 0x000fe400000000ff */
[----:B------:R-:W-:Y:S02]  /*e690*/  ISETP.GE.U32.AND P1, PT, R235, R9, PT ;  /* 0x00000009eb00720c */ /* 0x000fe40003f26070 */
[----:B---3--:R-:W-:Y:S01]  /*e6a0*/  F2FP.PACK_AB R0, R35, R90 ;  /* 0x0000005a2300723e */ /* 0x008fe200000000ff */
[----:B------:R-:W1:Y:S01]  /*e6b0*/  MUFU.EX2 R9, R219 ;  /* 0x000000db00097308 */ /* 0x000e620000000800 */
[----:B------:R-:W-:-:S02]  /*e6c0*/  IMAD.MOV.U32 R79, RZ, RZ, R39 ;  /* 0x000000ffff4f7224 */ /* 0x000fc400078e0027 */
[----:B------:R-:W-:Y:S01]  /*e6d0*/  IMAD.MOV.U32 R39, RZ, RZ, R252 ;  /* 0x000000ffff277224 */ /* 0x000fe200078e00fc */
[C---:B------:R-:W-:Y:S02]  /*e6e0*/  PRMT R147, R0.reuse, 0x7610, R147 ;  /* 0x0000761000937816 */ /* 0x040fe40000000093 */
[----:B------:R-:W-:Y:S02]  /*e6f0*/  PRMT R146, R0, 0x7632, R146 ;  /* 0x0000763200927816 */ /* 0x000fe40000000092 */
[----:B------:R3:W4:Y:S01]  /*e700*/  MUFU.EX2 R252, R218 ;  /* 0x000000da00fc7308 */ /* 0x0007220000000800 */
[----:B------:R-:W-:Y:S01]  /*e710*/  SHF.R.U32.HI R0, RZ, 0x8, R20 ;  /* 0x00000008ff007819 */ /* 0x000fe20000011614 */
[----:B------:R-:W-:Y:S02]  /*e720*/  @!P3 HADD2 R94, -R147.H0_H0, -RZ.H0_H0 ;  /* 0xa00000ff935eb230 */ /* 0x000fe40000000900 */
[----:B------:R-:W-:Y:S01]  /*e730*/  @!P5 HADD2 R93, -R146.H0_H0, -RZ.H0_H0 ;  /* 0xa00000ff925dd230 */ /* 0x000fe20000000900 */
[----:B------:R-:W-:Y:S01]  /*e740*/  LOP3.LUT R0, R0, 0xffff, RZ, 0xc0, !PT ;  /* 0x0000ffff00007812 */ /* 0x000fe200078ec0ff */
[----:B------:R-:W-:Y:S01]  /*e750*/  @!P4 HADD2 R89, -R152.H0_H0, -RZ.H0_H0 ;  /* 0xa00000ff9859c230 */ /* 0x000fe20000000900 */
[----:B------:R-:W-:-:S04]  /*e760*/  IMAD.MOV.U32 R86, RZ, RZ, R77 ;  /* 0x000000ffff567224 */ /* 0x000fc800078e004d */
[----:B------:R-:W-:Y:S02]  /*e770*/  @!P4 PRMT R152, R89, 0x5410, RZ ;  /* 0x000054105998c816 */ /* 0x000fe400000000ff */
[----:B---3--:R-:W-:Y:S02]  /*e780*/  PRMT R218, R147, 0x5410, R146 ;  /* 0x0000541093da7816 */ /* 0x008fe40000000092 */
[----:B------:R-:W-:Y:S02]  /*e790*/  @!P3 PRMT R147, R94, 0x5410, RZ ;  /* 0x000054105e93b816 */ /* 0x000fe400000000ff */
[----:B------:R-:W-:Y:S02]  /*e7a0*/  ISETP.GE.U32.AND P3, PT, R235, R0, PT ;  /* 0x00000000eb00720c */ /* 0x000fe40003f66070 */
[----:B------:R-:W-:Y:S01]  /*e7b0*/  @!P5 PRMT R146, R93, 0x5410, RZ ;  /* 0x000054105d92d816 */ /* 0x000fe200000000ff */
[----:B-1----:R-:W-:Y:S01]  /*e7c0*/  IMAD.MOV.U32 R93, RZ, RZ, R9 ;  /* 0x000000ffff5d7224 */ /* 0x002fe200078e0009 */
[----:B------:R-:W-:-:S02]  /*e7d0*/  SHF.R.U32.HI R0, RZ, 0x18, R6 ;  /* 0x00000018ff007819 */ /* 0x000fc40000011606 */
[C---:B------:R-:W-:Y:S01]  /*e7e0*/  ISETP.GE.U32.AND P4, PT, R235.reuse, R10, PT ;  /* 0x0000000aeb00720c */ /* 0x040fe20003f86070 */
[----:B------:R-:W-:Y:S01]  /*e7f0*/  IMAD.MOV.U32 R88, RZ, RZ, R79 ;  /* 0x000000ffff587224 */ /* 0x000fe200078e004f */
[----:B------:R-:W-:Y:S01]  /*e800*/  ISETP.GE.U32.AND P5, PT, R235, R0, PT ;  /* 0x00000000eb00720c */ /* 0x000fe20003fa6070 */
[----:B------:R-:W-:Y:S01]  /*e810*/  IMAD.MOV.U32 R77, RZ, RZ, R70 ;  /* 0x000000ffff4d7224 */ /* 0x000fe200078e0046 */
[----:B----4-:R-:W-:Y:S01]  /*e820*/  F2FP.PACK_AB R0, R93, R252 ;  /* 0x000000fc5d00723e */ /* 0x010fe200000000ff */
[----:B------:R-:W-:Y:S02]  /*e830*/  IMAD.MOV.U32 R79, RZ, RZ, R243 ;  /* 0x000000ffff4f7224 */ /* 0x000fe400078e00f3 */
[----:B------:R-:W-:Y:S01]  /*e840*/  IMAD.MOV.U32 R70, RZ, RZ, R241 ;  /* 0x000000ffff467224 */ /* 0x000fe200078e00f1 */
[----:B------:R-:W-:Y:S01]  /*e850*/  MUFU.EX2 R243, R214 ;  /* 0x000000d600f37308 */ /* 0x000fe20000000800 */
[C---:B------:R-:W-:Y:S02]  /*e860*/  PRMT R145, R0.reuse, 0x7610, R145 ;  /* 0x0000761000917816 */ /* 0x040fe40000000091 */
[----:B------:R-:W-:-:S05]  /*e870*/  PRMT R144, R0, 0x7632, R144 ;  /* 0x0000763200907816 */ /* 0x000fca0000000090 */
[----:B------:R-:W1:Y:S01]  /*e880*/  MUFU.EX2 R241, R204 ;  /* 0x000000cc00f17308 */ /* 0x000e620000000800 */
[----:B------:R-:W-:Y:S01]  /*e890*/  SHF.R.U32.HI R0, RZ, 0x10, R6 ;  /* 0x00000010ff007819 */ /* 0x000fe20000011606 */
[----:B------:R-:W-:Y:S01]  /*e8a0*/  @!P4 HADD2 R96, -R145.H0_H0, -RZ.H0_H0 ;  /* 0xa00000ff9160c230 */ /* 0x000fe20000000900 */
[----:B------:R-:W-:Y:S02]  /*e8b0*/  PRMT R216, R145, 0x5410, R144 ;  /* 0x0000541091d87816 */ /* 0x000fe40000000090 */
[----:B------:R-:W-:Y:S01]  /*e8c0*/  LOP3.LUT R0, R0, 0xff, RZ, 0xc0, !PT ;  /* 0x000000ff00007812 */ /* 0x000fe200078ec0ff */
[----:B------:R-:W-:Y:S01]  /*e8d0*/  @!P3 HADD2 R95, -R144.H0_H0, -RZ.H0_H0 ;  /* 0xa00000ff905fb230 */ /* 0x000fe20000000900 */
[----:B------:R-:W-:Y:S01]  /*e8e0*/  @!P4 PRMT R145, R96, 0x5410, RZ ;  /* 0x000054106091c816 */ /* 0x000fe200000000ff */
[----:B------:R-:W3:Y:S01]  /*e8f0*/  MUFU.EX2 R222, R222 ;  /* 0x000000de00de7308 */ /* 0x000ee20000000800 */
[----:B------:R-:W-:Y:S02]  /*e900*/  ISETP.GE.U32.AND P4, PT, R235, R0, PT ;  /* 0x00000000eb00720c */ /* 0x000fe40003f86070 */
[----:B------:R-:W-:-:S02]  /*e910*/  SHF.R.U32.HI R0, RZ, 0x18, R4 ;  /* 0x00000018ff007819 */ /* 0x000fc40000011604 */
[----:B------:R-:W-:Y:S02]  /*e920*/  @!P3 PRMT R144, R95, 0x5410, RZ ;  /* 0x000054105f90b816 */ /* 0x000fe400000000ff */
[----:B-1----:R-:W-:Y:S02]  /*e930*/  F2FP.PACK_AB R160, R243, R241 ;  /* 0x000000f1f3a0723e */ /* 0x002fe400000000ff */
[----:B------:R-:W-:Y:S02]  /*e940*/  ISETP.GE.U32.AND P3, PT, R235, R0, PT ;  /* 0x00000000eb00720c */ /* 0x000fe40003f66070 */
[----:B------:R-:W-:Y:S01]  /*e950*/  SHF.R.U32.HI R0, RZ, 0x10, R4 ;  /* 0x00000010ff007819 */ /* 0x000fe20000011604 */
[----:B------:R-:W-:Y:S01]  /*e960*/  @!P2 HADD2 R97, -R160.H0_H0, -RZ.H0_H0 ;  /* 0xa00000ffa061a230 */ /* 0x000fe20000000900 */
[----:B------:R-:W-:Y:S02]  /*e970*/  @P2 PRMT R211, R160, 0x7610, R211 ;  /* 0x00007610a0d32816 */ /* 0x000fe400000000d3 */
[----:B------:R-:W-:-:S02]  /*e980*/  LOP3.LUT R0, R0, 0xff, RZ, 0xc0, !PT ;  /* 0x000000ff00007812 */ /* 0x000fc400078ec0ff */
[----:B------:R-:W-:Y:S02]  /*e990*/  @!P2 PRMT R211, R97, 0x5410, RZ ;  /* 0x0000541061d3a816 */ /* 0x000fe400000000ff */
[----:B------:R-:W-:Y:S02]  /*e9a0*/  ISETP.GE.U32.AND P2, PT, R235, R0, PT ;  /* 0x00000000eb00720c */ /* 0x000fe40003f46070 */
[----:B---3--:R-:W-:Y:S01]  /*e9b0*/  F2FP.PACK_AB R0, R222, R220 ;  /* 0x000000dcde00723e */ /* 0x008fe200000000ff */
[----:B------:R-:W-:Y:S02]  /*e9c0*/  IMAD.MOV.U32 R82, RZ, RZ, R58 ;  /* 0x000000ffff527224 */ /* 0x000fe400078e003a */
[----:B------:R-:W-:Y:S01]  /*e9d0*/  IMAD.MOV.U32 R83, RZ, RZ, R59 ;  /* 0x000000ffff537224 */ /* 0x000fe200078e003b */
[C---:B------:R-:W-:Y:S01]  /*e9e0*/  PRMT R141, R0.reuse, 0x7610, R141 ;  /* 0x00007610008d7816 */ /* 0x040fe2000000008d */
[----:B------:R-:W-:Y:S01]  /*e9f0*/  IMAD.MOV.U32 R58, RZ, RZ, R156 ;  /* 0x000000ffff3a7224 */ /* 0x000fe200078e009c */
[----:B------:R-:W-:Y:S01]  /*ea00*/  PRMT R140, R0, 0x7632, R140 ;  /* 0x00007632008c7816 */ /* 0x000fe2000000008c */
[----:B------:R-:W-:-:S02]  /*ea10*/  IMAD.MOV.U32 R59, RZ, RZ, R157 ;  /* 0x000000ffff3b7224 */ /* 0x000fc400078e009d */
[----:B------:R-:W-:Y:S02]  /*ea20*/  IMAD.U32 R0, RZ, RZ, UR5 ;  /* 0x00000005ff007e24 */ /* 0x000fe4000f8e00ff */
[----:B------:R-:W-:Y:S02]  /*ea30*/  IMAD.MOV.U32 R42, RZ, RZ, R56 ;  /* 0x000000ffff2a7224 */ /* 0x000fe400078e0038 */
[----:B------:R-:W-:Y:S02]  /*ea40*/  IMAD.MOV.U32 R84, RZ, RZ, R57 ;  /* 0x000000ffff547224 */ /* 0x000fe400078e0039 */
[----:B------:R-:W-:Y:S01]  /*ea50*/  IMAD.WIDE R56, R0, 0x2, R58 ;  /* 0x0000000200387825 */ /* 0x000fe200078e023a */
[----:B------:R-:W1:Y:S03]  /*ea60*/  MUFU.EX2 R2, R215 ;  /* 0x000000d700027308 */ /* 0x000e660000000800 */
[----:B------:R-:W-:-:S02]  /*ea70*/  IMAD.U32 R0, RZ, RZ, UR4 ;  /* 0x00000004ff007e24 */ /* 0x000fc4000f8e00ff */
[----:B------:R-:W-:Y:S02]  /*ea80*/  IMAD.MOV.U32 R85, RZ, RZ, R74 ;  /* 0x000000ffff557224 */ /* 0x000fe400078e004a */
[----:B------:R-:W-:Y:S01]  /*ea90*/  IMAD.MOV.U32 R24, RZ, RZ, R54 ;  /* 0x000000ffff187224 */ /* 0x000fe200078e0036 */
[----:B------:R-:W3:Y:S01]  /*eaa0*/  MUFU.EX2 R6, R221 ;  /* 0x000000dd00067308 */ /* 0x000ee20000000800 */
[----:B------:R-:W-:Y:S02]  /*eab0*/  IMAD.MOV.U32 R74, RZ, RZ, R55 ;  /* 0x000000ffff4a7224 */ /* 0x000fe400078e0037 */
[----:B------:R-:W-:-:S04]  /*eac0*/  IMAD.WIDE R54, R0, 0x2, R58 ;  /* 0x0000000200367825 */ /* 0x000fc800078e023a */
[----:B------:R-:W-:Y:S02]  /*ead0*/  IMAD.U32 R0, RZ, RZ, UR26 ;  /* 0x0000001aff007e24 */ /* 0x000fe4000f8e00ff */
[----:B------:R-:W-:Y:S02]  /*eae0*/  IMAD.MOV.U32 R81, RZ, RZ, R53 ;  /* 0x000000ffff517224 */ /* 0x000fe400078e0035 */
[----:B------:R-:W-:Y:S02]  /*eaf0*/  IMAD.MOV.U32 R80, RZ, RZ, R52 ;  /* 0x000000ffff507224 */ /* 0x000fe400078e0034 */
[----:B------:R-:W-:Y:S01]  /*eb00*/  IMAD.WIDE R52, R0, 0x2, R58 ;  /* 0x0000000200347825 */ /* 0x000fe200078e023a */
[----:B------:R-:W-:Y:S04]  /*eb10*/  STG.E.U16 [R58.64+-0x80], R34 ;  /* 0xffff80223a007986 */ /* 0x000fe8000c101522 */
[----:B------:R-:W-:Y:S04]  /*eb20*/  STG.E.U16 [R58.64+-0x7e], R32 ;  /* 0xffff82203a007986 */ /* 0x000fe8000c101522 */
[----:B------:R-:W-:Y:S04]  /*eb30*/  STG.E.U16 [R56.64+-0x80], R31 ;  /* 0xffff801f38007986 */ /* 0x000fe8000c101522 */
[----:B------:R-:W-:Y:S01]  /*eb40*/  STG.E.U16 [R56.64+-0x7e], R33 ;  /* 0xffff822138007986 */ /* 0x000fe2000c101522 */
[----:B------:R-:W-:-:S03]  /*eb50*/  FADD.FTZ R21, R239, R3 ;  /* 0x00000003ef157221 */ /* 0x000fc60000010000 */
[----:B------:R-:W-:Y:S04]  /*eb60*/  STG.E.U16 [R54.64+-0x80], R18 ;  /* 0xffff801236007986 */ /* 0x000fe8000c101522 */
[----:B------:R-:W-:Y:S01]  /*eb70*/  STG.E.U16 [R54.64+-0x7e], R17 ;  /* 0xffff821136007986 */ /* 0x000fe2000c101522 */
[----:B-1----:R-:W-:-:S03]  /*eb80*/  FADD.FTZ R3, R2, R8 ;  /* 0x0000000802037221 */ /* 0x002fc60000010000 */
[----:B------:R-:W-:Y:S04]  /*eb90*/  STG.E.U16 [R52.64+-0x80], R16 ;  /* 0xffff801034007986 */ /* 0x000fe8000c101522 */
[----:B------:R-:W-:Y:S01]  /*eba0*/  STG.E.U16 [R52.64+-0x7e], R15 ;  /* 0xffff820f34007986 */ /* 0x000fe2000c101522 */
[----:B---3--:R-:W-:-:S03]  /*ebb0*/  F2FP.PACK_AB R2, R6, R2 ;  /* 0x000000020602723e */ /* 0x008fc600000000ff */
[----:B------:R-:W-:Y:S04]  /*ebc0*/  STG.E.U16 [R58.64+-0x70], R30 ;  /* 0xffff901e3a007986 */ /* 0x000fe8000c101522 */
[----:B------:R-:W-:Y:S04]  /*ebd0*/  STG.E.U16 [R58.64+-0x6e], R29 ;  /* 0xffff921d3a007986 */ /* 0x000fe8000c101522 */
[----:B------:R-:W-:Y:S04]  /*ebe0*/  STG.E.U16 [R56.64+-0x70], R26 ;  /* 0xffff901a38007986 */ /* 0x000fe8000c101522 */
[----:B------:R-:W-:Y:S04]  /*ebf0*/  STG.E.U16 [R56.64+-0x6e], R27 ;  /* 0xffff921b38007986 */ /* 0x000fe8000c101522 */
[----:B------:R1:W-:Y:S01]  /*ec00*/  STG.E.U16 [R54.64+-0x70], R14 ;  /* 0xffff900e36007986 */ /* 0x0003e2000c101522 */
[----:B------:R-:W-:-:S02]  /*ec10*/  PRMT R143, R2, 0x7610, R143 ;  /* 0x00007610028f7816 */ /* 0x000fc4000000008f */
[----:B------:R-:W-:Y:S01]  /*ec20*/  PRMT R142, R2, 0x7632, R142 ;  /* 0x00007632028e7816 */ /* 0x000fe2000000008e */
[----:B------:R-:W-:Y:S01]  /*ec30*/  FADD.FTZ R5, R11, R5 ;  /* 0x000000050b057221 */ /* 0x000fe20000010000 */
[----:B------:R-:W-:Y:S01]  /*ec40*/  LOP3.LUT R0, R237, UR17, R190, 0x96, !PT ;  /* 0x00000011ed007c12 */ /* 0x000fe2000f8e96be */
[----:B------:R-:W-:Y:S02]  /*ec50*/  FADD.FTZ R219, R6, R3 ;  /* 0x0000000306db7221 */ /* 0x000fe40000010000 */
[----:B------:R-:W-:Y:S02]  /*ec60*/  FADD.FTZ R19, R23, R5 ;  /* 0x0000000517137221 */ /* 0x000fe40000010000 */
[----:B------:R-:W-:-:S04]  /*ec70*/  IMAD.WIDE.U32 R4, R0, -0x326172a9, RZ ;  /* 0xcd9e8d5700047825 */ /* 0x000fc800078e00ff */
[----:B-1----:R-:W-:-:S05]  /*ec80*/  IMAD.WIDE.U32 R14, R213, -0x326172a9, RZ ;  /* 0xcd9e8d57d50e7825 */ /* 0x002fca00078e00ff */
[----:B------:R-:W-:-:S05]  /*ec90*/  LOP3.LUT R2, R15, UR18, R88, 0x96, !PT ;  /* 0x000000120f027c12 */ /* 0x000fca000f8e9658 */
[----:B------:R-:W-:-:S05]  /*eca0*/  IMAD.WIDE.U32 R2, R2, -0x2daee0ad, RZ ;  /* 0xd2511f5302027825 */ /* 0x000fca00078e00ff */
[----:B------:R-:W-:Y:S02]  /*ecb0*/  LOP3.LUT R0, R3, UR15, R236, 0x96, !PT ;  /* 0x0000000f03007c12 */ /* 0x000fe4000f8e96ec */
[----:B------:R-:W-:Y:S01]  /*ecc0*/  LOP3.LUT R3, R5, UR16, R14, 0x96, !PT ;  /* 0x0000001005037c12 */ /* 0x000fe2000f8e960e */
[----:B------:R-:W-:-:S04]  /*ecd0*/  FADD.FTZ R12, R28, R7 ;  /* 0x000000071c0c7221 */ /* 0x000fc80000010000 */
[----:B------:R-:W-:-:S04]  /*ece0*/  IMAD.WIDE.U32 R6, R3, -0x2daee0ad, RZ ;  /* 0xd2511f5303067825 */ /* 0x000fc800078e00ff */
        /* <DEDUP_REMOVED lines=16> */
[----:B------:R-:W-:Y:S02]  /*edf0*/  SHF.R.U32.HI R3, RZ, 0x18, R2 ;  /* 0x00000018ff037819 */ /* 0x000fe40000011602 */
[----:B------:R-:W-:-:S02]  /*ee00*/  SHF.R.U32.HI R2, RZ, 0x8, R0 ;  /* 0x00000008ff027819 */ /* 0x000fc40000011600 */
[----:B------:R-:W-:Y:S01]  /*ee10*/  LOP3.LUT R0, R7, 0xff, RZ, 0xc0, !PT ;  /* 0x000000ff07007812 */ /* 0x000fe200078ec0ff */
[----:B------:R-:W-:Y:S01]  /*ee20*/  FADD.FTZ R217, R240, R12 ;  /* 0x0000000cf0d97221 */ /* 0x000fe20000010000 */
[----:B------:R-:W-:Y:S02]  /*ee30*/  PRMT R12, R8, 0x5410, R2 ;  /* 0x00005410080c7816 */ /* 0x000fe40000000002 */
[----:B------:R-:W-:Y:S01]  /*ee40*/  PRMT R11, R0, 0x5410, R3 ;  /* 0x00005410000b7816 */ /* 0x000fe20000000003 */
        /* <DEDUP_REMOVED lines=13> */
[----:B------:R-:W-:Y:S02]  /*ef20*/  SHF.R.U32.HI R6, RZ, 0x18, R6 ;  /* 0x00000018ff067819 */ /* 0x000fe40000011606 */
[----:B------:R-:W-:Y:S02]  /*ef30*/  LOP3.LUT R3, R3, 0xff, RZ, 0xc0, !PT ;  /* 0x000000ff03037812 */ /* 0x000fe400078ec0ff */
[----:B------:R-:W-:Y:S01]  /*ef40*/  LOP3.LUT R2, R9, 0xff, RZ, 0xc0, !PT ;  /* 0x000000ff09027812 */ /* 0x000fe200078ec0ff */
[----:B------:R1:W-:Y:S01]  /*ef50*/  STG.E.U16 [R54.64+-0x6e], R13 ;  /* 0xffff920d36007986 */ /* 0x0003e2000c101522 */
[----:B------:R-:W-:Y:S01]  /*ef60*/  PRMT R212, R235, 0x7054, R235 ;  /* 0x00007054ebd47816 */ /* 0x000fe200000000eb */
[----:B------:R-:W-:-:S02]  /*ef70*/  IMAD.MOV.U32 R89, RZ, RZ, R184 ;  /* 0x000000ffff597224 */ /* 0x000fc400078e00b8 */
[----:B------:R-:W-:Y:S01]  /*ef80*/  IMAD.MOV.U32 R28, RZ, RZ, R78 ;  /* 0x000000ffff1c7224 */ /* 0x000fe200078e004e */
[----:B------:R2:W5:Y:S01]  /*ef90*/  LDL.LU R184, [R1+0x198] ;  /* 0x0001980001b87983 */ /* 0x0005620000300800 */
[----:B-1----:R-:W-:Y:S02]  /*efa0*/  PRMT R13, R3, 0x5410, R6 ;  /* 0x00005410030d7816 */ /* 0x002fe40000000006 */
[----:B------:R-:W-:Y:S02]  /*efb0*/  PRMT R6, R2, 0x5410, R8 ;  /* 0x0000541002067816 */ /* 0x000fe40000000008 */
[----:B------:R-:W-:-:S04]  /*efc0*/  LOP3.LUT R2, R0, 0xffff, RZ, 0xc0, !PT ;  /* 0x0000ffff00027812 */ /* 0x000fc800078ec0ff */
[----:B------:R-:W-:Y:S02]  /*efd0*/  SHF.R.U32.HI R3, RZ, 0x8, R2 ;  /* 0x00000008ff037819 */ /* 0x000fe40000011602 */
[----:B------:R-:W-:-:S04]  /*efe0*/  LOP3.LUT R2, R0, 0xff, RZ, 0xc0, !PT ;  /* 0x000000ff00027812 */ /* 0x000fc800078ec0ff */
[----:B------:R-:W-:Y:S02]  /*eff0*/  PRMT R22, R2, 0x5410, R3 ;  /* 0x0000541002167816 */ /* 0x000fe40000000003 */
[--C-:B------:R-:W-:Y:S02]  /*f000*/  SHF.R.U32.HI R3, RZ, 0x10, R0.reuse ;  /* 0x00000010ff037819 */ /* 0x100fe40000011600 */
[----:B------:R-:W-:Y:S02]  /*f010*/  SHF.R.U32.HI R2, RZ, 0x18, R0 ;  /* 0x00000018ff027819 */ /* 0x000fe40000011600 */
[----:B------:R-:W-:Y:S02]  /*f020*/  LOP3.LUT R0, R3, 0xff, RZ, 0xc0, !PT ;  /* 0x000000ff03007812 */ /* 0x000fe400078ec0ff */
[----:B------:R-:W-:Y:S02]  /*f030*/  IADD3 R3, R224, 0x1, RZ ;  /* 0x00000001e0037810 */ /* 0x000fe40007ffe0ff */
[----:B------:R-:W-:Y:S01]  /*f040*/  PRMT R20, R0, 0x5410, R2 ;  /* 0x0000541000147816 */ /* 0x000fe20000000002 */
[----:B------:R-:W-:-:S02]  /*f050*/  HSET2.LE.AND R2, R12, R212, PT ;  /* 0x000000d40c027233 */ /* 0x000fc40003803000 */
[--C-:B------:R-:W-:Y:S01]  /*f060*/  HSET2.LE.AND R0, R11, R212.reuse, PT ;  /* 0x000000d40b007233 */ /* 0x100fe20003803000 */
[----:B------:R-:W-:Y:S01]  /*f070*/  LOP3.LUT R3, R191, UR37, R3, 0x96, !PT ;  /* 0x00000025bf037c12 */ /* 0x000fe2000f8e9603 */
[----:B------:R-:W-:Y:S01]  /*f080*/  FADD.FTZ R213, R25, R19 ;  /* 0x0000001319d57221 */ /* 0x000fe20000010000 */
[----:B------:R-:W-:Y:S01]  /*f090*/  LOP3.LUT R18, R2, R89, RZ, 0xc0, !PT ;  /* 0x0000005902127212 */ /* 0x000fe200078ec0ff */
[----:B------:R-:W-:Y:S01]  /*f0a0*/  IMAD.MOV.U32 R89, RZ, RZ, R24 ;  /* 0x000000ffff597224 */ /* 0x000fe200078e0018 */
[----:B------:R-:W-:Y:S01]  /*f0b0*/  LOP3.LUT R19, R0, R183, RZ, 0xc0, !PT ;  /* 0x000000b700137212 */ /* 0x000fe200078ec0ff */
[----:B------:R-:W-:Y:S01]  /*f0c0*/  IMAD.MOV.U32 R24, RZ, RZ, R28 ;  /* 0x000000ffff187224 */ /* 0x000fe200078e001c */
[--C-:B------:R-:W-:Y:S01]  /*f0d0*/  HSET2.LE.AND R0, R6, R212.reuse, PT ;  /* 0x000000d406007233 */ /* 0x100fe20003803000 */
[----:B------:R-:W-:Y:S01]  /*f0e0*/  IMAD.WIDE.U32 R28, R3, -0x326172a9, RZ ;  /* 0xcd9e8d57031c7825 */ /* 0x000fe200078e00ff */
[----:B------:R-:W-:Y:S01]  /*f0f0*/  HSET2.LE.AND R2, R7, R212, PT ;  /* 0x000000d407027233 */ /* 0x000fe20003803000 */
[----:B------:R2:W5:Y:S02]  /*f100*/  LDL.LU R183, [R1+0x194] ;  /* 0x0001940001b77983 */ /* 0x0005640000300800 */
[----:B------:R-:W-:-:S02]  /*f110*/  LOP3.LUT R27, R0, R225, RZ, 0xc0, !PT ;  /* 0x000000e1001b7212 */ /* 0x000fc400078ec0ff */
[----:B------:R-:W-:-:S05]  /*f120*/  LOP3.LUT R0, R29, UR18, R88, 0x96, !PT ;  /* 0x000000121d007c12 */ /* 0x000fca000f8e9658 */
[----:B------:R-:W-:-:S05]  /*f130*/  IMAD.WIDE.U32 R6, R0, -0x2daee0ad, RZ ;  /* 0xd2511f5300067825 */ /* 0x000fca00078e00ff */
[----:B------:R-:W-:Y:S02]  /*f140*/  LOP3.LUT R0, R7, UR15, R236, 0x96, !PT ;  /* 0x0000000f07007c12 */ /* 0x000fe4000f8e96ec */
[----:B------:R-:W-:Y:S02]  /*f150*/  LOP3.LUT R26, R2, R227, RZ, 0xc0, !PT ;  /* 0x000000e3021a7212 */ /* 0x000fe400078ec0ff */
        /* <DEDUP_REMOVED lines=51> */
[--C-:B------:R-:W-:Y:S01]  /*f490*/  SHF.R.U32.HI R0, RZ, 0x10, R2.reuse ;  /* 0x00000010ff007819 */ /* 0x100fe20000011602 */
[----:B------:R-:W-:Y:S01]  /*f4a0*/  IMAD.MOV.U32 R24, RZ, RZ, R85 ;  /* 0x000000ffff187224 */ /* 0x000fe200078e0055 */
[----:B------:R-:W-:Y:S02]  /*f4b0*/  SHF.R.U32.HI R2, RZ, 0x18, R2 ;  /* 0x00000018ff027819 */ /* 0x000fe40000011602 */
[----:B------:R-:W-:Y:S01]  /*f4c0*/  LOP3.LUT R0, R0, 0xff, RZ, 0xc0, !PT ;  /* 0x000000ff00007812 */ /* 0x000fe200078ec0ff */
[----:B------:R-:W-:Y:S02]  /*f4d0*/  IMAD.MOV.U32 R89, RZ, RZ, R74 ;  /* 0x000000ffff597224 */ /* 0x000fe400078e004a */
[----:B------:R-:W-:Y:S01]  /*f4e0*/  IMAD.MOV.U32 R88, RZ, RZ, R24 ;  /* 0x000000ffff587224 */ /* 0x000fe200078e0018 */
[----:B------:R-:W-:Y:S01]  /*f4f0*/  PRMT R13, R0, 0x5410, R2 ;  /* 0x00005410000d7816 */ /* 0x000fe20000000002 */
[----:B------:R-:W-:Y:S01]  /*f500*/  HSET2.LE.AND R2, R20, R212, PT ;  /* 0x000000d414027233 */ /* 0x000fe20003803000 */
[----:B------:R-:W-:-:S02]  /*f510*/  IMAD.MOV.U32 R221, RZ, RZ, R89 ;  /* 0x000000ffffdd7224 */ /* 0x000fc400078e0059 */
[----:B------:R-:W-:Y:S02]  /*f520*/  IMAD.MOV.U32 R89, RZ, RZ, R86 ;  /* 0x000000ffff597224 */ /* 0x000fe400078e0056 */
[----:B------:R-:W-:Y:S02]  /*f530*/  LOP3.LUT R25, R2, R88, RZ, 0xc0, !PT ;  /* 0x0000005802197212 */ /* 0x000fe400078ec0ff */
[----:B------:R-:W-:Y:S01]  /*f540*/  IMAD.MOV.U32 R88, RZ, RZ, R89 ;  /* 0x000000ffff587224 */ /* 0x000fe200078e0059 */
[----:B------:R-:W-:-:S03]  /*f550*/  HSET2.LE.AND R0, R11, R212, PT ;  /* 0x000000d40b007233 */ /* 0x000fc60003803000 */
[----:B------:R-:W-:Y:S02]  /*f560*/  IMAD.WIDE.U32 R4, R88, -0x326172a9, RZ ;  /* 0xcd9e8d5758047825 */ /* 0x000fe400078e00ff */
[----:B------:R-:W-:-:S03]  /*f570*/  LOP3.LUT R30, R0, R62, RZ, 0xc0, !PT ;  /* 0x0000003e001e7212 */ /* 0x000fc600078ec0ff */
[----:B------:R-:W-:Y:S01]  /*f580*/  LOP3.LUT R2, R5, R221, RZ, 0x3c, !PT ;  /* 0x000000dd05027212 */ /* 0x000fe200078e3cff */
[----:B------:R-:W-:Y:S01]  /*f590*/  IMAD.MOV.U32 R94, RZ, RZ, R35 ;  /* 0x000000ffff5e7224 */ /* 0x000fe200078e0023 */
[----:B------:R-:W-:-:S03]  /*f5a0*/  HSET2.LE.AND R0, R9, R212, PT ;  /* 0x000000d409007233 */ /* 0x000fc60003803000 */
[----:B------:R-:W-:Y:S02]  /*f5b0*/  IMAD.WIDE.U32 R34, R2, -0x2daee0ad, RZ ;  /* 0xd2511f5302227825 */ /* 0x000fe400078e00ff */
[----:B------:R-:W-:-:S03]  /*f5c0*/  LOP3.LUT R31, R0, R71, RZ, 0xc0, !PT ;  /* 0x00000047001f7212 */ /* 0x000fc600078ec0ff */
[----:B------:R-:W-:Y:S01]  /*f5d0*/  LOP3.LUT R0, R35, UR17, R190, 0x96, !PT ;  /* 0x0000001123007c12 */ /* 0x000fe2000f8e96be */
[----:B------:R-:W-:Y:S02]  /*f5e0*/  IMAD.MOV.U32 R86, RZ, RZ, R180 ;  /* 0x000000ffff567224 */ /* 0x000fe400078e00b4 */
[----:B------:R-:W-:Y:S02]  /*f5f0*/  IMAD.MOV.U32 R89, RZ, RZ, R87 ;  /* 0x000000ffff597224 */ /* 0x000fe400078e0057 */
[----:B------:R-:W-:Y:S01]  /*f600*/  IMAD.WIDE.U32 R32, R0, -0x326172a9, RZ ;  /* 0xcd9e8d5700207825 */ /* 0x000fe200078e00ff */
[--C-:B------:R-:W-:Y:S02]  /*f610*/  HSET2.LE.AND R3, R22, R212.reuse, PT ;  /* 0x000000d416037233 */ /* 0x100fe40003803000 */
[----:B------:R-:W-:Y:S01]  /*f620*/  HSET2.LE.AND R2, R12, R212, PT ;  /* 0x000000d40c027233 */ /* 0x000fe20003803000 */
[----:B------:R-:W-:Y:S02]  /*f630*/  IMAD.MOV.U32 R87, RZ, RZ, R86 ;  /* 0x000000ffff577224 */ /* 0x000fe400078e0056 */
[----:B------:R-:W-:-:S02]  /*f640*/  IMAD.MOV.U32 R78, RZ, RZ, R69 ;  /* 0x000000ffff4e7224 */ /* 0x000fc400078e0045 */
[----:B------:R-:W-:Y:S02]  /*f650*/  IMAD.MOV.U32 R24, RZ, RZ, R39 ;  /* 0x000000ffff187224 */ /* 0x000fe400078e0027 */
[----:B------:R-:W-:Y:S01]  /*f660*/  IMAD.MOV.U32 R86, RZ, RZ, R83 ;  /* 0x000000ffff567224 */ /* 0x000fe200078e0053 */
[----:B------:R-:W-:Y:S01]  /*f670*/  LOP3.LUT R5, R15, UR18, R4, 0x96, !PT ;  /* 0x000000120f057c12 */ /* 0x000fe2000f8e9604 */
[----:B------:R-:W-:Y:S02]  /*f680*/  IMAD.MOV.U32 R83, RZ, RZ, R82 ;  /* 0x000000ffff537224 */ /* 0x000fe400078e0052 */
[----:B------:R-:W-:Y:S01]  /*f690*/  IMAD.MOV.U32 R96, RZ, RZ, R116 ;  /* 0x000000ffff607224 */ /* 0x000fe200078e0074 */
[----:B------:R-:W-:Y:S01]  /*f6a0*/  LOP3.LUT R116, R29, UR18, R4, 0x96, !PT ;  /* 0x000000121d747c12 */ /* 0x000fe2000f8e9604 */
[----:B------:R-:W-:Y:S01]  /*f6b0*/  IMAD.MOV.U32 R82, RZ, RZ, R80 ;  /* 0x000000ffff527224 */ /* 0x000fe200078e0050 */
[C---:B------:R-:W-:Y:S01]  /*f6c0*/  LOP3.LUT R4, R33.reuse, UR16, R14, 0x96, !PT ;  /* 0x0000001021047c12 */ /* 0x040fe2000f8e960e */
[----:B------:R-:W-:Y:S01]  /*f6d0*/  IMAD.MOV.U32 R80, RZ, RZ, R79 ;  /* 0x000000ffff507224 */ /* 0x000fe200078e004f */
[----:B------:R-:W-:Y:S01]  /*f6e0*/  LOP3.LUT R33, R33, UR16, R28, 0x96, !PT ;  /* 0x0000001021217c12 */ /* 0x000fe2000f8e961c */
[----:B------:R-:W-:Y:S01]  /*f6f0*/  IMAD.MOV.U32 R79, RZ, RZ, R78 ;  /* 0x000000ffff4f7224 */ /* 0x000fe200078e004e */
[----:B------:R-:W-:Y:S01]  /*f700*/  LOP3.LUT R24, R3, R24, RZ, 0xc0, !PT ;  /* 0x0000001803187212 */ /* 0x000fe200078ec0ff */
[----:B------:R-:W-:Y:S01]  /*f710*/  IMAD.MOV.U32 R78, RZ, RZ, R77 ;  /* 0x000000ffff4e7224 */ /* 0x000fe200078e004d */
[----:B------:R-:W-:Y:S01]  /*f720*/  LOP3.LUT R28, R2, R226, RZ, 0xc0, !PT ;  /* 0x000000e2021c7212 */ /* 0x000fe200078ec0ff */
[----:B------:R-:W-:Y:S01]  /*f730*/  IMAD.MOV.U32 R77, RZ, RZ, R178 ;  /* 0x000000ffff4d7224 */ /* 0x000fe200078e00b2 */
[----:B------:R-:W-:-:S02]  /*f740*/  HSET2.LE.AND R0, R10, R212, PT ;  /* 0x000000d40a007233 */ /* 0x000fc40003803000 */
[--C-:B------:R-:W-:Y:S02]  /*f750*/  HSET2.LE.AND R3, R8, R212.reuse, PT ;  /* 0x000000d408037233 */ /* 0x100fe40003803000 */
[--C-:B------:R-:W-:Y:S01]  /*f760*/  HSET2.LE.AND R2, R7, R212.reuse, PT ;  /* 0x000000d407027233 */ /* 0x100fe20003803000 */
[----:B------:R-:W-:Y:S01]  /*f770*/  IMAD.MOV.U32 R88, RZ, RZ, R77 ;  /* 0x000000ffff587224 */ /* 0x000fe200078e004d */
[----:B------:R-:W-:Y:S01]  /*f780*/  LOP3.LUT R29, R0, R73, RZ, 0xc0, !PT ;  /* 0x00000049001d7212 */ /* 0x000fe200078ec0ff */
[----:B------:R-:W-:Y:S01]  /*f790*/  IMAD.MOV.U32 R92, RZ, RZ, R76 ;  /* 0x000000ffff5c7224 */ /* 0x000fe200078e004c */
[----:B------:R-:W-:Y:S01]  /*f7a0*/  LOP3.LUT R76, R3, R45, RZ, 0xc0, !PT ;  /* 0x0000002d034c7212 */ /* 0x000fe200078ec0ff */
[----:B------:R-:W-:Y:S01]  /*f7b0*/  HSET2.LE.AND R0, R6, R212, PT ;  /* 0x000000d406007233 */ /* 0x000fe20003803000 */
[----:B------:R-:W-:Y:S01]  /*f7c0*/  LOP3.LUT R77, R2, R44, RZ, 0xc0, !PT ;  /* 0x0000002c024d7212 */ /* 0x000fe200078ec0ff */
[----:B------:R-:W-:Y:S01]  /*f7d0*/  IMAD.WIDE.U32 R2, R5, -0x2daee0ad, RZ ;  /* 0xd2511f5305027825 */ /* 0x000fe200078e00ff */
[----:B------:R-:W1:Y:S03]  /*f7e0*/  LDSM.16.MT88.4 R8, [R173+0x6000] ;  /* 0x00600000ad08783b */ /* 0x000e660000004200 */
        /* <DEDUP_REMOVED lines=10> */
[----:B------:R-:W-:Y:S02]  /*f890*/  FADD.FTZ R214, R72, R21 ;  /* 0x0000001548d67221 */ /* 0x000fe40000010000 */
[----:B------:R-:W-:-:S04]  /*f8a0*/  IMAD.WIDE.U32 R2, R3, -0x2daee0ad, RZ ;  /* 0xd2511f5303027825 */ /* 0x000fc800078e00ff */
[----:B------:R-:W-:Y:S01]  /*f8b0*/  IMAD.WIDE.U32 R20, R0, -0x2daee0ad, RZ ;  /* 0xd2511f5300147825 */ /* 0x000fe200078e00ff */
[----:B------:R-:W-:-:S04]  /*f8c0*/  LOP3.LUT R3, R3, UR9, R4, 0x96, !PT ;  /* 0x0000000903037c12 */ /* 0x000fc8000f8e9604 */
[----:B------:R-:W-:Y:S01]  /*f8d0*/  LOP3.LUT R2, R21, UR6, R2, 0x96, !PT ;  /* 0x0000000615027c12 */ /* 0x000fe2000f8e9602 */
[----:B------:R-:W-:Y:S01]  /*f8e0*/  IMAD.WIDE.U32 R4, R3, -0x326172a9, RZ ;  /* 0xcd9e8d5703047825 */ /* 0x000fe200078e00ff */
[----:B------:R-:W-:-:S03]  /*f8f0*/  HSET2.LE.AND R0, R13, R212, PT ;  /* 0x000000d40d007233 */ /* 0x000fc60003803000 */
[----:B------:R-:W-:Y:S01]  /*f900*/  IMAD.WIDE.U32 R2, R2, -0x326172a9, RZ ;  /* 0xcd9e8d5702027825 */ /* 0x000fe200078e00ff */
[----:B------:R-:W-:-:S03]  /*f910*/  LOP3.LUT R21, R5, UR8, R6, 0x96, !PT ;  /* 0x0000000805157c12 */ /* 0x000fc6000f8e9606 */
[----:B------:R-:W-:Y:S02]  /*f920*/  IMAD.MOV.U32 R22, RZ, RZ, R87 ;  /* 0x000000ffff167224 */ /* 0x000fe400078e0057 */
[----:B------:R-:W-:Y:S01]  /*f930*/  IMAD.MOV.U32 R87, RZ, RZ, R83 ;  /* 0x000000ffff577224 */ /* 0x000fe200078e0053 */
[----:B------:R-:W-:Y:S01]  /*f940*/  SHF.R.U32.HI R5, RZ, 0x10, R2 ;  /* 0x00000010ff057819 */ /* 0x000fe20000011602 */
[----:B------:R-:W-:Y:S02]  /*f950*/  IMAD.MOV.U32 R83, RZ, RZ, R80 ;  /* 0x000000ffff537224 */ /* 0x000fe400078e0050 */
[----:B------:R-:W-:Y:S01]  /*f960*/  IMAD.MOV.U32 R80, RZ, RZ, R79 ;  /* 0x000000ffff507224 */ /* 0x000fe200078e004f */
[----:B------:R-:W-:Y:S02]  /*f970*/  LOP3.LUT R79, R0, R40, RZ, 0xc0, !PT ;  /* 0x00000028004f7212 */ /* 0x000fe400078ec0ff */
[----:B------:R-:W-:Y:S02]  /*f980*/  LOP3.LUT R0, R3, UR13, R4, 0x96, !PT ;  /* 0x0000000d03007c12 */ /* 0x000fe4000f8e9604 */
[----:B------:R-:W-:-:S02]  /*f990*/  LOP3.LUT R3, R2, 0xffff, RZ, 0xc0, !PT ;  /* 0x0000ffff02037812 */ /* 0x000fc400078ec0ff */
[----:B------:R-:W-:Y:S02]  /*f9a0*/  LOP3.LUT R6, R2, 0xff, RZ, 0xc0, !PT ;  /* 0x000000ff02067812 */ /* 0x000fe400078ec0ff */
[----:B------:R-:W-:Y:S02]  /*f9b0*/  SHF.R.U32.HI R4, RZ, 0x18, R2 ;  /* 0x00000018ff047819 */ /* 0x000fe40000011602 */
[----:B------:R-:W-:Y:S02]  /*f9c0*/  LOP3.LUT R2, R5, 0xff, RZ, 0xc0, !PT ;  /* 0x000000ff05027812 */ /* 0x000fe400078ec0ff */
[----:B------:R-:W-:Y:S02]  /*f9d0*/  SHF.R.U32.HI R3, RZ, 0x8, R3 ;  /* 0x00000008ff037819 */ /* 0x000fe40000011603 */
[----:B------:R-:W-:Y:S01]  /*f9e0*/  PRMT R5, R2, 0x5410, R4 ;  /* 0x0000541002057816 */ /* 0x000fe20000000004 */
[----:B------:R-:W-:Y:S01]  /*f9f0*/  IMAD.MOV.U32 R74, RZ, RZ, R70 ;  /* 0x000000ffff4a7224 */ /* 0x000fe200078e0046 */
[----:B------:R-:W-:Y:S01]  /*fa00*/  LOP3.LUT R2, R0, 0xffff, RZ, 0xc0, !PT ;  /* 0x0000ffff00027812 */ /* 0x000fe200078ec0ff */
        /* <DEDUP_REMOVED lines=8> */
[----:B------:R-:W-:Y:S01]  /*fa90*/  LOP3.LUT R2, R0, 0xff, RZ, 0xc0, !PT ;  /* 0x000000ff00027812 */ /* 0x000fe200078ec0ff */
[----:B------:R-:W-:-:S02]  /*faa0*/  IMAD.MOV.U32 R224, RZ, RZ, R89 ;  /* 0x000000ffffe07224 */ /* 0x000fc400078e0059 */
[----:B------:R2:W5:Y:S01]  /*fab0*/  LDL.LU R180, [R1+0x188] ;  /* 0x0001880001b47983 */ /* 0x0005620000300800 */
        /* <DEDUP_REMOVED lines=12> */
[----:B------:R-:W-:-:S02]  /*fb80*/  IMAD.MOV.U32 R92, RZ, RZ, R86 ;  /* 0x000000ffff5c7224 */ /* 0x000fc400078e0056 */
[----:B------:R-:W-:Y:S02]  /*fb90*/  IMAD.MOV.U32 R87, RZ, RZ, R60 ;  /* 0x000000ffff577224 */ /* 0x000fe400078e003c */
[----:B------:R-:W-:Y:S02]  /*fba0*/  IMAD.MOV.U32 R68, RZ, RZ, R172 ;  /* 0x000000ffff447224 */ /* 0x000fe400078e00ac */
[----:B------:R-:W-:Y:S01]  /*fbb0*/  IMAD.MOV.U32 R227, RZ, RZ, R88 ;  /* 0x000000ffffe37224 */ /* 0x000fe200078e0058 */
[----:B------:R2:W5:Y:S01]  /*fbc0*/  LDL.LU R172, [R1+0x178] ;  /* 0x0001780001ac7983 */ /* 0x0005620000300800 */
[----:B------:R-:W-:Y:S02]  /*fbd0*/  IMAD.MOV.U32 R86, RZ, RZ, R61 ;  /* 0x000000ffff567224 */ /* 0x000fe400078e003d */
[----:B------:R-:W-:Y:S02]  /*fbe0*/  IMAD.MOV.U32 R60, RZ, RZ, R51 ;  /* 0x000000ffff3c7224 */ /* 0x000fe400078e0033 */
[----:B------:R-:W-:Y:S01]  /*fbf0*/  IMAD.MOV.U32 R88, RZ, RZ, R85 ;  /* 0x000000ffff587224 */ /* 0x000fe200078e0055 */
[----:B------:R2:W5:Y:S01]  /*fc00*/  LDL.LU R51, [R1+0x174] ;  /* 0x0001740001337983 */ /* 0x0005620000300800 */
[----:B------:R-:W-:Y:S01]  /*fc10*/  IMAD.MOV.U32 R61, RZ, RZ, R50 ;  /* 0x000000ffff3d7224 */ /* 0x000fe200078e0032 */
[----:B------:R-:W-:Y:S01]  /*fc20*/  SHF.R.U32.HI R2, RZ, 0x18, R0 ;  /* 0x00000018ff027819 */ /* 0x000fe20000011600 */
[----:B------:R-:W-:Y:S01]  /*fc30*/  IMAD.MOV.U32 R85, RZ, RZ, R63 ;  /* 0x000000ffff557224 */ /* 0x000fe200078e003f */
[----:B------:R2:W5:Y:S01]  /*fc40*/  LDL.LU R50, [R1+0x170] ;  /* 0x0001700001327983 */ /* 0x0005620000300800 */
[----:B------:R-:W-:Y:S01]  /*fc50*/  IMAD.MOV.U32 R62, RZ, RZ, R49 ;  /* 0x000000ffff3e7224 */ /* 0x000fe200078e0031 */
[----:B------:R-:W-:Y:S01]  /*fc60*/  LOP3.LUT R0, R3, 0xff, RZ, 0xc0, !PT ;  /* 0x000000ff03007812 */ /* 0x000fe200078ec0ff */
[----:B------:R-:W-:Y:S01]  /*fc70*/  IMAD.MOV.U32 R63, RZ, RZ, R48 ;  /* 0x000000ffff3f7224 */ /* 0x000fe200078e0030 */
[----:B------:R2:W5:Y:S04]  /*fc80*/  LDL.LU R49, [R1+0x16c] ;  /* 0x00016c0001317983 */ /* 0x0005680000300800 */
[----:B------:R2:W5:Y:S01]  /*fc90*/  LDL.LU R48, [R1+0x168] ;  /* 0x0001680001307983 */ /* 0x0005620000300800 */
[----:B------:R-:W-:Y:S01]  /*fca0*/  PRMT R12, R0, 0x5410, R2 ;  /* 0x00005410000c7816 */ /* 0x000fe20000000002 */
[----:B------:R-:W-:-:S02]  /*fcb0*/  HSET2.LE.AND R0, R6, R212, PT ;  /* 0x000000d406007233 */ /* 0x000fc40003803000 */
[--C-:B------:R-:W-:Y:S02]  /*fcc0*/  HSET2.LE.AND R2, R5, R212.reuse, PT ;  /* 0x000000d405027233 */ /* 0x100fe40003803000 */
[--C-:B------:R-:W-:Y:S01]  /*fcd0*/  HSET2.LE.AND R3, R4, R212.reuse, PT ;  /* 0x000000d404037233 */ /* 0x100fe20003803000 */
[----:B------:R-:W-:Y:S01]  /*fce0*/  LOP3.LUT R6, R0, R38, RZ, 0xc0, !PT ;  /* 0x0000002600067212 */ /* 0x000fe200078ec0ff */
[----:B------:R-:W-:Y:S01]  /*fcf0*/  HSET2.LE.AND R0, R12, R212, PT ;  /* 0x000000d40c007233 */ /* 0x000fe20003803000 */
[----:B------:R-:W-:Y:S01]  /*fd00*/  LOP3.LUT R7, R2, R36, RZ, 0xc0, !PT ;  /* 0x0000002402077212 */ /* 0x000fe200078ec0ff */
[----:B------:R-:W-:Y:S01]  /*fd10*/  @!P1 HADD2 R98, -R160.H1_H1, -RZ.H0_H0 ;  /* 0xa00000ffa0629230 */ /* 0x000fe20000000d00 */
[----:B------:R-:W-:Y:S01]  /*fd20*/  LOP3.LUT R4, R3, R43, RZ, 0xc0, !PT ;  /* 0x0000002b03047212 */ /* 0x000fe200078ec0ff */
[----:B------:R-:W-:Y:S01]  /*fd30*/  @!P4 HADD2 R99, -R143.H0_H0, -RZ.H0_H0 ;  /* 0xa00000ff8f63c230 */ /* 0x000fe20000000900 */
[----:B------:R-:W-:Y:S01]  /*fd40*/  LOP3.LUT R5, R0, R41, RZ, 0xc0, !PT ;  /* 0x0000002900057212 */ /* 0x000fe200078ec0ff */
[----:B------:R-:W-:-:S02]  /*fd50*/  @!P5 HADD2 R102, -R142.H0_H0, -RZ.H0_H0 ;  /* 0xa00000ff8e66d230 */ /* 0x000fc40000000900 */
[----:B------:R-:W-:Y:S02]  /*fd60*/  @!P2 HADD2 R101, -R141.H0_H0, -RZ.H0_H0 ;  /* 0xa00000ff8d65a230 */ /* 0x000fe40000000900 */
[----:B------:R-:W-:Y:S01]  /*fd70*/  @!P3 HADD2 R100, -R140.H0_H0, -RZ.H0_H0 ;  /* 0xa00000ff8c64b230 */ /* 0x000fe20000000900 */
[----:B------:R-:W-:Y:S01]  /*fd80*/  IMAD.MOV.U32 R69, RZ, RZ, R119 ;  /* 0x000000ffff457224 */ /* 0x000fe200078e0077 */
[----:B------:R-:W-:Y:S01]  /*fd90*/  @P1 PRMT R204, R160, 0x7632, R204 ;  /* 0x00007632a0cc1816 */ /* 0x000fe200000000cc */
[----:B------:R-:W-:Y:S01]  /*fda0*/  IMAD.MOV.U32 R2, RZ, RZ, R96 ;  /* 0x000000ffff027224 */ /* 0x000fe200078e0060 */
[----:B------:R-:W-:Y:S01]  /*fdb0*/  PRMT R119, R143, 0x5410, R142 ;  /* 0x000054108f777816 */ /* 0x000fe2000000008e */
[----:B------:R-:W-:Y:S01]  /*fdc0*/  IMAD.MOV.U32 R0, RZ, RZ, R103 ;  /* 0x000000ffff007224 */ /* 0x000fe200078e0067 */
[----:B------:R-:W-:Y:S01]  /*fdd0*/  PRMT R215, R141, 0x5410, R140 ;  /* 0x000054108dd77816 */ /* 0x000fe2000000008c */
[----:B------:R-:W-:Y:S01]  /*fde0*/  IMAD.MOV.U32 R240, RZ, RZ, R93 ;  /* 0x000000fffff07224 */ /* 0x000fe200078e005d */
[----:B------:R-:W-:Y:S01]  /*fdf0*/  @!P1 PRMT R204, R98, 0x5410, RZ ;  /* 0x0000541062cc9816 */ /* 0x000fe200000000ff */
[----:B------:R-:W-:Y:S01]  /*fe00*/  IMAD.MOV.U32 R226, RZ, RZ, R94 ;  /* 0x000000ffffe27224 */ /* 0x000fe200078e005e */
[----:B------:R-:W-:Y:S01]  /*fe10*/  @!P4 PRMT R143, R99, 0x5410, RZ ;  /* 0x00005410638fc816 */ /* 0x000fe200000000ff */
[----:B------:R-:W-:Y:S01]  /*fe20*/  LDSM.16.MT88.4 R12, [R174+0x6000] ;  /* 0x00600000ae0c783b */ /* 0x000fe20000004200 */
[----:B------:R-:W-:Y:S01]  /*fe30*/  @!P5 PRMT R142, R102, 0x5410, RZ ;  /* 0x00005410668ed816 */ /* 0x000fe200000000ff */
[----:B-1----:R-:W-:Y:S01]  /*fe40*/  HMMA.16816.F32 R96, R4, R8, R136 ;  /* 0x000000080460723c */ /* 0x002fe20000001888 */
[----:B------:R-:W-:-:S02]  /*fe50*/  @!P2 PRMT R141, R101, 0x5410, RZ ;  /* 0x00005410658da816 */ /* 0x000fc400000000ff */
[----:B------:R-:W-:Y:S01]  /*fe60*/  @!P3 PRMT R140, R100, 0x5410, RZ ;  /* 0x00005410648cb816 */ /* 0x000fe200000000ff */
[----:B------:R-:W-:-:S03]  /*fe70*/  IMAD.MOV.U32 R3, RZ, RZ, R90 ;  /* 0x000000ffff037224 */ /* 0x000fc600078e005a */
[----:B------:R-:W-:Y:S01]  /*fe80*/  IMAD.MOV.U32 R136, RZ, RZ, R92 ;  /* 0x000000ffff887224 */ /* 0x000fe200078e005c */
[----:B------:R-:W-:Y:S01]  /*fe90*/  HMMA.16816.F32 R100, R16, R8, R248 ;  /* 0x000000081064723c */ /* 0x000fe200000018f8 */
[----:B------:R-:W-:Y:S02]  /*fea0*/  IMAD.MOV.U32 R137, RZ, RZ, R88 ;  /* 0x000000ffff897224 */ /* 0x000fe400078e0058 */
[----:B------:R-:W-:-:S04]  /*feb0*/  IMAD.MOV.U32 R138, RZ, RZ, R89 ;  /* 0x000000ffff8a7224 */ /* 0x000fc800078e0059 */
[----:B------:R-:W-:Y:S01]  /*fec0*/  IMAD.MOV.U32 R251, RZ, RZ, R91 ;  /* 0x000000fffffb7224 */ /* 0x000fe200078e005b */
[-C--:B------:R-:W-:Y:S08]  /*fed0*/  HMMA.16816.F32 R92, R4, R10.reuse, R132 ;  /* 0x0000000a045c723c */ /* 0x080ff00000001884 */
[----:B------:R-:W-:Y:S01]  /*fee0*/  HMMA.16816.F32 R88, R16, R10, R84 ;  /* 0x0000000a1058723c */ /* 0x000fe20000001854 */
[----:B------:R-:W1:Y:S01]  /*fef0*/  LDSM.16.MT88.4 R8, [R176+0x6000] ;  /* 0x00600000b008783b */ /* 0x000e620000004200 */
[----:B------:R-:W-:-:S02]  /*ff00*/  IMAD.MOV.U32 R133, RZ, RZ, R74 ;  /* 0x000000ffff857224 */ /* 0x000fc400078e004a */
[----:B------:R-:W-:Y:S02]  /*ff10*/  IMAD.MOV.U32 R134, RZ, RZ, R70 ;  /* 0x000000ffff867224 */ /* 0x000fe400078e0046 */
[----:B------:R-:W-:Y:S02]  /*ff20*/  IMAD.MOV.U32 R135, RZ, RZ, R69 ;  /* 0x000000ffff877224 */ /* 0x000fe400078e0045 */
[-C--:B-1----:R-:W-:Y:S08]  /*ff30*/  HMMA.16816.F32 R84, R16, R8.reuse, R80 ;  /* 0x000000081054723c */ /* 0x082ff00000001850 */
[----:B------:R-:W-:Y:S07]  /*ff40*/  HMMA.16816.F32 R80, R4, R8, R128 ;  /* 0x000000080450723c */ /* 0x000fee0000001880 */
[----:B------:R-:W-:-:S02]  /*ff50*/  IMAD.MOV.U32 R128, RZ, RZ, R68 ;  /* 0x000000ffff807224 */ /* 0x000fc400078e0044 */
[----:B------:R-:W-:Y:S01]  /*ff60*/  IMAD.MOV.U32 R131, RZ, RZ, R75 ;  /* 0x000000ffff837224 */ /* 0x000fe200078e004b */
[-C--:B------:R-:W-:Y:S08]  /*ff70*/  HMMA.16816.F32 R68, R16, R10.reuse, R60 ;  /* 0x0000000a1044723c */ /* 0x080ff0000000183c */
[----:B------:R-:W-:Y:S01]  /*ff80*/  HMMA.16816.F32 R72, R4, R10, R108 ;  /* 0x0000000a0448723c */ /* 0x000fe2000000186c */
[----:B------:R-:W1:Y:S01]  /*ff90*/  LDSM.16.MT88.4 R8, [R175+0x6000] ;  /* 0x00600000af08783b */ /* 0x000e620000004200 */
[----:B------:R-:W-:-:S02]  /*ffa0*/  IMAD.MOV.U32 R249, RZ, RZ, R3 ;  /* 0x000000fffff97224 */ /* 0x000fc400078e0003 */
[----:B------:R-:W-:Y:S02]  /*ffb0*/  IMAD.MOV.U32 R248, RZ, RZ, R2 ;  /* 0x000000fffff87224 */ /* 0x000fe400078e0002 */
[----:B------:R-:W-:Y:S02]  /*ffc0*/  IMAD.WIDE.U32 R2, R21, -0x2daee0ad, RZ ;  /* 0xd2511f5315027825 */ /* 0x000fe400078e00ff */
[----:B------:R-:W-:Y:S02]  /*ffd0*/  HMMA.16816.F32 R60, R4, R12, R112 ;  /* 0x0000000c043c723c */ /* 0x000fe40000001870 */
[----:B------:R-:W-:Y:S02]  /*ffe0*/  IMAD.MOV.U32 R139, RZ, RZ, R42 ;  /* 0x000000ffff8b7224 */ /* 0x000fe400078e002a */
[----:B------:R-:W-:Y:S02]  /*fff0*/  IMAD.MOV.U32 R132, RZ, RZ, R39 ;  /* 0x000000ffff847224 */ /* 0x000fe400078e0027 */
[----:B------:R-:W-:-:S02]  /*10000*/  IMAD.MOV.U32 R129, RZ, RZ, R47 ;  /* 0x000000ffff817224 */ /* 0x000fc400078e002f */
[----:B------:R-:W-:Y:S02]  /*10010*/  IMAD.MOV.U32 R130, RZ, RZ, R46 ;  /* 0x000000ffff827224 */ /* 0x000fe400078e002e */
[----:B------:R-:W-:Y:S01]  /*10020*/  IMAD.MOV.U32 R250, RZ, RZ, R0 ;  /* 0x000000fffffa7224 */ /* 0x000fe200078e0000 */
[----:B------:R-:W-:Y:S01]  /*10030*/  HMMA.16816.F32 R44, R4, R14, R104 ;  /* 0x0000000e042c723c */ /* 0x000fe20000001868 */
[----:B------:R-:W-:Y:S02]  /*10040*/  LOP3.LUT R0, R3, UR14, R20, 0x96, !PT ;  /* 0x0000000e03007c12 */ /* 0x000fe4000f8e9614 */
[----:B------:R-:W-:-:S04]  /*10050*/  LOP3.LUT R3, R2, 0xffff, RZ, 0xc0, !PT ;  /* 0x0000ffff02037812 */ /* 0x000fc800078ec0ff */
[----:B------:R-:W-:Y:S01]  /*10060*/  SHF.R.U32.HI R3, RZ, 0x8, R3 ;  /* 0x00000008ff037819 */ /* 0x000fe20000011603 */
[C---:B-1----:R-:W-:Y:S08]  /*10070*/  HMMA.16816.F32 R40, R4.reuse, R8, R228 ;  /* 0x000000080428723c */ /* 0x042ff000000018e4 */
        /* <DEDUP_REMOVED lines=17> */
[----:B------:R-:W-:Y:S01]  /*10190*/  HSET2.LE.AND R0, R8, R212, PT ;  /* 0x000000d408007233 */ /* 0x000fe20003803000 */
[----:B------:R-:W-:Y:S01]  /*101a0*/  IMAD.MOV.U32 R231, RZ, RZ, R22 ;  /* 0x000000ffffe77224 */ /* 0x000fe200078e0016 */
[C---:B------:R-:W-:Y:S01]  /*101b0*/  HMMA.16816.F32 R104, R16.reuse, R14, R128 ;  /* 0x0000000e1068723c */ /* 0x040fe20000001880 */
[----:B------:R-:W-:Y:S01]  /*101c0*/  IMAD.MOV.U32 R230, RZ, RZ, R23 ;  /* 0x000000ffffe67224 */ /* 0x000fe200078e0017 */
[----:B------:R-:W1:Y:S04]  /*101d0*/  LDSM.16.MT88.4 R12, [R173+0x6800] ;  /* 0x00680000ad0c783b */ /* 0x000e680000004200 */
[----:B------:R-:W-:Y:S02]  /*101e0*/  LDSM.16.MT88.4 R20, [R175+0x6800] ;  /* 0x00680000af14783b */ /* 0x000fe40000004200 */
[----:B------:R-:W-:Y:S02]  /*101f0*/  HMMA.16816.F32 R112, R16, R10, R136 ;  /* 0x0000000a1070723c */ /* 0x000fe40000001888 */
        /* <DEDUP_REMOVED lines=9> */
[----:B------:R-:W-:Y:S02]  /*10290*/  IMAD.MOV.U32 R229, RZ, RZ, R123 ;  /* 0x000000ffffe57224 */ /* 0x000fe400078e007b */
[----:B------:R-:W-:Y:S02]  /*102a0*/  IMAD.MOV.U32 R247, RZ, RZ, R122 ;  /* 0x000000fffff77224 */ /* 0x000fe400078e007a */
[----:B------:R-:W-:-:S02]  /*102b0*/  IMAD.WIDE.U32 R2, R33, -0x2daee0ad, RZ ;  /* 0xd2511f5321027825 */ /* 0x000fc400078e00ff */
        /* <DEDUP_REMOVED lines=21> */
[----:B------:R-:W-:Y:S04]  /*10410*/  HMMA.16816.F32 R100, R24, R12, R100 ;  /* 0x0000000c1864723c */ /* 0x000fe80000001864 */
[----:B------:R-:W-:-:S04]  /*10420*/  LOP3.LUT R0, R3, UR13, R36, 0x96, !PT ;  /* 0x0000000d03007c12 */ /* 0x000fc8000f8e9624 */
[----:B------:R-:W-:Y:S01]  /*10430*/  HMMA.16816.F32 R88, R24, R14, R88 ;  /* 0x0000000e1858723c */ /* 0x000fe20000001858 */
[----:B------:R-:W1:Y:S01]  /*10440*/  LDSM.16.MT88.4 R12, [R176+0x7000] ;  /* 0x00700000b00c783b */ /* 0x000e620000004200 */
[----:B------:R-:W-:Y:S02]  /*10450*/  LOP3.LUT R3, R2, 0xffff, RZ, 0xc0, !PT ;  /* 0x0000ffff02037812 */ /* 0x000fe400078ec0ff */
[----:B------:R-:W-:-:S04]  /*10460*/  LOP3.LUT R4, R0, 0xffff, RZ, 0xc0, !PT ;  /* 0x0000ffff00047812 */ /* 0x000fc800078ec0ff */
[----:B------:R-:W-:Y:S01]  /*10470*/  HMMA.16816.F32 R64, R24, R16, R64 ;  /* 0x000000101840723c */ /* 0x000fe20000001840 */
[----:B------:R-:W-:-:S07]  /*10480*/  SHF.R.U32.HI R5, RZ, 0x8, R3 ;  /* 0x00000008ff057819 */ /* 0x000fce0000011603 */
[----:B------:R-:W-:Y:S01]  /*10490*/  HMMA.16816.F32 R60, R24, R18, R104 ;  /* 0x00000012183c723c */ /* 0x000fe20000001868 */
[----:B------:R-:W3:Y:S01]  /*104a0*/  LDSM.16.MT88.4 R16, [R173+0x7000] ;  /* 0x00700000ad10783b */ /* 0x000ee20000004200 */
[----:B------:R-:W-:-:S06]  /*104b0*/  LOP3.LUT R6, R0, 0xff, RZ, 0xc0, !PT ;  /* 0x000000ff00067812 */ /* 0x000fcc00078ec0ff */
[----:B------:R-:W-:Y:S01]  /*104c0*/  HMMA.16816.F32 R84, R24, R8, R84 ;  /* 0x000000081854723c */ /* 0x000fe20000001854 */
[----:B------:R-:W-:-:S07]  /*104d0*/  SHF.R.U32.HI R3, RZ, 0x8, R4 ;  /* 0x00000008ff037819 */ /* 0x000fce0000011604 */
[C---:B------:R-:W-:Y:S01]  /*104e0*/  HMMA.16816.F32 R68, R24.reuse, R10, R68 ;  /* 0x0000000a1844723c */ /* 0x040fe20000001844 */
[----:B------:R-:W4:Y:S07]  /*104f0*/  LDSM.16.MT88.4 R8, [R174+0x7000] ;  /* 0x00700000ae08783b */ /* 0x000f2e0000004200 */
[----:B------:R-:W-:Y:S01]  /*10500*/  HMMA.16816.F32 R44, R24, R20, R108 ;  /* 0x00000014182c723c */ /* 0x000fe2000000186c */
[----:B------:R-:W-:-:S07]  /*10510*/  LOP3.LUT R7, R2, 0xff, RZ, 0xc0, !PT ;  /* 0x000000ff02077812 */ /* 0x000fce00078ec0ff */
[----:B------:R-:W-:Y:S01]  /*10520*/  HMMA.16816.F32 R40, R24, R22, R112 ;  /* 0x000000161828723c */ /* 0x000fe20000001870 */
[----:B------:R-:W2:Y:S01]  /*10530*/  LDSM.16.MT88.4 R20, [R175+0x7000] ;  /* 0x00700000af14783b */ /* 0x000ea20000004200 */
        /* <DEDUP_REMOVED lines=20> */
[-C--:B-1----:R-:W-:Y:S01]  /*10680*/  HMMA.16816.F32 R108, R28, R12.reuse, R84 ;  /* 0x0000000c1c6c723c */ /* 0x082fe20000001854 */
[----:B------:R-:W1:Y:S02]  /*10690*/  LDSM.16.MT88.4 R116, [R173+0x7800] ;  /* 0x00780000ad74783b */ /* 0x000e640000004200 */
[----:B------:R-:W-:Y:S01]  /*106a0*/  IMAD.MOV.U32 R228, RZ, RZ, R127 ;  /* 0x000000ffffe47224 */ /* 0x000fe200078e007f */
[----:B------:R-:W-:Y:S01]  /*106b0*/  LOP3.LUT R0, R2, 0xffff, RZ, 0xc0, !PT ;  /* 0x0000ffff02007812 */ /* 0x000fe200078ec0ff */
[----:B------:R-:W-:Y:S03]  /*106c0*/  LDSM.16.MT88.4 R84, [R174+0x7800] ;  /* 0x00780000ae54783b */ /* 0x000fe60000004200 */
[C---:B------:R-:W-:Y:S01]  /*106d0*/  HMMA.16816.F32 R128, R4.reuse, R12, R128 ;  /* 0x0000000c0480723c */ /* 0x040fe20000001880 */
[----:B------:R-:W-:Y:S04]  /*106e0*/  STG.E.U16 [R52.64+-0x70], R163 ;  /* 0xffff90a334007986 */ /* 0x000fe8000c101522 */
[----:B------:R-:W-:Y:S03]  /*106f0*/  STG.E.U16 [R52.64+-0x6e], R164 ;  /* 0xffff92a434007986 */ /* 0x000fe6000c101522 */
[----:B------:R-:W-:Y:S01]  /*10700*/  HMMA.16816.F32 R120, R4, R14, R120 ;  /* 0x0000000e0478723c */ /* 0x000fe20000001878 */
[----:B------:R-:W-:Y:S04]  /*10710*/  STG.E.U16 [R58.64+-0x60], R210 ;  /* 0xffffa0d23a007986 */ /* 0x000fe8000c101522 */
[----:B------:R-:W-:Y:S03]  /*10720*/  STG.E.U16 [R58.64+-0x5e], R209 ;  /* 0xffffa2d13a007986 */ /* 0x000fe6000c101522 */
[C---:B---3--:R-:W-:Y:S01]  /*10730*/  HMMA.16816.F32 R124, R28.reuse, R16, R100 ;  /* 0x000000101c7c723c */ /* 0x048fe20000001864 */
[----:B------:R-:W3:Y:S07]  /*10740*/  LDSM.16.MT88.4 R100, [R176+0x7800] ;  /* 0x00780000b064783b */ /* 0x000eee0000004200 */
[----:B------:R-:W-:Y:S01]  /*10750*/  HMMA.16816.F32 R68, R28, R14, R68 ;  /* 0x0000000e1c44723c */ /* 0x000fe20000001844 */
[----:B------:R-:W1:Y:S04]  /*10760*/  LDSM.16.MT88.4 R12, [R175+0x7800] ;  /* 0x00780000af0c783b */ /* 0x000e680000004200 */
[----:B------:R-:W-:Y:S03]  /*10770*/  STG.E.U16 [R56.64+-0x60], R207 ;  /* 0xffffa0cf38007986 */ /* 0x000fe6000c101522 */
[C---:B------:R-:W-:Y:S01]  /*10780*/  HMMA.16816.F32 R136, R4.reuse, R16, R136 ;  /* 0x000000100488723c */ /* 0x040fe20000001888 */
[----:B------:R-:W-:Y:S04]  /*10790*/  STG.E.U16 [R56.64+-0x5e], R208 ;  /* 0xffffa2d038007986 */ /* 0x000fe8000c101522 */
[----:B------:R-:W-:Y:S03]  /*107a0*/  STG.E.U16 [R54.64+-0x60], R166 ;  /* 0xffffa0a636007986 */ /* 0x000fe6000c101522 */
[C---:B------:R-:W-:Y:S01]  /*107b0*/  HMMA.16816.F32 R132, R4.reuse, R18, R132 ;  /* 0x000000120484723c */ /* 0x040fe20000001884 */
[----:B------:R-:W-:Y:S07]  /*107c0*/  STG.E.U16 [R54.64+-0x5e], R165 ;  /* 0xffffa2a536007986 */ /* 0x000fee000c101522 */
[C---:B----4-:R-:W-:Y:S01]  /*107d0*/  HMMA.16816.F32 R112, R4.reuse, R8, R96 ;  /* 0x000000080470723c */ /* 0x050fe20000001860 */
[----:B------:R-:W-:Y:S07]  /*107e0*/  STG.E.U16 [R52.64+-0x60], R161 ;  /* 0xffffa0a134007986 */ /* 0x000fee000c101522 */
[C---:B------:R-:W-:Y:S01]  /*107f0*/  HMMA.16816.F32 R104, R4.reuse, R10, R92 ;  /* 0x0000000a0468723c */ /* 0x040fe2000000185c */
[----:B------:R-:W-:Y:S07]  /*10800*/  STG.E.U16 [R52.64+-0x5e], R162 ;  /* 0xffffa2a234007986 */ /* 0x000fee000c101522 */
[C---:B--2---:R-:W-:Y:S01]  /*10810*/  HMMA.16816.F32 R80, R4.reuse, R20, R80 ;  /* 0x000000140450723c */ /* 0x044fe20000001850 */
[----:B------:R-:W-:Y:S07]  /*10820*/  STG.E.U16 [R58.64+-0x50], R206 ;  /* 0xffffb0ce3a007986 */ /* 0x000fee000c101522 */
[----:B------:R-:W-:Y:S01]  /*10830*/  HMMA.16816.F32 R72, R4, R22, R72 ;  /* 0x000000160448723c */ /* 0x000fe20000001848 */
[----:B------:R-:W-:Y:S06]  /*10840*/  STG.E.U16 [R58.64+-0x4e], R205 ;  /* 0xffffb2cd3a007986 */ /* 0x000fec000c101522 */
[----:B------:R-:W-:-:S02]  /*10850*/  SHF.R.U32.HI R4, RZ, 0x8, R0 ;  /* 0x00000008ff047819 */ /* 0x000fc40000011600 */
[----:B------:R-:W-:Y:S01]  /*10860*/  LOP3.LUT R0, R3, UR14, R32, 0x96, !PT ;  /* 0x0000000e03007c12 */ /* 0x000fe2000f8e9620 */
[----:B------:R-:W-:Y:S01]  /*10870*/  HMMA.16816.F32 R64, R28, R8, R64 ;  /* 0x000000081c40723c */ /* 0x000fe20000001840 */
[----:B------:R-:W-:Y:S01]  /*10880*/  LOP3.LUT R5, R2, 0xff, RZ, 0xc0, !PT ;  /* 0x000000ff02057812 */ /* 0x000fe200078ec0ff */
[----:B------:R-:W-:Y:S01]  /*10890*/  STG.E.U16 [R56.64+-0x50], R202 ;  /* 0xffffb0ca38007986 */ /* 0x000fe2000c101522 */
[----:B------:R-:W-:Y:S02]  /*108a0*/  SHF.R.U32.HI R7, RZ, 0x10, R2 ;  /* 0x00000010ff077819 */ /* 0x000fe40000011602 */
[----:B------:R-:W-:Y:S01]  /*108b0*/  SHF.R.U32.HI R3, RZ, 0x10, R0 ;  /* 0x00000010ff037819 */ /* 0x000fe20000011600 */
[----:B------:R-:W-:Y:S01]  /*108c0*/  STG.E.U16 [R56.64+-0x4e], R203 ;  /* 0xffffb2cb38007986 */ /* 0x000fe2000c101522 */
[----:B------:R-:W-:Y:S02]  /*108d0*/  SHF.R.U32.HI R8, RZ, 0x18, R2 ;  /* 0x00000018ff087819 */ /* 0x000fe40000011602 */
[----:B------:R-:W-:Y:S01]  /*108e0*/  LOP3.LUT R2, R0, 0xffff, RZ, 0xc0, !PT ;  /* 0x0000ffff00027812 */ /* 0x000fe200078ec0ff */
[----:B------:R-:W-:Y:S01]  /*108f0*/  STG.E.U16 [R54.64+-0x50], R159 ;  /* 0xffffb09f36007986 */ /* 0x000fe2000c101522 */
[----:B------:R-:W-:-:S02]  /*10900*/  PRMT R9, R5, 0x5410, R4 ;  /* 0x0000541005097816 */ /* 0x000fc40000000004 */
[----:B------:R-:W-:Y:S01]  /*10910*/  LOP3.LUT R6, R0, 0xff, RZ, 0xc0, !PT ;  /* 0x000000ff00067812 */ /* 0x000fe200078ec0ff */
[----:B------:R-:W-:Y:S01]  /*10920*/  STG.E.U16 [R54.64+-0x4e], R158 ;  /* 0xffffb29e36007986 */ /* 0x000fe2000c101522 */
[----:B------:R-:W-:Y:S02]  /*10930*/  SHF.R.U32.HI R5, RZ, 0x18, R0 ;  /* 0x00000018ff057819 */ /* 0x000fe40000011600 */
[----:B------:R-:W-:Y:S01]  /*10940*/  LOP3.LUT R0, R7, 0xff, RZ, 0xc0, !PT ;  /* 0x000000ff07007812 */ /* 0x000fe200078ec0ff */
[----:B------:R-:W-:Y:S01]  /*10950*/  STG.E.U16 [R52.64+-0x50], R155 ;  /* 0xffffb09b34007986 */ /* 0x000fe2000c101522 */
[----:B------:R-:W-:-:S03]  /*10960*/  SHF.R.U32.HI R4, RZ, 0x8, R2 ;  /* 0x00000008ff047819 */ /* 0x000fc60000011602 */
[----:B------:R-:W-:Y:S01]  /*10970*/  STG.E.U16 [R52.64+-0x4e], R154 ;  /* 0xffffb29a34007986 */ /* 0x000fe2000c101522 */
[----:B------:R-:W-:-:S03]  /*10980*/  LOP3.LUT R2, R3, 0xff, RZ, 0xc0, !PT ;  /* 0x000000ff03027812 */ /* 0x000fc600078ec0ff */
[----:B------:R-:W-:Y:S04]  /*10990*/  STG.E.U16 [R58.64+-0x40], R201 ;  /* 0xffffc0c93a007986 */ /* 0x000fe8000c101522 */
[----:B------:R-:W-:Y:S01]  /*109a0*/  STG.E.U16 [R58.64+-0x3e], R200 ;  /* 0xffffc2c83a007986 */ /* 0x000fe2000c101522 */
[----:B------:R-:W-:-:S03]  /*109b0*/  PRMT R0, R0, 0x5410, R8 ;  /* 0x0000541000007816 */ /* 0x000fc60000000008 */
[----:B------:R-:W-:Y:S04]  /*109c0*/  STG.E.U16 [R56.64+-0x40], R198 ;  /* 0xffffc0c638007986 */ /* 0x000fe8000c101522 */
[----:B------:R2:W-:Y:S04]  /*109d0*/  STG.E.U16 [R56.64+-0x3e], R199 ;  /* 0xffffc2c738007986 */ /* 0x0005e8000c101522 */
[----:B------:R4:W-:Y:S04]  /*109e0*/  STG.E.U16 [R54.64+-0x40], R153 ;  /* 0xffffc09936007986 */ /* 0x0009e8000c101522 */
[----:B------:R4:W-:Y:S01]  /*109f0*/  STG.E.U16 [R54.64+-0x3e], R152 ;  /* 0xffffc29836007986 */ /* 0x0009e2000c101522 */
[----:B------:R-:W-:-:S03]  /*10a00*/  PRMT R3, R2, 0x5410, R5 ;  /* 0x0000541002037816 */ /* 0x000fc60000000005 */
[----:B------:R4:W-:Y:S04]  /*10a10*/  STG.E.U16 [R52.64+-0x40], R143 ;  /* 0xffffc08f34007986 */ /* 0x0009e8000c101522 */
[----:B------:R4:W-:Y:S01]  /*10a20*/  STG.E.U16 [R52.64+-0x3e], R142 ;  /* 0xffffc28e34007986 */ /* 0x0009e2000c101522 */
[----:B------:R-:W-:Y:S03]  /*10a30*/  HMMA.16816.F32 R16, R28, R18, R88 ;  /* 0x000000121c10723c */ /* 0x000fe60000001858 */
[----:B------:R4:W-:Y:S01]  /*10a40*/  STG.E.U16 [R58.64+-0x30], R197 ;  /* 0xffffd0c53a007986 */ /* 0x0009e2000c101522 */
[----:B------:R-:W-:-:S03]  /*10a50*/  PRMT R4, R6, 0x5410, R4 ;  /* 0x0000541006047816 */ /* 0x000fc60000000004 */
[----:B------:R4:W-:Y:S01]  /*10a60*/  STG.E.U16 [R58.64+-0x2e], R196 ;  /* 0xffffd2c43a007986 */ /* 0x0009e2000c101522 */
[C---:B------:R-:W-:Y:S03]  /*10a70*/  HMMA.16816.F32 R60, R28.reuse, R10, R60 ;  /* 0x0000000a1c3c723c */ /* 0x040fe6000000183c */
[----:B------:R4:W-:Y:S04]  /*10a80*/  STG.E.U16 [R56.64+-0x30], R195 ;  /* 0xffffd0c338007986 */ /* 0x0009e8000c101522 */
[----:B------:R4:W-:Y:S01]  /*10a90*/  STG.E.U16 [R56.64+-0x2e], R194 ;  /* 0xffffd2c238007986 */ /* 0x0009e2000c101522 */
[----:B------:R-:W-:Y:S03]  /*10aa0*/  HMMA.16816.F32 R44, R28, R20, R44 ;  /* 0x000000141c2c723c */ /* 0x000fe6000000182c */
[----:B------:R4:W-:Y:S01]  /*10ab0*/  STG.E.U16 [R54.64+-0x30], R151 ;  /* 0xffffd09736007986 */ /* 0x0009e2000c101522 */
[----:B------:R-:W-:-:S03]  /*10ac0*/  HSET2.LE.AND R0, R0, R212, PT ;  /* 0x000000d400007233 */ /* 0x000fc60003803000 */
[----:B------:R4:W-:Y:S01]  /*10ad0*/  STG.E.U16 [R54.64+-0x2e], R150 ;  /* 0xffffd29636007986 */ /* 0x0009e2000c101522 */
[----:B------:R-:W-:Y:S01]  /*10ae0*/  HMMA.16816.F32 R40, R28, R22, R40 ;  /* 0x000000161c28723c */ /* 0x000fe20000001828 */
[----:B------:R-:W-:Y:S02]  /*10af0*/  IMAD.MOV.U32 R5, RZ, RZ, R160 ;  /* 0x000000ffff057224 */ /* 0x000fe400078e00a0 */
[----:B------:R4:W-:Y:S04]  /*10b00*/  STG.E.U16 [R52.64+-0x30], R149 ;  /* 0xffffd09534007986 */ /* 0x0009e8000c101522 */
[----:B------:R4:W-:Y:S01]  /*10b10*/  STG.E.U16 [R52.64+-0x2e], R148 ;  /* 0xffffd29434007986 */ /* 0x0009e2000c101522 */
[----:B------:R-:W-:-:S03]  /*10b20*/  HSET2.LE.AND R3, R3, R212, PT ;  /* 0x000000d403037233 */ /* 0x000fc60003803000 */
        /* <DEDUP_REMOVED lines=8> */
[----:B------:R-:W-:-:S03]  /*10bb0*/  LOP3.LUT R91, R0, R5, RZ, 0xc0, !PT ;  /* 0x00000005005b7212 */ /* 0x000fc600078ec0ff */
[----:B------:R4:W-:Y:S04]  /*10bc0*/  STG.E.U16 [R52.64+-0x20], R141 ;  /* 0xffffe08d34007986 */ /* 0x0009e8000c101522 */
[----:B------:R4:W-:Y:S01]  /*10bd0*/  STG.E.U16 [R52.64+-0x1e], R140 ;  /* 0xffffe28c34007986 */ /* 0x0009e2000c101522 */
[----:B------:R-:W-:-:S03]  /*10be0*/  FADD.FTZ R0, R247, R219 ;  /* 0x000000dbf7007221 */ /* 0x000fc60000010000 */
[----:B------:R4:W-:Y:S04]  /*10bf0*/  STG.E.U16 [R58.64+-0x10], R170 ;  /* 0xfffff0aa3a007986 */ /* 0x0009e8000c101522 */
[----:B------:R4:W-:Y:S01]  /*10c00*/  STG.E.U16 [R58.64+-0xe], R169 ;  /* 0xfffff2a93a007986 */ /* 0x0009e2000c101522 */
[----:B------:R-:W-:-:S03]  /*10c10*/  LOP3.LUT R89, R3, R215, RZ, 0xc0, !PT ;  /* 0x000000d703597212 */ /* 0x000fc600078ec0ff */
[----:B------:R4:W-:Y:S04]  /*10c20*/  STG.E.U16 [R56.64+-0x10], R168 ;  /* 0xfffff0a838007986 */ /* 0x0009e8000c101522 */
[----:B------:R4:W-:Y:S01]  /*10c30*/  STG.E.U16 [R56.64+-0xe], R167 ;  /* 0xfffff2a738007986 */ /* 0x0009e2000c101522 */
[----:B------:R-:W-:-:S03]  /*10c40*/  LOP3.LUT R88, R2, R218, RZ, 0xc0, !PT ;  /* 0x000000da02587212 */ /* 0x000fc600078ec0ff */
[----:B------:R4:W-:Y:S01]  /*10c50*/  STG.E.U16 [R54.64+-0x10], R145 ;  /* 0xfffff09136007986 */ /* 0x0009e2000c101522 */
[----:B------:R-:W-:-:S03]  /*10c60*/  FADD.FTZ R3, R228, R217 ;  /* 0x000000d9e4037221 */ /* 0x000fc60000010000 */
[----:B------:R4:W-:Y:S01]  /*10c70*/  STG.E.U16 [R54.64+-0xe], R144 ;  /* 0xfffff29036007986 */ /* 0x0009e2000c101522 */
[----:B------:R-:W-:-:S03]  /*10c80*/  LOP3.LUT R90, R4, R216, RZ, 0xc0, !PT ;  /* 0x000000d8045a7212 */ /* 0x000fc600078ec0ff */
[----:B------:R4:W-:Y:S01]  /*10c90*/  STG.E.U16 [R52.64+-0x10], R211 ;  /* 0xfffff0d334007986 */ /* 0x0009e2000c101522 */
[----:B------:R-:W-:-:S03]  /*10ca0*/  FADD.FTZ R2, R229, R214 ;  /* 0x000000d6e5027221 */ /* 0x000fc60000010000 */
        /* <DEDUP_REMOVED lines=11> */
[----:B-1----:R-:W-:Y:S01]  /*10d60*/  HMMA.16816.F32 R136, R88, R116, R136 ;  /* 0x000000745888723c */ /* 0x002fe20000001888 */
[----:B------:R-:W-:Y:S01]  /*10d70*/  FADD.FTZ R238, R225, R238 ;  /* 0x000000eee1ee7221 */ /* 0x000fe20000010000 */
[----:B--2---:R-:W-:Y:S01]  /*10d80*/  IADD3 R199, P1, R156, -0x100, RZ ;  /* 0xffffff009cc77810 */ /* 0x004fe20007f3e0ff */
[----:B------:R-:W-:-:S02]  /*10d90*/  FADD.FTZ R239, R239, R3 ;  /* 0x00000003efef7221 */ /* 0x000fc40000010000 */
[----:B------:R-:W-:Y:S02]  /*10da0*/  FADD.FTZ R2, R252, R2 ;  /* 0x00000002fc027221 */ /* 0x000fe40000010000 */
[----:B------:R-:W-:Y:S01]  /*10db0*/  FADD.FTZ R0, R241, R0 ;  /* 0x00000000f1007221 */ /* 0x000fe20000010000 */
[----:B------:R-:W-:Y:S01]  /*10dc0*/  HMMA.16816.F32 R132, R88, R118, R132 ;  /* 0x000000765884723c */ /* 0x000fe20000001884 */
[----:B------:R-:W-:Y:S01]  /*10dd0*/  FADD.FTZ R238, R227, R238 ;  /* 0x000000eee3ee7221 */ /* 0x000fe20000010000 */
[----:B------:R-:W-:Y:S01]  /*10de0*/  IADD3.X R198, R157, -0x1, RZ, P1, !PT ;  /* 0xffffffff9dc67810 */ /* 0x000fe20000ffe4ff */
[----:B------:R-:W-:-:S05]  /*10df0*/  FADD.FTZ R239, R224, R239 ;  /* 0x000000efe0ef7221 */ /* 0x000fca0000010000 */
[----:B---3--:R-:W-:Y:S01]  /*10e00*/  HMMA.16816.F32 R128, R88, R100, R128 ;  /* 0x000000645880723c */ /* 0x008fe20000001880 */
[----:B------:R-:W-:Y:S02]  /*10e10*/  FADD.FTZ R240, R240, R2 ;  /* 0x00000002f0f07221 */ /* 0x000fe40000010000 */
[----:B------:R-:W-:-:S05]  /*10e20*/  FADD.FTZ R241, R243, R0 ;  /* 0x00000000f3f17221 */ /* 0x000fca0000010000 */
        /* <DEDUP_REMOVED lines=17> */
[----:B------:R-:W-:Y:S05]  /*10f40*/  @!UPT UIADD3 URZ, URZ, URZ, URZ ;  /* 0x0000003f3f3ff290 */ /* 0x000fea000fffe03f */
[----:B------:R-:W-:Y:S11]  /*10f50*/  @!P6 BRA `(.L_x_1000) ;  /* 0x000080200000e947 */ /* 0x000ff60003800000 */
[----:B----4-:R-:W2:Y:S04]  /*10f60*/  LDL R247, [R1+0x74] ;  /* 0x0000740001f77983 */ /* 0x010ea80000100800 */
        /* <DEDUP_REMOVED lines=9> */
[----:B------:R-:W-:Y:S01]  /*11000*/  @P0 STS.128 [R188+0x6000], RZ ;  /* 0x006000ffbc000388 */ /* 0x000fe20000000c00 */
        /* <DEDUP_REMOVED lines=43> */
[----:B-----5:R-:W-:Y:S04]  /*112c0*/  LDSM.16.M88.4 R28, [R172+0x4000] ;  /* 0x00400000ac1c783b */ /* 0x020fe80000000200 */
[----:B------:R-:W-:Y:S04]  /*112d0*/  LDSM.16.M88.4 R24, [R172+0x4800] ;  /* 0x00480000ac18783b */ /* 0x000fe80000000200 */
[----:B-1----:R-:W1:Y:S04]  /*112e0*/  LDSM.16.M88.4 R8, [R179] ;  /* 0x00000000b308783b */ /* 0x002e680000000200 */
[----:B------:R-:W-:Y:S04]  /*112f0*/  LDSM.16.M88.4 R16, [R172+0x5000] ;  /* 0x00500000ac10783b */ /* 0x000fe80000000200 */
[----:B------:R-:W-:Y:S04]  /*11300*/  LDSM.16.M88.4 R12, [R172+0x5800] ;  /* 0x00580000ac0c783b */ /* 0x000fe80000000200 */
[----:B------:R-:W-:Y:S04]  /*11310*/  LDSM.16.M88.4 R20, [R182+0x2000] ;  /* 0x00200000b614783b */ /* 0x000fe80000000200 */
[----:B--2---:R-:W2:Y:S04]  /*11320*/  LDSM.16.M88.4 R4, [R179+0x2000] ;  /* 0x00200000b304783b */ /* 0x004ea80000000200 */
[----:B------:R-:W3:Y:S04]  /*11330*/  LDSM.16.M88.4 R52, [R178+0x4800] ;  /* 0x00480000b234783b */ /* 0x000ee80000000200 */
[----:B------:R-:W4:Y:S04]  /*11340*/  LDSM.16.M88.4 R44, [R178+0x5000] ;  /* 0x00500000b22c783b */ /* 0x000f280000000200 */
[----:B------:R-:W3:Y:S04]  /*11350*/  LDSM.16.M88.4 R40, [R178+0x5800] ;  /* 0x00580000b228783b */ /* 0x000ee80000000200 */
[----:B------:R-:W3:Y:S04]  /*11360*/  LDSM.16.M88.4 R56, [R178+0x4000] ;  /* 0x00400000b238783b */ /* 0x000ee80000000200 */
[----:B------:R-:W-:Y:S01]  /*11370*/  LDSM.16.M88.4 R36, [R183] ;  /* 0x00000000b724783b */ /* 0x000fe20000000200 */
[C---:B-1----:R-:W-:Y:S03]  /*11380*/  HMMA.16816.F32 R196, R8.reuse, R28, RZ ;  /* 0x0000001c08c4723c */ /* 0x042fe600000018ff */
[----:B------:R-:W1:Y:S04]  /*11390*/  S2R R251, SR_TID.X ;  /* 0x0000000000fb7919 */ /* 0x000e680000002100 */
[----:B------:R-:W0:Y:S01]  /*113a0*/  LDGDEPBAR ;  /* 0x00000000000079af */ /* 0x000e220000000000 */
[----:B------:R-:W-:Y:S08]  /*113b0*/  HMMA.16816.F32 R216, R8, R30, RZ ;  /* 0x0000001e08d8723c */ /* 0x000ff000000018ff */
[C---:B--2---:R-:W-:Y:S08]  /*113c0*/  HMMA.16816.F32 R32, R4.reuse, R28, RZ ;  /* 0x0000001c0420723c */ /* 0x044ff000000018ff */
[C---:B------:R-:W-:Y:S08]  /*113d0*/  HMMA.16816.F32 R72, R4.reuse, R30, RZ ;  /* 0x0000001e0448723c */ /* 0x040ff000000018ff */
[C---:B------:R-:W-:Y:S08]  /*113e0*/  HMMA.16816.F32 R28, R4.reuse, R24, RZ ;  /* 0x00000018041c723c */ /* 0x040ff000000018ff */
[C---:B------:R-:W-:Y:S08]  /*113f0*/  HMMA.16816.F32 R60, R4.reuse, R16, RZ ;  /* 0x00000010043c723c */ /* 0x040ff000000018ff */
[C---:B------:R-:W-:Y:S08]  /*11400*/  HMMA.16816.F32 R64, R4.reuse, R12, RZ ;  /* 0x0000000c0440723c */ /* 0x040ff000000018ff */
[C---:B------:R-:W-:Y:S08]  /*11410*/  HMMA.16816.F32 R68, R4.reuse, R26, RZ ;  /* 0x0000001a0444723c */ /* 0x040ff000000018ff */
[C---:B------:R-:W-:Y:S08]  /*11420*/  HMMA.16816.F32 R144, R4.reuse, R18, RZ ;  /* 0x000000120490723c */ /* 0x040ff000000018ff */
[----:B------:R-:W-:Y:S01]  /*11430*/  HMMA.16816.F32 R140, R4, R14, RZ ;  /* 0x0000000e048c723c */ /* 0x000fe200000018ff */
[----:B------:R-:W2:Y:S07]  /*11440*/  LDSM.16.M88.4 R4, [R182] ;  /* 0x00000000b604783b */ /* 0x000eae0000000200 */
[C---:B------:R-:W-:Y:S08]  /*11450*/  HMMA.16816.F32 R152, R8.reuse, R12, RZ ;  /* 0x0000000c0898723c */ /* 0x040ff000000018ff */
[----:B------:R-:W-:Y:S01]  /*11460*/  HMMA.16816.F32 R204, R8, R14, RZ ;  /* 0x0000000e08cc723c */ /* 0x000fe200000018ff */
[----:B------:R-:W-:Y:S07]  /*11470*/  LDSM.16.M88.4 R12, [R180+0x2000] ;  /* 0x00200000b40c783b */ /* 0x000fee0000000200 */
[----:B---3--:R-:W-:Y:S01]  /*11480*/  HMMA.16816.F32 R192, R20, R52, R28 ;  /* 0x0000003414c0723c */ /* 0x008fe2000000181c */
[----:B------:R-:W3:Y:S07]  /*11490*/  LDSM.16.M88.4 R28, [R185] ;  /* 0x00000000b91c783b */ /* 0x000eee0000000200 */
[C---:B------:R-:W-:Y:S08]  /*114a0*/  HMMA.16816.F32 R208, R8.reuse, R18, RZ ;  /* 0x0000001208d0723c */ /* 0x040ff000000018ff */
[C---:B------:R-:W-:Y:S01]  /*114b0*/  HMMA.16816.F32 R148, R8.reuse, R16, RZ ;  /* 0x000000100894723c */ /* 0x040fe200000018ff */
[----:B------:R-:W1:Y:S07]  /*114c0*/  LDSM.16.M88.4 R16, [R180] ;  /* 0x00000000b410783b */ /* 0x000e6e0000000200 */
[C---:B------:R-:W-:Y:S08]  /*114d0*/  HMMA.16816.F32 R160, R8.reuse, R24, RZ ;  /* 0x0000001808a0723c */ /* 0x040ff000000018ff */
[----:B------:R-:W-:Y:S01]  /*114e0*/  HMMA.16816.F32 R212, R8, R26, RZ ;  /* 0x0000001a08d4723c */ /* 0x000fe200000018ff */
[----:B------:R-:W-:Y:S07]  /*114f0*/  LDSM.16.M88.4 R24, [R184] ;  /* 0x00000000b818783b */ /* 0x000fee0000000200 */
[C---:B----4-:R-:W-:Y:S08]  /*11500*/  HMMA.16816.F32 R8, R20.reuse, R44, R60 ;  /* 0x0000002c1408723c */ /* 0x050ff0000000183c */
[C---:B------:R-:W-:Y:S08]  /*11510*/  HMMA.16816.F32 R168, R20.reuse, R40, R64 ;  /* 0x0000002814a8723c */ /* 0x040ff00000001840 */
[C---:B------:R-:W-:Y:S01]  /*11520*/  HMMA.16816.F32 R200, R20.reuse, R56, R32 ;  /* 0x0000003814c8723c */ /* 0x040fe20000001820 */
[----:B------:R-:W4:Y:S07]  /*11530*/  LDSM.16.M88.4 R32, [R186] ;  /* 0x00000000ba20783b */ /* 0x000f2e0000000200 */
        /* <DEDUP_REMOVED lines=8> */
[----:B------:R-:W-:Y:S01]  /*115c0*/  HMMA.16816.F32 R144, R4, R42, R204 ;  /* 0x0000002a0490723c */ /* 0x000fe200000018cc */
[----:B------:R-:W-:Y:S07]  /*115d0*/  LDSM.16.M88.4 R40, [R177] ;  /* 0x00000000b128783b */ /* 0x000fee0000000200 */
[----:B---3--:R-:W-:Y:S01]  /*115e0*/  HMMA.16816.F32 R216, R12, R28, R8 ;  /* 0x0000001c0cd8723c */ /* 0x008fe20000001808 */
[----:B------:R-:W2:Y:S07]  /*115f0*/  LDSM.16.M88.4 R8, [R181] ;  /* 0x00000000b508783b */ /* 0x000eae0000000200 */
[C---:B------:R-:W-:Y:S08]  /*11600*/  HMMA.16816.F32 R140, R4.reuse, R52, R160 ;  /* 0x00000034048c723c */ /* 0x040ff000000018a0 */
[C---:B------:R-:W-:Y:S08]  /*11610*/  HMMA.16816.F32 R52, R4.reuse, R54, R212 ;  /* 0x000000360434723c */ /* 0x040ff000000018d4 */
[----:B------:R-:W-:Y:S08]  /*11620*/  HMMA.16816.F32 R148, R4, R44, R148 ;  /* 0x0000002c0494723c */ /* 0x000ff00000001894 */
[C---:B------:R-:W-:Y:S01]  /*11630*/  HMMA.16816.F32 R212, R12.reuse, R30, R64 ;  /* 0x0000001e0cd4723c */ /* 0x040fe20000001840 */
[----:B------:R-:W3:Y:S07]  /*11640*/  LDSM.16.M88.4 R64, [R177+0x800] ;  /* 0x00080000b140783b */ /* 0x000eee0000000200 */
[C---:B------:R-:W-:Y:S08]  /*11650*/  HMMA.16816.F32 R200, R12.reuse, R36, R200 ;  /* 0x000000240cc8723c */ /* 0x040ff000000018c8 */
[----:B------:R-:W-:Y:S08]  /*11660*/  HMMA.16816.F32 R196, R12, R38, R164 ;  /* 0x000000260cc4723c */ /* 0x000ff000000018a4 */
[C---:B-1----:R-:W-:Y:S01]  /*11670*/  HMMA.16816.F32 R4, R16.reuse, R36, R60 ;  /* 0x000000241004723c */ /* 0x042fe2000000183c */
[----:B------:R-:W-:Y:S07]  /*11680*/  LDSM.16.M88.4 R60, [R177+0x1000] ;  /* 0x00100000b13c783b */ /* 0x000fee0000000200 */
[C---:B------:R-:W-:Y:S08]  /*11690*/  HMMA.16816.F32 R56, R16.reuse, R38, R56 ;  /* 0x000000261038723c */ /* 0x040ff00000001838 */
[----:B------:R-:W-:Y:S01]  /*116a0*/  HMMA.16816.F32 R36, R16, R30, R72 ;  /* 0x0000001e1024723c */ /* 0x000fe20000001848 */
[----:B------:R-:W1:Y:S01]  /*116b0*/  LDSM.16.M88.4 R72, [R177+0x1800] ;  /* 0x00180000b148783b */ /* 0x000e620000000200 */
[----:B------:R-:W-:-:S06]  /*116c0*/  IMAD.SHL.U32 R251, R251, 0x2, RZ ;  /* 0x00000002fbfb7824 */ /* 0x000fcc00078e00ff */
[----:B----4-:R-:W-:Y:S08]  /*116d0*/  HMMA.16816.F32 R52, R16, R34, R52 ;  /* 0x000000221034723c */ /* 0x010ff00000001834 */
[C---:B------:R-:W-:Y:S08]  /*116e0*/  HMMA.16816.F32 R208, R12.reuse, R32, R192 ;  /* 0x000000200cd0723c */ /* 0x040ff000000018c0 */
[C---:B------:R-:W-:Y:S08]  /*116f0*/  HMMA.16816.F32 R228, R12.reuse, R24, R168 ;  /* 0x000000180ce4723c */ /* 0x040ff000000018a8 */
[C---:B------:R-:W-:Y:S08]  /*11700*/  HMMA.16816.F32 R204, R12.reuse, R34, R68 ;  /* 0x000000220ccc723c */ /* 0x040ff00000001844 */
[----:B------:R-:W-:Y:S08]  /*11710*/  HMMA.16816.F32 R224, R12, R26, R20 ;  /* 0x0000001a0ce0723c */ /* 0x000ff00000001814 */
[----:B------:R-:W-:Y:S01]  /*11720*/  HMMA.16816.F32 R12, R16, R24, R152 ;  /* 0x00000018100c723c */ /* 0x000fe20000001898 */
[----:B------:R-:W-:-:S07]  /*11730*/  LOP3.LUT R251, R251, 0x6, RZ, 0xc0, !PT ;  /* 0x00000006fbfb7812 */ /* 0x000fce00078ec0ff */
[C---:B------:R-:W-:Y:S08]  /*11740*/  HMMA.16816.F32 R140, R16.reuse, R32, R140 ;  /* 0x00000020108c723c */ /* 0x040ff0000000188c */
[----:B------:R-:W-:Y:S01]  /*11750*/  HMMA.16816.F32 R44, R16, R28, R148 ;  /* 0x0000001c102c723c */ /* 0x000fe20000001894 */
[----:B------:R-:W-:-:S07]  /*11760*/  IMAD R0, R220, 0x40, R251 ;  /* 0x00000040dc007824 */ /* 0x000fce00078e02fb */
[----:B------:R-:W-:Y:S08]  /*11770*/  HMMA.16816.F32 R32, R16, R26, R144 ;  /* 0x0000001a1020723c */ /* 0x000ff00000001890 */
[----:B--2---:R-:W-:Y:S01]  /*11780*/  HMMA.16816.F32 R192, R8, R40, R4 ;  /* 0x0000002808c0723c */ /* 0x004fe20000001804 */
[----:B------:R-:W2:Y:S01]  /*11790*/  LDSM.16.M88.4 R4, [R181+0x2000] ;  /* 0x00200000b504783b */ /* 0x000ea20000000200 */
[----:B------:R-:W4:Y:S01]  /*117a0*/  I2F R68, R0 ;  /* 0x0000000000447306 */ /* 0x000f220000201400 */
[----:B------:R-:W-:Y:S01]  /*117b0*/  IADD3 R18, R0, 0x9, RZ ;  /* 0x0000000900127810 */ /* 0x000fe20007ffe0ff */
[----:B------:R-:W-:-:S04]  /*117c0*/  DEPBAR.LE SB0, 0x0 ;  /* 0x000080000000791a */ /* 0x000fc80000000000 */
[C---:B------:R-:W-:Y:S01]  /*117d0*/  HMMA.16816.F32 R168, R8.reuse, R42, R56 ;  /* 0x0000002a08a8723c */ /* 0x040fe20000001838 */
[C---:B------:R-:W-:Y:S01]  /*117e0*/  IADD3 R19, R0.reuse, 0x8, RZ ;  /* 0x0000000800137810 */ /* 0x040fe20007ffe0ff */
[----:B------:R-:W2:Y:S06]  /*117f0*/  I2F R29, R18 ;  /* 0x00000012001d7306 */ /* 0x000eac0000201400 */
[C---:B---3--:R-:W-:Y:S02]  /*11800*/  HMMA.16816.F32 R152, R8.reuse, R66, R52 ;  /* 0x000000420898723c */ /* 0x048fe40000001834 */
[----:B------:R-:W3:Y:S06]  /*11810*/  I2F R30, R19 ;  /* 0x00000013001e7306 */ /* 0x000eec0000201400 */
[----:B-1----:R-:W-:Y:S01]  /*11820*/  HMMA.16816.F32 R148, R8, R72, R12 ;  /* 0x000000480894723c */ /* 0x002fe2000000180c */
[----:B------:R-:W-:-:S06]  /*11830*/  IADD3 R20, R0, 0x1, RZ ;  /* 0x0000000100147810 */ /* 0x000fcc0007ffe0ff */
[C---:B------:R-:W-:Y:S01]  /*11840*/  IADD3 R15, R0.reuse, 0x18, RZ ;  /* 0x00000018000f7810 */ /* 0x040fe20007ffe0ff */
[C---:B------:R-:W-:Y:S01]  /*11850*/  HMMA.16816.F32 R160, R8.reuse, R64, R140 ;  /* 0x0000004008a0723c */ /* 0x040fe2000000188c */
[----:B------:R-:W-:Y:S02]  /*11860*/  IADD3 R16, R0, 0x11, RZ ;  /* 0x0000001100107810 */ /* 0x000fe40007ffe0ff */
[----:B------:R-:W1:Y:S05]  /*11870*/  I2F R26, R15 ;  /* 0x0000000f001a7306 */ /* 0x000e6a0000201400 */
[C---:B------:R-:W-:Y:S01]  /*11880*/  HMMA.16816.F32 R144, R8.reuse, R60, R44 ;  /* 0x0000003c0890723c */ /* 0x040fe2000000182c */
[----:B----4-:R-:W-:Y:S01]  /*11890*/  FFMA.FTZ R14, R68, R187, R192 ;  /* 0x000000bb440e7223 */ /* 0x010fe200000100c0 */
[C---:B------:R-:W-:Y:S01]  /*118a0*/  ISETP.GE.AND P4, PT, R0.reuse, R48, PT ;  /* 0x000000300000720c */ /* 0x040fe20003f86270 */
[----:B------:R-:W4:Y:S05]  /*118b0*/  I2F R31, R20 ;  /* 0x00000014001f7306 */ /* 0x000f2a0000201400 */
[----:B------:R-:W-:Y:S01]  /*118c0*/  HMMA.16816.F32 R140, R8, R62, R36 ;  /* 0x0000003e088c723c */ /* 0x000fe20000001824 */
[----:B------:R-:W-:-:S02]  /*118d0*/  IADD3 R17, R0, 0x10, RZ ;  /* 0x0000001000117810 */ /* 0x000fc40007ffe0ff */
[----:B------:R-:W1:Y:S05]  /*118e0*/  I2F R27, R16 ;  /* 0x00000010001b7306 */ /* 0x000e6a0000201400 */
[----:B------:R-:W-:Y:S01]  /*118f0*/  HMMA.16816.F32 R56, R8, R74, R32 ;  /* 0x0000004a0838723c */ /* 0x000fe20000001820 */
[----:B------:R-:W-:-:S06]  /*11900*/  IADD3 R12, R0, 0x20, RZ ;  /* 0x00000020000c7810 */ /* 0x000fcc0007ffe0ff */
[C---:B------:R-:W-:Y:S02]  /*11910*/  IADD3 R11, R0.reuse, 0x21, RZ ;  /* 0x00000021000b7810 */ /* 0x040fe40007ffe0ff */
[----:B------:R-:W-:Y:S02]  /*11920*/  IADD3 R8, R0, 0x30, RZ ;  /* 0x0000003000087810 */ /* 0x000fe40007ffe0ff */
[----:B------:R-:W4:Y:S01]  /*11930*/  I2F R23, R11 ;  /* 0x0000000b00177306 */ /* 0x000f220000201400 */
[----:B------:R-:W-:Y:S01]  /*11940*/  FSEL R53, R14, -INF , !P4 ;  /* 0xff8000000e357808 */ /* 0x000fe20006000000 */
[-C--:B--2---:R-:W-:Y:S01]  /*11950*/  FFMA.FTZ R14, R29, R187.reuse, R169 ;  /* 0x000000bb1d0e7223 */ /* 0x084fe200000100a9 */
[----:B------:R-:W-:Y:S01]  /*11960*/  ISETP.GE.AND P4, PT, R18, R48, PT ;  /* 0x000000301200720c */ /* 0x000fe20003f86270 */
[----:B---3--:R-:W-:-:S04]  /*11970*/  FFMA.FTZ R21, R30, R187, R168 ;  /* 0x000000bb1e157223 */ /* 0x008fc800000100a8 */
[----:B------:R-:W2:Y:S01]  /*11980*/  I2F R28, R17 ;  /* 0x00000011001c7306 */ /* 0x000ea20000201400 */
[----:B------:R-:W-:Y:S01]  /*11990*/  FSEL R159, R14, -INF , !P4 ;  /* 0xff8000000e9f7808 */ /* 0x000fe20006000000 */
[----:B-1----:R-:W-:Y:S01]  /*119a0*/  FFMA.FTZ R14, R26, R187, R152 ;  /* 0x000000bb1a0e7223 */ /* 0x002fe20000010098 */
[----:B------:R-:W-:-:S05]  /*119b0*/  ISETP.GE.AND P5, PT, R19, R48, PT ;  /* 0x000000301300720c */ /* 0x000fca0003fa6270 */
[----:B------:R-:W1:Y:S01]  /*119c0*/  I2F R24, R12 ;  /* 0x0000000c00187306 */ /* 0x000e620000201400 */
[----:B------:R-:W-:-:S07]  /*119d0*/  ISETP.GE.AND P4, PT, R15, R48, PT ;  /* 0x000000300f00720c */ /* 0x000fce0003f86270 */
[----:B------:R-:W3:Y:S01]  /*119e0*/  I2F R46, R8 ;  /* 0x00000008002e7306 */ /* 0x000ee20000201400 */
[----:B------:R-:W-:Y:S01]  /*119f0*/  IADD3 R13, R0, 0x19, RZ ;  /* 0x00000019000d7810 */ /* 0x000fe20007ffe0ff */
[----:B------:R-:W-:Y:S01]  /*11a00*/  HMMA.16816.F32 R164, R4, R40, R200 ;  /* 0x0000002804a4723c */ /* 0x000fe200000018c8 */
[----:B------:R-:W-:Y:S01]  /*11a10*/  FSEL R158, R21, -INF , !P5 ;  /* 0xff800000159e7808 */ /* 0x000fe20006800000 */
[-C--:B----4-:R-:W-:Y:S01]  /*11a20*/  FFMA.FTZ R22, R31, R187.reuse, R193 ;  /* 0x000000bb1f167223 */ /* 0x090fe200000100c1 */
[-C--:B------:R-:W-:Y:S01]  /*11a30*/  ISETP.GE.AND P3, PT, R20, R48.reuse, PT ;  /* 0x000000301400720c */ /* 0x080fe20003f66270 */
[-C--:B------:R-:W-:Y:S01]  /*11a40*/  FFMA.FTZ R21, R27, R187.reuse, R161 ;  /* 0x000000bb1b157223 */ /* 0x080fe200000100a1 */
[-C--:B------:R-:W-:Y:S01]  /*11a50*/  ISETP.GE.AND P5, PT, R16, R48.reuse, PT ;  /* 0x000000301000720c */ /* 0x080fe20003fa6270 */
[----:B------:R-:W4:Y:S01]  /*11a60*/  I2F R25, R13 ;  /* 0x0000000d00197306 */ /* 0x000f220000201400 */
[----:B------:R-:W-:Y:S01]  /*11a70*/  FSEL R203, R14, -INF , !P4 ;  /* 0xff8000000ecb7808 */ /* 0x000fe20006000000 */
[----:B------:R-:W-:Y:S01]  /*11a80*/  FFMA.FTZ R14, R23, R187, R145 ;  /* 0x000000bb170e7223 */ /* 0x000fe20000010091 */
[----:B------:R-:W-:-:S02]  /*11a90*/  ISETP.GE.AND P4, PT, R11, R48, PT ;  /* 0x000000300b00720c */ /* 0x000fc40003f86270 */
[C---:B------:R-:W-:Y:S02]  /*11aa0*/  IADD3 R10, R0.reuse, 0x28, RZ ;  /* 0x00000028000a7810 */ /* 0x040fe40007ffe0ff */
[----:B------:R-:W-:Y:S02]  /*11ab0*/  IADD3 R9, R0, 0x29, RZ ;  /* 0x0000002900097810 */ /* 0x000fe40007ffe0ff */
[----:B------:R-:W-:Y:S01]  /*11ac0*/  FSEL R69, R22, -INF , !P3 ;  /* 0xff80000016457808 */ /* 0x000fe20005800000 */
[-C--:B--2---:R-:W-:Y:S01]  /*11ad0*/  FFMA.FTZ R22, R28, R187.reuse, R160 ;  /* 0x000000bb1c167223 */ /* 0x084fe200000100a0 */
[----:B------:R-:W-:Y:S01]  /*11ae0*/  FSEL R152, R21, -INF , !P5 ;  /* 0xff80000015987808 */ /* 0x000fe20006800000 */
[-C--:B-1----:R-:W-:Y:S01]  /*11af0*/  FFMA.FTZ R21, R24, R187.reuse, R144 ;  /* 0x000000bb18157223 */ /* 0x082fe20000010090 */
[----:B------:R-:W-:Y:S01]  /*11b00*/  FSEL R200, R14, -INF , !P4 ;  /* 0xff8000000ec87808 */ /* 0x000fe20006000000 */
[----:B------:R-:W1:Y:S01]  /*11b10*/  I2F R52, R10 ;  /* 0x0000000a00347306 */ /* 0x000e620000201400 */
[-C--:B------:R-:W-:Y:S01]  /*11b20*/  ISETP.GE.AND P3, PT, R17, R48.reuse, PT ;  /* 0x000000301100720c */ /* 0x080fe20003f66270 */
[----:B---3--:R-:W-:Y:S01]  /*11b30*/  FFMA.FTZ R14, R46, R187, R148 ;  /* 0x000000bb2e0e7223 */ /* 0x008fe20000010094 */
[----:B------:R-:W-:-:S02]  /*11b40*/  ISETP.GE.AND P5, PT, R12, R48, PT ;  /* 0x000000300c00720c */ /* 0x000fc40003fa6270 */
[C---:B------:R-:W-:Y:S02]  /*11b50*/  ISETP.GE.AND P6, PT, R0.reuse, R49, PT ;  /* 0x000000310000720c */ /* 0x040fe40003fc6270 */
[C---:B------:R-:W-:Y:S01]  /*11b60*/  ISETP.GE.AND P2, PT, R0.reuse, R51, PT ;  /* 0x000000330000720c */ /* 0x040fe20003f46270 */
[----:B------:R-:W2:Y:S01]  /*11b70*/  I2F R47, R9 ;  /* 0x00000009002f7306 */ /* 0x000ea20000201400 */
[C---:B------:R-:W-:Y:S02]  /*11b80*/  ISETP.GE.AND P1, PT, R0.reuse, R50, PT ;  /* 0x000000320000720c */ /* 0x040fe40003f26270 */
[C---:B------:R-:W-:Y:S02]  /*11b90*/  IADD3 R3, R0.reuse, 0x31, RZ ;  /* 0x0000003100037810 */ /* 0x040fe40007ffe0ff */
[----:B------:R-:W-:Y:S02]  /*11ba0*/  IADD3 R2, R0, 0x38, RZ ;  /* 0x0000003800027810 */ /* 0x000fe40007ffe0ff */
[----:B------:R-:W-:-:S02]  /*11bb0*/  ISETP.GE.AND P4, PT, R8, R48, PT ;  /* 0x000000300800720c */ /* 0x000fc40003f86270 */
[----:B------:R-:W-:Y:S02]  /*11bc0*/  IADD3 R0, R0, 0x39, RZ ;  /* 0x0000003900007810 */ /* 0x000fe40007ffe0ff */
[----:B------:R-:W-:Y:S02]  /*11bd0*/  FSEL R160, R22, -INF , !P3 ;  /* 0xff80000016a07808 */ /* 0x000fe40005800000 */
[----:B------:R-:W-:Y:S01]  /*11be0*/  FSEL R201, R21, -INF , !P5 ;  /* 0xff80000015c97808 */ /* 0x000fe20006800000 */
[----:B------:R-:W3:Y:S01]  /*11bf0*/  I2F R22, R3 ;  /* 0x0000000300167306 */ /* 0x000ee20000201400 */
[----:B------:R-:W-:Y:S01]  /*11c00*/  FSEL R189, R14, -INF , !P4 ;  /* 0xff8000000ebd7808 */ /* 0x000fe20006000000 */
[----:B----4-:R-:W-:-:S06]  /*11c10*/  FFMA.FTZ R32, R25, R187, R153 ;  /* 0x000000bb19207223 */ /* 0x010fcc0000010099 */
[----:B------:R-:W4:Y:S01]  /*11c20*/  I2F R21, R2 ;  /* 0x0000000200157306 */ /* 0x000f220000201400 */
[----:B------:R-:W-:-:S07]  /*11c30*/  ISETP.GE.AND P3, PT, R13, R48, PT ;  /* 0x000000300d00720c */ /* 0x000fce0003f66270 */
[----:B------:R-:W4:Y:S01]  /*11c40*/  I2F R14, R0 ;  /* 0x00000000000e7306 */ /* 0x000f220000201400 */
[----:B------:R-:W-:Y:S01]  /*11c50*/  FSEL R202, R32, -INF , !P3 ;  /* 0xff80000020ca7808 */ /* 0x000fe20005800000 */
[-C--:B-1----:R-:W-:Y:S01]  /*11c60*/  FFMA.FTZ R33, R52, R187.reuse, R140 ;  /* 0x000000bb34217223 */ /* 0x082fe2000001008c */
[-C--:B------:R-:W-:Y:S01]  /*11c70*/  ISETP.GE.AND P3, PT, R10, R48.reuse, PT ;  /* 0x000000300a00720c */ /* 0x080fe20003f66270 */
[-C--:B--2---:R-:W-:Y:S01]  /*11c80*/  FFMA.FTZ R32, R47, R187.reuse, R141 ;  /* 0x000000bb2f207223 */ /* 0x084fe2000001008d */
[-C--:B------:R-:W-:Y:S01]  /*11c90*/  ISETP.GE.AND P5, PT, R9, R48.reuse, PT ;  /* 0x000000300900720c */ /* 0x080fe20003fa6270 */
[----:B------:R-:W-:Y:S01]  /*11ca0*/  HMMA.16816.F32 R196, R4, R42, R196 ;  /* 0x0000002a04c4723c */ /* 0x000fe200000018c4 */
[----:B------:R-:W-:Y:S01]  /*11cb0*/  FSEL R193, R33, -INF , !P3 ;  /* 0xff80000021c17808 */ /* 0x000fe20005800000 */
[-C--:B---3--:R-:W-:Y:S01]  /*11cc0*/  FFMA.FTZ R45, R22, R187.reuse, R149 ;  /* 0x000000bb162d7223 */ /* 0x088fe20000010095 */
[----:B------:R-:W-:Y:S01]  /*11cd0*/  FSEL R192, R32, -INF , !P5 ;  /* 0xff80000020c07808 */ /* 0x000fe20006800000 */
[----:B----4-:R-:W-:Y:S01]  /*11ce0*/  FFMA.FTZ R44, R21, R187, R56 ;  /* 0x000000bb152c7223 */ /* 0x010fe20000010038 */
[----:B------:R-:W-:-:S02]  /*11cf0*/  ISETP.GE.AND P3, PT, R3, R48, PT ;  /* 0x000000300300720c */ /* 0x000fc40003f66270 */
[-C--:B------:R-:W-:Y:S02]  /*11d00*/  ISETP.GE.AND P5, PT, R2, R48.reuse, PT ;  /* 0x000000300200720c */ /* 0x080fe40003fa6270 */
[----:B------:R-:W-:Y:S01]  /*11d10*/  ISETP.GE.AND P4, PT, R0, R48, PT ;  /* 0x000000300000720c */ /* 0x000fe20003f86270 */
[-C--:B------:R-:W-:Y:S02]  /*11d20*/  FFMA.FTZ R43, R14, R187.reuse, R57 ;  /* 0x000000bb0e2b7223 */ /* 0x080fe40000010039 */
[-C--:B------:R-:W-:Y:S02]  /*11d30*/  FFMA.FTZ R42, R68, R187.reuse, R194 ;  /* 0x000000bb442a7223 */ /* 0x080fe400000100c2 */
[-C--:B------:R-:W-:Y:S01]  /*11d40*/  FFMA.FTZ R40, R30, R187.reuse, R170 ;  /* 0x000000bb1e287223 */ /* 0x080fe200000100aa */
[----:B------:R-:W-:Y:S01]  /*11d50*/  FSEL R170, R44, -INF , !P5 ;  /* 0xff8000002caa7808 */ /* 0x000fe20006800000 */
[-C--:B------:R-:W-:Y:S01]  /*11d60*/  FFMA.FTZ R39, R29, R187.reuse, R171 ;  /* 0x000000bb1d277223 */ /* 0x080fe200000100ab */
[----:B------:R-:W-:Y:S01]  /*11d70*/  FSEL R171, R45, -INF , !P3 ;  /* 0xff8000002dab7808 */ /* 0x000fe20005800000 */
[----:B------:R-:W-:Y:S01]  /*11d80*/  FFMA.FTZ R41, R31, R187, R195 ;  /* 0x000000bb1f297223 */ /* 0x000fe200000100c3 */
[----:B------:R-:W-:-:S02]  /*11d90*/  ISETP.GE.AND P3, PT, R20, R49, PT ;  /* 0x000000311400720c */ /* 0x000fc40003f66270 */
[-C--:B------:R-:W-:Y:S02]  /*11da0*/  ISETP.GE.AND P5, PT, R19, R49.reuse, PT ;  /* 0x000000311300720c */ /* 0x080fe40003fa6270 */
[----:B------:R-:W-:Y:S02]  /*11db0*/  FSEL R169, R43, -INF , !P4 ;  /* 0xff8000002ba97808 */ /* 0x000fe40006000000 */
[----:B------:R-:W-:Y:S01]  /*11dc0*/  ISETP.GE.AND P4, PT, R18, R49, PT ;  /* 0x000000311200720c */ /* 0x000fe20003f86270 */
[-C--:B------:R-:W-:Y:S01]  /*11dd0*/  FFMA.FTZ R38, R28, R187.reuse, R162 ;  /* 0x000000bb1c267223 */ /* 0x080fe200000100a2 */
[----:B------:R-:W-:Y:S01]  /*11de0*/  FSEL R44, R42, -INF , !P6 ;  /* 0xff8000002a2c7808 */ /* 0x000fe20007000000 */
[----:B------:R-:W-:Y:S01]  /*11df0*/  FFMA.FTZ R37, R27, R187, R163 ;  /* 0x000000bb1b257223 */ /* 0x000fe200000100a3 */
[----:B------:R-:W-:Y:S01]  /*11e00*/  ISETP.GE.AND P6, PT, R17, R49, PT ;  /* 0x000000311100720c */ /* 0x000fe20003fc6270 */
[-C--:B------:R-:W-:Y:S01]  /*11e10*/  FFMA.FTZ R36, R26, R187.reuse, R154 ;  /* 0x000000bb1a247223 */ /* 0x080fe2000001009a */
[----:B------:R-:W-:Y:S01]  /*11e20*/  FSEL R45, R41, -INF , !P3 ;  /* 0xff800000292d7808 */ /* 0x000fe20005800000 */
[----:B------:R-:W-:Y:S01]  /*11e30*/  FFMA.FTZ R35, R25, R187, R155 ;  /* 0x000000bb19237223 */ /* 0x000fe2000001009b */
[----:B------:R-:W-:-:S02]  /*11e40*/  FSEL R55, R40, -INF , !P5 ;  /* 0xff80000028377808 */ /* 0x000fc40006800000 */
[-C--:B------:R-:W-:Y:S02]  /*11e50*/  ISETP.GE.AND P3, PT, R16, R49.reuse, PT ;  /* 0x000000311000720c */ /* 0x080fe40003f66270 */
[-C--:B------:R-:W-:Y:S02]  /*11e60*/  ISETP.GE.AND P5, PT, R15, R49.reuse, PT ;  /* 0x000000310f00720c */ /* 0x080fe40003fa6270 */
[----:B------:R-:W-:Y:S02]  /*11e70*/  FSEL R54, R39, -INF , !P4 ;  /* 0xff80000027367808 */ /* 0x000fe40006000000 */
[----:B------:R-:W-:Y:S01]  /*11e80*/  ISETP.GE.AND P4, PT, R13, R49, PT ;  /* 0x000000310d00720c */ /* 0x000fe20003f86270 */
[-C--:B------:R-:W-:Y:S01]  /*11e90*/  FFMA.FTZ R34, R24, R187.reuse, R146 ;  /* 0x000000bb18227223 */ /* 0x080fe20000010092 */
[----:B------:R-:W-:Y:S01]  /*11ea0*/  FSEL R140, R38, -INF , !P6 ;  /* 0xff800000268c7808 */ /* 0x000fe20007000000 */
[-C--:B------:R-:W-:Y:S01]  /*11eb0*/  FFMA.FTZ R33, R23, R187.reuse, R147 ;  /* 0x000000bb17217223 */ /* 0x080fe20000010093 */
[----:B------:R-:W-:Y:S01]  /*11ec0*/  BAR.SYNC.DEFER_BLOCKING 0x0 ;  /* 0x0000000000007b1d */ /* 0x000fe20000010000 */
[----:B------:R-:W-:Y:S01]  /*11ed0*/  FFMA.FTZ R32, R52, R187, R142 ;  /* 0x000000bb34207223 */ /* 0x000fe2000001008e */
[----:B------:R-:W-:Y:S01]  /*11ee0*/  ISETP.GE.AND P6, PT, R12, R49, PT ;  /* 0x000000310c00720c */ /* 0x000fe20003fc6270 */
[----:B------:R-:W-:Y:S01]  /*11ef0*/  FFMA.FTZ R48, R47, R187, R143 ;  /* 0x000000bb2f307223 */ /* 0x000fe2000001008f */
[----:B------:R-:W-:-:S02]  /*11f00*/  FSEL R141, R37, -INF , !P3 ;  /* 0xff800000258d7808 */ /* 0x000fc40005800000 */
[----:B------:R-:W-:Y:S01]  /*11f10*/  FSEL R168, R36, -INF , !P5 ;  /* 0xff80000024a87808 */ /* 0x000fe20006800000 */
[----:B------:R-:W-:Y:S01]  /*11f20*/  HMMA.16816.F32 R40, R4, R64, R208 ;  /* 0x000000400428723c */ /* 0x000fe200000018d0 */
[-C--:B------:R-:W-:Y:S02]  /*11f30*/  ISETP.GE.AND P3, PT, R11, R49.reuse, PT ;  /* 0x000000310b00720c */ /* 0x080fe40003f66270 */
[-C--:B------:R-:W-:Y:S02]  /*11f40*/  ISETP.GE.AND P5, PT, R10, R49.reuse, PT ;  /* 0x000000310a00720c */ /* 0x080fe40003fa6270 */
[----:B------:R-:W-:Y:S02]  /*11f50*/  FSEL R163, R35, -INF , !P4 ;  /* 0xff80000023a37808 */ /* 0x000fe40006000000 */
[----:B------:R-:W-:Y:S01]  /*11f60*/  ISETP.GE.AND P4, PT, R9, R49, PT ;  /* 0x000000310900720c */ /* 0x000fe20003f86270 */
[-C--:B------:R-:W-:Y:S01]  /*11f70*/  FFMA.FTZ R35, R46, R187.reuse, R150 ;  /* 0x000000bb2e237223 */ /* 0x080fe20000010096 */
[----:B------:R-:W-:Y:S01]  /*11f80*/  FSEL R162, R34, -INF , !P6 ;  /* 0xff80000022a27808 */ /* 0x000fe20007000000 */
        /* <DEDUP_REMOVED lines=8> */
[-C--:B------:R-:W-:Y:S02]  /*12010*/  ISETP.GE.AND P5, PT, R2, R49.reuse, PT ;  /* 0x000000310200720c */ /* 0x080fe40003fa6270 */
[----:B------:R-:W-:Y:S01]  /*12020*/  ISETP.GE.AND P4, PT, R0, R49, PT ;  /* 0x000000310000720c */ /* 0x000fe20003f86270 */
[----:B------:R-:W-:Y:S01]  /*12030*/  HMMA.16816.F32 R56, R4, R66, R204 ;  /* 0x000000420438723c */ /* 0x000fe200000018cc */
[----:B------:R-:W-:Y:S02]  /*12040*/  FSEL R151, R35, -INF , !P6 ;  /* 0xff80000023977808 */ /* 0x000fe40007000000 */
[----:B------:R-:W-:-:S02]  /*12050*/  FSEL R150, R34, -INF , !P3 ;  /* 0xff80000022967808 */ /* 0x000fc40005800000 */
[C---:B------:R-:W-:Y:S02]  /*12060*/  ISETP.GE.AND P6, PT, R20.reuse, R51, PT ;  /* 0x000000331400720c */ /* 0x040fe40003fc6270 */
[-C--:B------:R-:W-:Y:S01]  /*12070*/  ISETP.GE.AND P3, PT, R20, R50.reuse, PT ;  /* 0x000000321400720c */ /* 0x080fe20003f66270 */
[CC--:B------:R-:W-:Y:S01]  /*12080*/  FFMA.FTZ R20, R68.reuse, R187.reuse, R166 ;  /* 0x000000bb44147223 */ /* 0x0c0fe200000100a6 */
[----:B------:R-:W-:Y:S01]  /*12090*/  FSEL R149, R33, -INF , !P5 ;  /* 0xff80000021957808 */ /* 0x000fe20006800000 */
[-C--:B------:R-:W-:Y:S01]  /*120a0*/  FFMA.FTZ R33, R68, R187.reuse, R164 ;  /* 0x000000bb44217223 */ /* 0x080fe200000100a4 */
[----:B------:R-:W-:Y:S01]  /*120b0*/  FSEL R148, R32, -INF , !P4 ;  /* 0xff80000020947808 */ /* 0x000fe20006000000 */
[----:B------:R-:W-:Y:S01]  /*120c0*/  FFMA.FTZ R32, R31, R187, R165 ;  /* 0x000000bb1f207223 */ /* 0x000fe200000100a5 */
[C---:B------:R-:W-:Y:S02]  /*120d0*/  ISETP.GE.AND P5, PT, R19.reuse, R51, PT ;  /* 0x000000331300720c */ /* 0x040fe40003fa6270 */
[----:B------:R-:W-:Y:S01]  /*120e0*/  ISETP.GE.AND P4, PT, R19, R50, PT ;  /* 0x000000321300720c */ /* 0x000fe20003f86270 */
[----:B------:R-:W-:Y:S01]  /*120f0*/  FFMA.FTZ R19, R31, R187, R167 ;  /* 0x000000bb1f137223 */ /* 0x000fe200000100a7 */
[----:B------:R-:W-:Y:S01]  /*12100*/  HMMA.16816.F32 R36, R4, R60, R216 ;  /* 0x0000003c0424723c */ /* 0x000fe200000018d8 */
[----:B------:R-:W-:-:S02]  /*12110*/  FSEL R145, R33, -INF , !P2 ;  /* 0xff80000021917808 */ /* 0x000fc40005000000 */
[----:B------:R-:W-:Y:S01]  /*12120*/  FSEL R194, R20, -INF , !P1 ;  /* 0xff80000014c27808 */ /* 0x000fe20004800000 */
[----:B------:R-:W-:Y:S01]  /*12130*/  FFMA.FTZ R20, R30, R187, R196 ;  /* 0x000000bb1e147223 */ /* 0x000fe200000100c4 */
[C---:B------:R-:W-:Y:S02]  /*12140*/  ISETP.GE.AND P2, PT, R18.reuse, R51, PT ;  /* 0x000000331200720c */ /* 0x040fe40003f46270 */
[----:B------:R-:W-:Y:S01]  /*12150*/  ISETP.GE.AND P1, PT, R18, R50, PT ;  /* 0x000000321200720c */ /* 0x000fe20003f26270 */
[-C--:B------:R-:W-:Y:S01]  /*12160*/  FFMA.FTZ R18, R30, R187.reuse, R198 ;  /* 0x000000bb1e127223 */ /* 0x080fe200000100c6 */
[----:B------:R-:W-:Y:S02]  /*12170*/  FSEL R153, R32, -INF , !P6 ;  /* 0xff80000020997808 */ /* 0x000fe40007000000 */
[----:B------:R-:W-:Y:S01]  /*12180*/  FSEL R195, R19, -INF , !P3 ;  /* 0xff80000013c37808 */ /* 0x000fe20005800000 */
[----:B------:R-:W-:Y:S01]  /*12190*/  FFMA.FTZ R19, R29, R187, R197 ;  /* 0x000000bb1d137223 */ /* 0x000fe200000100c5 */
[----:B------:R-:W-:-:S02]  /*121a0*/  ISETP.GE.AND P6, PT, R17, R51, PT ;  /* 0x000000331100720c */ /* 0x000fc40003fc6270 */
[-C--:B------:R-:W-:Y:S01]  /*121b0*/  ISETP.GE.AND P3, PT, R17, R50.reuse, PT ;  /* 0x000000321100720c */ /* 0x080fe20003f66270 */
[-C--:B------:R-:W-:Y:S01]  /*121c0*/  FFMA.FTZ R17, R29, R187.reuse, R199 ;  /* 0x000000bb1d117223 */ /* 0x080fe200000100c7 */
[----:B------:R-:W-:Y:S01]  /*121d0*/  HMMA.16816.F32 R32, R4, R62, R212 ;  /* 0x0000003e0420723c */ /* 0x000fe200000018d4 */
[----:B------:R-:W-:Y:S02]  /*121e0*/  FSEL R144, R20, -INF , !P5 ;  /* 0xff80000014907808 */ /* 0x000fe40006800000 */
[----:B------:R-:W-:Y:S01]  /*121f0*/  FSEL R167, R18, -INF , !P4 ;  /* 0xff80000012a77808 */ /* 0x000fe20006000000 */
[----:B------:R-:W-:Y:S01]  /*12200*/  FFMA.FTZ R18, R28, R187, R40 ;  /* 0x000000bb1c127223 */ /* 0x000fe20000010028 */
[C---:B------:R-:W-:Y:S02]  /*12210*/  ISETP.GE.AND P5, PT, R16.reuse, R51, PT ;  /* 0x000000331000720c */ /* 0x040fe40003fa6270 */
[----:B------:R-:W-:Y:S01]  /*12220*/  ISETP.GE.AND P4, PT, R16, R50, PT ;  /* 0x000000321000720c */ /* 0x000fe20003f86270 */
[----:B------:R-:W-:Y:S01]  /*12230*/  FFMA.FTZ R16, R28, R187, R42 ;  /* 0x000000bb1c107223 */ /* 0x000fe2000001002a */
[----:B------:R-:W-:-:S02]  /*12240*/  FSEL R143, R19, -INF , !P2 ;  /* 0xff800000138f7808 */ /* 0x000fc40005000000 */
[----:B------:R-:W-:Y:S01]  /*12250*/  FSEL R166, R17, -INF , !P1 ;  /* 0xff80000011a67808 */ /* 0x000fe20004800000 */
[----:B------:R-:W-:Y:S01]  /*12260*/  FFMA.FTZ R17, R27, R187, R41 ;  /* 0x000000bb1b117223 */ /* 0x000fe20000010029 */
[C---:B------:R-:W-:Y:S01]  /*12270*/  ISETP.GE.AND P2, PT, R15.reuse, R51, PT ;  /* 0x000000330f00720c */ /* 0x040fe20003f46270 */
[----:B------:R-:W-:Y:S01]  /*12280*/  HMMA.16816.F32 R28, R4, R72, R228 ;  /* 0x00000048041c723c */ /* 0x000fe200000018e4 */
        /* <DEDUP_REMOVED lines=8> */
[----:B------:R-:W-:Y:S02]  /*12310*/  FSEL R67, R17, -INF , !P5 ;  /* 0xff80000011437808 */ /* 0x000fe40006800000 */
[----:B------:R-:W-:Y:S01]  /*12320*/  FSEL R164, R15, -INF , !P4 ;  /* 0xff8000000fa47808 */ /* 0x000fe20006000000 */
[C---:B------:R-:W-:Y:S01]  /*12330*/  FFMA.FTZ R15, R25.reuse, R187, R57 ;  /* 0x000000bb190f7223 */ /* 0x040fe20000010039 */
[C---:B------:R-:W-:Y:S02]  /*12340*/  ISETP.GE.AND P5, PT, R12.reuse, R51, PT ;  /* 0x000000330c00720c */ /* 0x040fe40003fa6270 */
[----:B------:R-:W-:Y:S01]  /*12350*/  ISETP.GE.AND P4, PT, R12, R50, PT ;  /* 0x000000320c00720c */ /* 0x000fe20003f86270 */
[----:B------:R-:W-:Y:S01]  /*12360*/  FFMA.FTZ R12, R25, R187, R59 ;  /* 0x000000bb190c7223 */ /* 0x000fe2000001003b */
[----:B------:R-:W-:-:S02]  /*12370*/  FSEL R66, R16, -INF , !P2 ;  /* 0xff80000010427808 */ /* 0x000fc40005000000 */
[----:B------:R-:W-:Y:S02]  /*12380*/  FSEL R147, R13, -INF , !P1 ;  /* 0xff8000000d937808 */ /* 0x000fe40004800000 */
        /* <DEDUP_REMOVED lines=10> */
[-C--:B------:R-:W-:Y:S01]  /*12430*/  FFMA.FTZ R13, R24, R187.reuse, R36 ;  /* 0x000000bb180d7223 */ /* 0x080fe20000010024 */
[----:B------:R-:W-:Y:S02]  /*12440*/  FSEL R73, R11, -INF , !P4 ;  /* 0xff8000000b497808 */ /* 0x000fe40006000000 */
[----:B------:R-:W-:Y:S02]  /*12450*/  ISETP.GE.AND P4, PT, R9, R50, PT ;  /* 0x000000320900720c */ /* 0x000fe40003f86270 */
[----:B------:R-:W-:Y:S01]  /*12460*/  FSEL R60, R12, -INF , !P2 ;  /* 0xff8000000c3c7808 */ /* 0x000fe20005000000 */
[-C--:B------:R-:W-:Y:S01]  /*12470*/  FFMA.FTZ R4, R47, R187.reuse, R35 ;  /* 0x000000bb2f047223 */ /* 0x080fe20000010023 */
[----:B------:R-:W-:Y:S01]  /*12480*/  FSEL R72, R10, -INF , !P1 ;  /* 0xff8000000a487808 */ /* 0x000fe20004800000 */
[----:B------:R-:W-:Y:S01]  /*12490*/  FFMA.FTZ R5, R52, R187, R34 ;  /* 0x000000bb34057223 */ /* 0x000fe20000010022 */
[----:B------:R-:W-:-:S02]  /*124a0*/  ISETP.GE.AND P2, PT, R8, R51, PT ;  /* 0x000000330800720c */ /* 0x000fc40003f46270 */
[----:B------:R-:W-:Y:S01]  /*124b0*/  ISETP.GE.AND P1, PT, R8, R50, PT ;  /* 0x000000320800720c */ /* 0x000fe20003f26270 */
[-C--:B------:R-:W-:Y:S01]  /*124c0*/  FFMA.FTZ R8, R52, R187.reuse, R32 ;  /* 0x000000bb34087223 */ /* 0x080fe20000010020 */
[----:B------:R-:W-:Y:S01]  /*124d0*/  FSEL R62, R13, -INF , !P5 ;  /* 0xff8000000d3e7808 */ /* 0x000fe20006800000 */
[----:B------:R-:W-:Y:S01]  /*124e0*/  FFMA.FTZ R6, R47, R187, R33 ;  /* 0x000000bb2f067223 */ /* 0x000fe20000010021 */
[----:B------:R-:W-:Y:S02]  /*124f0*/  ISETP.GE.AND P5, PT, R9, R51, PT ;  /* 0x000000330900720c */ /* 0x000fe40003fa6270 */
[----:B------:R-:W-:Y:S01]  /*12500*/  FSEL R63, R4, -INF , !P4 ;  /* 0xff800000043f7808 */ /* 0x000fe20006000000 */
[----:B------:R-:W-:Y:S01]  /*12510*/  FFMA.FTZ R4, R46, R187, R28 ;  /* 0x000000bb2e047223 */ /* 0x000fe2000001001c */
[----:B------:R-:W-:Y:S02]  /*12520*/  FSEL R56, R8, -INF , !P6 ;  /* 0xff80000008387808 */ /* 0x000fe40007000000 */
[----:B------:R-:W-:-:S02]  /*12530*/  FSEL R64, R5, -INF , !P3 ;  /* 0xff80000005407808 */ /* 0x000fc40005800000 */
[C---:B------:R-:W-:Y:S02]  /*12540*/  ISETP.GE.AND P6, PT, R3.reuse, R51, PT ;  /* 0x000000330300720c */ /* 0x040fe40003fc6270 */
[----:B------:R-:W-:Y:S01]  /*12550*/  ISETP.GE.AND P3, PT, R3, R50, PT ;  /* 0x000000320300720c */ /* 0x000fe20003f66270 */
[----:B------:R-:W-:Y:S01]  /*12560*/  FFMA.FTZ R3, R46, R187, R30 ;  /* 0x000000bb2e037223 */ /* 0x000fe2000001001e */
[----:B------:R-:W-:Y:S02]  /*12570*/  FSEL R52, R6, -INF , !P5 ;  /* 0xff80000006347808 */ /* 0x000fe40006800000 */
[-C--:B------:R-:W-:Y:S02]  /*12580*/  ISETP.GE.AND P5, PT, R2, R51.reuse, PT ;  /* 0x000000330200720c */ /* 0x080fe40003fa6270 */
[----:B------:R-:W-:Y:S02]  /*12590*/  ISETP.GE.AND P4, PT, R0, R51, PT ;  /* 0x000000330000720c */ /* 0x000fe40003f86270 */
[----:B------:R-:W-:Y:S01]  /*125a0*/  FSEL R51, R4, -INF , !P2 ;  /* 0xff80000004337808 */ /* 0x000fe20005000000 */
[----:B------:R-:W-:Y:S01]  /*125b0*/  FFMA.FTZ R4, R22, R187, R29 ;  /* 0x000000bb16047223 */ /* 0x000fe2000001001d */
[----:B------:R-:W-:-:S02]  /*125c0*/  FSEL R61, R3, -INF , !P1 ;  /* 0xff800000033d7808 */ /* 0x000fc40004800000 */
[-C--:B------:R-:W-:Y:S02]  /*125d0*/  ISETP.GE.AND P2, PT, R2, R50.reuse, PT ;  /* 0x000000320200720c */ /* 0x080fe40003f46270 */
[----:B------:R-:W-:Y:S02]  /*125e0*/  ISETP.GE.AND P1, PT, R0, R50, PT ;  /* 0x000000320000720c */ /* 0x000fe40003f26270 */
[----:B------:R-:W-:Y:S02]  /*125f0*/  FSEL R50, R4, -INF , !P6 ;  /* 0xff80000004327808 */ /* 0x000fe40007000000 */
[----:B------:R-:W-:Y:S01]  /*12600*/  ISETP.GE.AND P6, PT, R247, 0x4, PT ;  /* 0x00000004f700780c */ /* 0x000fe20003fc6270 */
[-C--:B------:R-:W-:Y:S02]  /*12610*/  FFMA.FTZ R3, R21, R187.reuse, R16 ;  /* 0x000000bb15037223 */ /* 0x080fe40000010010 */
[-C--:B------:R-:W-:Y:S02]  /*12620*/  FFMA.FTZ R0, R14, R187.reuse, R17 ;  /* 0x000000bb0e007223 */ /* 0x080fe40000010011 */
[----:B------:R-:W-:-:S02]  /*12630*/  FFMA.FTZ R2, R22, R187, R31 ;  /* 0x000000bb16027223 */ /* 0x000fc4000001001f */
[-C--:B------:R-:W-:Y:S02]  /*12640*/  FFMA.FTZ R21, R21, R187.reuse, R18 ;  /* 0x000000bb15157223 */ /* 0x080fe40000010012 */
[----:B------:R-:W-:Y:S01]  /*12650*/  FFMA.FTZ R14, R14, R187, R19 ;  /* 0x000000bb0e0e7223 */ /* 0x000fe20000010013 */
[----:B------:R-:W-:Y:S02]  /*12660*/  FSEL R59, R2, -INF , !P3 ;  /* 0xff800000023b7808 */ /* 0x000fe40005800000 */
[----:B------:R-:W-:Y:S02]  /*12670*/  FSEL R49, R3, -INF , !P5 ;  /* 0xff80000003317808 */ /* 0x000fe40006800000 */
[----:B------:R-:W-:Y:S02]  /*12680*/  FSEL R48, R0, -INF , !P4 ;  /* 0xff80000000307808 */ /* 0x000fe40006000000 */
[----:B------:R-:W-:Y:S02]  /*12690*/  FSEL R58, R21, -INF , !P2 ;  /* 0xff800000153a7808 */ /* 0x000fe40005000000 */
        /* <DEDUP_REMOVED lines=53> */
.L_x_1006:
[----:B------:R-:W-:Y:S05]  /*129f0*/  BSYNC B0 ;  /* 0x0000000000007941 */ /* 0x000fea0003800000 */
.L_x_1005:
[----:B------:R-:W0:Y:S02]  /*12a00*/  LDGDEPBAR ;  /* 0x00000000000079af */ /* 0x000e240000000000 */
.L_x_1004:
[----:B------:R-:W2:Y:S01]  /*12a10*/  LDL.LU R244, [R1+0x154] ;  /* 0x0001540001f47983 */ /* 0x000ea20000300800 */
[----:B------:R-:W-:-:S03]  /*12a20*/  FMNMX.FTZ R0, R223, R53, !PT ;  /* 0x00000035df007209 */ /* 0x000fc60007810000 */
[----:B------:R-:W3:Y:S01]  /*12a30*/  LDL.LU R229, [R1+0x128] ;  /* 0x0001280001e57983 */ /* 0x000ee20000300800 */
[----:B------:R-:W-:Y:S01]  /*12a40*/  FMNMX.FTZ R0, R69, R0, !PT ;  /* 0x0000000045007209 */ /* 0x000fe20007810000 */
[----:B------:R-:W-:Y:S01]  /*12a50*/  IMAD.MOV.U32 R228, RZ, RZ, R221 ;  /* 0x000000ffffe47224 */ /* 0x000fe200078e00dd */
[----:B-1----:R-:W-:Y:S01]  /*12a60*/  LOP3.LUT R6, R237, UR17, R190, 0x96, !PT ;  /* 0x00000011ed067c12 */ /* 0x002fe2000f8e96be */
[----:B------:R-:W-:Y:S01]  /*12a70*/  STL [R1+0x1a8], R173 ;  /* 0x0001a8ad01007387 */ /* 0x000fe20000100800 */
[----:B------:R-:W-:-:S03]  /*12a80*/  FMNMX.FTZ R0, R158, R0, !PT ;  /* 0x000000009e007209 */ /* 0x000fc60007810000 */
[----:B------:R-:W-:Y:S01]  /*12a90*/  STL [R1+0x1a4], R176 ;  /* 0x0001a4b001007387 */ /* 0x000fe20000100800 */
[----:B------:R-:W-:Y:S01]  /*12aa0*/  FMNMX.FTZ R0, R159, R0, !PT ;  /* 0x000000009f007209 */ /* 0x000fe20007810000 */
[----:B------:R-:W-:Y:S02]  /*12ab0*/  IMAD.WIDE.U32 R6, R6, -0x326172a9, RZ ;  /* 0xcd9e8d5706067825 */ /* 0x000fe400078e00ff */
        /* <DEDUP_REMOVED lines=34> */
[----:B------:R-:W-:Y:S01]  /*12ce0*/  FMNMX.FTZ R0, R169, R2, !PT ;  /* 0x00000002a9007209 */ /* 0x000fe20007810000 */
[----:B------:R-:W-:Y:S01]  /*12cf0*/  IMAD.SHL.U32 R2, R220, 0x2, RZ ;  /* 0x00000002dc027824 */ /* 0x000fe200078e00ff */
[----:B------:R-:W-:Y:S01]  /*12d00*/  FMNMX.FTZ R8, R154, R8, !PT ;  /* 0x000000089a087209 */ /* 0x000fe20007810000 */
[----:B------:R-:W-:Y:S03]  /*12d10*/  STL [R1+0x170], R178 ;  /* 0x000170b201007387 */ /* 0x000fe60000100800 */
[----:B------:R-:W-:Y:S01]  /*12d20*/  FMNMX.FTZ R8, R151, R8, !PT ;  /* 0x0000000897087209 */ /* 0x000fe20007810000 */
[----:B------:R-:W4:Y:S01]  /*12d30*/  SHFL.BFLY PT, R3, R0, 0x2, 0x1f ;  /* 0x0c401f0000037f89 */ /* 0x000f2200000e0000 */
[----:B------:R-:W-:-:S02]  /*12d40*/  LOP3.LUT R2, R191, UR37, R2, 0x96, !PT ;  /* 0x00000025bf027c12 */ /* 0x000fc4000f8e9602 */
[----:B------:R-:W-:Y:S01]  /*12d50*/  FMNMX.FTZ R8, R150, R8, !PT ;  /* 0x0000000896087209 */ /* 0x000fe20007810000 */
[----:B------:R-:W-:Y:S02]  /*12d60*/  STL [R1+0x16c], R177 ;  /* 0x00016cb101007387 */ /* 0x000fe40000100800 */
[----:B-1----:R-:W-:Y:S01]  /*12d70*/  IMAD.WIDE.U32 R186, R2, -0x326172a9, RZ ;  /* 0xcd9e8d5702ba7825 */ /* 0x002fe200078e00ff */
[----:B------:R-:W-:Y:S01]  /*12d80*/  FMNMX.FTZ R8, R149, R8, !PT ;  /* 0x0000000895087209 */ /* 0x000fe20007810000 */
[----:B------:R-:W-:Y:S03]  /*12d90*/  STL [R1+0x168], R172 ;  /* 0x000168ac01007387 */ /* 0x000fe60000100800 */
[----:B------:R-:W-:Y:S02]  /*12da0*/  FMNMX.FTZ R8, R148, R8, !PT ;  /* 0x0000000894087209 */ /* 0x000fe40007810000 */
[----:B------:R-:W-:-:S03]  /*12db0*/  LOP3.LUT R4, R7, UR16, R186, 0x96, !PT ;  /* 0x0000001007047c12 */ /* 0x000fc6000f8e96ba */
[----:B------:R-:W1:Y:S02]  /*12dc0*/  SHFL.BFLY PT, R70, R8, 0x2, 0x1f ;  /* 0x0c401f0008467f89 */ /* 0x000e6400000e0000 */
[----:B------:R-:W-:Y:S01]  /*12dd0*/  IMAD.WIDE.U32 R4, R4, -0x2daee0ad, RZ ;  /* 0xd2511f5304047825 */ /* 0x000fe200078e00ff */
[----:B----4-:R-:W-:-:S05]  /*12de0*/  FMNMX.FTZ R0, R0, R3, !PT ;  /* 0x0000000300007209 */ /* 0x010fca0007810000 */
[----:B------:R-:W4:Y:S01]  /*12df0*/  SHFL.BFLY PT, R71, R0, 0x1, 0x1f ;  /* 0x0c201f0000477f89 */ /* 0x000f2200000e0000 */
[----:B-1----:R-:W-:-:S05]  /*12e00*/  FMNMX.FTZ R70, R8, R70, !PT ;  /* 0x0000004608467209 */ /* 0x002fca0007810000 */
[----:B------:R-:W1:Y:S01]  /*12e10*/  SHFL.BFLY PT, R14, R70, 0x1, 0x1f ;  /* 0x0c201f00460e7f89 */ /* 0x000e6200000e0000 */
[----:B----4-:R-:W-:-:S04]  /*12e20*/  FMNMX.FTZ R71, R0, R71, !PT ;  /* 0x0000004700477209 */ /* 0x010fc80007810000 */
[----:B------:R-:W-:-:S04]  /*12e30*/  FSETP.NEU.FTZ.AND P4, PT, R71, -INF , PT ;  /* 0xff8000004700780b */ /* 0x000fc80003f9d000 */
[----:B------:R-:W-:Y:S02]  /*12e40*/  FSEL R26, R71, RZ, P4 ;  /* 0x000000ff471a7208 */ /* 0x000fe40002000000 */
[----:B-1----:R-:W-:-:S04]  /*12e50*/  FMNMX.FTZ R70, R70, R14, !PT ;  /* 0x0000000e46467209 */ /* 0x002fc80007810000 */
[----:B------:R-:W-:Y:S02]  /*12e60*/  FSETP.NEU.FTZ.AND P2, PT, R70, -INF , PT ;  /* 0xff8000004600780b */ /* 0x000fe40003f5d000 */
[----:B--2---:R-:W-:-:S05]  /*12e70*/  LOP3.LUT R2, R187, UR18, R244, 0x96, !PT ;  /* 0x00000012bb027c12 */ /* 0x004fca000f8e96f4 */
        /* <DEDUP_REMOVED lines=11> */
[----:B------:R-:W-:Y:S02]  /*12f30*/  FMUL.FTZ R2, R71, c[0x0][0x23c] ;  /* 0x00008f0047027a20 */ /* 0x000fe40000410000 */
[----:B------:R-:W-:-:S03]  /*12f40*/  IMAD.WIDE.U32 R8, R8, -0x326172a9, RZ ;  /* 0xcd9e8d5708087825 */ /* 0x000fc600078e00ff */
[----:B------:R-:W-:Y:S01]  /*12f50*/  FSEL R2, R2, RZ, P4 ;  /* 0x000000ff02027208 */ /* 0x000fe20002000000 */
[----:B------:R-:W-:Y:S01]  /*12f60*/  IMAD.WIDE.U32 R4, R4, -0x326172a9, RZ ;  /* 0xcd9e8d5704047825 */ /* 0x000fe200078e00ff */
[----:B------:R-:W-:-:S03]  /*12f70*/  LOP3.LUT R11, R9, UR8, R10, 0x96, !PT ;  /* 0x00000008090b7c12 */ /* 0x000fc6000f8e960a */
[--C-:B------:R-:W-:Y:S01]  /*12f80*/  FFMA.FTZ R28, R171, c[0x0][0x23c], -R2.reuse ;  /* 0x00008f00ab1c7a23 */ /* 0x100fe20000010802 */
[----:B------:R-:W-:Y:S01]  /*12f90*/  LOP3.LUT R3, R4, 0xff, RZ, 0xc0, !PT ;  /* 0x000000ff04037812 */ /* 0x000fe200078ec0ff */
[----:B------:R-:W-:Y:S01]  /*12fa0*/  FFMA.FTZ R30, R170, c[0x0][0x23c], -R2 ;  /* 0x00008f00aa1e7a23 */ /* 0x000fe20000010802 */
[----:B------:R-:W-:Y:S01]  /*12fb0*/  LOP3.LUT R8, R5, UR13, R8, 0x96, !PT ;  /* 0x0000000d05087c12 */ /* 0x000fe2000f8e9608 */
[--C-:B------:R-:W-:Y:S01]  /*12fc0*/  FFMA.FTZ R32, R169, c[0x0][0x23c], -R2.reuse ;  /* 0x00008f00a9207a23 */ /* 0x100fe20000010802 */
[----:B------:R-:W-:Y:S01]  /*12fd0*/  LOP3.LUT R13, R4, 0xffff, RZ, 0xc0, !PT ;  /* 0x0000ffff040d7812 */ /* 0x000fe200078ec0ff */
[----:B------:R-:W-:Y:S01]  /*12fe0*/  FFMA.FTZ R5, R53, c[0x0][0x23c], -R2 ;  /* 0x00008f0035057a23 */ /* 0x000fe20000010802 */
[--C-:B------:R-:W-:Y:S01]  /*12ff0*/  SHF.R.U32.HI R0, RZ, 0x18, R4.reuse ;  /* 0x00000018ff007819 */ /* 0x100fe20000011604 */
[----:B------:R-:W-:Y:S01]  /*13000*/  MUFU.EX2 R28, R28 ;  /* 0x0000001c001c7308 */ /* 0x000fe20000000800 */
[----:B------:R-:W-:Y:S02]  /*13010*/  SHF.R.U32.HI R4, RZ, 0x10, R4 ;  /* 0x00000010ff047819 */ /* 0x000fe40000011604 */
[----:B------:R-:W-:Y:S01]  /*13020*/  ISETP.GE.U32.AND P5, PT, R235, R3, PT ;  /* 0x00000003eb00720c */ /* 0x000fe20003fa6070 */
[----:B------:R-:W-:Y:S01]  /*13030*/  FFMA.FTZ R3, R69, c[0x0][0x23c], -R2 ;  /* 0x00008f0045037a23 */ /* 0x000fe20000010802 */
[----:B------:R-:W-:-:S02]  /*13040*/  LOP3.LUT R10, R4, 0xff, RZ, 0xc0, !PT ;  /* 0x000000ff040a7812 */ /* 0x000fc400078ec0ff */
[C---:B------:R-:W-:Y:S01]  /*13050*/  ISETP.GE.U32.AND P3, PT, R235.reuse, R0, PT ;  /* 0x00000000eb00720c */ /* 0x040fe20003f66070 */
[----:B------:R1:W-:Y:S01]  /*13060*/  MUFU.EX2 R196, R5 ;  /* 0x0000000500c47308 */ /* 0x0003e20000000800 */
[C---:B------:R-:W-:Y:S02]  /*13070*/  LOP3.LUT R0, R8.reuse, 0xff, RZ, 0xc0, !PT ;  /* 0x000000ff08007812 */ /* 0x040fe400078ec0ff */
[----:B------:R-:W-:Y:S02]  /*13080*/  LOP3.LUT R9, R8, 0xffff, RZ, 0xc0, !PT ;  /* 0x0000ffff08097812 */ /* 0x000fe400078ec0ff */
[C---:B------:R-:W-:Y:S02]  /*13090*/  ISETP.GE.U32.AND P0, PT, R235.reuse, R0, PT ;  /* 0x00000000eb00720c */ /* 0x040fe40003f06070 */
[----:B------:R-:W-:Y:S01]  /*130a0*/  SHF.R.U32.HI R9, RZ, 0x8, R9 ;  /* 0x00000008ff097819 */ /* 0x000fe20000011609 */
[----:B------:R2:W4:Y:S01]  /*130b0*/  MUFU.EX2 R199, R3 ;  /* 0x0000000300c77308 */ /* 0x0005220000000800 */
[----:B------:R-:W-:-:S02]  /*130c0*/  ISETP.GE.U32.AND P1, PT, R235, R10, PT ;  /* 0x0000000aeb00720c */ /* 0x000fc40003f26070 */
[----:B------:R-:W-:Y:S01]  /*130d0*/  FSEL R53, R70, RZ, P2 ;  /* 0x000000ff46357208 */ /* 0x000fe20001000000 */
[----:B-1----:R-:W-:-:S04]  /*130e0*/  IMAD.WIDE.U32 R4, R11, -0x2daee0ad, RZ ;  /* 0xd2511f530b047825 */ /* 0x002fc800078e00ff */
[----:B------:R3:W-:Y:S01]  /*130f0*/  MUFU.EX2 R188, R32 ;  /* 0x0000002000bc7308 */ /* 0x0007e20000000800 */
[----:B------:R-:W-:Y:S01]  /*13100*/  FMUL.FTZ R11, R70, c[0x0][0x23c] ;  /* 0x00008f00460b7a20 */ /* 0x000fe20000410000 */
[C---:B------:R-:W-:Y:S02]  /*13110*/  LOP3.LUT R16, R4.reuse, 0xffff, RZ, 0xc0, !PT ;  /* 0x0000ffff04107812 */ /* 0x040fe400078ec0ff */
[----:B------:R-:W-:Y:S02]  /*13120*/  LOP3.LUT R10, R4, 0xff, RZ, 0xc0, !PT ;  /* 0x000000ff040a7812 */ /* 0x000fe400078ec0ff */
[----:B------:R-:W-:Y:S02]  /*13130*/  FSEL R0, R11, RZ, P2 ;  /* 0x000000ff0b007208 */ /* 0x000fe40001000000 */
[----:B--2---:R-:W-:Y:S02]  /*13140*/  LOP3.LUT R3, R5, UR14, R12, 0x96, !PT ;  /* 0x0000000e05037c12 */ /* 0x004fe4000f8e960c */
[----:B------:R-:W-:Y:S01]  /*13150*/  SHF.R.U32.HI R12, RZ, 0x10, R4 ;  /* 0x00000010ff0c7819 */ /* 0x000fe20000011604 */
[----:B------:R-:W-:Y:S01]  /*13160*/  FFMA.FTZ R5, R44, c[0x0][0x23c], -R0 ;  /* 0x00008f002c057a23 */ /* 0x000fe20000010800 */
[----:B------:R-:W-:Y:S01]  /*13170*/  SHF.R.U32.HI R11, RZ, 0x18, R4 ;  /* 0x00000018ff0b7819 */ /* 0x000fe20000011604 */
[--C-:B------:R-:W-:Y:S01]  /*13180*/  FFMA.FTZ R29, R155, c[0x0][0x23c], -R0.reuse ;  /* 0x00008f009b1d7a23 */ /* 0x100fe20000010800 */
[----:B------:R-:W-:Y:S01]  /*13190*/  LOP3.LUT R4, R9, 0xffff, RZ, 0xc0, !PT ;  /* 0x0000ffff09047812 */ /* 0x000fe200078ec0ff */
[----:B------:R1:W-:Y:S01]  /*131a0*/  MUFU.EX2 R197, R5 ;  /* 0x0000000500c57308 */ /* 0x0003e20000000800 */
[----:B----4-:R-:W-:Y:S01]  /*131b0*/  F2FP.PACK_AB R9, R199, R196 ;  /* 0x000000c4c709723e */ /* 0x010fe200000000ff */
[--C-:B------:R-:W-:Y:S01]  /*131c0*/  FFMA.FTZ R31, R154, c[0x0][0x23c], -R0.reuse ;  /* 0x00008f009a1f7a23 */ /* 0x100fe20000010800 */
[----:B------:R-:W-:Y:S01]  /*131d0*/  ISETP.GE.U32.AND P4, PT, R235, R4, PT ;  /* 0x00000004eb00720c */ /* 0x000fe20003f86070 */
[----:B------:R-:W-:Y:S01]  /*131e0*/  FFMA.FTZ R34, R151, c[0x0][0x23c], -R0 ;  /* 0x00008f0097227a23 */ /* 0x000fe20000010800 */
[----:B------:R-:W-:Y:S01]  /*131f0*/  SHF.R.U32.HI R4, RZ, 0x18, R8 ;  /* 0x00000018ff047819 */ /* 0x000fe20000011608 */
[----:B------:R-:W-:Y:S01]  /*13200*/  FFMA.FTZ R33, R150, c[0x0][0x23c], -R0 ;  /* 0x00008f0096217a23 */ /* 0x000fe20000010800 */
[----:B------:R-:W-:Y:S01]  /*13210*/  PRMT R44, R9, 0x7632, R44 ;  /* 0x00007632092c7816 */ /* 0x000fe2000000002c */
[--C-:B------:R-:W-:Y:S01]  /*13220*/  FFMA.FTZ R35, R149, c[0x0][0x23c], -R0.reuse ;  /* 0x00008f0095237a23 */ /* 0x100fe20000010800 */
[----:B------:R-:W-:Y:S01]  /*13230*/  ISETP.GE.U32.AND P2, PT, R235, R4, PT ;  /* 0x00000004eb00720c */ /* 0x000fe20003f46070 */
[----:B------:R-:W-:Y:S01]  /*13240*/  FFMA.FTZ R37, R148, c[0x0][0x23c], -R0 ;  /* 0x00008f0094257a23 */ /* 0x000fe20000010800 */
[----:B------:R-:W-:Y:S01]  /*13250*/  SHF.R.U32.HI R4, RZ, 0x10, R8 ;  /* 0x00000010ff047819 */ /* 0x000fe20000011608 */
[----:B------:R-:W-:Y:S01]  /*13260*/  MUFU.EX2 R31, R31 ;  /* 0x0000001f001f7308 */ /* 0x000fe20000000800 */
[----:B---3--:R-:W-:-:S02]  /*13270*/  IMAD.MOV.U32 R32, RZ, RZ, R229 ;  /* 0x000000ffff207224 */ /* 0x008fc400078e00e5 */
[----:B------:R-:W-:Y:S01]  /*13280*/  LOP3.LUT R4, R4, 0xff, RZ, 0xc0, !PT ;  /* 0x000000ff04047812 */ /* 0x000fe200078ec0ff */
[----:B-1----:R-:W-:Y:S01]  /*13290*/  FFMA.FTZ R5, R45, c[0x0][0x23c], -R0 ;  /* 0x00008f002d057a23 */ /* 0x002fe20000010800 */
[----:B------:R-:W-:Y:S01]  /*132a0*/  PRMT R45, R9, 0x7610, R45 ;  /* 0x00007610092d7816 */ /* 0x000fe2000000002d */
[----:B------:R-:W-:Y:S02]  /*132b0*/  @!P4 HADD2 R17, -R44.H0_H0, -RZ.H0_H0 ;  /* 0xa00000ff2c11c230 */ /* 0x000fe40000000900 */
[----:B------:R1:W2:Y:S01]  /*132c0*/  MUFU.EX2 R198, R5 ;  /* 0x0000000500c67308 */ /* 0x0002a20000000800 */
[----:B------:R-:W-:Y:S01]  /*132d0*/  PRMT R248, R45, 0x5410, R44 ;  /* 0x000054102df87816 */ /* 0x000fe2000000002c */
[----:B------:R-:W-:Y:S01]  /*132e0*/  @!P0 HADD2 R15, -R45.H0_H0, -RZ.H0_H0 ;  /* 0xa00000ff2d0f8230 */ /* 0x000fe20000000900 */
[----:B------:R-:W-:-:S04]  /*132f0*/  @!P4 PRMT R44, R17, 0x5410, RZ ;  /* 0x00005410112cc816 */ /* 0x000fc800000000ff */
[----:B------:R-:W-:Y:S01]  /*13300*/  @!P0 PRMT R45, R15, 0x5410, RZ ;  /* 0x000054100f2d8816 */ /* 0x000fe200000000ff */
[----:B------:R3:W-:Y:S01]  /*13310*/  MUFU.EX2 R183, R29 ;  /* 0x0000001d00b77308 */ /* 0x0007e20000000800 */
[----:B------:R-:W-:Y:S02]  /*13320*/  ISETP.GE.U32.AND P0, PT, R235, R4, PT ;  /* 0x00000004eb00720c */ /* 0x000fe40003f06070 */
[----:B------:R-:W-:-:S04]  /*13330*/  SHF.R.U32.HI R4, RZ, 0x8, R13 ;  /* 0x00000008ff047819 */ /* 0x000fc8000001160d */
[----:B------:R-:W-:Y:S01]  /*13340*/  LOP3.LUT R4, R4, 0xffff, RZ, 0xc0, !PT ;  /* 0x0000ffff04047812 */ /* 0x000fe200078ec0ff */
[----:B-1----:R-:W-:Y:S01]  /*13350*/  FFMA.FTZ R5, R158, c[0x0][0x23c], -R2 ;  /* 0x00008f009e057a23 */ /* 0x002fe20000010802 */
[----:B--2---:R-:W-:Y:S01]  /*13360*/  F2FP.PACK_AB R8, R198, R197 ;  /* 0x000000c5c608723e */ /* 0x004fe200000000ff */
[----:B------:R-:W-:Y:S01]  /*13370*/  MUFU.EX2 R33, R33 ;  /* 0x0000002100217308 */ /* 0x000fe20000000800 */
[----:B------:R-:W-:Y:S01]  /*13380*/  ISETP.GE.U32.AND P4, PT, R235, R4, PT ;  /* 0x00000004eb00720c */ /* 0x000fe20003f86070 */
[----:B------:R-:W-:Y:S01]  /*13390*/  FFMA.FTZ R4, R55, c[0x0][0x23c], -R0 ;  /* 0x00008f0037047a23 */ /* 0x000fe20000010800 */
[C---:B------:R-:W-:Y:S02]  /*133a0*/  PRMT R39, R8.reuse, 0x7632, R39 ;  /* 0x0000763208277816 */ /* 0x040fe40000000027 */
[----:B------:R-:W-:Y:S01]  /*133b0*/  PRMT R38, R8, 0x7610, R38 ;  /* 0x0000761008267816 */ /* 0x000fe20000000026 */
[----:B---3--:R-:W-:Y:S02]  /*133c0*/  IMAD.MOV.U32 R29, RZ, RZ, R247 ;  /* 0x000000ffff1d7224 */ /* 0x008fe400078e00f7 */
[----:B------:R1:W-:Y:S01]  /*133d0*/  MUFU.EX2 R224, R5 ;  /* 0x0000000500e07308 */ /* 0x0003e20000000800 */
[----:B------:R-:W-:Y:S01]  /*133e0*/  @!P2 HADD2 R19, -R39.H0_H0, -RZ.H0_H0 ;  /* 0xa00000ff2713a230 */ /* 0x000fe20000000900 */
[----:B------:R-:W-:Y:S01]  /*133f0*/  PRMT R249, R38, 0x5410, R39 ;  /* 0x0000541026f97816 */ /* 0x000fe20000000027 */
[----:B------:R-:W-:-:S03]  /*13400*/  @!P0 HADD2 R18, -R38.H0_H0, -RZ.H0_H0 ;  /* 0xa00000ff26128230 */ /* 0x000fc60000000900 */
[----:B------:R-:W-:Y:S01]  /*13410*/  @!P2 PRMT R39, R19, 0x5410, RZ ;  /* 0x000054101327a816 */ /* 0x000fe200000000ff */
[--C-:B------:R-:W-:Y:S01]  /*13420*/  FFMA.FTZ R19, R200, c[0x0][0x23c], -R2.reuse ;  /* 0x00008f00c8137a23 */ /* 0x100fe20000010802 */
[----:B------:R-:W-:Y:S01]  /*13430*/  MUFU.EX2 R158, R4 ;  /* 0x00000004009e7308 */ /* 0x000fe20000000800 */
[C---:B------:R-:W-:Y:S02]  /*13440*/  ISETP.GE.U32.AND P2, PT, R235.reuse, R10, PT ;  /* 0x0000000aeb00720c */ /* 0x040fe40003f46070 */
[----:B------:R-:W-:Y:S02]  /*13450*/  @!P0 PRMT R38, R18, 0x5410, RZ ;  /* 0x0000541012268816 */ /* 0x000fe400000000ff */
[----:B------:R-:W-:Y:S01]  /*13460*/  ISETP.GE.U32.AND P0, PT, R235, R11, PT ;  /* 0x0000000beb00720c */ /* 0x000fe20003f06070 */
[----:B-1----:R-:W-:Y:S02]  /*13470*/  FFMA.FTZ R5, R159, c[0x0][0x23c], -R2 ;  /* 0x00008f009f057a23 */ /* 0x002fe40000010802 */
[----:B------:R-:W-:Y:S08]  /*13480*/  MUFU.EX2 R226, R19 ;  /* 0x0000001300e27308 */ /* 0x000ff00000000800 */
[----:B------:R-:W1:Y:S08]  /*13490*/  MUFU.EX2 R225, R5 ;  /* 0x0000000500e17308 */ /* 0x000e700000000800 */
[----:B------:R-:W-:Y:S01]  /*134a0*/  MUFU.EX2 R175, R37 ;  /* 0x0000002500af7308 */ /* 0x000fe20000000800 */
[----:B-1----:R-:W-:Y:S01]  /*134b0*/  F2FP.PACK_AB R4, R225, R224 ;  /* 0x000000e0e104723e */ /* 0x002fe200000000ff */
[----:B------:R-:W-:-:S03]  /*134c0*/  FFMA.FTZ R5, R54, c[0x0][0x23c], -R0 ;  /* 0x00008f0036057a23 */ /* 0x000fc60000010800 */
[----:B------:R-:W-:-:S03]  /*134d0*/  PRMT R43, R4, 0x7610, R43 ;  /* 0x00007610042b7816 */ /* 0x000fc6000000002b */
[----:B------:R1:W2:Y:S01]  /*134e0*/  MUFU.EX2 R173, R5 ;  /* 0x0000000500ad7308 */ /* 0x0002a20000000800 */
[----:B------:R-:W-:Y:S02]  /*134f0*/  PRMT R42, R4, 0x7632, R42 ;  /* 0x00007632042a7816 */ /* 0x000fe4000000002a */
[----:B------:R-:W-:Y:S01]  /*13500*/  LOP3.LUT R4, R12, 0xff, RZ, 0xc0, !PT ;  /* 0x000000ff0c047812 */ /* 0x000fe200078ec0ff */
[----:B------:R-:W-:Y:S01]  /*13510*/  @!P5 HADD2 R21, -R43.H0_H0, -RZ.H0_H0 ;  /* 0xa00000ff2b15d230 */ /* 0x000fe20000000900 */
[----:B------:R-:W-:Y:S01]  /*13520*/  PRMT R185, R43, 0x5410, R42 ;  /* 0x000054102bb97816 */ /* 0x000fe2000000002a */
[----:B------:R-:W-:Y:S01]  /*13530*/  @!P4 HADD2 R20, -R42.H0_H0, -RZ.H0_H0 ;  /* 0xa00000ff2a14c230 */ /* 0x000fe20000000900 */
[----:B------:R-:W-:Y:S02]  /*13540*/  FFMA.FTZ R12, R201, c[0x0][0x23c], -R2 ;  /* 0x00008f00c90c7a23 */ /* 0x000fe40000010802 */
[----:B------:R-:W-:Y:S01]  /*13550*/  @!P5 PRMT R43, R21, 0x5410, RZ ;  /* 0x00005410152bd816 */ /* 0x000fe200000000ff */
[----:B------:R-:W-:Y:S01]  /*13560*/  FFMA.FTZ R21, R162, c[0x0][0x23c], -R0 ;  /* 0x00008f00a2157a23 */ /* 0x000fe20000010800 */
[----:B------:R-:W-:Y:S01]  /*13570*/  ISETP.GE.U32.AND P5, PT, R235, R4, PT ;  /* 0x00000004eb00720c */ /* 0x000fe20003fa6070 */
[--C-:B------:R-:W-:Y:S01]  /*13580*/  FFMA.FTZ R4, R152, c[0x0][0x23c], -R2.reuse ;  /* 0x00008f0098047a23 */ /* 0x100fe20000010802 */
[----:B------:R-:W-:Y:S01]  /*13590*/  @!P4 PRMT R42, R20, 0x5410, RZ ;  /* 0x00005410142ac816 */ /* 0x000fe200000000ff */
[----:B------:R-:W-:Y:S01]  /*135a0*/  MUFU.EX2 R177, R12 ;  /* 0x0000000c00b17308 */ /* 0x000fe20000000800 */
[----:B-1----:R-:W-:Y:S01]  /*135b0*/  FFMA.FTZ R5, R160, c[0x0][0x23c], -R2 ;  /* 0x00008f00a0057a23 */ /* 0x002fe20000010802 */
[----:B--2---:R-:W-:-:S04]  /*135c0*/  F2FP.PACK_AB R8, R173, R158 ;  /* 0x0000009ead08723e */ /* 0x004fc800000000ff */
[C---:B------:R-:W-:Y:S02]  /*135d0*/  PRMT R41, R8.reuse, 0x7632, R41 ;  /* 0x0000763208297816 */ /* 0x040fe40000000029 */
[----:B------:R1:W-:Y:S01]  /*135e0*/  MUFU.EX2 R176, R5 ;  /* 0x0000000500b07308 */ /* 0x0003e20000000800 */
[----:B------:R-:W-:Y:S02]  /*135f0*/  PRMT R40, R8, 0x7610, R40 ;  /* 0x0000761008287816 */ /* 0x000fe40000000028 */
[----:B------:R-:W-:Y:S02]  /*13600*/  @!P3 HADD2 R22, -R41.H0_H0, -RZ.H0_H0 ;  /* 0xa00000ff2916b230 */ /* 0x000fe40000000900 */
[----:B------:R-:W-:Y:S01]  /*13610*/  PRMT R243, R40, 0x5410, R41 ;  /* 0x0000541028f37816 */ /* 0x000fe20000000029 */
[----:B------:R-:W-:Y:S02]  /*13620*/  @!P1 HADD2 R24, -R40.H0_H0, -RZ.H0_H0 ;  /* 0xa00000ff28189230 */ /* 0x000fe40000000900 */
[----:B------:R2:W3:Y:S01]  /*13630*/  MUFU.EX2 R174, R4 ;  /* 0x0000000400ae7308 */ /* 0x0004e20000000800 */
[----:B------:R-:W-:Y:S01]  /*13640*/  @!P3 PRMT R41, R22, 0x5410, RZ ;  /* 0x000054101629b816 */ /* 0x000fe200000000ff */
[--C-:B------:R-:W-:Y:S01]  /*13650*/  FFMA.FTZ R22, R193, c[0x0][0x23c], -R2.reuse ;  /* 0x00008f00c1167a23 */ /* 0x100fe20000010802 */
[----:B------:R-:W-:Y:S01]  /*13660*/  @!P1 PRMT R40, R24, 0x5410, RZ ;  /* 0x0000541018289816 */ /* 0x000fe200000000ff */
[----:B------:R-:W-:Y:S01]  /*13670*/  FFMA.FTZ R24, R192, c[0x0][0x23c], -R2 ;  /* 0x00008f00c0187a23 */ /* 0x000fe20000010802 */
[----:B-1----:R-:W-:-:S03]  /*13680*/  LOP3.LUT R5, R3, 0xff, RZ, 0xc0, !PT ;  /* 0x000000ff03057812 */ /* 0x002fc600078ec0ff */
[----:B------:R-:W-:Y:S01]  /*13690*/  MUFU.EX2 R250, R21 ;  /* 0x0000001500fa7308 */ /* 0x000fe20000000800 */
[----:B------:R-:W-:Y:S02]  /*136a0*/  ISETP.GE.U32.AND P4, PT, R235, R5, PT ;  /* 0x00000005eb00720c */ /* 0x000fe40003f86070 */
[----:B--2---:R-:W-:-:S05]  /*136b0*/  LOP3.LUT R4, R3, 0xffff, RZ, 0xc0, !PT ;  /* 0x0000ffff03047812 */ /* 0x004fca00078ec0ff */
[----:B------:R-:W-:Y:S01]  /*136c0*/  MUFU.EX2 R245, R24 ;  /* 0x0000001800f57308 */ /* 0x000fe20000000800 */
[----:B---3--:R-:W-:Y:S02]  /*136d0*/  F2FP.PACK_AB R5, R174, R176 ;  /* 0x000000b0ae05723e */ /* 0x008fe400000000ff */
[----:B------:R-:W-:Y:S02]  /*136e0*/  SHF.R.U32.HI R4, RZ, 0x8, R4 ;  /* 0x00000008ff047819 */ /* 0x000fe40000011604 */
[C---:B------:R-:W-:Y:S02]  /*136f0*/  PRMT R217, R5.reuse, 0x7610, R217 ;  /* 0x0000761005d97816 */ /* 0x040fe400000000d9 */
[----:B------:R-:W-:Y:S01]  /*13700*/  LOP3.LUT R4, R4, 0xffff, RZ, 0xc0, !PT ;  /* 0x0000ffff04047812 */ /* 0x000fe200078ec0ff */
[----:B------:R1:W-:Y:S01]  /*13710*/  MUFU.EX2 R184, R22 ;  /* 0x0000001600b87308 */ /* 0x0003e20000000800 */
[----:B------:R-:W-:Y:S01]  /*13720*/  PRMT R215, R5, 0x7632, R215 ;  /* 0x0000763205d77816 */ /* 0x000fe200000000d7 */
[----:B------:R-:W-:Y:S01]  /*13730*/  @!P4 HADD2 R25, -R217.H0_H0, -RZ.H0_H0 ;  /* 0xa00000ffd919c230 */ /* 0x000fe20000000900 */
[----:B------:R-:W-:-:S02]  /*13740*/  ISETP.GE.U32.AND P3, PT, R235, R4, PT ;  /* 0x00000004eb00720c */ /* 0x000fc40003f66070 */
[--C-:B------:R-:W-:Y:S02]  /*13750*/  SHF.R.U32.HI R4, RZ, 0x18, R3.reuse ;  /* 0x00000018ff047819 */ /* 0x100fe40000011603 */
[----:B------:R-:W-:Y:S02]  /*13760*/  SHF.R.U32.HI R3, RZ, 0x10, R3 ;  /* 0x00000010ff037819 */ /* 0x000fe40000011603 */
[----:B------:R-:W-:Y:S02]  /*13770*/  PRMT R230, R217, 0x5410, R215 ;  /* 0x00005410d9e67816 */ /* 0x000fe400000000d7 */
[----:B------:R-:W-:Y:S02]  /*13780*/  LOP3.LUT R3, R3, 0xff, RZ, 0xc0, !PT ;  /* 0x000000ff03037812 */ /* 0x000fe400078ec0ff */
[----:B------:R-:W-:Y:S01]  /*13790*/  @!P4 PRMT R217, R25, 0x5410, RZ ;  /* 0x0000541019d9c816 */ /* 0x000fe200000000ff */
[----:B------:R-:W-:Y:S01]  /*137a0*/  FFMA.FTZ R25, R189, c[0x0][0x23c], -R2 ;  /* 0x00008f00bd197a23 */ /* 0x000fe20000010802 */
[C---:B------:R-:W-:Y:S01]  /*137b0*/  ISETP.GE.U32.AND P4, PT, R235.reuse, R3, PT ;  /* 0x00000003eb00720c */ /* 0x040fe20003f86070 */
[----:B------:R-:W-:Y:S01]  /*137c0*/  @!P3 HADD2 R23, -R215.H0_H0, -RZ.H0_H0 ;  /* 0xa00000ffd717b230 */ /* 0x000fe20000000900 */
[----:B------:R-:W-:Y:S01]  /*137d0*/  LEA R3, R220, 0x1, 0x1 ;  /* 0x00000001dc037811 */ /* 0x000fe200078e08ff */
[----:B-1----:R-:W-:Y:S01]  /*137e0*/  IMAD.MOV.U32 R22, RZ, RZ, R186 ;  /* 0x000000ffff167224 */ /* 0x002fe200078e00ba */
[----:B------:R-:W-:Y:S01]  /*137f0*/  ISETP.GE.U32.AND P1, PT, R235, R4, PT ;  /* 0x00000004eb00720c */ /* 0x000fe20003f26070 */
[----:B------:R-:W-:Y:S01]  /*13800*/  MUFU.EX2 R186, R35 ;  /* 0x0000002300ba7308 */ /* 0x000fe20000000800 */
[----:B------:R-:W-:-:S02]  /*13810*/  LOP3.LUT R214, R3, UR37, RZ, 0x3c, !PT ;  /* 0x0000002503d67c12 */ /* 0x000fc4000f8e3cff */
[----:B------:R-:W-:Y:S02]  /*13820*/  FMNMX.FTZ R3, R233, R145, !PT ;  /* 0x00000091e9037209 */ /* 0x000fe40007810000 */
[----:B------:R-:W-:Y:S02]  /*13830*/  LOP3.LUT R14, R191, R214, RZ, 0x3c, !PT ;  /* 0x000000d6bf0e7212 */ /* 0x000fe400078e3cff */
[----:B------:R-:W-:Y:S02]  /*13840*/  FMNMX.FTZ R3, R153, R3, !PT ;  /* 0x0000000399037209 */ /* 0x000fe40007810000 */
[----:B------:R-:W-:Y:S01]  /*13850*/  @!P3 PRMT R215, R23, 0x5410, RZ ;  /* 0x0000541017d7b816 */ /* 0x000fe200000000ff */
[----:B------:R-:W-:Y:S01]  /*13860*/  IMAD.WIDE.U32 R14, R14, -0x326172a9, RZ ;  /* 0xcd9e8d570e0e7825 */ /* 0x000fe200078e00ff */
[----:B------:R-:W-:-:S03]  /*13870*/  FMNMX.FTZ R3, R144, R3, !PT ;  /* 0x0000000390037209 */ /* 0x000fc60007810000 */
[----:B------:R-:W-:Y:S01]  /*13880*/  FFMA.FTZ R23, R161, c[0x0][0x23c], -R0 ;  /* 0x00008f00a1177a23 */ /* 0x000fe20000010800 */
[----:B------:R-:W-:Y:S02]  /*13890*/  LOP3.LUT R4, R15, UR18, R244, 0x96, !PT ;  /* 0x000000120f047c12 */ /* 0x000fe4000f8e96f4 */
[----:B------:R-:W-:Y:S01]  /*138a0*/  LOP3.LUT R10, R7, UR16, R14, 0x96, !PT ;  /* 0x00000010070a7c12 */ /* 0x000fe2000f8e960e */
[----:B------:R1:W-:Y:S01]  /*138b0*/  MUFU.EX2 R227, R23 ;  /* 0x0000001700e37308 */ /* 0x0003e20000000800 */
[----:B------:R-:W-:Y:S01]  /*138c0*/  FMNMX.FTZ R3, R143, R3, !PT ;  /* 0x000000038f037209 */ /* 0x000fe20007810000 */
[----:B------:R-:W-:-:S03]  /*138d0*/  IMAD.WIDE.U32 R4, R4, -0x2daee0ad, RZ ;  /* 0xd2511f5304047825 */ /* 0x000fc600078e00ff */
[----:B------:R-:W-:Y:S01]  /*138e0*/  FMNMX.FTZ R3, R142, R3, !PT ;  /* 0x000000038e037209 */ /* 0x000fe20007810000 */
[----:B------:R-:W-:Y:S01]  /*138f0*/  IMAD.WIDE.U32 R10, R10, -0x2daee0ad, RZ ;  /* 0xd2511f530a0a7825 */ /* 0x000fe200078e00ff */
[----:B------:R-:W-:Y:S02]  /*13900*/  LOP3.LUT R5, R5, UR15, R236, 0x96, !PT ;  /* 0x0000000f05057c12 */ /* 0x000fe4000f8e96ec */
[----:B------:R-:W-:Y:S02]  /*13910*/  FMNMX.FTZ R3, R67, R3, !PT ;  /* 0x0000000343037209 */ /* 0x000fe40007810000 */
[----:B------:R-:W-:Y:S01]  /*13920*/  LOP3.LUT R8, R11, UR11, R4, 0x96, !PT ;  /* 0x0000000b0b087c12 */ /* 0x000fe2000f8e9604 */
[----:B------:R-:W-:Y:S01]  /*13930*/  IMAD.WIDE.U32 R4, R5, -0x326172a9, RZ ;  /* 0xcd9e8d5705047825 */ /* 0x000fe200078e00ff */
[----:B------:R-:W-:-:S03]  /*13940*/  FMNMX.FTZ R3, R66, R3, !PT ;  /* 0x0000000342037209 */ /* 0x000fc60007810000 */
[----:B------:R-:W-:Y:S01]  /*13950*/  IMAD.WIDE.U32 R8, R8, -0x326172a9, RZ ;  /* 0xcd9e8d5708087825 */ /* 0x000fe200078e00ff */
[----:B------:R-:W-:Y:S02]  /*13960*/  LOP3.LUT R5, R5, UR12, R6, 0x96, !PT ;  /* 0x0000000c05057c12 */ /* 0x000fe4000f8e9606 */
[----:B------:R-:W-:Y:S01]  /*13970*/  FMNMX.FTZ R3, R65, R3, !PT ;  /* 0x0000000341037209 */ /* 0x000fe20007810000 */
[----:B-1----:R-:W-:Y:S01]  /*13980*/  IMAD.MOV.U32 R23, RZ, RZ, R187 ;  /* 0x000000ffff177224 */ /* 0x002fe200078e00bb */
[----:B------:R-:W-:Y:S01]  /*13990*/  LOP3.LUT R6, R9, UR10, R4, 0x96, !PT ;  /* 0x0000000a09067c12 */ /* 0x000fe2000f8e9604 */
[----:B------:R-:W-:Y:S01]  /*139a0*/  IMAD.WIDE.U32 R4, R5, -0x2daee0ad, RZ ;  /* 0xd2511f5305047825 */ /* 0x000fe200078e00ff */
[----:B------:R-:W-:Y:S01]  /*139b0*/  FMNMX.FTZ R3, R62, R3, !PT ;  /* 0x000000033e037209 */ /* 0x000fe20007810000 */
[----:B------:R1:W-:Y:S02]  /*139c0*/  MUFU.EX2 R187, R30 ;  /* 0x0000001e00bb7308 */ /* 0x0003e40000000800 */
[----:B------:R-:W-:Y:S01]  /*139d0*/  IMAD.MOV.U32 R35, RZ, RZ, R23 ;  /* 0x000000ffff237224 */ /* 0x000fe200078e0017 */
        /* <DEDUP_REMOVED lines=12> */
[----:B------:R-:W-:Y:S01]  /*13aa0*/  FMNMX.FTZ R5, R51, R5, !PT ;  /* 0x0000000533057209 */ /* 0x000fe20007810000 */
[----:B-1----:R-:W-:-:S02]  /*13ab0*/  IMAD.MOV.U32 R30, RZ, RZ, R244 ;  /* 0x000000ffff1e7224 */ /* 0x002fc400078e00f4 */
[----:B------:R1:W3:Y:S01]  /*13ac0*/  MUFU.EX2 R160, R4 ;  /* 0x0000000400a07308 */ /* 0x0002e20000000800 */
[----:B--2---:R-:W-:-:S07]  /*13ad0*/  SHF.R.U32.HI R3, RZ, 0x8, R16 ;  /* 0x00000008ff037819 */ /* 0x004fce0000011610 */
[----:B------:R2:W-:Y:S01]  /*13ae0*/  MUFU.EX2 R155, R11 ;  /* 0x0000000b009b7308 */ /* 0x0005e20000000800 */
[----:B------:R-:W-:Y:S02]  /*13af0*/  LOP3.LUT R3, R3, 0xffff, RZ, 0xc0, !PT ;  /* 0x0000ffff03037812 */ /* 0x000fe400078ec0ff */
[----:B-1----:R-:W-:Y:S02]  /*13b00*/  FMNMX.FTZ R4, R50, R5, !PT ;  /* 0x0000000532047209 */ /* 0x002fe40007810000 */
        /* <DEDUP_REMOVED lines=32> */
[----:B------:R-:W-:Y:S01]  /*13d10*/  FMNMX.FTZ R2, R73, R2, !PT ;  /* 0x0000000249027209 */ /* 0x000fe20007810000 */
[----:B------:R-:W-:Y:S03]  /*13d20*/  MUFU.EX2 R251, R9 ;  /* 0x0000000900fb7308 */ /* 0x000fe60000000800 */
        /* <DEDUP_REMOVED lines=11> */
[----:B------:R-:W-:Y:S01]  /*13de0*/  FMUL.FTZ R6, R6, c[0x0][0x23c] ;  /* 0x00008f0006067a20 */ /* 0x000fe20000410000 */
[----:B--2---:R-:W-:-:S02]  /*13df0*/  FSEL R11, R69, RZ, P1 ;  /* 0x000000ff450b7208 */ /* 0x004fc40000800000 */
[----:B------:R-:W-:Y:S01]  /*13e00*/  FSEL R0, R0, RZ, P1 ;  /* 0x000000ff00007208 */ /* 0x000fe20000800000 */
[----:B------:R-:W1:Y:S02]  /*13e10*/  SHFL.BFLY PT, R2, R68, 0x2, 0x1f ;  /* 0x0c401f0044027f89 */ /* 0x000e6400000e0000 */
[----:B------:R-:W-:Y:S02]  /*13e20*/  MUFU.EX2 R6, R6 ;  /* 0x0000000600067308 */ /* 0x000fe40000000800 */
[--C-:B------:R-:W-:Y:S02]  /*13e30*/  FFMA.FTZ R27, R153, c[0x0][0x23c], -R0.reuse ;  /* 0x00008f00991b7a23 */ /* 0x100fe40000010800 */
[--C-:B------:R-:W-:Y:S02]  /*13e40*/  FFMA.FTZ R26, R145, c[0x0][0x23c], -R0.reuse ;  /* 0x00008f00911a7a23 */ /* 0x100fe40000010800 */
[--C-:B------:R-:W-:Y:S02]  /*13e50*/  FFMA.FTZ R46, R144, c[0x0][0x23c], -R0.reuse ;  /* 0x00008f00902e7a23 */ /* 0x100fe40000010800 */
[----:B------:R-:W2:Y:S01]  /*13e60*/  MUFU.EX2 R153, R8 ;  /* 0x0000000800997308 */ /* 0x000ea20000000800 */
[----:B------:R-:W-:-:S02]  /*13e70*/  FFMA.FTZ R47, R143, c[0x0][0x23c], -R0 ;  /* 0x00008f008f2f7a23 */ /* 0x000fc40000010800 */
[--C-:B------:R-:W-:Y:S02]  /*13e80*/  FFMA.FTZ R54, R142, c[0x0][0x23c], -R0.reuse ;  /* 0x00008f008e367a23 */ /* 0x100fe40000010800 */
[--C-:B------:R-:W-:Y:S02]  /*13e90*/  FFMA.FTZ R55, R67, c[0x0][0x23c], -R0.reuse ;  /* 0x00008f0043377a23 */ /* 0x100fe40000010800 */
[--C-:B------:R-:W-:Y:S01]  /*13ea0*/  FFMA.FTZ R148, R66, c[0x0][0x23c], -R0.reuse ;  /* 0x00008f0042947a23 */ /* 0x100fe20000010800 */
[----:B------:R-:W-:Y:S01]  /*13eb0*/  MUFU.EX2 R26, R26 ;  /* 0x0000001a001a7308 */ /* 0x000fe20000000800 */
[--C-:B------:R-:W-:Y:S02]  /*13ec0*/  FFMA.FTZ R149, R65, c[0x0][0x23c], -R0.reuse ;  /* 0x00008f0041957a23 */ /* 0x100fe40000010800 */
[--C-:B------:R-:W-:Y:S02]  /*13ed0*/  FFMA.FTZ R150, R62, c[0x0][0x23c], -R0.reuse ;  /* 0x00008f003e967a23 */ /* 0x100fe40000010800 */
[--C-:B------:R-:W-:Y:S01]  /*13ee0*/  FFMA.FTZ R151, R60, c[0x0][0x23c], -R0.reuse ;  /* 0x00008f003c977a23 */ /* 0x100fe20000010800 */
[----:B-1----:R-:W-:Y:S01]  /*13ef0*/  FMNMX.FTZ R68, R68, R2, !PT ;  /* 0x0000000244447209 */ /* 0x002fe20007810000 */
[--C-:B------:R-:W-:Y:S01]  /*13f00*/  FFMA.FTZ R152, R56, c[0x0][0x23c], -R0.reuse ;  /* 0x00008f0038987a23 */ /* 0x100fe20000010800 */
[----:B--2---:R-:W-:Y:S01]  /*13f10*/  F2FP.PACK_AB R2, R251, R153 ;  /* 0x00000099fb02723e */ /* 0x004fe200000000ff */
[--C-:B------:R-:W-:Y:S01]  /*13f20*/  FFMA.FTZ R218, R52, c[0x0][0x23c], -R0.reuse ;  /* 0x00008f0034da7a23 */ /* 0x100fe20000010800 */
[----:B------:R-:W-:Y:S01]  /*13f30*/  LOP3.LUT R8, R4, 0xffff, RZ, 0xc0, !PT ;  /* 0x0000ffff04087812 */ /* 0x000fe200078ec0ff */
[--C-:B------:R-:W-:Y:S01]  /*13f40*/  FFMA.FTZ R219, R51, c[0x0][0x23c], -R0.reuse ;  /* 0x00008f0033db7a23 */ /* 0x100fe20000010800 */
[----:B------:R-:W1:Y:S01]  /*13f50*/  SHFL.BFLY PT, R7, R68, 0x1, 0x1f ;  /* 0x0c201f0044077f89 */ /* 0x000e6200000e0000 */
[--C-:B------:R-:W-:Y:S01]  /*13f60*/  FFMA.FTZ R221, R50, c[0x0][0x23c], -R0.reuse ;  /* 0x00008f0032dd7a23 */ /* 0x100fe20000010800 */
[C---:B------:R-:W-:Y:S01]  /*13f70*/  PRMT R209, R2.reuse, 0x7610, R209 ;  /* 0x0000761002d17816 */ /* 0x040fe200000000d1 */
[----:B------:R-:W-:Y:S01]  /*13f80*/  FFMA.FTZ R222, R49, c[0x0][0x23c], -R0 ;  /* 0x00008f0031de7a23 */ /* 0x000fe20000010800 */
[----:B------:R-:W-:Y:S01]  /*13f90*/  PRMT R208, R2, 0x7632, R208 ;  /* 0x0000763202d07816 */ /* 0x000fe200000000d0 */
[----:B------:R-:W-:Y:S01]  /*13fa0*/  FFMA.FTZ R223, R48, c[0x0][0x23c], -R0 ;  /* 0x00008f0030df7a23 */ /* 0x000fe20000010800 */
[----:B------:R-:W-:Y:S01]  /*13fb0*/  F2FP.PACK_AB R0, R155, R154 ;  /* 0x0000009a9b00723e */ /* 0x000fe200000000ff */
[----:B------:R-:W-:Y:S01]  /*13fc0*/  @!P5 HADD2 R62, -R209.H0_H0, -RZ.H0_H0 ;  /* 0xa00000ffd13ed230 */ /* 0x000fe20000000900 */
[----:B------:R-:W-:Y:S01]  /*13fd0*/  PRMT R232, R209, 0x5410, R208 ;  /* 0x00005410d1e87816 */ /* 0x000fe200000000d0 */
[----:B------:R-:W-:Y:S01]  /*13fe0*/  @!P0 HADD2 R60, -R208.H0_H0, -RZ.H0_H0 ;  /* 0xa00000ffd03c8230 */ /* 0x000fe20000000900 */
[----:B------:R-:W-:Y:S01]  /*13ff0*/  PRMT R211, R0, 0x7610, R211 ;  /* 0x0000761000d37816 */ /* 0x000fe200000000d3 */
[-C--:B------:R-:W-:Y:S01]  /*14000*/  FFMA.FTZ R238, R238, R6.reuse, R196 ;  /* 0x00000006eeee7223 */ /* 0x080fe200000100c4 */
[----:B------:R-:W-:Y:S01]  /*14010*/  PRMT R210, R0, 0x7632, R210 ;  /* 0x0000763200d27816 */ /* 0x000fe200000000d2 */
[----:B------:R-:W-:Y:S01]  /*14020*/  MUFU.EX2 R27, R27 ;  /* 0x0000001b001b7308 */ /* 0x000fe20000000800 */
[----:B------:R-:W-:Y:S01]  /*14030*/  LOP3.LUT R0, R3, 0xff, RZ, 0xc0, !PT ;  /* 0x000000ff03007812 */ /* 0x000fe200078ec0ff */
[----:B------:R-:W-:Y:S01]  /*14040*/  @!P2 HADD2 R48, -R211.H0_H0, -RZ.H0_H0 ;  /* 0xa00000ffd330a230 */ /* 0x000fe20000000900 */
[----:B------:R-:W-:Y:S01]  /*14050*/  PRMT R252, R211, 0x5410, R210 ;  /* 0x00005410d3fc7816 */ /* 0x000fe200000000d2 */
[----:B------:R-:W-:Y:S01]  /*14060*/  @!P3 HADD2 R56, -R210.H0_H0, -RZ.H0_H0 ;  /* 0xa00000ffd238b230 */ /* 0x000fe20000000900 */
[----:B------:R-:W-:Y:S01]  /*14070*/  @!P5 PRMT R209, R62, 0x5410, RZ ;  /* 0x000054103ed1d816 */ /* 0x000fe200000000ff */
[----:B------:R-:W-:Y:S01]  /*14080*/  FADD.FTZ R238, R199, R238 ;  /* 0x000000eec7ee7221 */ /* 0x000fe20000010000 */
[----:B------:R-:W-:Y:S01]  /*14090*/  @!P2 PRMT R211, R48, 0x5410, RZ ;  /* 0x0000541030d3a816 */ /* 0x000fe200000000ff */
[----:B------:R-:W-:Y:S01]  /*140a0*/  FMUL.FTZ R229, R125, R6 ;  /* 0x000000067de57220 */ /* 0x000fe20000410000 */
[C---:B------:R-:W-:Y:S01]  /*140b0*/  ISETP.GE.U32.AND P2, PT, R235.reuse, R0, PT ;  /* 0x00000000eb00720c */ /* 0x040fe20003f46070 */
[----:B------:R-:W-:Y:S01]  /*140c0*/  FADD.FTZ R21, R224, R238 ;  /* 0x000000eee0157221 */ /* 0x000fe20000010000 */
[--C-:B------:R-:W-:Y:S01]  /*140d0*/  SHF.R.U32.HI R0, RZ, 0x18, R3.reuse ;  /* 0x00000018ff007819 */ /* 0x100fe20000011603 */
[----:B------:R-:W-:Y:S01]  /*140e0*/  IMAD.MOV.U32 R238, RZ, RZ, R28 ;  /* 0x000000ffffee7224 */ /* 0x000fe200078e001c */
[----:B------:R-:W-:Y:S01]  /*140f0*/  @!P3 PRMT R210, R56, 0x5410, RZ ;  /* 0x0000541038d2b816 */ /* 0x000fe200000000ff */
[----:B------:R2:W-:Y:S01]  /*14100*/  MUFU.EX2 R28, R34 ;  /* 0x00000022001c7308 */ /* 0x0005e20000000800 */
[----:B------:R-:W-:Y:S01]  /*14110*/  ISETP.GE.U32.AND P3, PT, R235, R0, PT ;  /* 0x00000000eb00720c */ /* 0x000fe20003f66070 */
[----:B------:R-:W-:Y:S01]  /*14120*/  FMUL.FTZ R244, R116, R6 ;  /* 0x0000000674f47220 */ /* 0x000fe20000410000 */
[----:B------:R-:W-:Y:S01]  /*14130*/  SHF.R.U32.HI R0, RZ, 0x10, R3 ;  /* 0x00000010ff007819 */ /* 0x000fe20000011603 */
[----:B------:R-:W-:Y:S01]  /*14140*/  FADD.FTZ R3, R242, -R53 ;  /* 0x80000035f2037221 */ /* 0x000fe20000010000 */
[----:B-1----:R-:W-:Y:S01]  /*14150*/  FMNMX.FTZ R68, R68, R7, !PT ;  /* 0x0000000744447209 */ /* 0x002fe20007810000 */
[----:B------:R-:W-:Y:S01]  /*14160*/  IMAD.MOV.U32 R242, RZ, RZ, R230 ;  /* 0x000000fffff27224 */ /* 0x000fe200078e00e6 */
[----:B------:R-:W-:Y:S01]  /*14170*/  LOP3.LUT R0, R0, 0xff, RZ, 0xc0, !PT ;  /* 0x000000ff00007812 */ /* 0x000fe200078ec0ff */
[----:B------:R-:W-:Y:S01]  /*14180*/  FMUL.FTZ R3, R3, c[0x0][0x23c] ;  /* 0x00008f0003037a20 */ /* 0x000fe20000410000 */
[----:B------:R-:W-:Y:S01]  /*14190*/  @!P0 PRMT R208, R60, 0x5410, RZ ;  /* 0x000054103cd08816 */ /* 0x000fe200000000ff */
[----:B------:R-:W-:Y:S01]  /*141a0*/  IMAD.MOV.U32 R230, RZ, RZ, R228 ;  /* 0x000000ffffe67224 */ /* 0x000fe200078e00e4 */
[----:B------:R-:W-:Y:S01]  /*141b0*/  ISETP.GE.U32.AND P5, PT, R235, R0, PT ;  /* 0x00000000eb00720c */ /* 0x000fe20003fa6070 */
[C---:B------:R-:W-:Y:S01]  /*141c0*/  FMUL.FTZ R0, R68.reuse, c[0x0][0x23c] ;  /* 0x00008f0044007a20 */ /* 0x040fe20000410000 */
[----:B------:R-:W-:Y:S01]  /*141d0*/  FSETP.NEU.FTZ.AND P0, PT, R68, -INF , PT ;  /* 0xff8000004400780b */ /* 0x000fe20003f1d000 */
[-C--:B------:R-:W-:Y:S01]  /*141e0*/  FMUL.FTZ R228, R124, R6.reuse ;  /* 0x000000067ce47220 */ /* 0x080fe20000410000 */
[----:B------:R-:W-:Y:S01]  /*141f0*/  LOP3.LUT R2, R4, 0xff, RZ, 0xc0, !PT ;  /* 0x000000ff04027812 */ /* 0x000fe200078ec0ff */
[----:B--2---:R-:W-:Y:S01]  /*14200*/  IMAD.MOV.U32 R34, RZ, RZ, R22 ;  /* 0x000000ffff227224 */ /* 0x004fe200078e0016 */
[----:B------:R-:W-:Y:S01]  /*14210*/  FSEL R0, R0, RZ, P0 ;  /* 0x000000ff00007208 */ /* 0x000fe20000000000 */
[----:B------:R-:W-:Y:S01]  /*14220*/  FMUL.FTZ R101, R101, R6 ;  /* 0x0000000665657220 */ /* 0x000fe20000410000 */
[----:B------:R-:W-:Y:S01]  /*14230*/  ISETP.GE.U32.AND P1, PT, R235, R2, PT ;  /* 0x00000002eb00720c */ /* 0x000fe20003f26070 */
[----:B------:R-:W-:Y:S01]  /*14240*/  FMUL.FTZ R23, R84, R6 ;  /* 0x0000000654177220 */ /* 0x000fe20000410000 */
[----:B------:R-:W-:Y:S01]  /*14250*/  SHF.R.U32.HI R2, RZ, 0x18, R4 ;  /* 0x00000018ff027819 */ /* 0x000fe20000011604 */
[----:B------:R-:W-:Y:S01]  /*14260*/  FFMA.FTZ R48, R147, c[0x0][0x23c], -R0 ;  /* 0x00008f0093307a23 */ /* 0x000fe20000010800 */
[----:B------:R-:W-:Y:S01]  /*14270*/  SHF.R.U32.HI R5, RZ, 0x10, R4 ;  /* 0x00000010ff057819 */ /* 0x000fe20000011604 */
[--C-:B------:R-:W-:Y:S01]  /*14280*/  FFMA.FTZ R53, R146, c[0x0][0x23c], -R0.reuse ;  /* 0x00008f0092357a23 */ /* 0x100fe20000010800 */
[----:B------:R-:W-:Y:S01]  /*14290*/  FSEL R17, R68, RZ, P0 ;  /* 0x000000ff44117208 */ /* 0x000fe20000000000 */
[--C-:B------:R-:W-:Y:S01]  /*142a0*/  FFMA.FTZ R12, R194, c[0x0][0x23c], -R0.reuse ;  /* 0x00008f00c20c7a23 */ /* 0x100fe20000010800 */
[----:B------:R1:W2:Y:S01]  /*142b0*/  MUFU.EX2 R4, R3 ;  /* 0x0000000300047308 */ /* 0x0002a20000000800 */
[--C-:B------:R-:W-:Y:S01]  /*142c0*/  FFMA.FTZ R13, R195, c[0x0][0x23c], -R0.reuse ;  /* 0x00008f00c30d7a23 */ /* 0x100fe20000010800 */
[----:B------:R-:W-:Y:S01]  /*142d0*/  ISETP.GE.U32.AND P0, PT, R235, R2, PT ;  /* 0x00000002eb00720c */ /* 0x000fe20003f06070 */
[----:B------:R-:W-:-:S02]  /*142e0*/  FFMA.FTZ R16, R167, c[0x0][0x23c], -R0 ;  /* 0x00008f00a7107a23 */ /* 0x000fc40000010800 */
[--C-:B------:R-:W-:Y:S02]  /*142f0*/  FFMA.FTZ R18, R166, c[0x0][0x23c], -R0.reuse ;  /* 0x00008f00a6127a23 */ /* 0x100fe40000010800 */
[--C-:B------:R-:W-:Y:S01]  /*14300*/  FFMA.FTZ R19, R165, c[0x0][0x23c], -R0.reuse ;  /* 0x00008f00a5137a23 */ /* 0x100fe20000010800 */
[----:B------:R-:W-:Y:S01]  /*14310*/  MUFU.EX2 R12, R12 ;  /* 0x0000000c000c7308 */ /* 0x000fe20000000800 */
[--C-:B------:R-:W-:Y:S02]  /*14320*/  FFMA.FTZ R20, R164, c[0x0][0x23c], -R0.reuse ;  /* 0x00008f00a4147a23 */ /* 0x100fe40000010800 */
[--C-:B------:R-:W-:Y:S02]  /*14330*/  FFMA.FTZ R56, R73, c[0x0][0x23c], -R0.reuse ;  /* 0x00008f0049387a23 */ /* 0x100fe40000010800 */
[--C-:B------:R-:W-:Y:S02]  /*14340*/  FFMA.FTZ R60, R72, c[0x0][0x23c], -R0.reuse ;  /* 0x00008f00483c7a23 */ /* 0x100fe40000010800 */
[--C-:B------:R-:W-:Y:S01]  /*14350*/  FFMA.FTZ R62, R64, c[0x0][0x23c], -R0.reuse ;  /* 0x00008f00403e7a23 */ /* 0x100fe20000010800 */
[----:B------:R-:W-:Y:S01]  /*14360*/  MUFU.EX2 R13, R13 ;  /* 0x0000000d000d7308 */ /* 0x000fe20000000800 */
[----:B------:R-:W-:-:S02]  /*14370*/  FFMA.FTZ R146, R63, c[0x0][0x23c], -R0 ;  /* 0x00008f003f927a23 */ /* 0x000fc40000010800 */
[--C-:B------:R-:W-:Y:S02]  /*14380*/  FFMA.FTZ R147, R61, c[0x0][0x23c], -R0.reuse ;  /* 0x00008f003d937a23 */ /* 0x100fe40000010800 */
[--C-:B------:R-:W-:Y:S02]  /*14390*/  FFMA.FTZ R206, R59, c[0x0][0x23c], -R0.reuse ;  /* 0x00008f003bce7a23 */ /* 0x100fe40000010800 */
[--C-:B------:R-:W-:Y:S01]  /*143a0*/  FFMA.FTZ R207, R58, c[0x0][0x23c], -R0.reuse ;  /* 0x00008f003acf7a23 */ /* 0x100fe20000010800 */
[----:B------:R-:W-:Y:S01]  /*143b0*/  MUFU.EX2 R16, R16 ;  /* 0x0000001000107308 */ /* 0x000fe20000000800 */
[----:B------:R-:W-:Y:S01]  /*143c0*/  FFMA.FTZ R216, R57, c[0x0][0x23c], -R0 ;  /* 0x00008f0039d87a23 */ /* 0x000fe20000010800 */
[----:B------:R-:W-:Y:S01]  /*143d0*/  F2FP.PACK_AB R0, R226, R177 ;  /* 0x000000b1e200723e */ /* 0x000fe200000000ff */
[----:B-1----:R-:W-:-:S03]  /*143e0*/  IMAD.WIDE.U32 R2, R36, -0x2daee0ad, RZ ;  /* 0xd2511f5324027825 */ /* 0x002fc600078e00ff */
[C---:B------:R-:W-:Y:S01]  /*143f0*/  PRMT R205, R0.reuse, 0x7610, R205 ;  /* 0x0000761000cd7816 */ /* 0x040fe200000000cd */
[----:B------:R-:W-:Y:S01]  /*14400*/  IMAD.MOV.U32 R36, RZ, RZ, R245 ;  /* 0x000000ffff247224 */ /* 0x000fe200078e00f5 */
[----:B------:R-:W-:Y:S01]  /*14410*/  PRMT R204, R0, 0x7632, R204 ;  /* 0x0000763200cc7816 */ /* 0x000fe200000000cc */
[----:B--2---:R-:W-:Y:S01]  /*14420*/  FFMA.FTZ R239, R239, R4, R197 ;  /* 0x00000004efef7223 */ /* 0x004fe200000100c5 */
[----:B------:R-:W-:Y:S01]  /*14430*/  LOP3.LUT R0, R5, 0xff, RZ, 0xc0, !PT ;  /* 0x000000ff05007812 */ /* 0x000fe200078ec0ff */
[----:B------:R-:W-:Y:S01]  /*14440*/  @!P2 HADD2 R52, -R205.H0_H0, -RZ.H0_H0 ;  /* 0xa00000ffcd34a230 */ /* 0x000fe20000000900 */
[----:B------:R-:W-:Y:S01]  /*14450*/  PRMT R181, R205, 0x5410, R204 ;  /* 0x00005410cdb57816 */ /* 0x000fe200000000cc */
[----:B------:R-:W-:Y:S01]  /*14460*/  @!P4 HADD2 R58, -R204.H0_H0, -RZ.H0_H0 ;  /* 0xa00000ffcc3ac230 */ /* 0x000fe20000000900 */
[----:B------:R-:W-:Y:S01]  /*14470*/  LOP3.LUT R5, R2, 0xff, RZ, 0xc0, !PT ;  /* 0x000000ff02057812 */ /* 0x000fe200078ec0ff */
[----:B------:R-:W-:Y:S01]  /*14480*/  FADD.FTZ R239, R198, R239 ;  /* 0x000000efc6ef7221 */ /* 0x000fe20000010000 */
[----:B------:R-:W-:Y:S01]  /*14490*/  @!P2 PRMT R205, R52, 0x5410, RZ ;  /* 0x0000541034cda816 */ /* 0x000fe200000000ff */
[----:B------:R-:W-:Y:S01]  /*144a0*/  MUFU.EX2 R18, R18 ;  /* 0x0000001200127308 */ /* 0x000fe20000000800 */
[----:B------:R-:W-:Y:S01]  /*144b0*/  ISETP.GE.U32.AND P2, PT, R235, R0, PT ;  /* 0x00000000eb00720c */ /* 0x000fe20003f46070 */
[----:B------:R-:W-:Y:S01]  /*144c0*/  FMUL.FTZ R246, R118, R4 ;  /* 0x0000000476f67220 */ /* 0x000fe20000410000 */
[----:B------:R-:W-:Y:S01]  /*144d0*/  LOP3.LUT R0, R3, UR14, R10, 0x96, !PT ;  /* 0x0000000e03007c12 */ /* 0x000fe2000f8e960a */
[----:B------:R-:W-:Y:S01]  /*144e0*/  FMUL.FTZ R245, R117, R6 ;  /* 0x0000000675f57220 */ /* 0x000fe20000410000 */
[----:B------:R-:W-:Y:S01]  /*144f0*/  LOP3.LUT R10, R2, 0xffff, RZ, 0xc0, !PT ;  /* 0x0000ffff020a7812 */ /* 0x000fe200078ec0ff */
[----:B------:R-:W-:Y:S01]  /*14500*/  IMAD.MOV.U32 R118, RZ, RZ, R32 ;  /* 0x000000ffff767224 */ /* 0x000fe200078e0020 */
[--C-:B------:R-:W-:Y:S01]  /*14510*/  SHF.R.U32.HI R9, RZ, 0x10, R2.reuse ;  /* 0x00000010ff097819 */ /* 0x100fe20000011602 */
[----:B------:R-:W1:Y:S01]  /*14520*/  MUFU.EX2 R52, R25 ;  /* 0x0000001900347308 */ /* 0x000e620000000800 */
[----:B------:R-:W-:Y:S01]  /*14530*/  SHF.R.U32.HI R7, RZ, 0x18, R2 ;  /* 0x00000018ff077819 */ /* 0x000fe20000011602 */
[----:B------:R-:W-:Y:S01]  /*14540*/  IMAD.MOV.U32 R117, RZ, RZ, R230 ;  /* 0x000000ffff757224 */ /* 0x000fe200078e00e6 */
[----:B------:R-:W-:Y:S01]  /*14550*/  SHF.R.U32.HI R2, RZ, 0x8, R8 ;  /* 0x00000008ff027819 */ /* 0x000fe20000011608 */
[----:B------:R-:W-:Y:S01]  /*14560*/  FADD.FTZ R8, R158, R239 ;  /* 0x000000ef9e087221 */ /* 0x000fe20000010000 */
[----:B------:R-:W-:Y:S01]  /*14570*/  F2FP.PACK_AB R3, R227, R250 ;  /* 0x000000fae303723e */ /* 0x000fe200000000ff */
[----:B------:R-:W-:Y:S01]  /*14580*/  FMUL.FTZ R22, R85, R6 ;  /* 0x0000000655167220 */ /* 0x000fe20000410000 */
[----:B------:R-:W-:Y:S01]  /*14590*/  LOP3.LUT R2, R2, 0xffff, RZ, 0xc0, !PT ;  /* 0x0000ffff02027812 */ /* 0x000fe200078ec0ff */
[----:B------:R-:W-:Y:S01]  /*145a0*/  MUFU.EX2 R19, R19 ;  /* 0x0000001300137308 */ /* 0x000fe20000000800 */
[----:B------:R-:W-:Y:S01]  /*145b0*/  PRMT R202, R3, 0x7610, R202 ;  /* 0x0000761003ca7816 */ /* 0x000fe200000000ca */
[----:B------:R-:W-:Y:S01]  /*145c0*/  IMAD.MOV.U32 R32, RZ, RZ, R185 ;  /* 0x000000ffff207224 */ /* 0x000fe200078e00b9 */
[----:B------:R-:W-:Y:S01]  /*145d0*/  @!P4 PRMT R204, R58, 0x5410, RZ ;  /* 0x000054103accc816 */ /* 0x000fe200000000ff */
[----:B------:R-:W-:Y:S01]  /*145e0*/  FMUL.FTZ R230, R126, R4 ;  /* 0x000000047ee67220 */ /* 0x000fe20000410000 */
[----:B------:R-:W-:Y:S01]  /*145f0*/  ISETP.GE.U32.AND P4, PT, R235, R2, PT ;  /* 0x00000002eb00720c */ /* 0x000fe20003f86070 */
[----:B------:R-:W-:Y:S01]  /*14600*/  @!P5 HADD2 R61, -R202.H0_H0, -RZ.H0_H0 ;  /* 0xa00000ffca3dd230 */ /* 0x000fe20000000900 */
[----:B------:R-:W-:Y:S01]  /*14610*/  SHF.R.U32.HI R2, RZ, 0x10, R0 ;  /* 0x00000010ff027819 */ /* 0x000fe20000011600 */
[----:B-1----:R-:W-:Y:S01]  /*14620*/  IMAD.MOV.U32 R224, RZ, RZ, R52 ;  /* 0x000000ffffe07224 */ /* 0x002fe200078e0034 */
[----:B------:R-:W-:Y:S01]  /*14630*/  PRMT R203, R3, 0x7632, R203 ;  /* 0x0000763203cb7816 */ /* 0x000fe200000000cb */
[----:B------:R-:W-:Y:S01]  /*14640*/  MUFU.EX2 R20, R20 ;  /* 0x0000001400147308 */ /* 0x000fe20000000800 */
[----:B------:R-:W-:Y:S01]  /*14650*/  LOP3.LUT R2, R2, 0xff, RZ, 0xc0, !PT ;  /* 0x000000ff02027812 */ /* 0x000fe200078ec0ff */
[----:B------:R-:W-:Y:S01]  /*14660*/  IMAD.MOV.U32 R52, RZ, RZ, R231 ;  /* 0x000000ffff347224 */ /* 0x000fe200078e00e7 */
[----:B------:R-:W-:Y:S01]  /*14670*/  PRMT R180, R202, 0x5410, R203 ;  /* 0x00005410cab47816 */ /* 0x000fe200000000cb */
[----:B------:R-:W-:Y:S01]  /*14680*/  @!P3 HADD2 R59, -R203.H0_H0, -RZ.H0_H0 ;  /* 0xa00000ffcb3bb230 */ /* 0x000fe20000000900 */
[----:B------:R-:W-:Y:S01]  /*14690*/  @!P5 PRMT R202, R61, 0x5410, RZ ;  /* 0x000054103dcad816 */ /* 0x000fe200000000ff */
[----:B------:R-:W-:Y:S01]  /*146a0*/  FMUL.FTZ R61, R111, R4 ;  /* 0x000000046f3d7220 */ /* 0x000fe20000410000 */
[----:B------:R-:W-:Y:S01]  /*146b0*/  ISETP.GE.U32.AND P5, PT, R235, R2, PT ;  /* 0x00000002eb00720c */ /* 0x000fe20003fa6070 */
[----:B------:R-:W-:Y:S01]  /*146c0*/  FMUL.FTZ R231, R127, R4 ;  /* 0x000000047fe77220 */ /* 0x000fe20000410000 */
[----:B------:R-:W-:Y:S01]  /*146d0*/  F2FP.PACK_AB R2, R36, R184 ;  /* 0x000000b82402723e */ /* 0x000fe200000000ff */
[-C--:B------:R-:W-:Y:S01]  /*146e0*/  FMUL.FTZ R247, R119, R4.reuse ;  /* 0x0000000477f77220 */ /* 0x080fe20000410000 */
[----:B------:R-:W-:Y:S01]  /*146f0*/  @!P3 PRMT R203, R59, 0x5410, RZ ;  /* 0x000054103bcbb816 */ /* 0x000fe200000000ff */
[-C--:B------:R-:W-:Y:S01]  /*14700*/  FMUL.FTZ R102, R102, R4.reuse ;  /* 0x0000000466667220 */ /* 0x080fe20000410000 */
[C---:B------:R-:W-:Y:S01]  /*14710*/  PRMT R201, R2.reuse, 0x7610, R201 ;  /* 0x0000761002c97816 */ /* 0x040fe200000000c9 */
[-C--:B------:R-:W-:Y:S01]  /*14720*/  FMUL.FTZ R103, R103, R4.reuse ;  /* 0x0000000467677220 */ /* 0x080fe20000410000 */
[----:B------:R-:W-:Y:S01]  /*14730*/  ISETP.GE.U32.AND P3, PT, R235, R5, PT ;  /* 0x00000005eb00720c */ /* 0x000fe20003f66070 */
[----:B------:R-:W-:Y:S01]  /*14740*/  FADD.FTZ R5, R233, -R11 ;  /* 0x8000000be9057221 */ /* 0x000fe20000010000 */
[----:B------:R-:W-:Y:S01]  /*14750*/  PRMT R200, R2, 0x7632, R200 ;  /* 0x0000763202c87816 */ /* 0x000fe200000000c8 */
[----:B------:R-:W-:Y:S01]  /*14760*/  @!P1 HADD2 R63, -R201.H0_H0, -RZ.H0_H0 ;  /* 0xa00000ffc93f9230 */ /* 0x000fe20000000900 */
[----:B------:R-:W-:Y:S01]  /*14770*/  IMAD.MOV.U32 R11, RZ, RZ, R31 ;  /* 0x000000ffff0b7224 */ /* 0x000fe200078e001f */
[----:B------:R-:W-:Y:S01]  /*14780*/  LOP3.LUT R2, R0, 0xff, RZ, 0xc0, !PT ;  /* 0x000000ff00027812 */ /* 0x000fe200078ec0ff */
[----:B------:R-:W-:Y:S01]  /*14790*/  IMAD.MOV.U32 R233, RZ, RZ, R28 ;  /* 0x000000ffffe97224 */ /* 0x000fe200078e001c */
[----:B------:R-:W-:Y:S01]  /*147a0*/  PRMT R178, R201, 0x5410, R200 ;  /* 0x00005410c9b27816 */ /* 0x000fe200000000c8 */
[----:B------:R-:W-:Y:S01]  /*147b0*/  @!P4 HADD2 R64, -R200.H0_H0, -RZ.H0_H0 ;  /* 0xa00000ffc840c230 */ /* 0x000fe20000000900 */
[----:B------:R-:W-:Y:S01]  /*147c0*/  @!P1 PRMT R201, R63, 0x5410, RZ ;  /* 0x000054103fc99816 */ /* 0x000fe200000000ff */
[-C--:B------:R-:W-:Y:S01]  /*147d0*/  FMUL.FTZ R63, R110, R4.reuse ;  /* 0x000000046e3f7220 */ /* 0x080fe20000410000 */
[----:B------:R-:W-:Y:S01]  /*147e0*/  F2FP.PACK_AB R3, R11, R183 ;  /* 0x000000b70b03723e */ /* 0x000fe200000000ff */
[----:B------:R-:W-:Y:S01]  /*147f0*/  FMUL.FTZ R111, R94, R4 ;  /* 0x000000045e6f7220 */ /* 0x000fe20000410000 */
[----:B------:R-:W-:Y:S01]  /*14800*/  ISETP.GE.U32.AND P1, PT, R235, R2, PT ;  /* 0x00000002eb00720c */ /* 0x000fe20003f26070 */
[-C--:B------:R-:W-:Y:S01]  /*14810*/  FMUL.FTZ R110, R95, R4.reuse ;  /* 0x000000045f6e7220 */ /* 0x080fe20000410000 */
[----:B------:R-:W-:Y:S01]  /*14820*/  SHF.R.U32.HI R2, RZ, 0x18, R0 ;  /* 0x00000018ff027819 */ /* 0x000fe20000011600 */
[-C--:B------:R-:W-:Y:S01]  /*14830*/  FMUL.FTZ R31, R86, R4.reuse ;  /* 0x00000004561f7220 */ /* 0x080fe20000410000 */
[----:B------:R-:W-:Y:S01]  /*14840*/  LOP3.LUT R0, R0, 0xffff, RZ, 0xc0, !PT ;  /* 0x0000ffff00007812 */ /* 0x000fe200078ec0ff */
[-C--:B------:R-:W-:Y:S01]  /*14850*/  FMUL.FTZ R185, R82, R4.reuse ;  /* 0x0000000452b97220 */ /* 0x080fe20000410000 */
[----:B------:R-:W-:Y:S01]  /*14860*/  PRMT R198, R3, 0x7610, R198 ;  /* 0x0000761003c67816 */ /* 0x000fe200000000c6 */
[----:B------:R-:W-:Y:S01]  /*14870*/  FMUL.FTZ R59, R83, R4 ;  /* 0x00000004533b7220 */ /* 0x000fe20000410000 */
[----:B------:R-:W-:Y:S01]  /*14880*/  SHF.R.U32.HI R0, RZ, 0x8, R0 ;  /* 0x00000008ff007819 */ /* 0x000fe20000011600 */
[----:B------:R-:W-:Y:S01]  /*14890*/  IMAD.MOV.U32 R116, RZ, RZ, R242 ;  /* 0x000000ffff747224 */ /* 0x000fe200078e00f2 */
[----:B------:R-:W-:Y:S01]  /*148a0*/  PRMT R199, R3, 0x7632, R199 ;  /* 0x0000763203c77816 */ /* 0x000fe200000000c7 */
[----:B------:R-:W-:Y:S01]  /*148b0*/  @!P2 HADD2 R66, -R198.H0_H0, -RZ.H0_H0 ;  /* 0xa00000ffc642a230 */ /* 0x000fe20000000900 */
[----:B------:R-:W-:Y:S01]  /*148c0*/  LOP3.LUT R0, R0, 0xffff, RZ, 0xc0, !PT ;  /* 0x0000ffff00007812 */ /* 0x000fe200078ec0ff */
[----:B------:R-:W-:Y:S01]  /*148d0*/  FADD.FTZ R3, R234, -R17 ;  /* 0x80000011ea037221 */ /* 0x000fe20000010000 */
[----:B------:R-:W-:Y:S01]  /*148e0*/  PRMT R239, R198, 0x5410, R199 ;  /* 0x00005410c6ef7816 */ /* 0x000fe200000000c7 */
[----:B------:R-:W-:Y:S01]  /*148f0*/  @!P0 HADD2 R65, -R199.H0_H0, -RZ.H0_H0 ;  /* 0xa00000ffc7418230 */ /* 0x000fe20000000900 */
[----:B------:R-:W-:Y:S01]  /*14900*/  @!P2 PRMT R198, R66, 0x5410, RZ ;  /* 0x0000541042c6a816 */ /* 0x000fe200000000ff */
[----:B------:R-:W-:Y:S01]  /*14910*/  FMUL.FTZ R66, R80, R6 ;  /* 0x0000000650427220 */ /* 0x000fe20000410000 */
[----:B------:R-:W-:Y:S01]  /*14920*/  ISETP.GE.U32.AND P2, PT, R235, R0, PT ;  /* 0x00000000eb00720c */ /* 0x000fe20003f46070 */
[----:B------:R-:W-:Y:S01]  /*14930*/  IMAD.MOV.U32 R234, RZ, RZ, R243 ;  /* 0x000000ffffea7224 */ /* 0x000fe200078e00f3 */
[----:B------:R-:W-:Y:S01]  /*14940*/  F2FP.PACK_AB R0, R238, R224 ;  /* 0x000000e0ee00723e */ /* 0x000fe200000000ff */
[----:B------:R-:W-:Y:S01]  /*14950*/  IMAD.MOV.U32 R119, RZ, RZ, R52 ;  /* 0x000000ffff777224 */ /* 0x000fe200078e0034 */
[----:B------:R-:W-:Y:S01]  /*14960*/  @!P4 PRMT R200, R64, 0x5410, RZ ;  /* 0x0000541040c8c816 */ /* 0x000fe200000000ff */
[-C--:B------:R-:W-:Y:S01]  /*14970*/  FMUL.FTZ R64, R109, R6.reuse ;  /* 0x000000066d407220 */ /* 0x080fe20000410000 */
[----:B------:R-:W-:Y:S01]  /*14980*/  PRMT R197, R0, 0x7610, R197 ;  /* 0x0000761000c57816 */ /* 0x000fe200000000c5 */
[----:B------:R-:W-:Y:S01]  /*14990*/  FMUL.FTZ R109, R92, R6 ;  /* 0x000000065c6d7220 */ /* 0x000fe20000410000 */
[----:B------:R-:W-:-:S02]  /*149a0*/  PRMT R196, R0, 0x7632, R196 ;  /* 0x0000763200c47816 */ /* 0x000fc400000000c4 */
[----:B------:R-:W-:Y:S01]  /*149b0*/  LOP3.LUT R0, R9, 0xff, RZ, 0xc0, !PT ;  /* 0x000000ff09007812 */ /* 0x000fe200078ec0ff */
[----:B------:R-:W-:Y:S01]  /*149c0*/  @!P1 HADD2 R72, -R197.H0_H0, -RZ.H0_H0 ;  /* 0xa00000ffc5489230 */ /* 0x000fe20000000900 */
[----:B------:R-:W-:Y:S01]  /*149d0*/  PRMT R179, R197, 0x5410, R196 ;  /* 0x00005410c5b37816 */ /* 0x000fe200000000c4 */
[----:B------:R-:W-:Y:S01]  /*149e0*/  @!P2 HADD2 R74, -R196.H0_H0, -RZ.H0_H0 ;  /* 0xa00000ffc44aa230 */ /* 0x000fe20000000900 */
[----:B------:R-:W-:Y:S01]  /*149f0*/  ISETP.GE.U32.AND P4, PT, R235, R2, PT ;  /* 0x00000002eb00720c */ /* 0x000fe20003f86070 */
[----:B------:R-:W-:Y:S01]  /*14a00*/  FMUL.FTZ R2, R5, c[0x0][0x23c] ;  /* 0x00008f0005027a20 */ /* 0x000fe20000410000 */
[----:B------:R-:W-:Y:S01]  /*14a10*/  @!P1 PRMT R197, R72, 0x5410, RZ ;  /* 0x0000541048c59816 */ /* 0x000fe200000000ff */
[----:B------:R-:W-:Y:S01]  /*14a20*/  FMUL.FTZ R72, R81, R6 ;  /* 0x0000000651487220 */ /* 0x000fe20000410000 */
[----:B------:R-:W-:Y:S01]  /*14a30*/  ISETP.GE.U32.AND P1, PT, R235, R0, PT ;  /* 0x00000000eb00720c */ /* 0x000fe20003f26070 */
[----:B------:R-:W-:Y:S01]  /*14a40*/  FMUL.FTZ R0, R3, c[0x0][0x23c] ;  /* 0x00008f0003007a20 */ /* 0x000fe20000410000 */
[----:B------:R-:W-:Y:S01]  /*14a50*/  F2FP.PACK_AB R3, R33, R233 ;  /* 0x000000e92103723e */ /* 0x000fe200000000ff */
[----:B------:R-:W1:Y:S01]  /*14a60*/  MUFU.EX2 R2, R2 ;  /* 0x0000000200027308 */ /* 0x000e620000000800 */
[----:B------:R-:W-:Y:S01]  /*14a70*/  SHF.R.U32.HI R5, RZ, 0x8, R10 ;  /* 0x00000008ff057819 */ /* 0x000fe2000001160a */
[-C--:B------:R-:W-:Y:S01]  /*14a80*/  FMUL.FTZ R10, R77, R6.reuse ;  /* 0x000000064d0a7220 */ /* 0x080fe20000410000 */
[C---:B------:R-:W-:Y:S01]  /*14a90*/  PRMT R195, R3.reuse, 0x7610, R195 ;  /* 0x0000761003c37816 */ /* 0x040fe200000000c3 */
[----:B------:R-:W-:Y:S01]  /*14aa0*/  IMAD.MOV.U32 R9, RZ, RZ, R30 ;  /* 0x000000ffff097224 */ /* 0x000fe200078e001e */
[----:B------:R-:W-:Y:S01]  /*14ab0*/  PRMT R194, R3, 0x7632, R194 ;  /* 0x0000763203c27816 */ /* 0x000fe200000000c2 */
[----:B------:R-:W-:Y:S01]  /*14ac0*/  IMAD.MOV.U32 R30, RZ, RZ, R250 ;  /* 0x000000ffff1e7224 */ /* 0x000fe200078e00fa */
[----:B------:R-:W-:Y:S01]  /*14ad0*/  LOP3.LUT R3, R5, 0xffff, RZ, 0xc0, !PT ;  /* 0x0000ffff05037812 */ /* 0x000fe200078ec0ff */
[----:B------:R-:W2:Y:S01]  /*14ae0*/  MUFU.EX2 R0, R0 ;  /* 0x0000000000007308 */ /* 0x000ea20000000800 */
[----:B------:R-:W-:Y:S01]  /*14af0*/  @!P2 PRMT R196, R74, 0x5410, RZ ;  /* 0x000054104ac4a816 */ /* 0x000fe200000000ff */
[----:B------:R-:W-:Y:S01]  /*14b00*/  FMUL.FTZ R74, R100, R6 ;  /* 0x00000006644a7220 */ /* 0x000fe20000410000 */
[----:B------:R-:W-:Y:S01]  /*14b10*/  ISETP.GE.U32.AND P2, PT, R235, R3, PT ;  /* 0x00000003eb00720c */ /* 0x000fe20003f46070 */
[----:B------:R-:W-:Y:S01]  /*14b20*/  @!P5 HADD2 R141, -R195.H0_H0, -RZ.H0_H0 ;  /* 0xa00000ffc38dd230 */ /* 0x000fe20000000900 */
[----:B------:R-:W-:Y:S01]  /*14b30*/  F2FP.PACK_AB R3, R188, R187 ;  /* 0x000000bbbc03723e */ /* 0x000fe200000000ff */
[----:B------:R-:W-:Y:S01]  /*14b40*/  @!P4 HADD2 R140, -R194.H0_H0, -RZ.H0_H0 ;  /* 0xa00000ffc28cc230 */ /* 0x000fe20000000900 */
[----:B------:R-:W-:Y:S01]  /*14b50*/  @!P0 PRMT R199, R65, 0x5410, RZ ;  /* 0x0000541041c78816 */ /* 0x000fe200000000ff */
[-C--:B-1----:R-:W-:Y:S01]  /*14b60*/  FFMA.FTZ R240, R240, R2.reuse, R26 ;  /* 0x00000002f0f07223 */ /* 0x082fe2000001001a */
[----:B------:R-:W-:Y:S01]  /*14b70*/  PRMT R193, R3, 0x7610, R193 ;  /* 0x0000761003c17816 */ /* 0x000fe200000000c1 */
[----:B------:R-:W-:Y:S01]  /*14b80*/  FMUL.FTZ R125, R121, R2 ;  /* 0x00000002797d7220 */ /* 0x000fe20000410000 */
[----:B------:R-:W-:Y:S01]  /*14b90*/  PRMT R192, R3, 0x7632, R192 ;  /* 0x0000763203c07816 */ /* 0x000fe200000000c0 */
[----:B------:R-:W-:Y:S01]  /*14ba0*/  IMAD.MOV.U32 R121, RZ, RZ, R224 ;  /* 0x000000ffff797224 */ /* 0x000fe200078e00e0 */
[----:B------:R-:W-:Y:S01]  /*14bb0*/  F2FP.PACK_AB R3, R175, R186 ;  /* 0x000000baaf03723e */ /* 0x000fe200000000ff */
[----:B------:R-:W-:Y:S01]  /*14bc0*/  FMUL.FTZ R224, R112, R2 ;  /* 0x0000000270e07220 */ /* 0x000fe20000410000 */
[----:B------:R-:W-:Y:S01]  /*14bd0*/  ISETP.GE.U32.AND P0, PT, R235, R7, PT ;  /* 0x00000007eb00720c */ /* 0x000fe20003f06070 */
[----:B--2---:R-:W-:Y:S01]  /*14be0*/  FFMA.FTZ R241, R241, R0, R12 ;  /* 0x00000000f1f17223 */ /* 0x004fe2000001000c */
[----:B------:R-:W-:Y:S01]  /*14bf0*/  PRMT R189, R3, 0x7610, R189 ;  /* 0x0000761003bd7816 */ /* 0x000fe200000000bd */
[C---:B------:R-:W-:Y:S01]  /*14c00*/  FADD.FTZ R7, R27.reuse, R240 ;  /* 0x000000f01b077221 */ /* 0x040fe20000010000 */
[----:B------:R-:W-:Y:S01]  /*14c10*/  F2FP.PACK_AB R27, R27, R26 ;  /* 0x0000001a1b1b723e */ /* 0x000fe200000000ff */
[----:B------:R-:W-:Y:S01]  /*14c20*/  FADD.FTZ R5, R13, R241 ;  /* 0x000000f10d057221 */ /* 0x000fe20000010000 */
[----:B------:R-:W-:Y:S01]  /*14c30*/  PRMT R171, R3, 0x7632, R171 ;  /* 0x0000763203ab7816 */ /* 0x000fe200000000ab */
[----:B------:R-:W-:Y:S01]  /*14c40*/  FMUL.FTZ R65, R108, R6 ;  /* 0x000000066c417220 */ /* 0x000fe20000410000 */
[----:B------:R-:W-:Y:S01]  /*14c50*/  F2FP.PACK_AB R24, R13, R12 ;  /* 0x0000000c0d18723e */ /* 0x000fe200000000ff */
[----:B------:R-:W-:Y:S01]  /*14c60*/  FADD.FTZ R5, R16, R5 ;  /* 0x0000000510057221 */ /* 0x000fe20000010000 */
[----:B------:R-:W-:Y:S01]  /*14c70*/  F2FP.PACK_AB R26, R20, R19 ;  /* 0x00000013141a723e */ /* 0x000fe200000000ff */
[----:B------:R-:W-:Y:S01]  /*14c80*/  FADD.FTZ R3, R225, R21 ;  /* 0x00000015e1037221 */ /* 0x000fe20000010000 */
[----:B------:R-:W-:Y:S01]  /*14c90*/  PRMT R182, R195, 0x5410, R194 ;  /* 0x00005410c3b67816 */ /* 0x000fe200000000c2 */
[----:B------:R-:W-:Y:S01]  /*14ca0*/  FADD.FTZ R5, R18, R5 ;  /* 0x0000000512057221 */ /* 0x000fe20000010000 */
[----:B------:R-:W-:Y:S01]  /*14cb0*/  @!P5 PRMT R195, R141, 0x5410, RZ ;  /* 0x000054108dc3d816 */ /* 0x000fe200000000ff */
[----:B------:R-:W-:Y:S01]  /*14cc0*/  IMAD.MOV.U32 R112, RZ, RZ, R11 ;  /* 0x000000ffff707224 */ /* 0x000fe200078e000b */
[----:B------:R-:W-:Y:S01]  /*14cd0*/  @!P4 PRMT R194, R140, 0x5410, RZ ;  /* 0x000054108cc2c816 */ /* 0x000fe200000000ff */
[----:B------:R-:W-:Y:S01]  /*14ce0*/  FADD.FTZ R5, R19, R5 ;  /* 0x0000000513057221 */ /* 0x000fe20000010000 */
[----:B------:R-:W-:Y:S01]  /*14cf0*/  F2FP.PACK_AB R25, R18, R16 ;  /* 0x000000101219723e */ /* 0x000fe200000000ff */
[-C--:B------:R-:W-:Y:S01]  /*14d00*/  FMUL.FTZ R108, R93, R6.reuse ;  /* 0x000000065d6c7220 */ /* 0x080fe20000410000 */
[----:B------:R-:W-:Y:S01]  /*14d10*/  @!P2 HADD2 R142, -R192.H0_H0, -RZ.H0_H0 ;  /* 0xa00000ffc08ea230 */ /* 0x000fe20000000900 */
[----:B------:R-:W-:Y:S01]  /*14d20*/  FADD.FTZ R28, R20, R5 ;  /* 0x00000005141c7221 */ /* 0x000fe20000010000 */
[----:B------:R-:W-:Y:S01]  /*14d30*/  @!P1 HADD2 R145, -R189.H0_H0, -RZ.H0_H0 ;  /* 0xa00000ffbd919230 */ /* 0x000fe20000000900 */
[----:B------:R1:W2:Y:S01]  /*14d40*/  MUFU.EX2 R5, R46 ;  /* 0x0000002e00057308 */ /* 0x0002a20000000800 */
[----:B------:R-:W-:Y:S01]  /*14d50*/  FMUL.FTZ R12, R76, R6 ;  /* 0x000000064c0c7220 */ /* 0x000fe20000410000 */
[----:B------:R-:W-:Y:S01]  /*14d60*/  PRMT R58, R193, 0x5410, R192 ;  /* 0x00005410c13a7816 */ /* 0x000fe200000000c0 */
[-C--:B------:R-:W-:Y:S01]  /*14d70*/  FMUL.FTZ R20, R87, R4.reuse ;  /* 0x0000000457147220 */ /* 0x080fe20000410000 */
[----:B------:R-:W-:Y:S01]  /*14d80*/  @!P2 PRMT R192, R142, 0x5410, RZ ;  /* 0x000054108ec0a816 */ /* 0x000fe200000000ff */
[----:B------:R-:W-:Y:S01]  /*14d90*/  IMAD.MOV.U32 R21, RZ, RZ, R233 ;  /* 0x000000ffff157224 */ /* 0x000fe200078e00e9 */
[----:B------:R-:W-:Y:S01]  /*14da0*/  PRMT R172, R189, 0x5410, R171 ;  /* 0x00005410bdac7816 */ /* 0x000fe200000000ab */
[-C--:B------:R-:W-:Y:S01]  /*14db0*/  FMUL.FTZ R13, R78, R4.reuse ;  /* 0x000000044e0d7220 */ /* 0x080fe20000410000 */
[----:B------:R-:W-:Y:S01]  /*14dc0*/  @!P0 HADD2 R144, -R171.H0_H0, -RZ.H0_H0 ;  /* 0xa00000ffab908230 */ /* 0x000fe20000000900 */
[----:B------:R-:W-:Y:S01]  /*14dd0*/  FMUL.FTZ R6, R79, R4 ;  /* 0x000000044f067220 */ /* 0x000fe20000410000 */
[----:B------:R-:W-:Y:S01]  /*14de0*/  @!P1 PRMT R189, R145, 0x5410, RZ ;  /* 0x0000541091bd9816 */ /* 0x000fe200000000ff */
[----:B------:R3:W4:Y:S01]  /*14df0*/  MUFU.EX2 R4, R47 ;  /* 0x0000002f00047308 */ /* 0x0007220000000800 */
[-C--:B------:R-:W-:Y:S01]  /*14e00*/  FMUL.FTZ R242, R106, R0.reuse ;  /* 0x000000006af27220 */ /* 0x080fe20000410000 */
[----:B------:R-:W-:Y:S01]  /*14e10*/  @!P0 PRMT R171, R144, 0x5410, RZ ;  /* 0x0000541090ab8816 */ /* 0x000fe200000000ff */
[----:B------:R-:W-:Y:S01]  /*14e20*/  FMUL.FTZ R243, R107, R0 ;  /* 0x000000006bf37220 */ /* 0x000fe20000410000 */
[----:B------:R-:W-:Y:S01]  /*14e30*/  @!P3 HADD2 R143, -R193.H0_H0, -RZ.H0_H0 ;  /* 0xa00000ffc18fb230 */ /* 0x000fe20000000900 */
[----:B-1----:R-:W-:-:S02]  /*14e40*/  IMAD.MOV.U32 R46, RZ, RZ, R238 ;  /* 0x000000ffff2e7224 */ /* 0x002fc400078e00ee */
[----:B------:R-:W-:Y:S02]  /*14e50*/  IMAD.MOV.U32 R11, RZ, RZ, R29 ;  /* 0x000000ffff0b7224 */ /* 0x000fe400078e001d */
[----:B------:R-:W-:Y:S01]  /*14e60*/  IMAD.MOV.U32 R233, RZ, RZ, R227 ;  /* 0x000000ffffe97224 */ /* 0x000fe200078e00e3 */
[----:B------:R-:W-:Y:S01]  /*14e70*/  @!P3 PRMT R193, R143, 0x5410, RZ ;  /* 0x000054108fc1b816 */ /* 0x000fe200000000ff */
[----:B------:R-:W-:Y:S02]  /*14e80*/  IMAD.MOV.U32 R238, RZ, RZ, R226 ;  /* 0x000000ffffee7224 */ /* 0x000fe400078e00e2 */
[----:B------:R-:W-:Y:S02]  /*14e90*/  FMUL.FTZ R127, R123, R0 ;  /* 0x000000007b7f7220 */ /* 0x000fe40000410000 */
[----:B------:R-:W-:Y:S02]  /*14ea0*/  IMAD.MOV.U32 R106, RZ, RZ, R34 ;  /* 0x000000ffff6a7224 */ /* 0x000fe400078e0022 */
[----:B------:R-:W-:-:S02]  /*14eb0*/  IMAD.MOV.U32 R107, RZ, RZ, R35 ;  /* 0x000000ffff6b7224 */ /* 0x000fc400078e0023 */
[----:B------:R-:W-:Y:S02]  /*14ec0*/  IMAD.MOV.U32 R29, RZ, RZ, R251 ;  /* 0x000000ffff1d7224 */ /* 0x000fe400078e00fb */
[----:B---3--:R-:W-:Y:S02]  /*14ed0*/  IMAD.MOV.U32 R47, RZ, RZ, R112 ;  /* 0x000000ffff2f7224 */ /* 0x008fe400078e0070 */
        /* <DEDUP_REMOVED lines=13> */
[----:B------:R-:W-:Y:S02]  /*14fb0*/  IMAD.MOV.U32 R123, RZ, RZ, R21 ;  /* 0x000000ffff7b7224 */ /* 0x000fe400078e0015 */
[----:B------:R-:W-:Y:S02]  /*14fc0*/  IMAD.MOV.U32 R112, RZ, RZ, R20 ;  /* 0x000000ffff707224 */ /* 0x000fe400078e0014 */
[----:B------:R-:W-:-:S02]  /*14fd0*/  FADD.FTZ R0, R176, R3 ;  /* 0x00000003b0007221 */ /* 0x000fc40000010000 */
[----:B------:R-:W-:-:S04]  /*14fe0*/  IMAD.WIDE.U32 R20, R118, -0x326172a9, RZ ;  /* 0xcd9e8d5776147825 */ /* 0x000fc800078e00ff */
[----:B------:R-:W-:Y:S01]  /*14ff0*/  FADD.FTZ R17, R174, R0 ;  /* 0x00000000ae117221 */ /* 0x000fe20000010000 */
[----:B------:R-:W-:Y:S01]  /*15000*/  LOP3.LUT R0, R21, R117, RZ, 0x3c, !PT ;  /* 0x0000007515007212 */ /* 0x000fe200078e3cff */
[-C--:B------:R-:W-:Y:S02]  /*15010*/  FMUL.FTZ R124, R120, R2.reuse ;  /* 0x00000002787c7220 */ /* 0x080fe40000410000 */
[----:B------:R-:W-:Y:S02]  /*15020*/  IMAD.MOV.U32 R120, RZ, RZ, R33 ;  /* 0x000000ffff787224 */ /* 0x000fe400078e0021 */
[----:B------:R-:W-:Y:S02]  /*15030*/  IMAD.MOV.U32 R140, RZ, RZ, R249 ;  /* 0x000000ffff8c7224 */ /* 0x000fe400078e00f9 */
[----:B------:R-:W-:Y:S02]  /*15040*/  IMAD.MOV.U32 R141, RZ, RZ, R248 ;  /* 0x000000ffff8d7224 */ /* 0x000fe400078e00f8 */
        /* <DEDUP_REMOVED lines=13> */
[----:B------:R-:W-:Y:S02]  /*15120*/  IMAD.MOV.U32 R122, RZ, RZ, R121 ;  /* 0x000000ffff7a7224 */ /* 0x000fe400078e0079 */
[----:B------:R-:W-:Y:S02]  /*15130*/  FADD.FTZ R2, R173, R8 ;  /* 0x00000008ad027221 */ /* 0x000fe40000010000 */
[----:B--2---:R-:W-:Y:S01]  /*15140*/  FADD.FTZ R3, R5, R7 ;  /* 0x0000000705037221 */ /* 0x004fe20000010000 */
[----:B----4-:R-:W-:Y:S01]  /*15150*/  F2FP.PACK_AB R19, R4, R5 ;  /* 0x000000050413723e */ /* 0x010fe200000000ff */
[----:B------:R-:W-:Y:S01]  /*15160*/  IMAD.MOV.U32 R121, RZ, RZ, R6 ;  /* 0x000000ffff797224 */ /* 0x000fe200078e0006 */
[C---:B------:R-:W-:Y:S01]  /*15170*/  PRMT R165, R25.reuse, 0x7610, R165 ;  /* 0x0000761019a57816 */ /* 0x040fe200000000a5 */
[----:B------:R-:W-:Y:S01]  /*15180*/  IMAD.WIDE.U32 R6, R0, -0x2daee0ad, RZ ;  /* 0xd2511f5300067825 */ /* 0x000fe200078e00ff */
[----:B------:R-:W-:Y:S01]  /*15190*/  PRMT R166, R25, 0x7632, R166 ;  /* 0x0000763219a67816 */ /* 0x000fe200000000a6 */
[----:B------:R-:W-:Y:S01]  /*151a0*/  USHF.L.U32 UR4, UR7, 0x6, URZ ;  /* 0x0000000607047899 */ /* 0x000fe2000800063f */
[----:B------:R-:W-:Y:S01]  /*151b0*/  PRMT R164, R26, 0x7632, R164 ;  /* 0x000076321aa47816 */ /* 0x000fe200000000a4 */
[----:B------:R-:W-:Y:S01]  /*151c0*/  FADD.FTZ R16, R159, R2 ;  /* 0x000000029f107221 */ /* 0x000fe20000010000 */
[----:B------:R-:W-:Y:S01]  /*151d0*/  LOP3.LUT R2, R107, UR18, R20, 0x96, !PT ;  /* 0x000000126b027c12 */ /* 0x000fe2000f8e9614 */
[----:B------:R-:W-:Y:S01]  /*151e0*/  IMAD.MOV.U32 R114, RZ, RZ, R9 ;  /* 0x000000ffff727224 */ /* 0x000fe200078e0009 */
[----:B------:R-:W-:Y:S01]  /*151f0*/  LOP3.LUT R0, R7, UR17, R190, 0x96, !PT ;  /* 0x0000001107007c12 */ /* 0x000fe2000f8e96be */
[----:B------:R-:W-:Y:S01]  /*15200*/  FADD.FTZ R18, R4, R3 ;  /* 0x0000000304127221 */ /* 0x000fe20000010000 */
[----:B------:R-:W-:Y:S01]  /*15210*/  PRMT R163, R26, 0x7610, R163 ;  /* 0x000076101aa37816 */ /* 0x000fe200000000a3 */
[----:B------:R-:W-:Y:S01]  /*15220*/  IMAD.WIDE.U32 R2, R2, -0x2daee0ad, RZ ;  /* 0xd2511f5302027825 */ /* 0x000fe200078e00ff */
[----:B------:R-:W2:Y:S03]  /*15230*/  LDL.LU R173, [R1+0x1a8] ;  /* 0x0001a80001ad7983 */ /* 0x000ea60000300800 */
[----:B------:R-:W-:Y:S01]  /*15240*/  IMAD.WIDE.U32 R4, R0, -0x326172a9, RZ ;  /* 0xcd9e8d5700047825 */ /* 0x000fe200078e00ff */
[----:B------:R-:W-:Y:S01]  /*15250*/  LOP3.LUT R0, R3, UR15, R6, 0x96, !PT ;  /* 0x0000000f03007c12 */ /* 0x000fe2000f8e9606 */
[----:B------:R-:W3:Y:S03]  /*15260*/  LDL.LU R176, [R1+0x1a4] ;  /* 0x0001a40001b07983 */ /* 0x000ee60000300800 */
[----:B------:R-:W-:Y:S01]  /*15270*/  LOP3.LUT R3, R5, UR16, R106, 0x96, !PT ;  /* 0x0000001005037c12 */ /* 0x000fe2000f8e966a */
[----:B------:R-:W-:-:S02]  /*15280*/  IMAD.MOV.U32 R104, RZ, RZ, R13 ;  /* 0x000000ffff687224 */ /* 0x000fc400078e000d */
[----:B------:R-:W-:Y:S02]  /*15290*/  IMAD.MOV.U32 R113, RZ, RZ, R12 ;  /* 0x000000ffff717224 */ /* 0x000fe400078e000c */
[----:B------:R-:W-:Y:S02]  /*152a0*/  IMAD.MOV.U32 R105, RZ, RZ, R10 ;  /* 0x000000ffff697224 */ /* 0x000fe400078e000a */
[----:B------:R-:W-:Y:S01]  /*152b0*/  IMAD.MOV.U32 R115, RZ, RZ, R11 ;  /* 0x000000ffff737224 */ /* 0x000fe200078e000b */
[----:B------:R-:W-:Y:S01]  /*152c0*/  PRMT R167, R19, 0x7632, R167 ;  /* 0x0000763213a77816 */ /* 0x000fe200000000a7 */
[----:B------:R-:W-:Y:S01]  /*152d0*/  IMAD.WIDE.U32 R8, R3, -0x2daee0ad, RZ ;  /* 0xd2511f5303087825 */ /* 0x000fe200078e00ff */
[----:B------:R-:W-:Y:S01]  /*152e0*/  PRMT R170, R19, 0x7610, R170 ;  /* 0x0000761013aa7816 */ /* 0x000fe200000000aa */
[----:B------:R-:W4:Y:S01]  /*152f0*/  LDL.LU R174, [R1+0x1a0] ;  /* 0x0001a00001ae7983 */ /* 0x000f220000300800 */
[----:B------:R-:W-:Y:S01]  /*15300*/  MUFU.EX2 R19, R148 ;  /* 0x0000009400137308 */ /* 0x000fe20000000800 */
[----:B------:R-:W-:Y:S01]  /*15310*/  IMAD.WIDE.U32 R12, R0, -0x326172a9, RZ ;  /* 0xcd9e8d57000c7825 */ /* 0x000fe200078e00ff */
[----:B------:R-:W-:-:S03]  /*15320*/  LOP3.LUT R0, R9, UR11, R2, 0x96, !PT ;  /* 0x0000000b09007c12 */ /* 0x000fc6000f8e9602 */
[----:B------:R-:W-:Y:S01]  /*15330*/  IMAD.MOV.U32 R21, RZ, RZ, R107 ;  /* 0x000000ffff157224 */ /* 0x000fe200078e006b */
[----:B------:R-:W-:Y:S01]  /*15340*/  LOP3.LUT R3, R13, UR12, R4, 0x96, !PT ;  /* 0x0000000c0d037c12 */ /* 0x000fe2000f8e9604 */
[----:B------:R-:W-:-:S04]  /*15350*/  IMAD.WIDE.U32 R10, R0, -0x326172a9, RZ ;  /* 0xcd9e8d57000a7825 */ /* 0x000fc800078e00ff */
[----:B------:R-:W-:Y:S01]  /*15360*/  IMAD.WIDE.U32 R2, R3, -0x2daee0ad, RZ ;  /* 0xd2511f5303027825 */ /* 0x000fe200078e00ff */
[----:B------:R-:W-:Y:S02]  /*15370*/  LOP3.LUT R0, R11, UR10, R12, 0x96, !PT ;  /* 0x0000000a0b007c12 */ /* 0x000fe4000f8e960c */
[----:B------:R-:W-:Y:S01]  /*15380*/  LOP3.LUT R11, R5, UR16, R14, 0x96, !PT ;  /* 0x00000010050b7c12 */ /* 0x000fe2000f8e960e */
[----:B------:R-:W-:Y:S01]  /*15390*/  IMAD.MOV.U32 R107, RZ, RZ, R30 ;  /* 0x000000ffff6b7224 */ /* 0x000fe200078e001e */
[----:B------:R-:W-:Y:S01]  /*153a0*/  LOP3.LUT R3, R3, UR9, R8, 0x96, !PT ;  /* 0x0000000903037c12 */ /* 0x000fe2000f8e9608 */
[----:B------:R-:W-:Y:S01]  /*153b0*/  IMAD.WIDE.U32 R12, R0, -0x2daee0ad, RZ ;  /* 0xd2511f53000c7825 */ /* 0x000fe200078e00ff */
[----:B------:R-:W-:Y:S02]  /*153c0*/  PRMT R14, R27, 0x7632, R14 ;  /* 0x000076321b0e7816 */ /* 0x000fe4000000000e */
[----:B------:R-:W-:Y:S01]  /*153d0*/  PRMT R30, R170, 0x5410, R167 ;  /* 0x00005410aa1e7816 */ /* 0x000fe200000000a7 */
[----:B------:R-:W-:Y:S01]  /*153e0*/  IMAD.WIDE.U32 R8, R3, -0x326172a9, RZ ;  /* 0xcd9e8d5703087825 */ /* 0x000fe200078e00ff */
[----:B------:R-:W-:-:S02]  /*153f0*/  LOP3.LUT R2, R13, UR6, R2, 0x96, !PT ;  /* 0x000000060d027c12 */ /* 0x000fc4000f8e9602 */
[----:B------:R-:W-:Y:S01]  /*15400*/  PRMT R13, R24, 0x7610, R13 ;  /* 0x00007610180d7816 */ /* 0x000fe2000000000d */
[----:B------:R-:W-:Y:S01]  /*15410*/  IMAD.MOV.U32 R25, RZ, RZ, R29 ;  /* 0x000000ffff197224 */ /* 0x000fe200078e001d */
[----:B------:R-:W-:Y:S01]  /*15420*/  LOP3.LUT R10, R9, UR8, R10, 0x96, !PT ;  /* 0x00000008090a7c12 */ /* 0x000fe2000f8e960a */
[----:B------:R-:W-:Y:S01]  /*15430*/  IMAD.WIDE.U32 R2, R2, -0x326172a9, RZ ;  /* 0xcd9e8d5702027825 */ /* 0x000fe200078e00ff */
[----:B------:R-:W-:Y:S02]  /*15440*/  LOP3.LUT R9, R15, UR18, R20, 0x96, !PT ;  /* 0x000000120f097c12 */ /* 0x000fe4000f8e9614 */
[----:B------:R-:W-:Y:S01]  /*15450*/  PRMT R15, R27, 0x7610, R15 ;  /* 0x000076101b0f7816 */ /* 0x000fe2000000000f */
[----:B------:R-:W-:Y:S01]  /*15460*/  IMAD.MOV.U32 R27, RZ, RZ, R32 ;  /* 0x000000ffff1b7224 */ /* 0x000fe200078e0020 */
[----:B------:R-:W-:Y:S01]  /*15470*/  LOP3.LUT R0, R3, UR13, R8, 0x96, !PT ;  /* 0x0000000d03007c12 */ /* 0x000fe2000f8e9608 */
[----:B------:R-:W-:Y:S01]  /*15480*/  IMAD.MOV.U32 R20, RZ, RZ, R106 ;  /* 0x000000ffff147224 */ /* 0x000fe200078e006a */
[----:B------:R-:W-:Y:S01]  /*15490*/  MUFU.EX2 R8, R55 ;  /* 0x0000003700087308 */ /* 0x000fe20000000800 */
[----:B------:R-:W-:Y:S01]  /*154a0*/  LOP3.LUT R3, R2, 0xffff, RZ, 0xc0, !PT ;  /* 0x0000ffff02037812 */ /* 0x000fe200078ec0ff */
[----:B------:R-:W-:Y:S01]  /*154b0*/  IMAD.MOV.U32 R106, RZ, RZ, R114 ;  /* 0x000000ffff6a7224 */ /* 0x000fe200078e0072 */
[C---:B------:R-:W-:Y:S01]  /*154c0*/  LOP3.LUT R7, R0.reuse, 0xff, RZ, 0xc0, !PT ;  /* 0x000000ff00077812 */ /* 0x040fe200078ec0ff */
[----:B------:R-:W-:Y:S01]  /*154d0*/  IMAD.MOV.U32 R114, RZ, RZ, R112 ;  /* 0x000000ffff727224 */ /* 0x000fe200078e0070 */
[----:B------:R-:W-:Y:S01]  /*154e0*/  SHF.R.U32.HI R5, RZ, 0x10, R0 ;  /* 0x00000010ff057819 */ /* 0x000fe20000011600 */
[----:B------:R-:W-:Y:S01]  /*154f0*/  IMAD.MOV.U32 R112, RZ, RZ, R22 ;  /* 0x000000ffff707224 */ /* 0x000fe200078e0016 */
[----:B------:R-:W-:Y:S01]  /*15500*/  ISETP.GE.U32.AND P5, PT, R235, R7, PT ;  /* 0x00000007eb00720c */ /* 0x000fe20003fa6070 */
[----:B------:R-:W-:Y:S01]  /*15510*/  IMAD.MOV.U32 R26, RZ, RZ, R177 ;  /* 0x000000ffff1a7224 */ /* 0x000fe200078e00b1 */
[----:B------:R-:W-:Y:S01]  /*15520*/  LOP3.LUT R7, R0, 0xffff, RZ, 0xc0, !PT ;  /* 0x0000ffff00077812 */ /* 0x000fe200078ec0ff */
[----:B------:R-:W-:Y:S01]  /*15530*/  MUFU.EX2 R177, R218 ;  /* 0x000000da00b17308 */ /* 0x000fe20000000800 */
[----:B------:R-:W-:-:S02]  /*15540*/  SHF.R.U32.HI R0, RZ, 0x18, R0 ;  /* 0x00000018ff007819 */ /* 0x000fc40000011600 */
[----:B------:R-:W-:Y:S02]  /*15550*/  SHF.R.U32.HI R7, RZ, 0x8, R7 ;  /* 0x00000008ff077819 */ /* 0x000fe40000011607 */
[----:B------:R-:W-:Y:S02]  /*15560*/  ISETP.GE.U32.AND P1, PT, R235, R0, PT ;  /* 0x00000000eb00720c */ /* 0x000fe40003f26070 */
[----:B------:R-:W-:Y:S02]  /*15570*/  LOP3.LUT R7, R7, 0xffff, RZ, 0xc0, !PT ;  /* 0x0000ffff07077812 */ /* 0x000fe400078ec0ff */
[----:B------:R-:W-:Y:S01]  /*15580*/  LOP3.LUT R0, R2, 0xff, RZ, 0xc0, !PT ;  /* 0x000000ff02007812 */ /* 0x000fe200078ec0ff */
[----:B------:R-:W-:Y:S01]  /*15590*/  @!P5 HADD2 R49, -R15.H0_H0, -RZ.H0_H0 ;  /* 0xa00000ff0f31d230 */ /* 0x000fe20000000900 */
[C---:B------:R-:W-:Y:S02]  /*155a0*/  ISETP.GE.U32.AND P2, PT, R235.reuse, R7, PT ;  /* 0x00000007eb00720c */ /* 0x040fe40003f46070 */
[----:B------:R-:W1:Y:S01]  /*155b0*/  MUFU.EX2 R7, R54 ;  /* 0x0000003600077308 */ /* 0x000e620000000800 */
[----:B------:R-:W-:-:S02]  /*155c0*/  ISETP.GE.U32.AND P0, PT, R235, R0, PT ;  /* 0x00000000eb00720c */ /* 0x000fc40003f06070 */
[----:B------:R-:W-:Y:S02]  /*155d0*/  SHF.R.U32.HI R0, RZ, 0x10, R2 ;  /* 0x00000010ff007819 */ /* 0x000fe40000011602 */
[----:B------:R-:W-:Y:S02]  /*155e0*/  LOP3.LUT R5, R5, 0xff, RZ, 0xc0, !PT ;  /* 0x000000ff05057812 */ /* 0x000fe400078ec0ff */
[----:B------:R-:W-:Y:S02]  /*155f0*/  LOP3.LUT R0, R0, 0xff, RZ, 0xc0, !PT ;  /* 0x000000ff00007812 */ /* 0x000fe400078ec0ff */
[----:B------:R-:W-:Y:S02]  /*15600*/  ISETP.GE.U32.AND P3, PT, R235, R5, PT ;  /* 0x00000005eb00720c */ /* 0x000fe40003f66070 */
[----:B------:R-:W-:Y:S01]  /*15610*/  PRMT R32, R15, 0x5410, R14 ;  /* 0x000054100f207816 */ /* 0x000fe2000000000e */
[----:B------:R-:W-:Y:S01]  /*15620*/  @!P2 HADD2 R50, -R14.H0_H0, -RZ.H0_H0 ;  /* 0xa00000ff0e32a230 */ /* 0x000fe20000000900 */
[----:B------:R-:W-:Y:S01]  /*15630*/  SHF.R.U32.HI R5, RZ, 0x18, R2 ;  /* 0x00000018ff057819 */ /* 0x000fe20000011602 */
[----:B------:R-:W-:Y:S01]  /*15640*/  @!P0 HADD2 R67, -R170.H0_H0, -RZ.H0_H0 ;  /* 0xa00000ffaa438230 */ /* 0x000fe20000000900 */
[----:B------:R-:W-:Y:S01]  /*15650*/  @!P5 PRMT R15, R49, 0x5410, RZ ;  /* 0x00005410310fd816 */ /* 0x000fe200000000ff */
[----:B-1----:R-:W-:Y:S01]  /*15660*/  FADD.FTZ R2, R7, R18 ;  /* 0x0000001207027221 */ /* 0x002fe20000010000 */
[C---:B------:R-:W-:Y:S01]  /*15670*/  ISETP.GE.U32.AND P5, PT, R235.reuse, R0, PT ;  /* 0x00000000eb00720c */ /* 0x040fe20003fa6070 */
[----:B------:R-:W-:Y:S01]  /*15680*/  IMAD.MOV.U32 R54, RZ, RZ, R115 ;  /* 0x000000ffff367224 */ /* 0x000fe200078e0073 */
[----:B------:R-:W-:Y:S01]  /*15690*/  SHF.R.U32.HI R0, RZ, 0x8, R3 ;  /* 0x00000008ff007819 */ /* 0x000fe20000011603 */
[----:B------:R-:W-:Y:S01]  /*156a0*/  FADD.FTZ R22, R8, R2 ;  /* 0x0000000208167221 */ /* 0x000fe20000010000 */
[----:B------:R-:W-:Y:S01]  /*156b0*/  @!P2 PRMT R14, R50, 0x5410, RZ ;  /* 0x00005410320ea816 */ /* 0x000fe200000000ff */
[----:B------:R-:W-:Y:S01]  /*156c0*/  IMAD.WIDE.U32 R2, R10, -0x2daee0ad, RZ ;  /* 0xd2511f530a027825 */ /* 0x000fe200078e00ff */
[----:B------:R-:W-:Y:S01]  /*156d0*/  LOP3.LUT R0, R0, 0xffff, RZ, 0xc0, !PT ;  /* 0x0000ffff00007812 */ /* 0x000fe200078ec0ff */
[----:B------:R-:W-:Y:S01]  /*156e0*/  @!P3 HADD2 R57, -R13.H0_H0, -RZ.H0_H0 ;  /* 0xa00000ff0d39b230 */ /* 0x000fe20000000900 */
[C---:B------:R-:W-:Y:S01]  /*156f0*/  ISETP.GE.U32.AND P4, PT, R235.reuse, R5, PT ;  /* 0x00000005eb00720c */ /* 0x040fe20003f86070 */
[----:B------:R-:W-:Y:S01]  /*15700*/  IMAD.MOV.U32 R115, RZ, RZ, R113 ;  /* 0x000000ffff737224 */ /* 0x000fe200078e0071 */
[----:B------:R-:W-:Y:S01]  /*15710*/  ISETP.GE.U32.AND P2, PT, R235, R0, PT ;  /* 0x00000000eb00720c */ /* 0x000fe20003f46070 */
[----:B------:R-:W-:Y:S01]  /*15720*/  IMAD.MOV.U32 R49, RZ, RZ, R106 ;  /* 0x000000ffff317224 */ /* 0x000fe200078e006a */
[--C-:B------:R-:W-:Y:S01]  /*15730*/  LOP3.LUT R0, R3, UR14, R12.reuse, 0x96, !PT ;  /* 0x0000000e03007c12 */ /* 0x100fe2000f8e960c */
[----:B------:R-:W-:Y:S01]  /*15740*/  IMAD.MOV.U32 R106, RZ, RZ, R115 ;  /* 0x000000ffff6a7224 */ /* 0x000fe200078e0073 */
[----:B------:R-:W-:Y:S01]  /*15750*/  PRMT R12, R24, 0x7632, R12 ;  /* 0x00007632180c7816 */ /* 0x000fe2000000000c */
[----:B------:R-:W-:Y:S01]  /*15760*/  IMAD.MOV.U32 R115, RZ, RZ, R31 ;  /* 0x000000ffff737224 */ /* 0x000fe200078e001f */
[----:B------:R-:W-:Y:S01]  /*15770*/  SHF.R.U32.HI R5, RZ, 0x10, R0 ;  /* 0x00000010ff057819 */ /* 0x000fe20000011600 */
[----:B------:R-:W-:Y:S01]  /*15780*/  IMAD.WIDE.U32 R10, R11, -0x2daee0ad, RZ ;  /* 0xd2511f530b0a7825 */ /* 0x000fe200078e00ff */
[----:B------:R-:W-:Y:S01]  /*15790*/  PRMT R31, R13, 0x5410, R12 ;  /* 0x000054100d1f7816 */ /* 0x000fe2000000000c */
[----:B------:R-:W-:Y:S01]  /*157a0*/  @!P1 HADD2 R51, -R12.H0_H0, -RZ.H0_H0 ;  /* 0xa00000ff0c339230 */ /* 0x000fe20000000900 */
[----:B------:R-:W-:Y:S01]  /*157b0*/  LOP3.LUT R5, R5, 0xff, RZ, 0xc0, !PT ;  /* 0x000000ff05057812 */ /* 0x000fe200078ec0ff */
[----:B------:R-:W-:Y:S01]  /*157c0*/  @!P5 HADD2 R76, -R165.H0_H0, -RZ.H0_H0 ;  /* 0xa00000ffa54cd230 */ /* 0x000fe20000000900 */
[----:B------:R-:W-:Y:S01]  /*157d0*/  @!P3 PRMT R13, R57, 0x5410, RZ ;  /* 0x00005410390db816 */ /* 0x000fe200000000ff */
[----:B------:R-:W-:Y:S01]  /*157e0*/  @!P2 HADD2 R73, -R167.H0_H0, -RZ.H0_H0 ;  /* 0xa00000ffa749a230 */ /* 0x000fe20000000900 */
[----:B------:R-:W-:Y:S01]  /*157f0*/  @!P1 PRMT R12, R51, 0x5410, RZ ;  /* 0x00005410330c9816 */ /* 0x000fe200000000ff */
[----:B------:R-:W1:Y:S01]  /*15800*/  MUFU.EX2 R24, R149 ;  /* 0x0000009500187308 */ /* 0x000e620000000800 */
[----:B------:R-:W-:Y:S01]  /*15810*/  ISETP.GE.U32.AND P1, PT, R235, R5, PT ;  /* 0x00000005eb00720c */ /* 0x000fe20003f26070 */
[----:B------:R-:W-:Y:S01]  /*15820*/  @!P4 HADD2 R75, -R166.H0_H0, -RZ.H0_H0 ;  /* 0xa00000ffa64bc230 */ /* 0x000fe20000000900 */
[----:B------:R-:W-:Y:S01]  /*15830*/  LOP3.LUT R5, R0, 0xff, RZ, 0xc0, !PT ;  /* 0x000000ff00057812 */ /* 0x000fe200078ec0ff */
[----:B------:R-:W-:Y:S01]  /*15840*/  IMAD.MOV.U32 R113, RZ, RZ, R23 ;  /* 0x000000ffff717224 */ /* 0x000fe200078e0017 */
[----:B------:R-:W-:Y:S01]  /*15850*/  F2FP.PACK_AB R7, R8, R7 ;  /* 0x000000070807723e */ /* 0x000fe200000000ff */
[----:B------:R-:W-:Y:S01]  /*15860*/  IMAD.WIDE.U32 R8, R9, -0x2daee0ad, RZ ;  /* 0xd2511f5309087825 */ /* 0x000fe200078e00ff */
[----:B------:R-:W-:-:S02]  /*15870*/  ISETP.GE.U32.AND P3, PT, R235, R5, PT ;  /* 0x00000005eb00720c */ /* 0x000fc40003f66070 */
[----:B------:R-:W-:Y:S01]  /*15880*/  SHF.R.U32.HI R5, RZ, 0x18, R0 ;  /* 0x00000018ff057819 */ /* 0x000fe20000011600 */
[----:B------:R-:W-:Y:S01]  /*15890*/  IMAD.MOV.U32 R51, RZ, RZ, R21 ;  /* 0x000000ffff337224 */ /* 0x000fe200078e0015 */
[----:B------:R-:W-:Y:S01]  /*158a0*/  LOP3.LUT R0, R0, 0xffff, RZ, 0xc0, !PT ;  /* 0x0000ffff00007812 */ /* 0x000fe200078ec0ff */
[----:B------:R-:W-:Y:S01]  /*158b0*/  FADD.FTZ R23, R160, R16 ;  /* 0x00000010a0177221 */ /* 0x000fe20000010000 */
[----:B------:R-:W-:Y:S01]  /*158c0*/  LOP3.LUT R6, R9, UR15, R6, 0x96, !PT ;  /* 0x0000000f09067c12 */ /* 0x000fe2000f8e9606 */
[----:B------:R-:W-:Y:S01]  /*158d0*/  IMAD.MOV.U32 R50, RZ, RZ, R20 ;  /* 0x000000ffff327224 */ /* 0x000fe200078e0014 */
[----:B------:R-:W-:Y:S01]  /*158e0*/  SHF.R.U32.HI R0, RZ, 0x8, R0 ;  /* 0x00000008ff007819 */ /* 0x000fe20000011600 */
[----:B------:R-:W-:Y:S01]  /*158f0*/  FADD.FTZ R21, R154, R17 ;  /* 0x000000119a157221 */ /* 0x000fe20000010000 */
[----:B------:R-:W-:Y:S01]  /*15900*/  @!P2 PRMT R167, R73, 0x5410, RZ ;  /* 0x0000541049a7a816 */ /* 0x000fe200000000ff */
[----:B------:R-:W-:Y:S01]  /*15910*/  IMAD.MOV.U32 R73, RZ, RZ, R107 ;  /* 0x000000ffff497224 */ /* 0x000fe200078e006b */
[----:B------:R-:W-:Y:S01]  /*15920*/  LOP3.LUT R0, R0, 0xffff, RZ, 0xc0, !PT ;  /* 0x0000ffff00007812 */ /* 0x000fe200078ec0ff */
[----:B------:R-:W-:Y:S01]  /*15930*/  IMAD.MOV.U32 R107, RZ, RZ, R105 ;  /* 0x000000ffff6b7224 */ /* 0x000fe200078e0069 */
[----:B------:R-:W-:Y:S01]  /*15940*/  PRMT R169, R7, 0x7610, R169 ;  /* 0x0000761007a97816 */ /* 0x000fe200000000a9 */
[----:B------:R-:W-:Y:S01]  /*15950*/  IMAD.MOV.U32 R55, RZ, RZ, R106 ;  /* 0x000000ffff377224 */ /* 0x000fe200078e006a */
[----:B------:R-:W-:Y:S01]  /*15960*/  ISETP.GE.U32.AND P2, PT, R235, R0, PT ;  /* 0x00000000eb00720c */ /* 0x000fe20003f46070 */
[----:B------:R-:W-:Y:S01]  /*15970*/  @!P1 HADD2 R80, -R163.H0_H0, -RZ.H0_H0 ;  /* 0xa00000ffa3509230 */ /* 0x000fe20000000900 */
[----:B------:R-:W-:Y:S01]  /*15980*/  PRMT R168, R7, 0x7632, R168 ;  /* 0x0000763207a87816 */ /* 0x000fe200000000a8 */
[----:B------:R-:W-:Y:S01]  /*15990*/  IMAD.WIDE.U32 R6, R6, -0x326172a9, RZ ;  /* 0xcd9e8d5706067825 */ /* 0x000fe200078e00ff */
[----:B------:R-:W-:Y:S01]  /*159a0*/  LOP3.LUT R0, R11, UR11, R8, 0x96, !PT ;  /* 0x0000000b0b007c12 */ /* 0x000fe2000f8e9608 */
[----:B------:R-:W-:Y:S01]  /*159b0*/  @!P3 HADD2 R77, -R169.H0_H0, -RZ.H0_H0 ;  /* 0xa00000ffa94db230 */ /* 0x000fe20000000900 */
[----:B------:R-:W-:Y:S01]  /*159c0*/  @!P0 PRMT R170, R67, 0x5410, RZ ;  /* 0x0000541043aa8816 */ /* 0x000fe200000000ff */
[----:B------:R-:W-:Y:S01]  /*159d0*/  IMAD.MOV.U32 R67, RZ, RZ, R104 ;  /* 0x000000ffff437224 */ /* 0x000fe200078e0068 */
[----:B------:R-:W-:Y:S01]  /*159e0*/  LOP3.LUT R4, R7, UR12, R4, 0x96, !PT ;  /* 0x0000000c07047c12 */ /* 0x000fe2000f8e9604 */
[----:B------:R-:W-:Y:S01]  /*159f0*/  IMAD.WIDE.U32 R8, R0, -0x326172a9, RZ ;  /* 0xcd9e8d5700087825 */ /* 0x000fe200078e00ff */
[----:B------:R-:W-:-:S02]  /*15a00*/  ISETP.GE.U32.AND P0, PT, R235, R5, PT ;  /* 0x00000005eb00720c */ /* 0x000fc40003f06070 */
[----:B------:R-:W-:Y:S01]  /*15a10*/  SHF.R.U32.HI R11, RZ, 0x10, R2 ;  /* 0x00000010ff0b7819 */ /* 0x000fe20000011602 */
[----:B------:R-:W-:Y:S01]  /*15a20*/  IMAD.WIDE.U32 R4, R4, -0x2daee0ad, RZ ;  /* 0xd2511f5304047825 */ /* 0x000fe200078e00ff */
[----:B------:R-:W-:Y:S01]  /*15a30*/  LOP3.LUT R0, R9, UR10, R6, 0x96, !PT ;  /* 0x0000000a09007c12 */ /* 0x000fe2000f8e9606 */
[----:B------:R-:W-:Y:S01]  /*15a40*/  @!P2 HADD2 R78, -R168.H0_H0, -RZ.H0_H0 ;  /* 0xa00000ffa84ea230 */ /* 0x000fe20000000900 */
[----:B------:R-:W-:Y:S01]  /*15a50*/  SHF.R.U32.HI R9, RZ, 0x18, R2 ;  /* 0x00000018ff097819 */ /* 0x000fe20000011602 */
[----:B------:R-:W-:Y:S01]  /*15a60*/  IMAD.MOV.U32 R57, RZ, RZ, R121 ;  /* 0x000000ffff397224 */ /* 0x000fe200078e0079 */
[----:B------:R-:W-:Y:S01]  /*15a70*/  LOP3.LUT R5, R5, UR9, R10, 0x96, !PT ;  /* 0x0000000905057c12 */ /* 0x000fe2000f8e960a */
[----:B------:R-:W-:Y:S01]  /*15a80*/  IMAD.WIDE.U32 R6, R0, -0x2daee0ad, RZ ;  /* 0xd2511f5300067825 */ /* 0x000fe200078e00ff */
[C---:B------:R-:W-:Y:S02]  /*15a90*/  LOP3.LUT R0, R2.reuse, 0xff, RZ, 0xc0, !PT ;  /* 0x000000ff02007812 */ /* 0x040fe400078ec0ff */
[----:B------:R-:W-:Y:S01]  /*15aa0*/  LOP3.LUT R10, R2, 0xffff, RZ, 0xc0, !PT ;  /* 0x0000ffff020a7812 */ /* 0x000fe200078ec0ff */
[----:B------:R-:W-:Y:S01]  /*15ab0*/  @!P0 HADD2 R79, -R164.H0_H0, -RZ.H0_H0 ;  /* 0xa00000ffa44f8230 */ /* 0x000fe20000000900 */
[----:B------:R-:W-:Y:S01]  /*15ac0*/  LOP3.LUT R7, R7, UR6, R4, 0x96, !PT ;  /* 0x0000000607077c12 */ /* 0x000fe2000f8e9604 */
[----:B------:R-:W-:Y:S01]  /*15ad0*/  IMAD.WIDE.U32 R4, R5, -0x326172a9, RZ ;  /* 0xcd9e8d5705047825 */ /* 0x000fe200078e00ff */
[----:B------:R-:W-:-:S02]  /*15ae0*/  PRMT R29, R165, 0x5410, R166 ;  /* 0x00005410a51d7816 */ /* 0x000fc400000000a6 */
[----:B------:R-:W-:Y:S01]  /*15af0*/  @!P5 PRMT R165, R76, 0x5410, RZ ;  /* 0x000054104ca5d816 */ /* 0x000fe200000000ff */
[----:B------:R-:W-:Y:S01]  /*15b00*/  IMAD.WIDE.U32 R2, R7, -0x326172a9, RZ ;  /* 0xcd9e8d5707027825 */ /* 0x000fe200078e00ff */
[----:B------:R-:W-:Y:S02]  /*15b10*/  LOP3.LUT R7, R5, UR8, R8, 0x96, !PT ;  /* 0x0000000805077c12 */ /* 0x000fe4000f8e9608 */
[----:B------:R-:W-:Y:S01]  /*15b20*/  ISETP.GE.U32.AND P5, PT, R235, R0, PT ;  /* 0x00000000eb00720c */ /* 0x000fe20003fa6070 */
[----:B------:R-:W-:Y:S01]  /*15b30*/  IMAD.MOV.U32 R76, RZ, RZ, R73 ;  /* 0x000000ffff4c7224 */ /* 0x000fe200078e0049 */
[----:B------:R-:W-:Y:S01]  /*15b40*/  LOP3.LUT R4, R3, UR13, R4, 0x96, !PT ;  /* 0x0000000d03047c12 */ /* 0x000fe2000f8e9604 */
[----:B------:R-:W-:Y:S01]  /*15b50*/  IMAD.MOV.U32 R73, RZ, RZ, R54 ;  /* 0x000000ffff497224 */ /* 0x000fe200078e0036 */
[C---:B------:R-:W-:Y:S01]  /*15b60*/  LOP3.LUT R5, R2.reuse, 0xff, RZ, 0xc0, !PT ;  /* 0x000000ff02057812 */ /* 0x040fe200078ec0ff */
[----:B------:R-:W-:Y:S01]  /*15b70*/  IMAD.MOV.U32 R54, RZ, RZ, R120 ;  /* 0x000000ffff367224 */ /* 0x000fe200078e0078 */
[----:B------:R-:W-:-:S02]  /*15b80*/  LOP3.LUT R18, R2, 0xffff, RZ, 0xc0, !PT ;  /* 0x0000ffff02127812 */ /* 0x000fc400078ec0ff */
[--C-:B------:R-:W-:Y:S02]  /*15b90*/  SHF.R.U32.HI R0, RZ, 0x18, R2.reuse ;  /* 0x00000018ff007819 */ /* 0x100fe40000011602 */
[----:B------:R-:W-:Y:S01]  /*15ba0*/  SHF.R.U32.HI R8, RZ, 0x10, R2 ;  /* 0x00000010ff087819 */ /* 0x000fe20000011602 */
[----:B------:R-:W-:Y:S01]  /*15bb0*/  IMAD.WIDE.U32 R2, R7, -0x2daee0ad, RZ ;  /* 0xd2511f5307027825 */ /* 0x000fe200078e00ff */
[----:B------:R-:W-:Y:S02]  /*15bc0*/  PRMT R105, R163, 0x5410, R164 ;  /* 0x00005410a3697816 */ /* 0x000fe400000000a4 */
[----:B------:R-:W-:Y:S01]  /*15bd0*/  @!P0 PRMT R164, R79, 0x5410, RZ ;  /* 0x000054104fa48816 */ /* 0x000fe200000000ff */
[----:B------:R-:W-:Y:S01]  /*15be0*/  FADD.FTZ R7, R19, R22 ;  /* 0x0000001613077221 */ /* 0x000fe20000010000 */
[----:B------:R-:W-:Y:S01]  /*15bf0*/  ISETP.GE.U32.AND P0, PT, R235, R9, PT ;  /* 0x00000009eb00720c */ /* 0x000fe20003f06070 */
[----:B------:R-:W-:Y:S01]  /*15c00*/  MUFU.EX2 R22, R151 ;  /* 0x0000009700167308 */ /* 0x000fe20000000800 */
[----:B------:R-:W-:-:S02]  /*15c10*/  LOP3.LUT R9, R2, 0xff, RZ, 0xc0, !PT ;  /* 0x000000ff02097812 */ /* 0x000fc400078ec0ff */
[----:B------:R-:W-:Y:S02]  /*15c20*/  LOP3.LUT R20, R2, 0xffff, RZ, 0xc0, !PT ;  /* 0x0000ffff02147812 */ /* 0x000fe400078ec0ff */
[--C-:B------:R-:W-:Y:S02]  /*15c30*/  SHF.R.U32.HI R17, RZ, 0x10, R2.reuse ;  /* 0x00000010ff117819 */ /* 0x100fe40000011602 */
[----:B------:R-:W-:Y:S01]  /*15c40*/  SHF.R.U32.HI R16, RZ, 0x18, R2 ;  /* 0x00000018ff107819 */ /* 0x000fe20000011602 */
[----:B------:R-:W-:Y:S01]  /*15c50*/  MUFU.EX2 R79, R219 ;  /* 0x000000db004f7308 */ /* 0x000fe20000000800 */
[----:B------:R-:W-:Y:S02]  /*15c60*/  SHF.R.U32.HI R2, RZ, 0x8, R10 ;  /* 0x00000008ff027819 */ /* 0x000fe4000001160a */
[----:B------:R-:W-:Y:S01]  /*15c70*/  @!P4 PRMT R166, R75, 0x5410, RZ ;  /* 0x000054104ba6c816 */ /* 0x000fe200000000ff */
[----:B------:R-:W-:Y:S01]  /*15c80*/  IMAD.MOV.U32 R75, RZ, RZ, R27 ;  /* 0x000000ffff4b7224 */ /* 0x000fe200078e001b */
[----:B------:R-:W-:Y:S01]  /*15c90*/  ISETP.GE.U32.AND P4, PT, R235, R0, PT ;  /* 0x00000000eb00720c */ /* 0x000fe20003f86070 */
[----:B------:R-:W-:Y:S01]  /*15ca0*/  IMAD.MOV.U32 R27, RZ, RZ, R118 ;  /* 0x000000ffff1b7224 */ /* 0x000fe200078e0076 */
[----:B------:R-:W-:Y:S01]  /*15cb0*/  LOP3.LUT R0, R3, UR14, R6, 0x96, !PT ;  /* 0x0000000e03007c12 */ /* 0x000fe2000f8e9606 */
[----:B------:R-:W-:Y:S01]  /*15cc0*/  MUFU.EX2 R10, R53 ;  /* 0x00000035000a7308 */ /* 0x000fe20000000800 */
[----:B------:R-:W-:-:S02]  /*15cd0*/  LOP3.LUT R3, R11, 0xff, RZ, 0xc0, !PT ;  /* 0x000000ff0b037812 */ /* 0x000fc400078ec0ff */
[----:B------:R-:W-:Y:S02]  /*15ce0*/  LOP3.LUT R2, R2, 0xffff, RZ, 0xc0, !PT ;  /* 0x0000ffff02027812 */ /* 0x000fe400078ec0ff */
[----:B------:R-:W-:Y:S02]  /*15cf0*/  PRMT R106, R169, 0x5410, R168 ;  /* 0x00005410a96a7816 */ /* 0x000fe400000000a8 */
[----:B------:R-:W-:Y:S01]  /*15d00*/  @!P3 PRMT R169, R77, 0x5410, RZ ;  /* 0x000054104da9b816 */ /* 0x000fe200000000ff */
[----:B------:R-:W-:Y:S01]  /*15d10*/  MUFU.EX2 R11, R56 ;  /* 0x00000038000b7308 */ /* 0x000fe20000000800 */
[----:B------:R-:W-:Y:S01]  /*15d20*/  @!P2 PRMT R168, R78, 0x5410, RZ ;  /* 0x000054104ea8a816 */ /* 0x000fe200000000ff */
[----:B------:R-:W-:Y:S01]  /*15d30*/  IMAD.MOV.U32 R77, RZ, RZ, R49 ;  /* 0x000000ffff4d7224 */ /* 0x000fe200078e0031 */
[C---:B------:R-:W-:Y:S01]  /*15d40*/  ISETP.GE.U32.AND P3, PT, R235.reuse, R2, PT ;  /* 0x00000002eb00720c */ /* 0x040fe20003f66070 */
[----:B------:R-:W-:Y:S01]  /*15d50*/  IMAD.MOV.U32 R49, RZ, RZ, R119 ;  /* 0x000000ffff317224 */ /* 0x000fe200078e0077 */
[----:B------:R-:W-:-:S02]  /*15d60*/  ISETP.GE.U32.AND P2, PT, R235, R3, PT ;  /* 0x00000003eb00720c */ /* 0x000fc40003f46070 */
[----:B-1----:R-:W-:Y:S01]  /*15d70*/  F2FP.PACK_AB R2, R24, R19 ;  /* 0x000000131802723e */ /* 0x002fe200000000ff */
[----:B------:R-:W1:Y:S01]  /*15d80*/  MUFU.EX2 R3, R48 ;  /* 0x0000003000037308 */ /* 0x000e620000000800 */
[----:B------:R-:W-:Y:S01]  /*15d90*/  @!P1 PRMT R163, R80, 0x5410, RZ ;  /* 0x0000541050a39816 */ /* 0x000fe200000000ff */
[----:B------:R-:W-:Y:S01]  /*15da0*/  IMAD.MOV.U32 R80, RZ, RZ, R50 ;  /* 0x000000ffff507224 */ /* 0x000fe200078e0032 */
[C---:B------:R-:W-:Y:S01]  /*15db0*/  PRMT R162, R2.reuse, 0x7610, R162 ;  /* 0x0000761002a27816 */ /* 0x040fe200000000a2 */
[----:B------:R-:W-:Y:S01]  /*15dc0*/  IMAD.MOV.U32 R50, RZ, RZ, R47 ;  /* 0x000000ffff327224 */ /* 0x000fe200078e002f */
[----:B------:R-:W-:Y:S02]  /*15dd0*/  PRMT R161, R2, 0x7632, R161 ;  /* 0x0000763202a17816 */ /* 0x000fe400000000a1 */
[----:B------:R-:W-:Y:S01]  /*15de0*/  LOP3.LUT R2, R8, 0xff, RZ, 0xc0, !PT ;  /* 0x000000ff08027812 */ /* 0x000fe200078ec0ff */
[----:B------:R-:W-:Y:S01]  /*15df0*/  @!P5 HADD2 R81, -R162.H0_H0, -RZ.H0_H0 ;  /* 0xa00000ffa251d230 */ /* 0x000fe20000000900 */
[----:B------:R-:W-:Y:S01]  /*15e00*/  PRMT R104, R162, 0x5410, R161 ;  /* 0x00005410a2687816 */ /* 0x000fe200000000a1 */
[----:B------:R-:W-:Y:S01]  /*15e10*/  @!P3 HADD2 R82, -R161.H0_H0, -RZ.H0_H0 ;  /* 0xa00000ffa152b230 */ /* 0x000fe20000000900 */
[----:B------:R-:W1:Y:S01]  /*15e20*/  MUFU.EX2 R19, R150 ;  /* 0x0000009600137308 */ /* 0x000e620000000800 */
[----:B------:R-:W-:Y:S01]  /*15e30*/  ISETP.GE.U32.AND P1, PT, R235, R5, PT ;  /* 0x00000005eb00720c */ /* 0x000fe20003f26070 */
[----:B------:R-:W-:Y:S01]  /*15e40*/  FADD.FTZ R5, R153, R23 ;  /* 0x0000001799057221 */ /* 0x000fe20000010000 */
[----:B------:R-:W-:Y:S01]  /*15e50*/  @!P5 PRMT R162, R81, 0x5410, RZ ;  /* 0x0000541051a2d816 */ /* 0x000fe200000000ff */
[----:B------:R-:W-:Y:S01]  /*15e60*/  FADD.FTZ R8, R155, R21 ;  /* 0x000000159b087221 */ /* 0x000fe20000010000 */
[----:B------:R-:W-:Y:S01]  /*15e70*/  ISETP.GE.U32.AND P5, PT, R235, R2, PT ;  /* 0x00000002eb00720c */ /* 0x000fe20003fa6070 */
[----:B-1----:R-:W-:Y:S01]  /*15e80*/  FADD.FTZ R6, R3, R28 ;  /* 0x0000001c03067221 */ /* 0x002fe20000010000 */
[----:B------:R-:W-:Y:S01]  /*15e90*/  LOP3.LUT R2, R4, 0xffff, RZ, 0xc0, !PT ;  /* 0x0000ffff04027812 */ /* 0x000fe200078ec0ff */
[----:B------:R-:W-:Y:S01]  /*15ea0*/  IMAD.MOV.U32 R81, RZ, RZ, R51 ;  /* 0x000000ffff517224 */ /* 0x000fe200078e0033 */
[----:B------:R-:W-:Y:S01]  /*15eb0*/  F2FP.PACK_AB R3, R10, R3 ;  /* 0x000000030a03723e */ /* 0x000fe200000000ff */
[----:B------:R-:W-:Y:S01]  /*15ec0*/  IMAD.MOV.U32 R51, RZ, RZ, R122 ;  /* 0x000000ffff337224 */ /* 0x000fe200078e007a */
[----:B------:R-:W-:Y:S01]  /*15ed0*/  SHF.R.U32.HI R2, RZ, 0x8, R2 ;  /* 0x00000008ff027819 */ /* 0x000fe20000011602 */
[----:B------:R-:W-:Y:S01]  /*15ee0*/  IMAD.MOV.U32 R122, RZ, RZ, R46 ;  /* 0x000000ffff7a7224 */ /* 0x000fe200078e002e */
[C---:B------:R-:W-:Y:S01]  /*15ef0*/  PRMT R159, R3.reuse, 0x7632, R159 ;  /* 0x00007632039f7816 */ /* 0x040fe2000000009f */
[----:B------:R-:W-:Y:S01]  /*15f00*/  MUFU.EX2 R46, R152 ;  /* 0x00000098002e7308 */ /* 0x000fe20000000800 */
[----:B------:R-:W-:Y:S01]  /*15f10*/  LOP3.LUT R2, R2, 0xffff, RZ, 0xc0, !PT ;  /* 0x0000ffff02027812 */ /* 0x000fe200078ec0ff */
[----:B------:R-:W-:Y:S01]  /*15f20*/  IMAD.MOV.U32 R28, RZ, RZ, R140 ;  /* 0x000000ffff1c7224 */ /* 0x000fe200078e008c */
[----:B------:R-:W-:Y:S01]  /*15f30*/  PRMT R160, R3, 0x7610, R160 ;  /* 0x0000761003a07816 */ /* 0x000fe200000000a0 */
[----:B------:R-:W-:Y:S01]  /*15f40*/  @!P0 HADD2 R83, -R159.H0_H0, -RZ.H0_H0 ;  /* 0xa00000ff9f538230 */ /* 0x000fe20000000900 */
[----:B------:R-:W-:Y:S01]  /*15f50*/  @!P3 PRMT R161, R82, 0x5410, RZ ;  /* 0x0000541052a1b816 */ /* 0x000fe200000000ff */
[----:B------:R-:W-:Y:S01]  /*15f60*/  IMAD.MOV.U32 R140, RZ, RZ, R156 ;  /* 0x000000ffff8c7224 */ /* 0x000fe200078e009c */
[----:B------:R-:W-:Y:S01]  /*15f70*/  ISETP.GE.U32.AND P3, PT, R235, R2, PT ;  /* 0x00000002eb00720c */ /* 0x000fe20003f66070 */
[----:B------:R-:W-:Y:S01]  /*15f80*/  @!P2 HADD2 R84, -R160.H0_H0, -RZ.H0_H0 ;  /* 0xa00000ffa054a230 */ /* 0x000fe20000000900 */
[----:B------:R-:W-:Y:S01]  /*15f90*/  LOP3.LUT R2, R4, 0xff, RZ, 0xc0, !PT ;  /* 0x000000ff04027812 */ /* 0x000fe200078ec0ff */
[----:B------:R-:W1:Y:S01]  /*15fa0*/  MUFU.EX2 R82, R60 ;  /* 0x0000003c00527308 */ /* 0x000e620000000800 */
[----:B------:R-:W-:Y:S01]  /*15fb0*/  PRMT R23, R160, 0x5410, R159 ;  /* 0x00005410a0177816 */ /* 0x000fe2000000009f */
[----:B------:R-:W-:Y:S01]  /*15fc0*/  IMAD.MOV.U32 R78, RZ, RZ, R50 ;  /* 0x000000ffff4e7224 */ /* 0x000fe200078e0032 */
[----:B------:R-:W-:Y:S01]  /*15fd0*/  @!P0 PRMT R159, R83, 0x5410, RZ ;  /* 0x00005410539f8816 */ /* 0x000fe200000000ff */
[----:B------:R-:W-:Y:S01]  /*15fe0*/  IMAD.MOV.U32 R83, RZ, RZ, R75 ;  /* 0x000000ffff537224 */ /* 0x000fe200078e004b */
[C---:B------:R-:W-:Y:S01]  /*15ff0*/  ISETP.GE.U32.AND P0, PT, R235.reuse, R2, PT ;  /* 0x00000002eb00720c */ /* 0x040fe20003f06070 */
[----:B------:R-:W-:Y:S01]  /*16000*/  FADD.FTZ R6, R10, R6 ;  /* 0x000000060a067221 */ /* 0x000fe20000010000 */
[----:B------:R-:W-:Y:S01]  /*16010*/  SHF.R.U32.HI R2, RZ, 0x18, R4 ;  /* 0x00000018ff027819 */ /* 0x000fe20000011604 */
[----:B------:R-:W-:Y:S01]  /*16020*/  MUFU.EX2 R47, R62 ;  /* 0x0000003e002f7308 */ /* 0x000fe20000000800 */
[----:B------:R-:W-:Y:S01]  /*16030*/  @!P2 PRMT R160, R84, 0x5410, RZ ;  /* 0x0000541054a0a816 */ /* 0x000fe200000000ff */
[----:B------:R-:W-:Y:S01]  /*16040*/  IMAD.MOV.U32 R84, RZ, RZ, R77 ;  /* 0x000000ffff547224 */ /* 0x000fe200078e004d */
[----:B------:R-:W-:-:S02]  /*16050*/  ISETP.GE.U32.AND P2, PT, R235, R2, PT ;  /* 0x00000002eb00720c */ /* 0x000fc40003f46070 */
[----:B------:R-:W-:-:S03]  /*16060*/  F2FP.PACK_AB R2, R22, R19 ;  /* 0x000000131602723e */ /* 0x000fc600000000ff */
[----:B------:R-:W-:Y:S01]  /*16070*/  MUFU.EX2 R53, R221 ;  /* 0x000000dd00357308 */ /* 0x000fe20000000800 */
[C---:B------:R-:W-:Y:S02]  /*16080*/  PRMT R158, R2.reuse, 0x7610, R158 ;  /* 0x00007610029e7816 */ /* 0x040fe4000000009e */
[----:B------:R-:W-:Y:S02]  /*16090*/  PRMT R155, R2, 0x7632, R155 ;  /* 0x00007632029b7816 */ /* 0x000fe4000000009b */
[----:B------:R-:W-:Y:S01]  /*160a0*/  SHF.R.U32.HI R2, RZ, 0x10, R4 ;  /* 0x00000010ff027819 */ /* 0x000fe20000011604 */
[----:B------:R-:W-:Y:S01]  /*160b0*/  @!P0 HADD2 R86, -R158.H0_H0, -RZ.H0_H0 ;  /* 0xa00000ff9e568230 */ /* 0x000fe20000000900 */
[----:B------:R-:W-:Y:S01]  /*160c0*/  PRMT R121, R158, 0x5410, R155 ;  /* 0x000054109e797816 */ /* 0x000fe2000000009b */
[----:B------:R-:W-:Y:S01]  /*160d0*/  @!P3 HADD2 R85, -R155.H0_H0, -RZ.H0_H0 ;  /* 0xa00000ff9b55b230 */ /* 0x000fe20000000900 */
[----:B------:R-:W-:Y:S01]  /*160e0*/  LOP3.LUT R2, R2, 0xff, RZ, 0xc0, !PT ;  /* 0x000000ff02027812 */ /* 0x000fe200078ec0ff */
[----:B------:R-:W-:Y:S01]  /*160f0*/  MUFU.EX2 R56, R206 ;  /* 0x000000ce00387308 */ /* 0x000fe20000000800 */
[----:B------:R-:W-:Y:S01]  /*16100*/  @!P0 PRMT R158, R86, 0x5410, RZ ;  /* 0x00005410569e8816 */ /* 0x000fe200000000ff */
[----:B------:R-:W-:Y:S01]  /*16110*/  FADD.FTZ R4, R26, R8 ;  /* 0x000000081a047221 */ /* 0x000fe20000010000 */
[----:B------:R-:W-:Y:S01]  /*16120*/  ISETP.GE.U32.AND P0, PT, R235, R2, PT ;  /* 0x00000002eb00720c */ /* 0x000fe20003f06070 */
[----:B------:R-:W-:Y:S01]  /*16130*/  IMAD.MOV.U32 R26, RZ, RZ, R76 ;  /* 0x000000ffff1a7224 */ /* 0x000fe200078e004c */
[----:B-1----:R-:W-:-:S02]  /*16140*/  F2FP.PACK_AB R2, R82, R11 ;  /* 0x0000000b5202723e */ /* 0x002fc400000000ff */
[----:B------:R-:W-:Y:S01]  /*16150*/  @!P3 PRMT R155, R85, 0x5410, RZ ;  /* 0x00005410559bb816 */ /* 0x000fe200000000ff */
        /* <DEDUP_REMOVED lines=9> */
[----:B------:R-:W-:-:S02]  /*161f0*/  @!P2 PRMT R153, R88, 0x5410, RZ ;  /* 0x000054105899a816 */ /* 0x000fc400000000ff */
[----:B------:R-:W-:Y:S01]  /*16200*/  ISETP.GE.U32.AND P3, PT, R235, R9, PT ;  /* 0x00000009eb00720c */ /* 0x000fe20003f66070 */
[----:B------:R-:W-:Y:S01]  /*16210*/  FADD.FTZ R9, R25, R5 ;  /* 0x0000000519097221 */ /* 0x000fe20000010000 */
[----:B------:R-:W-:Y:S01]  /*16220*/  ISETP.GE.U32.AND P2, PT, R235, R2, PT ;  /* 0x00000002eb00720c */ /* 0x000fe20003f46070 */
[----:B------:R-:W-:Y:S01]  /*16230*/  IMAD.MOV.U32 R25, RZ, RZ, R123 ;  /* 0x000000ffff197224 */ /* 0x000fe200078e007b */
[----:B------:R-:W-:Y:S01]  /*16240*/  F2FP.PACK_AB R2, R177, R46 ;  /* 0x0000002eb102723e */ /* 0x000fe200000000ff */
[----:B------:R-:W1:Y:S01]  /*16250*/  MUFU.EX2 R123, R146 ;  /* 0x00000092007b7308 */ /* 0x000e620000000800 */
[----:B------:R-:W-:Y:S01]  /*16260*/  @!P0 PRMT R154, R87, 0x5410, RZ ;  /* 0x00005410579a8816 */ /* 0x000fe200000000ff */
[----:B------:R-:W-:Y:S01]  /*16270*/  IMAD.MOV.U32 R75, RZ, RZ, R25 ;  /* 0x000000ffff4b7224 */ /* 0x000fe200078e0019 */
[C---:B------:R-:W-:Y:S01]  /*16280*/  PRMT R152, R2.reuse, 0x7610, R152 ;  /* 0x0000761002987816 */ /* 0x040fe20000000098 */
[----:B------:R-:W-:Y:S01]  /*16290*/  IMAD.MOV.U32 R25, RZ, RZ, R27 ;  /* 0x000000ffff197224 */ /* 0x000fe200078e001b */
[----:B------:R-:W-:Y:S01]  /*162a0*/  PRMT R151, R2, 0x7632, R151 ;  /* 0x0000763202977816 */ /* 0x000fe20000000097 */
[----:B------:R-:W-:Y:S01]  /*162b0*/  IMAD.MOV.U32 R27, RZ, RZ, R117 ;  /* 0x000000ffff1b7224 */ /* 0x000fe200078e0075 */
[----:B------:R-:W-:Y:S01]  /*162c0*/  LOP3.LUT R2, R17, 0xff, RZ, 0xc0, !PT ;  /* 0x000000ff11027812 */ /* 0x000fe200078ec0ff */
[----:B------:R-:W-:Y:S01]  /*162d0*/  @!P1 HADD2 R89, -R152.H0_H0, -RZ.H0_H0 ;  /* 0xa00000ff98599230 */ /* 0x000fe20000000900 */
[----:B------:R-:W-:Y:S01]  /*162e0*/  PRMT R118, R152, 0x5410, R151 ;  /* 0x0000541098767816 */ /* 0x000fe20000000097 */
[----:B------:R-:W-:Y:S01]  /*162f0*/  @!P2 HADD2 R90, -R151.H0_H0, -RZ.H0_H0 ;  /* 0xa00000ff975aa230 */ /* 0x000fe20000000900 */
[----:B------:R2:W-:Y:S01]  /*16300*/  MUFU.EX2 R17, R147 ;  /* 0x0000009300117308 */ /* 0x0005e20000000800 */
[----:B------:R-:W-:Y:S01]  /*16310*/  IMAD.MOV.U32 R117, RZ, RZ, R234 ;  /* 0x000000ffff757224 */ /* 0x000fe200078e00ea */
[----:B------:R-:W-:Y:S01]  /*16320*/  @!P1 PRMT R152, R89, 0x5410, RZ ;  /* 0x0000541059989816 */ /* 0x000fe200000000ff */
[----:B------:R-:W-:Y:S01]  /*16330*/  FADD.FTZ R5, R24, R7 ;  /* 0x0000000718057221 */ /* 0x000fe20000010000 */
[----:B------:R-:W-:Y:S01]  /*16340*/  ISETP.GE.U32.AND P1, PT, R235, R2, PT ;  /* 0x00000002eb00720c */ /* 0x000fe20003f26070 */
[----:B------:R-:W-:Y:S01]  /*16350*/  IMAD.MOV.U32 R234, RZ, RZ, R238 ;  /* 0x000000ffffea7224 */ /* 0x000fe200078e00ee */
[----:B------:R-:W-:Y:S01]  /*16360*/  LOP3.LUT R2, R0, 0xffff, RZ, 0xc0, !PT ;  /* 0x0000ffff00027812 */ /* 0x000fe200078ec0ff */
[----:B------:R-:W-:Y:S01]  /*16370*/  FADD.FTZ R238, R11, R6 ;  /* 0x000000060bee7221 */ /* 0x000fe20000010000 */
[----:B-1----:R-:W-:Y:S01]  /*16380*/  F2FP.PACK_AB R3, R123, R47 ;  /* 0x0000002f7b03723e */ /* 0x002fe200000000ff */
[----:B------:R-:W-:Y:S01]  /*16390*/  MUFU.EX2 R87, R207 ;  /* 0x000000cf00577308 */ /* 0x000fe20000000800 */
[----:B------:R-:W-:Y:S01]  /*163a0*/  SHF.R.U32.HI R2, RZ, 0x8, R2 ;  /* 0x00000008ff027819 */ /* 0x000fe20000011602 */
[----:B------:R-:W-:Y:S01]  /*163b0*/  FADD.FTZ R234, R234, R4 ;  /* 0x00000004eaea7221 */ /* 0x000fe20000010000 */
[----:B------:R-:W-:-:S02]  /*163c0*/  PRMT R150, R3, 0x7610, R150 ;  /* 0x0000761003967816 */ /* 0x000fc40000000096 */
[----:B------:R-:W-:Y:S02]  /*163d0*/  LOP3.LUT R2, R2, 0xffff, RZ, 0xc0, !PT ;  /* 0x0000ffff02027812 */ /* 0x000fe400078ec0ff */
[----:B------:R-:W-:Y:S01]  /*163e0*/  PRMT R149, R3, 0x7632, R149 ;  /* 0x0000763203957816 */ /* 0x000fe20000000095 */
[----:B------:R-:W-:Y:S01]  /*163f0*/  @!P5 HADD2 R92, -R150.H0_H0, -RZ.H0_H0 ;  /* 0xa00000ff965cd230 */ /* 0x000fe20000000900 */
[----:B------:R-:W-:Y:S01]  /*16400*/  @!P2 PRMT R151, R90, 0x5410, RZ ;  /* 0x000054105a97a816 */ /* 0x000fe200000000ff */
[----:B------:R-:W1:Y:S01]  /*16410*/  MUFU.EX2 R76, R223 ;  /* 0x000000df004c7308 */ /* 0x000e620000000800 */
[C---:B------:R-:W-:Y:S01]  /*16420*/  ISETP.GE.U32.AND P2, PT, R235.reuse, R2, PT ;  /* 0x00000002eb00720c */ /* 0x040fe20003f46070 */
[----:B------:R-:W-:Y:S01]  /*16430*/  @!P4 HADD2 R91, -R149.H0_H0, -RZ.H0_H0 ;  /* 0xa00000ff955bc230 */ /* 0x000fe20000000900 */
[----:B------:R-:W-:Y:S01]  /*16440*/  LOP3.LUT R2, R0, 0xff, RZ, 0xc0, !PT ;  /* 0x000000ff00027812 */ /* 0x000fe200078ec0ff */
[----:B------:R-:W-:Y:S01]  /*16450*/  FADD.FTZ R3, R26, R9 ;  /* 0x000000091a037221 */ /* 0x000fe20000010000 */
[----:B------:R-:W-:Y:S01]  /*16460*/  PRMT R119, R150, 0x5410, R149 ;  /* 0x0000541096777816 */ /* 0x000fe20000000095 */
[----:B------:R-:W-:Y:S01]  /*16470*/  IMAD.MOV.U32 R26, RZ, RZ, R51 ;  /* 0x000000ffff1a7224 */ /* 0x000fe200078e0033 */
[----:B------:R-:W-:Y:S01]  /*16480*/  @!P5 PRMT R150, R92, 0x5410, RZ ;  /* 0x000054105c96d816 */ /* 0x000fe200000000ff */
[----:B------:R-:W-:Y:S01]  /*16490*/  IMAD.MOV.U32 R90, RZ, RZ, R80 ;  /* 0x000000ffff5a7224 */ /* 0x000fe200078e0050 */
[----:B------:R-:W-:Y:S01]  /*164a0*/  ISETP.GE.U32.AND P5, PT, R235, R2, PT ;  /* 0x00000002eb00720c */ /* 0x000fe20003fa6070 */
[----:B------:R-:W-:Y:S01]  /*164b0*/  IMAD.MOV.U32 R80, RZ, RZ, R49 ;  /* 0x000000ffff507224 */ /* 0x000fe200078e0031 */
[----:B------:R-:W-:Y:S01]  /*164c0*/  SHF.R.U32.HI R2, RZ, 0x18, R0 ;  /* 0x00000018ff027819 */ /* 0x000fe20000011600 */
[----:B------:R-:W-:Y:S01]  /*164d0*/  FADD.FTZ R233, R233, R3 ;  /* 0x00000003e9e97221 */ /* 0x000fe20000010000 */
[----:B------:R-:W-:Y:S01]  /*164e0*/  @!P4 PRMT R149, R91, 0x5410, RZ ;  /* 0x000054105b95c816 */ /* 0x000fe200000000ff */
[----:B------:R-:W-:Y:S01]  /*164f0*/  IMAD.MOV.U32 R91, RZ, RZ, R81 ;  /* 0x000000ffff5b7224 */ /* 0x000fe200078e0051 */
[----:B------:R-:W-:Y:S01]  /*16500*/  ISETP.GE.U32.AND P4, PT, R235, R2, PT ;  /* 0x00000002eb00720c */ /* 0x000fe20003f86070 */
[----:B------:R-:W-:Y:S01]  /*16510*/  IMAD.MOV.U32 R81, RZ, RZ, R116 ;  /* 0x000000ffff517224 */ /* 0x000fe200078e0074 */
[----:B------:R-:W-:Y:S01]  /*16520*/  F2FP.PACK_AB R2, R53, R79 ;  /* 0x0000004f3502723e */ /* 0x000fe200000000ff */
[----:B------:R-:W-:Y:S01]  /*16530*/  IMAD.MOV.U32 R116, RZ, RZ, R141 ;  /* 0x000000ffff747224 */ /* 0x000fe200078e008d */
[----:B------:R-:W-:Y:S01]  /*16540*/  SHF.R.U32.HI R0, RZ, 0x10, R0 ;  /* 0x00000010ff007819 */ /* 0x000fe20000011600 */
[----:B------:R-:W-:Y:S01]  /*16550*/  IMAD.MOV.U32 R141, RZ, RZ, R157 ;  /* 0x000000ffff8d7224 */ /* 0x000fe200078e009d */
[----:B------:R-:W-:-:S02]  /*16560*/  PRMT R148, R2, 0x7610, R148 ;  /* 0x0000761002947816 */ /* 0x000fc40000000094 */
[----:B--2---:R-:W-:Y:S02]  /*16570*/  PRMT R147, R2, 0x7632, R147 ;  /* 0x0000763202937816 */ /* 0x004fe40000000093 */
[----:B------:R-:W-:Y:S01]  /*16580*/  LOP3.LUT R0, R0, 0xff, RZ, 0xc0, !PT ;  /* 0x000000ff00007812 */ /* 0x000fe200078ec0ff */
[----:B------:R-:W-:Y:S01]  /*16590*/  @!P5 HADD2 R94, -R148.H0_H0, -RZ.H0_H0 ;  /* 0xa00000ff945ed230 */ /* 0x000fe20000000900 */
[----:B------:R-:W-:Y:S01]  /*165a0*/  PRMT R222, R148, 0x5410, R147 ;  /* 0x0000541094de7816 */ /* 0x000fe20000000093 */
[----:B------:R-:W-:Y:S01]  /*165b0*/  @!P2 HADD2 R93, -R147.H0_H0, -RZ.H0_H0 ;  /* 0xa00000ff935da230 */ /* 0x000fe20000000900 */
[----:B-1----:R-:W-:Y:S01]  /*165c0*/  F2FP.PACK_AB R2, R76, R85 ;  /* 0x000000554c02723e */ /* 0x002fe200000000ff */
[----:B------:R1:W-:Y:S01]  /*165d0*/  STG.E.U16 [R140.64+-0x100], R45 ;  /* 0xffff002d8c007986 */ /* 0x0003e2000c101522 */
[----:B------:R-:W-:Y:S02]  /*165e0*/  @!P5 PRMT R148, R94, 0x5410, RZ ;  /* 0x000054105e94d816 */ /* 0x000fe400000000ff */
[----:B------:R-:W-:Y:S01]  /*165f0*/  ISETP.GE.U32.AND P5, PT, R235, R0, PT ;  /* 0x00000000eb00720c */ /* 0x000fe20003fa6070 */
[----:B------:R-:W-:Y:S01]  /*16600*/  STG.E.U16 [R140.64+-0xfe], R44 ;  /* 0xffff022c8c007986 */ /* 0x000fe2000c101522 */
[----:B------:R-:W-:-:S02]  /*16610*/  SHF.R.U32.HI R0, RZ, 0x8, R20 ;  /* 0x00000008ff007819 */ /* 0x000fc40000011614 */
[----:B------:R-:W-:Y:S02]  /*16620*/  @!P2 PRMT R147, R93, 0x5410, RZ ;  /* 0x000054105d93a816 */ /* 0x000fe400000000ff */
[----:B------:R-:W-:Y:S02]  /*16630*/  LOP3.LUT R0, R0, 0xffff, RZ, 0xc0, !PT ;  /* 0x0000ffff00007812 */ /* 0x000fe400078ec0ff */
[----:B------:R-:W-:Y:S02]  /*16640*/  PRMT R144, R2, 0x7610, R144 ;  /* 0x0000761002907816 */ /* 0x000fe40000000090 */
[----:B------:R-:W-:Y:S02]  /*16650*/  ISETP.GE.U32.AND P2, PT, R235, R0, PT ;  /* 0x00000000eb00720c */ /* 0x000fe40003f46070 */
[----:B------:R-:W-:Y:S01]  /*16660*/  F2FP.PACK_AB R0, R56, R17 ;  /* 0x000000113800723e */ /* 0x000fe200000000ff */
[----:B------:R-:W-:Y:S01]  /*16670*/  @!P3 HADD2 R96, -R144.H0_H0, -RZ.H0_H0 ;  /* 0xa00000ff9060b230 */ /* 0x000fe20000000900 */
[----:B------:R-:W-:-:S02]  /*16680*/  PRMT R143, R2, 0x7632, R143 ;  /* 0x00007632028f7816 */ /* 0x000fc4000000008f */
[C---:B------:R-:W-:Y:S02]  /*16690*/  PRMT R146, R0.reuse, 0x7610, R146 ;  /* 0x0000761000927816 */ /* 0x040fe40000000092 */
[----:B------:R-:W-:Y:S02]  /*166a0*/  PRMT R145, R0, 0x7632, R145 ;  /* 0x0000763200917816 */ /* 0x000fe40000000091 */
[----:B------:R-:W-:Y:S01]  /*166b0*/  F2FP.PACK_AB R0, R77, R87 ;  /* 0x000000574d00723e */ /* 0x000fe200000000ff */
[----:B------:R-:W-:Y:S01]  /*166c0*/  @!P5 HADD2 R95, -R146.H0_H0, -RZ.H0_H0 ;  /* 0xa00000ff925fd230 */ /* 0x000fe20000000900 */
[----:B------:R-:W-:Y:S01]  /*166d0*/  LOP3.LUT R2, R91, UR18, R84, 0x96, !PT ;  /* 0x000000125b027c12 */ /* 0x000fe2000f8e9654 */
[----:B------:R-:W-:Y:S01]  /*166e0*/  @!P4 HADD2 R97, -R145.H0_H0, -RZ.H0_H0 ;  /* 0xa00000ff9161c230 */ /* 0x000fe20000000900 */
[C---:B------:R-:W-:Y:S01]  /*166f0*/  PRMT R142, R0.reuse, 0x7610, R142 ;  /* 0x00007610008e7816 */ /* 0x040fe2000000008e */
[----:B-1----:R-:W-:Y:S01]  /*16700*/  IMAD.MOV.U32 R45, RZ, RZ, R17 ;  /* 0x000000ffff2d7224 */ /* 0x002fe200078e0011 */
[----:B------:R-:W-:Y:S01]  /*16710*/  PRMT R37, R0, 0x7632, R37 ;  /* 0x0000763200257816 */ /* 0x000fe20000000025 */
[----:B------:R-:W-:Y:S01]  /*16720*/  IMAD.U32 R0, RZ, RZ, UR5 ;  /* 0x00000005ff007e24 */ /* 0x000fe2000f8e00ff */
[----:B------:R-:W-:Y:S01]  /*16730*/  ISETP.GE.U32.AND P0, PT, R235, R16, PT ;  /* 0x00000010eb00720c */ /* 0x000fe20003f06070 */
[----:B------:R-:W-:Y:S01]  /*16740*/  FADD.FTZ R16, R19, R5 ;  /* 0x0000000513107221 */ /* 0x000fe20000010000 */
[----:B------:R-:W-:Y:S01]  /*16750*/  PRMT R216, R235, 0x7054, R235 ;  /* 0x00007054ebd87816 */ /* 0x000fe200000000eb */
[----:B------:R-:W-:Y:S01]  /*16760*/  IMAD.WIDE R50, R0, 0x2, R140 ;  /* 0x0000000200327825 */ /* 0x000fe200078e028c */
[----:B------:R-:W-:Y:S01]  /*16770*/  @!P1 HADD2 R99, -R142.H0_H0, -RZ.H0_H0 ;  /* 0xa00000ff8e639230 */ /* 0x000fe20000000900 */
[----:B------:R-:W-:Y:S01]  /*16780*/  PRMT R221, R146, 0x5410, R145 ;  /* 0x0000541092dd7816 */ /* 0x000fe20000000091 */
[----:B------:R-:W-:Y:S01]  /*16790*/  @!P2 HADD2 R100, -R143.H0_H0, -RZ.H0_H0 ;  /* 0xa00000ff8f64a230 */ /* 0x000fe20000000900 */
[----:B------:R-:W-:Y:S01]  /*167a0*/  IMAD.U32 R0, RZ, RZ, UR4 ;  /* 0x00000004ff007e24 */ /* 0x000fe2000f8e00ff */
[----:B------:R-:W-:Y:S01]  /*167b0*/  STG.E.U16 [R50.64+-0x100], R38 ;  /* 0xffff002632007986 */ /* 0x000fe2000c101522 */
[----:B------:R-:W-:Y:S01]  /*167c0*/  IMAD.WIDE.U32 R2, R2, -0x2daee0ad, RZ ;  /* 0xd2511f5302027825 */ /* 0x000fe200078e00ff */
[----:B------:R-:W-:-:S02]  /*167d0*/  @!P5 PRMT R146, R95, 0x5410, RZ ;  /* 0x000054105f92d816 */ /* 0x000fc400000000ff */
[----:B------:R1:W-:Y:S01]  /*167e0*/  STG.E.U16 [R50.64+-0xfe], R39 ;  /* 0xffff022732007986 */ /* 0x0003e2000c101522 */
[----:B------:R-:W-:Y:S01]  /*167f0*/  IMAD.WIDE R48, R0, 0x2, R140 ;  /* 0x0000000200307825 */ /* 0x000fe200078e028c */
[----:B------:R-:W-:Y:S01]  /*16800*/  @!P0 HADD2 R98, -R37.H0_H0, -RZ.H0_H0 ;  /* 0xa00000ff25628230 */ /* 0x000fe20000000900 */
[----:B------:R-:W-:Y:S02]  /*16810*/  PRMT R219, R142, 0x5410, R37 ;  /* 0x000054108edb7816 */ /* 0x000fe40000000025 */
[----:B------:R-:W-:Y:S01]  /*16820*/  IMAD.U32 R0, RZ, RZ, UR26 ;  /* 0x0000001aff007e24 */ /* 0x000fe2000f8e00ff */
[----:B------:R-:W-:Y:S01]  /*16830*/  STG.E.U16 [R48.64+-0x100], R15 ;  /* 0xffff000f30007986 */ /* 0x000fe2000c101522 */
[----:B------:R-:W-:Y:S01]  /*16840*/  FADD.FTZ R223, R22, R16 ;  /* 0x0000001016df7221 */ /* 0x000fe20000010000 */
[----:B------:R-:W-:Y:S01]  /*16850*/  @!P4 PRMT R145, R97, 0x5410, RZ ;  /* 0x000054106191c816 */ /* 0x000fe200000000ff */
[----:B------:R-:W-:Y:S01]  /*16860*/  IMAD.MOV.U32 R22, RZ, RZ, R175 ;  /* 0x000000ffff167224 */ /* 0x000fe200078e00af */
[----:B------:R-:W-:Y:S01]  /*16870*/  STG.E.U16 [R48.64+-0xfe], R14 ;  /* 0xffff020e30007986 */ /* 0x000fe2000c101522 */
[----:B------:R-:W-:Y:S01]  /*16880*/  PRMT R218, R144, 0x5410, R143 ;  /* 0x0000541090da7816 */ /* 0x000fe2000000008f */
[----:B------:R-:W-:Y:S01]  /*16890*/  IMAD.MOV.U32 R97, RZ, RZ, R101 ;  /* 0x000000ffff617224 */ /* 0x000fe200078e0065 */
[----:B------:R-:W-:Y:S01]  /*168a0*/  @!P1 PRMT R142, R99, 0x5410, RZ ;  /* 0x00005410638e9816 */ /* 0x000fe200000000ff */
[----:B------:R-:W2:Y:S01]  /*168b0*/  LDL.LU R175, [R1+0x19c] ;  /* 0x00019c0001af7983 */ /* 0x000ea20000300800 */
[----:B------:R-:W-:Y:S01]  /*168c0*/  @!P0 PRMT R37, R98, 0x5410, RZ ;  /* 0x0000541062258816 */ /* 0x000fe200000000ff */
[----:B------:R-:W-:Y:S01]  /*168d0*/  IMAD.MOV.U32 R98, RZ, RZ, R102 ;  /* 0x000000ffff627224 */ /* 0x000fe200078e0066 */
[----:B------:R-:W-:Y:S01]  /*168e0*/  @!P3 PRMT R144, R96, 0x5410, RZ ;  /* 0x000054106090b816 */ /* 0x000fe200000000ff */
[----:B------:R-:W-:Y:S01]  /*168f0*/  IMAD.MOV.U32 R99, RZ, RZ, R103 ;  /* 0x000000ffff637224 */ /* 0x000fe200078e0067 */
[----:B------:R-:W-:Y:S01]  /*16900*/  @!P2 PRMT R143, R100, 0x5410, RZ ;  /* 0x00005410648fa816 */ /* 0x000fe200000000ff */
[----:B------:R-:W-:-:S02]  /*16910*/  IMAD.MOV.U32 R96, RZ, RZ, R74 ;  /* 0x000000ffff607224 */ /* 0x000fc400078e004a */
[----:B------:R-:W-:Y:S02]  /*16920*/  IMAD.MOV.U32 R100, RZ, RZ, R65 ;  /* 0x000000ffff647224 */ /* 0x000fe400078e0041 */
[----:B------:R-:W-:Y:S02]  /*16930*/  IMAD.MOV.U32 R101, RZ, RZ, R64 ;  /* 0x000000ffff657224 */ /* 0x000fe400078e0040 */
[----:B------:R-:W-:Y:S02]  /*16940*/  IMAD.MOV.U32 R102, RZ, RZ, R63 ;  /* 0x000000ffff667224 */ /* 0x000fe400078e003f */
[----:B-1----:R-:W-:Y:S01]  /*16950*/  IMAD.WIDE R38, R0, 0x2, R140 ;  /* 0x0000000200267825 */ /* 0x002fe200078e028c */
[----:B------:R-:W-:-:S03]  /*16960*/  LOP3.LUT R0, R237, UR17, R190, 0x96, !PT ;  /* 0x00000011ed007c12 */ /* 0x000fc6000f8e96be */
[----:B------:R-:W-:Y:S01]  /*16970*/  IMAD.MOV.U32 R103, RZ, RZ, R61 ;  /* 0x000000ffff677224 */ /* 0x000fe200078e003d */
[----:B------:R-:W-:Y:S01]  /*16980*/  STG.E.U16 [R38.64+-0x100], R13 ;  /* 0xffff000d26007986 */ /* 0x000fe2000c101522 */
[----:B------:R-:W-:Y:S01]  /*16990*/  IMAD.WIDE.U32 R4, R0, -0x326172a9, RZ ;  /* 0xcd9e8d5700047825 */ /* 0x000fe200078e00ff */
[----:B------:R-:W-:Y:S02]  /*169a0*/  LOP3.LUT R0, R3, UR15, R236, 0x96, !PT ;  /* 0x0000000f03007c12 */ /* 0x000fe4000f8e96ec */
[----:B------:R1:W-:Y:S01]  /*169b0*/  STG.E.U16 [R38.64+-0xfe], R12 ;  /* 0xffff020c26007986 */ /* 0x0003e2000c101522 */
[----:B------:R-:W-:Y:S01]  /*169c0*/  IMAD.MOV.U32 R237, RZ, RZ, R77 ;  /* 0x000000ffffed7224 */ /* 0x000fe200078e004d */
[----:B------:R-:W-:Y:S01]  /*169d0*/  LOP3.LUT R3, R5, UR16, R90, 0x96, !PT ;  /* 0x0000001005037c12 */ /* 0x000fe2000f8e965a */
[----:B------:R-:W-:Y:S01]  /*169e0*/  IMAD.WIDE.U32 R10, R0, -0x326172a9, RZ ;  /* 0xcd9e8d57000a7825 */ /* 0x000fe200078e00ff */
[----:B------:R-:W-:Y:S03]  /*169f0*/  STG.E.U16 [R140.64+-0xf0], R43 ;  /* 0xffff102b8c007986 */ /* 0x000fe6000c101522 */
[----:B------:R-:W-:Y:S01]  /*16a00*/  IMAD.WIDE.U32 R6, R3, -0x2daee0ad, RZ ;  /* 0xd2511f5303067825 */ /* 0x000fe200078e00ff */
[----:B------:R-:W-:Y:S01]  /*16a10*/  LOP3.LUT R3, R11, UR12, R4, 0x96, !PT ;  /* 0x0000000c0b037c12 */ /* 0x000fe2000f8e9604 */
[----:B------:R-:W-:Y:S03]  /*16a20*/  STG.E.U16 [R140.64+-0xee], R42 ;  /* 0xffff122a8c007986 */ /* 0x000fe6000c101522 */
[----:B------:R-:W-:Y:S01]  /*16a30*/  LOP3.LUT R0, R7, UR11, R2, 0x96, !PT ;  /* 0x0000000b07007c12 */ /* 0x000fe2000f8e9602 */
[----:B------:R-:W-:Y:S01]  /*16a40*/  IMAD.WIDE.U32 R2, R3, -0x2daee0ad, RZ ;  /* 0xd2511f5303027825 */ /* 0x000fe200078e00ff */
[----:B------:R-:W-:Y:S03]  /*16a50*/  STG.E.U16 [R50.64+-0xf0], R40 ;  /* 0xffff102832007986 */ /* 0x000fe6000c101522 */
[----:B------:R-:W-:Y:S01]  /*16a60*/  IMAD.WIDE.U32 R8, R0, -0x326172a9, RZ ;  /* 0xcd9e8d5700087825 */ /* 0x000fe200078e00ff */
[----:B------:R-:W-:Y:S01]  /*16a70*/  LOP3.LUT R3, R3, UR9, R6, 0x96, !PT ;  /* 0x0000000903037c12 */ /* 0x000fe2000f8e9606 */
[----:B------:R-:W-:Y:S03]  /*16a80*/  STG.E.U16 [R50.64+-0xee], R41 ;  /* 0xffff122932007986 */ /* 0x000fe6000c101522 */
[----:B------:R-:W-:Y:S01]  /*16a90*/  LOP3.LUT R0, R9, UR10, R10, 0x96, !PT ;  /* 0x0000000a09007c12 */ /* 0x000fe2000f8e960a */
[----:B------:R-:W-:-:S04]  /*16aa0*/  IMAD.WIDE.U32 R6, R3, -0x326172a9, RZ ;  /* 0xcd9e8d5703067825 */ /* 0x000fc800078e00ff */
[----:B-1----:R-:W-:Y:S01]  /*16ab0*/  IMAD.WIDE.U32 R12, R0, -0x2daee0ad, RZ ;  /* 0xd2511f53000c7825 */ /* 0x002fe200078e00ff */
[----:B------:R-:W-:-:S04]  /*16ac0*/  LOP3.LUT R7, R7, UR8, R8, 0x96, !PT ;  /* 0x0000000807077c12 */ /* 0x000fc8000f8e9608 */
[----:B------:R-:W-:-:S05]  /*16ad0*/  LOP3.LUT R2, R13, UR6, R2, 0x96, !PT ;  /* 0x000000060d027c12 */ /* 0x000fca000f8e9602 */
        /* <DEDUP_REMOVED lines=8> */
[----:B------:R-:W-:Y:S01]  /*16b60*/  LOP3.LUT R10, R3, R83, RZ, 0xc0, !PT ;  /* 0x00000053030a7212 */ /* 0x000fe200078ec0ff */
[----:B------:R-:W-:Y:S01]  /*16b70*/  IMAD.MOV.U32 R83, RZ, RZ, R80 ;  /* 0x000000ffff537224 */ /* 0x000fe200078e0050 */
[----:B------:R-:W-:Y:S01]  /*16b80*/  SHF.R.U32.HI R3, RZ, 0x18, R2 ;  /* 0x00000018ff037819 */ /* 0x000fe20000011602 */
[----:B------:R-:W-:Y:S01]  /*16b90*/  IMAD.MOV.U32 R80, RZ, RZ, R75 ;  /* 0x000000ffff507224 */ /* 0x000fe200078e004b */
[----:B------:R-:W-:Y:S01]  /*16ba0*/  LOP3.LUT R2, R6, 0xff, RZ, 0xc0, !PT ;  /* 0x000000ff06027812 */ /* 0x000fe200078ec0ff */
[----:B------:R-:W-:Y:S01]  /*16bb0*/  IMAD.MOV.U32 R75, RZ, RZ, R55 ;  /* 0x000000ffff4b7224 */ /* 0x000fe200078e0037 */
[----:B------:R-:W-:Y:S01]  /*16bc0*/  SHF.R.U32.HI R6, RZ, 0x10, R0 ;  /* 0x00000010ff067819 */ /* 0x000fe20000011600 */
[----:B------:R-:W-:Y:S01]  /*16bd0*/  IMAD.MOV.U32 R55, RZ, RZ, R113 ;  /* 0x000000ffff377224 */ /* 0x000fe200078e0071 */
[----:B------:R-:W-:Y:S02]  /*16be0*/  PRMT R11, R2, 0x5410, R3 ;  /* 0x00005410020b7816 */ /* 0x000fe40000000003 */
[----:B------:R-:W-:-:S02]  /*16bf0*/  LOP3.LUT R2, R0, 0xffff, RZ, 0xc0, !PT ;  /* 0x0000ffff00027812 */ /* 0x000fc400078ec0ff */
[----:B------:R-:W-:Y:S02]  /*16c00*/  LOP3.LUT R6, R6, 0xff, RZ, 0xc0, !PT ;  /* 0x000000ff06067812 */ /* 0x000fe400078ec0ff */
[----:B------:R-:W-:Y:S02]  /*16c10*/  SHF.R.U32.HI R3, RZ, 0x8, R2 ;  /* 0x00000008ff037819 */ /* 0x000fe40000011602 */
[----:B------:R-:W-:-:S04]  /*16c20*/  LOP3.LUT R2, R0, 0xff, RZ, 0xc0, !PT ;  /* 0x000000ff00027812 */ /* 0x000fc800078ec0ff */
[----:B------:R-:W-:Y:S01]  /*16c30*/  PRMT R8, R2, 0x5410, R3 ;  /* 0x0000541002087816 */ /* 0x000fe20000000003 */
[----:B------:R-:W-:Y:S01]  /*16c40*/  IMAD.WIDE.U32 R2, R7, -0x2daee0ad, RZ ;  /* 0xd2511f5307027825 */ /* 0x000fe200078e00ff */
[----:B------:R-:W-:-:S04]  /*16c50*/  SHF.R.U32.HI R7, RZ, 0x18, R0 ;  /* 0x00000018ff077819 */ /* 0x000fc80000011600 */
[----:B------:R-:W-:Y:S02]  /*16c60*/  LOP3.LUT R0, R3, UR14, R12, 0x96, !PT ;  /* 0x0000000e03007c12 */ /* 0x000fe4000f8e960c */
[----:B------:R-:W-:Y:S02]  /*16c70*/  PRMT R12, R6, 0x5410, R7 ;  /* 0x00005410060c7816 */ /* 0x000fe40000000007 */
        /* <DEDUP_REMOVED lines=15> */
[----:B------:R-:W-:Y:S02]  /*16d70*/  LOP3.LUT R3, R191, R214, RZ, 0x3c, !PT ;  /* 0x000000d6bf037212 */ /* 0x000fe400078e3cff */
[----:B------:R-:W-:Y:S01]  /*16d80*/  PRMT R13, R0, 0x5410, R2 ;  /* 0x00005410000d7816 */ /* 0x000fe20000000002 */
[----:B------:R-:W-:-:S02]  /*16d90*/  HSET2.LE.AND R0, R11, R216, PT ;  /* 0x000000d80b007233 */ /* 0x000fc40003803000 */
[----:B------:R-:W-:-:S03]  /*16da0*/  HSET2.LE.AND R2, R8, R216, PT ;  /* 0x000000d808027233 */ /* 0x000fc60003803000 */
[----:B------:R-:W-:Y:S01]  /*16db0*/  LOP3.LUT R11, R0, R117, RZ, 0xc0, !PT ;  /* 0x00000075000b7212 */ /* 0x000fe200078ec0ff */
[--C-:B------:R-:W-:Y:S01]  /*16dc0*/  HSET2.LE.AND R0, R12, R216.reuse, PT ;  /* 0x000000d80c007233 */ /* 0x100fe20003803000 */
[----:B------:R-:W-:Y:S01]  /*16dd0*/  LOP3.LUT R8, R2, R116, RZ, 0xc0, !PT ;  /* 0x0000007402087212 */ /* 0x000fe200078ec0ff */
[----:B------:R-:W-:Y:S01]  /*16de0*/  IMAD.WIDE.U32 R116, R3, -0x326172a9, RZ ;  /* 0xcd9e8d5703747825 */ /* 0x000fe200078e00ff */
[----:B------:R-:W-:Y:S02]  /*16df0*/  HSET2.LE.AND R2, R9, R216, PT ;  /* 0x000000d809027233 */ /* 0x000fe40003803000 */
[----:B------:R-:W-:Y:S01]  /*16e00*/  LOP3.LUT R9, R0, R28, RZ, 0xc0, !PT ;  /* 0x0000001c00097212 */ /* 0x000fe200078ec0ff */
[----:B------:R-:W-:Y:S01]  /*16e10*/  IMAD.MOV.U32 R28, RZ, RZ, R67 ;  /* 0x000000ffff1c7224 */ /* 0x000fe200078e0043 */
[----:B------:R-:W-:Y:S01]  /*16e20*/  LOP3.LUT R3, R117, UR18, R84, 0x96, !PT ;  /* 0x0000001275037c12 */ /* 0x000fe2000f8e9654 */
[----:B------:R-:W-:Y:S01]  /*16e30*/  IMAD.MOV.U32 R84, RZ, RZ, R78 ;  /* 0x000000ffff547224 */ /* 0x000fe200078e004e */
[----:B------:R-:W-:Y:S01]  /*16e40*/  LOP3.LUT R12, R2, R81, RZ, 0xc0, !PT ;  /* 0x00000051020c7212 */ /* 0x000fe200078ec0ff */
[----:B------:R-:W-:Y:S01]  /*16e50*/  IMAD.MOV.U32 R78, RZ, RZ, R73 ;  /* 0x000000ffff4e7224 */ /* 0x000fe200078e0049 */
[----:B------:R-:W-:Y:S01]  /*16e60*/  LOP3.LUT R2, R5, UR16, R116, 0x96, !PT ;  /* 0x0000001005027c12 */ /* 0x000fe2000f8e9674 */
[----:B------:R-:W-:-:S04]  /*16e70*/  IMAD.WIDE.U32 R6, R3, -0x2daee0ad, RZ ;  /* 0xd2511f5303067825 */ /* 0x000fc800078e00ff */
[----:B------:R-:W-:Y:S01]  /*16e80*/  IMAD.WIDE.U32 R2, R2, -0x2daee0ad, RZ ;  /* 0xd2511f5302027825 */ /* 0x000fe200078e00ff */
[----:B------:R-:W-:-:S03]  /*16e90*/  LOP3.LUT R0, R7, UR15, R236, 0x96, !PT ;  /* 0x0000000f07007c12 */ /* 0x000fc6000f8e96ec */
[----:B------:R-:W-:Y:S01]  /*16ea0*/  IMAD.MOV.U32 R73, RZ, RZ, R107 ;  /* 0x000000ffff497224 */ /* 0x000fe200078e006b */
[----:B------:R-:W-:Y:S01]  /*16eb0*/  LOP3.LUT R3, R3, UR11, R6, 0x96, !PT ;  /* 0x0000000b03037c12 */ /* 0x000fe2000f8e9606 */
[----:B------:R-:W-:-:S04]  /*16ec0*/  IMAD.WIDE.U32 R6, R0, -0x326172a9, RZ ;  /* 0xcd9e8d5700067825 */ /* 0x000fc800078e00ff */
[----:B------:R-:W-:Y:S01]  /*16ed0*/  IMAD.MOV.U32 R107, RZ, RZ, R112 ;  /* 0x000000ffff6b7224 */ /* 0x000fe200078e0070 */
[----:B------:R-:W-:Y:S01]  /*16ee0*/  LOP3.LUT R0, R7, UR12, R4, 0x96, !PT ;  /* 0x0000000c07007c12 */ /* 0x000fe2000f8e9604 */
[----:B------:R-:W-:-:S04]  /*16ef0*/  IMAD.WIDE.U32 R112, R3, -0x326172a9, RZ ;  /* 0xcd9e8d5703707825 */ /* 0x000fc800078e00ff */
[----:B------:R-:W-:Y:S01]  /*16f00*/  IMAD.MOV.U32 R81, RZ, RZ, R26 ;  /* 0x000000ffff517224 */ /* 0x000fe200078e001a */
[----:B------:R-:W-:Y:S01]  /*16f10*/  LOP3.LUT R3, R113, UR10, R6, 0x96, !PT ;  /* 0x0000000a71037c12 */ /* 0x000fe2000f8e9606 */
[----:B------:R-:W-:Y:S02]  /*16f20*/  IMAD.MOV.U32 R26, RZ, RZ, R57 ;  /* 0x000000ffff1a7224 */ /* 0x000fe400078e0039 */
[----:B------:R-:W-:Y:S01]  /*16f30*/  IMAD.WIDE.U32 R4, R0, -0x2daee0ad, RZ ;  /* 0xd2511f5300047825 */ /* 0x000fe200078e00ff */
[----:B------:R-:W-:-:S03]  /*16f40*/  HSET2.LE.AND R0, R15, R216, PT ;  /* 0x000000d80f007233 */ /* 0x000fc60003803000 */
[----:B------:R-:W-:Y:S01]  /*16f50*/  IMAD.MOV.U32 R67, RZ, RZ, R115 ;  /* 0x000000ffff437224 */ /* 0x000fe200078e0073 */
[----:B------:R-:W-:Y:S01]  /*16f60*/  LOP3.LUT R5, R5, UR9, R2, 0x96, !PT ;  /* 0x0000000905057c12 */ /* 0x000fe2000f8e9602 */
[----:B------:R-:W-:Y:S01]  /*16f70*/  IMAD.MOV.U32 R57, RZ, RZ, R114 ;  /* 0x000000ffff397224 */ /* 0x000fe200078e0072 */
[--C-:B------:R-:W-:Y:S01]  /*16f80*/  HSET2.LE.AND R2, R14, R216.reuse, PT ;  /* 0x000000d80e027233 */ /* 0x100fe20003803000 */
[----:B------:R-:W-:Y:S01]  /*16f90*/  IMAD.WIDE.U32 R114, R3, -0x2daee0ad, RZ ;  /* 0xd2511f5303727825 */ /* 0x000fe200078e00ff */
[----:B------:R-:W-:Y:S01]  /*16fa0*/  HSET2.LE.AND R3, R13, R216, PT ;  /* 0x000000d80d037233 */ /* 0x000fe20003803000 */
[----:B------:R-:W-:Y:S02]  /*16fb0*/  LOP3.LUT R13, R0, R83, RZ, 0xc0, !PT ;  /* 0x00000053000d7212 */ /* 0x000fe400078ec0ff */
[----:B------:R-:W-:Y:S01]  /*16fc0*/  LOP3.LUT R14, R2, R252, RZ, 0xc0, !PT ;  /* 0x000000fc020e7212 */ /* 0x000fe200078ec0ff */
[----:B------:R-:W-:Y:S01]  /*16fd0*/  IMAD.WIDE.U32 R206, R5, -0x326172a9, RZ ;  /* 0xcd9e8d5705ce7825 */ /* 0x000fe200078e00ff */
[----:B------:R-:W-:-:S02]  /*16fe0*/  LOP3.LUT R4, R115, UR6, R4, 0x96, !PT ;  /* 0x0000000673047c12 */ /* 0x000fc4000f8e9604 */
[----:B------:R-:W-:Y:S01]  /*16ff0*/  LOP3.LUT R15, R3, R232, RZ, 0xc0, !PT ;  /* 0x000000e8030f7212 */ /* 0x000fe200078ec0ff */
[----:B------:R-:W-:Y:S02]  /*17000*/  IMAD.MOV.U32 R86, RZ, RZ, R28 ;  /* 0x000000ffff567224 */ /* 0x000fe400078e001c */
[----:B------:R-:W-:-:S04]  /*17010*/  IMAD.WIDE.U32 R2, R4, -0x326172a9, RZ ;  /* 0xcd9e8d5704027825 */ /* 0x000fc800078e00ff */
[----:B------:R-:W-:Y:S02]  /*17020*/  IMAD.MOV.U32 R28, RZ, RZ, R75 ;  /* 0x000000ffff1c7224 */ /* 0x000fe400078e004b */
[----:B------:R-:W-:Y:S02]  /*17030*/  IMAD.MOV.U32 R88, RZ, RZ, R73 ;  /* 0x000000ffff587224 */ /* 0x000fe400078e0049 */
[----:B------:R-:W-:Y:S02]  /*17040*/  IMAD.MOV.U32 R60, RZ, RZ, R67 ;  /* 0x000000ffff3c7224 */ /* 0x000fe400078e0043 */
[----:B------:R-:W-:Y:S02]  /*17050*/  IMAD.MOV.U32 R21, RZ, RZ, R57 ;  /* 0x000000ffff157224 */ /* 0x000fe400078e0039 */
[----:B------:R-:W-:Y:S02]  /*17060*/  IMAD.MOV.U32 R75, RZ, RZ, R55 ;  /* 0x000000ffff4b7224 */ /* 0x000fe400078e0037 */
[----:B------:R-:W-:-:S02]  /*17070*/  IMAD.MOV.U32 R18, RZ, RZ, R107 ;  /* 0x000000ffff127224 */ /* 0x000fc400078e006b */
[----:B------:R-:W-:Y:S01]  /*17080*/  IMAD.MOV.U32 R67, RZ, RZ, R111 ;  /* 0x000000ffff437224 */ /* 0x000fe200078e006f */
[C---:B------:R-:W-:Y:S01]  /*17090*/  LOP3.LUT R111, R2.reuse, 0xff, RZ, 0xc0, !PT ;  /* 0x000000ff026f7812 */ /* 0x040fe200078ec0ff */
[----:B------:R-:W-:Y:S01]  /*170a0*/  IMAD.MOV.U32 R57, RZ, RZ, R110 ;  /* 0x000000ffff397224 */ /* 0x000fe200078e006e */
[--C-:B------:R-:W-:Y:S01]  /*170b0*/  SHF.R.U32.HI R110, RZ, 0x10, R2.reuse ;  /* 0x00000010ff6e7819 */ /* 0x100fe20000011602 */
[----:B------:R-:W-:Y:S01]  /*170c0*/  IMAD.MOV.U32 R55, RZ, RZ, R109 ;  /* 0x000000ffff377224 */ /* 0x000fe200078e006d */
[----:B------:R-:W-:Y:S01]  /*170d0*/  SHF.R.U32.HI R109, RZ, 0x18, R2 ;  /* 0x00000018ff6d7819 */ /* 0x000fe20000011602 */
[----:B------:R-:W-:Y:S01]  /*170e0*/  IMAD.MOV.U32 R73, RZ, RZ, R108 ;  /* 0x000000ffff497224 */ /* 0x000fe200078e006c */
[----:B------:R-:W-:Y:S01]  /*170f0*/  LOP3.LUT R108, R2, 0xffff, RZ, 0xc0, !PT ;  /* 0x0000ffff026c7812 */ /* 0x000fe200078ec0ff */
[----:B------:R-:W-:Y:S01]  /*17100*/  IMAD.MOV.U32 R107, RZ, RZ, R36 ;  /* 0x000000ffff6b7224 */ /* 0x000fe200078e0024 */
[----:B------:R-:W-:Y:S01]  /*17110*/  LOP3.LUT R36, R3, UR13, R206, 0x96, !PT ;  /* 0x0000000d03247c12 */ /* 0x000fe2000f8e96ce */
[----:B------:R-:W-:-:S04]  /*17120*/  IMAD.WIDE.U32 R2, R25, -0x326172a9, RZ ;  /* 0xcd9e8d5719027825 */ /* 0x000fc800078e00ff */
[----:B------:R-:W-:Y:S01]  /*17130*/  IMAD.MOV.U32 R83, RZ, RZ, R26 ;  /* 0x000000ffff537224 */ /* 0x000fe200078e001a */
[----:B------:R-:W-:Y:S01]  /*17140*/  LOP3.LUT R0, R3, R27, RZ, 0x3c, !PT ;  /* 0x0000001b03007212 */ /* 0x000fe200078e3cff */
[----:B------:R-:W-:Y:S01]  /*17150*/  IMAD.MOV.U32 R89, RZ, RZ, R18 ;  /* 0x000000ffff597224 */ /* 0x000fe200078e0012 */
[----:B------:R-:W-:Y:S01]  /*17160*/  LOP3.LUT R3, R91, UR18, R2, 0x96, !PT ;  /* 0x000000125b037c12 */ /* 0x000fe2000f8e9602 */
[----:B------:R-:W-:Y:S01]  /*17170*/  IMAD.MOV.U32 R91, RZ, RZ, R21 ;  /* 0x000000ffff5b7224 */ /* 0x000fe200078e0015 */
[----:B------:R-:W1:Y:S01]  /*17180*/  LDSM.16.MT88.4 R16, [R173+0x6000] ;  /* 0x00600000ad10783b */ /* 0x000e620000004200 */
[----:B------:R-:W-:-:S04]  /*17190*/  IMAD.WIDE.U32 R26, R0, -0x2daee0ad, RZ ;  /* 0xd2511f53001a7825 */ /* 0x000fc800078e00ff */
[----:B------:R-:W-:Y:S01]  /*171a0*/  IMAD.WIDE.U32 R4, R3, -0x2daee0ad, RZ ;  /* 0xd2511f5303047825 */ /* 0x000fe200078e00ff */
[----:B------:R-:W-:Y:S02]  /*171b0*/  LOP3.LUT R0, R27, UR17, R190, 0x96, !PT ;  /* 0x000000111b007c12 */ /* 0x000fe4000f8e96be */
[----:B------:R-:W-:Y:S01]  /*171c0*/  LOP3.LUT R27, R117, UR18, R2, 0x96, !PT ;  /* 0x00000012751b7c12 */ /* 0x000fe2000f8e9602 */
[----:B------:R-:W-:Y:S02]  /*171d0*/  IMAD.MOV.U32 R95, RZ, RZ, R57 ;  /* 0x000000ffff5f7224 */ /* 0x000fe400078e0039 */
[----:B------:R-:W-:Y:S01]  /*171e0*/  IMAD.WIDE.U32 R24, R0, -0x326172a9, RZ ;  /* 0xcd9e8d5700187825 */ /* 0x000fe200078e00ff */
[----:B------:R-:W-:-:S03]  /*171f0*/  LOP3.LUT R0, R5, UR15, R26, 0x96, !PT ;  /* 0x0000000f05007c12 */ /* 0x000fc6000f8e961a */
        /* <DEDUP_REMOVED lines=13> */
[----:B------:R-:W-:Y:S01]  /*172d0*/  IMAD.MOV.U32 R90, RZ, RZ, R60 ;  /* 0x000000ffff5a7224 */ /* 0x000fe200078e003c */
[----:B-1----:R-:W-:Y:S01]  /*172e0*/  HMMA.16816.F32 R40, R8, R18, R244 ;  /* 0x000000120828723c */ /* 0x002fe200000018f4 */
[----:B------:R-:W-:Y:S02]  /*172f0*/  IMAD.MOV.U32 R88, RZ, RZ, R75 ;  /* 0x000000ffff587224 */ /* 0x000fe400078e004b */
[----:B------:R-:W-:-:S04]  /*17300*/  IMAD.WIDE.U32 R20, R0, -0x2daee0ad, RZ ;  /* 0xd2511f5300147825 */ /* 0x000fc800078e00ff */
        /* <DEDUP_REMOVED lines=9> */
[C---:B------:R-:W-:Y:S01]  /*173a0*/  LOP3.LUT R3, R2.reuse, 0xffff, RZ, 0xc0, !PT ;  /* 0x0000ffff02037812 */ /* 0x040fe200078ec0ff */
[----:B------:R-:W-:Y:S01]  /*173b0*/  HMMA.16816.F32 R72, R8, R16, R228 ;  /* 0x000000100848723c */ /* 0x000fe200000018e4 */
[----:B------:R-:W-:Y:S02]  /*173c0*/  IMAD.MOV.U32 R190, RZ, RZ, R82 ;  /* 0x000000ffffbe7224 */ /* 0x000fe400078e0052 */
[----:B------:R-:W-:Y:S01]  /*173d0*/  SHF.R.U32.HI R4, RZ, 0x8, R3 ;  /* 0x00000008ff047819 */ /* 0x000fe20000011603 */
[----:B------:R-:W-:Y:S01]  /*173e0*/  IMAD.MOV.U32 R191, RZ, RZ, R81 ;  /* 0x000000ffffbf7224 */ /* 0x000fe200078e0051 */
[----:B------:R-:W-:Y:S01]  /*173f0*/  LOP3.LUT R3, R2, 0xff, RZ, 0xc0, !PT ;  /* 0x000000ff02037812 */ /* 0x000fe200078ec0ff */
[----:B------:R-:W-:-:S02]  /*17400*/  IMAD.MOV.U32 R232, RZ, RZ, R80 ;  /* 0x000000ffffe87224 */ /* 0x000fc400078e0050 */
[----:B------:R-:W-:Y:S01]  /*17410*/  IMAD.MOV.U32 R252, RZ, RZ, R79 ;  /* 0x000000fffffc7224 */ /* 0x000fe200078e004f */
[----:B------:R-:W-:Y:S01]  /*17420*/  PRMT R3, R3, 0x5410, R4 ;  /* 0x0000541003037816 */ /* 0x000fe20000000004 */
[----:B------:R-:W-:Y:S01]  /*17430*/  IMAD.MOV.U32 R214, RZ, RZ, R78 ;  /* 0x000000ffffd67224 */ /* 0x000fe200078e004e */
[----:B------:R-:W-:Y:S01]  /*17440*/  SHF.R.U32.HI R4, RZ, 0x10, R2 ;  /* 0x00000010ff047819 */ /* 0x000fe20000011602 */
[----:B------:R-:W-:Y:S02]  /*17450*/  IMAD.MOV.U32 R236, RZ, RZ, R76 ;  /* 0x000000ffffec7224 */ /* 0x000fe400078e004c */
[----:B------:R-:W-:-:S05]  /*17460*/  HSET2.LE.AND R3, R3, R216, PT ;  /* 0x000000d803037233 */ /* 0x000fca0003803000 */
[----:B------:R-:W-:Y:S01]  /*17470*/  LOP3.LUT R6, R3, R30, RZ, 0xc0, !PT ;  /* 0x0000001e03067212 */ /* 0x000fe200078ec0ff */
[----:B------:R-:W-:Y:S01]  /*17480*/  IMAD.MOV.U32 R228, RZ, RZ, R191 ;  /* 0x000000ffffe47224 */ /* 0x000fe200078e00bf */
[----:B------:R-:W-:Y:S01]  /*17490*/  SHF.R.U32.HI R3, RZ, 0x18, R2 ;  /* 0x00000018ff037819 */ /* 0x000fe20000011602 */
[----:B------:R-:W-:Y:S01]  /*174a0*/  IMAD.MOV.U32 R229, RZ, RZ, R232 ;  /* 0x000000ffffe57224 */ /* 0x000fe200078e00e8 */
[----:B------:R-:W-:Y:S01]  /*174b0*/  LOP3.LUT R2, R4, 0xff, RZ, 0xc0, !PT ;  /* 0x000000ff04027812 */ /* 0x000fe200078ec0ff */
[----:B------:R-:W-:Y:S02]  /*174c0*/  IMAD.MOV.U32 R230, RZ, RZ, R252 ;  /* 0x000000ffffe67224 */ /* 0x000fe400078e00fc */
[----:B------:R-:W-:Y:S01]  /*174d0*/  IMAD.MOV.U32 R30, RZ, RZ, R86 ;  /* 0x000000ffff1e7224 */ /* 0x000fe200078e0056 */
[----:B------:R-:W-:-:S05]  /*174e0*/  PRMT R2, R2, 0x5410, R3 ;  /* 0x0000541002027816 */ /* 0x000fca0000000003 */
[----:B------:R-:W-:-:S05]  /*174f0*/  HSET2.LE.AND R2, R2, R216, PT ;  /* 0x000000d802027233 */ /* 0x000fca0003803000 */
[----:B------:R-:W-:Y:S01]  /*17500*/  LOP3.LUT R7, R2, R29, RZ, 0xc0, !PT ;  /* 0x0000001d02077212 */ /* 0x000fe200078ec0ff */
[----:B------:R-:W-:Y:S01]  /*17510*/  IMAD.MOV.U32 R29, RZ, RZ, R44 ;  /* 0x000000ffff1d7224 */ /* 0x000fe200078e002c */
        /* <DEDUP_REMOVED lines=8> */
[----:B------:R-:W-:Y:S02]  /*175a0*/  SHF.R.U32.HI R2, RZ, 0x18, R0 ;  /* 0x00000018ff027819 */ /* 0x000fe40000011600 */
[----:B------:R-:W-:Y:S01]  /*175b0*/  LOP3.LUT R0, R3, 0xff, RZ, 0xc0, !PT ;  /* 0x000000ff03007812 */ /* 0x000fe200078ec0ff */
[----:B------:R-:W-:-:S03]  /*175c0*/  IMAD.MOV.U32 R3, RZ, RZ, R83 ;  /* 0x000000ffff037224 */ /* 0x000fc600078e0053 */
[----:B------:R-:W-:-:S05]  /*175d0*/  PRMT R0, R0, 0x5410, R2 ;  /* 0x0000541000007816 */ /* 0x000fca0000000002 */
[----:B------:R-:W-:-:S05]  /*175e0*/  HSET2.LE.AND R0, R0, R216, PT ;  /* 0x000000d800007233 */ /* 0x000fca0003803000 */
[----:B------:R-:W-:-:S07]  /*175f0*/  LOP3.LUT R5, R0, R31, RZ, 0xc0, !PT ;  /* 0x0000001f00057212 */ /* 0x000fce00078ec0ff */
[C---:B------:R-:W-:Y:S08]  /*17600*/  HMMA.16816.F32 R64, R4.reuse, R16, R136 ;  /* 0x000000100440723c */ /* 0x040ff00000001888 */
[----:B------:R-:W-:Y:S01]  /*17610*/  HMMA.16816.F32 R60, R4, R18, R132 ;  /* 0x00000012043c723c */ /* 0x000fe20000001884 */
[----:B---3--:R-:W1:Y:S01]  /*17620*/  LDSM.16.MT88.4 R16, [R176+0x6000] ;  /* 0x00600000b010783b */ /* 0x008e620000004200 */
[----:B------:R-:W-:-:S02]  /*17630*/  IMAD.MOV.U32 R44, RZ, RZ, R188 ;  /* 0x000000ffff2c7224 */ /* 0x000fc400078e00bc */
[----:B------:R-:W-:Y:S01]  /*17640*/  IMAD.MOV.U32 R84, RZ, RZ, R187 ;  /* 0x000000ffff547224 */ /* 0x000fe200078e00bb */
[----:B------:R3:W5:Y:S03]  /*17650*/  LDL.LU R188, [R1+0x198] ;  /* 0x0001980001bc7983 */ /* 0x0007660000300800 */
[-C--:B-1----:R-:W-:Y:S08]  /*17660*/  HMMA.16816.F32 R100, R8, R16.reuse, R100 ;  /* 0x000000100864723c */ /* 0x082ff00000001864 */
[C---:B------:R-:W-:Y:S08]  /*17670*/  HMMA.16816.F32 R80, R4.reuse, R16, R128 ;  /* 0x000000100450723c */ /* 0x040ff00000001880 */
[-C--:B------:R-:W-:Y:S08]  /*17680*/  HMMA.16816.F32 R76, R4, R18.reuse, R124 ;  /* 0x00000012044c723c */ /* 0x080ff0000000187c */
[----:B------:R-:W-:Y:S01]  /*17690*/  HMMA.16816.F32 R96, R8, R18, R96 ;  /* 0x000000120860723c */ /* 0x000fe20000001860 */
[----:B----4-:R-:W1:Y:S01]  /*176a0*/  LDSM.16.MT88.4 R16, [R174+0x6000] ;  /* 0x00600000ae10783b */ /* 0x010e620000004200 */
[----:B------:R-:W-:-:S02]  /*176b0*/  IMAD.MOV.U32 R139, RZ, RZ, R190 ;  /* 0x000000ffff8b7224 */ /* 0x000fc400078e00be */
[----:B------:R-:W-:Y:S01]  /*176c0*/  IMAD.MOV.U32 R190, RZ, RZ, R85 ;  /* 0x000000ffffbe7224 */ /* 0x000fe200078e0055 */
[----:B------:R3:W5:Y:S01]  /*176d0*/  LDL.LU R187, [R1+0x194] ;  /* 0x0001940001bb7983 */ /* 0x0007620000300800 */
        /* <DEDUP_REMOVED lines=14> */
[----:B------:R-:W-:Y:S01]  /*177c0*/  IMAD.MOV.U32 R32, RZ, RZ, R52 ;  /* 0x000000ffff207224 */ /* 0x000fe200078e0034 */
        /* <DEDUP_REMOVED lines=33> */
[----:B------:R3:W5:Y:S01]  /*179e0*/  LDL.LU R185, [R1+0x18c] ;  /* 0x00018c0001b97983 */ /* 0x0007620000300800 */
[----:B------:R-:W-:-:S02]  /*179f0*/  IMAD.MOV.U32 R138, RZ, RZ, R3 ;  /* 0x000000ffff8a7224 */ /* 0x000fc400078e0003 */
[----:B------:R-:W-:Y:S01]  /*17a00*/  IMAD.MOV.U32 R139, RZ, RZ, R22 ;  /* 0x000000ffff8b7224 */ /* 0x000fe200078e0016 */
[----:B------:R3:W5:Y:S01]  /*17a10*/  LDL.LU R184, [R1+0x188] ;  /* 0x0001880001b87983 */ /* 0x0007620000300800 */
[----:B------:R-:W-:Y:S02]  /*17a20*/  IMAD.MOV.U32 R0, RZ, RZ, R47 ;  /* 0x000000ffff007224 */ /* 0x000fe400078e002f */
[----:B------:R-:W-:Y:S02]  /*17a30*/  IMAD.MOV.U32 R2, RZ, RZ, R122 ;  /* 0x000000ffff027224 */ /* 0x000fe400078e007a */
[----:B------:R-:W-:Y:S02]  /*17a40*/  IMAD.MOV.U32 R3, RZ, RZ, R180 ;  /* 0x000000ffff037224 */ /* 0x000fe400078e00b4 */
        /* <DEDUP_REMOVED lines=10> */
[----:B------:R-:W-:Y:S01]  /*17af0*/  HMMA.16816.F32 R84, R8, R16, R84 ;  /* 0x000000100854723c */ /* 0x000fe20000001854 */
[----:B------:R-:W-:Y:S01]  /*17b00*/  IMAD.MOV.U32 R0, RZ, RZ, R107 ;  /* 0x000000ffff007224 */ /* 0x000fe200078e006b */
[----:B------:R-:W1:Y:S01]  /*17b10*/  LDSM.16.MT88.4 R8, [R173+0x6800] ;  /* 0x00680000ad08783b */ /* 0x000e620000004200 */
[----:B------:R-:W-:-:S04]  /*17b20*/  IMAD.WIDE.U32 R2, R21, -0x2daee0ad, RZ ;  /* 0xd2511f5315027825 */ /* 0x000fc800078e00ff */
[----:B------:R-:W-:Y:S01]  /*17b30*/  IMAD.MOV.U32 R249, RZ, RZ, R0 ;  /* 0x000000fffff97224 */ /* 0x000fe200078e0000 */
[----:B------:R-:W-:Y:S02]  /*17b40*/  LOP3.LUT R0, R3, UR14, R20, 0x96, !PT ;  /* 0x0000000e03007c12 */ /* 0x000fe4000f8e9614 */
[----:B------:R-:W-:Y:S01]  /*17b50*/  LOP3.LUT R3, R2, 0xffff, RZ, 0xc0, !PT ;  /* 0x0000ffff02037812 */ /* 0x000fe200078ec0ff */
[----:B------:R-:W-:Y:S07]  /*17b60*/  HMMA.16816.F32 R32, R4, R18, R32 ;  /* 0x000000120420723c */ /* 0x000fee0000001820 */
[----:B------:R-:W-:-:S02]  /*17b70*/  SHF.R.U32.HI R5, RZ, 0x8, R3 ;  /* 0x00000008ff057819 */ /* 0x000fc40000011603 */
[----:B------:R-:W-:Y:S02]  /*17b80*/  LOP3.LUT R4, R2, 0xff, RZ, 0xc0, !PT ;  /* 0x000000ff02047812 */ /* 0x000fe400078ec0ff */
[----:B------:R-:W-:Y:S02]  /*17b90*/  SHF.R.U32.HI R3, RZ, 0x10, R2 ;  /* 0x00000010ff037819 */ /* 0x000fe40000011602 */
[----:B------:R-:W-:Y:S02]  /*17ba0*/  PRMT R16, R4, 0x5410, R5 ;  /* 0x0000541004107816 */ /* 0x000fe40000000005 */
[----:B------:R-:W-:Y:S02]  /*17bb0*/  SHF.R.U32.HI R4, RZ, 0x10, R0 ;  /* 0x00000010ff047819 */ /* 0x000fe40000011600 */
[----:B------:R-:W-:Y:S02]  /*17bc0*/  SHF.R.U32.HI R7, RZ, 0x18, R2 ;  /* 0x00000018ff077819 */ /* 0x000fe40000011602 */
[----:B------:R-:W-:-:S02]  /*17bd0*/  LOP3.LUT R5, R3, 0xff, RZ, 0xc0, !PT ;  /* 0x000000ff03057812 */ /* 0x000fc400078ec0ff */
[C---:B------:R-:W-:Y:S02]  /*17be0*/  LOP3.LUT R2, R0.reuse, 0xffff, RZ, 0xc0, !PT ;  /* 0x0000ffff00027812 */ /* 0x040fe400078ec0ff */
[----:B------:R-:W-:Y:S02]  /*17bf0*/  LOP3.LUT R6, R0, 0xff, RZ, 0xc0, !PT ;  /* 0x000000ff00067812 */ /* 0x000fe400078ec0ff */
        /* <DEDUP_REMOVED lines=13> */
[----:B------:R-:W-:Y:S01]  /*17cd0*/  LOP3.LUT R5, R3, R105, RZ, 0xc0, !PT ;  /* 0x0000006903057212 */ /* 0x000fe200078ec0ff */
[----:B------:R-:W-:Y:S01]  /*17ce0*/  IMAD.MOV.U32 R250, RZ, RZ, R137 ;  /* 0x000000fffffa7224 */ /* 0x000fe200078e0089 */
[----:B------:R-:W-:Y:S01]  /*17cf0*/  LOP3.LUT R7, R0, R23, RZ, 0xc0, !PT ;  /* 0x0000001700077212 */ /* 0x000fe200078ec0ff */
[----:B------:R-:W-:Y:S01]  /*17d00*/  IMAD.MOV.U32 R251, RZ, RZ, R138 ;  /* 0x000000fffffb7224 */ /* 0x000fe200078e008a */
[----:B------:R-:W-:Y:S01]  /*17d10*/  LOP3.LUT R4, R2, R106, RZ, 0xc0, !PT ;  /* 0x0000006a02047212 */ /* 0x000fe200078ec0ff */
[----:B------:R-:W-:Y:S01]  /*17d20*/  IMAD.MOV.U32 R137, RZ, RZ, R107 ;  /* 0x000000ffff897224 */ /* 0x000fe200078e006b */
[-C--:B-1----:R-:W-:Y:S01]  /*17d30*/  HMMA.16816.F32 R124, R12, R8.reuse, R72 ;  /* 0x000000080c7c723c */ /* 0x082fe20000001848 */
[----:B------:R-:W-:Y:S01]  /*17d40*/  IMAD.MOV.U32 R138, RZ, RZ, R22 ;  /* 0x000000ffff8a7224 */ /* 0x000fe200078e0016 */
[----:B------:R-:W1:Y:S04]  /*17d50*/  LDSM.16.MT88.4 R16, [R174+0x6800] ;  /* 0x00680000ae10783b */ /* 0x000e680000004200 */
[----:B------:R-:W2:Y:S02]  /*17d60*/  LDSM.16.MT88.4 R20, [R176+0x6800] ;  /* 0x00680000b014783b */ /* 0x000ea40000004200 */
[C---:B------:R-:W-:Y:S08]  /*17d70*/  HMMA.16816.F32 R64, R4.reuse, R8, R64 ;  /* 0x000000080440723c */ /* 0x040ff00000001840 */
[-C--:B------:R-:W-:Y:S08]  /*17d80*/  HMMA.16816.F32 R60, R4, R10.reuse, R60 ;  /* 0x0000000a043c723c */ /* 0x080ff0000000183c */
[----:B------:R-:W-:Y:S01]  /*17d90*/  HMMA.16816.F32 R104, R12, R10, R40 ;  /* 0x0000000a0c68723c */ /* 0x000fe20000001828 */
[----:B------:R-:W4:Y:S01]  /*17da0*/  LDSM.16.MT88.4 R8, [R175+0x6800] ;  /* 0x00680000af08783b */ /* 0x000f220000004200 */
[----:B------:R-:W-:-:S05]  /*17db0*/  LOP3.LUT R2, R25, UR16, R116, 0x96, !PT ;  /* 0x0000001019027c12 */ /* 0x000fca000f8e9674 */
[----:B------:R-:W-:Y:S01]  /*17dc0*/  IMAD.WIDE.U32 R2, R2, -0x2daee0ad, RZ ;  /* 0xd2511f5302027825 */ /* 0x000fe200078e00ff */
[C---:B-1----:R-:W-:Y:S08]  /*17dd0*/  HMMA.16816.F32 R56, R4.reuse, R16, R56 ;  /* 0x000000100438723c */ /* 0x042ff00000001838 */
[C---:B--2---:R-:W-:Y:S08]  /*17de0*/  HMMA.16816.F32 R80, R4.reuse, R20, R80 ;  /* 0x000000140450723c */ /* 0x044ff00000001850 */
[C---:B------:R-:W-:Y:S08]  /*17df0*/  HMMA.16816.F32 R76, R4.reuse, R22, R76 ;  /* 0x00000016044c723c */ /* 0x040ff0000000184c */
[C---:B------:R-:W-:Y:S08]  /*17e00*/  HMMA.16816.F32 R52, R4.reuse, R18, R52 ;  /* 0x000000120434723c */ /* 0x040ff00000001834 */
[C---:B----4-:R-:W-:Y:S08]  /*17e10*/  HMMA.16816.F32 R44, R4.reuse, R8, R44 ;  /* 0x00000008042c723c */ /* 0x050ff0000000182c */
        /* <DEDUP_REMOVED lines=9> */
[----:B------:R-:W-:-:S05]  /*17eb0*/  IMAD.WIDE.U32 R24, R3, -0x2daee0ad, RZ ;  /* 0xd2511f5303187825 */ /* 0x000fca00078e00ff */
[----:B------:R-:W-:Y:S02]  /*17ec0*/  LOP3.LUT R3, R25, UR6, R4, 0x96, !PT ;  /* 0x0000000619037c12 */ /* 0x000fe4000f8e9604 */
[----:B------:R-:W-:-:S03]  /*17ed0*/  LOP3.LUT R4, R5, UR9, R2, 0x96, !PT ;  /* 0x0000000905047c12 */ /* 0x000fc6000f8e9602 */
[----:B------:R-:W-:Y:S01]  /*17ee0*/  IMAD.WIDE.U32 R2, R3, -0x326172a9, RZ ;  /* 0xcd9e8d5703027825 */ /* 0x000fe200078e00ff */
[----:B------:R-:W-:Y:S04]  /*17ef0*/  HMMA.16816.F32 R72, R12, R10, R28 ;  /* 0x0000000a0c48723c */ /* 0x000fe8000000181c */
[----:B------:R-:W-:-:S03]  /*17f00*/  LOP3.LUT R0, R2, 0xffff, RZ, 0xc0, !PT ;  /* 0x0000ffff02007812 */ /* 0x000fc600078ec0ff */
[----:B------:R-:W-:Y:S01]  /*17f10*/  IMAD.WIDE.U32 R28, R4, -0x326172a9, RZ ;  /* 0xcd9e8d57041c7825 */ /* 0x000fe200078e00ff */
[----:B------:R-:W-:Y:S02]  /*17f20*/  SHF.R.U32.HI R5, RZ, 0x8, R0 ;  /* 0x00000008ff057819 */ /* 0x000fe40000011600 */
[----:B------:R-:W-:Y:S02]  /*17f30*/  LOP3.LUT R4, R2, 0xff, RZ, 0xc0, !PT ;  /* 0x000000ff02047812 */ /* 0x000fe400078ec0ff */
[----:B------:R-:W-:Y:S02]  /*17f40*/  LOP3.LUT R0, R3, UR13, R28, 0x96, !PT ;  /* 0x0000000d03007c12 */ /* 0x000fe4000f8e961c */
        /* <DEDUP_REMOVED lines=8> */
[----:B------:R-:W-:Y:S02]  /*17fd0*/  LDSM.16.MT88.4 R8, [R173+0x7000] ;  /* 0x00700000ad08783b */ /* 0x000fe40000004200 */
[C---:B------:R-:W-:Y:S02]  /*17fe0*/  HMMA.16816.F32 R96, R12.reuse, R22, R96 ;  /* 0x000000160c60723c */ /* 0x040fe40000001860 */
[----:B------:R-:W1:Y:S06]  /*17ff0*/  LDSM.16.MT88.4 R20, [R175+0x7000] ;  /* 0x00700000af14783b */ /* 0x000e6c0000004200 */
[C---:B------:R-:W-:Y:S08]  /*18000*/  HMMA.16816.F32 R92, R12.reuse, R16, R92 ;  /* 0x000000100c5c723c */ /* 0x040ff0000000185c */
[----:B------:R-:W-:Y:S01]  /*18010*/  HMMA.16816.F32 R88, R12, R18, R88 ;  /* 0x000000120c58723c */ /* 0x000fe20000001858 */
[----:B------:R-:W2:Y:S04]  /*18020*/  LDSM.16.MT88.4 R12, [R176+0x7000] ;  /* 0x00700000b00c783b */ /* 0x000ea80000004200 */
        /* <DEDUP_REMOVED lines=15> */
[----:B------:R-:W-:Y:S01]  /*18120*/  LOP3.LUT R7, R0, R119, RZ, 0xc0, !PT ;  /* 0x0000007700077212 */ /* 0x000fe200078ec0ff */
[----:B------:R-:W-:Y:S01]  /*18130*/  IMAD.MOV.U32 R122, RZ, RZ, R181 ;  /* 0x000000ffff7a7224 */ /* 0x000fe200078e00b5 */
[----:B------:R-:W-:Y:S01]  /*18140*/  LOP3.LUT R0, R110, 0xff, RZ, 0xc0, !PT ;  /* 0x000000ff6e007812 */ /* 0x000fe200078ec0ff */
[----:B------:R-:W-:Y:S02]  /*18150*/  IMAD.MOV.U32 R243, RZ, RZ, R244 ;  /* 0x000000fffff37224 */ /* 0x000fe400078e00f4 */
[----:B------:R-:W-:-:S02]  /*18160*/  IMAD.MOV.U32 R226, RZ, RZ, R245 ;  /* 0x000000ffffe27224 */ /* 0x000fc400078e00f5 */
[----:B------:R-:W-:Y:S01]  /*18170*/  IMAD.MOV.U32 R227, RZ, RZ, R246 ;  /* 0x000000ffffe37224 */ /* 0x000fe200078e00f6 */
[C---:B-1----:R-:W-:Y:S01]  /*18180*/  HMMA.16816.F32 R44, R4.reuse, R20, R44 ;  /* 0x00000014042c723c */ /* 0x042fe2000000182c */
[----:B------:R-:W-:Y:S02]  /*18190*/  IMAD.MOV.U32 R244, RZ, RZ, R247 ;  /* 0x000000fffff47224 */ /* 0x000fe400078e00f7 */
[----:B------:R-:W-:Y:S02]  /*181a0*/  IMAD.MOV.U32 R224, RZ, RZ, R131 ;  /* 0x000000ffffe07224 */ /* 0x000fe400078e0083 */
[----:B------:R-:W-:Y:S02]  /*181b0*/  IMAD.MOV.U32 R242, RZ, RZ, R135 ;  /* 0x000000fffff27224 */ /* 0x000fe400078e0087 */
[----:B------:R-:W-:Y:S01]  /*181c0*/  IMAD.MOV.U32 R241, RZ, RZ, R136 ;  /* 0x000000fffff17224 */ /* 0x000fe200078e0088 */
[----:B--2---:R-:W-:Y:S01]  /*181d0*/  HMMA.16816.F32 R128, R4, R12, R80 ;  /* 0x0000000c0480723c */ /* 0x004fe20000001850 */
[----:B------:R-:W-:-:S02]  /*181e0*/  IMAD.MOV.U32 R247, RZ, RZ, R132 ;  /* 0x000000fffff77224 */ /* 0x000fc400078e0084 */
[----:B------:R-:W-:Y:S02]  /*181f0*/  IMAD.MOV.U32 R30, RZ, RZ, R137 ;  /* 0x000000ffff1e7224 */ /* 0x000fe400078e0089 */
[----:B------:R-:W-:Y:S02]  /*18200*/  IMAD.MOV.U32 R31, RZ, RZ, R138 ;  /* 0x000000ffff1f7224 */ /* 0x000fe400078e008a */
[----:B------:R-:W-:Y:S01]  /*18210*/  IMAD.MOV.U32 R117, RZ, RZ, R139 ;  /* 0x000000ffff757224 */ /* 0x000fe200078e008b */
[C---:B----4-:R-:W-:Y:S01]  /*18220*/  HMMA.16816.F32 R56, R4.reuse, R16, R56 ;  /* 0x000000100438723c */ /* 0x050fe20000001838 */
[----:B------:R-:W-:Y:S02]  /*18230*/  IMAD.MOV.U32 R246, RZ, RZ, R133 ;  /* 0x000000fffff67224 */ /* 0x000fe400078e0085 */
[----:B------:R-:W-:Y:S01]  /*18240*/  IMAD.MOV.U32 R225, RZ, RZ, R123 ;  /* 0x000000ffffe17224 */ /* 0x000fe200078e007b */
[----:B------:R-:W-:Y:S01]  /*18250*/  SHF.R.U32.HI R2, RZ, 0x8, R108 ;  /* 0x00000008ff027819 */ /* 0x000fe2000001166c */
[----:B------:R-:W-:Y:S01]  /*18260*/  IMAD.MOV.U32 R245, RZ, RZ, R134 ;  /* 0x000000fffff57224 */ /* 0x000fe200078e0086 */
[----:B------:R3:W5:Y:S01]  /*18270*/  LDL.LU R181, [R1+0x17c] ;  /* 0x00017c0001b57983 */ /* 0x0007620000300800 */
[----:B------:R-:W-:Y:S01]  /*18280*/  IMAD.MOV.U32 R116, RZ, RZ, R122 ;  /* 0x000000ffff747224 */ /* 0x000fe200078e007a */
[C---:B------:R-:W-:Y:S02]  /*18290*/  HMMA.16816.F32 R136, R4.reuse, R8, R64 ;  /* 0x000000080488723c */ /* 0x040fe40000001840 */
[----:B------:R3:W5:Y:S04]  /*182a0*/  LDL.LU R180, [R1+0x178] ;  /* 0x0001780001b47983 */ /* 0x0007680000300800 */
[----:B------:R3:W5:Y:S02]  /*182b0*/  LDL.LU R179, [R1+0x174] ;  /* 0x0001740001b37983 */ /* 0x0007640000300800 */
[C---:B------:R-:W-:Y:S02]  /*182c0*/  HMMA.16816.F32 R132, R4.reuse, R10, R60 ;  /* 0x0000000a0484723c */ /* 0x040fe4000000183c */
[----:B------:R3:W5:Y:S06]  /*182d0*/  LDL.LU R178, [R1+0x170] ;  /* 0x0001700001b27983 */ /* 0x00076c0000300800 */
[C---:B------:R-:W-:Y:S08]  /*182e0*/  HMMA.16816.F32 R120, R4.reuse, R14, R76 ;  /* 0x0000000e0478723c */ /* 0x040ff0000000184c */
[C---:B------:R-:W-:Y:S08]  /*182f0*/  HMMA.16816.F32 R52, R4.reuse, R18, R52 ;  /* 0x000000120434723c */ /* 0x040ff00000001834 */
[----:B------:R-:W-:Y:S07]  /*18300*/  HMMA.16816.F32 R40, R4, R22, R32 ;  /* 0x000000160428723c */ /* 0x000fee0000001820 */
[----:B------:R-:W-:-:S02]  /*18310*/  PRMT R7, R0, 0x5410, R109 ;  /* 0x0000541000077816 */ /* 0x000fc4000000006d */
        /* <DEDUP_REMOVED lines=11> */
[----:B------:R-:W-:Y:S01]  /*183d0*/  IMAD.MOV.U32 R116, RZ, RZ, R117 ;  /* 0x000000ffff747224 */ /* 0x000fe200078e0075 */
[----:B------:R-:W-:Y:S01]  /*183e0*/  HSET2.LE.AND R0, R2, R216, PT ;  /* 0x000000d802007233 */ /* 0x000fe20003803000 */
[----:B------:R-:W-:Y:S02]  /*183f0*/  IMAD.MOV.U32 R117, RZ, RZ, R30 ;  /* 0x000000ffff757224 */ /* 0x000fe400078e001e */
[----:B------:R-:W-:Y:S02]  /*18400*/  IMAD.MOV.U32 R30, RZ, RZ, R248 ;  /* 0x000000ffff1e7224 */ /* 0x000fe400078e00f8 */
[----:B------:R-:W-:Y:S01]  /*18410*/  IMAD.MOV.U32 R248, RZ, RZ, R249 ;  /* 0x000000fffff87224 */ /* 0x000fe200078e00f9 */
[----:B------:R-:W-:Y:S01]  /*18420*/  LOP3.LUT R5, R0, R116, RZ, 0xc0, !PT ;  /* 0x0000007400057212 */ /* 0x000fe200078ec0ff */
[----:B------:R-:W-:Y:S02]  /*18430*/  IMAD.MOV.U32 R249, RZ, RZ, R243 ;  /* 0x000000fffff97224 */ /* 0x000fe400078e00f3 */
[----:B------:R-:W-:-:S02]  /*18440*/  IMAD.MOV.U32 R116, RZ, RZ, R117 ;  /* 0x000000ffff747224 */ /* 0x000fc400078e0075 */
[----:B------:R-:W-:Y:S02]  /*18450*/  IMAD.MOV.U32 R243, RZ, RZ, R224 ;  /* 0x000000fffff37224 */ /* 0x000fe400078e00e0 */
[----:B------:R-:W-:Y:S02]  /*18460*/  IMAD.MOV.U32 R117, RZ, RZ, R30 ;  /* 0x000000ffff757224 */ /* 0x000fe400078e001e */
[----:B------:R-:W-:Y:S02]  /*18470*/  IMAD.MOV.U32 R224, RZ, RZ, R177 ;  /* 0x000000ffffe07224 */ /* 0x000fe400078e00b1 */
[----:B------:R-:W-:Y:S01]  /*18480*/  IMAD.MOV.U32 R30, RZ, RZ, R248 ;  /* 0x000000ffff1e7224 */ /* 0x000fe200078e00f8 */
[----:B------:R3:W5:Y:S01]  /*18490*/  LDL.LU R177, [R1+0x16c] ;  /* 0x00016c0001b17983 */ /* 0x0007620000300800 */
[----:B------:R-:W-:-:S03]  /*184a0*/  IMAD.MOV.U32 R248, RZ, RZ, R172 ;  /* 0x000000fffff87224 */ /* 0x000fc600078e00ac */
[----:B------:R3:W5:Y:S01]  /*184b0*/  LDL.LU R172, [R1+0x168] ;  /* 0x0001680001ac7983 */ /* 0x0007620000300800 */
        /* <DEDUP_REMOVED lines=12> */
[----:B------:R-:W-:Y:S01]  /*18580*/  SHF.R.U32.HI R11, RZ, 0x10, R2 ;  /* 0x00000010ff0b7819 */ /* 0x000fe20000011602 */
[----:B------:R-:W-:Y:S01]  /*18590*/  HMMA.16816.F32 R108, R4, R12, R100 ;  /* 0x0000000c046c723c */ /* 0x000fe20000001864 */
[----:B------:R-:W-:Y:S01]  /*185a0*/  PRMT R10, R9, 0x5410, R8 ;  /* 0x00005410090a7816 */ /* 0x000fe20000000008 */
[----:B------:R-:W-:-:S05]  /*185b0*/  IMAD.MOV.U32 R66, RZ, RZ, R30 ;  /* 0x000000ffff427224 */ /* 0x000fca00078e001e */
[----:B------:R-:W-:Y:S01]  /*185c0*/  SHF.R.U32.HI R12, RZ, 0x18, R2 ;  /* 0x00000018ff0c7819 */ /* 0x000fe20000011602 */
[----:B------:R-:W-:Y:S01]  /*185d0*/  HMMA.16816.F32 R92, R4, R16, R92 ;  /* 0x00000010045c723c */ /* 0x000fe2000000185c */
[C---:B------:R-:W-:Y:S01]  /*185e0*/  LOP3.LUT R2, R0.reuse, 0xffff, RZ, 0xc0, !PT ;  /* 0x0000ffff00027812 */ /* 0x040fe200078ec0ff */
[----:B------:R-:W-:Y:S01]  /*185f0*/  IMAD.MOV.U32 R65, RZ, RZ, R31 ;  /* 0x000000ffff417224 */ /* 0x000fe200078e001f */
[----:B------:R-:W-:Y:S02]  /*18600*/  LDSM.16.MT88.4 R100, [R176+0x7800] ;  /* 0x00780000b064783b */ /* 0x000fe40000004200 */
[----:B------:R-:W-:Y:S02]  /*18610*/  SHF.R.U32.HI R3, RZ, 0x8, R2 ;  /* 0x00000008ff037819 */ /* 0x000fe40000011602 */
[----:B------:R-:W-:-:S04]  /*18620*/  LOP3.LUT R2, R0, 0xff, RZ, 0xc0, !PT ;  /* 0x000000ff00027812 */ /* 0x000fc800078ec0ff */
[----:B------:R-:W-:Y:S02]  /*18630*/  PRMT R3, R2, 0x5410, R3 ;  /* 0x0000541002037816 */ /* 0x000fe40000000003 */
[--C-:B------:R-:W-:Y:S02]  /*18640*/  SHF.R.U32.HI R2, RZ, 0x10, R0.reuse ;  /* 0x00000010ff027819 */ /* 0x100fe40000011600 */
[----:B------:R-:W-:Y:S02]  /*18650*/  SHF.R.U32.HI R8, RZ, 0x18, R0 ;  /* 0x00000018ff087819 */ /* 0x000fe40000011600 */
[----:B------:R-:W-:Y:S01]  /*18660*/  LOP3.LUT R2, R2, 0xff, RZ, 0xc0, !PT ;  /* 0x000000ff02027812 */ /* 0x000fe200078ec0ff */
[----:B------:R-:W-:Y:S01]  /*18670*/  HSET2.LE.AND R0, R3, R216, PT ;  /* 0x000000d803007233 */ /* 0x000fe20003803000 */
[----:B------:R-:W-:Y:S02]  /*18680*/  LOP3.LUT R9, R11, 0xff, RZ, 0xc0, !PT ;  /* 0x000000ff0b097812 */ /* 0x000fe400078ec0ff */
[----:B------:R-:W-:Y:S01]  /*18690*/  PRMT R2, R2, 0x5410, R8 ;  /* 0x0000541002027816 */ /* 0x000fe20000000008 */
[----:B------:R-:W-:Y:S01]  /*186a0*/  HMMA.16816.F32 R16, R4, R18, R88 ;  /* 0x000000120410723c */ /* 0x000fe20000001858 */
[----:B------:R-:W-:-:S06]  /*186b0*/  PRMT R3, R9, 0x5410, R12 ;  /* 0x0000541009037816 */ /* 0x000fcc000000000c */
[----:B------:R-:W-:Y:S01]  /*186c0*/  LOP3.LUT R88, R0, R222, RZ, 0xc0, !PT ;  /* 0x000000de00587212 */ /* 0x000fe200078ec0ff */
[--C-:B------:R-:W-:Y:S02]  /*186d0*/  HSET2.LE.AND R0, R2, R216.reuse, PT ;  /* 0x000000d802007233 */ /* 0x100fe40003803000 */
[--C-:B------:R-:W-:Y:S02]  /*186e0*/  HSET2.LE.AND R2, R10, R216.reuse, PT ;  /* 0x000000d80a027233 */ /* 0x100fe40003803000 */
[----:B------:R-:W-:-:S03]  /*186f0*/  HSET2.LE.AND R3, R3, R216, PT ;  /* 0x000000d803037233 */ /* 0x000fc60003803000 */
[----:B------:R-:W-:Y:S02]  /*18700*/  LOP3.LUT R90, R2, R218, RZ, 0xc0, !PT ;  /* 0x000000da025a7212 */ /* 0x000fe400078ec0ff */
[----:B------:R-:W-:Y:S02]  /*18710*/  LOP3.LUT R2, R207, UR8, R112, 0x96, !PT ;  /* 0x00000008cf027c12 */ /* 0x000fe4000f8e9670 */
[----:B------:R-:W-:-:S03]  /*18720*/  LOP3.LUT R91, R3, R219, RZ, 0xc0, !PT ;  /* 0x000000db035b7212 */ /* 0x000fc600078ec0ff */
[----:B------:R-:W-:Y:S01]  /*18730*/  IMAD.WIDE.U32 R2, R2, -0x2daee0ad, RZ ;  /* 0xd2511f5302027825 */ /* 0x000fe200078e00ff */
[----:B------:R-:W-:Y:S01]  /*18740*/  LOP3.LUT R89, R0, R221, RZ, 0xc0, !PT ;  /* 0x000000dd00597212 */ /* 0x000fe200078ec0ff */
[----:B------:R-:W-:Y:S01]  /*18750*/  HMMA.16816.F32 R80, R4, R20, R84 ;  /* 0x000000140450723c */ /* 0x000fe20000001854 */
[----:B------:R-:W-:Y:S02]  /*18760*/  LDSM.16.MT88.4 R84, [R174+0x7800] ;  /* 0x00780000ae54783b */ /* 0x000fe40000004200 */
[----:B------:R-:W-:-:S05]  /*18770*/  LOP3.LUT R0, R2, 0xffff, RZ, 0xc0, !PT ;  /* 0x0000ffff02007812 */ /* 0x000fca00078ec0ff */
[C---:B------:R-:W-:Y:S01]  /*18780*/  HMMA.16816.F32 R28, R4.reuse, R14, R96 ;  /* 0x0000000e041c723c */ /* 0x040fe20000001860 */
[----:B------:R-:W-:Y:S01]  /*18790*/  SHF.R.U32.HI R8, RZ, 0x18, R2 ;  /* 0x00000018ff087819 */ /* 0x000fe20000011602 */
[----:B------:R-:W-:Y:S01]  /*187a0*/  IMAD.MOV.U32 R67, RZ, RZ, R117 ;  /* 0x000000ffff437224 */ /* 0x000fe200078e0075 */
[----:B------:R-:W-:Y:S04]  /*187b0*/  STG.E.U16 [R48.64+-0xf0], R170 ;  /* 0xffff10aa30007986 */ /* 0x000fe8000c101522 */
[----:B------:R-:W1:Y:S01]  /*187c0*/  LDSM.16.MT88.4 R116, [R173+0x7800] ;  /* 0x00780000ad74783b */ /* 0x000e620000004200 */
[----:B------:R-:W-:Y:S03]  /*187d0*/  HMMA.16816.F32 R20, R4, R22, R72 ;  /* 0x000000160414723c */ /* 0x000fe60000001848 */
[----:B------:R-:W-:Y:S04]  /*187e0*/  STG.E.U16 [R48.64+-0xee], R167 ;  /* 0xffff12a730007986 */ /* 0x000fe8000c101522 */
[----:B------:R-:W-:Y:S01]  /*187f0*/  SHF.R.U32.HI R4, RZ, 0x8, R0 ;  /* 0x00000008ff047819 */ /* 0x000fe20000011600 */
[----:B------:R-:W2:Y:S01]  /*18800*/  LDSM.16.MT88.4 R12, [R175+0x7800] ;  /* 0x00780000af0c783b */ /* 0x000ea20000004200 */
[----:B------:R-:W-:-:S02]  /*18810*/  LOP3.LUT R0, R3, UR14, R114, 0x96, !PT ;  /* 0x0000000e03007c12 */ /* 0x000fc4000f8e9672 */
[----:B------:R-:W-:Y:S02]  /*18820*/  LOP3.LUT R5, R2, 0xff, RZ, 0xc0, !PT ;  /* 0x000000ff02057812 */ /* 0x000fe400078ec0ff */
[----:B------:R-:W-:Y:S02]  /*18830*/  SHF.R.U32.HI R3, RZ, 0x10, R2 ;  /* 0x00000010ff037819 */ /* 0x000fe40000011602 */
[C---:B------:R-:W-:Y:S02]  /*18840*/  LOP3.LUT R2, R0.reuse, 0xffff, RZ, 0xc0, !PT ;  /* 0x0000ffff00027812 */ /* 0x040fe400078ec0ff */
[----:B------:R-:W-:Y:S01]  /*18850*/  PRMT R9, R5, 0x5410, R4 ;  /* 0x0000541005097816 */ /* 0x000fe20000000004 */
[----:B------:R-:W-:Y:S01]  /*18860*/  STG.E.U16 [R38.64+-0xf0], R165 ;  /* 0xffff10a526007986 */ /* 0x000fe2000c101522 */
[----:B------:R-:W-:Y:S02]  /*18870*/  LOP3.LUT R6, R0, 0xff, RZ, 0xc0, !PT ;  /* 0x000000ff00067812 */ /* 0x000fe400078ec0ff */
[----:B------:R-:W-:Y:S01]  /*18880*/  SHF.R.U32.HI R4, RZ, 0x8, R2 ;  /* 0x00000008ff047819 */ /* 0x000fe20000011602 */
[----:B------:R-:W-:Y:S01]  /*18890*/  STG.E.U16 [R38.64+-0xee], R166 ;  /* 0xffff12a626007986 */ /* 0x000fe2000c101522 */
[----:B------:R-:W-:-:S02]  /*188a0*/  LOP3.LUT R7, R3, 0xff, RZ, 0xc0, !PT ;  /* 0x000000ff03077812 */ /* 0x000fc400078ec0ff */
[--C-:B------:R-:W-:Y:S01]  /*188b0*/  SHF.R.U32.HI R3, RZ, 0x10, R0.reuse ;  /* 0x00000010ff037819 */ /* 0x100fe20000011600 */
[----:B------:R-:W-:Y:S01]  /*188c0*/  STG.E.U16 [R140.64+-0xe0], R217 ;  /* 0xffff20d98c007986 */ /* 0x000fe2000c101522 */
[----:B------:R-:W-:-:S03]  /*188d0*/  SHF.R.U32.HI R5, RZ, 0x18, R0 ;  /* 0x00000018ff057819 */ /* 0x000fc60000011600 */
[----:B------:R-:W-:Y:S01]  /*188e0*/  STG.E.U16 [R140.64+-0xde], R215 ;  /* 0xffff22d78c007986 */ /* 0x000fe2000c101522 */
[----:B------:R-:W-:-:S03]  /*188f0*/  PRMT R0, R6, 0x5410, R4 ;  /* 0x0000541006007816 */ /* 0x000fc60000000004 */
[----:B------:R-:W-:Y:S04]  /*18900*/  STG.E.U16 [R50.64+-0xe0], R213 ;  /* 0xffff20d532007986 */ /* 0x000fe8000c101522 */
[----:B------:R-:W-:Y:S04]  /*18910*/  STG.E.U16 [R50.64+-0xde], R212 ;  /* 0xffff22d432007986 */ /* 0x000fe8000c101522 */
[----:B------:R-:W-:Y:S04]  /*18920*/  STG.E.U16 [R48.64+-0xe0], R169 ;  /* 0xffff20a930007986 */ /* 0x000fe8000c101522 */
[----:B------:R-:W-:Y:S01]  /*18930*/  STG.E.U16 [R48.64+-0xde], R168 ;  /* 0xffff22a830007986 */ /* 0x000fe2000c101522 */
[----:B------:R-:W-:-:S03]  /*18940*/  LOP3.LUT R2, R3, 0xff, RZ, 0xc0, !PT ;  /* 0x000000ff03027812 */ /* 0x000fc600078ec0ff */
[----:B------:R-:W-:Y:S04]  /*18950*/  STG.E.U16 [R38.64+-0xe0], R163 ;  /* 0xffff20a326007986 */ /* 0x000fe8000c101522 */
[----:B------:R-:W-:Y:S01]  /*18960*/  STG.E.U16 [R38.64+-0xde], R164 ;  /* 0xffff22a426007986 */ /* 0x000fe2000c101522 */
[----:B------:R-:W-:-:S03]  /*18970*/  HSET2.LE.AND R0, R0, R216, PT ;  /* 0x000000d800007233 */ /* 0x000fc60003803000 */
[----:B------:R-:W-:Y:S04]  /*18980*/  STG.E.U16 [R140.64+-0xd0], R211 ;  /* 0xffff30d38c007986 */ /* 0x000fe8000c101522 */
[----:B------:R-:W-:Y:S01]  /*18990*/  STG.E.U16 [R140.64+-0xce], R210 ;  /* 0xffff32d28c007986 */ /* 0x000fe2000c101522 */
[----:B------:R-:W-:-:S03]  /*189a0*/  PRMT R7, R7, 0x5410, R8 ;  /* 0x0000541007077816 */ /* 0x000fc60000000008 */
[----:B------:R-:W-:Y:S04]  /*189b0*/  STG.E.U16 [R50.64+-0xd0], R209 ;  /* 0xffff30d132007986 */ /* 0x000fe8000c101522 */
[----:B------:R-:W-:Y:S04]  /*189c0*/  STG.E.U16 [R50.64+-0xce], R208 ;  /* 0xffff32d032007986 */ /* 0x000fe8000c101522 */
[----:B------:R-:W-:Y:S04]  /*189d0*/  STG.E.U16 [R48.64+-0xd0], R162 ;  /* 0xffff30a230007986 */ /* 0x000fe8000c101522 */
[----:B------:R-:W-:Y:S01]  /*189e0*/  STG.E.U16 [R48.64+-0xce], R161 ;  /* 0xffff32a130007986 */ /* 0x000fe2000c101522 */
[----:B------:R-:W-:-:S03]  /*189f0*/  PRMT R2, R2, 0x5410, R5 ;  /* 0x0000541002027816 */ /* 0x000fc60000000005 */
[----:B------:R-:W-:Y:S04]  /*18a00*/  STG.E.U16 [R38.64+-0xd0], R160 ;  /* 0xffff30a026007986 */ /* 0x000fe8000c101522 */
[----:B------:R-:W-:Y:S04]  /*18a10*/  STG.E.U16 [R38.64+-0xce], R159 ;  /* 0xffff329f26007986 */ /* 0x000fe8000c101522 */
[----:B------:R-:W-:Y:S04]  /*18a20*/  STG.E.U16 [R140.64+-0xc0], R205 ;  /* 0xffff40cd8c007986 */ /* 0x000fe8000c101522 */
[----:B------:R-:W-:Y:S01]  /*18a30*/  STG.E.U16 [R140.64+-0xbe], R204 ;  /* 0xffff42cc8c007986 */ /* 0x000fe2000c101522 */
[----:B------:R-:W-:-:S03]  /*18a40*/  LOP3.LUT R76, R0, R65, RZ, 0xc0, !PT ;  /* 0x00000041004c7212 */ /* 0x000fc600078ec0ff */
[----:B------:R-:W-:Y:S04]  /*18a50*/  STG.E.U16 [R50.64+-0xc0], R202 ;  /* 0xffff40ca32007986 */ /* 0x000fe8000c101522 */
[----:B------:R-:W-:Y:S01]  /*18a60*/  STG.E.U16 [R50.64+-0xbe], R203 ;  /* 0xffff42cb32007986 */ /* 0x000fe2000c101522 */
[----:B------:R-:W-:-:S03]  /*18a70*/  HSET2.LE.AND R0, R7, R216, PT ;  /* 0x000000d807007233 */ /* 0x000fc60003803000 */
[----:B------:R-:W-:Y:S04]  /*18a80*/  STG.E.U16 [R48.64+-0xc0], R158 ;  /* 0xffff409e30007986 */ /* 0x000fe8000c101522 */
[----:B------:R-:W-:Y:S04]  /*18a90*/  STG.E.U16 [R48.64+-0xbe], R155 ;  /* 0xffff429b30007986 */ /* 0x000fe8000c101522 */
[----:B------:R-:W-:Y:S04]  /*18aa0*/  STG.E.U16 [R38.64+-0xc0], R154 ;  /* 0xffff409a26007986 */ /* 0x000fe8000c101522 */
[----:B------:R-:W-:Y:S01]  /*18ab0*/  STG.E.U16 [R38.64+-0xbe], R153 ;  /* 0xffff429926007986 */ /* 0x000fe2000c101522 */
[----:B------:R-:W-:-:S03]  /*18ac0*/  HSET2.LE.AND R2, R2, R216, PT ;  /* 0x000000d802027233 */ /* 0x000fc60003803000 */
[----:B------:R-:W-:Y:S04]  /*18ad0*/  STG.E.U16 [R140.64+-0xb0], R201 ;  /* 0xffff50c98c007986 */ /* 0x000fe8000c101522 */
[----:B------:R-:W-:Y:S01]  /*18ae0*/  STG.E.U16 [R140.64+-0xae], R200 ;  /* 0xffff52c88c007986 */ /* 0x000fe2000c101522 */
[----:B------:R-:W-:-:S03]  /*18af0*/  HSET2.LE.AND R3, R9, R216, PT ;  /* 0x000000d809037233 */ /* 0x000fc60003803000 */
[----:B------:R-:W-:Y:S04]  /*18b00*/  STG.E.U16 [R50.64+-0xb0], R198 ;  /* 0xffff50c632007986 */ /* 0x000fe8000c101522 */
[----:B------:R4:W-:Y:S04]  /*18b10*/  STG.E.U16 [R50.64+-0xae], R199 ;  /* 0xffff52c732007986 */ /* 0x0009e8000c101522 */
[----:B------:R-:W-:Y:S04]  /*18b20*/  STG.E.U16 [R48.64+-0xb0], R152 ;  /* 0xffff509830007986 */ /* 0x000fe8000c101522 */
[----:B------:R-:W-:Y:S01]  /*18b30*/  STG.E.U16 [R48.64+-0xae], R151 ;  /* 0xffff529730007986 */ /* 0x000fe2000c101522 */
[----:B------:R-:W-:-:S03]  /*18b40*/  LOP3.LUT R79, R0, R248, RZ, 0xc0, !PT ;  /* 0x000000f8004f7212 */ /* 0x000fc600078ec0ff */
[----:B------:R-:W-:Y:S04]  /*18b50*/  STG.E.U16 [R38.64+-0xb0], R150 ;  /* 0xffff509626007986 */ /* 0x000fe8000c101522 */
[----:B------:R-:W-:Y:S01]  /*18b60*/  STG.E.U16 [R38.64+-0xae], R149 ;  /* 0xffff529526007986 */ /* 0x000fe2000c101522 */
[----:B------:R-:W-:-:S03]  /*18b70*/  FADD.FTZ R0, R249, R238 ;  /* 0x000000eef9007221 */ /* 0x000fc60000010000 */
[----:B------:R-:W-:Y:S04]  /*18b80*/  STG.E.U16 [R140.64+-0xa0], R197 ;  /* 0xffff60c58c007986 */ /* 0x000fe8000c101522 */
[----:B------:R-:W-:Y:S01]  /*18b90*/  STG.E.U16 [R140.64+-0x9e], R196 ;  /* 0xffff62c48c007986 */ /* 0x000fe2000c101522 */
[----:B------:R-:W-:-:S03]  /*18ba0*/  LOP3.LUT R77, R2, R66, RZ, 0xc0, !PT ;  /* 0x00000042024d7212 */ /* 0x000fc600078ec0ff */
[----:B------:R-:W-:Y:S04]  /*18bb0*/  STG.E.U16 [R50.64+-0xa0], R195 ;  /* 0xffff60c332007986 */ /* 0x000fe8000c101522 */
[----:B------:R-:W-:Y:S01]  /*18bc0*/  STG.E.U16 [R50.64+-0x9e], R194 ;  /* 0xffff62c232007986 */ /* 0x000fe2000c101522 */
[----:B------:R-:W-:-:S03]  /*18bd0*/  LOP3.LUT R78, R3, R67, RZ, 0xc0, !PT ;  /* 0x00000043034e7212 */ /* 0x000fc600078ec0ff */
[----:B------:R-:W-:Y:S01]  /*18be0*/  STG.E.U16 [R48.64+-0xa0], R148 ;  /* 0xffff609430007986 */ /* 0x000fe2000c101522 */
[----:B------:R-:W-:-:S03]  /*18bf0*/  FADD.FTZ R2, R251, R233 ;  /* 0x000000e9fb027221 */ /* 0x000fc60000010000 */
[----:B------:R-:W-:Y:S01]  /*18c00*/  STG.E.U16 [R48.64+-0x9e], R147 ;  /* 0xffff629330007986 */ /* 0x000fe2000c101522 */
[----:B------:R-:W-:-:S03]  /*18c10*/  FADD.FTZ R3, R250, R234 ;  /* 0x000000eafa037221 */ /* 0x000fc60000010000 */
[----:B------:R-:W-:Y:S01]  /*18c20*/  STG.E.U16 [R38.64+-0xa0], R146 ;  /* 0xffff609226007986 */ /* 0x000fe2000c101522 */
[----:B------:R-:W-:-:S03]  /*18c30*/  FADD.FTZ R5, R240, R223 ;  /* 0x000000dff0057221 */ /* 0x000fc60000010000 */
[----:B------:R-:W-:Y:S01]  /*18c40*/  STG.E.U16 [R38.64+-0x9e], R145 ;  /* 0xffff629126007986 */ /* 0x000fe2000c101522 */
[----:B------:R-:W-:-:S03]  /*18c50*/  FADD.FTZ R4, R241, R0 ;  /* 0x00000000f1047221 */ /* 0x000fc60000010000 */
[----:B------:R-:W-:Y:S04]  /*18c60*/  STG.E.U16 [R140.64+-0x90], R193 ;  /* 0xffff70c18c007986 */ /* 0x000fe8000c101522 */
[----:B------:R1:W-:Y:S04]  /*18c70*/  STG.E.U16 [R140.64+-0x8e], R192 ;  /* 0xffff72c08c007986 */ /* 0x0003e8000c101522 */
[----:B------:R3:W-:Y:S04]  /*18c80*/  STG.E.U16 [R50.64+-0x90], R189 ;  /* 0xffff70bd32007986 */ /* 0x0007e8000c101522 */
[----:B------:R3:W-:Y:S01]  /*18c90*/  STG.E.U16 [R50.64+-0x8e], R171 ;  /* 0xffff72ab32007986 */ /* 0x0007e2000c101522 */
[----:B------:R-:W-:-:S03]  /*18ca0*/  FADD.FTZ R2, R243, R2 ;  /* 0x00000002f3027221 */ /* 0x000fc60000010000 */
[----:B------:R3:W-:Y:S04]  /*18cb0*/  STG.E.U16 [R48.64+-0x90], R144 ;  /* 0xffff709030007986 */ /* 0x0007e8000c101522 */
[----:B------:R3:W-:Y:S01]  /*18cc0*/  STG.E.U16 [R48.64+-0x8e], R143 ;  /* 0xffff728f30007986 */ /* 0x0007e2000c101522 */
[----:B------:R-:W-:-:S03]  /*18cd0*/  FADD.FTZ R238, R242, R3 ;  /* 0x00000003f2ee7221 */ /* 0x000fc60000010000 */
        /* <DEDUP_REMOVED lines=12> */
[----:B-1----:R-:W-:Y:S01]  /*18da0*/  HMMA.16816.F32 R136, R88, R116, R136 ;  /* 0x000000745888723c */ /* 0x002fe20000001888 */
[----:B------:R-:W-:Y:S01]  /*18db0*/  FADD.FTZ R238, R230, R238 ;  /* 0x000000eee6ee7221 */ /* 0x000fe20000010000 */
[----:B----4-:R-:W-:Y:S01]  /*18dc0*/  IADD3 R199, P0, R156, -0x180, RZ ;  /* 0xfffffe809cc77810 */ /* 0x010fe20007f1e0ff */
[----:B------:R-:W-:Y:S02]  /*18dd0*/  FADD.FTZ R4, R231, R4 ;  /* 0x00000004e7047221 */ /* 0x000fe40000010000 */
[----:B------:R-:W-:-:S02]  /*18de0*/  FADD.FTZ R2, R190, R2 ;  /* 0x00000002be027221 */ /* 0x000fc40000010000 */
[----:B------:R-:W-:Y:S01]  /*18df0*/  FADD.FTZ R0, R191, R0 ;  /* 0x00000000bf007221 */ /* 0x000fe20000010000 */
[----:B------:R-:W-:Y:S01]  /*18e00*/  HMMA.16816.F32 R132, R88, R118, R132 ;  /* 0x000000765884723c */ /* 0x000fe20000001884 */
[----:B------:R-:W-:Y:S01]  /*18e10*/  FADD.FTZ R238, R232, R238 ;  /* 0x000000eee8ee7221 */ /* 0x000fe20000010000 */
[----:B------:R-:W-:Y:S01]  /*18e20*/  @P6 IADD3 R192, R214, -0x4, RZ ;  /* 0xfffffffcd6c06810 */ /* 0x000fe20007ffe0ff */
[----:B------:R-:W-:-:S05]  /*18e30*/  FADD.FTZ R239, R252, R4 ;  /* 0x00000004fcef7221 */ /* 0x000fca0000010000 */
[----:B------:R-:W-:Y:S01]  /*18e40*/  HMMA.16816.F32 R128, R88, R100, R128 ;  /* 0x000000645880723c */ /* 0x000fe20000001880 */
[----:B------:R-:W-:Y:S01]  /*18e50*/  FADD.FTZ R240, R236, R2 ;  /* 0x00000002ecf07221 */ /* 0x000fe20000010000 */
[----:B------:R-:W-:Y:S01]  /*18e60*/  IADD3.X R198, R157, -0x1, RZ, P0, !PT ;  /* 0xffffffff9dc67810 */ /* 0x000fe200007fe4ff */
[----:B------:R-:W-:-:S05]  /*18e70*/  FADD.FTZ R241, R237, R0 ;  /* 0x00000000edf17221 */ /* 0x000fca0000010000 */
[----:B------:R-:W-:Y:S01]  /*18e80*/  HMMA.16816.F32 R120, R88, R102, R120 ;  /* 0x000000665878723c */ /* 0x000fe20000001878 */
[----:B------:R-:W-:-:S07]  /*18e90*/  IMAD.MOV.U32 R232, RZ, RZ, R220 ;  /* 0x000000ffffe87224 */ /* 0x000fce00078e00dc */
        /* <DEDUP_REMOVED lines=12> */
[----:B------:R-:W-:Y:S05]  /*18f60*/  @!UPT UIADD3 URZ, URZ, URZ, URZ ;  /* 0x0000003f3f3ff290 */ /* 0x000fea000fffe03f */
[----:B------:R-:W-:Y:S11]  /*18f70*/  @P6 BRA `(.L_x_1007) ;  /* 0x0000001000006947 */ /* 0x000ff60003800000 */
.L_x_1000:
[----:B---34-:R-:W-:-:S07]  /*18f80*/  IADD3 R192, R232, -0x1, RZ ;  /* 0xffffffffe8c07810 */ /* 0x018fce0007ffe0ff */
.L_x_1007:
[----:B---3--:R-:W-:-:S13]  /*18f90*/  ISETP.GE.AND P0, PT, R192, RZ, PT ;  /* 0x000000ffc000720c */ /* 0x008fda0003f06270 */
        /* <DEDUP_REMOVED lines=13> */
[----:B------:R-:W3:Y:S01]  /*19070*/  LDL.LU R5, [R1+0x12c] ;  /* 0x00012c0001057983 */ /* 0x000ee20000300800 */
        /* <DEDUP_REMOVED lines=43> */
.L_x_1011:
        /* <DEDUP_REMOVED lines=48> */
.L_x_1009:
        /* <DEDUP_REMOVED lines=67> */
[----:B------:R-:W1:Y:S03]  /*19a60*/  LDSM.16.M88.4 R156, [R178+0x5000] ;  /* 0x00500000b29c783b */ /* 0x000e660000000200 */
[C---:B------:R-:W-:Y:S03]  /*19a70*/  HMMA.16816.F32 R16, R64.reuse, R18, RZ ;  /* 0x000000124010723c */ /* 0x040fe600000018ff */
[----:B------:R-:W1:Y:S05]  /*19a80*/  LDSM.16.M88.4 R160, [R178+0x5800] ;  /* 0x00580000b2a0783b */ /* 0x000e6a0000000200 */
[-C--:B----4-:R-:W-:Y:S01]  /*19a90*/  HMMA.16816.F32 R20, R64, R32.reuse, RZ ;  /* 0x000000204014723c */ /* 0x090fe200000018ff */
[----:B------:R-:W-:Y:S06]  /*19aa0*/  LDSM.16.M88.4 R164, [R186] ;  /* 0x00000000baa4783b */ /* 0x000fec0000000200 */
[----:B------:R-:W-:Y:S01]  /*19ab0*/  LDSM.16.M88.4 R168, [R185] ;  /* 0x00000000b9a8783b */ /* 0x000fe20000000200 */
        /* <DEDUP_REMOVED lines=11> */
[----:B------:R-:W-:Y:S07]  /*19b70*/  LDSM.16.M88.4 R68, [R180] ;  /* 0x00000000b444783b */ /* 0x000fee0000000200 */
        /* <DEDUP_REMOVED lines=22> */
[-C--:B--2---:R-:W-:Y:S08]  /*19ce0*/  HMMA.16816.F32 R4, R68, R144.reuse, R4 ;  /* 0x000000904404723c */ /* 0x084ff00000001804 */
[C---:B---3--:R-:W-:Y:S08]  /*19cf0*/  HMMA.16816.F32 R8, R152.reuse, R144, R8 ;  /* 0x000000909808723c */ /* 0x048ff00000001808 */
        /* <DEDUP_REMOVED lines=12> */
[----:B------:R-:W4:Y:S01]  /*19dc0*/  LDSM.16.M88.4 R168, [R177+0x1800] ;  /* 0x00180000b1a8783b */ /* 0x000f220000000200 */
[----:B------:R-:W-:Y:S05]  /*19dd0*/  DEPBAR.LE SB0, 0x0 ;  /* 0x000080000000791a */ /* 0x000fea0000000000 */
[----:B------:R-:W-:Y:S01]  /*19de0*/  BAR.SYNC.DEFER_BLOCKING 0x0 ;  /* 0x0000000000007b1d */ /* 0x000fe20000010000 */
[-C--:B-1----:R-:W-:Y:S08]  /*19df0*/  HMMA.16816.F32 R52, R68, R156.reuse, R52 ;  /* 0x0000009c4434723c */ /* 0x082ff00000001834 */
[C---:B------:R-:W-:Y:S07]  /*19e00*/  HMMA.16816.F32 R56, R152.reuse, R156, R56 ;  /* 0x0000009c9838723c */ /* 0x040fee0000001838 */
[----:B------:R-:W-:Y:S01]  /*19e10*/  IMAD.MOV.U32 R156, RZ, RZ, R199 ;  /* 0x000000ffff9c7224 */ /* 0x000fe200078e00c7 */
[-C--:B------:R-:W-:Y:S04]  /*19e20*/  HMMA.16816.F32 R60, R152, R158.reuse, R60 ;  /* 0x0000009e983c723c */ /* 0x080fe8000000183c */
[----:B------:R-:W-:Y:S04]  /*19e30*/  IMAD.MOV.U32 R157, RZ, RZ, R198 ;  /* 0x000000ffff9d7224 */ /* 0x000fe800078e00c6 */
        /* <DEDUP_REMOVED lines=18> */
.L_x_1010:
[----:B------:R-:W-:Y:S01]  /*19f60*/  IADD3 R158, P3, R156, UR22, RZ ;  /* 0x000000169c9e7c10 */ /* 0x000fe2000ff7e0ff */
[----:B------:R-:W-:Y:S01]  /*19f70*/  STL [R1+0x188], R184 ;  /* 0x000188b801007387 */ /* 0x000fe20000100800 */
[----:B------:R-:W-:Y:S01]  /*19f80*/  LOP3.LUT R193, R193, 0xffbfffff, RZ, 0xc0, !PT ;  /* 0xffbfffffc1c17812 */ /* 0x000fe200078ec0ff */
[----:B------:R-:W-:Y:S01]  /*19f90*/  IMAD.SHL.U32 R162, R192, 0x2, RZ ;  /* 0x00000002c0a27824 */ /* 0x000fe200078e00ff */
[----:B------:R-:W-:Y:S01]  /*19fa0*/  IADD3.X R159, R157, UR21, RZ, P3, !PT ;  /* 0x000000159d9f7c10 */ /* 0x000fe20009ffe4ff */
[----:B------:R-:W-:Y:S01]  /*19fb0*/  STL [R1+0x184], R183 ;  /* 0x000184b701007387 */ /* 0x000fe20000100800 */
[C---:B------:R-:W-:Y:S01]  /*19fc0*/  IADD3 R164, P3, R156.reuse, UR25, RZ ;  /* 0x000000199ca47c10 */ /* 0x040fe2000ff7e0ff */
[----:B------:R-:W-:Y:S01]  /*19fd0*/  UIADD3 UR5, UR37, -0x4498517b, URZ ;  /* 0xbb67ae8525057890 */ /* 0x000fe2000fffe03f */
[----:B------:R-:W-:Y:S01]  /*19fe0*/  @P0 LOP3.LUT R193, R193, 0x400000, RZ, 0xfc, !PT ;  /* 0x00400000c1c10812 */ /* 0x000fe200078efcff */
[----:B------:R-:W-:Y:S01]  /*19ff0*/  STL [R1+0x180], R182 ;  /* 0x000180b601007387 */ /* 0x000fe20000100800 */
[----:B------:R-:W-:Y:S01]  /*1a000*/  IADD3.X R165, R157, UR24, RZ, P3, !PT ;  /* 0x000000189da57c10 */ /* 0x000fe20009ffe4ff */
[----:B------:R-:W-:Y:S01]  /*1a010*/  UIADD3 UR12, UR36, -0x61c88647, URZ ;  /* 0x9e3779b9240c7890 */ /* 0x000fe2000fffe03f */
[----:B------:R-:W-:Y:S01]  /*1a020*/  IADD3 R160, P3, R156, UR27, RZ ;  /* 0x0000001b9ca07c10 */ /* 0x000fe2000ff7e0ff */
[----:B------:R-:W-:Y:S01]  /*1a030*/  STL [R1+0x17c], R181 ;  /* 0x00017cb501007387 */ /* 0x000fe20000100800 */
[----:B------:R-:W-:Y:S01]  /*1a040*/  LOP3.LUT R193, R193, 0xff7fffff, RZ, 0xc0, !PT ;  /* 0xff7fffffc1c17812 */ /* 0x000fe200078ec0ff */
[----:B------:R-:W-:Y:S01]  /*1a050*/  UIADD3 UR11, UR36, 0x3c6ef372, URZ ;  /* 0x3c6ef372240b7890 */ /* 0x000fe2000fffe03f */
[----:B------:R-:W-:Y:S01]  /*1a060*/  IADD3.X R161, R157, UR26, RZ, P3, !PT ;  /* 0x0000001a9da17c10 */ /* 0x000fe20009ffe4ff */
[----:B------:R-:W-:Y:S01]  /*1a070*/  STL [R1+0x178], R180 ;  /* 0x000178b401007387 */ /* 0x000fe20000100800 */
[----:B------:R-:W-:Y:S02]  /*1a080*/  UIADD3 UR4, UR37, 0x76cf5d0a, URZ ;  /* 0x76cf5d0a25047890 */ /* 0x000fe4000fffe03f */
[----:B------:R-:W-:Y:S01]  /*1a090*/  UIADD3 UR9, UR37, 0x32370b8f, URZ ;  /* 0x32370b8f25097890 */ /* 0x000fe2000fffe03f */
[----:B------:R-:W-:Y:S01]  /*1a0a0*/  STL [R1+0x174], R179 ;  /* 0x000174b301007387 */ /* 0x000fe20000100800 */
[----:B------:R-:W-:Y:S02]  /*1a0b0*/  UIADD3 UR8, UR36, 0x78dde6e4, URZ ;  /* 0x78dde6e424087890 */ /* 0x000fe4000fffe03f */
[----:B------:R-:W-:Y:S01]  /*1a0c0*/  UIADD3 UR10, UR36, -0x255992d5, URZ ;  /* 0xdaa66d2b240a7890 */ /* 0x000fe2000fffe03f */
[----:B------:R-:W-:Y:S01]  /*1a0d0*/  STL [R1+0x170], R178 ;  /* 0x000170b201007387 */ /* 0x000fe20000100800 */
[----:B------:R-:W-:Y:S02]  /*1a0e0*/  UIADD3 UR7, UR37, -0x126145ec, URZ ;  /* 0xed9eba1425077890 */ /* 0x000fe4000fffe03f */
[----:B------:R-:W-:Y:S01]  /*1a0f0*/  UIADD3 UR6, UR36, 0x1715609d, URZ ;  /* 0x1715609d24067890 */ /* 0x000fe2000fffe03f */
[----:B------:R-:W-:Y:S04]  /*1a100*/  STL [R1+0x16c], R177 ;  /* 0x00016cb101007387 */ /* 0x000fe80000100800 */
[----:B------:R-:W-:Y:S04]  /*1a110*/  STL [R1+0x168], R172 ;  /* 0x000168ac01007387 */ /* 0x000fe80000100800 */
[----:B------:R-:W2:Y:S06]  /*1a120*/  LDL.64 R170, [R1+0x8] ;  /* 0x0000080001aa7983 */ /* 0x000eac0000100a00 */
[----:B------:R-:W3:Y:S06]  /*1a130*/  LDL.64 R168, [R1+0x10] ;  /* 0x0000100001a87983 */ /* 0x000eec0000100a00 */
[----:B------:R-:W4:Y:S06]  /*1a140*/  LDL.64 R150, [R1+0x120] ;  /* 0x0001200001967983 */ /* 0x000f2c0000100a00 */
[----:B------:R-:W4:Y:S06]  /*1a150*/  LDL.64 R148, [R1+0x118] ;  /* 0x0001180001947983 */ /* 0x000f2c0000100a00 */
[----:B------:R-:W1:Y:S02]  /*1a160*/  S2R R2, SR_TID.X ;  /* 0x0000000000027919 */ /* 0x000e640000002100 */
[----:B-1----:R-:W-:Y:S05]  /*1a170*/  IMAD.SHL.U32 R2, R2, 0x2, RZ ;  /* 0x0000000202027824 */ /* 0x002fea00078e00ff */
[----:B------:R-:W-:Y:S05]  /*1a180*/  LOP3.LUT R2, R2, 0x6, RZ, 0xc0, !PT ;  /* 0x0000000602027812 */ /* 0x000fea00078ec0ff */
[----:B------:R-:W-:Y:S04]  /*1a190*/  IMAD R2, R192, 0x40, R2 ;  /* 0x00000040c0027824 */ /* 0x000fe800078e0202 */
[----:B------:R-:W1:Y:S01]  /*1a1a0*/  I2F R71, R2 ;  /* 0x0000000200477306 */ /* 0x000e620000201400 */
[C---:B------:R-:W-:Y:S02]  /*1a1b0*/  IADD3 R68, R2.reuse, 0x1, RZ ;  /* 0x0000000102447810 */ /* 0x040fe40007ffe0ff */
        /* <DEDUP_REMOVED lines=10> */
[----:B------:R-:W1:Y:S02]  /*1a260*/  I2F R69, R69 ;  /* 0x0000004500457306 */ /* 0x000e640000201400 */
[CC--:B-1----:R-:W-:Y:S02]  /*1a270*/  FFMA.FTZ R4, R71.reuse, R187.reuse, R4 ;  /* 0x000000bb47047223 */ /* 0x0c2fe40000010004 */
[CC--:B------:R-:W-:Y:S02]  /*1a280*/  FFMA.FTZ R6, R71.reuse, R187.reuse, R6 ;  /* 0x000000bb47067223 */ /* 0x0c0fe40000010006 */
[CC--:B------:R-:W-:Y:S04]  /*1a290*/  FFMA.FTZ R8, R71.reuse, R187.reuse, R8 ;  /* 0x000000bb47087223 */ /* 0x0c0fe80000010008 */
[----:B------:R-:W1:Y:S01]  /*1a2a0*/  I2F R70, R70 ;  /* 0x0000004600467306 */ /* 0x000e620000201400 */
[-C--:B------:R-:W-:Y:S01]  /*1a2b0*/  FFMA.FTZ R10, R71, R187.reuse, R10 ;  /* 0x000000bb470a7223 */ /* 0x080fe2000001000a */
[----:B------:R-:W-:Y:S01]  /*1a2c0*/  IADD3 R71, R2, 0x29, RZ ;  /* 0x0000002902477810 */ /* 0x000fe20007ffe0ff */
[CC--:B------:R-:W-:Y:S02]  /*1a2d0*/  FFMA.FTZ R11, R68.reuse, R187.reuse, R11 ;  /* 0x000000bb440b7223 */ /* 0x0c0fe4000001000b */
[CC--:B------:R-:W-:Y:S02]  /*1a2e0*/  FFMA.FTZ R5, R68.reuse, R187.reuse, R5 ;  /* 0x000000bb44057223 */ /* 0x0c0fe40000010005 */
[CC--:B------:R-:W-:Y:S02]  /*1a2f0*/  FFMA.FTZ R7, R68.reuse, R187.reuse, R7 ;  /* 0x000000bb44077223 */ /* 0x0c0fe40000010007 */
[-C--:B------:R-:W-:Y:S01]  /*1a300*/  FFMA.FTZ R9, R68, R187.reuse, R9 ;  /* 0x000000bb44097223 */ /* 0x080fe20000010009 */
[C---:B------:R-:W-:Y:S01]  /*1a310*/  IADD3 R68, R2.reuse, 0x38, RZ ;  /* 0x0000003802447810 */ /* 0x040fe20007ffe0ff */
[----:B------:R-:W1:Y:S01]  /*1a320*/  I2F R75, R75 ;  /* 0x0000004b004b7306 */ /* 0x000e620000201400 */
[CC--:B------:R-:W-:Y:S02]  /*1a330*/  FFMA.FTZ R15, R69.reuse, R187.reuse, R15 ;  /* 0x000000bb450f7223 */ /* 0x0c0fe4000001000f */
[CC--:B------:R-:W-:Y:S02]  /*1a340*/  FFMA.FTZ R19, R69.reuse, R187.reuse, R19 ;  /* 0x000000bb45137223 */ /* 0x0c0fe40000010013 */
[CC--:B------:R-:W-:Y:S02]  /*1a350*/  FFMA.FTZ R17, R69.reuse, R187.reuse, R17 ;  /* 0x000000bb45117223 */ /* 0x0c0fe40000010011 */
[-C--:B------:R-:W-:Y:S01]  /*1a360*/  FFMA.FTZ R13, R69, R187.reuse, R13 ;  /* 0x000000bb450d7223 */ /* 0x080fe2000001000d */
[----:B------:R-:W-:Y:S02]  /*1a370*/  IADD3 R69, R2, 0x31, RZ ;  /* 0x0000003102457810 */ /* 0x000fe40007ffe0ff */
[----:B------:R-:W1:Y:S02]  /*1a380*/  I2F R68, R68 ;  /* 0x0000004400447306 */ /* 0x000e640000201400 */
[CC--:B-1----:R-:W-:Y:S02]  /*1a390*/  FFMA.FTZ R14, R70.reuse, R187.reuse, R14 ;  /* 0x000000bb460e7223 */ /* 0x0c2fe4000001000e */
[CC--:B------:R-:W-:Y:S02]  /*1a3a0*/  FFMA.FTZ R16, R70.reuse, R187.reuse, R16 ;  /* 0x000000bb46107223 */ /* 0x0c0fe40000010010 */
[CC--:B------:R-:W-:Y:S02]  /*1a3b0*/  FFMA.FTZ R12, R70.reuse, R187.reuse, R12 ;  /* 0x000000bb460c7223 */ /* 0x0c0fe4000001000c */
[-C--:B------:R-:W-:Y:S01]  /*1a3c0*/  FFMA.FTZ R18, R70, R187.reuse, R18 ;  /* 0x000000bb46127223 */ /* 0x080fe20000010012 */
[C---:B------:R-:W-:Y:S01]  /*1a3d0*/  IADD3 R70, R2.reuse, 0x30, RZ ;  /* 0x0000003002467810 */ /* 0x040fe20007ffe0ff */
[----:B------:R-:W1:Y:S01]  /*1a3e0*/  I2F R144, R144 ;  /* 0x0000009000907306 */ /* 0x000e620000201400 */
[----:B------:R-:W-:Y:S01]  /*1a3f0*/  IADD3 R2, R2, 0x39, RZ ;  /* 0x0000003902027810 */ /* 0x000fe20007ffe0ff */
[CC--:B------:R-:W-:Y:S02]  /*1a400*/  FFMA.FTZ R20, R75.reuse, R187.reuse, R20 ;  /* 0x000000bb4b147223 */ /* 0x0c0fe40000010014 */
[CC--:B------:R-:W-:Y:S02]  /*1a410*/  FFMA.FTZ R22, R75.reuse, R187.reuse, R22 ;  /* 0x000000bb4b167223 */ /* 0x0c0fe40000010016 */
[CC--:B------:R-:W-:Y:S04]  /*1a420*/  FFMA.FTZ R24, R75.reuse, R187.reuse, R24 ;  /* 0x000000bb4b187223 */ /* 0x0c0fe80000010018 */
[----:B------:R-:W1:Y:S01]  /*1a430*/  I2F R69, R69 ;  /* 0x0000004500457306 */ /* 0x000e620000201400 */
[-C--:B------:R-:W-:Y:S02]  /*1a440*/  FFMA.FTZ R26, R75, R187.reuse, R26 ;  /* 0x000000bb4b1a7223 */ /* 0x080fe4000001001a */
[CC--:B------:R-:W-:Y:S02]  /*1a450*/  FFMA.FTZ R64, R68.reuse, R187.reuse, R64 ;  /* 0x000000bb44407223 */ /* 0x0c0fe40000010040 */
[CC--:B------:R-:W-:Y:S02]  /*1a460*/  FFMA.FTZ R66, R68.reuse, R187.reuse, R66 ;  /* 0x000000bb44427223 */ /* 0x0c0fe40000010042 */
[CC--:B------:R-:W-:Y:S03]  /*1a470*/  FFMA.FTZ R60, R68.reuse, R187.reuse, R60 ;  /* 0x000000bb443c7223 */ /* 0x0c0fe6000001003c */
[----:B------:R-:W1:Y:S01]  /*1a480*/  I2F R70, R70 ;  /* 0x0000004600467306 */ /* 0x000e620000201400 */
[-C--:B------:R-:W-:Y:S01]  /*1a490*/  FFMA.FTZ R62, R68, R187.reuse, R62 ;  /* 0x000000bb443e7223 */ /* 0x080fe2000001003e */
[----:B------:R-:W-:Y:S01]  /*1a4a0*/  FMNMX.FTZ R68, R4, R0, !PT ;  /* 0x0000000004447209 */ /* 0x000fe20007810000 */
[CC--:B-1----:R-:W-:Y:S03]  /*1a4b0*/  FFMA.FTZ R46, R144.reuse, R187.reuse, R46 ;  /* 0x000000bb902e7223 */ /* 0x0c2fe6000001002e */
[----:B------:R-:W-:Y:S01]  /*1a4c0*/  FMNMX.FTZ R68, R5, R68, !PT ;  /* 0x0000004405447209 */ /* 0x000fe20007810000 */
[CC--:B------:R-:W-:Y:S02]  /*1a4d0*/  FFMA.FTZ R48, R144.reuse, R187.reuse, R48 ;  /* 0x000000bb90307223 */ /* 0x0c0fe40000010030 */
[-C--:B------:R-:W-:Y:S01]  /*1a4e0*/  FFMA.FTZ R50, R144, R187.reuse, R50 ;  /* 0x000000bb90327223 */ /* 0x080fe20000010032 */
[----:B------:R-:W-:Y:S01]  /*1a4f0*/  FMNMX.FTZ R68, R16, R68, !PT ;  /* 0x0000004410447209 */ /* 0x000fe20007810000 */
[----:B------:R-:W1:Y:S01]  /*1a500*/  I2F R2, R2 ;  /* 0x0000000200027306 */ /* 0x000e620000201400 */
[-C--:B------:R-:W-:Y:S02]  /*1a510*/  FFMA.FTZ R44, R144, R187.reuse, R44 ;  /* 0x000000bb902c7223 */ /* 0x080fe4000001002c */
[CC--:B------:R-:W-:Y:S02]  /*1a520*/  FFMA.FTZ R57, R69.reuse, R187.reuse, R57 ;  /* 0x000000bb45397223 */ /* 0x0c0fe40000010039 */
[CC--:B------:R-:W-:Y:S02]  /*1a530*/  FFMA.FTZ R59, R69.reuse, R187.reuse, R59 ;  /* 0x000000bb453b7223 */ /* 0x0c0fe4000001003b */
[CC--:B------:R-:W-:Y:S02]  /*1a540*/  FFMA.FTZ R53, R69.reuse, R187.reuse, R53 ;  /* 0x000000bb45357223 */ /* 0x0c0fe40000010035 */
[-C--:B------:R-:W-:Y:S01]  /*1a550*/  FFMA.FTZ R55, R69, R187.reuse, R55 ;  /* 0x000000bb45377223 */ /* 0x080fe20000010037 */
[----:B------:R-:W-:Y:S01]  /*1a560*/  LOP3.LUT R69, R162, UR37, RZ, 0x3c, !PT ;  /* 0x00000025a2457c12 */ /* 0x000fe2000f8e3cff */
[----:B------:R-:W1:Y:S01]  /*1a570*/  I2F R74, R74 ;  /* 0x0000004a004a7306 */ /* 0x000e620000201400 */
[CC--:B------:R-:W-:Y:S02]  /*1a580*/  FFMA.FTZ R56, R70.reuse, R187.reuse, R56 ;  /* 0x000000bb46387223 */ /* 0x0c0fe40000010038 */
[CC--:B------:R-:W-:Y:S02]  /*1a590*/  FFMA.FTZ R58, R70.reuse, R187.reuse, R58 ;  /* 0x000000bb463a7223 */ /* 0x0c0fe4000001003a */
[CC--:B------:R-:W-:Y:S02]  /*1a5a0*/  FFMA.FTZ R52, R70.reuse, R187.reuse, R52 ;  /* 0x000000bb46347223 */ /* 0x0c0fe40000010034 */
[----:B------:R-:W-:Y:S01]  /*1a5b0*/  FFMA.FTZ R54, R70, R187, R54 ;  /* 0x000000bb46367223 */ /* 0x000fe20000010036 */
[----:B------:R-:W-:Y:S02]  /*1a5c0*/  LOP3.LUT R70, R243, R69, RZ, 0x3c, !PT ;  /* 0x00000045f3467212 */ /* 0x000fe400078e3cff */
[----:B------:R-:W1:Y:S02]  /*1a5d0*/  I2F R141, R141 ;  /* 0x0000008d008d7306 */ /* 0x000e640000201400 */
[CC--:B-1----:R-:W-:Y:S02]  /*1a5e0*/  FFMA.FTZ R67, R2.reuse, R187.reuse, R67 ;  /* 0x000000bb02437223 */ /* 0x0c2fe40000010043 */
[CC--:B------:R-:W-:Y:S02]  /*1a5f0*/  FFMA.FTZ R61, R2.reuse, R187.reuse, R61 ;  /* 0x000000bb023d7223 */ /* 0x0c0fe4000001003d */
[-C--:B------:R-:W-:Y:S02]  /*1a600*/  FFMA.FTZ R63, R2, R187.reuse, R63 ;  /* 0x000000bb023f7223 */ /* 0x080fe4000001003f */
[----:B------:R-:W-:Y:S02]  /*1a610*/  IMAD.WIDE.U32 R144, R70, -0x326172a9, RZ ;  /* 0xcd9e8d5746907825 */ /* 0x000fe400078e00ff */
[----:B------:R-:W1:Y:S02]  /*1a620*/  I2F R140, R140 ;  /* 0x0000008c008c7306 */ /* 0x000e640000201400 */
[----:B------:R-:W-:Y:S01]  /*1a630*/  FFMA.FTZ R65, R2, R187, R65 ;  /* 0x000000bb02417223 */ /* 0x000fe20000010041 */
[----:B------:R-:W-:Y:S01]  /*1a640*/  FMNMX.FTZ R2, R6, R3, !PT ;  /* 0x0000000306027209 */ /* 0x000fe20007810000 */
[CC--:B------:R-:W-:Y:S02]  /*1a650*/  FFMA.FTZ R21, R74.reuse, R187.reuse, R21 ;  /* 0x000000bb4a157223 */ /* 0x0c0fe40000010015 */
[CC--:B------:R-:W-:Y:S01]  /*1a660*/  FFMA.FTZ R23, R74.reuse, R187.reuse, R23 ;  /* 0x000000bb4a177223 */ /* 0x0c0fe20000010017 */
[----:B------:R-:W-:Y:S01]  /*1a670*/  FMNMX.FTZ R2, R7, R2, !PT ;  /* 0x0000000207027209 */ /* 0x000fe20007810000 */
[CC--:B------:R-:W-:Y:S02]  /*1a680*/  FFMA.FTZ R25, R74.reuse, R187.reuse, R25 ;  /* 0x000000bb4a197223 */ /* 0x0c0fe40000010019 */
[----:B------:R-:W1:Y:S01]  /*1a690*/  I2F R71, R71 ;  /* 0x0000004700477306 */ /* 0x000e620000201400 */
[-C--:B------:R-:W-:Y:S01]  /*1a6a0*/  FFMA.FTZ R27, R74, R187.reuse, R27 ;  /* 0x000000bb4a1b7223 */ /* 0x080fe2000001001b */
[----:B------:R-:W-:Y:S01]  /*1a6b0*/  FMNMX.FTZ R2, R18, R2, !PT ;  /* 0x0000000212027209 */ /* 0x000fe20007810000 */
[-C--:B------:R-:W-:Y:S03]  /*1a6c0*/  FFMA.FTZ R32, R141, R187.reuse, R32 ;  /* 0x000000bb8d207223 */ /* 0x080fe60000010020 */
[----:B------:R-:W-:Y:S01]  /*1a6d0*/  FMNMX.FTZ R2, R19, R2, !PT ;  /* 0x0000000213027209 */ /* 0x000fe20007810000 */
[CC--:B------:R-:W-:Y:S02]  /*1a6e0*/  FFMA.FTZ R30, R141.reuse, R187.reuse, R30 ;  /* 0x000000bb8d1e7223 */ /* 0x0c0fe4000001001e */
[CC--:B------:R-:W-:Y:S01]  /*1a6f0*/  FFMA.FTZ R34, R141.reuse, R187.reuse, R34 ;  /* 0x000000bb8d227223 */ /* 0x0c0fe20000010022 */
[----:B------:R-:W-:Y:S01]  /*1a700*/  FMNMX.FTZ R2, R22, R2, !PT ;  /* 0x0000000216027209 */ /* 0x000fe20007810000 */
[----:B------:R-:W1:Y:S01]  /*1a710*/  I2F R143, R143 ;  /* 0x0000008f008f7306 */ /* 0x000e620000201400 */
[-C--:B------:R-:W-:Y:S02]  /*1a720*/  FFMA.FTZ R28, R141, R187.reuse, R28 ;  /* 0x000000bb8d1c7223 */ /* 0x080fe4000001001c */
[----:B------:R-:W-:Y:S01]  /*1a730*/  FMNMX.FTZ R2, R23, R2, !PT ;  /* 0x0000000217027209 */ /* 0x000fe20007810000 */
[CC--:B-1----:R-:W-:Y:S02]  /*1a740*/  FFMA.FTZ R33, R140.reuse, R187.reuse, R33 ;  /* 0x000000bb8c217223 */ /* 0x0c2fe40000010021 */
[-C--:B------:R-:W-:Y:S01]  /*1a750*/  FFMA.FTZ R35, R140, R187.reuse, R35 ;  /* 0x000000bb8c237223 */ /* 0x080fe20000010023 */
[----:B------:R-:W-:Y:S01]  /*1a760*/  FMNMX.FTZ R2, R34, R2, !PT ;  /* 0x0000000222027209 */ /* 0x000fe20007810000 */
[CC--:B------:R-:W-:Y:S02]  /*1a770*/  FFMA.FTZ R29, R140.reuse, R187.reuse, R29 ;  /* 0x000000bb8c1d7223 */ /* 0x0c0fe4000001001d */
[-C--:B------:R-:W-:Y:S01]  /*1a780*/  FFMA.FTZ R31, R140, R187.reuse, R31 ;  /* 0x000000bb8c1f7223 */ /* 0x080fe2000001001f */
[----:B------:R-:W-:Y:S01]  /*1a790*/  FMNMX.FTZ R2, R35, R2, !PT ;  /* 0x0000000223027209 */ /* 0x000fe20007810000 */
[----:B------:R-:W1:Y:S01]  /*1a7a0*/  I2F R142, R142 ;  /* 0x0000008e008e7306 */ /* 0x000e620000201400 */
[CC--:B------:R-:W-:Y:S02]  /*1a7b0*/  FFMA.FTZ R49, R71.reuse, R187.reuse, R49 ;  /* 0x000000bb47317223 */ /* 0x0c0fe40000010031 */
[CC--:B------:R-:W-:Y:S02]  /*1a7c0*/  FFMA.FTZ R45, R71.reuse, R187.reuse, R45 ;  /* 0x000000bb472d7223 */ /* 0x0c0fe4000001002d */
[CC--:B------:R-:W-:Y:S02]  /*1a7d0*/  FFMA.FTZ R51, R71.reuse, R187.reuse, R51 ;  /* 0x000000bb47337223 */ /* 0x0c0fe40000010033 */
[-C--:B------:R-:W-:Y:S02]  /*1a7e0*/  FFMA.FTZ R47, R71, R187.reuse, R47 ;  /* 0x000000bb472f7223 */ /* 0x080fe4000001002f */
[CC--:B------:R-:W-:Y:S02]  /*1a7f0*/  FFMA.FTZ R42, R143.reuse, R187.reuse, R42 ;  /* 0x000000bb8f2a7223 */ /* 0x0c0fe4000001002a */
[CC--:B------:R-:W-:Y:S02]  /*1a800*/  FFMA.FTZ R36, R143.reuse, R187.reuse, R36 ;  /* 0x000000bb8f247223 */ /* 0x0c0fe40000010024 */
[CC--:B------:R-:W-:Y:S02]  /*1a810*/  FFMA.FTZ R38, R143.reuse, R187.reuse, R38 ;  /* 0x000000bb8f267223 */ /* 0x0c0fe40000010026 */
[-C--:B------:R-:W-:Y:S03]  /*1a820*/  FFMA.FTZ R40, R143, R187.reuse, R40 ;  /* 0x000000bb8f287223 */ /* 0x080fe60000010028 */
[----:B------:R-:W-:Y:S01]  /*1a830*/  FMNMX.FTZ R2, R38, R2, !PT ;  /* 0x0000000226027209 */ /* 0x000fe20007810000 */
[CC--:B-1----:R-:W-:Y:S02]  /*1a840*/  FFMA.FTZ R43, R142.reuse, R187.reuse, R43 ;  /* 0x000000bb8e2b7223 */ /* 0x0c2fe4000001002b */
[CC--:B------:R-:W-:Y:S02]  /*1a850*/  FFMA.FTZ R37, R142.reuse, R187.reuse, R37 ;  /* 0x000000bb8e257223 */ /* 0x0c0fe40000010025 */
[CC--:B------:R-:W-:Y:S02]  /*1a860*/  FFMA.FTZ R39, R142.reuse, R187.reuse, R39 ;  /* 0x000000bb8e277223 */ /* 0x0c0fe40000010027 */
[----:B------:R-:W-:Y:S03]  /*1a870*/  FFMA.FTZ R41, R142, R187, R41 ;  /* 0x000000bb8e297223 */ /* 0x000fe60000010029 */
[----:B------:R-:W-:Y:S04]  /*1a880*/  FMNMX.FTZ R2, R39, R2, !PT ;  /* 0x0000000227027209 */ /* 0x000fe80007810000 */
[----:B------:R-:W-:Y:S04]  /*1a890*/  FMNMX.FTZ R2, R50, R2, !PT ;  /* 0x0000000232027209 */ /* 0x000fe80007810000 */
[----:B------:R-:W-:Y:S02]  /*1a8a0*/  FMNMX.FTZ R2, R51, R2, !PT ;  /* 0x0000000233027209 */ /* 0x000fe40007810000 */
[--C-:B--2---:R-:W-:Y:S05]  /*1a8b0*/  LOP3.LUT R69, R171, UR5, R242.reuse, 0x96, !PT ;  /* 0x00000005ab457c12 */ /* 0x104fea000f8e96f2 */
[----:B------:R-:W-:Y:S01]  /*1a8c0*/  IMAD.WIDE.U32 R230, R69, -0x326172a9, RZ ;  /* 0xcd9e8d5745e67825 */ /* 0x000fe200078e00ff */
[----:B------:R-:W-:Y:S02]  /*1a8d0*/  FMNMX.FTZ R69, R17, R68, !PT ;  /* 0x0000004411457209 */ /* 0x000fe40007810000 */
[----:B---3--:R-:W-:Y:S01]  /*1a8e0*/  LOP3.LUT R71, R169, UR5, R242, 0x96, !PT ;  /* 0x00000005a9477c12 */ /* 0x008fe2000f8e96f2 */
[----:B------:R-:W-:Y:S01]  /*1a8f0*/  UIADD3 UR5, UR37, -0x56f99767, URZ ;  /* 0xa906689925057890 */ /* 0x000fe2000fffe03f */
[----:B------:R-:W-:Y:S02]  /*1a900*/  FMNMX.FTZ R69, R20, R69, !PT ;  /* 0x0000004514457209 */ /* 0x000fe40007810000 */
[----:B----4-:R-:W-:Y:S01]  /*1a910*/  LOP3.LUT R68, R145, UR12, R150, 0x96, !PT ;  /* 0x0000000c91447c12 */ /* 0x010fe2000f8e9696 */
[----:B------:R-:W-:Y:S01]  /*1a920*/  IMAD.WIDE.U32 R236, R71, -0x326172a9, RZ ;  /* 0xcd9e8d5747ec7825 */ /* 0x000fe200078e00ff */
        /* <DEDUP_REMOVED lines=11> */
[----:B------:R-:W-:Y:S02]  /*1a9e0*/  FMNMX.FTZ R70, R37, R70, !PT ;  /* 0x0000004625467209 */ /* 0x000fe40007810000 */
[----:B------:R-:W-:Y:S01]  /*1a9f0*/  LOP3.LUT R144, R237, UR11, R144, 0x96, !PT ;  /* 0x0000000bed907c12 */ /* 0x000fe2000f8e9690 */
[----:B------:R-:W-:Y:S01]  /*1aa00*/  IMAD.WIDE.U32 R142, R142, -0x326172a9, RZ ;  /* 0xcd9e8d578e8e7825 */ /* 0x000fe200078e00ff */
[----:B------:R-:W-:Y:S02]  /*1aa10*/  LOP3.LUT R75, R69, UR4, R168, 0x96, !PT ;  /* 0x00000004454b7c12 */ /* 0x000fe4000f8e96a8 */
[----:B------:R-:W-:Y:S01]  /*1aa20*/  FMNMX.FTZ R69, R48, R70, !PT ;  /* 0x0000004630457209 */ /* 0x000fe20007810000 */
[----:B------:R-:W-:Y:S03]  /*1aa30*/  IMAD.WIDE.U32 R144, R144, -0x2daee0ad, RZ ;  /* 0xd2511f5390907825 */ /* 0x000fe600078e00ff */
[----:B------:R-:W-:Y:S01]  /*1aa40*/  FMNMX.FTZ R69, R49, R69, !PT ;  /* 0x0000004531457209 */ /* 0x000fe20007810000 */
[----:B------:R-:W-:Y:S01]  /*1aa50*/  IMAD.WIDE.U32 R70, R74, -0x326172a9, RZ ;  /* 0xcd9e8d574a467825 */ /* 0x000fe200078e00ff */
[----:B------:R-:W-:Y:S02]  /*1aa60*/  LOP3.LUT R140, R145, UR9, R68, 0x96, !PT ;  /* 0x00000009918c7c12 */ /* 0x000fe4000f8e9644 */
[----:B------:R-:W-:Y:S02]  /*1aa70*/  FMNMX.FTZ R68, R52, R69, !PT ;  /* 0x0000004534447209 */ /* 0x000fe40007810000 */
[----:B------:R-:W-:Y:S01]  /*1aa80*/  LOP3.LUT R143, R143, UR8, R70, 0x96, !PT ;  /* 0x000000088f8f7c12 */ /* 0x000fe2000f8e9646 */
[----:B------:R-:W-:Y:S01]  /*1aa90*/  IMAD.WIDE.U32 R140, R140, -0x326172a9, RZ ;  /* 0xcd9e8d578c8c7825 */ /* 0x000fe200078e00ff */
[----:B------:R-:W-:Y:S02]  /*1aaa0*/  FMNMX.FTZ R70, R53, R68, !PT ;  /* 0x0000004435467209 */ /* 0x000fe40007810000 */
[----:B------:R-:W-:Y:S01]  /*1aab0*/  LOP3.LUT R145, R71, UR10, R230, 0x96, !PT ;  /* 0x0000000a47917c12 */ /* 0x000fe2000f8e96e6 */
[----:B------:R-:W-:Y:S01]  /*1aac0*/  IMAD.WIDE.U32 R190, R143, -0x2daee0ad, RZ ;  /* 0xd2511f538fbe7825 */ /* 0x000fe200078e00ff */
[----:B------:R-:W-:Y:S02]  /*1aad0*/  FMNMX.FTZ R71, R54, R2, !PT ;  /* 0x0000000236477209 */ /* 0x000fe40007810000 */
[----:B------:R-:W-:Y:S01]  /*1aae0*/  FMNMX.FTZ R2, R64, R70, !PT ;  /* 0x0000004640027209 */ /* 0x000fe20007810000 */
[----:B------:R-:W-:Y:S01]  /*1aaf0*/  IMAD.WIDE.U32 R68, R75, -0x326172a9, RZ ;  /* 0xcd9e8d574b447825 */ /* 0x000fe200078e00ff */
[----:B------:R-:W-:Y:S02]  /*1ab00*/  FMNMX.FTZ R75, R55, R71, !PT ;  /* 0x00000047374b7209 */ /* 0x000fe40007810000 */
[----:B------:R-:W-:Y:S01]  /*1ab10*/  FMNMX.FTZ R2, R65, R2, !PT ;  /* 0x0000000241027209 */ /* 0x000fe20007810000 */
[----:B------:R-:W-:Y:S01]  /*1ab20*/  IMAD.WIDE.U32 R70, R145, -0x2daee0ad, RZ ;  /* 0xd2511f5391467825 */ /* 0x000fe200078e00ff */
[----:B------:R-:W-:Y:S02]  /*1ab30*/  LOP3.LUT R74, R69, UR10, R236, 0x96, !PT ;  /* 0x0000000a454a7c12 */ /* 0x000fe4000f8e96ec */
[----:B------:R-:W-:Y:S01]  /*1ab40*/  FMNMX.FTZ R69, R66, R75, !PT ;  /* 0x0000004b42457209 */ /* 0x000fe20007810000 */
[----:B------:R-:W1:Y:S01]  /*1ab50*/  SHFL.BFLY PT, R143, R2, 0x2, 0x1f ;  /* 0x0c401f00028f7f89 */ /* 0x000e6200000e0000 */
[----:B------:R-:W-:Y:S01]  /*1ab60*/  LOP3.LUT R141, R141, UR8, R68, 0x96, !PT ;  /* 0x000000088d8d7c12 */ /* 0x000fe2000f8e9644 */
[----:B------:R-:W-:Y:S01]  /*1ab70*/  IMAD.WIDE.U32 R74, R74, -0x2daee0ad, RZ ;  /* 0xd2511f534a4a7825 */ /* 0x000fe200078e00ff */
[----:B------:R-:W-:Y:S02]  /*1ab80*/  FMNMX.FTZ R69, R67, R69, !PT ;  /* 0x0000004543457209 */ /* 0x000fe40007810000 */
[----:B------:R-:W-:Y:S01]  /*1ab90*/  LOP3.LUT R145, R191, UR5, R70, 0x96, !PT ;  /* 0x00000005bf917c12 */ /* 0x000fe2000f8e9646 */
[----:B------:R-:W-:Y:S01]  /*1aba0*/  IMAD.WIDE.U32 R194, R141, -0x2daee0ad, RZ ;  /* 0xd2511f538dc27825 */ /* 0x000fe200078e00ff */
[----:B------:R-:W-:Y:S02]  /*1abb0*/  LOP3.LUT R68, R75, UR7, R144, 0x96, !PT ;  /* 0x000000074b447c12 */ /* 0x000fe4000f8e9690 */
[----:B------:R-:W-:Y:S01]  /*1abc0*/  FMNMX.FTZ R70, R8, R72, !PT ;  /* 0x0000004808467209 */ /* 0x000fe20007810000 */
[----:B------:R-:W2:Y:S01]  /*1abd0*/  SHFL.BFLY PT, R75, R69, 0x2, 0x1f ;  /* 0x0c401f00454b7f89 */ /* 0x000ea200000e0000 */
[----:B------:R-:W-:Y:S01]  /*1abe0*/  LOP3.LUT R146, R71, UR7, R146, 0x96, !PT ;  /* 0x0000000747927c12 */ /* 0x000fe2000f8e9692 */
[----:B------:R-:W-:Y:S01]  /*1abf0*/  IMAD.WIDE.U32 R154, R68, -0x326172a9, RZ ;  /* 0xcd9e8d57449a7825 */ /* 0x000fe200078e00ff */
[----:B------:R-:W-:Y:S03]  /*1ac00*/  FMNMX.FTZ R68, R9, R70, !PT ;  /* 0x0000004609447209 */ /* 0x000fe60007810000 */
[----:B------:R-:W-:Y:S01]  /*1ac10*/  IMAD.WIDE.U32 R152, R146, -0x326172a9, RZ ;  /* 0xcd9e8d5792987825 */ /* 0x000fe200078e00ff */
[----:B------:R-:W-:Y:S02]  /*1ac20*/  FMNMX.FTZ R68, R12, R68, !PT ;  /* 0x000000440c447209 */ /* 0x000fe40007810000 */
[----:B------:R-:W-:Y:S01]  /*1ac30*/  LOP3.LUT R146, R195, UR5, R74, 0x96, !PT ;  /* 0x00000005c3927c12 */ /* 0x000fe2000f8e964a */
[----:B------:R-:W-:Y:S01]  /*1ac40*/  IMAD.WIDE.U32 R144, R145, -0x326172a9, RZ ;  /* 0xcd9e8d5791907825 */ /* 0x000fe200078e00ff */
[----:B------:R-:W-:Y:S02]  /*1ac50*/  FMNMX.FTZ R74, R10, R73, !PT ;  /* 0x000000490a4a7209 */ /* 0x000fe40007810000 */
[----:B------:R-:W-:Y:S01]  /*1ac60*/  FMNMX.FTZ R68, R13, R68, !PT ;  /* 0x000000440d447209 */ /* 0x000fe20007810000 */
[----:B------:R-:W-:Y:S01]  /*1ac70*/  IMAD.WIDE.U32 R146, R146, -0x326172a9, RZ ;  /* 0xcd9e8d5792927825 */ /* 0x000fe200078e00ff */
[----:B-1----:R-:W-:Y:S02]  /*1ac80*/  FMNMX.FTZ R71, R2, R143, !PT ;  /* 0x0000008f02477209 */ /* 0x002fe40007810000 */
[----:B------:R-:W-:Y:S02]  /*1ac90*/  LOP3.LUT R220, R155, UR6, R140, 0x96, !PT ;  /* 0x000000069bdc7c12 */ /* 0x000fe4000f8e968c */
[----:B------:R-:W-:Y:S01]  /*1aca0*/  FMNMX.FTZ R74, R11, R74, !PT ;  /* 0x0000004a0b4a7209 */ /* 0x000fe20007810000 */
[----:B------:R-:W1:Y:S01]  /*1acb0*/  SHFL.BFLY PT, R140, R71, 0x1, 0x1f ;  /* 0x0c201f00478c7f89 */ /* 0x000e6200000e0000 */
[----:B------:R-:W-:Y:S02]  /*1acc0*/  FMNMX.FTZ R2, R24, R68, !PT ;  /* 0x0000004418027209 */ /* 0x000fe40007810000 */
[----:B------:R-:W-:Y:S02]  /*1acd0*/  LOP3.LUT R206, R153, UR6, R142, 0x96, !PT ;  /* 0x0000000699ce7c12 */ /* 0x000fe4000f8e968e */
[----:B------:R-:W-:Y:S02]  /*1ace0*/  LOP3.LUT R142, R145, UR13, R152, 0x96, !PT ;  /* 0x0000000d918e7c12 */ /* 0x000fe4000f8e9698 */
[----:B------:R-:W-:Y:S02]  /*1acf0*/  FMNMX.FTZ R74, R14, R74, !PT ;  /* 0x0000004a0e4a7209 */ /* 0x000fe40007810000 */
[----:B------:R-:W-:Y:S02]  /*1ad00*/  FMNMX.FTZ R2, R25, R2, !PT ;  /* 0x0000000219027209 */ /* 0x000fe40007810000 */
[----:B------:R-:W-:Y:S02]  /*1ad10*/  LOP3.LUT R143, R147, UR13, R154, 0x96, !PT ;  /* 0x0000000d938f7c12 */ /* 0x000fe4000f8e969a */
[----:B------:R-:W-:Y:S02]  /*1ad20*/  LOP3.LUT R70, R142, 0xff, RZ, 0xc0, !PT ;  /* 0x000000ff8e467812 */ /* 0x000fe400078ec0ff */
[----:B------:R-:W-:Y:S02]  /*1ad30*/  FMNMX.FTZ R2, R28, R2, !PT ;  /* 0x000000021c027209 */ /* 0x000fe40007810000 */
[----:B------:R-:W-:Y:S02]  /*1ad40*/  LOP3.LUT R68, R143, 0xff, RZ, 0xc0, !PT ;  /* 0x000000ff8f447812 */ /* 0x000fe400078ec0ff */
[----:B------:R-:W-:Y:S02]  /*1ad50*/  FMNMX.FTZ R74, R15, R74, !PT ;  /* 0x0000004a0f4a7209 */ /* 0x000fe40007810000 */
[----:B------:R-:W-:Y:S02]  /*1ad60*/  ISETP.GE.U32.AND P5, PT, R235, R70, PT ;  /* 0x00000046eb00720c */ /* 0x000fe40003fa6070 */
[----:B--2---:R-:W-:Y:S02]  /*1ad70*/  FMNMX.FTZ R70, R69, R75, !PT ;  /* 0x0000004b45467209 */ /* 0x004fe40007810000 */
[----:B------:R-:W-:Y:S02]  /*1ad80*/  SHF.R.U32.HI R69, RZ, 0x18, R142 ;  /* 0x00000018ff457819 */ /* 0x000fe4000001168e */
[----:B------:R-:W-:Y:S01]  /*1ad90*/  FMNMX.FTZ R2, R29, R2, !PT ;  /* 0x000000021d027209 */ /* 0x000fe20007810000 */
[----:B------:R-:W2:Y:S01]  /*1ada0*/  SHFL.BFLY PT, R75, R70, 0x1, 0x1f ;  /* 0x0c201f00464b7f89 */ /* 0x000ea200000e0000 */
[C---:B------:R-:W-:Y:S02]  /*1adb0*/  ISETP.GE.U32.AND P1, PT, R235.reuse, R68, PT ;  /* 0x00000044eb00720c */ /* 0x040fe40003f26070 */
[----:B------:R-:W-:Y:S02]  /*1adc0*/  FMNMX.FTZ R68, R26, R74, !PT ;  /* 0x0000004a1a447209 */ /* 0x000fe40007810000 */
[----:B------:R-:W-:Y:S02]  /*1add0*/  ISETP.GE.U32.AND P2, PT, R235, R69, PT ;  /* 0x00000045eb00720c */ /* 0x000fe40003f46070 */
        /* <DEDUP_REMOVED lines=9> */
[C---:B------:R-:W-:Y:S01]  /*1ae70*/  FMUL.FTZ R69, R71.reuse, c[0x0][0x23c] ;  /* 0x00008f0047457a20 */ /* 0x040fe20000410000 */
[----:B------:R-:W-:Y:S01]  /*1ae80*/  FMNMX.FTZ R68, R56, R68, !PT ;  /* 0x0000004438447209 */ /* 0x000fe20007810000 */
[----:B------:R-:W-:Y:S01]  /*1ae90*/  FADD.FTZ R0, -R71, R0 ;  /* 0x0000000047007221 */ /* 0x000fe20000010100 */
[----:B------:R-:W-:Y:S02]  /*1aea0*/  FMNMX.FTZ R140, R43, R2, !PT ;  /* 0x000000022b8c7209 */ /* 0x000fe40007810000 */
[----:B------:R-:W-:Y:S01]  /*1aeb0*/  LOP3.LUT R2, R142, 0xffff, RZ, 0xc0, !PT ;  /* 0x0000ffff8e027812 */ /* 0x000fe200078ec0ff */
[----:B------:R-:W-:Y:S01]  /*1aec0*/  FMUL.FTZ R0, R0, c[0x0][0x23c] ;  /* 0x00008f0000007a20 */ /* 0x000fe20000410000 */
[----:B------:R-:W-:Y:S02]  /*1aed0*/  FSETP.NEU.FTZ.AND P3, PT, R71, -INF , PT ;  /* 0xff8000004700780b */ /* 0x000fe40003f7d000 */
[----:B------:R-:W-:Y:S02]  /*1aee0*/  FMNMX.FTZ R74, R57, R68, !PT ;  /* 0x00000044394a7209 */ /* 0x000fe40007810000 */
[----:B------:R-:W-:Y:S02]  /*1aef0*/  SHF.R.U32.HI R68, RZ, 0x8, R2 ;  /* 0x00000008ff447819 */ /* 0x000fe40000011602 */
[----:B------:R-:W-:Y:S02]  /*1af00*/  FSEL R2, R69, RZ, P3 ;  /* 0x000000ff45027208 */ /* 0x000fe40001800000 */
[----:B--2---:R-:W-:Y:S02]  /*1af10*/  FMNMX.FTZ R70, R70, R75, !PT ;  /* 0x0000004b46467209 */ /* 0x004fe40007810000 */
[----:B------:R-:W-:Y:S01]  /*1af20*/  FMNMX.FTZ R74, R60, R74, !PT ;  /* 0x0000004a3c4a7209 */ /* 0x000fe20007810000 */
[--C-:B------:R-:W-:Y:S01]  /*1af30*/  FFMA.FTZ R211, R33, c[0x0][0x23c], -R2.reuse ;  /* 0x00008f0021d37a23 */ /* 0x100fe20000010802 */
[----:B------:R-:W-:Y:S01]  /*1af40*/  FSETP.NEU.FTZ.AND P3, PT, R70, -INF , PT ;  /* 0xff8000004600780b */ /* 0x000fe20003f7d000 */
[----:B------:R-:W-:Y:S01]  /*1af50*/  IMAD.MOV.U32 R33, RZ, RZ, R151 ;  /* 0x000000ffff217224 */ /* 0x000fe200078e0097 */
[----:B------:R-:W-:Y:S01]  /*1af60*/  FMNMX.FTZ R69, R61, R74, !PT ;  /* 0x0000004a3d457209 */ /* 0x000fe20007810000 */
[----:B------:R1:W2:Y:S01]  /*1af70*/  LDL.S16 R151, [R1+0x6c] ;  /* 0x00006c0001977983 */ /* 0x0002a20000100600 */
[----:B------:R-:W-:Y:S01]  /*1af80*/  LOP3.LUT R68, R68, 0xffff, RZ, 0xc0, !PT ;  /* 0x0000ffff44447812 */ /* 0x000fe200078ec0ff */
[----:B------:R-:W-:Y:S01]  /*1af90*/  FFMA.FTZ R209, R32, c[0x0][0x23c], -R2 ;  /* 0x00008f0020d17a23 */ /* 0x000fe20000010802 */
[----:B------:R-:W-:Y:S01]  /*1afa0*/  SHF.R.U32.HI R196, RZ, 0x18, R143 ;  /* 0x00000018ffc47819 */ /* 0x000fe2000001168f */
[----:B------:R-:W-:Y:S01]  /*1afb0*/  IMAD.MOV.U32 R32, RZ, RZ, R150 ;  /* 0x000000ffff207224 */ /* 0x000fe200078e0096 */
[----:B------:R-:W-:Y:S01]  /*1afc0*/  ISETP.GE.U32.AND P4, PT, R235, R68, PT ;  /* 0x00000044eb00720c */ /* 0x000fe20003f86070 */
[----:B------:R1:W3:Y:S01]  /*1afd0*/  LDL.S16 R150, [R1+0x68] ;  /* 0x0000680001967983 */ /* 0x0002e20000100600 */
[----:B------:R-:W-:Y:S01]  /*1afe0*/  FMNMX.FTZ R68, R46, R140, !PT ;  /* 0x0000008c2e447209 */ /* 0x000fe20007810000 */
[----:B------:R-:W-:Y:S01]  /*1aff0*/  FMUL.FTZ R75, R70, c[0x0][0x23c] ;  /* 0x00008f00464b7a20 */ /* 0x000fe20000410000 */
[----:B------:R-:W-:Y:S01]  /*1b000*/  LOP3.LUT R201, R144, 0xff, RZ, 0xc0, !PT ;  /* 0x000000ff90c97812 */ /* 0x000fe200078ec0ff */
[--C-:B------:R-:W-:Y:S01]  /*1b010*/  FFMA.FTZ R198, R21, c[0x0][0x23c], -R2.reuse ;  /* 0x00008f0015c67a23 */ /* 0x100fe20000010802 */
[----:B------:R-:W-:Y:S01]  /*1b020*/  FMNMX.FTZ R68, R47, R68, !PT ;  /* 0x000000442f447209 */ /* 0x000fe20007810000 */
[--C-:B------:R-:W-:Y:S01]  /*1b030*/  FFMA.FTZ R140, R4, c[0x0][0x23c], -R2.reuse ;  /* 0x00008f00048c7a23 */ /* 0x100fe20000010802 */
[----:B------:R-:W-:Y:S01]  /*1b040*/  FSEL R74, R75, RZ, P3 ;  /* 0x000000ff4b4a7208 */ /* 0x000fe20001800000 */
[----:B------:R-:W-:Y:S01]  /*1b050*/  FFMA.FTZ R141, R5, c[0x0][0x23c], -R2 ;  /* 0x00008f00058d7a23 */ /* 0x000fe20000010802 */
[----:B------:R-:W-:Y:S01]  /*1b060*/  FMNMX.FTZ R68, R58, R68, !PT ;  /* 0x000000443a447209 */ /* 0x000fe20007810000 */
[----:B------:R-:W4:Y:S01]  /*1b070*/  SHFL.BFLY PT, R75, R69, 0x2, 0x1f ;  /* 0x0c401f00454b7f89 */ /* 0x000f2200000e0000 */
[----:B------:R-:W-:Y:S01]  /*1b080*/  MUFU.EX2 R5, R140 ;  /* 0x0000008c00057308 */ /* 0x000fe20000000800 */
[--C-:B------:R-:W-:Y:S01]  /*1b090*/  FFMA.FTZ R178, R67, c[0x0][0x23c], -R74.reuse ;  /* 0x00008f0043b27a23 */ /* 0x100fe2000001084a */
[----:B------:R-:W-:Y:S01]  /*1b0a0*/  FMNMX.FTZ R68, R59, R68, !PT ;  /* 0x000000443b447209 */ /* 0x000fe20007810000 */
[--C-:B------:R-:W-:Y:S02]  /*1b0b0*/  FFMA.FTZ R204, R34, c[0x0][0x23c], -R74.reuse ;  /* 0x00008f0022cc7a23 */ /* 0x100fe4000001084a */
[----:B------:R-:W-:Y:S01]  /*1b0c0*/  FFMA.FTZ R208, R35, c[0x0][0x23c], -R74 ;  /* 0x00008f0023d07a23 */ /* 0x000fe2000001084a */
[----:B------:R-:W-:Y:S01]  /*1b0d0*/  FMNMX.FTZ R68, R62, R68, !PT ;  /* 0x000000443e447209 */ /* 0x000fe20007810000 */
[----:B------:R-:W-:Y:S02]  /*1b0e0*/  FFMA.FTZ R163, R16, c[0x0][0x23c], -R2 ;  /* 0x00008f0010a37a23 */ /* 0x000fe40000010802 */
[----:B------:R-:W-:Y:S01]  /*1b0f0*/  IMAD.MOV.U32 R16, RZ, RZ, R170 ;  /* 0x000000ffff107224 */ /* 0x000fe200078e00aa */
[----:B------:R-:W-:Y:S01]  /*1b100*/  FMNMX.FTZ R68, R63, R68, !PT ;  /* 0x000000443f447209 */ /* 0x000fe20007810000 */
[--C-:B------:R-:W-:Y:S02]  /*1b110*/  FFMA.FTZ R166, R17, c[0x0][0x23c], -R2.reuse ;  /* 0x00008f0011a67a23 */ /* 0x100fe40000010802 */
[--C-:B------:R-:W-:Y:S02]  /*1b120*/  FFMA.FTZ R197, R20, c[0x0][0x23c], -R2.reuse ;  /* 0x00008f0014c57a23 */ /* 0x100fe40000010802 */
[--C-:B------:R-:W-:Y:S02]  /*1b130*/  FFMA.FTZ R228, R48, c[0x0][0x23c], -R2.reuse ;  /* 0x00008f0030e47a23 */ /* 0x100fe40000010802 */
[--C-:B------:R-:W-:Y:S02]  /*1b140*/  FFMA.FTZ R227, R49, c[0x0][0x23c], -R2.reuse ;  /* 0x00008f0031e37a23 */ /* 0x100fe40000010802 */
[--C-:B------:R-:W-:Y:S02]  /*1b150*/  FFMA.FTZ R229, R52, c[0x0][0x23c], -R2.reuse ;  /* 0x00008f0034e57a23 */ /* 0x100fe40000010802 */
[--C-:B------:R-:W-:Y:S01]  /*1b160*/  FFMA.FTZ R233, R53, c[0x0][0x23c], -R2.reuse ;  /* 0x00008f0035e97a23 */ /* 0x100fe20000010802 */
[----:B----4-:R-:W-:Y:S01]  /*1b170*/  FMNMX.FTZ R69, R69, R75, !PT ;  /* 0x0000004b45457209 */ /* 0x010fe20007810000 */
[----:B------:R-:W-:Y:S01]  /*1b180*/  FFMA.FTZ R222, R36, c[0x0][0x23c], -R2 ;  /* 0x00008f0024de7a23 */ /* 0x000fe20000010802 */
[----:B------:R-:W4:Y:S01]  /*1b190*/  SHFL.BFLY PT, R75, R68, 0x2, 0x1f ;  /* 0x0c401f00444b7f89 */ /* 0x000f2200000e0000 */
[----:B------:R-:W-:Y:S02]  /*1b1a0*/  IMAD.MOV.U32 R36, RZ, RZ, R148 ;  /* 0x000000ffff247224 */ /* 0x000fe400078e0094 */
[----:B------:R-:W1:Y:S01]  /*1b1b0*/  MUFU.EX2 R148, R141 ;  /* 0x0000008d00947308 */ /* 0x000e620000000800 */
[--C-:B------:R-:W-:Y:S02]  /*1b1c0*/  FFMA.FTZ R248, R64, c[0x0][0x23c], -R2.reuse ;  /* 0x00008f0040f87a23 */ /* 0x100fe40000010802 */
[----:B------:R-:W-:Y:S02]  /*1b1d0*/  FFMA.FTZ R250, R65, c[0x0][0x23c], -R2 ;  /* 0x00008f0041fa7a23 */ /* 0x000fe40000010802 */
[--C-:B------:R-:W-:Y:S02]  /*1b1e0*/  FFMA.FTZ R6, R6, c[0x0][0x23c], -R74.reuse ;  /* 0x00008f0006067a23 */ /* 0x100fe4000001084a */
[----:B------:R-:W-:Y:S02]  /*1b1f0*/  FFMA.FTZ R7, R7, c[0x0][0x23c], -R74 ;  /* 0x00008f0007077a23 */ /* 0x000fe4000001084a */
[----:B------:R-:W-:Y:S02]  /*1b200*/  IMAD.MOV.U32 R20, RZ, RZ, R168 ;  /* 0x000000ffff147224 */ /* 0x000fe400078e00a8 */
[----:B------:R-:W-:Y:S01]  /*1b210*/  MUFU.EX2 R6, R6 ;  /* 0x0000000600067308 */ /* 0x000fe20000000800 */
[----:B------:R-:W-:Y:S02]  /*1b220*/  IMAD.MOV.U32 R21, RZ, RZ, R169 ;  /* 0x000000ffff157224 */ /* 0x000fe400078e00a9 */
[--C-:B------:R-:W-:Y:S02]  /*1b230*/  FFMA.FTZ R168, R18, c[0x0][0x23c], -R74.reuse ;  /* 0x00008f0012a87a23 */ /* 0x100fe4000001084a */
[----:B------:R-:W-:Y:S02]  /*1b240*/  IMAD.MOV.U32 R17, RZ, RZ, R171 ;  /* 0x000000ffff117224 */ /* 0x000fe400078e00ab */
[--C-:B------:R-:W-:Y:S02]  /*1b250*/  FFMA.FTZ R171, R19, c[0x0][0x23c], -R74.reuse ;  /* 0x00008f0013ab7a23 */ /* 0x100fe4000001084a */
[--C-:B------:R-:W-:Y:S01]  /*1b260*/  FFMA.FTZ R189, R22, c[0x0][0x23c], -R74.reuse ;  /* 0x00008f0016bd7a23 */ /* 0x100fe2000001084a */
[----:B----4-:R-:W-:Y:S01]  /*1b270*/  FMNMX.FTZ R68, R68, R75, !PT ;  /* 0x0000004b44447209 */ /* 0x010fe20007810000 */
[--C-:B------:R-:W-:Y:S01]  /*1b280*/  FFMA.FTZ R191, R23, c[0x0][0x23c], -R74.reuse ;  /* 0x00008f0017bf7a23 */ /* 0x100fe2000001084a */
[----:B------:R-:W4:Y:S01]  /*1b290*/  SHFL.BFLY PT, R75, R69, 0x1, 0x1f ;  /* 0x0c201f00454b7f89 */ /* 0x000f2200000e0000 */
[----:B-1----:R-:W-:Y:S01]  /*1b2a0*/  F2FP.PACK_AB R140, R148, R5 ;  /* 0x00000005948c723e */ /* 0x002fe200000000ff */
[--C-:B------:R-:W-:Y:S02]  /*1b2b0*/  FFMA.FTZ R219, R38, c[0x0][0x23c], -R74.reuse ;  /* 0x00008f0026db7a23 */ /* 0x100fe4000001084a */
[--C-:B------:R-:W-:Y:S01]  /*1b2c0*/  FFMA.FTZ R218, R39, c[0x0][0x23c], -R74.reuse ;  /* 0x00008f0027da7a23 */ /* 0x100fe2000001084a */
[----:B------:R-:W-:Y:S01]  /*1b2d0*/  PRMT R141, R140, 0x7632, R141 ;  /* 0x000076328c8d7816 */ /* 0x000fe2000000008d */
[--C-:B------:R-:W-:Y:S02]  /*1b2e0*/  FFMA.FTZ R226, R50, c[0x0][0x23c], -R74.reuse ;  /* 0x00008f0032e27a23 */ /* 0x100fe4000001084a */
[----:B------:R-:W-:Y:S02]  /*1b2f0*/  FFMA.FTZ R225, R51, c[0x0][0x23c], -R74 ;  /* 0x00008f0033e17a23 */ /* 0x000fe4000001084a */
[----:B------:R-:W-:Y:S02]  /*1b300*/  IMAD.MOV.U32 R22, RZ, RZ, R36 ;  /* 0x000000ffff167224 */ /* 0x000fe400078e0024 */
[----:B------:R-:W-:Y:S02]  /*1b310*/  IMAD.MOV.U32 R34, RZ, RZ, R32 ;  /* 0x000000ffff227224 */ /* 0x000fe400078e0020 */
[----:B------:R-:W-:Y:S02]  /*1b320*/  IMAD.MOV.U32 R35, RZ, RZ, R33 ;  /* 0x000000ffff237224 */ /* 0x000fe400078e0021 */
[----:B------:R-:W-:Y:S02]  /*1b330*/  IMAD.MOV.U32 R38, RZ, RZ, R20 ;  /* 0x000000ffff267224 */ /* 0x000fe400078e0014 */
[----:B------:R-:W-:Y:S02]  /*1b340*/  IMAD.MOV.U32 R39, RZ, RZ, R21 ;  /* 0x000000ffff277224 */ /* 0x000fe400078e0015 */
[----:B------:R-:W-:Y:S02]  /*1b350*/  IMAD.MOV.U32 R50, RZ, RZ, R16 ;  /* 0x000000ffff327224 */ /* 0x000fe400078e0010 */
[----:B------:R-:W-:Y:S01]  /*1b360*/  IMAD.MOV.U32 R51, RZ, RZ, R17 ;  /* 0x000000ffff337224 */ /* 0x000fe200078e0011 */
[----:B----4-:R-:W-:Y:S01]  /*1b370*/  FMNMX.FTZ R69, R69, R75, !PT ;  /* 0x0000004b45457209 */ /* 0x010fe20007810000 */
[--C-:B------:R-:W-:Y:S01]  /*1b380*/  FFMA.FTZ R249, R66, c[0x0][0x23c], -R74.reuse ;  /* 0x00008f0042f97a23 */ /* 0x100fe2000001084a */
[----:B------:R-:W1:Y:S01]  /*1b390*/  SHFL.BFLY PT, R75, R68, 0x1, 0x1f ;  /* 0x0c201f00444b7f89 */ /* 0x000e6200000e0000 */
[--C-:B------:R-:W-:Y:S01]  /*1b3a0*/  FFMA.FTZ R232, R54, c[0x0][0x23c], -R74.reuse ;  /* 0x00008f0036e87a23 */ /* 0x100fe2000001084a */
[----:B------:R-:W-:Y:S01]  /*1b3b0*/  FSETP.NEU.FTZ.AND P3, PT, R69, -INF , PT ;  /* 0xff8000004500780b */ /* 0x000fe20003f7d000 */
[----:B------:R-:W-:Y:S02]  /*1b3c0*/  FFMA.FTZ R234, R55, c[0x0][0x23c], -R74 ;  /* 0x00008f0037ea7a23 */ /* 0x000fe4000001084a */
[----:B------:R-:W-:Y:S02]  /*1b3d0*/  FFMA.FTZ R221, R37, c[0x0][0x23c], -R2 ;  /* 0x00008f0025dd7a23 */ /* 0x000fe40000010802 */
[----:B------:R-:W4:Y:S01]  /*1b3e0*/  MUFU.EX2 R2, R0 ;  /* 0x0000000000027308 */ /* 0x000f220000000800 */
[----:B------:R-:W-:Y:S04]  /*1b3f0*/  IMAD.MOV.U32 R37, RZ, RZ, R149 ;  /* 0x000000ffff257224 */ /* 0x000fe800078e0095 */
[----:B------:R-:W-:Y:S01]  /*1b400*/  IMAD.MOV.U32 R23, RZ, RZ, R37 ;  /* 0x000000ffff177224 */ /* 0x000fe200078e0025 */
[----:B-1----:R-:W-:Y:S01]  /*1b410*/  FMNMX.FTZ R68, R68, R75, !PT ;  /* 0x0000004b44447209 */ /* 0x002fe20007810000 */
[----:B------:R-:W-:Y:S04]  /*1b420*/  FMUL.FTZ R75, R69, c[0x0][0x23c] ;  /* 0x00008f00454b7a20 */ /* 0x000fe80000410000 */
[----:B------:R-:W-:Y:S01]  /*1b430*/  FMUL.FTZ R4, R68, c[0x0][0x23c] ;  /* 0x00008f0044047a20 */ /* 0x000fe20000410000 */
[----:B------:R-:W-:Y:S01]  /*1b440*/  FSEL R75, R75, RZ, P3 ;  /* 0x000000ff4b4b7208 */ /* 0x000fe20001800000 */
[----:B----4-:R-:W-:Y:S01]  /*1b450*/  FFMA.FTZ R149, R2, R238, R5 ;  /* 0x000000ee02957223 */ /* 0x010fe20000010005 */
[----:B------:R-:W-:Y:S01]  /*1b460*/  FSETP.NEU.FTZ.AND P3, PT, R68, -INF , PT ;  /* 0xff8000004400780b */ /* 0x000fe20003f7d000 */
[----:B------:R-:W-:Y:S01]  /*1b470*/  FMUL.FTZ R48, R2, R84 ;  /* 0x0000005402307220 */ /* 0x000fe20000410000 */
[----:B------:R-:W-:Y:S01]  /*1b480*/  SHF.R.U32.HI R0, RZ, 0x10, R144 ;  /* 0x00000010ff007819 */ /* 0x000fe20000011690 */
[--C-:B------:R-:W-:Y:S01]  /*1b490*/  FFMA.FTZ R177, R61, c[0x0][0x23c], -R75.reuse ;  /* 0x00008f003db17a23 */ /* 0x100fe2000001084b */
[----:B------:R-:W-:Y:S01]  /*1b4a0*/  FSEL R4, R4, RZ, P3 ;  /* 0x000000ff04047208 */ /* 0x000fe20001800000 */
[--C-:B------:R-:W-:Y:S01]  /*1b4b0*/  FFMA.FTZ R167, R12, c[0x0][0x23c], -R75.reuse ;  /* 0x00008f000ca77a23 */ /* 0x100fe2000001084b */
[----:B------:R-:W-:Y:S01]  /*1b4c0*/  LOP3.LUT R170, R0, 0xff, RZ, 0xc0, !PT ;  /* 0x000000ff00aa7812 */ /* 0x000fe200078ec0ff */
[----:B------:R-:W-:Y:S01]  /*1b4d0*/  FFMA.FTZ R200, R24, c[0x0][0x23c], -R75 ;  /* 0x00008f0018c87a23 */ /* 0x000fe2000001084b */
[----:B------:R-:W-:Y:S01]  /*1b4e0*/  SHF.R.U32.HI R0, RZ, 0x10, R142 ;  /* 0x00000010ff007819 */ /* 0x000fe2000001168e */
[--C-:B------:R-:W-:Y:S01]  /*1b4f0*/  FFMA.FTZ R153, R14, c[0x0][0x23c], -R4.reuse ;  /* 0x00008f000e997a23 */ /* 0x100fe20000010804 */
[----:B------:R-:W-:Y:S01]  /*1b500*/  PRMT R142, R140, 0x5410, R141 ;  /* 0x000054108c8e7816 */ /* 0x000fe2000000008d */
[--C-:B------:R-:W-:Y:S01]  /*1b510*/  FFMA.FTZ R155, R15, c[0x0][0x23c], -R4.reuse ;  /* 0x00008f000f9b7a23 */ /* 0x100fe20000010804 */
[----:B------:R-:W-:Y:S01]  /*1b520*/  LOP3.LUT R0, R0, 0xff, RZ, 0xc0, !PT ;  /* 0x000000ff00007812 */ /* 0x000fe200078ec0ff */
[--C-:B------:R-:W-:Y:S01]  /*1b530*/  FFMA.FTZ R216, R46, c[0x0][0x23c], -R4.reuse ;  /* 0x00008f002ed87a23 */ /* 0x100fe20000010804 */
[----:B------:R-:W-:Y:S01]  /*1b540*/  ISETP.GE.U32.AND P6, PT, R235, R170, PT ;  /* 0x000000aaeb00720c */ /* 0x000fe20003fc6070 */
[--C-:B------:R-:W-:Y:S02]  /*1b550*/  FFMA.FTZ R203, R30, c[0x0][0x23c], -R4.reuse ;  /* 0x00008f001ecb7a23 */ /* 0x100fe40000010804 */
        /* <DEDUP_REMOVED lines=11> */
[----:B------:R-:W-:Y:S02]  /*1b610*/  FFMA.FTZ R252, R62, c[0x0][0x23c], -R4 ;  /* 0x00008f003efc7a23 */ /* 0x000fe40000010804 */
        /* <DEDUP_REMOVED lines=10> */
[--C-:B------:R-:W-:Y:S01]  /*1b6c0*/  FFMA.FTZ R215, R40, c[0x0][0x23c], -R75.reuse ;  /* 0x00008f0028d77a23 */ /* 0x100fe2000001084b */
[----:B------:R-:W-:Y:S01]  /*1b6d0*/  MUFU.EX2 R84, R18 ;  /* 0x0000001200547308 */ /* 0x000fe20000000800 */
[--C-:B------:R-:W-:Y:S02]  /*1b6e0*/  FFMA.FTZ R214, R41, c[0x0][0x23c], -R75.reuse ;  /* 0x00008f0029d67a23 */ /* 0x100fe4000001084b */
[----:B------:R-:W-:Y:S02]  /*1b6f0*/  FFMA.FTZ R251, R60, c[0x0][0x23c], -R75 ;  /* 0x00008f003cfb7a23 */ /* 0x000fe4000001084b */
        /* <DEDUP_REMOVED lines=13> */
[----:B------:R-:W-:Y:S02]  /*1b7d0*/  FMUL.FTZ R64, R2, R76 ;  /* 0x0000004c02407220 */ /* 0x000fe40000410000 */
[----:B------:R-:W-:Y:S02]  /*1b7e0*/  IMAD.MOV.U32 R42, RZ, RZ, R50 ;  /* 0x000000ffff2a7224 */ /* 0x000fe400078e0032 */
[----:B------:R-:W-:Y:S01]  /*1b7f0*/  IMAD.MOV.U32 R26, RZ, RZ, R34 ;  /* 0x000000ffff1a7224 */ /* 0x000fe200078e0022 */
[----:B-1----:R-:W-:Y:S01]  /*1b800*/  F2FP.PACK_AB R77, R75, R6 ;  /* 0x000000064b4d723e */ /* 0x002fe200000000ff */
[----:B------:R-:W-:Y:S02]  /*1b810*/  IMAD.MOV.U32 R100, RZ, RZ, R42 ;  /* 0x000000ffff647224 */ /* 0x000fe400078e002a */
[----:B------:R-:W-:Y:S01]  /*1b820*/  IMAD.MOV.U32 R43, RZ, RZ, R51 ;  /* 0x000000ffff2b7224 */ /* 0x000fe200078e0033 */
[C---:B------:R-:W-:Y:S01]  /*1b830*/  PRMT R80, R77.reuse, 0x7632, R80 ;  /* 0x000076324d507816 */ /* 0x040fe20000000050 */
[----:B------:R-:W-:Y:S02]  /*1b840*/  IMAD.MOV.U32 R30, RZ, RZ, R38 ;  /* 0x000000ffff1e7224 */ /* 0x000fe400078e0026 */
[----:B------:R-:W-:Y:S01]  /*1b850*/  IMAD.MOV.U32 R101, RZ, RZ, R43 ;  /* 0x000000ffff657224 */ /* 0x000fe200078e002b */
[----:B------:R-:W-:Y:S01]  /*1b860*/  PRMT R81, R77, 0x5410, R80 ;  /* 0x000054104d517816 */ /* 0x000fe20000000050 */
[----:B------:R-:W-:Y:S02]  /*1b870*/  IMAD.MOV.U32 R31, RZ, RZ, R39 ;  /* 0x000000ffff1f7224 */ /* 0x000fe400078e0027 */
[----:B------:R-:W-:Y:S02]  /*1b880*/  IMAD.MOV.U32 R27, RZ, RZ, R35 ;  /* 0x000000ffff1b7224 */ /* 0x000fe400078e0023 */
[----:B------:R-:W-:Y:S02]  /*1b890*/  IMAD.MOV.U32 R117, RZ, RZ, R31 ;  /* 0x000000ffff757224 */ /* 0x000fe400078e001f */
[----:B------:R-:W-:Y:S02]  /*1b8a0*/  IMAD.MOV.U32 R116, RZ, RZ, R30 ;  /* 0x000000ffff747224 */ /* 0x000fe400078e001e */
[----:B------:R-:W-:Y:S01]  /*1b8b0*/  IMAD.MOV.U32 R101, RZ, RZ, R117 ;  /* 0x000000ffff657224 */ /* 0x000fe200078e0075 */
[----:B------:R-:W-:Y:S01]  /*1b8c0*/  LOP3.LUT R117, R146, 0xff, RZ, 0xc0, !PT ;  /* 0x000000ff92757812 */ /* 0x000fe200078ec0ff */
[----:B--2---:R-:W-:Y:S05]  /*1b8d0*/  @!P5 HADD2 R151, -R140.H0_H0, -RZ.H0_H0 ;  /* 0xa00000ff8c97d230 */ /* 0x004fea0000000900 */
[----:B------:R-:W-:Y:S01]  /*1b8e0*/  PRMT R5, R151, 0x7610, R5 ;  /* 0x0000761097057816 */ /* 0x000fe20000000005 */
[----:B---3--:R-:W-:Y:S01]  /*1b8f0*/  @!P4 HADD2 R150, -R141.H0_H0, -RZ.H0_H0 ;  /* 0xa00000ff8d96c230 */ /* 0x008fe20000000900 */
[----:B------:R-:W-:Y:S02]  /*1b900*/  @!P5 STL.S16 [R1+0x6c], R151 ;  /* 0x00006c970100d387 */ /* 0x000fe40000100600 */
[----:B------:R-:W-:Y:S01]  /*1b910*/  @!P5 PRMT R140, R5, 0x5410, RZ ;  /* 0x00005410058cd816 */ /* 0x000fe200000000ff */
[----:B------:R-:W-:Y:S01]  /*1b920*/  FMUL.FTZ R5, R2, R125 ;  /* 0x0000007d02057220 */ /* 0x000fe20000410000 */
[----:B------:R-:W-:Y:S01]  /*1b930*/  PRMT R4, R150, 0x7610, R4 ;  /* 0x0000761096047816 */ /* 0x000fe20000000004 */
[----:B------:R1:W-:Y:S01]  /*1b940*/  @!P4 STL.S16 [R1+0x68], R150 ;  /* 0x000068960100c387 */ /* 0x0003e20000100600 */
[C---:B------:R-:W-:Y:S02]  /*1b950*/  ISETP.GE.U32.AND P5, PT, R235.reuse, R201, PT ;  /* 0x000000c9eb00720c */ /* 0x040fe40003fa6070 */
[----:B------:R-:W-:Y:S01]  /*1b960*/  @!P4 PRMT R141, R4, 0x5410, RZ ;  /* 0x00005410048dc816 */ /* 0x000fe200000000ff */
[----:B------:R2:W3:Y:S01]  /*1b970*/  LDL.S16 R14, [R1+0x74] ;  /* 0x00007400010e7983 */ /* 0x0004e20000100600 */
[----:B------:R-:W-:Y:S01]  /*1b980*/  ISETP.GE.U32.AND P4, PT, R235, R196, PT ;  /* 0x000000c4eb00720c */ /* 0x000fe20003f86070 */
[----:B------:R-:W-:Y:S02]  /*1b990*/  FMUL.FTZ R4, R2, R124 ;  /* 0x0000007c02047220 */ /* 0x000fe40000410000 */
[----:B------:R2:W4:Y:S04]  /*1b9a0*/  LDL.S16 R15, [R1+0x78] ;  /* 0x00007800010f7983 */ /* 0x0005280000100600 */
[----:B------:R2:W2:Y:S04]  /*1b9b0*/  LDL.S16 R46, [R1+0x94] ;  /* 0x00009400012e7983 */ /* 0x0004a80000100600 */
[----:B------:R-:W-:Y:S04]  /*1b9c0*/  STG.E.U16 [R156.64], R140 ;  /* 0x0000008c9c007986 */ /* 0x000fe8000c101522 */
[----:B------:R-:W-:Y:S01]  /*1b9d0*/  STG.E.U16 [R156.64+0x2], R141 ;  /* 0x0000028d9c007986 */ /* 0x000fe2000c101522 */
[----:B-1----:R-:W-:Y:S04]  /*1b9e0*/  IADD3 R150, P3, R158, UR28, RZ ;  /* 0x0000001c9e967c10 */ /* 0x002fe8000ff7e0ff */
[----:B------:R-:W-:Y:S02]  /*1b9f0*/  IADD3.X R151, R159, UR23, RZ, P3, !PT ;  /* 0x000000179f977c10 */ /* 0x000fe40009ffe4ff */
[----:B------:R-:W-:Y:S01]  /*1ba00*/  ISETP.GE.U32.AND P3, PT, R235, R0, PT ;  /* 0x00000000eb00720c */ /* 0x000fe20003f66070 */
[----:B------:R-:W-:Y:S04]  /*1ba10*/  FADD.FTZ R0, -R70, R3 ;  /* 0x0000000346007221 */ /* 0x000fe80000010100 */
[----:B------:R-:W-:Y:S04]  /*1ba20*/  FMUL.FTZ R0, R0, c[0x0][0x23c] ;  /* 0x00008f0000007a20 */ /* 0x000fe80000410000 */
[----:B------:R1:W1:Y:S02]  /*1ba30*/  MUFU.EX2 R3, R0 ;  /* 0x0000000000037308 */ /* 0x0002640000000800 */
[----:B-1----:R-:W-:Y:S08]  /*1ba40*/  FADD.FTZ R0, -R69, R72 ;  /* 0x0000004845007221 */ /* 0x002ff00000010100 */
[----:B------:R-:W-:Y:S01]  /*1ba50*/  MUFU.EX2 R72, R8 ;  /* 0x0000000800487308 */ /* 0x000fe20000000800 */
[C---:B------:R-:W-:Y:S02]  /*1ba60*/  FMUL.FTZ R66, R3.reuse, R78 ;  /* 0x0000004e03427220 */ /* 0x040fe40000410000 */
[----:B------:R-:W-:Y:S02]  /*1ba70*/  FMUL.FTZ R0, R0, c[0x0][0x23c] ;  /* 0x00008f0000007a20 */ /* 0x000fe40000410000 */
[C---:B------:R-:W-:Y:S02]  /*1ba80*/  FFMA.FTZ R92, R3.reuse, R239, R6 ;  /* 0x000000ef035c7223 */ /* 0x040fe40000010006 */
        /* <DEDUP_REMOVED lines=14> */
[----:B------:R-:W-:Y:S02]  /*1bb70*/  FADD.FTZ R87, R75, R92 ;  /* 0x0000005c4b577221 */ /* 0x000fe40000010000 */
[C---:B-1----:R-:W-:Y:S01]  /*1bb80*/  FMUL.FTZ R56, R0.reuse, R96 ;  /* 0x0000006000387220 */ /* 0x042fe20000410000 */
[----:B------:R-:W-:Y:S01]  /*1bb90*/  MUFU.EX2 R79, R166 ;  /* 0x000000a6004f7308 */ /* 0x000fe20000000800 */
        /* <DEDUP_REMOVED lines=8> */
[----:B------:R-:W-:Y:S01]  /*1bc20*/  FFMA.FTZ R85, R0, R240, R72 ;  /* 0x000000f000557223 */ /* 0x000fe20000010048 */
[----:B------:R-:W-:Y:S01]  /*1bc30*/  F2FP.PACK_AB R72, R84, R72 ;  /* 0x000000485448723e */ /* 0x000fe200000000ff */
[C---:B------:R-:W-:Y:S02]  /*1bc40*/  FMUL.FTZ R8, R0.reuse, R136 ;  /* 0x0000008800087220 */ /* 0x040fe40000410000 */
[----:B------:R-:W-:Y:S01]  /*1bc50*/  FMUL.FTZ R9, R0, R137 ;  /* 0x0000008900097220 */ /* 0x000fe20000410000 */
[----:B------:R-:W-:Y:S01]  /*1bc60*/  PRMT R76, R72, 0x7632, R76 ;  /* 0x00007632484c7816 */ /* 0x000fe2000000004c */
[C---:B------:R-:W-:Y:S02]  /*1bc70*/  FMUL.FTZ R24, R0.reuse, R128 ;  /* 0x0000008000187220 */ /* 0x040fe40000410000 */
[----:B------:R-:W-:Y:S01]  /*1bc80*/  FMUL.FTZ R40, R0, R112 ;  /* 0x0000007000287220 */ /* 0x000fe20000410000 */
[----:B------:R-:W-:Y:S01]  /*1bc90*/  PRMT R78, R72, 0x5410, R76 ;  /* 0x00005410484e7816 */ /* 0x000fe2000000004c */
[C---:B------:R-:W-:Y:S01]  /*1bca0*/  FMUL.FTZ R41, R0.reuse, R113 ;  /* 0x0000007100297220 */ /* 0x040fe20000410000 */
[--C-:B------:R-:W-:Y:S01]  /*1bcb0*/  SHF.R.U32.HI R113, RZ, 0x18, R146.reuse ;  /* 0x00000018ff717819 */ /* 0x100fe20000011692 */
[C---:B------:R-:W-:Y:S01]  /*1bcc0*/  FMUL.FTZ R44, R0.reuse, R104 ;  /* 0x00000068002c7220 */ /* 0x040fe20000410000 */
[----:B------:R-:W-:Y:S01]  /*1bcd0*/  SHF.R.U32.HI R112, RZ, 0x10, R146 ;  /* 0x00000010ff707819 */ /* 0x000fe20000011692 */
[----:B------:R-:W-:Y:S01]  /*1bce0*/  FMUL.FTZ R45, R0, R105 ;  /* 0x00000069002d7220 */ /* 0x000fe20000410000 */
[----:B------:R-:W-:Y:S01]  /*1bcf0*/  SHF.R.U32.HI R0, RZ, 0x10, R143 ;  /* 0x00000010ff007819 */ /* 0x000fe2000001168f */
[----:B------:R-:W-:Y:S01]  /*1bd00*/  IMAD.MOV.U32 R129, RZ, RZ, R101 ;  /* 0x000000ffff817224 */ /* 0x000fe200078e0065 */
[----:B------:R-:W-:Y:S01]  /*1bd10*/  LOP3.LUT R143, R143, 0xffff, RZ, 0xc0, !PT ;  /* 0x0000ffff8f8f7812 */ /* 0x000fe200078ec0ff */
[----:B------:R-:W-:Y:S01]  /*1bd20*/  IMAD.MOV.U32 R132, RZ, RZ, R26 ;  /* 0x000000ffff847224 */ /* 0x000fe200078e001a */
[----:B------:R-:W-:Y:S01]  /*1bd30*/  LOP3.LUT R125, R0, 0xff, RZ, 0xc0, !PT ;  /* 0x000000ff007d7812 */ /* 0x000fe200078ec0ff */
[----:B------:R-:W-:Y:S01]  /*1bd40*/  IMAD.MOV.U32 R133, RZ, RZ, R27 ;  /* 0x000000ffff857224 */ /* 0x000fe200078e001b */
[----:B------:R-:W-:Y:S02]  /*1bd50*/  LOP3.LUT R0, R144, 0xffff, RZ, 0xc0, !PT ;  /* 0x0000ffff90007812 */ /* 0x000fe400078ec0ff */
[----:B------:R-:W-:Y:S02]  /*1bd60*/  SHF.R.U32.HI R143, RZ, 0x8, R143 ;  /* 0x00000008ff8f7819 */ /* 0x000fe4000001168f */
[----:B------:R-:W-:Y:S02]  /*1bd70*/  SHF.R.U32.HI R0, RZ, 0x8, R0 ;  /* 0x00000008ff007819 */ /* 0x000fe40000011600 */
[----:B------:R-:W-:Y:S02]  /*1bd80*/  LOP3.LUT R143, R143, 0xffff, RZ, 0xc0, !PT ;  /* 0x0000ffff8f8f7812 */ /* 0x000fe400078ec0ff */
[----:B------:R-:W-:Y:S04]  /*1bd90*/  LOP3.LUT R124, R0, 0xffff, RZ, 0xc0, !PT ;  /* 0x0000ffff007c7812 */ /* 0x000fe800078ec0ff */
[----:B------:R-:W-:Y:S01]  /*1bda0*/  ISETP.GE.U32.AND P0, PT, R235, R124, PT ;  /* 0x0000007ceb00720c */ /* 0x000fe20003f06070 */
[----:B---3--:R-:W-:Y:S02]  /*1bdb0*/  @!P2 HADD2 R14, -R80.H0_H0, -RZ.H0_H0 ;  /* 0xa00000ff500ea230 */ /* 0x008fe40000000900 */
[----:B----4-:R-:W-:Y:S03]  /*1bdc0*/  @!P3 HADD2 R15, -R77.H0_H0, -RZ.H0_H0 ;  /* 0xa00000ff4d0fb230 */ /* 0x010fe60000000900 */
[----:B------:R-:W-:Y:S01]  /*1bdd0*/  PRMT R2, R14, 0x7610, R2 ;  /* 0x000076100e027816 */ /* 0x000fe20000000002 */
[----:B--2---:R-:W-:Y:S03]  /*1bde0*/  @!P1 HADD2 R46, -R72.H0_H0, -RZ.H0_H0 ;  /* 0xa00000ff482e9230 */ /* 0x004fe60000000900 */
[----:B------:R-:W-:Y:S01]  /*1bdf0*/  @!P2 PRMT R80, R2, 0x5410, RZ ;  /* 0x000054100250a816 */ /* 0x000fe200000000ff */
[----:B------:R1:W-:Y:S01]  /*1be00*/  @!P3 STL.S16 [R1+0x78], R15 ;  /* 0x0000780f0100b387 */ /* 0x0003e20000100600 */
[----:B------:R-:W-:Y:S01]  /*1be10*/  PRMT R6, R15, 0x7610, R6 ;  /* 0x000076100f067816 */ /* 0x000fe20000000006 */
[----:B------:R2:W-:Y:S01]  /*1be20*/  MUFU.EX2 R2, R10 ;  /* 0x0000000a00027308 */ /* 0x0005e20000000800 */
[----:B------:R-:W-:Y:S01]  /*1be30*/  PRMT R0, R46, 0x7610, R0 ;  /* 0x000076102e007816 */ /* 0x000fe20000000000 */
[----:B------:R3:W-:Y:S01]  /*1be40*/  @!P2 STL.S16 [R1+0x74], R14 ;  /* 0x0000740e0100a387 */ /* 0x0007e20000100600 */
[----:B------:R-:W-:Y:S01]  /*1be50*/  @!P3 PRMT R77, R6, 0x5410, RZ ;  /* 0x00005410064db816 */ /* 0x000fe200000000ff */
[----:B------:R-:W-:Y:S01]  /*1be60*/  FMUL.FTZ R6, R3, R126 ;  /* 0x0000007e03067220 */ /* 0x000fe20000410000 */
[----:B------:R-:W-:Y:S01]  /*1be70*/  @!P1 PRMT R72, R0, 0x5410, RZ ;  /* 0x0000541000489816 */ /* 0x000fe200000000ff */
[----:B------:R-:W-:Y:S01]  /*1be80*/  FADD.FTZ R0, -R68, R73 ;  /* 0x0000004944007221 */ /* 0x000fe20000010100 */
[C---:B------:R-:W-:Y:S01]  /*1be90*/  ISETP.GE.U32.AND P2, PT, R235.reuse, R143, PT ;  /* 0x0000008feb00720c */ /* 0x040fe20003f46070 */
[----:B------:R-:W-:Y:S01]  /*1bea0*/  @!P1 STL.S16 [R1+0x94], R46 ;  /* 0x0000942e01009387 */ /* 0x000fe20000100600 */
[----:B------:R-:W-:Y:S01]  /*1beb0*/  ISETP.GE.U32.AND P3, PT, R235, R125, PT ;  /* 0x0000007deb00720c */ /* 0x000fe20003f66070 */
[----:B------:R-:W-:Y:S01]  /*1bec0*/  FMUL.FTZ R0, R0, c[0x0][0x23c] ;  /* 0x00008f0000007a20 */ /* 0x000fe20000410000 */
[----:B------:R-:W-:Y:S01]  /*1bed0*/  MUFU.EX2 R73, R163 ;  /* 0x000000a300497308 */ /* 0x000fe20000000800 */
[----:B------:R4:W4:Y:S04]  /*1bee0*/  LDL.S16 R97, [R1+0xb0] ;  /* 0x0000b00001617983 */ /* 0x0009280000100600 */
[----:B------:R4:W4:Y:S04]  /*1bef0*/  LDL.S16 R96, [R1+0xac] ;  /* 0x0000ac0001607983 */ /* 0x0009280000100600 */
[----:B------:R4:W4:Y:S01]  /*1bf00*/  LDL.S16 R92, [R1+0xb8] ;  /* 0x0000b800015c7983 */ /* 0x0009220000100600 */
[----:B------:R-:W3:Y:S01]  /*1bf10*/  MUFU.EX2 R0, R0 ;  /* 0x0000000000007308 */ /* 0x000ee20000000800 */
[----:B-1----:R-:W-:Y:S01]  /*1bf20*/  IMAD.MOV.U32 R15, RZ, RZ, R23 ;  /* 0x000000ffff0f7224 */ /* 0x002fe200078e0017 */
[----:B--2---:R-:W-:Y:S01]  /*1bf30*/  IADD3 R10, R162, 0x1, RZ ;  /* 0x00000001a20a7810 */ /* 0x004fe20007ffe0ff */
[----:B------:R1:W-:Y:S01]  /*1bf40*/  STG.E.U16 [R158.64], R77 ;  /* 0x0000004d9e007986 */ /* 0x0003e2000c101522 */
[----:B------:R-:W-:Y:S02]  /*1bf50*/  FMUL.FTZ R23, R3, R111 ;  /* 0x0000006f03177220 */ /* 0x000fe40000410000 */
[----:B------:R-:W-:Y:S01]  /*1bf60*/  LOP3.LUT R10, R10, UR37, RZ, 0x3c, !PT ;  /* 0x000000250a0a7c12 */ /* 0x000fe2000f8e3cff */
[----:B------:R-:W-:Y:S01]  /*1bf70*/  STG.E.U16 [R158.64+0x2], R80 ;  /* 0x000002509e007986 */ /* 0x000fe2000c101522 */
[----:B---3--:R-:W-:Y:S02]  /*1bf80*/  IMAD.MOV.U32 R14, RZ, RZ, R22 ;  /* 0x000000ffff0e7224 */ /* 0x008fe400078e0016 */
[----:B------:R-:W-:Y:S01]  /*1bf90*/  LOP3.LUT R74, R243, R10, RZ, 0x3c, !PT ;  /* 0x0000000af34a7212 */ /* 0x000fe200078e3cff */
[----:B------:R-:W-:Y:S01]  /*1bfa0*/  FMUL.FTZ R22, R3, R110 ;  /* 0x0000006e03167220 */ /* 0x000fe20000410000 */
[----:B------:R2:W-:Y:S01]  /*1bfb0*/  STG.E.U16 [R150.64], R72 ;  /* 0x0000004896007986 */ /* 0x0005e2000c101522 */
[----:B------:R-:W3:Y:S01]  /*1bfc0*/  MUFU.EX2 R3, R11 ;  /* 0x0000000b00037308 */ /* 0x000ee20000000800 */
[----:B------:R-:W-:Y:S02]  /*1bfd0*/  IMAD.MOV.U32 R108, RZ, RZ, R14 ;  /* 0x000000ffff6c7224 */ /* 0x000fe400078e000e */
[----:B------:R-:W-:Y:S04]  /*1bfe0*/  IMAD.WIDE.U32 R94, R74, -0x326172a9, RZ ;  /* 0xcd9e8d574a5e7825 */ /* 0x000fe800078e00ff */
[----:B------:R-:W-:Y:S01]  /*1bff0*/  IMAD.MOV.U32 R109, RZ, RZ, R15 ;  /* 0x000000ffff6d7224 */ /* 0x000fe200078e000f */
[----:B------:R-:W-:Y:S01]  /*1c000*/  LOP3.LUT R74, R95, UR12, R132, 0x96, !PT ;  /* 0x0000000c5f4a7c12 */ /* 0x000fe2000f8e9684 */
[----:B------:R-:W-:Y:S01]  /*1c010*/  IMAD.WIDE.U32 R132, R206, -0x2daee0ad, RZ ;  /* 0xd2511f53ce847825 */ /* 0x000fe200078e00ff */
[--C-:B------:R-:W-:Y:S02]  /*1c020*/  LOP3.LUT R88, R231, UR11, R94.reuse, 0x96, !PT ;  /* 0x0000000be7587c12 */ /* 0x100fe4000f8e965e */
[----:B------:R-:W-:Y:S01]  /*1c030*/  LOP3.LUT R94, R237, UR11, R94, 0x96, !PT ;  /* 0x0000000bed5e7c12 */ /* 0x000fe2000f8e965e */
[----:B------:R-:W-:Y:S01]  /*1c040*/  IMAD.WIDE.U32 R74, R74, -0x2daee0ad, RZ ;  /* 0xd2511f534a4a7825 */ /* 0x000fe200078e00ff */
[----:B-1----:R-:W-:Y:S03]  /*1c050*/  SHF.R.U32.HI R77, RZ, 0x10, R146 ;  /* 0x00000010ff4d7819 */ /* 0x002fe60000011692 */
[----:B------:R-:W-:Y:S02]  /*1c060*/  FMUL.FTZ R62, R0, R90 ;  /* 0x0000005a003e7220 */ /* 0x000fe40000410000 */
[----:B------:R-:W-:Y:S01]  /*1c070*/  FADD.FTZ R90, R84, R85 ;  /* 0x00000055545a7221 */ /* 0x000fe20000010000 */
[----:B------:R-:W-:Y:S01]  /*1c080*/  LOP3.LUT R84, R75, UR4, R100, 0x96, !PT ;  /* 0x000000044b547c12 */ /* 0x000fe2000f8e9664 */
[C---:B------:R-:W-:Y:S01]  /*1c090*/  FFMA.FTZ R82, R0.reuse, R241, R2 ;  /* 0x000000f100527223 */ /* 0x040fe20000010002 */
[----:B------:R1:W4:Y:S01]  /*1c0a0*/  LDL.S16 R100, [R1+0xa8] ;  /* 0x0000a80001647983 */ /* 0x0003220000100600 */
[C---:B---3--:R-:W-:Y:S01]  /*1c0b0*/  F2FP.PACK_AB R2, R3.reuse, R2 ;  /* 0x000000020302723e */ /* 0x048fe200000000ff */
[----:B------:R-:W-:Y:S02]  /*1c0c0*/  FMUL.FTZ R63, R0, R91 ;  /* 0x0000005b003f7220 */ /* 0x000fe40000410000 */
[----:B------:R-:W-:Y:S04]  /*1c0d0*/  IMAD.WIDE.U32 R84, R84, -0x326172a9, RZ ;  /* 0xcd9e8d5754547825 */ /* 0x000fe800078e00ff */
[----:B------:R-:W-:Y:S01]  /*1c0e0*/  FADD.FTZ R91, R3, R82 ;  /* 0x00000052035b7221 */ /* 0x000fe20000010000 */
[----:B------:R-:W-:Y:S01]  /*1c0f0*/  LOP3.LUT R82, R85, UR10, R230, 0x96, !PT ;  /* 0x0000000a55527c12 */ /* 0x000fe2000f8e96e6 */
[----:B------:R-:W-:Y:S01]  /*1c100*/  IMAD.WIDE.U32 R88, R88, -0x2daee0ad, RZ ;  /* 0xd2511f5358587825 */ /* 0x000fe200078e00ff */
[----:B------:R3:W-:Y:S03]  /*1c110*/  MUFU.EX2 R85, R167 ;  /* 0x000000a700557308 */ /* 0x0007e60000000800 */
[----:B------:R-:W-:Y:S01]  /*1c120*/  IMAD.WIDE.U32 R82, R82, -0x2daee0ad, RZ ;  /* 0xd2511f5352527825 */ /* 0x000fe200078e00ff */
[----:B------:R-:W-:Y:S03]  /*1c130*/  LOP3.LUT R74, R89, UR9, R74, 0x96, !PT ;  /* 0x00000009594a7c12 */ /* 0x000fe6000f8e964a */
[C---:B------:R-:W-:Y:S01]  /*1c140*/  FMUL.FTZ R59, R0.reuse, R99 ;  /* 0x00000063003b7220 */ /* 0x040fe20000410000 */
[----:B------:R-:W-:Y:S01]  /*1c150*/  LOP3.LUT R88, R83, UR7, R88, 0x96, !PT ;  /* 0x0000000753587c12 */ /* 0x000fe2000f8e9658 */
[----:B------:R1:W4:Y:S01]  /*1c160*/  LDL.S16 R99, [R1+0xa4] ;  /* 0x0000a40001637983 */ /* 0x0003220000100600 */
[----:B------:R-:W-:Y:S01]  /*1c170*/  FMUL.FTZ R58, R0, R98 ;  /* 0x00000062003a7220 */ /* 0x000fe20000410000 */
[----:B------:R-:W1:Y:S01]  /*1c180*/  MUFU.EX2 R3, R169 ;  /* 0x000000a900037308 */ /* 0x000e620000000800 */
[----:B------:R-:W-:Y:S01]  /*1c190*/  IMAD.WIDE.U32 R74, R74, -0x326172a9, RZ ;  /* 0xcd9e8d574a4a7825 */ /* 0x000fe200078e00ff */
[----:B------:R1:W4:Y:S03]  /*1c1a0*/  LDL.S16 R98, [R1+0xa0] ;  /* 0x0000a00001627983 */ /* 0x0003260000100600 */
[C---:B------:R-:W-:Y:S01]  /*1c1b0*/  FMUL.FTZ R10, R0.reuse, R138 ;  /* 0x0000008a000a7220 */ /* 0x040fe20000410000 */
[----:B------:R-:W-:Y:S01]  /*1c1c0*/  LOP3.LUT R84, R75, UR8, R84, 0x96, !PT ;  /* 0x000000084b547c12 */ /* 0x000fe2000f8e9654 */
[----:B------:R-:W-:Y:S01]  /*1c1d0*/  FMUL.FTZ R11, R0, R139 ;  /* 0x0000008b000b7220 */ /* 0x000fe20000410000 */
[----:B------:R1:W4:Y:S01]  /*1c1e0*/  LDL.S16 R83, [R1+0xc0] ;  /* 0x0000c00001537983 */ /* 0x0003220000100600 */
[----:B------:R-:W-:Y:S01]  /*1c1f0*/  IMAD.WIDE.U32 R138, R88, -0x326172a9, RZ ;  /* 0xcd9e8d57588a7825 */ /* 0x000fe200078e00ff */
[----:B------:R-:W-:Y:S03]  /*1c200*/  MUFU.EX2 R89, R153 ;  /* 0x0000009900597308 */ /* 0x000fe60000000800 */
[----:B------:R-:W-:Y:S01]  /*1c210*/  FMUL.FTZ R14, R0, R134 ;  /* 0x00000086000e7220 */ /* 0x000fe20000410000 */
[----:B------:R-:W-:Y:S01]  /*1c220*/  LOP3.LUT R163, R139, UR6, R74, 0x96, !PT ;  /* 0x000000068ba37c12 */ /* 0x000fe2000f8e964a */
[----:B------:R-:W-:Y:S02]  /*1c230*/  FADD.FTZ R74, R86, R87 ;  /* 0x00000057564a7221 */ /* 0x000fe40000010000 */
[----:B------:R2:W4:Y:S01]  /*1c240*/  LDL.S16 R87, [R1+0xb4] ;  /* 0x0000b40001577983 */ /* 0x0005220000100600 */
[C---:B------:R-:W-:Y:S02]  /*1c250*/  FMUL.FTZ R15, R0.reuse, R135 ;  /* 0x00000087000f7220 */ /* 0x040fe40000410000 */
[C---:B------:R-:W-:Y:S02]  /*1c260*/  FMUL.FTZ R27, R0.reuse, R131 ;  /* 0x00000083001b7220 */ /* 0x040fe40000410000 */
[C---:B------:R-:W-:Y:S02]  /*1c270*/  FMUL.FTZ R30, R0.reuse, R122 ;  /* 0x0000007a001e7220 */ /* 0x040fe40000410000 */
[C---:B------:R-:W-:Y:S02]  /*1c280*/  FMUL.FTZ R31, R0.reuse, R123 ;  /* 0x0000007b001f7220 */ /* 0x040fe40000410000 */
[C---:B------:R-:W-:Y:S02]  /*1c290*/  FMUL.FTZ R46, R0.reuse, R106 ;  /* 0x0000006a002e7220 */ /* 0x040fe40000410000 */
[C---:B------:R-:W-:Y:S02]  /*1c2a0*/  FMUL.FTZ R26, R0.reuse, R130 ;  /* 0x00000082001a7220 */ /* 0x040fe40000410000 */
[C---:B------:R-:W-:Y:S01]  /*1c2b0*/  FMUL.FTZ R42, R0.reuse, R114 ;  /* 0x00000072002a7220 */ /* 0x040fe20000410000 */
[----:B------:R-:W-:Y:S01]  /*1c2c0*/  LOP3.LUT R114, R77, 0xff, RZ, 0xc0, !PT ;  /* 0x000000ff4d727812 */ /* 0x000fe200078ec0ff */
[C---:B------:R-:W-:Y:S01]  /*1c2d0*/  FMUL.FTZ R43, R0.reuse, R115 ;  /* 0x00000073002b7220 */ /* 0x040fe20000410000 */
[----:B------:R-:W-:Y:S01]  /*1c2e0*/  LOP3.LUT R77, R133, UR14, R190, 0x96, !PT ;  /* 0x0000000e854d7c12 */ /* 0x000fe2000f8e96be */
[----:B------:R-:W-:Y:S02]  /*1c2f0*/  FMUL.FTZ R47, R0, R107 ;  /* 0x0000006b002f7220 */ /* 0x000fe40000410000 */
[----:B------:R-:W-:Y:S01]  /*1c300*/  FADD.FTZ R0, R148, R149 ;  /* 0x0000009594007221 */ /* 0x000fe20000010000 */
[----:B------:R-:W-:Y:S01]  /*1c310*/  LOP3.LUT R115, R77, 0xff, RZ, 0xc0, !PT ;  /* 0x000000ff4d737812 */ /* 0x000fe200078ec0ff */
[----:B---3--:R-:W-:Y:S01]  /*1c320*/  IMAD.WIDE.U32 R166, R84, -0x2daee0ad, RZ ;  /* 0xd2511f5354a67825 */ /* 0x008fe200078e00ff */
[----:B-1----:R-:W-:Y:S02]  /*1c330*/  F2FP.PACK_AB R84, R3, R85 ;  /* 0x000000550354723e */ /* 0x002fe400000000ff */
[----:B--2---:R-:W-:Y:S01]  /*1c340*/  LOP3.LUT R72, R77, 0xffff, RZ, 0xc0, !PT ;  /* 0x0000ffff4d487812 */ /* 0x004fe200078ec0ff */
[----:B------:R-:W-:Y:S01]  /*1c350*/  FADD.FTZ R0, R73, R0 ;  /* 0x0000000049007221 */ /* 0x000fe20000010000 */
[----:B------:R-:W-:Y:S01]  /*1c360*/  F2FP.PACK_AB R73, R79, R73 ;  /* 0x000000494f49723e */ /* 0x000fe200000000ff */
[----:B------:R-:W-:Y:S01]  /*1c370*/  IMAD.WIDE.U32 R134, R220, -0x2daee0ad, RZ ;  /* 0xd2511f53dc867825 */ /* 0x000fe200078e00ff */
[----:B------:R-:W-:Y:S02]  /*1c380*/  LOP3.LUT R130, R167, UR5, R82, 0x96, !PT ;  /* 0x00000005a7827c12 */ /* 0x000fe4000f8e9652 */
[----:B------:R-:W-:Y:S01]  /*1c390*/  LOP3.LUT R82, R95, UR12, R108, 0x96, !PT ;  /* 0x0000000c5f527c12 */ /* 0x000fe2000f8e966c */
[----:B------:R-:W-:Y:S01]  /*1c3a0*/  FADD.FTZ R93, R79, R0 ;  /* 0x000000004f5d7221 */ /* 0x000fe20000010000 */
[----:B------:R-:W-:Y:S01]  /*1c3b0*/  PRMT R88, R84, 0x7632, R88 ;  /* 0x0000763254587816 */ /* 0x000fe20000000058 */
[----:B------:R-:W1:Y:S01]  /*1c3c0*/  MUFU.EX2 R0, R171 ;  /* 0x000000ab00007308 */ /* 0x000e620000000800 */
[----:B------:R-:W-:Y:S02]  /*1c3d0*/  SHF.R.U32.HI R72, RZ, 0x8, R72 ;  /* 0x00000008ff487819 */ /* 0x000fe40000011648 */
[--C-:B------:R-:W-:Y:S02]  /*1c3e0*/  SHF.R.U32.HI R80, RZ, 0x10, R77.reuse ;  /* 0x00000010ff507819 */ /* 0x100fe4000001164d */
[----:B------:R-:W-:Y:S02]  /*1c3f0*/  LOP3.LUT R111, R72, 0xffff, RZ, 0xc0, !PT ;  /* 0x0000ffff486f7812 */ /* 0x000fe400078ec0ff */
[----:B------:R-:W-:Y:S02]  /*1c400*/  LOP3.LUT R118, R80, 0xff, RZ, 0xc0, !PT ;  /* 0x000000ff50767812 */ /* 0x000fe400078ec0ff */
[----:B------:R-:W-:Y:S01]  /*1c410*/  ISETP.GE.U32.AND P1, PT, R235, R111, PT ;  /* 0x0000006feb00720c */ /* 0x000fe20003f26070 */
[----:B------:R-:W-:Y:S01]  /*1c420*/  MUFU.EX2 R167, R177 ;  /* 0x000000b100a77308 */ /* 0x000fe20000000800 */
[----:B------:R-:W-:Y:S02]  /*1c430*/  SHF.R.U32.HI R110, RZ, 0x18, R77 ;  /* 0x00000018ff6e7819 */ /* 0x000fe4000001164d */
[----:B------:R-:W-:Y:S07]  /*1c440*/  LOP3.LUT R77, R146, 0xff, RZ, 0xc0, !PT ;  /* 0x000000ff924d7812 */ /* 0x000fee00078ec0ff */
[----:B------:R-:W2:Y:S01]  /*1c450*/  MUFU.EX2 R79, R155 ;  /* 0x0000009b004f7308 */ /* 0x000ea20000000800 */
[C---:B-1----:R-:W-:Y:S01]  /*1c460*/  F2FP.PACK_AB R75, R0.reuse, R86 ;  /* 0x00000056004b723e */ /* 0x042fe200000000ff */
[----:B------:R-:W-:Y:S01]  /*1c470*/  FADD.FTZ R86, R0, R74 ;  /* 0x0000004a00567221 */ /* 0x000fe20000010000 */
[----:B------:R-:W-:Y:S01]  /*1c480*/  PRMT R0, R2, 0x7632, R0 ;  /* 0x0000763202007816 */ /* 0x000fe20000000000 */
[----:B------:R-:W-:Y:S04]  /*1c490*/  FADD.FTZ R74, R85, R90 ;  /* 0x0000005a554a7221 */ /* 0x000fe80000010000 */
[----:B------:R-:W-:Y:S01]  /*1c4a0*/  FADD.FTZ R102, R3, R74 ;  /* 0x0000004a03667221 */ /* 0x000fe20000010000 */
[----:B------:R-:W-:Y:S01]  /*1c4b0*/  PRMT R3, R73, 0x7632, R3 ;  /* 0x0000763249037816 */ /* 0x000fe20000000003 */
[----:B------:R-:W-:Y:S01]  /*1c4c0*/  FADD.FTZ R74, R89, R91 ;  /* 0x0000005b594a7221 */ /* 0x000fe20000010000 */
[C---:B--2---:R-:W-:Y:S03]  /*1c4d0*/  F2FP.PACK_AB R89, R79.reuse, R89 ;  /* 0x000000594f59723e */ /* 0x044fe600000000ff */
[--C-:B------:R-:W-:Y:S01]  /*1c4e0*/  FADD.FTZ R103, R79, R74.reuse ;  /* 0x0000004a4f677221 */ /* 0x100fe20000010000 */
[----:B------:R-:W-:Y:S02]  /*1c4f0*/  PRMT R74, R75, 0x7632, R74 ;  /* 0x000076324b4a7816 */ /* 0x000fe4000000004a */
[----:B------:R-:W-:Y:S02]  /*1c500*/  LOP3.LUT R79, R146, 0xffff, RZ, 0xc0, !PT ;  /* 0x0000ffff924f7812 */ /* 0x000fe400078ec0ff */
[----:B------:R-:W-:Y:S02]  /*1c510*/  PRMT R90, R89, 0x7632, R90 ;  /* 0x00007632595a7816 */ /* 0x000fe4000000005a */
[----:B------:R-:W-:Y:S04]  /*1c520*/  SHF.R.U32.HI R79, RZ, 0x8, R79 ;  /* 0x00000008ff4f7819 */ /* 0x000fe8000001164f */
[----:B------:R-:W-:Y:S02]  /*1c530*/  LOP3.LUT R108, R79, 0xffff, RZ, 0xc0, !PT ;  /* 0x0000ffff4f6c7812 */ /* 0x000fe400078ec0ff */
[----:B------:R-:W1:Y:S01]  /*1c540*/  MUFU.EX2 R79, R189 ;  /* 0x000000bd004f7308 */ /* 0x000e620000000800 */
[----:B----4-:R-:W-:Y:S02]  /*1c550*/  @!P0 HADD2 R97, -R3.H0_H0, -RZ.H0_H0 ;  /* 0xa00000ff03618230 */ /* 0x010fe40000000900 */
[----:B------:R-:W-:Y:S03]  /*1c560*/  @!P6 HADD2 R96, -R75.H0_H0, -RZ.H0_H0 ;  /* 0xa00000ff4b60e230 */ /* 0x000fe60000000900 */
[----:B------:R-:W-:Y:S02]  /*1c570*/  PRMT R180, R97, 0x7610, R180 ;  /* 0x0000761061b47816 */ /* 0x000fe400000000b4 */
[----:B------:R-:W-:Y:S01]  /*1c580*/  PRMT R184, R96, 0x7610, R184 ;  /* 0x0000761060b87816 */ /* 0x000fe200000000b8 */
[----:B------:R-:W-:Y:S05]  /*1c590*/  @!P2 HADD2 R100, -R76.H0_H0, -RZ.H0_H0 ;  /* 0xa00000ff4c64a230 */ /* 0x000fea0000000900 */
[----:B------:R-:W-:Y:S01]  /*1c5a0*/  PRMT R105, R100, 0x7610, R105 ;  /* 0x0000761064697816 */ /* 0x000fe20000000069 */
[----:B------:R2:W-:Y:S01]  /*1c5b0*/  @!P2 STL.S16 [R1+0xa8], R100 ;  /* 0x0000a8640100a387 */ /* 0x0005e20000100600 */
[----:B------:R-:W-:Y:S02]  /*1c5c0*/  @!P3 HADD2 R99, -R2.H0_H0, -RZ.H0_H0 ;  /* 0xa00000ff0263b230 */ /* 0x000fe40000000900 */
[----:B------:R-:W-:Y:S03]  /*1c5d0*/  @!P4 HADD2 R98, -R0.H0_H0, -RZ.H0_H0 ;  /* 0xa00000ff0062c230 */ /* 0x000fe60000000900 */
[----:B------:R-:W-:Y:S01]  /*1c5e0*/  PRMT R122, R99, 0x7610, R122 ;  /* 0x00007610637a7816 */ /* 0x000fe2000000007a */
[----:B------:R3:W-:Y:S01]  /*1c5f0*/  @!P3 STL.S16 [R1+0xa4], R99 ;  /* 0x0000a4630100b387 */ /* 0x0007e20000100600 */
[----:B------:R-:W-:Y:S03]  /*1c600*/  PRMT R107, R98, 0x7610, R107 ;  /* 0x00007610626b7816 */ /* 0x000fe6000000006b */
[----:B------:R1:W-:Y:S01]  /*1c610*/  @!P4 STL.S16 [R1+0xa0], R98 ;  /* 0x0000a0620100c387 */ /* 0x0003e20000100600 */
[----:B--2---:R-:W-:Y:S01]  /*1c620*/  IMAD.MOV.U32 R100, RZ, RZ, R116 ;  /* 0x000000ffff647224 */ /* 0x004fe200078e0074 */
[----:B------:R-:W-:Y:S02]  /*1c630*/  SHF.R.U32.HI R116, RZ, 0x18, R144 ;  /* 0x00000018ff747819 */ /* 0x000fe40000011690 */
[----:B------:R2:W4:Y:S01]  /*1c640*/  LDL.S16 R85, [R1+0xbc] ;  /* 0x0000bc0001557983 */ /* 0x0005220000100600 */
[----:B------:R-:W-:Y:S01]  /*1c650*/  IMAD.MOV.U32 R128, RZ, RZ, R100 ;  /* 0x000000ffff807224 */ /* 0x000fe200078e0064 */
[----:B------:R-:W-:Y:S05]  /*1c660*/  @!P5 HADD2 R87, -R73.H0_H0, -RZ.H0_H0 ;  /* 0xa00000ff4957d230 */ /* 0x000fea0000000900 */
[----:B------:R-:W-:Y:S01]  /*1c670*/  PRMT R179, R87, 0x7610, R179 ;  /* 0x0000761057b37816 */ /* 0x000fe200000000b3 */
[----:B------:R2:W-:Y:S01]  /*1c680*/  @!P5 STL.S16 [R1+0xb4], R87 ;  /* 0x0000b4570100d387 */ /* 0x0005e20000100600 */
[----:B---3--:R-:W-:Y:S01]  /*1c690*/  MUFU.EX2 R99, R209 ;  /* 0x000000d100637308 */ /* 0x008fe20000000800 */
[----:B-1----:R-:W-:Y:S02]  /*1c6a0*/  FADD.FTZ R98, R79, R86 ;  /* 0x000000564f627221 */ /* 0x002fe40000010000 */
[----:B--2---:R1:W2:Y:S04]  /*1c6b0*/  LDL.S16 R87, [R1+0xc8] ;  /* 0x0000c80001577983 */ /* 0x0042a80000100600 */
[----:B------:R3:W-:Y:S01]  /*1c6c0*/  @!P0 STL.S16 [R1+0xb0], R97 ;  /* 0x0000b06101008387 */ /* 0x0007e20000100600 */
[C---:B------:R-:W-:Y:S03]  /*1c6d0*/  ISETP.GE.U32.AND P0, PT, R235.reuse, R116, PT ;  /* 0x00000074eb00720c */ /* 0x040fe60003f06070 */
[----:B------:R1:W-:Y:S10]  /*1c6e0*/  @!P6 STL.S16 [R1+0xac], R96 ;  /* 0x0000ac600100e387 */ /* 0x0003f40000100600 */
[----:B------:R-:W-:Y:S05]  /*1c6f0*/  @!P0 HADD2 R92, -R74.H0_H0, -RZ.H0_H0 ;  /* 0xa00000ff4a5c8230 */ /* 0x000fea0000000900 */
[----:B------:R-:W-:Y:S01]  /*1c700*/  PRMT R181, R92, 0x7610, R181 ;  /* 0x000076105cb57816 */ /* 0x000fe200000000b5 */
[----:B---3--:R-:W-:Y:S01]  /*1c710*/  MUFU.EX2 R97, R195 ;  /* 0x000000c300617308 */ /* 0x008fe20000000800 */
[----:B-1----:R1:W3:Y:S04]  /*1c720*/  LDL.S16 R96, [R1+0xd0] ;  /* 0x0000d00001607983 */ /* 0x0022e80000100600 */
[----:B------:R1:W-:Y:S01]  /*1c730*/  @!P0 STL.S16 [R1+0xb8], R92 ;  /* 0x0000b85c01008387 */ /* 0x0003e20000100600 */
[----:B------:R-:W-:Y:S11]  /*1c740*/  ISETP.GE.U32.AND P0, PT, R235, R117, PT ;  /* 0x00000075eb00720c */ /* 0x000ff60003f06070 */
[----:B------:R-:W-:Y:S02]  /*1c750*/  @!UPT UIADD3 URZ, URZ, URZ, URZ ;  /* 0x0000003f3f3ff290 */ /* 0x000fe4000fffe03f */
[----:B------:R-:W-:Y:S05]  /*1c760*/  @!P0 HADD2 R83, -R84.H0_H0, -RZ.H0_H0 ;  /* 0xa00000ff54538230 */ /* 0x000fea0000000900 */
[----:B------:R-:W-:Y:S01]  /*1c770*/  PRMT R183, R83, 0x7610, R183 ;  /* 0x0000761053b77816 */ /* 0x000fe200000000b7 */
[----:B------:R1:W-:Y:S01]  /*1c780*/  @!P0 STL.S16 [R1+0xc0], R83 ;  /* 0x0000c05301008387 */ /* 0x0003e20000100600 */
[----:B------:R-:W-:Y:S01]  /*1c790*/  ISETP.GE.U32.AND P0, PT, R235, R108, PT ;  /* 0x0000006ceb00720c */ /* 0x000fe20003f06070 */
[----:B-1----:R-:W1:Y:S02]  /*1c7a0*/  MUFU.EX2 R92, R197 ;  /* 0x000000c5005c7308 */ /* 0x002e640000000800 */
[----:B------:R2:W3:Y:S01]  /*1c7b0*/  LDL.S16 R83, [R1+0xd4] ;  /* 0x0000d40001537983 */ /* 0x0004e20000100600 */
[----:B-1----:R-:W-:Y:S09]  /*1c7c0*/  FADD.FTZ R100, R92, R93 ;  /* 0x0000005d5c647221 */ /* 0x002ff20000010000 */
[----:B----4-:R-:W-:Y:S05]  /*1c7d0*/  @!P0 HADD2 R85, -R88.H0_H0, -RZ.H0_H0 ;  /* 0xa00000ff58558230 */ /* 0x010fea0000000900 */
[----:B------:R-:W-:Y:S01]  /*1c7e0*/  PRMT R241, R85, 0x7610, R241 ;  /* 0x0000761055f17816 */ /* 0x000fe200000000f1 */
[----:B------:R1:W-:Y:S01]  /*1c7f0*/  @!P0 STL.S16 [R1+0xbc], R85 ;  /* 0x0000bc5501008387 */ /* 0x0003e20000100600 */
[----:B------:R-:W-:Y:S01]  /*1c800*/  ISETP.GE.U32.AND P0, PT, R235, R114, PT ;  /* 0x00000072eb00720c */ /* 0x000fe20003f06070 */
[----:B-1----:R-:W1:Y:S11]  /*1c810*/  MUFU.EX2 R85, R198 ;  /* 0x000000c600557308 */ /* 0x002e760000000800 */
[----:B------:R-:W-:Y:S01]  /*1c820*/  @!UPT UIADD3 URZ, URZ, URZ, URZ ;  /* 0x0000003f3f3ff290 */ /* 0x000fe2000fffe03f */
[----:B--2---:R-:W-:Y:S05]  /*1c830*/  @!P0 HADD2 R87, -R89.H0_H0, -RZ.H0_H0 ;  /* 0xa00000ff59578230 */ /* 0x004fea0000000900 */
[----:B------:R-:W-:Y:S01]  /*1c840*/  PRMT R240, R87, 0x7610, R240 ;  /* 0x0000761057f07816 */ /* 0x000fe200000000f0 */
[----:B------:R2:W-:Y:S01]  /*1c850*/  @!P0 STL.S16 [R1+0xc8], R87 ;  /* 0x0000c85701008387 */ /* 0x0005e20000100600 */
[----:B------:R-:W-:Y:S03]  /*1c860*/  ISETP.GE.U32.AND P0, PT, R235, R113, PT ;  /* 0x00000071eb00720c */ /* 0x000fe60003f06070 */
[----:B------:R4:W4:Y:S01]  /*1c870*/  LDL.S16 R95, [R1+0xe0] ;  /* 0x0000e000015f7983 */ /* 0x0009220000100600 */
[C---:B-1----:R-:W-:Y:S01]  /*1c880*/  F2FP.PACK_AB R92, R85.reuse, R92 ;  /* 0x0000005c555c723e */ /* 0x042fe200000000ff */
[----:B------:R-:W-:Y:S01]  /*1c890*/  FADD.FTZ R85, R85, R100 ;  /* 0x0000006455557221 */ /* 0x000fe20000010000 */
[----:B------:R-:W-:Y:S02]  /*1c8a0*/  PRMT R198, R181, 0x7610, R198 ;  /* 0x00007610b5c67816 */ /* 0x000fe400000000c6 */
[----:B------:R-:W-:Y:S01]  /*1c8b0*/  PRMT R91, R92, 0x7632, R91 ;  /* 0x000076325c5b7816 */ /* 0x000fe2000000005b */
[----:B--2---:R1:W2:Y:S04]  /*1c8c0*/  LDL.S16 R87, [R1+0xdc] ;  /* 0x0000dc0001577983 */ /* 0x0042a80000100600 */
[----:B---3--:R-:W-:Y:S05]  /*1c8d0*/  @!P0 HADD2 R96, -R90.H0_H0, -RZ.H0_H0 ;  /* 0xa00000ff5a608230 */ /* 0x008fea0000000900 */
[----:B------:R-:W-:Y:S01]  /*1c8e0*/  PRMT R239, R96, 0x7610, R239 ;  /* 0x0000761060ef7816 */ /* 0x000fe200000000ef */
[----:B------:R3:W-:Y:S01]  /*1c8f0*/  @!P0 STL.S16 [R1+0xd0], R96 ;  /* 0x0000d06001008387 */ /* 0x0007e20000100600 */
[----:B------:R-:W-:Y:S01]  /*1c900*/  ISETP.GE.U32.AND P0, PT, R235, R115, PT ;  /* 0x00000073eb00720c */ /* 0x000fe20003f06070 */
[----:B---3--:R-:W3:Y:S10]  /*1c910*/  MUFU.EX2 R96, R191 ;  /* 0x000000bf00607308 */ /* 0x008ef40000000800 */
[----:B------:R-:W-:Y:S02]  /*1c920*/  MUFU.EX2 R191, R245 ;  /* 0x000000f500bf7308 */ /* 0x000fe40000000800 */
[----:B------:R-:W-:Y:S05]  /*1c930*/  @!P0 HADD2 R83, -R92.H0_H0, -RZ.H0_H0 ;  /* 0xa00000ff5c538230 */ /* 0x000fea0000000900 */
[----:B------:R-:W-:Y:S01]  /*1c940*/  PRMT R238, R83, 0x7610, R238 ;  /* 0x0000761053ee7816 */ /* 0x000fe200000000ee */
[----:B------:R1:W-:Y:S01]  /*1c950*/  @!P0 STL.S16 [R1+0xd4], R83 ;  /* 0x0000d45301008387 */ /* 0x0003e20000100600 */
[----:B------:R-:W-:Y:S02]  /*1c960*/  ISETP.GE.U32.AND P0, PT, R235, R118, PT ;  /* 0x00000076eb00720c */ /* 0x000fe40003f06070 */
[----:B---3--:R-:W-:Y:S01]  /*1c970*/  F2FP.PACK_AB R93, R96, R79 ;  /* 0x0000004f605d723e */ /* 0x008fe200000000ff */
[----:B-1----:R-:W-:Y:S05]  /*1c980*/  IMAD.WIDE.U32 R82, R82, -0x2daee0ad, RZ ;  /* 0xd2511f5352527825 */ /* 0x002fea00078e00ff */
[----:B------:R-:W-:Y:S01]  /*1c990*/  LOP3.LUT R86, R83, UR4, R128, 0x96, !PT ;  /* 0x0000000453567c12 */ /* 0x000fe2000f8e9680 */
[----:B----4-:R-:W-:Y:S05]  /*1c9a0*/  @!P1 HADD2 R95, -R91.H0_H0, -RZ.H0_H0 ;  /* 0xa00000ff5b5f9230 */ /* 0x010fea0000000900 */
[----:B------:R-:W-:Y:S01]  /*1c9b0*/  PRMT R231, R95, 0x7610, R231 ;  /* 0x000076105fe77816 */ /* 0x000fe200000000e7 */
[----:B------:R1:W-:Y:S01]  /*1c9c0*/  @!P1 STL.S16 [R1+0xe0], R95 ;  /* 0x0000e05f01009387 */ /* 0x0003e20000100600 */
[----:B--2---:R-:W-:Y:S05]  /*1c9d0*/  @!P0 HADD2 R87, -R93.H0_H0, -RZ.H0_H0 ;  /* 0xa00000ff5d578230 */ /* 0x004fea0000000900 */
[----:B------:R-:W-:Y:S01]  /*1c9e0*/  PRMT R230, R87, 0x7610, R230 ;  /* 0x0000761057e67816 */ /* 0x000fe200000000e6 */
[----:B------:R2:W-:Y:S01]  /*1c9f0*/  @!P0 STL.S16 [R1+0xdc], R87 ;  /* 0x0000dc5701008387 */ /* 0x0005e20000100600 */
[----:B------:R-:W-:Y:S03]  /*1ca00*/  ISETP.GE.U32.AND P0, PT, R235, R110, PT ;  /* 0x0000006eeb00720c */ /* 0x000fe60003f06070 */
[----:B------:R3:W4:Y:S01]  /*1ca10*/  LDL.S16 R101, [R1+0xd8] ;  /* 0x0000d80001657983 */ /* 0x0007220000100600 */
[----:B-1----:R-:W-:Y:S05]  /*1ca20*/  IMAD.WIDE.U32 R94, R94, -0x2daee0ad, RZ ;  /* 0xd2511f535e5e7825 */ /* 0x002fea00078e00ff */
[----:B------:R-:W-:Y:S01]  /*1ca30*/  LOP3.LUT R95, R95, UR9, R82, 0x96, !PT ;  /* 0x000000095f5f7c12 */ /* 0x000fe2000f8e9652 */
[----:B--2---:R-:W-:Y:S05]  /*1ca40*/  IMAD.WIDE.U32 R86, R86, -0x326172a9, RZ ;  /* 0xcd9e8d5756567825 */ /* 0x004fea00078e00ff */
[--C-:B------:R-:W-:Y:S02]  /*1ca50*/  LOP3.LUT R82, R87, UR10, R236.reuse, 0x96, !PT ;  /* 0x0000000a57527c12 */ /* 0x100fe4000f8e96ec */
[----:B------:R-:W-:Y:S03]  /*1ca60*/  PRMT R236, R198, 0x7610, R236 ;  /* 0x00007610c6ec7816 */ /* 0x000fe600000000ec */
[----:B------:R-:W-:Y:S05]  /*1ca70*/  IMAD.WIDE.U32 R82, R82, -0x2daee0ad, RZ ;  /* 0xd2511f5352527825 */ /* 0x000fea00078e00ff */
[----:B------:R-:W-:Y:S01]  /*1ca80*/  LOP3.LUT R72, R83, UR7, R94, 0x96, !PT ;  /* 0x0000000753487c12 */ /* 0x000fe2000f8e965e */
[----:B------:R-:W-:Y:S04]  /*1ca90*/  IMAD.WIDE.U32 R94, R95, -0x326172a9, RZ ;  /* 0xcd9e8d575f5e7825 */ /* 0x000fe800078e00ff */
[----:B------:R-:W-:Y:S01]  /*1caa0*/  IMAD.WIDE.U32 R120, R72, -0x326172a9, RZ ;  /* 0xcd9e8d5748787825 */ /* 0x000fe200078e00ff */
[----:B------:R-:W-:Y:S02]  /*1cab0*/  LOP3.LUT R72, R145, UR13, R152, 0x96, !PT ;  /* 0x0000000d91487c12 */ /* 0x000fe4000f8e9698 */
[----:B------:R-:W-:Y:S02]  /*1cac0*/  LOP3.LUT R86, R95, UR8, R86, 0x96, !PT ;  /* 0x000000085f567c12 */ /* 0x000fe4000f8e9656 */
[C---:B------:R-:W-:Y:S01]  /*1cad0*/  LOP3.LUT R79, R72.reuse, 0xffff, RZ, 0xc0, !PT ;  /* 0x0000ffff484f7812 */ /* 0x040fe200078ec0ff */
[----:B------:R-:W1:Y:S01]  /*1cae0*/  MUFU.EX2 R95, R200 ;  /* 0x000000c8005f7308 */ /* 0x000e620000000800 */
[----:B------:R-:W-:Y:S01]  /*1caf0*/  LOP3.LUT R80, R72, 0xff, RZ, 0xc0, !PT ;  /* 0x000000ff48507812 */ /* 0x000fe200078ec0ff */
[----:B------:R-:W-:Y:S01]  /*1cb00*/  IMAD.WIDE.U32 R168, R86, -0x2daee0ad, RZ ;  /* 0xd2511f5356a87825 */ /* 0x000fe200078e00ff */
[----:B------:R-:W-:Y:S02]  /*1cb10*/  SHF.R.U32.HI R79, RZ, 0x8, R79 ;  /* 0x00000008ff4f7819 */ /* 0x000fe4000001164f */
[----:B------:R-:W-:Y:S01]  /*1cb20*/  LOP3.LUT R162, R121, UR6, R94, 0x96, !PT ;  /* 0x0000000679a27c12 */ /* 0x000fe2000f8e965e */
[----:B------:R-:W-:Y:S01]  /*1cb30*/  FADD.FTZ R86, R96, R98 ;  /* 0x0000006260567221 */ /* 0x000fe20000010000 */
[----:B------:R-:W-:Y:S02]  /*1cb40*/  PRMT R123, R80, 0x5410, R79 ;  /* 0x00005410507b7816 */ /* 0x000fe4000000004f */
[--C-:B------:R-:W-:Y:S02]  /*1cb50*/  SHF.R.U32.HI R80, RZ, 0x10, R72.reuse ;  /* 0x00000010ff507819 */ /* 0x100fe40000011648 */
[----:B------:R-:W-:Y:S02]  /*1cb60*/  SHF.R.U32.HI R79, RZ, 0x18, R72 ;  /* 0x00000018ff4f7819 */ /* 0x000fe40000011648 */
[----:B------:R-:W-:Y:S02]  /*1cb70*/  LOP3.LUT R72, R80, 0xff, RZ, 0xc0, !PT ;  /* 0x000000ff50487812 */ /* 0x000fe400078ec0ff */
[----:B------:R-:W-:Y:S01]  /*1cb80*/  LOP3.LUT R136, R169, UR5, R82, 0x96, !PT ;  /* 0x00000005a9887c12 */ /* 0x000fe2000f8e9652 */
[----:B------:R-:W2:Y:S01]  /*1cb90*/  MUFU.EX2 R80, R202 ;  /* 0x000000ca00507308 */ /* 0x000ea20000000800 */
[----:B------:R-:W-:Y:S02]  /*1cba0*/  PRMT R148, R72, 0x5410, R79 ;  /* 0x0000541048947816 */ /* 0x000fe4000000004f */
[C---:B------:R-:W-:Y:S02]  /*1cbb0*/  LOP3.LUT R72, R144.reuse, 0xffff, RZ, 0xc0, !PT ;  /* 0x0000ffff90487812 */ /* 0x040fe400078ec0ff */
[----:B------:R-:W-:Y:S02]  /*1cbc0*/  LOP3.LUT R79, R144, 0xff, RZ, 0xc0, !PT ;  /* 0x000000ff904f7812 */ /* 0x000fe400078ec0ff */
[----:B------:R-:W-:Y:S02]  /*1cbd0*/  SHF.R.U32.HI R72, RZ, 0x8, R72 ;  /* 0x00000008ff487819 */ /* 0x000fe40000011648 */
[----:B------:R-:W-:Y:S01]  /*1cbe0*/  PRMT R94, R93, 0x7632, R94 ;  /* 0x000076325d5e7816 */ /* 0x000fe2000000005e */
[----:B------:R-:W-:Y:S01]  /*1cbf0*/  MUFU.EX2 R169, R178 ;  /* 0x000000b200a97308 */ /* 0x000fe20000000800 */
[----:B------:R-:W-:Y:S02]  /*1cc00*/  PRMT R140, R79, 0x5410, R72 ;  /* 0x000054104f8c7816 */ /* 0x000fe40000000048 */
[----:B------:R-:W-:Y:S02]  /*1cc10*/  LOP3.LUT R72, R147, UR13, R154, 0x96, !PT ;  /* 0x0000000d93487c12 */ /* 0x000fe4000f8e969a */
[--C-:B------:R-:W-:Y:S02]  /*1cc20*/  SHF.R.U32.HI R79, RZ, 0x10, R144.reuse ;  /* 0x00000010ff4f7819 */ /* 0x100fe40000011690 */
[C---:B------:R-:W-:Y:S02]  /*1cc30*/  LOP3.LUT R82, R72.reuse, 0xffff, RZ, 0xc0, !PT ;  /* 0x0000ffff48527812 */ /* 0x040fe400078ec0ff */
[----:B------:R-:W-:Y:S02]  /*1cc40*/  SHF.R.U32.HI R144, RZ, 0x18, R144 ;  /* 0x00000018ff907819 */ /* 0x000fe40000011690 */
[----:B------:R-:W-:Y:S02]  /*1cc50*/  LOP3.LUT R79, R79, 0xff, RZ, 0xc0, !PT ;  /* 0x000000ff4f4f7812 */ /* 0x000fe400078ec0ff */
[----:B------:R-:W-:Y:S02]  /*1cc60*/  LOP3.LUT R83, R72, 0xff, RZ, 0xc0, !PT ;  /* 0x000000ff48537812 */ /* 0x000fe400078ec0ff */
[----:B------:R-:W-:Y:S02]  /*1cc70*/  SHF.R.U32.HI R82, RZ, 0x8, R82 ;  /* 0x00000008ff527819 */ /* 0x000fe40000011652 */
[----:B------:R-:W-:Y:S02]  /*1cc80*/  PRMT R144, R79, 0x5410, R144 ;  /* 0x000054104f907816 */ /* 0x000fe40000000090 */
[----:B------:R-:W-:Y:S01]  /*1cc90*/  PRMT R128, R83, 0x5410, R82 ;  /* 0x0000541053807816 */ /* 0x000fe20000000052 */
[----:B------:R-:W3:Y:S01]  /*1cca0*/  MUFU.EX2 R79, R199 ;  /* 0x000000c7004f7308 */ /* 0x000ee20000000800 */
[--C-:B------:R-:W-:Y:S02]  /*1ccb0*/  SHF.R.U32.HI R82, RZ, 0x10, R72.reuse ;  /* 0x00000010ff527819 */ /* 0x100fe40000011648 */
[----:B------:R-:W-:Y:S02]  /*1ccc0*/  SHF.R.U32.HI R83, RZ, 0x18, R72 ;  /* 0x00000018ff537819 */ /* 0x000fe40000011648 */
[----:B------:R-:W-:Y:S04]  /*1ccd0*/  LOP3.LUT R72, R82, 0xff, RZ, 0xc0, !PT ;  /* 0x000000ff52487812 */ /* 0x000fe800078ec0ff */
[----:B------:R-:W-:Y:S01]  /*1cce0*/  PRMT R129, R72, 0x5410, R83 ;  /* 0x0000541048817816 */ /* 0x000fe20000000053 */
[----:B------:R-:W3:Y:S01]  /*1ccf0*/  MUFU.EX2 R82, R211 ;  /* 0x000000d300527308 */ /* 0x000ee20000000800 */
[----:B------:R-:W-:Y:S02]  /*1cd00*/  LOP3.LUT R72, R146, 0xffff, RZ, 0xc0, !PT ;  /* 0x0000ffff92487812 */ /* 0x000fe400078ec0ff */
[----:B------:R-:W-:Y:S02]  /*1cd10*/  SHF.R.U32.HI R146, RZ, 0x18, R146 ;  /* 0x00000018ff927819 */ /* 0x000fe40000011692 */
[----:B------:R-:W-:Y:S04]  /*1cd20*/  SHF.R.U32.HI R72, RZ, 0x8, R72 ;  /* 0x00000008ff487819 */ /* 0x000fe80000011648 */
[----:B------:R-:W-:Y:S01]  /*1cd30*/  PRMT R127, R77, 0x5410, R72 ;  /* 0x000054104d7f7816 */ /* 0x000fe20000000048 */
[----:B-1----:R-:W-:Y:S01]  /*1cd40*/  FADD.FTZ R77, R95, R102 ;  /* 0x000000665f4d7221 */ /* 0x002fe20000010000 */
[----:B------:R-:W-:Y:S02]  /*1cd50*/  LOP3.LUT R72, R135, UR14, R194, 0x96, !PT ;  /* 0x0000000e87487c12 */ /* 0x000fe4000f8e96c2 */
[C---:B--2---:R-:W-:Y:S01]  /*1cd60*/  F2FP.PACK_AB R95, R80.reuse, R95 ;  /* 0x0000005f505f723e */ /* 0x044fe200000000ff */
[----:B------:R-:W-:Y:S01]  /*1cd70*/  FADD.FTZ R102, R80, R77 ;  /* 0x0000004d50667221 */ /* 0x000fe20000010000 */
[----:B------:R-:W-:Y:S01]  /*1cd80*/  SHF.R.U32.HI R87, RZ, 0x10, R72 ;  /* 0x00000010ff577819 */ /* 0x000fe20000011648 */
[----:B------:R-:W-:Y:S01]  /*1cd90*/  FADD.FTZ R80, R97, R103 ;  /* 0x0000006761507221 */ /* 0x000fe20000010000 */
[C---:B---3--:R-:W-:Y:S01]  /*1cda0*/  F2FP.PACK_AB R97, R79.reuse, R97 ;  /* 0x000000614f61723e */ /* 0x048fe200000000ff */
[----:B------:R1:W-:Y:S01]  /*1cdb0*/  MUFU.EX2 R103, R205 ;  /* 0x000000cd00677308 */ /* 0x0003e20000000800 */
[C---:B------:R-:W-:Y:S01]  /*1cdc0*/  LOP3.LUT R109, R72.reuse, 0xff, RZ, 0xc0, !PT ;  /* 0x000000ff486d7812 */ /* 0x040fe200078ec0ff */
[----:B------:R-:W-:Y:S01]  /*1cdd0*/  FADD.FTZ R106, R79, R80 ;  /* 0x000000504f6a7221 */ /* 0x000fe20000010000 */
[----:B------:R-:W-:Y:S02]  /*1cde0*/  LOP3.LUT R79, R72, 0xffff, RZ, 0xc0, !PT ;  /* 0x0000ffff484f7812 */ /* 0x000fe400078ec0ff */
[----:B------:R-:W-:Y:S02]  /*1cdf0*/  SHF.R.U32.HI R72, RZ, 0x18, R72 ;  /* 0x00000018ff487819 */ /* 0x000fe40000011648 */
[----:B------:R-:W-:Y:S02]  /*1ce00*/  SHF.R.U32.HI R79, RZ, 0x8, R79 ;  /* 0x00000008ff4f7819 */ /* 0x000fe4000001164f */
[----:B------:R-:W-:Y:S01]  /*1ce10*/  LOP3.LUT R87, R87, 0xff, RZ, 0xc0, !PT ;  /* 0x000000ff57577812 */ /* 0x000fe200078ec0ff */
[----:B------:R2:W-:Y:S01]  /*1ce20*/  MUFU.EX2 R77, R208 ;  /* 0x000000d0004d7308 */ /* 0x0005e20000000800 */
[----:B------:R-:W-:Y:S01]  /*1ce30*/  LOP3.LUT R83, R79, 0xffff, RZ, 0xc0, !PT ;  /* 0x0000ffff4f537812 */ /* 0x000fe200078ec0ff */
[----:B------:R-:W-:Y:S01]  /*1ce40*/  FADD.FTZ R79, R99, R85 ;  /* 0x00000055634f7221 */ /* 0x000fe20000010000 */
[C---:B------:R-:W-:Y:S02]  /*1ce50*/  ISETP.GE.U32.AND P3, PT, R235.reuse, R109, PT ;  /* 0x0000006deb00720c */ /* 0x040fe40003f66070 */
[C---:B------:R-:W-:Y:S02]  /*1ce60*/  ISETP.GE.U32.AND P6, PT, R235.reuse, R72, PT ;  /* 0x00000048eb00720c */ /* 0x040fe40003fc6070 */
[C---:B------:R-:W-:Y:S02]  /*1ce70*/  ISETP.GE.U32.AND P1, PT, R235.reuse, R87, PT ;  /* 0x00000057eb00720c */ /* 0x040fe40003f26070 */
[----:B------:R-:W-:Y:S01]  /*1ce80*/  ISETP.GE.U32.AND P2, PT, R235, R83, PT ;  /* 0x00000053eb00720c */ /* 0x000fe20003f46070 */
[----:B------:R3:W-:Y:S01]  /*1ce90*/  MUFU.EX2 R72, R207 ;  /* 0x000000cf00487308 */ /* 0x0007e20000000800 */
[----:B------:R-:W-:Y:S02]  /*1cea0*/  PRMT R235, R107, 0x7610, R235 ;  /* 0x000076106beb7816 */ /* 0x000fe400000000eb */
[----:B------:R-:W-:Y:S02]  /*1ceb0*/  LOP3.LUT R107, R132, 0xff, RZ, 0xc0, !PT ;  /* 0x000000ff846b7812 */ /* 0x000fe400078ec0ff */
[----:B------:R-:W-:Y:S02]  /*1cec0*/  PRMT R85, R235, 0x7610, R85 ;  /* 0x00007610eb557816 */ /* 0x000fe40000000055 */
[----:B------:R-:W-:Y:S01]  /*1ced0*/  PRMT R96, R95, 0x7632, R96 ;  /* 0x000076325f607816 */ /* 0x000fe20000000060 */
[----:B------:R-:W4:Y:S01]  /*1cee0*/  LDC.U8 R235, c[0x0][0x2d8] ;  /* 0x0000b600ffeb7b82 */ /* 0x000f220000000000 */
[----:B------:R-:W-:Y:S02]  /*1cef0*/  PRMT R98, R97, 0x7632, R98 ;  /* 0x0000763261627816 */ /* 0x000fe40000000062 */
[----:B------:R-:W-:Y:S02]  /*1cf00*/  F2FP.PACK_AB R99, R82, R99 ;  /* 0x000000635263723e */ /* 0x000fe400000000ff */
[----:B-1----:R-:W-:Y:S02]  /*1cf10*/  PRMT R205, R105, 0x7610, R205 ;  /* 0x0000761069cd7816 */ /* 0x002fe400000000cd */
[----:B------:R-:W-:Y:S01]  /*1cf20*/  PRMT R100, R99, 0x7632, R100 ;  /* 0x0000763263647816 */ /* 0x000fe20000000064 */
[----:B------:R-:W-:Y:S01]  /*1cf30*/  MUFU.EX2 R105, R203 ;  /* 0x000000cb00697308 */ /* 0x000fe20000000800 */
[----:B--2---:R-:W-:Y:S04]  /*1cf40*/  PRMT R208, R179, 0x7610, R208 ;  /* 0x00007610b3d07816 */ /* 0x004fe800000000d0 */
[----:B------:R-:W-:Y:S02]  /*1cf50*/  PRMT R209, R208, 0x7610, R209 ;  /* 0x00007610d0d17816 */ /* 0x000fe400000000d1 */
[----:B---3--:R-:W-:Y:S04]  /*1cf60*/  PRMT R207, R180, 0x7610, R207 ;  /* 0x00007610b4cf7816 */ /* 0x008fe800000000cf */
[----:B------:R-:W-:Y:S01]  /*1cf70*/  PRMT R202, R207, 0x7610, R202 ;  /* 0x00007610cfca7816 */ /* 0x000fe200000000ca */
[----:B----4-:R-:W-:Y:S05]  /*1cf80*/  @!P0 HADD2 R101, -R94.H0_H0, -RZ.H0_H0 ;  /* 0xa00000ff5e658230 */ /* 0x010fea0000000900 */
[----:B------:R-:W-:Y:S01]  /*1cf90*/  PRMT R197, R101, 0x7610, R197 ;  /* 0x0000761065c57816 */ /* 0x000fe200000000c5 */
[----:B------:R1:W-:Y:S01]  /*1cfa0*/  @!P0 STL.S16 [R1+0xd8], R101 ;  /* 0x0000d86501008387 */ /* 0x0003e20000100600 */
[----:B------:R-:W-:Y:S03]  /*1cfb0*/  ISETP.GE.U32.AND P0, PT, R235, R107, PT ;  /* 0x0000006beb00720c */ /* 0x000fe60003f06070 */
[----:B------:R2:W3:Y:S04]  /*1cfc0*/  LDL.S16 R235, [R1+0xf0] ;  /* 0x0000f00001eb7983 */ /* 0x0004e80000100600 */
[----:B------:R2:W4:Y:S04]  /*1cfd0*/  LDL.S16 R80, [R1+0xec] ;  /* 0x0000ec0001507983 */ /* 0x0005280000100600 */
[----:B------:R2:W2:Y:S04]  /*1cfe0*/  LDL.S16 R182, [R1+0xe8] ;  /* 0x0000e80001b67983 */ /* 0x0004a80000100600 */
[----:B------:R2:W2:Y:S04]  /*1cff0*/  LDL.S16 R121, [R1+0xe4] ;  /* 0x0000e40001797983 */ /* 0x0004a80000100600 */
[----:B------:R2:W2:Y:S01]  /*1d000*/  LDL.S16 R119, [R1+0xf4] ;  /* 0x0000f40001777983 */ /* 0x0004a20000100600 */
[----:B-1----:R1:W1:Y:S02]  /*1d010*/  MUFU.EX2 R101, R204 ;  /* 0x000000cc00657308 */ /* 0x0022640000000800 */
[----:B-1----:R-:W-:Y:S01]  /*1d020*/  PRMT R204, R205, 0x7610, R204 ;  /* 0x00007610cdcc7816 */ /* 0x002fe200000000cc */
[----:B---3--:R-:W-:Y:S02]  /*1d030*/  @!P3 HADD2 R235, -R95.H0_H0, -RZ.H0_H0 ;  /* 0xa00000ff5febb230 */ /* 0x008fe40000000900 */
[----:B----4-:R-:W-:Y:S03]  /*1d040*/  @!P2 HADD2 R80, -R96.H0_H0, -RZ.H0_H0 ;  /* 0xa00000ff6050a230 */ /* 0x010fe60000000900 */
[----:B------:R-:W-:Y:S01]  /*1d050*/  PRMT R195, R235, 0x7610, R195 ;  /* 0x00007610ebc37816 */ /* 0x000fe200000000c3 */
[----:B------:R1:W-:Y:S01]  /*1d060*/  @!P3 STL.S16 [R1+0xf0], R235 ;  /* 0x0000f0eb0100b387 */ /* 0x0003e20000100600 */
[----:B--2---:R-:W-:Y:S01]  /*1d070*/  @!P1 HADD2 R182, -R97.H0_H0, -RZ.H0_H0 ;  /* 0xa00000ff61b69230 */ /* 0x004fe20000000900 */
[----:B------:R-:W-:Y:S02]  /*1d080*/  PRMT R189, R80, 0x7610, R189 ;  /* 0x0000761050bd7816 */ /* 0x000fe400000000bd */
[----:B------:R2:W-:Y:S01]  /*1d090*/  @!P2 STL.S16 [R1+0xec], R80 ;  /* 0x0000ec500100a387 */ /* 0x0005e20000100600 */
[----:B------:R-:W-:Y:S01]  /*1d0a0*/  @!P6 HADD2 R121, -R98.H0_H0, -RZ.H0_H0 ;  /* 0xa00000ff6279e230 */ /* 0x000fe20000000900 */
[----:B------:R-:W-:Y:S02]  /*1d0b0*/  PRMT R155, R182, 0x7610, R155 ;  /* 0x00007610b69b7816 */ /* 0x000fe4000000009b */
[----:B------:R3:W-:Y:S01]  /*1d0c0*/  @!P1 STL.S16 [R1+0xe8], R182 ;  /* 0x0000e8b601009387 */ /* 0x0007e20000100600 */
[----:B------:R-:W-:Y:S01]  /*1d0d0*/  @!P0 HADD2 R119, -R99.H0_H0, -RZ.H0_H0 ;  /* 0xa00000ff63778230 */ /* 0x000fe20000000900 */
[----:B------:R-:W-:Y:S02]  /*1d0e0*/  PRMT R153, R121, 0x7610, R153 ;  /* 0x0000761079997816 */ /* 0x000fe40000000099 */
[----:B------:R-:W-:Y:S02]  /*1d0f0*/  @!P6 STL.S16 [R1+0xe4], R121 ;  /* 0x0000e4790100e387 */ /* 0x000fe40000100600 */
[----:B------:R-:W-:Y:S02]  /*1d100*/  PRMT R139, R119, 0x7610, R139 ;  /* 0x00007610778b7816 */ /* 0x000fe4000000008b */
[----:B------:R3:W-:Y:S04]  /*1d110*/  @!P0 STL.S16 [R1+0xf4], R119 ;  /* 0x0000f47701008387 */ /* 0x0007e80000100600 */
[----:B------:R3:W4:Y:S01]  /*1d120*/  LDL.S16 R203, [R1+0x10c] ;  /* 0x00010c0001cb7983 */ /* 0x0007220000100600 */
[----:B-1----:R-:W1:Y:S01]  /*1d130*/  LDC.U8 R235, c[0x0][0x2d8] ;  /* 0x0000b600ffeb7b82 */ /* 0x002e620000000000 */
[----:B--2---:R-:W-:Y:S04]  /*1d140*/  LOP3.LUT R80, R132, 0xffff, RZ, 0xc0, !PT ;  /* 0x0000ffff84507812 */ /* 0x004fe800078ec0ff */
[----:B------:R-:W-:Y:S01]  /*1d150*/  SHF.R.U32.HI R80, RZ, 0x8, R80 ;  /* 0x00000008ff507819 */ /* 0x000fe20000011650 */
[----:B---3--:R2:W3:Y:S03]  /*1d160*/  LDL.S16 R182, [R1+0x110] ;  /* 0x0001100001b67983 */ /* 0x0084e60000100600 */
[----:B------:R-:W-:Y:S01]  /*1d170*/  LOP3.LUT R80, R80, 0xffff, RZ, 0xc0, !PT ;  /* 0x0000ffff50507812 */ /* 0x000fe200078ec0ff */
[----:B------:R-:W-:Y:S01]  /*1d180*/  FADD.FTZ R119, R82, R79 ;  /* 0x0000004f52777221 */ /* 0x000fe20000010000 */
[----:B------:R-:W-:Y:S01]  /*1d190*/  SHF.R.U32.HI R82, RZ, 0x10, R132 ;  /* 0x00000010ff527819 */ /* 0x000fe20000011684 */
[--C-:B------:R-:W-:Y:S01]  /*1d1a0*/  FADD.FTZ R79, R101, R86.reuse ;  /* 0x00000056654f7221 */ /* 0x100fe20000010000 */
[----:B------:R-:W-:Y:S02]  /*1d1b0*/  PRMT R86, R122, 0x7610, R86 ;  /* 0x000076107a567816 */ /* 0x000fe40000000056 */
[----:B------:R-:W-:Y:S01]  /*1d1c0*/  LOP3.LUT R82, R82, 0xff, RZ, 0xc0, !PT ;  /* 0x000000ff52527812 */ /* 0x000fe200078ec0ff */
[----:B------:R-:W-:Y:S01]  /*1d1d0*/  FADD.FTZ R122, R77, R79 ;  /* 0x0000004f4d7a7221 */ /* 0x000fe20000010000 */
[----:B------:R-:W-:Y:S02]  /*1d1e0*/  SHF.R.U32.HI R79, RZ, 0x18, R132 ;  /* 0x00000018ff4f7819 */ /* 0x000fe40000011684 */
[C---:B-1----:R-:W-:Y:S02]  /*1d1f0*/  ISETP.GE.U32.AND P2, PT, R235.reuse, R80, PT ;  /* 0x00000050eb00720c */ /* 0x042fe40003f46070 */
[C---:B------:R-:W-:Y:S02]  /*1d200*/  ISETP.GE.U32.AND P1, PT, R235.reuse, R82, PT ;  /* 0x00000052eb00720c */ /* 0x040fe40003f26070 */
[----:B------:R-:W-:Y:S02]  /*1d210*/  ISETP.GE.U32.AND P0, PT, R235, R79, PT ;  /* 0x0000004feb00720c */ /* 0x000fe40003f06070 */
[----:B------:R-:W-:Y:S02]  /*1d220*/  PRMT R235, R184, 0x7610, R235 ;  /* 0x00007610b8eb7816 */ /* 0x000fe400000000eb */
[----:B------:R-:W-:Y:S01]  /*1d230*/  PRMT R79, R183, 0x7610, R79 ;  /* 0x00007610b74f7816 */ /* 0x000fe2000000004f */
[----:B------:R2:W5:Y:S01]  /*1d240*/  LDL.LU R184, [R1+0x188] ;  /* 0x0001880001b87983 */ /* 0x0005620000300800 */
[----:B------:R-:W-:Y:S02]  /*1d250*/  PRMT R206, R235, 0x7610, R206 ;  /* 0x00007610ebce7816 */ /* 0x000fe400000000ce */
[----:B------:R-:W-:Y:S01]  /*1d260*/  F2FP.PACK_AB R101, R77, R101 ;  /* 0x000000654d65723e */ /* 0x000fe200000000ff */
[----:B------:R2:W5:Y:S01]  /*1d270*/  LDL.LU R183, [R1+0x184] ;  /* 0x0001840001b77983 */ /* 0x0005620000300800 */
[----:B------:R-:W-:Y:S01]  /*1d280*/  PRMT R199, R79, 0x7610, R199 ;  /* 0x000076104fc77816 */ /* 0x000fe200000000c7 */
[----:B------:R-:W1:Y:S01]  /*1d290*/  LDC.U8 R235, c[0x0][0x2d8] ;  /* 0x0000b600ffeb7b82 */ /* 0x000e620000000000 */
[----:B------:R-:W-:Y:S01]  /*1d2a0*/  SHF.R.U32.HI R79, RZ, 0x10, R134 ;  /* 0x00000010ff4f7819 */ /* 0x000fe20000011686 */
[--C-:B------:R-:W-:Y:S01]  /*1d2b0*/  FADD.FTZ R77, R103, R102.reuse ;  /* 0x00000066674d7221 */ /* 0x100fe20000010000 */
[----:B------:R-:W-:Y:S02]  /*1d2c0*/  PRMT R102, R101, 0x7632, R102 ;  /* 0x0000763265667816 */ /* 0x000fe40000000066 */
[----:B------:R-:W-:Y:S01]  /*1d2d0*/  LOP3.LUT R79, R79, 0xff, RZ, 0xc0, !PT ;  /* 0x000000ff4f4f7812 */ /* 0x000fe200078ec0ff */
[----:B------:R-:W-:Y:S01]  /*1d2e0*/  FADD.FTZ R121, R72, R77 ;  /* 0x0000004d48797221 */ /* 0x000fe20000010000 */
[----:B------:R-:W-:Y:S01]  /*1d2f0*/  PRMT R220, R86, 0x7610, R220 ;  /* 0x0000761056dc7816 */ /* 0x000fe200000000dc */
[----:B------:R2:W2:Y:S01]  /*1d300*/  MUFU.EX2 R77, R210 ;  /* 0x000000d2004d7308 */ /* 0x0004a20000000800 */
[----:B------:R-:W-:Y:S02]  /*1d310*/  @P0 LOP3.LUT R193, R193, 0x800000, RZ, 0xfc, !PT ;  /* 0x00800000c1c10812 */ /* 0x000fe400078efcff */
[----:B------:R-:W-:Y:S02]  /*1d320*/  PRMT R237, R199, 0x7610, R237 ;  /* 0x00007610c7ed7816 */ /* 0x000fe400000000ed */
[----:B------:R-:W-:Y:S02]  /*1d330*/  F2FP.PACK_AB R103, R72, R103 ;  /* 0x000000674867723e */ /* 0x000fe400000000ff */
[----:B------:R-:W-:Y:S02]  /*1d340*/  LOP3.LUT R72, R134, 0xffff, RZ, 0xc0, !PT ;  /* 0x0000ffff86487812 */ /* 0x000fe400078ec0ff */
[----:B------:R-:W-:Y:S02]  /*1d350*/  PRMT R104, R103, 0x7632, R104 ;  /* 0x0000763267687816 */ /* 0x000fe40000000068 */
[----:B------:R-:W-:Y:S02]  /*1d360*/  SHF.R.U32.HI R72, RZ, 0x8, R72 ;  /* 0x00000008ff487819 */ /* 0x000fe40000011648 */
[----:B------:R-:W-:Y:S02]  /*1d370*/  PRMT R200, R206, 0x7610, R200 ;  /* 0x00007610cec87816 */ /* 0x000fe400000000c8 */
[----:B------:R-:W-:Y:S02]  /*1d380*/  LOP3.LUT R72, R72, 0xffff, RZ, 0xc0, !PT ;  /* 0x0000ffff48487812 */ /* 0x000fe400078ec0ff */
[C---:B-1----:R-:W-:Y:S02]  /*1d390*/  ISETP.GE.U32.AND P3, PT, R235.reuse, R79, PT ;  /* 0x0000004feb00720c */ /* 0x042fe40003f66070 */
[C---:B------:R-:W-:Y:S02]  /*1d3a0*/  ISETP.GE.U32.AND P4, PT, R235.reuse, R72, PT ;  /* 0x00000048eb00720c */ /* 0x040fe40003f86070 */
[----:B------:R-:W-:Y:S02]  /*1d3b0*/  PRMT R206, R235, 0x7054, R235 ;  /* 0x00007054ebce7816 */ /* 0x000fe400000000eb */
[----:B--2---:R-:W-:Y:S02]  /*1d3c0*/  PRMT R210, R85, 0x7610, R210 ;  /* 0x0000761055d27816 */ /* 0x004fe400000000d2 */
[----:B------:R-:W-:Y:S04]  /*1d3d0*/  LOP3.LUT R85, R134, 0xff, RZ, 0xc0, !PT ;  /* 0x000000ff86557812 */ /* 0x000fe800078ec0ff */
[----:B------:R-:W-:Y:S02]  /*1d3e0*/  ISETP.GE.U32.AND P5, PT, R235, R85, PT ;  /* 0x00000055eb00720c */ /* 0x000fe40003fa6070 */
[----:B------:R-:W-:Y:S04]  /*1d3f0*/  PRMT R85, R210, 0x7610, R85 ;  /* 0x00007610d2557816 */ /* 0x000fe80000000055 */
[----:B------:R-:W-:Y:S01]  /*1d400*/  PRMT R72, R85, 0x7610, R72 ;  /* 0x0000761055487816 */ /* 0x000fe20000000048 */
[----:B------:R-:W-:Y:S01]  /*1d410*/  FADD.FTZ R85, R105, R106 ;  /* 0x0000006a69557221 */ /* 0x000fe20000010000 */
[C---:B------:R-:W-:Y:S02]  /*1d420*/  F2FP.PACK_AB R105, R77.reuse, R105 ;  /* 0x000000694d69723e */ /* 0x040fe400000000ff */
[----:B------:R-:W-:Y:S02]  /*1d430*/  PRMT R211, R72, 0x7610, R211 ;  /* 0x0000761048d37816 */ /* 0x000fe400000000d3 */
[----:B------:R-:W-:Y:S01]  /*1d440*/  LOP3.LUT R72, R112, 0xff, RZ, 0xc0, !PT ;  /* 0x000000ff70487812 */ /* 0x000fe200078ec0ff */
[----:B------:R-:W-:Y:S01]  /*1d450*/  FADD.FTZ R112, R77, R85 ;  /* 0x000000554d707221 */ /* 0x000fe20000010000 */
[----:B------:R-:W-:Y:S01]  /*1d460*/  PRMT R85, R2, 0x5410, R0 ;  /* 0x0000541002557816 */ /* 0x000fe20000000000 */
[----:B------:R-:W-:Y:S01]  /*1d470*/  MUFU.EX2 R77, R221 ;  /* 0x000000dd004d7308 */ /* 0x000fe20000000800 */
[----:B------:R-:W-:Y:S02]  /*1d480*/  PRMT R106, R105, 0x7632, R106 ;  /* 0x00007632696a7816 */ /* 0x000fe4000000006a */
[----:B------:R-:W-:Y:S01]  /*1d490*/  PRMT R146, R72, 0x5410, R146 ;  /* 0x0000541048927816 */ /* 0x000fe20000000092 */
[--C-:B------:R-:W-:Y:S01]  /*1d4a0*/  HSET2.LE.AND R72, R123, R206.reuse, PT ;  /* 0x000000ce7b487233 */ /* 0x100fe20003803000 */
[----:B------:R-:W-:Y:S02]  /*1d4b0*/  PRMT R123, R97, 0x5410, R98 ;  /* 0x00005410617b7816 */ /* 0x000fe40000000062 */
[----:B------:R-:W-:Y:S02]  /*1d4c0*/  @!P6 PRMT R98, R153, 0x5410, RZ ;  /* 0x000054109962e816 */ /* 0x000fe400000000ff */
[----:B------:R-:W-:Y:S01]  /*1d4d0*/  LOP3.LUT R72, R72, R142, RZ, 0xc0, !PT ;  /* 0x0000008e48487212 */ /* 0x000fe200078ec0ff */
[----:B------:R-:W-:Y:S01]  /*1d4e0*/  MUFU.EX2 R153, R216 ;  /* 0x000000d800997308 */ /* 0x000fe20000000800 */
[----:B----4-:R-:W-:Y:S05]  /*1d4f0*/  @!P1 HADD2 R203, -R101.H0_H0, -RZ.H0_H0 ;  /* 0xa00000ff65cb9230 */ /* 0x010fea0000000900 */
[----:B------:R-:W-:Y:S01]  /*1d500*/  PRMT R141, R203, 0x7610, R141 ;  /* 0x00007610cb8d7816 */ /* 0x000fe2000000008d */
[----:B---3--:R-:W-:Y:S05]  /*1d510*/  @!P2 HADD2 R182, -R100.H0_H0, -RZ.H0_H0 ;  /* 0xa00000ff64b6a230 */ /* 0x008fea0000000900 */
[----:B------:R-:W-:Y:S01]  /*1d520*/  PRMT R131, R182, 0x7610, R131 ;  /* 0x00007610b6837816 */ /* 0x000fe20000000083 */
[----:B------:R1:W-:Y:S04]  /*1d530*/  @!P2 STL.S16 [R1+0x110], R182 ;  /* 0x000110b60100a387 */ /* 0x0003e80000100600 */
[----:B-1----:R1:W5:Y:S04]  /*1d540*/  LDL.LU R182, [R1+0x180] ;  /* 0x0001800001b67983 */ /* 0x0023680000300800 */
[----:B------:R1:W5:Y:S04]  /*1d550*/  LDL.LU R181, [R1+0x17c] ;  /* 0x00017c0001b57983 */ /* 0x0003680000300800 */
[----:B------:R1:W5:Y:S04]  /*1d560*/  LDL.LU R180, [R1+0x178] ;  /* 0x0001780001b47983 */ /* 0x0003680000300800 */
[----:B------:R1:W5:Y:S04]  /*1d570*/  LDL.LU R179, [R1+0x174] ;  /* 0x0001740001b37983 */ /* 0x0003680000300800 */
[----:B------:R2:W-:Y:S01]  /*1d580*/  @!P1 STL.S16 [R1+0x10c], R203 ;  /* 0x00010ccb01009387 */ /* 0x0005e20000100600 */
[----:B------:R-:W-:Y:S03]  /*1d590*/  IADD3 R199, P1, R156, -0x80, RZ ;  /* 0xffffff809cc77810 */ /* 0x000fe60007f3e0ff */
[----:B------:R1:W3:Y:S01]  /*1d5a0*/  LDL.S16 R79, [R1+0x108] ;  /* 0x00010800014f7983 */ /* 0x0002e20000100600 */
[----:B------:R-:W-:Y:S02]  /*1d5b0*/  IADD3.X R198, R157, -0x1, RZ, P1, !PT ;  /* 0xffffffff9dc67810 */ /* 0x000fe40000ffe4ff */
[C---:B------:R-:W-:Y:S01]  /*1d5c0*/  ISETP.GE.U32.AND P1, PT, R235.reuse, R125, PT ;  /* 0x0000007deb00720c */ /* 0x040fe20003f26070 */
[----:B------:R1:W4:Y:S04]  /*1d5d0*/  LDL.S16 R210, [R1+0x104] ;  /* 0x0001040001d27983 */ /* 0x0003280000100600 */
[----:B------:R1:W4:Y:S08]  /*1d5e0*/  LDL.S16 R205, [R1+0x100] ;  /* 0x0001000001cd7983 */ /* 0x0003300000100600 */
[----:B------:R-:W-:Y:S02]  /*1d5f0*/  @!P1 PRMT R2, R220, 0x5410, RZ ;  /* 0x00005410dc029816 */ /* 0x000fe400000000ff */
[----:B------:R-:W-:Y:S01]  /*1d600*/  ISETP.GE.U32.AND P1, PT, R235, R201, PT ;  /* 0x000000c9eb00720c */ /* 0x000fe20003f26070 */
[----:B--2---:R1:W2:Y:S01]  /*1d610*/  LDL.S16 R203, [R1+0xfc] ;  /* 0x0000fc0001cb7983 */ /* 0x0042a20000100600 */
[----:B---3--:R-:W-:Y:S02]  /*1d620*/  @!P0 HADD2 R79, -R102.H0_H0, -RZ.H0_H0 ;  /* 0xa00000ff664f8230 */ /* 0x008fe40000000900 */
[----:B----4-:R-:W-:Y:S03]  /*1d630*/  @!P5 HADD2 R210, -R103.H0_H0, -RZ.H0_H0 ;  /* 0xa00000ff67d2d230 */ /* 0x010fe60000000900 */
[----:B------:R-:W-:Y:S01]  /*1d640*/  PRMT R137, R79, 0x7610, R137 ;  /* 0x000076104f897816 */ /* 0x000fe20000000089 */
[----:B------:R3:W-:Y:S01]  /*1d650*/  @!P0 STL.S16 [R1+0x108], R79 ;  /* 0x0001084f01008387 */ /* 0x0007e20000100600 */
[----:B------:R-:W-:Y:S01]  /*1d660*/  ISETP.GE.U32.AND P0, PT, R235, R143, PT ;  /* 0x0000008feb00720c */ /* 0x000fe20003f06070 */
[----:B------:R-:W-:Y:S01]  /*1d670*/  @!P4 HADD2 R205, -R104.H0_H0, -RZ.H0_H0 ;  /* 0xa00000ff68cdc230 */ /* 0x000fe20000000900 */
[----:B------:R-:W-:Y:S01]  /*1d680*/  PRMT R171, R210, 0x7610, R171 ;  /* 0x00007610d2ab7816 */ /* 0x000fe200000000ab */
[----:B------:R1:W4:Y:S03]  /*1d690*/  LDL.S16 R86, [R1+0xf8] ;  /* 0x0000f80001567983 */ /* 0x0003260000100600 */
[----:B------:R-:W-:Y:S01]  /*1d6a0*/  PRMT R152, R205, 0x7610, R152 ;  /* 0x00007610cd987816 */ /* 0x000fe20000000098 */
[----:B------:R-:W-:Y:S04]  /*1d6b0*/  @!P5 STL.S16 [R1+0x104], R210 ;  /* 0x000104d20100d387 */ /* 0x000fe80000100600 */
[----:B------:R-:W-:Y:S02]  /*1d6c0*/  @!P4 STL.S16 [R1+0x100], R205 ;  /* 0x000100cd0100c387 */ /* 0x000fe40000100600 */
[----:B------:R-:W-:Y:S01]  /*1d6d0*/  @!P0 PRMT R76, R204, 0x5410, RZ ;  /* 0x00005410cc4c8816 */ /* 0x000fe200000000ff */
[----:B--2---:R-:W-:Y:S01]  /*1d6e0*/  @!P3 HADD2 R203, -R105.H0_H0, -RZ.H0_H0 ;  /* 0xa00000ff69cbb230 */ /* 0x004fe20000000900 */
[----:B------:R-:W-:Y:S03]  /*1d6f0*/  ISETP.GE.U32.AND P0, PT, R235, R196, PT ;  /* 0x000000c4eb00720c */ /* 0x000fe60003f06070 */
[----:B------:R2:W-:Y:S01]  /*1d700*/  STG.E.U16 [R164.64], R76 ;  /* 0x0000004ca4007986 */ /* 0x0005e2000c101522 */
[----:B------:R-:W-:Y:S03]  /*1d710*/  PRMT R150, R203, 0x7610, R150 ;  /* 0x00007610cb967816 */ /* 0x000fe60000000096 */
[----:B------:R1:W-:Y:S01]  /*1d720*/  STG.E.U16 [R160.64], R2 ;  /* 0x00000002a0007986 */ /* 0x0003e2000c101522 */
[----:B---3--:R-:W-:Y:S03]  /*1d730*/  SHF.R.U32.HI R79, RZ, 0x18, R134 ;  /* 0x00000018ff4f7819 */ /* 0x008fe60000011686 */
[----:B------:R-:W-:Y:S02]  /*1d740*/  @!P3 STL.S16 [R1+0xfc], R203 ;  /* 0x0000fccb0100b387 */ /* 0x000fe40000100600 */
[----:B------:R-:W-:Y:S02]  /*1d750*/  @!P0 PRMT R0, R211, 0x5410, RZ ;  /* 0x00005410d3008816 */ /* 0x000fe400000000ff */
[C---:B------:R-:W-:Y:S02]  /*1d760*/  ISETP.GE.U32.AND P0, PT, R235.reuse, R124, PT ;  /* 0x0000007ceb00720c */ /* 0x040fe40003f06070 */
[----:B------:R-:W-:Y:S01]  /*1d770*/  ISETP.GE.U32.AND P2, PT, R235, R79, PT ;  /* 0x0000004feb00720c */ /* 0x000fe20003f46070 */
[----:B------:R3:W-:Y:S01]  /*1d780*/  STG.E.U16 [R160.64+0x2], R0 ;  /* 0x00000200a0007986 */ /* 0x0007e2000c101522 */
[----:B------:R-:W-:Y:S01]  /*1d790*/  PRMT R124, R105, 0x5410, R106 ;  /* 0x00005410697c7816 */ /* 0x000fe2000000006a */
[----:B------:R-:W3:Y:S01]  /*1d7a0*/  MUFU.EX2 R79, R222 ;  /* 0x000000de004f7308 */ /* 0x000ee20000000800 */
[----:B------:R-:W-:Y:S02]  /*1d7b0*/  @!P3 PRMT R105, R150, 0x5410, RZ ;  /* 0x000054109669b816 */ /* 0x000fe400000000ff */
[----:B--2---:R-:W-:Y:S05]  /*1d7c0*/  PRMT R76, R73, 0x5410, R3 ;  /* 0x00005410494c7816 */ /* 0x004fea0000000003 */
[----:B------:R-:W-:Y:S02]  /*1d7d0*/  @!P0 PRMT R3, R202, 0x5410, RZ ;  /* 0x00005410ca038816 */ /* 0x000fe400000000ff */
[----:B------:R-:W-:Y:S02]  /*1d7e0*/  ISETP.GE.U32.AND P0, PT, R235, R116, PT ;  /* 0x00000074eb00720c */ /* 0x000fe40003f06070 */
[----:B-1----:R-:W-:Y:S01]  /*1d7f0*/  PRMT R2, R75, 0x5410, R74 ;  /* 0x000054104b027816 */ /* 0x002fe2000000004a */
[----:B------:R1:W-:Y:S01]  /*1d800*/  STG.E.U16 [R156.64+0x12], R3 ;  /* 0x000012039c007986 */ /* 0x0003e2000c101522 */
[----:B------:R-:W-:Y:S02]  /*1d810*/  @!P1 PRMT R73, R209, 0x5410, RZ ;  /* 0x00005410d1499816 */ /* 0x000fe400000000ff */
[----:B------:R-:W-:Y:S02]  /*1d820*/  PRMT R116, R92, 0x5410, R91 ;  /* 0x000054105c747816 */ /* 0x000fe4000000005b */
[----:B------:R-:W-:Y:S01]  /*1d830*/  ISETP.GE.U32.AND P1, PT, R235, R170, PT ;  /* 0x000000aaeb00720c */ /* 0x000fe20003f26070 */
[----:B------:R-:W-:Y:S01]  /*1d840*/  STG.E.U16 [R156.64+0x10], R73 ;  /* 0x000010499c007986 */ /* 0x000fe2000c101522 */
[----:B---3--:R-:W-:Y:S02]  /*1d850*/  F2FP.PACK_AB R126, R77, R79 ;  /* 0x0000004f4d7e723e */ /* 0x008fe400000000ff */
[----:B------:R-:W-:Y:S02]  /*1d860*/  PRMT R0, R84, 0x5410, R88 ;  /* 0x0000541054007816 */ /* 0x000fe40000000058 */
[----:B------:R-:W-:Y:S02]  /*1d870*/  @!P0 PRMT R74, R236, 0x5410, RZ ;  /* 0x00005410ec4a8816 */ /* 0x000fe400000000ff */
[C---:B------:R-:W-:Y:S02]  /*1d880*/  ISETP.GE.U32.AND P0, PT, R235.reuse, R108, PT ;  /* 0x0000006ceb00720c */ /* 0x040fe40003f06070 */
[----:B------:R-:W2:Y:S01]  /*1d890*/  MUFU.EX2 R108, R219 ;  /* 0x000000db006c7308 */ /* 0x000ea20000000800 */
[----:B------:R3:W-:Y:S02]  /*1d8a0*/  STG.E.U16 [R158.64+0x12], R74 ;  /* 0x0000124a9e007986 */ /* 0x0007e4000c101522 */
[----:B------:R-:W-:Y:S02]  /*1d8b0*/  @!P1 PRMT R75, R200, 0x5410, RZ ;  /* 0x00005410c84b9816 */ /* 0x000fe400000000ff */
[----:B------:R-:W-:Y:S02]  /*1d8c0*/  ISETP.GE.U32.AND P1, PT, R235, R117, PT ;  /* 0x00000075eb00720c */ /* 0x000fe40003f26070 */
[----:B------:R-:W-:Y:S01]  /*1d8d0*/  PRMT R117, R101, 0x5410, R102 ;  /* 0x0000541065757816 */ /* 0x000fe20000000066 */
[----:B------:R2:W-:Y:S03]  /*1d8e0*/  STG.E.U16 [R158.64+0x10], R75 ;  /* 0x0000104b9e007986 */ /* 0x0005e6000c101522 */
[----:B------:R-:W-:Y:S01]  /*1d8f0*/  @!P0 PRMT R88, R241, 0x5410, RZ ;  /* 0x00005410f1588816 */ /* 0x000fe200000000ff */
[----:B-1----:R-:W-:Y:S01]  /*1d900*/  MUFU.EX2 R3, R227 ;  /* 0x000000e300037308 */ /* 0x002fe20000000800 */
[----:B------:R-:W-:Y:S03]  /*1d910*/  ISETP.GE.U32.AND P0, PT, R235, R113, PT ;  /* 0x00000071eb00720c */ /* 0x000fe60003f06070 */
[----:B------:R-:W-:Y:S02]  /*1d920*/  STG.E.U16 [R164.64+0x10], R88 ;  /* 0x00001058a4007986 */ /* 0x000fe4000c101522 */
[----:B------:R-:W-:Y:S02]  /*1d930*/  @!P1 PRMT R84, R237, 0x5410, RZ ;  /* 0x00005410ed549816 */ /* 0x000fe400000000ff */
[----:B------:R-:W-:Y:S02]  /*1d940*/  ISETP.GE.U32.AND P1, PT, R235, R114, PT ;  /* 0x00000072eb00720c */ /* 0x000fe40003f26070 */
[----:B------:R-:W1:Y:S01]  /*1d950*/  MUFU.EX2 R114, R228 ;  /* 0x000000e400727308 */ /* 0x000e620000000800 */
[----:B------:R-:W-:Y:S09]  /*1d960*/  STG.E.U16 [R164.64+0xe], R84 ;  /* 0x00000e54a4007986 */ /* 0x000ff2000c101522 */
[----:B---3--:R-:W-:Y:S10]  /*1d970*/  MUFU.EX2 R74, R226 ;  /* 0x000000e2004a7308 */ /* 0x008ff40000000800 */
[----:B--2---:R-:W-:Y:S01]  /*1d980*/  MUFU.EX2 R75, R217 ;  /* 0x000000d9004b7308 */ /* 0x004fe20000000800 */
[----:B----4-:R-:W-:Y:S05]  /*1d990*/  @!P2 HADD2 R86, -R106.H0_H0, -RZ.H0_H0 ;  /* 0xa00000ff6a56a230 */ /* 0x010fea0000000900 */
[----:B------:R-:W-:Y:S01]  /*1d9a0*/  PRMT R145, R86, 0x7610, R145 ;  /* 0x0000761056917816 */ /* 0x000fe20000000091 */
[----:B------:R2:W-:Y:S03]  /*1d9b0*/  @!P2 STL.S16 [R1+0xf8], R86 ;  /* 0x0000f8560100a387 */ /* 0x0005e60000100600 */
[----:B------:R-:W-:Y:S01]  /*1d9c0*/  @!P2 PRMT R106, R145, 0x5410, RZ ;  /* 0x00005410916aa816 */ /* 0x000fe200000000ff */
[----:B------:R3:W4:Y:S04]  /*1d9d0*/  LDL.S16 R150, [R1+0xc4] ;  /* 0x0000c40001967983 */ /* 0x0007280000100600 */
[----:B------:R3:W3:Y:S04]  /*1d9e0*/  LDL.S16 R145, [R1+0x9c] ;  /* 0x00009c0001917983 */ /* 0x0006e80000100600 */
[----:B------:R3:W3:Y:S01]  /*1d9f0*/  LDL.S16 R143, [R1+0x98] ;  /* 0x00009800018f7983 */ /* 0x0006e20000100600 */
[----:B--2---:R-:W-:Y:S01]  /*1da00*/  FADD.FTZ R86, R79, R119 ;  /* 0x000000774f567221 */ /* 0x004fe20000010000 */
[----:B------:R-:W-:Y:S01]  /*1da10*/  PRMT R119, R93, 0x5410, R94 ;  /* 0x000054105d777816 */ /* 0x000fe2000000005e */
[----:B------:R-:W-:Y:S02]  /*1da20*/  FADD.FTZ R79, R108, R122 ;  /* 0x0000007a6c4f7221 */ /* 0x000fe40000010000 */
[----:B------:R-:W-:Y:S01]  /*1da30*/  FADD.FTZ R113, R77, R86 ;  /* 0x000000564d717221 */ /* 0x000fe20000010000 */
[----:B------:R-:W-:Y:S01]  /*1da40*/  PRMT R86, R89, 0x5410, R90 ;  /* 0x0000541059567816 */ /* 0x000fe2000000005a */
[----:B------:R-:W2:Y:S01]  /*1da50*/  MUFU.EX2 R77, R218 ;  /* 0x000000da004d7308 */ /* 0x000ea20000000800 */
[----:B------:R-:W-:Y:S01]  /*1da60*/  @!P0 PRMT R90, R239, 0x5410, RZ ;  /* 0x00005410ef5a8816 */ /* 0x000fe200000000ff */
[----:B-1----:R-:W-:Y:S01]  /*1da70*/  FADD.FTZ R73, R114, R113 ;  /* 0x0000007172497221 */ /* 0x002fe20000010000 */
[C---:B------:R-:W-:Y:S02]  /*1da80*/  ISETP.GE.U32.AND P0, PT, R235.reuse, R111, PT ;  /* 0x0000006feb00720c */ /* 0x040fe40003f06070 */
[----:B------:R-:W-:Y:S01]  /*1da90*/  @!P1 PRMT R89, R240, 0x5410, RZ ;  /* 0x00005410f0599816 */ /* 0x000fe200000000ff */
[----:B------:R1:W-:Y:S01]  /*1daa0*/  STG.E.U16 [R160.64+0x12], R90 ;  /* 0x0000125aa0007986 */ /* 0x0003e2000c101522 */
[----:B------:R-:W-:Y:S02]  /*1dab0*/  ISETP.GE.U32.AND P1, PT, R235, R115, PT ;  /* 0x00000073eb00720c */ /* 0x000fe40003f26070 */
[----:B------:R-:W-:Y:S01]  /*1dac0*/  F2FP.PACK_AB R114, R3, R114 ;  /* 0x000000720372723e */ /* 0x000fe200000000ff */
[----:B------:R1:W-:Y:S01]  /*1dad0*/  STG.E.U16 [R160.64+0x10], R89 ;  /* 0x00001059a0007986 */ /* 0x0003e2000c101522 */
[----:B------:R-:W1:Y:S05]  /*1dae0*/  MUFU.EX2 R111, R215 ;  /* 0x000000d7006f7308 */ /* 0x000e6a0000000800 */
[----:B------:R-:W-:Y:S02]  /*1daf0*/  @!P0 PRMT R91, R231, 0x5410, RZ ;  /* 0x00005410e75b8816 */ /* 0x000fe400000000ff */
[C---:B------:R-:W-:Y:S02]  /*1db00*/  ISETP.GE.U32.AND P0, PT, R235.reuse, R110, PT ;  /* 0x0000006eeb00720c */ /* 0x040fe40003f06070 */
[----:B------:R-:W-:Y:S01]  /*1db10*/  @!P1 PRMT R92, R238, 0x5410, RZ ;  /* 0x00005410ee5c9816 */ /* 0x000fe200000000ff */
[----:B------:R-:W-:Y:S01]  /*1db20*/  STG.E.U16 [R156.64+0x22], R91 ;  /* 0x0000225b9c007986 */ /* 0x000fe2000c101522 */
[----:B------:R-:W-:Y:S01]  /*1db30*/  ISETP.GE.U32.AND P1, PT, R235, R118, PT ;  /* 0x00000076eb00720c */ /* 0x000fe20003f26070 */
[----:B------:R-:W-:Y:S01]  /*1db40*/  MUFU.EX2 R110, R213 ;  /* 0x000000d5006e7308 */ /* 0x000fe20000000800 */
[----:B--2---:R-:W-:Y:S01]  /*1db50*/  F2FP.PACK_AB R108, R77, R108 ;  /* 0x0000006c4d6c723e */ /* 0x004fe200000000ff */
[----:B------:R-:W-:Y:S01]  /*1db60*/  STG.E.U16 [R156.64+0x20], R92 ;  /* 0x0000205c9c007986 */ /* 0x000fe2000c101522 */
[----:B------:R-:W-:Y:S01]  /*1db70*/  PRMT R118, R99, 0x5410, R100 ;  /* 0x0000541063767816 */ /* 0x000fe20000000064 */
[----:B------:R-:W-:Y:S01]  /*1db80*/  FADD.FTZ R122, R77, R79 ;  /* 0x0000004f4d7a7221 */ /* 0x000fe20000010000 */
[----:B------:R-:W-:Y:S03]  /*1db90*/  PRMT R113, R108, 0x7632, R113 ;  /* 0x000076326c717816 */ /* 0x000fe60000000071 */
[----:B------:R-:W-:Y:S02]  /*1dba0*/  @!P0 PRMT R94, R197, 0x5410, RZ ;  /* 0x00005410c55e8816 */ /* 0x000fe400000000ff */
[----:B------:R-:W-:Y:S01]  /*1dbb0*/  ISETP.GE.U32.AND P0, PT, R235, R109, PT ;  /* 0x0000006deb00720c */ /* 0x000fe20003f06070 */
[----:B------:R-:W2:Y:S01]  /*1dbc0*/  MUFU.EX2 R77, R214 ;  /* 0x000000d6004d7308 */ /* 0x000ea20000000800 */
[----:B------:R-:W-:Y:S01]  /*1dbd0*/  @!P1 PRMT R93, R230, 0x5410, RZ ;  /* 0x00005410e65d9816 */ /* 0x000fe200000000ff */
[----:B-1----:R-:W-:Y:S01]  /*1dbe0*/  FADD.FTZ R79, R111, R121 ;  /* 0x000000796f4f7221 */ /* 0x002fe20000010000 */
[----:B------:R-:W-:Y:S01]  /*1dbf0*/  PRMT R121, R95, 0x5410, R96 ;  /* 0x000054105f797816 */ /* 0x000fe20000000060 */
[----:B------:R1:W-:Y:S01]  /*1dc00*/  STG.E.U16 [R158.64+0x22], R94 ;  /* 0x0000225e9e007986 */ /* 0x0003e2000c101522 */
[----:B------:R-:W-:Y:S01]  /*1dc10*/  ISETP.GE.U32.AND P1, PT, R235, R83, PT ;  /* 0x00000053eb00720c */ /* 0x000fe20003f26070 */
[--C-:B------:R-:W-:Y:S01]  /*1dc20*/  HSET2.LE.AND R83, R146, R206.reuse, PT ;  /* 0x000000ce92537233 */ /* 0x100fe20003803000 */
[----:B------:R-:W-:Y:S01]  /*1dc30*/  LOP3.LUT R90, R134, 0xffff, RZ, 0xc0, !PT ;  /* 0x0000ffff865a7812 */ /* 0x000fe200078ec0ff */
[----:B------:R-:W-:Y:S03]  /*1dc40*/  STG.E.U16 [R158.64+0x20], R93 ;  /* 0x0000205d9e007986 */ /* 0x000fe6000c101522 */
[----:B------:R-:W-:Y:S02]  /*1dc50*/  LOP3.LUT R83, R83, R86, RZ, 0xc0, !PT ;  /* 0x0000005653537212 */ /* 0x000fe400078ec0ff */
[----:B------:R-:W-:Y:S02]  /*1dc60*/  @!P0 PRMT R95, R195, 0x5410, RZ ;  /* 0x00005410c35f8816 */ /* 0x000fe400000000ff */
[----:B------:R-:W-:Y:S03]  /*1dc70*/  ISETP.GE.U32.AND P0, PT, R235, R87, PT ;  /* 0x00000057eb00720c */ /* 0x000fe60003f06070 */
[----:B------:R-:W-:Y:S01]  /*1dc80*/  @!P1 PRMT R96, R189, 0x5410, RZ ;  /* 0x00005410bd609816 */ /* 0x000fe200000000ff */
[----:B------:R-:W-:Y:S01]  /*1dc90*/  STG.E.U16 [R164.64+0x1e], R95 ;  /* 0x00001e5fa4007986 */ /* 0x000fe2000c101522 */
[----:B------:R-:W-:Y:S01]  /*1dca0*/  ISETP.GE.U32.AND P1, PT, R235, R107, PT ;  /* 0x0000006beb00720c */ /* 0x000fe20003f26070 */
[----:B------:R-:W-:Y:S01]  /*1dcb0*/  MUFU.EX2 R189, R248 ;  /* 0x000000f800bd7308 */ /* 0x000fe20000000800 */
[----:B------:R-:W-:Y:S01]  /*1dcc0*/  PRMT R107, R126, 0x7632, R107 ;  /* 0x000076327e6b7816 */ /* 0x000fe2000000006b */
[----:B------:R-:W-:Y:S01]  /*1dcd0*/  STG.E.U16 [R164.64+0x20], R96 ;  /* 0x00002060a4007986 */ /* 0x000fe2000c101522 */
[C---:B--2---:R-:W-:Y:S01]  /*1dce0*/  F2FP.PACK_AB R111, R77.reuse, R111 ;  /* 0x0000006f4d6f723e */ /* 0x044fe200000000ff */
[----:B------:R-:W-:Y:S02]  /*1dcf0*/  FADD.FTZ R115, R77, R79 ;  /* 0x0000004f4d737221 */ /* 0x000fe40000010000 */
[----:B------:R-:W-:Y:S01]  /*1dd00*/  STG.E.U16 [R160.64+0x22], R98 ;  /* 0x00002262a0007986 */ /* 0x000fe2000c101522 */
[----:B------:R-:W-:Y:S01]  /*1dd10*/  @!P0 PRMT R97, R155, 0x5410, RZ ;  /* 0x000054109b618816 */ /* 0x000fe200000000ff */
[----:B------:R-:W-:Y:S01]  /*1dd20*/  FADD.FTZ R79, R110, R112 ;  /* 0x000000706e4f7221 */ /* 0x000fe20000010000 */
[----:B------:R-:W-:Y:S01]  /*1dd30*/  ISETP.GE.U32.AND P0, PT, R235, R80, PT ;  /* 0x00000050eb00720c */ /* 0x000fe20003f06070 */
[----:B------:R-:W-:Y:S01]  /*1dd40*/  FADD.FTZ R80, R74, R122 ;  /* 0x0000007a4a507221 */ /* 0x000fe20000010000 */
[----:B------:R-:W-:Y:S01]  /*1dd50*/  PRMT R122, R103, 0x5410, R104 ;  /* 0x00005410677a7816 */ /* 0x000fe20000000068 */
[----:B------:R-:W-:Y:S01]  /*1dd60*/  STG.E.U16 [R160.64+0x20], R97 ;  /* 0x00002061a0007986 */ /* 0x000fe2000c101522 */
[----:B------:R-:W-:Y:S01]  /*1dd70*/  @!P4 PRMT R104, R152, 0x5410, RZ ;  /* 0x000054109868c816 */ /* 0x000fe200000000ff */
[----:B------:R-:W2:Y:S01]  /*1dd80*/  MUFU.EX2 R77, R212 ;  /* 0x000000d4004d7308 */ /* 0x000ea20000000800 */
[----:B------:R-:W-:Y:S01]  /*1dd90*/  @!P1 PRMT R99, R139, 0x5410, RZ ;  /* 0x000054108b639816 */ /* 0x000fe200000000ff */
[----:B------:R1:W3:Y:S01]  /*1dda0*/  LDL.S16 R152, [R1+0xcc] ;  /* 0x0000cc0001987983 */ /* 0x0002e20000100600 */
[----:B------:R-:W-:Y:S01]  /*1ddb0*/  @!P5 PRMT R103, R171, 0x5410, RZ ;  /* 0x00005410ab67d816 */ /* 0x000fe200000000ff */
[----:B------:R-:W-:Y:S02]  /*1ddc0*/  FADD.FTZ R139, R3, R73 ;  /* 0x00000049038b7221 */ /* 0x000fe40000010000 */
[----:B------:R-:W-:Y:S02]  /*1ddd0*/  STG.E.U16 [R156.64+0x30], R99 ;  /* 0x000030639c007986 */ /* 0x000fe4000c101522 */
[----:B------:R-:W-:Y:S01]  /*1dde0*/  @!P0 PRMT R100, R131, 0x5410, RZ ;  /* 0x0000541083648816 */ /* 0x000fe200000000ff */
[----:B------:R-:W-:Y:S01]  /*1ddf0*/  IMAD.WIDE.U32 R130, R130, -0x326172a9, RZ ;  /* 0xcd9e8d5782827825 */ /* 0x000fe200078e00ff */
[----:B------:R-:W-:Y:S01]  /*1de00*/  ISETP.GE.U32.AND P0, PT, R235, R82, PT ;  /* 0x00000052eb00720c */ /* 0x000fe20003f06070 */
[--C-:B------:R-:W-:Y:S01]  /*1de10*/  HSET2.LE.AND R82, R127, R206.reuse, PT ;  /* 0x000000ce7f527233 */ /* 0x100fe20003803000 */
[----:B------:R-:W-:Y:S01]  /*1de20*/  PRMT R127, R108, 0x5410, R113 ;  /* 0x000054106c7f7816 */ /* 0x000fe20000000071 */
[----:B------:R-:W-:Y:S01]  /*1de30*/  STG.E.U16 [R156.64+0x32], R100 ;  /* 0x000032649c007986 */ /* 0x000fe2000c101522 */
[----:B------:R-:W-:Y:S02]  /*1de40*/  LOP3.LUT R73, R130, 0xff, RZ, 0xc0, !PT ;  /* 0x000000ff82497812 */ /* 0x000fe400078ec0ff */
[--C-:B------:R-:W-:Y:S02]  /*1de50*/  LOP3.LUT R3, R131, UR13, R138.reuse, 0x96, !PT ;  /* 0x0000000d83037c12 */ /* 0x100fe4000f8e968a */
[----:B------:R-:W-:Y:S02]  /*1de60*/  ISETP.GE.U32.AND P1, PT, R235, R73, PT ;  /* 0x00000049eb00720c */ /* 0x000fe40003f26070 */
[----:B------:R-:W-:Y:S02]  /*1de70*/  LOP3.LUT R73, R3, 0xff, RZ, 0xc0, !PT ;  /* 0x000000ff03497812 */ /* 0x000fe400078ec0ff */
[----:B------:R-:W-:Y:S02]  /*1de80*/  SHF.R.U32.HI R125, RZ, 0x18, R3 ;  /* 0x00000018ff7d7819 */ /* 0x000fe40000011603 */
[----:B------:R-:W-:Y:S01]  /*1de90*/  ISETP.GE.U32.AND P6, PT, R235, R73, PT ;  /* 0x00000049eb00720c */ /* 0x000fe20003fc6070 */
[C---:B--2---:R-:W-:Y:S01]  /*1dea0*/  FADD.FTZ R109, R77.reuse, R79 ;  /* 0x0000004f4d6d7221 */ /* 0x044fe20000010000 */
[----:B------:R-:W-:Y:S01]  /*1deb0*/  F2FP.PACK_AB R110, R77, R110 ;  /* 0x0000006e4d6e723e */ /* 0x000fe200000000ff */
[----:B------:R-:W-:Y:S01]  /*1dec0*/  MUFU.EX2 R79, R223 ;  /* 0x000000df004f7308 */ /* 0x000fe20000000800 */
[----:B------:R-:W-:Y:S02]  /*1ded0*/  LOP3.LUT R82, R82, R0, RZ, 0xc0, !PT ;  /* 0x0000000052527212 */ /* 0x000fe400078ec0ff */
[----:B------:R-:W-:Y:S02]  /*1dee0*/  ISETP.GE.U32.AND P5, PT, R235, R125, PT ;  /* 0x0000007deb00720c */ /* 0x000fe40003fa6070 */
[----:B------:R-:W-:Y:S02]  /*1def0*/  @!P0 PRMT R101, R141, 0x5410, RZ ;  /* 0x000054108d658816 */ /* 0x000fe400000000ff */
[----:B------:R-:W-:Y:S02]  /*1df00*/  LOP3.LUT P0, RZ, R193, 0x800000, RZ, 0xc0, !PT ;  /* 0x00800000c1ff7812 */ /* 0x000fe4000780c0ff */
[----:B------:R-:W-:Y:S01]  /*1df10*/  LOP3.LUT R0, R130, 0xffff, RZ, 0xc0, !PT ;  /* 0x0000ffff82007812 */ /* 0x000fe200078ec0ff */
[----:B------:R-:W2:Y:S01]  /*1df20*/  MUFU.EX2 R73, R225 ;  /* 0x000000e100497308 */ /* 0x000ea20000000800 */
[----:B------:R-:W-:Y:S01]  /*1df30*/  LOP3.LUT R138, R131, UR13, R138, 0x96, !PT ;  /* 0x0000000d838a7c12 */ /* 0x000fe2000f8e968a */
[----:B------:R-:W-:Y:S01]  /*1df40*/  STG.E.U16 [R158.64+0x30], R101 ;  /* 0x000030659e007986 */ /* 0x000fe2000c101522 */
[----:B------:R-:W-:Y:S02]  /*1df50*/  SHF.R.U32.HI R0, RZ, 0x8, R0 ;  /* 0x00000008ff007819 */ /* 0x000fe40000011600 */
[--C-:B------:R-:W-:Y:S02]  /*1df60*/  SHF.R.U32.HI R89, RZ, 0x18, R130.reuse ;  /* 0x00000018ff597819 */ /* 0x100fe40000011682 */
[----:B------:R-:W-:Y:S02]  /*1df70*/  LOP3.LUT R0, R0, 0xffff, RZ, 0xc0, !PT ;  /* 0x0000ffff00007812 */ /* 0x000fe400078ec0ff */
[--C-:B------:R-:W-:Y:S01]  /*1df80*/  SHF.R.U32.HI R88, RZ, 0x10, R130.reuse ;  /* 0x00000010ff587819 */ /* 0x100fe20000011682 */
[----:B------:R-:W1:Y:S01]  /*1df90*/  MUFU.EX2 R77, R224 ;  /* 0x000000e0004d7308 */ /* 0x000e620000000800 */
[----:B------:R-:W-:Y:S01]  /*1dfa0*/  @!P0 PRMT R102, R137, 0x5410, RZ ;  /* 0x0000541089668816 */ /* 0x000fe200000000ff */
[----:B------:R-:W-:Y:S01]  /*1dfb0*/  IMAD.WIDE.U32 R136, R136, -0x326172a9, RZ ;  /* 0xcd9e8d5788887825 */ /* 0x000fe200078e00ff */
[----:B------:R-:W-:Y:S02]  /*1dfc0*/  ISETP.GE.U32.AND P2, PT, R235, R0, PT ;  /* 0x00000000eb00720c */ /* 0x000fe40003f46070 */
[----:B------:R-:W-:Y:S01]  /*1dfd0*/  SHF.R.U32.HI R146, RZ, 0x18, R130 ;  /* 0x00000018ff927819 */ /* 0x000fe20000011682 */
[----:B------:R-:W-:Y:S01]  /*1dfe0*/  STG.E.U16 [R158.64+0x32], R102 ;  /* 0x000032669e007986 */ /* 0x000fe2000c101522 */
[----:B------:R-:W-:Y:S03]  /*1dff0*/  LOP3.LUT P0, RZ, R193, 0x400000, RZ, 0xc0, !PT ;  /* 0x00400000c1ff7812 */ /* 0x000fe6000780c0ff */
[----:B------:R-:W-:Y:S01]  /*1e000*/  STG.E.U16 [R164.64+0x30], R104 ;  /* 0x00003068a4007986 */ /* 0x000fe2000c101522 */
[----:B--2---:R-:W-:Y:S01]  /*1e010*/  F2FP.PACK_AB R147, R73, R74 ;  /* 0x0000004a4993723e */ /* 0x004fe200000000ff */
[----:B------:R-:W-:Y:S01]  /*1e020*/  FADD.FTZ R74, R79, R115 ;  /* 0x000000734f4a7221 */ /* 0x000fe20000010000 */
[----:B------:R-:W-:Y:S01]  /*1e030*/  LOP3.LUT R115, R133, UR14, R190, 0x96, !PT ;  /* 0x0000000e85737c12 */ /* 0x000fe2000f8e96be */
[----:B------:R-:W-:Y:S01]  /*1e040*/  FADD.FTZ R142, R73, R80 ;  /* 0x00000050498e7221 */ /* 0x000fe20000010000 */
[----:B-1----:R-:W-:Y:S01]  /*1e050*/  PRMT R94, R147, 0x7610, R94 ;  /* 0x00007610935e7816 */ /* 0x002fe2000000005e */
[--C-:B------:R-:W-:Y:S01]  /*1e060*/  HSET2.LE.AND R80, R128, R206.reuse, PT ;  /* 0x000000ce80507233 */ /* 0x100fe20003803000 */
[----:B------:R-:W-:Y:S01]  /*1e070*/  STG.E.U16 [R164.64+0x2e], R103 ;  /* 0x00002e67a4007986 */ /* 0x000fe2000c101522 */
[----:B------:R-:W-:Y:S01]  /*1e080*/  FADD.FTZ R73, R153, R109 ;  /* 0x0000006d99497221 */ /* 0x000fe20000010000 */
[----:B------:R-:W-:Y:S01]  /*1e090*/  F2FP.PACK_AB R153, R75, R153 ;  /* 0x000000994b99723e */ /* 0x000fe200000000ff */
[----:B------:R-:W-:Y:S01]  /*1e0a0*/  MUFU.EX2 R190, R247 ;  /* 0x000000f700be7308 */ /* 0x000fe20000000800 */
[C---:B------:R-:W-:Y:S01]  /*1e0b0*/  F2FP.PACK_AB R149, R77.reuse, R79 ;  /* 0x0000004f4d95723e */ /* 0x040fe200000000ff */
[----:B------:R-:W-:Y:S01]  /*1e0c0*/  FADD.FTZ R195, R77, R74 ;  /* 0x0000004a4dc37221 */ /* 0x000fe20000010000 */
[----:B------:R-:W-:Y:S01]  /*1e0d0*/  LOP3.LUT R80, R80, R78, RZ, 0xc0, !PT ;  /* 0x0000004e50507212 */ /* 0x000fe200078ec0ff */
[--C-:B------:R-:W-:Y:S01]  /*1e0e0*/  HSET2.LE.AND R74, R140, R206.reuse, PT ;  /* 0x000000ce8c4a7233 */ /* 0x100fe20003803000 */
[--C-:B------:R-:W-:Y:S01]  /*1e0f0*/  LOP3.LUT R109, R137, UR13, R120.reuse, 0x96, !PT ;  /* 0x0000000d896d7c12 */ /* 0x100fe2000f8e9678 */
[----:B------:R-:W-:Y:S01]  /*1e100*/  STG.E.U16 [R160.64+0x30], R105 ;  /* 0x00003069a0007986 */ /* 0x000fe2000c101522 */
[----:B------:R-:W-:Y:S01]  /*1e110*/  LOP3.LUT R140, R132, 0xff, RZ, 0xc0, !PT ;  /* 0x000000ff848c7812 */ /* 0x000fe200078ec0ff */
[----:B------:R-:W-:Y:S01]  /*1e120*/  FADD.FTZ R155, R75, R73 ;  /* 0x000000494b9b7221 */ /* 0x000fe20000010000 */
[----:B------:R-:W-:Y:S01]  /*1e130*/  LOP3.LUT R74, R74, R76, RZ, 0xc0, !PT ;  /* 0x0000004c4a4a7212 */ /* 0x000fe200078ec0ff */
[----:B------:R-:W-:Y:S01]  /*1e140*/  STG.E.U16 [R160.64+0x32], R106 ;  /* 0x0000326aa0007986 */ /* 0x000fe2000c101522 */
[----:B------:R-:W-:Y:S01]  /*1e150*/  SHF.R.U32.HI R73, RZ, 0x10, R3 ;  /* 0x00000010ff497819 */ /* 0x000fe20000011603 */
[--C-:B------:R-:W-:Y:S01]  /*1e160*/  HSET2.LE.AND R75, R144, R206.reuse, PT ;  /* 0x000000ce904b7233 */ /* 0x100fe20003803000 */
[----:B------:R-:W-:Y:S01]  /*1e170*/  LOP3.LUT R3, R3, 0xffff, RZ, 0xc0, !PT ;  /* 0x0000ffff03037812 */ /* 0x000fe200078ec0ff */
[----:B------:R-:W1:Y:S01]  /*1e180*/  LDSM.16.MT88.4 R76, [R173+0x6000] ;  /* 0x00600000ad4c783b */ /* 0x000e620000004200 */
[----:B------:R-:W-:Y:S01]  /*1e190*/  LOP3.LUT R112, R73, 0xff, RZ, 0xc0, !PT ;  /* 0x000000ff49707812 */ /* 0x000fe200078ec0ff */
[--C-:B------:R-:W-:Y:S01]  /*1e1a0*/  HSET2.LE.AND R73, R148, R206.reuse, PT ;  /* 0x000000ce94497233 */ /* 0x100fe20003803000 */
[----:B------:R-:W-:Y:S02]  /*1e1b0*/  SHF.R.U32.HI R3, RZ, 0x8, R3 ;  /* 0x00000008ff037819 */ /* 0x000fe40000011603 */
[----:B------:R-:W-:Y:S02]  /*1e1c0*/  LOP3.LUT R75, R75, R2, RZ, 0xc0, !PT ;  /* 0x000000024b4b7212 */ /* 0x000fe400078ec0ff */
[----:B------:R-:W-:Y:S02]  /*1e1d0*/  LOP3.LUT R3, R3, 0xffff, RZ, 0xc0, !PT ;  /* 0x0000ffff03037812 */ /* 0x000fe400078ec0ff */
[----:B------:R-:W-:Y:S01]  /*1e1e0*/  LOP3.LUT R73, R73, R81, RZ, 0xc0, !PT ;  /* 0x0000005149497212 */ /* 0x000fe200078ec0ff */
[--C-:B------:R-:W-:Y:S01]  /*1e1f0*/  HSET2.LE.AND R81, R129, R206.reuse, PT ;  /* 0x000000ce81517233 */ /* 0x100fe20003803000 */
[----:B------:R-:W-:Y:S02]  /*1e200*/  ISETP.GE.U32.AND P4, PT, R235, R3, PT ;  /* 0x00000003eb00720c */ /* 0x000fe40003f86070 */
[----:B------:R-:W-:Y:S02]  /*1e210*/  PRMT R3, R126, 0x7610, R3 ;  /* 0x000076107e037816 */ /* 0x000fe40000000003 */
[----:B------:R-:W-:Y:S02]  /*1e220*/  LOP3.LUT R81, R81, R85, RZ, 0xc0, !PT ;  /* 0x0000005551517212 */ /* 0x000fe400078ec0ff */
[----:B------:R-:W-:Y:S01]  /*1e230*/  PRMT R128, R3, 0x5410, R107 ;  /* 0x0000541003807816 */ /* 0x000fe2000000006b */
[----:B------:R-:W2:Y:S01]  /*1e240*/  LDSM.16.MT88.4 R84, [R176+0x6000] ;  /* 0x00600000b054783b */ /* 0x000ea20000004200 */
[--C-:B------:R-:W-:Y:S02]  /*1e250*/  SHF.R.U32.HI R0, RZ, 0x10, R109.reuse ;  /* 0x00000010ff007819 */ /* 0x100fe4000001166d */
[----:B------:R-:W-:Y:S02]  /*1e260*/  LOP3.LUT R141, R109, 0xff, RZ, 0xc0, !PT ;  /* 0x000000ff6d8d7812 */ /* 0x000fe400078ec0ff */
[----:B------:R-:W-:Y:S02]  /*1e270*/  LOP3.LUT R0, R0, 0xff, RZ, 0xc0, !PT ;  /* 0x000000ff00007812 */ /* 0x000fe400078ec0ff */
[----:B------:R-:W-:Y:S02]  /*1e280*/  LOP3.LUT R129, R137, UR13, R120, 0x96, !PT ;  /* 0x0000000d89817c12 */ /* 0x000fe4000f8e9678 */
[----:B------:R-:W-:Y:S02]  /*1e290*/  ISETP.GE.U32.AND P3, PT, R235, R0, PT ;  /* 0x00000000eb00720c */ /* 0x000fe40003f66070 */
[----:B------:R-:W-:Y:S02]  /*1e2a0*/  LOP3.LUT R0, R109, 0xffff, RZ, 0xc0, !PT ;  /* 0x0000ffff6d007812 */ /* 0x000fe400078ec0ff */
[----:B------:R-:W-:Y:S02]  /*1e2b0*/  SHF.R.U32.HI R109, RZ, 0x18, R109 ;  /* 0x00000018ff6d7819 */ /* 0x000fe4000001166d */
[----:B------:R-:W-:Y:S02]  /*1e2c0*/  SHF.R.U32.HI R0, RZ, 0x8, R0 ;  /* 0x00000008ff007819 */ /* 0x000fe40000011600 */
[----:B------:R-:W-:Y:S02]  /*1e2d0*/  PRMT R120, R114, 0x7632, R120 ;  /* 0x0000763272787816 */ /* 0x000fe40000000078 */
[----:B------:R-:W-:Y:S02]  /*1e2e0*/  LOP3.LUT R0, R0, 0xffff, RZ, 0xc0, !PT ;  /* 0x0000ffff00007812 */ /* 0x000fe400078ec0ff */
[----:B------:R-:W-:Y:S01]  /*1e2f0*/  LOP3.LUT R144, R130, 0xff, RZ, 0xc0, !PT ;  /* 0x000000ff82907812 */ /* 0x000fe200078ec0ff */
[-C--:B-1----:R-:W-:Y:S01]  /*1e300*/  HMMA.16816.F32 R4, R72, R76.reuse, R4 ;  /* 0x0000004c4804723c */ /* 0x082fe20000001804 */
[----:B------:R-:W-:Y:S07]  /*1e310*/  PRMT R154, R153, 0x7632, R154 ;  /* 0x00007632999a7816 */ /* 0x000fee000000009a */
[C---:B------:R-:W-:Y:S08]  /*1e320*/  HMMA.16816.F32 R8, R80.reuse, R76, R8 ;  /* 0x0000004c5008723c */ /* 0x040ff00000001808 */
[-C--:B------:R-:W-:Y:S08]  /*1e330*/  HMMA.16816.F32 R12, R80, R78.reuse, R12 ;  /* 0x0000004e500c723c */ /* 0x080ff0000000180c */
[C---:B------:R-:W-:Y:S08]  /*1e340*/  HMMA.16816.F32 R16, R72.reuse, R78, R16 ;  /* 0x0000004e4810723c */ /* 0x040ff00000001810 */
[-C--:B--2---:R-:W-:Y:S08]  /*1e350*/  HMMA.16816.F32 R20, R72, R84.reuse, R20 ;  /* 0x000000544814723c */ /* 0x084ff00000001814 */
[C---:B------:R-:W-:Y:S08]  /*1e360*/  HMMA.16816.F32 R24, R80.reuse, R84, R24 ;  /* 0x000000545018723c */ /* 0x040ff00000001818 */
[-C--:B------:R-:W-:Y:S08]  /*1e370*/  HMMA.16816.F32 R28, R80, R86.reuse, R28 ;  /* 0x00000056501c723c */ /* 0x080ff0000000181c */
[C---:B------:R-:W-:Y:S01]  /*1e380*/  HMMA.16816.F32 R32, R72.reuse, R86, R32 ;  /* 0x000000564820723c */ /* 0x040fe20000001820 */
[----:B----4-:R-:W-:Y:S05]  /*1e390*/  @!P4 HADD2 R150, -R107.H0_H0, -RZ.H0_H0 ;  /* 0xa00000ff6b96c230 */ /* 0x010fea0000000900 */
[----:B------:R-:W-:Y:S01]  /*1e3a0*/  PRMT R2, R150, 0x7610, R2 ;  /* 0x0000761096027816 */ /* 0x000fe20000000002 */
[----:B---3--:R-:W-:Y:S05]  /*1e3b0*/  @!P5 HADD2 R143, -R113.H0_H0, -RZ.H0_H0 ;  /* 0xa00000ff718fd230 */ /* 0x008fea0000000900 */
[----:B------:R-:W-:Y:S02]  /*1e3c0*/  @!P4 PRMT R107, R2, 0x5410, RZ ;  /* 0x00005410026bc816 */ /* 0x000fe400000000ff */
[----:B------:R-:W-:Y:S01]  /*1e3d0*/  MUFU.EX2 R2, R233 ;  /* 0x000000e900027308 */ /* 0x000fe20000000800 */
[----:B------:R-:W-:Y:S02]  /*1e3e0*/  PRMT R76, R143, 0x7610, R76 ;  /* 0x000076108f4c7816 */ /* 0x000fe4000000004c */
[----:B------:R-:W-:Y:S02]  /*1e3f0*/  STG.E.U16 [R156.64+0x42], R107 ;  /* 0x0000426b9c007986 */ /* 0x000fe4000c101522 */
[----:B------:R-:W-:Y:S01]  /*1e400*/  @!P5 PRMT R113, R76, 0x5410, RZ ;  /* 0x000054104c71d816 */ /* 0x000fe200000000ff */
[----:B------:R-:W-:Y:S05]  /*1e410*/  @!P6 HADD2 R152, -R3.H0_H0, -RZ.H0_H0 ;  /* 0xa00000ff0398e230 */ /* 0x000fea0000000900 */
[----:B------:R-:W-:Y:S01]  /*1e420*/  PRMT R126, R152, 0x7610, R126 ;  /* 0x00007610987e7816 */ /* 0x000fe2000000007e */
[----:B------:R1:W-:Y:S03]  /*1e430*/  @!P6 STL.S16 [R1+0xcc], R152 ;  /* 0x0000cc980100e387 */ /* 0x0003e60000100600 */
[----:B------:R-:W-:Y:S01]  /*1e440*/  @!P6 PRMT R3, R126, 0x5410, RZ ;  /* 0x000054107e03e816 */ /* 0x000fe200000000ff */
[----:B------:R2:W-:Y:S01]  /*1e450*/  @!P4 STL.S16 [R1+0xc4], R150 ;  /* 0x0000c4960100c387 */ /* 0x0005e20000100600 */
[C---:B------:R-:W-:Y:S02]  /*1e460*/  ISETP.GE.U32.AND P6, PT, R235.reuse, R112, PT ;  /* 0x00000070eb00720c */ /* 0x040fe40003fc6070 */
[----:B------:R-:W-:Y:S01]  /*1e470*/  ISETP.GE.U32.AND P4, PT, R235, R109, PT ;  /* 0x0000006deb00720c */ /* 0x000fe20003f86070 */
[----:B------:R-:W-:Y:S01]  /*1e480*/  STG.E.U16 [R156.64+0x40], R3 ;  /* 0x000040039c007986 */ /* 0x000fe2000c101522 */
[C---:B------:R-:W-:Y:S02]  /*1e490*/  PRMT R109, R111.reuse, 0x7632, R109 ;  /* 0x000076326f6d7816 */ /* 0x040fe4000000006d */
[----:B------:R-:W-:Y:S01]  /*1e4a0*/  PRMT R112, R110, 0x7632, R112 ;  /* 0x000076326e707816 */ /* 0x000fe20000000070 */
[----:B------:R-:W-:Y:S01]  /*1e4b0*/  STG.E.U16 [R158.64+0x42], R113 ;  /* 0x000042719e007986 */ /* 0x000fe2000c101522 */
[----:B------:R-:W-:Y:S05]  /*1e4c0*/  PRMT R125, R111, 0x5410, R109 ;  /* 0x000054106f7d7816 */ /* 0x000fea000000006d */
[----:B------:R-:W-:Y:S05]  /*1e4d0*/  @!P6 HADD2 R145, -R108.H0_H0, -RZ.H0_H0 ;  /* 0xa00000ff6c91e230 */ /* 0x000fea0000000900 */
[----:B------:R-:W-:Y:S01]  /*1e4e0*/  PRMT R77, R145, 0x7610, R77 ;  /* 0x00007610914d7816 */ /* 0x000fe2000000004d */
[----:B------:R3:W-:Y:S01]  /*1e4f0*/  @!P6 STL.S16 [R1+0x9c], R145 ;  /* 0x00009c910100e387 */ /* 0x0007e20000100600 */
[----:B-1----:R-:W1:Y:S02]  /*1e500*/  MUFU.EX2 R152, R229 ;  /* 0x000000e500987308 */ /* 0x002e640000000800 */
[----:B------:R-:W-:Y:S01]  /*1e510*/  @!P6 PRMT R108, R77, 0x5410, RZ ;  /* 0x000054104d6ce816 */ /* 0x000fe200000000ff */
[----:B------:R3:W-:Y:S01]  /*1e520*/  @!P5 STL.S16 [R1+0x98], R143 ;  /* 0x0000988f0100d387 */ /* 0x0007e20000100600 */
[C---:B------:R-:W-:Y:S02]  /*1e530*/  ISETP.GE.U32.AND P6, PT, R235.reuse, R141, PT ;  /* 0x0000008deb00720c */ /* 0x040fe40003fc6070 */
[----:B------:R-:W-:Y:S01]  /*1e540*/  ISETP.GE.U32.AND P5, PT, R235, R0, PT ;  /* 0x00000000eb00720c */ /* 0x000fe20003fa6070 */
[----:B------:R3:W4:Y:S01]  /*1e550*/  LDL.S16 R78, [R1+0x8c] ;  /* 0x00008c00014e7983 */ /* 0x0007220000100600 */
[----:B------:R-:W-:Y:S02]  /*1e560*/  LOP3.LUT R0, R135, UR14, R194, 0x96, !PT ;  /* 0x0000000e87007c12 */ /* 0x000fe4000f8e96c2 */
[----:B--2---:R-:W2:Y:S01]  /*1e570*/  MUFU.EX2 R150, R232 ;  /* 0x000000e800967308 */ /* 0x004ea20000000800 */
[----:B------:R2:W4:Y:S04]  /*1e580*/  LDL.S16 R77, [R1+0x88] ;  /* 0x00008800014d7983 */ /* 0x0005280000100600 */
[----:B------:R4:W4:Y:S04]  /*1e590*/  LDL.S16 R126, [R1+0x90] ;  /* 0x00009000017e7983 */ /* 0x0009280000100600 */
[----:B------:R4:W4:Y:S04]  /*1e5a0*/  LDL.S16 R171, [R1+0x7c] ;  /* 0x00007c0001ab7983 */ /* 0x0009280000100600 */
[----:B------:R4:W4:Y:S01]  /*1e5b0*/  LDL.S16 R170, [R1+0x84] ;  /* 0x0000840001aa7983 */ /* 0x0009220000100600 */
[----:B---3--:R-:W-:Y:S01]  /*1e5c0*/  SHF.R.U32.HI R145, RZ, 0x10, R130 ;  /* 0x00000010ff917819 */ /* 0x008fe20000011682 */
[----:B-1----:R-:W-:Y:S01]  /*1e5d0*/  FADD.FTZ R76, R152, R139 ;  /* 0x0000008b984c7221 */ /* 0x002fe20000010000 */
[----:B------:R-:W-:Y:S01]  /*1e5e0*/  F2FP.PACK_AB R152, R2, R152 ;  /* 0x000000980298723e */ /* 0x000fe200000000ff */
[----:B------:R-:W-:Y:S01]  /*1e5f0*/  STG.E.U16 [R158.64+0x40], R108 ;  /* 0x0000406c9e007986 */ /* 0x000fe2000c101522 */
[----:B------:R-:W-:Y:S01]  /*1e600*/  LOP3.LUT R143, R130, 0xffff, RZ, 0xc0, !PT ;  /* 0x0000ffff828f7812 */ /* 0x000fe200078ec0ff */
[----:B------:R-:W-:Y:S01]  /*1e610*/  FADD.FTZ R197, R2, R76 ;  /* 0x0000004c02c57221 */ /* 0x000fe20000010000 */
[----:B------:R-:W-:Y:S01]  /*1e620*/  LOP3.LUT R131, R132, 0xffff, RZ, 0xc0, !PT ;  /* 0x0000ffff84837812 */ /* 0x000fe200078ec0ff */
[----:B------:R-:W1:Y:S01]  /*1e630*/  MUFU.EX2 R2, R234 ;  /* 0x000000ea00027308 */ /* 0x000e620000000800 */
[----:B------:R-:W-:Y:S02]  /*1e640*/  SHF.R.U32.HI R133, RZ, 0x10, R132 ;  /* 0x00000010ff857819 */ /* 0x000fe40000011684 */
[----:B------:R-:W-:Y:S01]  /*1e650*/  SHF.R.U32.HI R130, RZ, 0x10, R134 ;  /* 0x00000010ff827819 */ /* 0x000fe20000011686 */
[----:B--2---:R-:W-:Y:S01]  /*1e660*/  FADD.FTZ R84, R150, R142 ;  /* 0x0000008e96547221 */ /* 0x004fe20000010000 */
[----:B------:R-:W-:Y:S02]  /*1e670*/  SHF.R.U32.HI R139, RZ, 0x18, R132 ;  /* 0x00000018ff8b7819 */ /* 0x000fe40000011684 */
[----:B------:R-:W-:Y:S02]  /*1e680*/  LOP3.LUT R132, R134, 0xff, RZ, 0xc0, !PT ;  /* 0x000000ff86847812 */ /* 0x000fe400078ec0ff */
[----:B------:R-:W-:Y:S02]  /*1e690*/  SHF.R.U32.HI R134, RZ, 0x18, R134 ;  /* 0x00000018ff867819 */ /* 0x000fe40000011686 */
[----:B------:R-:W-:Y:S02]  /*1e6a0*/  PRMT R151, R152, 0x7632, R151 ;  /* 0x0000763298977816 */ /* 0x000fe40000000097 */
[C---:B-1----:R-:W-:Y:S01]  /*1e6b0*/  F2FP.PACK_AB R150, R2.reuse, R150 ;  /* 0x000000960296723e */ /* 0x042fe200000000ff */
[--C-:B------:R-:W-:Y:S01]  /*1e6c0*/  FADD.FTZ R196, R2, R84.reuse ;  /* 0x0000005402c47221 */ /* 0x100fe20000010000 */
[----:B------:R-:W-:Y:S02]  /*1e6d0*/  LOP3.LUT R2, R136, 0xff, RZ, 0xc0, !PT ;  /* 0x000000ff88027812 */ /* 0x000fe400078ec0ff */
[----:B------:R-:W-:Y:S01]  /*1e6e0*/  PRMT R99, R150, 0x7632, R99 ;  /* 0x0000763296637816 */ /* 0x000fe20000000063 */
[----:B----4-:R-:W-:Y:S02]  /*1e6f0*/  @!P6 HADD2 R78, -R111.H0_H0, -RZ.H0_H0 ;  /* 0xa00000ff6f4ee230 */ /* 0x010fe40000000900 */
[----:B------:R-:W-:Y:S03]  /*1e700*/  @!P5 HADD2 R77, -R109.H0_H0, -RZ.H0_H0 ;  /* 0xa00000ff6d4dd230 */ /* 0x000fe60000000900 */
[----:B------:R-:W-:Y:S01]  /*1e710*/  PRMT R141, R78, 0x7610, R141 ;  /* 0x000076104e8d7816 */ /* 0x000fe2000000008d */
[----:B------:R-:W-:Y:S01]  /*1e720*/  @!P6 STL.S16 [R1+0x8c], R78 ;  /* 0x00008c4e0100e387 */ /* 0x000fe20000100600 */
[----:B------:R-:W-:Y:S02]  /*1e730*/  @!P3 HADD2 R126, -R110.H0_H0, -RZ.H0_H0 ;  /* 0xa00000ff6e7eb230 */ /* 0x000fe40000000900 */
[----:B------:R-:W-:Y:S01]  /*1e740*/  @!P6 PRMT R111, R141, 0x5410, RZ ;  /* 0x000054108d6fe816 */ /* 0x000fe200000000ff */
[----:B------:R-:W-:Y:S01]  /*1e750*/  @!P5 STL.S16 [R1+0x88], R77 ;  /* 0x0000884d0100d387 */ /* 0x000fe20000100600 */
[----:B------:R-:W-:Y:S01]  /*1e760*/  PRMT R135, R77, 0x7610, R135 ;  /* 0x000076104d877816 */ /* 0x000fe20000000087 */
[----:B------:R-:W-:Y:S01]  /*1e770*/  @!P4 HADD2 R171, -R112.H0_H0, -RZ.H0_H0 ;  /* 0xa00000ff70abc230 */ /* 0x000fe20000000900 */
[----:B------:R-:W-:Y:S01]  /*1e780*/  ISETP.GE.U32.AND P6, PT, R235, R89, PT ;  /* 0x00000059eb00720c */ /* 0x000fe20003fc6070 */
[----:B------:R1:W2:Y:S01]  /*1e790*/  LDL.S16 R92, [R1+0x70] ;  /* 0x00007000015c7983 */ /* 0x0002a20000100600 */
[----:B------:R-:W-:Y:S01]  /*1e7a0*/  @!P5 PRMT R109, R135, 0x5410, RZ ;  /* 0x00005410876dd816 */ /* 0x000fe200000000ff */
[----:B------:R-:W-:Y:S01]  /*1e7b0*/  @!P1 HADD2 R170, -R114.H0_H0, -RZ.H0_H0 ;  /* 0xa00000ff72aa9230 */ /* 0x000fe20000000900 */
[----:B------:R-:W-:Y:S01]  /*1e7c0*/  LOP3.LUT R89, R133, 0xff, RZ, 0xc0, !PT ;  /* 0x000000ff85597812 */ /* 0x000fe200078ec0ff */
[----:B------:R3:W-:Y:S01]  /*1e7d0*/  @!P3 STL.S16 [R1+0x90], R126 ;  /* 0x0000907e0100b387 */ /* 0x0007e20000100600 */
[----:B------:R-:W-:Y:S02]  /*1e7e0*/  PRMT R84, R126, 0x7610, R84 ;  /* 0x000076107e547816 */ /* 0x000fe40000000054 */
[----:B------:R-:W-:Y:S01]  /*1e7f0*/  ISETP.GE.U32.AND P5, PT, R235, R2, PT ;  /* 0x00000002eb00720c */ /* 0x000fe20003fa6070 */
[----:B------:R4:W-:Y:S01]  /*1e800*/  @!P4 STL.S16 [R1+0x7c], R171 ;  /* 0x00007cab0100c387 */ /* 0x0009e20000100600 */
[----:B------:R-:W-:Y:S02]  /*1e810*/  LOP3.LUT R2, R88, 0xff, RZ, 0xc0, !PT ;  /* 0x000000ff58027812 */ /* 0x000fe400078ec0ff */
[----:B------:R-:W-:Y:S01]  /*1e820*/  PRMT R86, R171, 0x7610, R86 ;  /* 0x00007610ab567816 */ /* 0x000fe20000000056 */
[----:B------:R1:W-:Y:S01]  /*1e830*/  @!P1 STL.S16 [R1+0x84], R170 ;  /* 0x000084aa01009387 */ /* 0x0003e20000100600 */
[----:B------:R-:W-:Y:S02]  /*1e840*/  PRMT R85, R170, 0x7610, R85 ;  /* 0x00007610aa557816 */ /* 0x000fe40000000055 */
[----:B------:R-:W-:Y:S01]  /*1e850*/  SHF.R.U32.HI R88, RZ, 0x8, R90 ;  /* 0x00000008ff587819 */ /* 0x000fe2000001165a */
[----:B------:R1:W2:Y:S03]  /*1e860*/  LDL.S16 R141, [R1+0x80] ;  /* 0x00008000018d7983 */ /* 0x0002a60000100600 */
[----:B------:R-:W-:Y:S01]  /*1e870*/  PRMT R132, R132, 0x5410, R88 ;  /* 0x0000541084847816 */ /* 0x000fe20000000058 */
[----:B------:R-:W1:Y:S01]  /*1e880*/  LDSM.16.MT88.4 R76, [R174+0x6000] ;  /* 0x00600000ae4c783b */ /* 0x000e620000004200 */
[----:B------:R-:W-:Y:S07]  /*1e890*/  LOP3.LUT R88, R115, 0xff, RZ, 0xc0, !PT ;  /* 0x000000ff73587812 */ /* 0x000fee00078ec0ff */
[----:B------:R-:W-:Y:S01]  /*1e8a0*/  STG.E.U16 [R164.64+0x3e], R111 ;  /* 0x00003e6fa4007986 */ /* 0x000fe2000c101522 */
[----:B---3--:R-:W-:Y:S02]  /*1e8b0*/  PRMT R126, R110, 0x5410, R112 ;  /* 0x000054106e7e7816 */ /* 0x008fe40000000070 */
[----:B------:R-:W-:Y:S01]  /*1e8c0*/  @!P3 PRMT R110, R84, 0x5410, RZ ;  /* 0x00005410546eb816 */ /* 0x000fe200000000ff */
[----:B------:R-:W-:Y:S01]  /*1e8d0*/  STG.E.U16 [R164.64+0x40], R109 ;  /* 0x0000406da4007986 */ /* 0x000fe2000c101522 */
[--C-:B------:R-:W-:Y:S01]  /*1e8e0*/  SHF.R.U32.HI R84, RZ, 0x10, R136.reuse ;  /* 0x00000010ff547819 */ /* 0x100fe20000011688 */
[----:B----4-:R-:W3:Y:S01]  /*1e8f0*/  MUFU.EX2 R171, R250 ;  /* 0x000000fa00ab7308 */ /* 0x010ee20000000800 */
[C---:B------:R-:W-:Y:S01]  /*1e900*/  ISETP.GE.U32.AND P3, PT, R235.reuse, R2, PT ;  /* 0x00000002eb00720c */ /* 0x040fe20003f66070 */
[----:B------:R-:W-:Y:S01]  /*1e910*/  STG.E.U16 [R160.64+0x40], R110 ;  /* 0x0000406ea0007986 */ /* 0x000fe2000c101522 */
[----:B------:R-:W-:Y:S02]  /*1e920*/  SHF.R.U32.HI R2, RZ, 0x18, R136 ;  /* 0x00000018ff027819 */ /* 0x000fe40000011688 */
[----:B------:R-:W-:Y:S02]  /*1e930*/  LOP3.LUT R84, R84, 0xff, RZ, 0xc0, !PT ;  /* 0x000000ff54547812 */ /* 0x000fe400078ec0ff */
[----:B------:R-:W-:Y:S02]  /*1e940*/  @!P4 PRMT R112, R86, 0x5410, RZ ;  /* 0x000054105670c816 */ /* 0x000fe400000000ff */
[----:B------:R-:W-:Y:S01]  /*1e950*/  ISETP.GE.U32.AND P4, PT, R235, R2, PT ;  /* 0x00000002eb00720c */ /* 0x000fe20003f86070 */
[----:B-1----:R-:W1:Y:S01]  /*1e960*/  MUFU.EX2 R170, R249 ;  /* 0x000000f900aa7308 */ /* 0x002e620000000800 */
[----:B------:R-:W-:Y:S01]  /*1e970*/  PRMT R2, R114, 0x5410, R120 ;  /* 0x0000541072027816 */ /* 0x000fe20000000078 */
[----:B------:R-:W-:Y:S01]  /*1e980*/  STG.E.U16 [R160.64+0x42], R112 ;  /* 0x00004270a0007986 */ /* 0x000fe2000c101522 */
[----:B------:R-:W-:Y:S02]  /*1e990*/  @!P1 PRMT R114, R85, 0x5410, RZ ;  /* 0x0000541055729816 */ /* 0x000fe400000000ff */
[----:B------:R-:W-:Y:S02]  /*1e9a0*/  ISETP.GE.U32.AND P1, PT, R235, R84, PT ;  /* 0x00000054eb00720c */ /* 0x000fe40003f26070 */
[----:B------:R-:W4:Y:S01]  /*1e9b0*/  LDSM.16.MT88.4 R84, [R175+0x6000] ;  /* 0x00600000af54783b */ /* 0x000f220000004200 */
[----:B---3--:R-:W-:Y:S07]  /*1e9c0*/  F2FP.PACK_AB R148, R171, R189 ;  /* 0x000000bdab94723e */ /* 0x008fee00000000ff */
[----:B------:R-:W-:Y:S01]  /*1e9d0*/  STG.E.U16 [R156.64+0x50], R114 ;  /* 0x000050729c007986 */ /* 0x000fe2000c101522 */
[-C--:B------:R-:W-:Y:S08]  /*1e9e0*/  HMMA.16816.F32 R36, R72, R76.reuse, R36 ;  /* 0x0000004c4824723c */ /* 0x080ff00000001824 */
[C---:B------:R-:W-:Y:S07]  /*1e9f0*/  HMMA.16816.F32 R40, R80.reuse, R76, R40 ;  /* 0x0000004c5028723c */ /* 0x040fee0000001828 */
[----:B------:R-:W-:Y:S01]  /*1ea00*/  SHF.R.U32.HI R76, RZ, 0x8, R131 ;  /* 0x00000008ff4c7819 */ /* 0x000fe20000011683 */
[-C--:B------:R-:W-:Y:S01]  /*1ea10*/  HMMA.16816.F32 R44, R80, R78.reuse, R44 ;  /* 0x0000004e502c723c */ /* 0x080fe2000000182c */
[----:B------:R-:W-:Y:S03]  /*1ea20*/  LOP3.LUT R77, R130, 0xff, RZ, 0xc0, !PT ;  /* 0x000000ff824d7812 */ /* 0x000fe600078ec0ff */
[----:B------:R-:W-:Y:S02]  /*1ea30*/  PRMT R130, R140, 0x5410, R76 ;  /* 0x000054108c827816 */ /* 0x000fe4000000004c */
[----:B------:R-:W-:Y:S02]  /*1ea40*/  LOP3.LUT R76, R136, 0xffff, RZ, 0xc0, !PT ;  /* 0x0000ffff884c7812 */ /* 0x000fe400078ec0ff */
[----:B------:R-:W-:Y:S01]  /*1ea50*/  PRMT R134, R77, 0x5410, R134 ;  /* 0x000054104d867816 */ /* 0x000fe20000000086 */
[C---:B------:R-:W-:Y:S03]  /*1ea60*/  HMMA.16816.F32 R48, R72.reuse, R78, R48 ;  /* 0x0000004e4830723c */ /* 0x040fe60000001830 */
[----:B------:R-:W-:Y:S02]  /*1ea70*/  SHF.R.U32.HI R77, RZ, 0x8, R76 ;  /* 0x00000008ff4d7819 */ /* 0x000fe4000001164c */
[----:B------:R-:W-:Y:S02]  /*1ea80*/  LOP3.LUT R76, R115, 0xffff, RZ, 0xc0, !PT ;  /* 0x0000ffff734c7812 */ /* 0x000fe400078ec0ff */
[----:B------:R-:W-:Y:S01]  /*1ea90*/  PRMT R131, R89, 0x5410, R139 ;  /* 0x0000541059837816 */ /* 0x000fe2000000008b */
[-C--:B----4-:R-:W-:Y:S01]  /*1eaa0*/  HMMA.16816.F32 R52, R72, R84.reuse, R52 ;  /* 0x000000544834723c */ /* 0x090fe20000001834 */
[----:B------:R-:W-:Y:S03]  /*1eab0*/  SHF.R.U32.HI R79, RZ, 0x8, R76 ;  /* 0x00000008ff4f7819 */ /* 0x000fe6000001164c */
[--C-:B------:R-:W-:Y:S02]  /*1eac0*/  SHF.R.U32.HI R78, RZ, 0x10, R115.reuse ;  /* 0x00000010ff4e7819 */ /* 0x100fe40000011673 */
[----:B------:R-:W-:Y:S02]  /*1ead0*/  LOP3.LUT R77, R77, 0xffff, RZ, 0xc0, !PT ;  /* 0x0000ffff4d4d7812 */ /* 0x000fe400078ec0ff */
[----:B------:R-:W-:Y:S01]  /*1eae0*/  LOP3.LUT R76, R78, 0xff, RZ, 0xc0, !PT ;  /* 0x000000ff4e4c7812 */ /* 0x000fe200078ec0ff */
[C---:B------:R-:W-:Y:S03]  /*1eaf0*/  HMMA.16816.F32 R56, R80.reuse, R84, R56 ;  /* 0x000000545038723c */ /* 0x040fe60000001838 */
[----:B------:R-:W-:Y:S02]  /*1eb00*/  LOP3.LUT R78, R0, 0xffff, RZ, 0xc0, !PT ;  /* 0x0000ffff004e7812 */ /* 0x000fe400078ec0ff */
[----:B------:R-:W-:Y:S02]  /*1eb10*/  SHF.R.U32.HI R115, RZ, 0x18, R115 ;  /* 0x00000018ff737819 */ /* 0x000fe40000011673 */
[----:B------:R-:W-:Y:S01]  /*1eb20*/  SHF.R.U32.HI R78, RZ, 0x8, R78 ;  /* 0x00000008ff4e7819 */ /* 0x000fe2000001164e */
[-C--:B------:R-:W-:Y:S01]  /*1eb30*/  HMMA.16816.F32 R60, R80, R86.reuse, R60 ;  /* 0x00000056503c723c */ /* 0x080fe2000000183c */
[--C-:B------:R-:W-:Y:S03]  /*1eb40*/  PRMT R93, R76, 0x5410, R115.reuse ;  /* 0x000054104c5d7816 */ /* 0x100fe60000000073 */
[----:B------:R-:W-:Y:S02]  /*1eb50*/  SHF.R.U32.HI R76, RZ, 0x10, R0 ;  /* 0x00000010ff4c7819 */ /* 0x000fe40000011600 */
[----:B------:R-:W-:Y:S01]  /*1eb60*/  PRMT R115, R147, 0x7632, R115 ;  /* 0x0000763293737816 */ /* 0x000fe20000000073 */
[--C-:B------:R-:W-:Y:S01]  /*1eb70*/  HSET2.LE.AND R82, R132, R206.reuse, PT ;  /* 0x000000ce84527233 */ /* 0x100fe20003803000 */
[----:B------:R-:W-:Y:S01]  /*1eb80*/  PRMT R147, R148, 0x7632, R147 ;  /* 0x0000763294937816 */ /* 0x000fe20000000093 */
[----:B------:R-:W-:Y:S01]  /*1eb90*/  HMMA.16816.F32 R64, R72, R86, R64 ;  /* 0x000000564840723c */ /* 0x000fe20000001840 */
[----:B------:R-:W-:Y:S02]  /*1eba0*/  LDSM.16.MT88.4 R72, [R176+0x6800] ;  /* 0x00680000b048783b */ /* 0x000fe40000004200 */
[----:B------:R-:W-:Y:S01]  /*1ebb0*/  LOP3.LUT R82, R82, R122, RZ, 0xc0, !PT ;  /* 0x0000007a52527212 */ /* 0x000fe200078ec0ff */
[--C-:B------:R-:W-:Y:S05]  /*1ebc0*/  HSET2.LE.AND R83, R134, R206.reuse, PT ;  /* 0x000000ce86537233 */ /* 0x100fea0003803000 */
[----:B------:R-:W-:Y:S03]  /*1ebd0*/  LOP3.LUT R83, R83, R124, RZ, 0xc0, !PT ;  /* 0x0000007c53537212 */ /* 0x000fe600078ec0ff */
[----:B--2---:R-:W-:Y:S05]  /*1ebe0*/  @!P2 HADD2 R92, -R120.H0_H0, -RZ.H0_H0 ;  /* 0xa00000ff785ca230 */ /* 0x004fea0000000900 */
[----:B------:R-:W-:Y:S01]  /*1ebf0*/  PRMT R89, R92, 0x7610, R89 ;  /* 0x000076105c597816 */ /* 0x000fe20000000059 */
[----:B------:R2:W-:Y:S03]  /*1ec00*/  @!P2 STL.S16 [R1+0x70], R92 ;  /* 0x0000705c0100a387 */ /* 0x0005e60000100600 */
[----:B------:R-:W-:Y:S01]  /*1ec10*/  @!P2 PRMT R120, R89, 0x5410, RZ ;  /* 0x000054105978a816 */ /* 0x000fe200000000ff */
[----:B------:R3:W4:Y:S01]  /*1ec20*/  LDL.S16 R135, [R1+0x64] ;  /* 0x0000640001877983 */ /* 0x0007220000100600 */
[----:B------:R-:W-:Y:S02]  /*1ec30*/  ISETP.GE.U32.AND P2, PT, R235, R77, PT ;  /* 0x0000004deb00720c */ /* 0x000fe40003f46070 */
[----:B------:R-:W-:Y:S01]  /*1ec40*/  LOP3.LUT R77, R0, 0xff, RZ, 0xc0, !PT ;  /* 0x000000ff004d7812 */ /* 0x000fe200078ec0ff */
[----:B------:R3:W3:Y:S01]  /*1ec50*/  LDL.S16 R133, [R1+0x50] ;  /* 0x0000500001857983 */ /* 0x0006e20000100600 */
[----:B------:R-:W-:Y:S02]  /*1ec60*/  @!P3 HADD2 R141, -R94.H0_H0, -RZ.H0_H0 ;  /* 0xa00000ff5e8db230 */ /* 0x000fe40000000900 */
[----:B------:R-:W-:Y:S01]  /*1ec70*/  PRMT R84, R77, 0x5410, R78 ;  /* 0x000054104d547816 */ /* 0x000fe2000000004e */
[----:B------:R-:W-:Y:S01]  /*1ec80*/  STG.E.U16 [R156.64+0x52], R120 ;  /* 0x000052789c007986 */ /* 0x000fe2000c101522 */
[--C-:B------:R-:W-:Y:S01]  /*1ec90*/  HSET2.LE.AND R77, R93, R206.reuse, PT ;  /* 0x000000ce5d4d7233 */ /* 0x100fe20003803000 */
[----:B------:R-:W-:Y:S01]  /*1eca0*/  PRMT R93, R149, 0x7632, R93 ;  /* 0x00007632955d7816 */ /* 0x000fe2000000005d */
[--C-:B------:R-:W-:Y:S01]  /*1ecb0*/  HSET2.LE.AND R78, R130, R206.reuse, PT ;  /* 0x000000ce824e7233 */ /* 0x100fe20003803000 */
[----:B------:R-:W-:Y:S01]  /*1ecc0*/  PRMT R85, R141, 0x7610, R85 ;  /* 0x000076108d557816 */ /* 0x000fe20000000055 */
[----:B------:R-:W-:Y:S01]  /*1ecd0*/  @!P3 STL.S16 [R1+0x80], R141 ;  /* 0x0000808d0100b387 */ /* 0x000fe20000100600 */
[----:B------:R-:W-:Y:S01]  /*1ece0*/  LOP3.LUT R77, R77, R119, RZ, 0xc0, !PT ;  /* 0x000000774d4d7212 */ /* 0x000fe200078ec0ff */
[--C-:B------:R-:W-:Y:S01]  /*1ecf0*/  HSET2.LE.AND R80, R84, R206.reuse, PT ;  /* 0x000000ce54507233 */ /* 0x100fe20003803000 */
[----:B------:R-:W-:Y:S01]  /*1ed00*/  LOP3.LUT R78, R78, R118, RZ, 0xc0, !PT ;  /* 0x000000764e4e7212 */ /* 0x000fe200078ec0ff */
[----:B------:R1:W3:Y:S01]  /*1ed10*/  LDL.S16 R122, [R1+0x60] ;  /* 0x00006000017a7983 */ /* 0x0002e20000100600 */
[----:B------:R-:W-:Y:S02]  /*1ed20*/  SHF.R.U32.HI R119, RZ, 0x10, R136 ;  /* 0x00000010ff777819 */ /* 0x000fe40000011688 */
[----:B------:R-:W-:Y:S01]  /*1ed30*/  LOP3.LUT R80, R80, R121, RZ, 0xc0, !PT ;  /* 0x0000007950507212 */ /* 0x000fe200078ec0ff */
[----:B------:R1:W3:Y:S01]  /*1ed40*/  LDL.S16 R97, [R1+0x58] ;  /* 0x0000580001617983 */ /* 0x0002e20000100600 */
[----:B--2---:R-:W-:Y:S02]  /*1ed50*/  PRMT R92, R88, 0x5410, R79 ;  /* 0x00005410585c7816 */ /* 0x004fe4000000004f */
[----:B------:R-:W-:Y:S01]  /*1ed60*/  SHF.R.U32.HI R79, RZ, 0x18, R0 ;  /* 0x00000018ff4f7819 */ /* 0x000fe20000011600 */
[----:B------:R-:W2:Y:S01]  /*1ed70*/  LDSM.16.MT88.4 R88, [R173+0x6800] ;  /* 0x00680000ad58783b */ /* 0x000ea20000004200 */
[----:B------:R-:W-:Y:S01]  /*1ed80*/  LOP3.LUT R0, R76, 0xff, RZ, 0xc0, !PT ;  /* 0x000000ff4c007812 */ /* 0x000fe200078ec0ff */
[--C-:B------:R-:W-:Y:S01]  /*1ed90*/  HSET2.LE.AND R76, R92, R206.reuse, PT ;  /* 0x000000ce5c4c7233 */ /* 0x100fe20003803000 */
[----:B------:R-:W-:Y:S02]  /*1eda0*/  PRMT R92, R149, 0x7610, R92 ;  /* 0x00007610955c7816 */ /* 0x000fe4000000005c */
[----:B------:R-:W-:Y:S01]  /*1edb0*/  PRMT R0, R0, 0x5410, R79 ;  /* 0x0000541000007816 */ /* 0x000fe2000000004f */
[--C-:B------:R-:W-:Y:S01]  /*1edc0*/  HSET2.LE.AND R79, R131, R206.reuse, PT ;  /* 0x000000ce834f7233 */ /* 0x100fe20003803000 */
[----:B------:R-:W-:Y:S01]  /*1edd0*/  LOP3.LUT R76, R76, R116, RZ, 0xc0, !PT ;  /* 0x000000744c4c7212 */ /* 0x000fe200078ec0ff */
[----:B------:R1:W3:Y:S01]  /*1ede0*/  LDL.S16 R121, [R1+0x5c] ;  /* 0x00005c0001797983 */ /* 0x0002e20000100600 */
[----:B------:R-:W-:Y:S01]  /*1edf0*/  PRMT R96, R92, 0x5410, R93 ;  /* 0x000054105c607816 */ /* 0x000fe2000000005d */
[--C-:B------:R-:W-:Y:S01]  /*1ee00*/  HSET2.LE.AND R81, R0, R206.reuse, PT ;  /* 0x000000ce00517233 */ /* 0x100fe20003803000 */
[----:B------:R-:W-:Y:S01]  /*1ee10*/  LOP3.LUT R79, R79, R117, RZ, 0xc0, !PT ;  /* 0x000000754f4f7212 */ /* 0x000fe200078ec0ff */
[----:B------:R-:W-:Y:S01]  /*1ee20*/  IMAD.WIDE.U32 R116, R163, -0x2daee0ad, RZ ;  /* 0xd2511f53a3747825 */ /* 0x000fe200078e00ff */
[----:B------:R-:W-:Y:S02]  /*1ee30*/  PRMT R0, R94, 0x5410, R115 ;  /* 0x000054105e007816 */ /* 0x000fe40000000073 */
[----:B------:R-:W-:Y:S01]  /*1ee40*/  @!P3 PRMT R94, R85, 0x5410, RZ ;  /* 0x00005410555eb816 */ /* 0x000fe200000000ff */
[----:B------:R-:W-:Y:S01]  /*1ee50*/  IMAD.WIDE.U32 R162, R162, -0x2daee0ad, RZ ;  /* 0xd2511f53a2a27825 */ /* 0x000fe200078e00ff */
[----:B------:R-:W-:Y:S02]  /*1ee60*/  LOP3.LUT R95, R117, UR14, R166, 0x96, !PT ;  /* 0x0000000e755f7c12 */ /* 0x000fe4000f8e96a6 */
[----:B------:R-:W-:Y:S01]  /*1ee70*/  SHF.R.U32.HI R85, RZ, 0x8, R143 ;  /* 0x00000008ff557819 */ /* 0x000fe2000001168f */
[----:B------:R-:W-:Y:S01]  /*1ee80*/  STG.E.U16 [R158.64+0x50], R94 ;  /* 0x0000505e9e007986 */ /* 0x000fe2000c101522 */
[----:B------:R-:W-:Y:S02]  /*1ee90*/  LOP3.LUT R3, R116, 0xffff, RZ, 0xc0, !PT ;  /* 0x0000ffff74037812 */ /* 0x000fe400078ec0ff */
[----:B------:R-:W-:Y:S02]  /*1eea0*/  LOP3.LUT R81, R81, R123, RZ, 0xc0, !PT ;  /* 0x0000007b51517212 */ /* 0x000fe400078ec0ff */
[----:B------:R-:W-:Y:S02]  /*1eeb0*/  PRMT R123, R144, 0x5410, R85 ;  /* 0x00005410907b7816 */ /* 0x000fe40000000055 */
[----:B------:R-:W-:Y:S02]  /*1eec0*/  LOP3.LUT R84, R95, 0xff, RZ, 0xc0, !PT ;  /* 0x000000ff5f547812 */ /* 0x000fe400078ec0ff */
[----:B------:R-:W-:Y:S02]  /*1eed0*/  LOP3.LUT R118, R136, 0xff, RZ, 0xc0, !PT ;  /* 0x000000ff88767812 */ /* 0x000fe400078ec0ff */
[----:B------:R-:W-:Y:S02]  /*1eee0*/  ISETP.GE.U32.AND P3, PT, R235, R84, PT ;  /* 0x00000054eb00720c */ /* 0x000fe40003f66070 */
[----:B------:R-:W-:Y:S02]  /*1eef0*/  SHF.R.U32.HI R3, RZ, 0x8, R3 ;  /* 0x00000008ff037819 */ /* 0x000fe40000011603 */
[----:B-1----:R-:W-:Y:S02]  /*1ef00*/  F2FP.PACK_AB R144, R169, R170 ;  /* 0x000000aaa990723e */ /* 0x002fe400000000ff */
[----:B------:R-:W-:Y:S01]  /*1ef10*/  LOP3.LUT R84, R95, 0xffff, RZ, 0xc0, !PT ;  /* 0x0000ffff5f547812 */ /* 0x000fe200078ec0ff */
[-C--:B--2---:R-:W-:Y:S03]  /*1ef20*/  HMMA.16816.F32 R4, R76, R88.reuse, R4 ;  /* 0x000000584c04723c */ /* 0x084fe60000001804 */
[----:B------:R-:W-:Y:S04]  /*1ef30*/  SHF.R.U32.HI R84, RZ, 0x8, R84 ;  /* 0x00000008ff547819 */ /* 0x000fe80000011654 */
[----:B------:R-:W-:Y:S01]  /*1ef40*/  LOP3.LUT R84, R84, 0xffff, RZ, 0xc0, !PT ;  /* 0x0000ffff54547812 */ /* 0x000fe200078ec0ff */
[C---:B------:R-:W-:Y:S07]  /*1ef50*/  HMMA.16816.F32 R8, R80.reuse, R88, R8 ;  /* 0x000000585008723c */ /* 0x040fee0000001808 */
[----:B------:R-:W-:Y:S01]  /*1ef60*/  LOP3.LUT R89, R136, 0xffff, RZ, 0xc0, !PT ;  /* 0x0000ffff88597812 */ /* 0x000fe200078ec0ff */
[-C--:B------:R-:W-:Y:S01]  /*1ef70*/  HMMA.16816.F32 R12, R80, R90.reuse, R12 ;  /* 0x0000005a500c723c */ /* 0x080fe2000000180c */
[--C-:B------:R-:W-:Y:S03]  /*1ef80*/  SHF.R.U32.HI R88, RZ, 0x18, R95.reuse ;  /* 0x00000018ff587819 */ /* 0x100fe6000001165f */
[----:B------:R-:W-:Y:S02]  /*1ef90*/  SHF.R.U32.HI R95, RZ, 0x10, R95 ;  /* 0x00000010ff5f7819 */ /* 0x000fe4000001165f */
[----:B------:R-:W-:Y:S02]  /*1efa0*/  SHF.R.U32.HI R136, RZ, 0x18, R136 ;  /* 0x00000018ff887819 */ /* 0x000fe40000011688 */
[C---:B------:R-:W-:Y:S01]  /*1efb0*/  HMMA.16816.F32 R16, R76.reuse, R90, R16 ;  /* 0x0000005a4c10723c */ /* 0x040fe20000001810 */
[----:B------:R-:W-:Y:S07]  /*1efc0*/  LOP3.LUT R95, R95, 0xff, RZ, 0xc0, !PT ;  /* 0x000000ff5f5f7812 */ /* 0x000fee00078ec0ff */
[-C--:B------:R-:W-:Y:S08]  /*1efd0*/  HMMA.16816.F32 R20, R76, R72.reuse, R20 ;  /* 0x000000484c14723c */ /* 0x080ff00000001814 */
[C---:B------:R-:W-:Y:S07]  /*1efe0*/  HMMA.16816.F32 R24, R80.reuse, R72, R24 ;  /* 0x000000485018723c */ /* 0x040fee0000001818 */
[----:B------:R-:W-:Y:S01]  /*1eff0*/  SHF.R.U32.HI R73, RZ, 0x8, R89 ;  /* 0x00000008ff497819 */ /* 0x000fe20000011659 */
[-C--:B------:R-:W-:Y:S01]  /*1f000*/  HMMA.16816.F32 R28, R80, R74.reuse, R28 ;  /* 0x0000004a501c723c */ /* 0x080fe2000000181c */
[----:B------:R-:W-:Y:S03]  /*1f010*/  LOP3.LUT R89, R119, 0xff, RZ, 0xc0, !PT ;  /* 0x000000ff77597812 */ /* 0x000fe600078ec0ff */
[----:B------:R-:W-:Y:S02]  /*1f020*/  PRMT R118, R118, 0x5410, R73 ;  /* 0x0000541076767816 */ /* 0x000fe40000000049 */
[----:B------:R-:W-:Y:S02]  /*1f030*/  PRMT R136, R89, 0x5410, R136 ;  /* 0x0000541059887816 */ /* 0x000fe40000000088 */
[C---:B------:R-:W-:Y:S01]  /*1f040*/  HMMA.16816.F32 R32, R76.reuse, R74, R32 ;  /* 0x0000004a4c20723c */ /* 0x040fe20000001820 */
[----:B----4-:R-:W-:Y:S03]  /*1f050*/  @!P6 HADD2 R135, -R115.H0_H0, -RZ.H0_H0 ;  /* 0xa00000ff7387e230 */ /* 0x010fe60000000900 */
[----:B---3--:R-:W-:Y:S02]  /*1f060*/  @!P5 HADD2 R133, -R92.H0_H0, -RZ.H0_H0 ;  /* 0xa00000ff5c85d230 */ /* 0x008fe40000000900 */
[----:B------:R-:W-:Y:S01]  /*1f070*/  PRMT R86, R135, 0x7610, R86 ;  /* 0x0000761087567816 */ /* 0x000fe20000000056 */
[----:B------:R-:W-:Y:S05]  /*1f080*/  @!P6 STL.S16 [R1+0x64], R135 ;  /* 0x000064870100e387 */ /* 0x000fea0000100600 */
[----:B------:R-:W-:Y:S01]  /*1f090*/  @!P6 PRMT R115, R86, 0x5410, RZ ;  /* 0x000054105673e816 */ /* 0x000fe200000000ff */
[----:B------:R-:W-:Y:S01]  /*1f0a0*/  @!P5 STL.S16 [R1+0x50], R133 ;  /* 0x000050850100d387 */ /* 0x000fe20000100600 */
[----:B------:R-:W-:Y:S02]  /*1f0b0*/  ISETP.GE.U32.AND P6, PT, R235, R84, PT ;  /* 0x00000054eb00720c */ /* 0x000fe40003fc6070 */
[----:B------:R-:W-:Y:S01]  /*1f0c0*/  PRMT R124, R133, 0x7610, R124 ;  /* 0x00007610857c7816 */ /* 0x000fe2000000007c */
[----:B------:R1:W2:Y:S03]  /*1f0d0*/  LDL.S16 R91, [R1+0x4c] ;  /* 0x00004c00015b7983 */ /* 0x0002a60000100600 */
[----:B------:R-:W-:Y:S01]  /*1f0e0*/  @!P5 PRMT R92, R124, 0x5410, RZ ;  /* 0x000054107c5cd816 */ /* 0x000fe200000000ff */
[----:B------:R-:W-:Y:S01]  /*1f0f0*/  @!P2 HADD2 R122, -R93.H0_H0, -RZ.H0_H0 ;  /* 0xa00000ff5d7aa230 */ /* 0x000fe20000000900 */
[----:B------:R-:W3:Y:S01]  /*1f100*/  LDSM.16.MT88.4 R84, [R174+0x6800] ;  /* 0x00680000ae54783b */ /* 0x000ee20000004200 */
[----:B------:R-:W-:Y:S01]  /*1f110*/  ISETP.GE.U32.AND P5, PT, R235, R88, PT ;  /* 0x00000058eb00720c */ /* 0x000fe20003fa6070 */
[----:B------:R-:W-:Y:S02]  /*1f120*/  @!P4 HADD2 R97, -R154.H0_H0, -RZ.H0_H0 ;  /* 0xa00000ff9a61c230 */ /* 0x000fe40000000900 */
[----:B------:R-:W-:Y:S03]  /*1f130*/  PRMT R88, R122, 0x7610, R88 ;  /* 0x000076107a587816 */ /* 0x000fe60000000058 */
[----:B------:R-:W-:Y:S01]  /*1f140*/  PRMT R98, R97, 0x7610, R98 ;  /* 0x0000761061627816 */ /* 0x000fe20000000062 */
[----:B------:R4:W-:Y:S01]  /*1f150*/  @!P2 STL.S16 [R1+0x60], R122 ;  /* 0x0000607a0100a387 */ /* 0x0009e20000100600 */
[----:B------:R-:W-:Y:S02]  /*1f160*/  @!P2 PRMT R93, R88, 0x5410, RZ ;  /* 0x00005410585da816 */ /* 0x000fe400000000ff */
[----:B------:R-:W-:Y:S01]  /*1f170*/  LOP3.LUT R88, R145, 0xff, RZ, 0xc0, !PT ;  /* 0x000000ff91587812 */ /* 0x000fe200078ec0ff */
[----:B------:R-:W-:Y:S01]  /*1f180*/  STG.E.U16 [R158.64+0x52], R115 ;  /* 0x000052739e007986 */ /* 0x000fe2000c101522 */
[----:B------:R-:W-:Y:S01]  /*1f190*/  ISETP.GE.U32.AND P2, PT, R235, R95, PT ;  /* 0x0000005feb00720c */ /* 0x000fe20003f46070 */
[----:B------:R-:W-:Y:S01]  /*1f1a0*/  @!P1 HADD2 R121, -R153.H0_H0, -RZ.H0_H0 ;  /* 0xa00000ff99799230 */ /* 0x000fe20000000900 */
[----:B------:R-:W-:Y:S01]  /*1f1b0*/  PRMT R95, R153, 0x5410, R154 ;  /* 0x00005410995f7816 */ /* 0x000fe2000000009a */
[----:B------:R-:W-:Y:S01]  /*1f1c0*/  STG.E.U16 [R164.64+0x4e], R92 ;  /* 0x00004e5ca4007986 */ /* 0x000fe2000c101522 */
[----:B------:R-:W-:Y:S02]  /*1f1d0*/  @!P4 PRMT R154, R98, 0x5410, RZ ;  /* 0x00005410629ac816 */ /* 0x000fe400000000ff */
[----:B------:R-:W-:Y:S01]  /*1f1e0*/  PRMT R100, R121, 0x7610, R100 ;  /* 0x0000761079647816 */ /* 0x000fe20000000064 */
[----:B------:R1:W-:Y:S01]  /*1f1f0*/  @!P1 STL.S16 [R1+0x5c], R121 ;  /* 0x00005c7901009387 */ /* 0x0003e20000100600 */
[----:B------:R-:W-:Y:S02]  /*1f200*/  LOP3.LUT R98, R138, 0xff, RZ, 0xc0, !PT ;  /* 0x000000ff8a627812 */ /* 0x000fe400078ec0ff */
[----:B------:R-:W-:Y:S01]  /*1f210*/  @!P1 PRMT R153, R100, 0x5410, RZ ;  /* 0x0000541064999816 */ /* 0x000fe200000000ff */
[----:B------:R1:W-:Y:S01]  /*1f220*/  @!P4 STL.S16 [R1+0x58], R97 ;  /* 0x000058610100c387 */ /* 0x0003e20000100600 */
[----:B------:R-:W-:Y:S02]  /*1f230*/  LOP3.LUT R100, R117, UR14, R166, 0x96, !PT ;  /* 0x0000000e75647c12 */ /* 0x000fe4000f8e96a6 */
[----:B------:R-:W-:Y:S01]  /*1f240*/  MUFU.EX2 R166, R252 ;  /* 0x000000fc00a67308 */ /* 0x000fe20000000800 */
[----:B------:R2:W2:Y:S04]  /*1f250*/  LDL.S16 R101, [R1+0x54] ;  /* 0x0000540001657983 */ /* 0x0004a80000100600 */
[----:B------:R-:W-:Y:S01]  /*1f260*/  STG.E.U16 [R164.64+0x50], R93 ;  /* 0x0000505da4007986 */ /* 0x000fe2000c101522 */
[----:B----4-:R-:W-:Y:S02]  /*1f270*/  PRMT R122, R88, 0x5410, R146 ;  /* 0x00005410587a7816 */ /* 0x010fe40000000092 */
[----:B------:R-:W-:Y:S01]  /*1f280*/  LOP3.LUT R88, R116, 0xffff, RZ, 0xc0, !PT ;  /* 0x0000ffff74587812 */ /* 0x000fe200078ec0ff */
[----:B------:R-:W-:Y:S03]  /*1f290*/  STG.E.U16 [R160.64+0x50], R153 ;  /* 0x00005099a0007986 */ /* 0x000fe6000c101522 */
[----:B------:R-:W-:Y:S01]  /*1f2a0*/  SHF.R.U32.HI R88, RZ, 0x8, R88 ;  /* 0x00000008ff587819 */ /* 0x000fe20000011658 */
[-C--:B---3--:R-:W-:Y:S01]  /*1f2b0*/  HMMA.16816.F32 R36, R76, R84.reuse, R36 ;  /* 0x000000544c24723c */ /* 0x088fe20000001824 */
[----:B------:R-:W-:Y:S02]  /*1f2c0*/  STG.E.U16 [R160.64+0x52], R154 ;  /* 0x0000529aa0007986 */ /* 0x000fe4000c101522 */
[----:B------:R-:W-:Y:S02]  /*1f2d0*/  LOP3.LUT R88, R88, 0xffff, RZ, 0xc0, !PT ;  /* 0x0000ffff58587812 */ /* 0x000fe400078ec0ff */
[----:B-1----:R-:W-:Y:S03]  /*1f2e0*/  PRMT R121, R152, 0x5410, R151 ;  /* 0x0000541098797816 */ /* 0x002fe60000000097 */
[C---:B------:R-:W-:Y:S01]  /*1f2f0*/  HMMA.16816.F32 R40, R80.reuse, R84, R40 ;  /* 0x000000545028723c */ /* 0x040fe20000001828 */
[----:B------:R-:W-:Y:S04]  /*1f300*/  LOP3.LUT R97, R163, UR14, R168, 0x96, !PT ;  /* 0x0000000ea3617c12 */ /* 0x000fe8000f8e96a8 */
[----:B------:R-:W-:Y:S02]  /*1f310*/  LOP3.LUT R72, R97, 0xff, RZ, 0xc0, !PT ;  /* 0x000000ff61487812 */ /* 0x000fe400078ec0ff */
[----:B------:R-:W-:Y:S01]  /*1f320*/  LOP3.LUT R84, R138, 0xffff, RZ, 0xc0, !PT ;  /* 0x0000ffff8a547812 */ /* 0x000fe200078ec0ff */
[-C--:B------:R-:W-:Y:S01]  /*1f330*/  HMMA.16816.F32 R44, R80, R86.reuse, R44 ;  /* 0x00000056502c723c */ /* 0x080fe2000000182c */
[--C-:B------:R-:W-:Y:S02]  /*1f340*/  SHF.R.U32.HI R85, RZ, 0x10, R138.reuse ;  /* 0x00000010ff557819 */ /* 0x100fe4000001168a */
[----:B------:R-:W-:Y:S02]  /*1f350*/  ISETP.GE.U32.AND P1, PT, R235, R72, PT ;  /* 0x00000048eb00720c */ /* 0x000fe40003f26070 */
[----:B------:R-:W-:Y:S02]  /*1f360*/  LOP3.LUT R89, R85, 0xff, RZ, 0xc0, !PT ;  /* 0x000000ff55597812 */ /* 0x000fe400078ec0ff */
[----:B------:R-:W-:Y:S01]  /*1f370*/  SHF.R.U32.HI R85, RZ, 0x10, R97 ;  /* 0x00000010ff557819 */ /* 0x000fe20000011661 */
[C---:B------:R-:W-:Y:S01]  /*1f380*/  HMMA.16816.F32 R48, R76.reuse, R86, R48 ;  /* 0x000000564c30723c */ /* 0x040fe20000001830 */
[C---:B------:R-:W-:Y:S03]  /*1f390*/  LOP3.LUT R72, R116.reuse, 0xff, RZ, 0xc0, !PT ;  /* 0x000000ff74487812 */ /* 0x040fe600078ec0ff */
[----:B------:R-:W-:Y:S02]  /*1f3a0*/  LOP3.LUT R85, R85, 0xff, RZ, 0xc0, !PT ;  /* 0x000000ff55557812 */ /* 0x000fe400078ec0ff */
[----:B------:R-:W-:Y:S01]  /*1f3b0*/  ISETP.GE.U32.AND P4, PT, R235, R72, PT ;  /* 0x00000048eb00720c */ /* 0x000fe20003f86070 */
[--C-:B------:R-:W-:Y:S01]  /*1f3c0*/  HSET2.LE.AND R87, R122, R206.reuse, PT ;  /* 0x000000ce7a577233 */ /* 0x100fe20003803000 */
[----:B------:R-:W1:Y:S01]  /*1f3d0*/  LDSM.16.MT88.4 R72, [R175+0x6800] ;  /* 0x00680000af48783b */ /* 0x000e620000004200 */
[----:B------:R-:W-:Y:S03]  /*1f3e0*/  SHF.R.U32.HI R138, RZ, 0x18, R138 ;  /* 0x00000018ff8a7819 */ /* 0x000fe6000001168a */
[----:B------:R-:W-:Y:S01]  /*1f3f0*/  LOP3.LUT R87, R87, R0, RZ, 0xc0, !PT ;  /* 0x0000000057577212 */ /* 0x000fe200078ec0ff */
[--C-:B------:R-:W-:Y:S01]  /*1f400*/  HSET2.LE.AND R0, R118, R206.reuse, PT ;  /* 0x000000ce76007233 */ /* 0x100fe20003803000 */
[----:B------:R-:W-:Y:S01]  /*1f410*/  PRMT R138, R89, 0x5410, R138 ;  /* 0x00005410598a7816 */ /* 0x000fe2000000008a */
[-C--:B-1----:R-:W-:Y:S08]  /*1f420*/  HMMA.16816.F32 R52, R76, R72.reuse, R52 ;  /* 0x000000484c34723c */ /* 0x082ff00000001834 */
[C---:B------:R-:W-:Y:S08]  /*1f430*/  HMMA.16816.F32 R56, R80.reuse, R72, R56 ;  /* 0x000000485038723c */ /* 0x040ff00000001838 */
[-C--:B------:R-:W-:Y:S07]  /*1f440*/  HMMA.16816.F32 R60, R80, R74.reuse, R60 ;  /* 0x0000004a503c723c */ /* 0x080fee000000183c */
[----:B------:R-:W-:Y:S01]  /*1f450*/  LOP3.LUT R80, R116, 0xff, RZ, 0xc0, !PT ;  /* 0x000000ff74507812 */ /* 0x000fe200078ec0ff */
[----:B------:R-:W-:Y:S01]  /*1f460*/  HMMA.16816.F32 R64, R76, R74, R64 ;  /* 0x0000004a4c40723c */ /* 0x000fe20000001840 */
[----:B------:R-:W-:Y:S03]  /*1f470*/  LDSM.16.MT88.4 R76, [R176+0x7000] ;  /* 0x00700000b04c783b */ /* 0x000fe60000004200 */
[----:B------:R-:W-:Y:S02]  /*1f480*/  PRMT R142, R80, 0x5410, R3 ;  /* 0x00005410508e7816 */ /* 0x000fe40000000003 */
[----:B------:R-:W-:Y:S02]  /*1f490*/  SHF.R.U32.HI R3, RZ, 0x10, R162 ;  /* 0x00000010ff037819 */ /* 0x000fe400000116a2 */
[----:B------:R-:W-:Y:S01]  /*1f4a0*/  LOP3.LUT R74, R0, R96, RZ, 0xc0, !PT ;  /* 0x00000060004a7212 */ /* 0x000fe200078ec0ff */
[--C-:B------:R-:W-:Y:S01]  /*1f4b0*/  HSET2.LE.AND R142, R142, R206.reuse, PT ;  /* 0x000000ce8e8e7233 */ /* 0x100fe20003803000 */
[----:B------:R-:W1:Y:S02]  /*1f4c0*/  MUFU.EX2 R96, R246 ;  /* 0x000000f600607308 */ /* 0x000e640000000800 */
[----:B------:R-:W-:Y:S01]  /*1f4d0*/  SHF.R.U32.HI R0, RZ, 0x18, R116 ;  /* 0x00000018ff007819 */ /* 0x000fe20000011674 */
[----:B-1----:R-:W-:Y:S01]  /*1f4e0*/  FADD.FTZ R194, R96, R155 ;  /* 0x0000009b60c27221 */ /* 0x002fe20000010000 */
[----:B------:R-:W-:Y:S06]  /*1f4f0*/  F2FP.PACK_AB R96, R190, R96 ;  /* 0x00000060be60723e */ /* 0x000fec00000000ff */
[----:B------:R-:W-:Y:S01]  /*1f500*/  MUFU.EX2 R155, R172 ;  /* 0x000000ac009b7308 */ /* 0x000fe20000000800 */
[----:B------:R-:W-:Y:S01]  /*1f510*/  PRMT R149, R96, 0x7632, R149 ;  /* 0x0000763260957816 */ /* 0x000fe20000000095 */
[----:B--2---:R-:W-:Y:S05]  /*1f520*/  @!P3 HADD2 R91, -R152.H0_H0, -RZ.H0_H0 ;  /* 0xa00000ff985bb230 */ /* 0x004fea0000000900 */
[----:B------:R1:W-:Y:S01]  /*1f530*/  @!P3 STL.S16 [R1+0x4c], R91 ;  /* 0x00004c5b0100b387 */ /* 0x0003e20000100600 */
[----:B------:R-:W-:Y:S03]  /*1f540*/  PRMT R90, R91, 0x7610, R90 ;  /* 0x000076105b5a7816 */ /* 0x000fe6000000005a */
[----:B------:R2:W3:Y:S01]  /*1f550*/  LDL.S16 R104, [R1+0x48] ;  /* 0x0000480001687983 */ /* 0x0004e20000100600 */
[----:B------:R-:W-:Y:S02]  /*1f560*/  @!P3 PRMT R152, R90, 0x5410, RZ ;  /* 0x000054105a98b816 */ /* 0x000fe400000000ff */
[----:B------:R-:W-:Y:S01]  /*1f570*/  ISETP.GE.U32.AND P3, PT, R235, R88, PT ;  /* 0x00000058eb00720c */ /* 0x000fe20003f66070 */
[----:B------:R2:W4:Y:S01]  /*1f580*/  LDL.S16 R119, [R1+0x44] ;  /* 0x0000440001777983 */ /* 0x0005220000100600 */
[C---:B------:R-:W-:Y:S02]  /*1f590*/  LOP3.LUT R88, R129.reuse, 0xffff, RZ, 0xc0, !PT ;  /* 0x0000ffff81587812 */ /* 0x040fe400078ec0ff */
[----:B------:R-:W-:Y:S01]  /*1f5a0*/  SHF.R.U32.HI R90, RZ, 0x8, R84 ;  /* 0x00000008ff5a7819 */ /* 0x000fe20000011654 */
[----:B------:R-:W-:Y:S01]  /*1f5b0*/  STG.E.U16 [R156.64+0x60], R152 ;  /* 0x000060989c007986 */ /* 0x000fe2000c101522 */
[----:B------:R-:W-:Y:S02]  /*1f5c0*/  SHF.R.U32.HI R84, RZ, 0x8, R88 ;  /* 0x00000008ff547819 */ /* 0x000fe40000011658 */
[----:B-1----:R-:W-:Y:S01]  /*1f5d0*/  LOP3.LUT R91, R129, 0xff, RZ, 0xc0, !PT ;  /* 0x000000ff815b7812 */ /* 0x002fe200078ec0ff */
[----:B------:R-:W-:Y:S03]  /*1f5e0*/  @!P6 HADD2 R101, -R151.H0_H0, -RZ.H0_H0 ;  /* 0xa00000ff9765e230 */ /* 0x000fe60000000900 */
[----:B------:R-:W-:Y:S02]  /*1f5f0*/  PRMT R102, R91, 0x5410, R84 ;  /* 0x000054105b667816 */ /* 0x000fe40000000054 */
[--C-:B------:R-:W-:Y:S01]  /*1f600*/  SHF.R.U32.HI R84, RZ, 0x10, R129.reuse ;  /* 0x00000010ff547819 */ /* 0x100fe20000011681 */
[----:B------:R1:W-:Y:S01]  /*1f610*/  @!P6 STL.S16 [R1+0x54], R101 ;  /* 0x000054650100e387 */ /* 0x0003e20000100600 */
[----:B------:R-:W-:Y:S02]  /*1f620*/  PRMT R88, R101, 0x7610, R88 ;  /* 0x0000761065587816 */ /* 0x000fe40000000058 */
[----:B------:R-:W-:Y:S02]  /*1f630*/  SHF.R.U32.HI R129, RZ, 0x18, R129 ;  /* 0x00000018ff817819 */ /* 0x000fe40000011681 */
[----:B------:R-:W-:Y:S02]  /*1f640*/  @!P6 PRMT R151, R88, 0x5410, RZ ;  /* 0x000054105897e816 */ /* 0x000fe400000000ff */
[----:B------:R-:W-:Y:S02]  /*1f650*/  ISETP.GE.U32.AND P6, PT, R235, R85, PT ;  /* 0x00000055eb00720c */ /* 0x000fe40003fc6070 */
[----:B------:R-:W-:Y:S01]  /*1f660*/  LOP3.LUT R85, R84, 0xff, RZ, 0xc0, !PT ;  /* 0x000000ff54557812 */ /* 0x000fe200078ec0ff */
[----:B------:R-:W-:Y:S01]  /*1f670*/  STG.E.U16 [R156.64+0x62], R151 ;  /* 0x000062979c007986 */ /* 0x000fe2000c101522 */
[----:B------:R-:W-:Y:S02]  /*1f680*/  LOP3.LUT R84, R97, 0xffff, RZ, 0xc0, !PT ;  /* 0x0000ffff61547812 */ /* 0x000fe400078ec0ff */
[----:B------:R-:W-:Y:S02]  /*1f690*/  PRMT R129, R85, 0x5410, R129 ;  /* 0x0000541055817816 */ /* 0x000fe40000000081 */
[----:B------:R-:W-:Y:S02]  /*1f6a0*/  SHF.R.U32.HI R85, RZ, 0x8, R84 ;  /* 0x00000008ff557819 */ /* 0x000fe40000011654 */
[----:B------:R-:W-:Y:S01]  /*1f6b0*/  SHF.R.U32.HI R97, RZ, 0x18, R97 ;  /* 0x00000018ff617819 */ /* 0x000fe20000011661 */
[--C-:B------:R-:W-:Y:S01]  /*1f6c0*/  HSET2.LE.AND R73, R129, R206.reuse, PT ;  /* 0x000000ce81497233 */ /* 0x100fe20003803000 */
[----:B------:R-:W-:Y:S01]  /*1f6d0*/  LOP3.LUT R72, R85, 0xffff, RZ, 0xc0, !PT ;  /* 0x0000ffff55487812 */ /* 0x000fe200078ec0ff */
[--C-:B------:R-:W-:Y:S03]  /*1f6e0*/  HSET2.LE.AND R85, R138, R206.reuse, PT ;  /* 0x000000ce8a557233 */ /* 0x100fe60003803000 */
[----:B------:R-:W-:Y:S02]  /*1f6f0*/  LOP3.LUT R73, R73, R126, RZ, 0xc0, !PT ;  /* 0x0000007e49497212 */ /* 0x000fe400078ec0ff */
[----:B-1----:R-:W-:Y:S02]  /*1f700*/  PRMT R101, R98, 0x5410, R90 ;  /* 0x0000541062657816 */ /* 0x002fe4000000005a */
[----:B------:R-:W1:Y:S01]  /*1f710*/  MUFU.EX2 R98, R244 ;  /* 0x000000f400627308 */ /* 0x000e620000000800 */
[----:B------:R-:W2:Y:S01]  /*1f720*/  LDSM.16.MT88.4 R88, [R173+0x7000] ;  /* 0x00700000ad58783b */ /* 0x000ea20000004200 */
[----:B------:R-:W-:Y:S01]  /*1f730*/  LOP3.LUT R85, R85, R127, RZ, 0xc0, !PT ;  /* 0x0000007f55557212 */ /* 0x000fe200078ec0ff */
[--C-:B------:R-:W-:Y:S05]  /*1f740*/  HSET2.LE.AND R84, R101, R206.reuse, PT ;  /* 0x000000ce65547233 */ /* 0x100fea0003803000 */
[----:B------:R-:W-:Y:S01]  /*1f750*/  LOP3.LUT R84, R84, R128, RZ, 0xc0, !PT ;  /* 0x0000008054547212 */ /* 0x000fe200078ec0ff */
[----:B-1----:R-:W-:Y:S01]  /*1f760*/  FADD.FTZ R195, R98, R195 ;  /* 0x000000c362c37221 */ /* 0x002fe20000010000 */
[----:B------:R-:W-:Y:S01]  /*1f770*/  F2FP.PACK_AB R98, R191, R98 ;  /* 0x00000062bf62723e */ /* 0x000fe200000000ff */
[----:B---3--:R-:W-:Y:S02]  /*1f780*/  @!P2 HADD2 R104, -R150.H0_H0, -RZ.H0_H0 ;  /* 0xa00000ff9668a230 */ /* 0x008fe40000000900 */
[----:B----4-:R-:W-:Y:S03]  /*1f790*/  @!P5 HADD2 R119, -R99.H0_H0, -RZ.H0_H0 ;  /* 0xa00000ff6377d230 */ /* 0x010fe60000000900 */
[----:B------:R1:W-:Y:S01]  /*1f7a0*/  @!P2 STL.S16 [R1+0x48], R104 ;  /* 0x000048680100a387 */ /* 0x0003e20000100600 */
[----:B------:R-:W-:Y:S03]  /*1f7b0*/  PRMT R86, R104, 0x7610, R86 ;  /* 0x0000761068567816 */ /* 0x000fe60000000056 */
[----:B------:R3:W4:Y:S01]  /*1f7c0*/  LDL.S16 R101, [R1+0x38] ;  /* 0x0000380001657983 */ /* 0x0007220000100600 */
[----:B------:R-:W-:Y:S03]  /*1f7d0*/  PRMT R106, R119, 0x7610, R106 ;  /* 0x00007610776a7816 */ /* 0x000fe6000000006a */
[----:B------:R3:W3:Y:S04]  /*1f7e0*/  LDL.S16 R105, [R1+0x3c] ;  /* 0x00003c0001697983 */ /* 0x0006e80000100600 */
[----:B------:R-:W-:Y:S01]  /*1f7f0*/  @!P5 STL.S16 [R1+0x44], R119 ;  /* 0x000044770100d387 */ /* 0x000fe20000100600 */
[----:B-1----:R-:W-:Y:S02]  /*1f800*/  PRMT R104, R150, 0x5410, R99 ;  /* 0x0000541096687816 */ /* 0x002fe40000000063 */
[----:B------:R-:W-:Y:S01]  /*1f810*/  @!P2 PRMT R150, R86, 0x5410, RZ ;  /* 0x000054105696a816 */ /* 0x000fe200000000ff */
[--C-:B------:R-:W-:Y:S01]  /*1f820*/  HSET2.LE.AND R86, R123, R206.reuse, PT ;  /* 0x000000ce7b567233 */ /* 0x100fe20003803000 */
[C---:B------:R-:W-:Y:S01]  /*1f830*/  ISETP.GE.U32.AND P2, PT, R235.reuse, R72, PT ;  /* 0x00000048eb00720c */ /* 0x040fe20003f46070 */
[--C-:B------:R-:W-:Y:S01]  /*1f840*/  HSET2.LE.AND R72, R102, R206.reuse, PT ;  /* 0x000000ce66487233 */ /* 0x100fe20003803000 */
[----:B------:R-:W-:Y:S01]  /*1f850*/  @!P5 PRMT R99, R106, 0x5410, RZ ;  /* 0x000054106a63d816 */ /* 0x000fe200000000ff */
[----:B------:R-:W-:Y:S01]  /*1f860*/  STG.E.U16 [R158.64+0x60], R150 ;  /* 0x000060969e007986 */ /* 0x000fe2000c101522 */
[----:B------:R-:W-:Y:S02]  /*1f870*/  ISETP.GE.U32.AND P5, PT, R235, R97, PT ;  /* 0x00000061eb00720c */ /* 0x000fe40003fa6070 */
[----:B------:R-:W-:Y:S01]  /*1f880*/  PRMT R97, R98, 0x7632, R97 ;  /* 0x0000763262617816 */ /* 0x000fe20000000061 */
[----:B------:R-:W-:Y:S01]  /*1f890*/  STG.E.U16 [R158.64+0x62], R99 ;  /* 0x000062639e007986 */ /* 0x000fe2000c101522 */
[----:B------:R-:W-:Y:S01]  /*1f8a0*/  LOP3.LUT R86, R86, R2, RZ, 0xc0, !PT ;  /* 0x0000000256567212 */ /* 0x000fe200078ec0ff */
[--C-:B------:R-:W-:Y:S01]  /*1f8b0*/  HSET2.LE.AND R2, R136, R206.reuse, PT ;  /* 0x000000ce88027233 */ /* 0x100fe20003803000 */
[----:B------:R-:W-:Y:S04]  /*1f8c0*/  LOP3.LUT R72, R72, R125, RZ, 0xc0, !PT ;  /* 0x0000007d48487212 */ /* 0x000fe800078ec0ff */
[----:B------:R-:W-:Y:S01]  /*1f8d0*/  LOP3.LUT R75, R2, R95, RZ, 0xc0, !PT ;  /* 0x0000005f024b7212 */ /* 0x000fe200078ec0ff */
[-C--:B--2---:R-:W-:Y:S01]  /*1f8e0*/  HMMA.16816.F32 R4, R84, R88.reuse, R4 ;  /* 0x000000585404723c */ /* 0x084fe20000001804 */
[----:B------:R-:W-:Y:S07]  /*1f8f0*/  PRMT R95, R98, 0x5410, R97 ;  /* 0x00005410625f7816 */ /* 0x000fee0000000061 */
[C---:B------:R-:W-:Y:S07]  /*1f900*/  HMMA.16816.F32 R8, R72.reuse, R88, R8 ;  /* 0x000000584808723c */ /* 0x040fee0000001808 */
[----:B------:R-:W-:Y:S01]  /*1f910*/  SHF.R.U32.HI R88, RZ, 0x10, R116 ;  /* 0x00000010ff587819 */ /* 0x000fe20000011674 */
[-C--:B------:R-:W-:Y:S01]  /*1f920*/  HMMA.16816.F32 R12, R72, R90.reuse, R12 ;  /* 0x0000005a480c723c */ /* 0x080fe2000000180c */
[----:B------:R-:W-:Y:S07]  /*1f930*/  SHF.R.U32.HI R89, RZ, 0x18, R162 ;  /* 0x00000018ff597819 */ /* 0x000fee00000116a2 */
[C---:B------:R-:W-:Y:S07]  /*1f940*/  HMMA.16816.F32 R16, R84.reuse, R90, R16 ;  /* 0x0000005a5410723c */ /* 0x040fee0000001810 */
[----:B------:R-:W-:Y:S01]  /*1f950*/  LOP3.LUT R90, R88, 0xff, RZ, 0xc0, !PT ;  /* 0x000000ff585a7812 */ /* 0x000fe200078ec0ff */
[-C--:B------:R-:W-:Y:S01]  /*1f960*/  HMMA.16816.F32 R20, R84, R76.reuse, R20 ;  /* 0x0000004c5414723c */ /* 0x080fe20000001814 */
[----:B------:R-:W-:Y:S07]  /*1f970*/  LOP3.LUT R91, R162, 0xff, RZ, 0xc0, !PT ;  /* 0x000000ffa25b7812 */ /* 0x000fee00078ec0ff */
[C---:B------:R-:W-:Y:S08]  /*1f980*/  HMMA.16816.F32 R24, R72.reuse, R76, R24 ;  /* 0x0000004c4818723c */ /* 0x040ff00000001818 */
[-C--:B------:R-:W-:Y:S08]  /*1f990*/  HMMA.16816.F32 R28, R72, R78.reuse, R28 ;  /* 0x0000004e481c723c */ /* 0x080ff0000000181c */
[C---:B------:R-:W-:Y:S01]  /*1f9a0*/  HMMA.16816.F32 R32, R84.reuse, R78, R32 ;  /* 0x0000004e5420723c */ /* 0x040fe20000001820 */
[----:B------:R-:W-:Y:S03]  /*1f9b0*/  LDSM.16.MT88.4 R76, [R175+0x7000] ;  /* 0x00700000af4c783b */ /* 0x000fe60000004200 */
[----:B----4-:R-:W-:Y:S02]  /*1f9c0*/  @!P1 HADD2 R101, -R98.H0_H0, -RZ.H0_H0 ;  /* 0xa00000ff62659230 */ /* 0x010fe40000000900 */
[----:B---3--:R-:W-:Y:S03]  /*1f9d0*/  @!P2 HADD2 R105, -R97.H0_H0, -RZ.H0_H0 ;  /* 0xa00000ff6169a230 */ /* 0x008fe60000000900 */
[----:B------:R1:W-:Y:S03]  /*1f9e0*/  @!P1 STL.S16 [R1+0x38], R101 ;  /* 0x0000386501009387 */ /* 0x0003e60000100600 */
[----:B------:R-:W-:Y:S01]  /*1f9f0*/  PRMT R2, R101, 0x7610, R2 ;  /* 0x0000761065027816 */ /* 0x000fe20000000002 */
[----:B------:R2:W-:Y:S01]  /*1fa00*/  @!P2 STL.S16 [R1+0x3c], R105 ;  /* 0x00003c690100a387 */ /* 0x0005e20000100600 */
[----:B------:R-:W-:Y:S02]  /*1fa10*/  PRMT R81, R105, 0x7610, R81 ;  /* 0x0000761069517816 */ /* 0x000fe40000000051 */
[----:B------:R-:W-:Y:S01]  /*1fa20*/  @!P1 PRMT R98, R2, 0x5410, RZ ;  /* 0x0000541002629816 */ /* 0x000fe200000000ff */
[----:B------:R3:W4:Y:S01]  /*1fa30*/  LDL.S16 R102, [R1+0x34] ;  /* 0x0000340001667983 */ /* 0x0007220000100600 */
[C---:B------:R-:W-:Y:S02]  /*1fa40*/  LOP3.LUT R2, R162.reuse, 0xff, RZ, 0xc0, !PT ;  /* 0x000000ffa2027812 */ /* 0x040fe400078ec0ff */
[----:B------:R-:W-:Y:S01]  /*1fa50*/  @!P2 PRMT R97, R81, 0x5410, RZ ;  /* 0x000054105161a816 */ /* 0x000fe200000000ff */
[----:B------:R-:W-:Y:S01]  /*1fa60*/  STG.E.U16 [R164.64+0x5e], R98 ;  /* 0x00005e62a4007986 */ /* 0x000fe2000c101522 */
[C---:B------:R-:W-:Y:S02]  /*1fa70*/  ISETP.GE.U32.AND P2, PT, R235.reuse, R2, PT ;  /* 0x00000002eb00720c */ /* 0x040fe40003f46070 */
[----:B------:R-:W-:Y:S01]  /*1fa80*/  LOP3.LUT R2, R162, 0xffff, RZ, 0xc0, !PT ;  /* 0x0000ffffa2027812 */ /* 0x000fe200078ec0ff */
[----:B------:R-:W3:Y:S01]  /*1fa90*/  LDSM.16.MT88.4 R80, [R174+0x7000] ;  /* 0x00700000ae50783b */ /* 0x000ee20000004200 */
[----:B------:R-:W-:Y:S02]  /*1faa0*/  ISETP.GE.U32.AND P1, PT, R235, R0, PT ;  /* 0x00000000eb00720c */ /* 0x000fe40003f26070 */
[----:B------:R-:W-:Y:S02]  /*1fab0*/  SHF.R.U32.HI R88, RZ, 0x8, R2 ;  /* 0x00000008ff587819 */ /* 0x000fe40000011602 */
[----:B------:R-:W-:Y:S02]  /*1fac0*/  LOP3.LUT R2, R3, 0xff, RZ, 0xc0, !PT ;  /* 0x000000ff03027812 */ /* 0x000fe400078ec0ff */
[----:B------:R-:W-:Y:S01]  /*1fad0*/  LOP3.LUT R0, R163, UR14, R168, 0x96, !PT ;  /* 0x0000000ea3007c12 */ /* 0x000fe2000f8e96a8 */
[----:B------:R-:W-:Y:S01]  /*1fae0*/  STG.E.U16 [R164.64+0x60], R97 ;  /* 0x00006061a4007986 */ /* 0x000fe2000c101522 */
[--C-:B-1----:R-:W-:Y:S01]  /*1faf0*/  SHF.R.U32.HI R101, RZ, 0x18, R116.reuse ;  /* 0x00000018ff657819 */ /* 0x102fe20000011674 */
[----:B------:R-:W1:Y:S01]  /*1fb00*/  MUFU.EX2 R168, R251 ;  /* 0x000000fb00a87308 */ /* 0x000e620000000800 */
[----:B------:R-:W-:Y:S01]  /*1fb10*/  SHF.R.U32.HI R116, RZ, 0x10, R116 ;  /* 0x00000010ff747819 */ /* 0x000fe20000011674 */
[----:B--2---:R2:W2:Y:S01]  /*1fb20*/  LDL.S16 R105, [R1+0x30] ;  /* 0x0000300001697983 */ /* 0x0044a20000100600 */
[----:B------:R-:W-:Y:S02]  /*1fb30*/  PRMT R107, R2, 0x5410, R89 ;  /* 0x00005410026b7816 */ /* 0x000fe40000000059 */
[----:B------:R-:W-:Y:S02]  /*1fb40*/  LOP3.LUT R2, R116, 0xff, RZ, 0xc0, !PT ;  /* 0x000000ff74027812 */ /* 0x000fe400078ec0ff */
[----:B------:R-:W2:Y:S01]  /*1fb50*/  LDSM.16.MT88.4 R116, [R173+0x7800] ;  /* 0x00780000ad74783b */ /* 0x000ea20000004200 */
[----:B------:R-:W-:Y:S02]  /*1fb60*/  PRMT R143, R90, 0x5410, R101 ;  /* 0x000054105a8f7816 */ /* 0x000fe40000000065 */
[----:B------:R-:W-:Y:S02]  /*1fb70*/  LOP3.LUT R89, R0, 0xff, RZ, 0xc0, !PT ;  /* 0x000000ff00597812 */ /* 0x000fe400078ec0ff */
[----:B------:R-:W-:Y:S01]  /*1fb80*/  LOP3.LUT R90, R100, 0xff, RZ, 0xc0, !PT ;  /* 0x000000ff645a7812 */ /* 0x000fe200078ec0ff */
[--C-:B------:R-:W-:Y:S01]  /*1fb90*/  HSET2.LE.AND R143, R143, R206.reuse, PT ;  /* 0x000000ce8f8f7233 */ /* 0x100fe20003803000 */
[----:B------:R-:W-:Y:S02]  /*1fba0*/  PRMT R106, R91, 0x5410, R88 ;  /* 0x000054105b6a7816 */ /* 0x000fe40000000058 */
[----:B------:R-:W-:Y:S02]  /*1fbb0*/  PRMT R91, R96, 0x5410, R149 ;  /* 0x00005410605b7816 */ /* 0x000fe40000000095 */
[----:B------:R-:W-:Y:S04]  /*1fbc0*/  SHF.R.U32.HI R88, RZ, 0x10, R100 ;  /* 0x00000010ff587819 */ /* 0x000fe80000011664 */
[----:B------:R-:W-:Y:S02]  /*1fbd0*/  LOP3.LUT R88, R88, 0xff, RZ, 0xc0, !PT ;  /* 0x000000ff58587812 */ /* 0x000fe400078ec0ff */
[----:B-1----:R-:W-:Y:S04]  /*1fbe0*/  F2FP.PACK_AB R146, R167, R168 ;  /* 0x000000a8a792723e */ /* 0x002fe800000000ff */
[----:B------:R-:W-:Y:S01]  /*1fbf0*/  PRMT R145, R146, 0x7632, R145 ;  /* 0x0000763292917816 */ /* 0x000fe20000000091 */
[-C--:B---3--:R-:W-:Y:S08]  /*1fc00*/  HMMA.16816.F32 R36, R84, R80.reuse, R36 ;  /* 0x000000505424723c */ /* 0x088ff00000001824 */
[C---:B------:R-:W-:Y:S07]  /*1fc10*/  HMMA.16816.F32 R40, R72.reuse, R80, R40 ;  /* 0x000000504828723c */ /* 0x040fee0000001828 */
[----:B------:R-:W-:Y:S01]  /*1fc20*/  SHF.R.U32.HI R80, RZ, 0x18, R0 ;  /* 0x00000018ff507819 */ /* 0x000fe20000011600 */
[-C--:B------:R-:W-:Y:S08]  /*1fc30*/  HMMA.16816.F32 R44, R72, R82.reuse, R44 ;  /* 0x00000052482c723c */ /* 0x080ff0000000182c */
[C---:B------:R-:W-:Y:S08]  /*1fc40*/  HMMA.16816.F32 R48, R84.reuse, R82, R48 ;  /* 0x000000525430723c */ /* 0x040ff00000001830 */
[-C--:B------:R-:W-:Y:S08]  /*1fc50*/  HMMA.16816.F32 R52, R84, R76.reuse, R52 ;  /* 0x0000004c5434723c */ /* 0x080ff00000001834 */
[C---:B------:R-:W-:Y:S08]  /*1fc60*/  HMMA.16816.F32 R56, R72.reuse, R76, R56 ;  /* 0x0000004c4838723c */ /* 0x040ff00000001838 */
[-C--:B------:R-:W-:Y:S08]  /*1fc70*/  HMMA.16816.F32 R60, R72, R78.reuse, R60 ;  /* 0x0000004e483c723c */ /* 0x080ff0000000183c */
[----:B------:R-:W-:Y:S01]  /*1fc80*/  HMMA.16816.F32 R64, R84, R78, R64 ;  /* 0x0000004e5440723c */ /* 0x000fe20000001840 */
[----:B------:R-:W-:Y:S03]  /*1fc90*/  LDSM.16.MT88.4 R76, [R175+0x7800] ;  /* 0x00780000af4c783b */ /* 0x000fe60000004200 */
[----:B----4-:R-:W-:Y:S05]  /*1fca0*/  @!P6 HADD2 R102, -R96.H0_H0, -RZ.H0_H0 ;  /* 0xa00000ff6066e230 */ /* 0x010fea0000000900 */
[----:B------:R1:W-:Y:S03]  /*1fcb0*/  @!P6 STL.S16 [R1+0x34], R102 ;  /* 0x000034660100e387 */ /* 0x0003e60000100600 */
[----:B------:R-:W-:Y:S01]  /*1fcc0*/  PRMT R3, R102, 0x7610, R3 ;  /* 0x0000761066037816 */ /* 0x000fe20000000003 */
[----:B------:R3:W5:Y:S03]  /*1fcd0*/  LDL.LU R178, [R1+0x170] ;  /* 0x0001700001b27983 */ /* 0x0007660000300800 */
[----:B------:R-:W-:Y:S02]  /*1fce0*/  @!P6 PRMT R96, R3, 0x5410, RZ ;  /* 0x000054100360e816 */ /* 0x000fe400000000ff */
[----:B------:R-:W-:Y:S02]  /*1fcf0*/  ISETP.GE.U32.AND P6, PT, R235, R2, PT ;  /* 0x00000002eb00720c */ /* 0x000fe40003fc6070 */
[----:B------:R-:W-:Y:S01]  /*1fd00*/  SHF.R.U32.HI R2, RZ, 0x10, R162 ;  /* 0x00000010ff027819 */ /* 0x000fe200000116a2 */
[----:B------:R-:W-:Y:S01]  /*1fd10*/  STG.E.U16 [R160.64+0x60], R96 ;  /* 0x00006060a0007986 */ /* 0x000fe2000c101522 */
[----:B------:R-:W-:Y:S02]  /*1fd20*/  LOP3.LUT R3, R100, 0xffff, RZ, 0xc0, !PT ;  /* 0x0000ffff64037812 */ /* 0x000fe400078ec0ff */
[----:B------:R-:W-:Y:S02]  /*1fd30*/  LOP3.LUT R101, R2, 0xff, RZ, 0xc0, !PT ;  /* 0x000000ff02657812 */ /* 0x000fe400078ec0ff */
[----:B------:R-:W-:Y:S01]  /*1fd40*/  LOP3.LUT R2, R0, 0xffff, RZ, 0xc0, !PT ;  /* 0x0000ffff00027812 */ /* 0x000fe200078ec0ff */
[----:B--2---:R-:W-:Y:S01]  /*1fd50*/  @!P5 HADD2 R105, -R149.H0_H0, -RZ.H0_H0 ;  /* 0xa00000ff9569d230 */ /* 0x004fe20000000900 */
[----:B------:R-:W-:Y:S02]  /*1fd60*/  SHF.R.U32.HI R3, RZ, 0x8, R3 ;  /* 0x00000008ff037819 */ /* 0x000fe40000011603 */
[----:B------:R-:W-:Y:S02]  /*1fd70*/  SHF.R.U32.HI R2, RZ, 0x8, R2 ;  /* 0x00000008ff027819 */ /* 0x000fe40000011602 */
[----:B------:R-:W-:Y:S02]  /*1fd80*/  PRMT R103, R105, 0x7610, R103 ;  /* 0x0000761069677816 */ /* 0x000fe40000000067 */
[----:B------:R-:W-:Y:S01]  /*1fd90*/  SHF.R.U32.HI R100, RZ, 0x18, R100 ;  /* 0x00000018ff647819 */ /* 0x000fe20000011664 */
[----:B-1----:R3:W2:Y:S01]  /*1fda0*/  LDL.S16 R102, [R1+0x40] ;  /* 0x0000400001667983 */ /* 0x0026a20000100600 */
[----:B------:R-:W-:Y:S02]  /*1fdb0*/  PRMT R90, R90, 0x5410, R3 ;  /* 0x000054105a5a7816 */ /* 0x000fe40000000003 */
[----:B------:R-:W-:Y:S01]  /*1fdc0*/  LOP3.LUT R3, R162, 0xffff, RZ, 0xc0, !PT ;  /* 0x0000ffffa2037812 */ /* 0x000fe200078ec0ff */
[----:B------:R1:W-:Y:S01]  /*1fdd0*/  @!P5 STL.S16 [R1+0x30], R105 ;  /* 0x000030690100d387 */ /* 0x0003e20000100600 */
[----:B------:R-:W-:Y:S01]  /*1fde0*/  PRMT R141, R88, 0x5410, R100 ;  /* 0x00005410588d7816 */ /* 0x000fe20000000064 */
[--C-:B------:R-:W-:Y:S01]  /*1fdf0*/  HSET2.LE.AND R140, R90, R206.reuse, PT ;  /* 0x000000ce5a8c7233 */ /* 0x100fe20003803000 */
[----:B------:R-:W-:Y:S01]  /*1fe00*/  PRMT R88, R148, 0x5410, R147 ;  /* 0x0000541094587816 */ /* 0x000fe20000000093 */
[----:B------:R3:W5:Y:S01]  /*1fe10*/  LDL.LU R177, [R1+0x16c] ;  /* 0x00016c0001b17983 */ /* 0x0007620000300800 */
[----:B------:R-:W-:Y:S01]  /*1fe20*/  @!P5 PRMT R149, R103, 0x5410, RZ ;  /* 0x000054106795d816 */ /* 0x000fe200000000ff */
[--C-:B------:R-:W-:Y:S01]  /*1fe30*/  HSET2.LE.AND R141, R141, R206.reuse, PT ;  /* 0x000000ce8d8d7233 */ /* 0x100fe20003803000 */
[----:B------:R-:W-:Y:S01]  /*1fe40*/  ISETP.GE.U32.AND P5, PT, R235, R101, PT ;  /* 0x00000065eb00720c */ /* 0x000fe20003fa6070 */
[----:B------:R3:W5:Y:S01]  /*1fe50*/  LDL.LU R172, [R1+0x168] ;  /* 0x0001680001ac7983 */ /* 0x0007620000300800 */
[--C-:B------:R-:W-:Y:S01]  /*1fe60*/  HSET2.LE.AND R90, R106, R206.reuse, PT ;  /* 0x000000ce6a5a7233 */ /* 0x100fe20003803000 */
[----:B------:R-:W-:Y:S02]  /*1fe70*/  LOP3.LUT R140, R140, R121, RZ, 0xc0, !PT ;  /* 0x000000798c8c7212 */ /* 0x000fe400078ec0ff */
[----:B------:R-:W-:Y:S01]  /*1fe80*/  LOP3.LUT R141, R141, R104, RZ, 0xc0, !PT ;  /* 0x000000688d8d7212 */ /* 0x000fe200078ec0ff */
[----:B------:R-:W-:Y:S01]  /*1fe90*/  STG.E.U16 [R160.64+0x62], R149 ;  /* 0x00006295a0007986 */ /* 0x000fe2000c101522 */
[----:B------:R-:W-:Y:S02]  /*1fea0*/  LOP3.LUT R142, R142, R88, RZ, 0xc0, !PT ;  /* 0x000000588e8e7212 */ /* 0x000fe400078ec0ff */
[----:B------:R-:W-:Y:S02]  /*1feb0*/  SHF.R.U32.HI R162, RZ, 0x18, R162 ;  /* 0x00000018ffa27819 */ /* 0x000fe400000116a2 */
[----:B-1----:R-:W-:Y:S02]  /*1fec0*/  PRMT R105, R89, 0x5410, R2 ;  /* 0x0000541059697816 */ /* 0x002fe40000000002 */
[----:B------:R-:W-:Y:S02]  /*1fed0*/  SHF.R.U32.HI R2, RZ, 0x10, R0 ;  /* 0x00000010ff027819 */ /* 0x000fe40000011600 */
[--C-:B------:R-:W-:Y:S01]  /*1fee0*/  SHF.R.U32.HI R0, RZ, 0x8, R3.reuse ;  /* 0x00000008ff007819 */ /* 0x100fe20000011603 */
[--C-:B------:R-:W-:Y:S01]  /*1fef0*/  HSET2.LE.AND R88, R105, R206.reuse, PT ;  /* 0x000000ce69587233 */ /* 0x100fe20003803000 */
[----:B------:R-:W-:Y:S02]  /*1ff00*/  LOP3.LUT R2, R2, 0xff, RZ, 0xc0, !PT ;  /* 0x000000ff02027812 */ /* 0x000fe400078ec0ff */
[----:B------:R-:W-:Y:S02]  /*1ff10*/  PRMT R3, R144, 0x7632, R3 ;  /* 0x0000763290037816 */ /* 0x000fe40000000003 */
[----:B------:R-:W-:Y:S02]  /*1ff20*/  PRMT R89, R2, 0x5410, R80 ;  /* 0x0000541002597816 */ /* 0x000fe40000000050 */
[----:B------:R-:W-:Y:S02]  /*1ff30*/  LOP3.LUT R0, R0, 0xffff, RZ, 0xc0, !PT ;  /* 0x0000ffff00007812 */ /* 0x000fe400078ec0ff */
[----:B------:R-:W-:Y:S01]  /*1ff40*/  F2FP.PACK_AB R2, R155, R166 ;  /* 0x000000a69b02723e */ /* 0x000fe200000000ff */
[--C-:B------:R-:W-:Y:S01]  /*1ff50*/  HSET2.LE.AND R89, R89, R206.reuse, PT ;  /* 0x000000ce59597233 */ /* 0x100fe20003803000 */
[----:B------:R-:W-:Y:S02]  /*1ff60*/  PRMT R72, R144, 0x5410, R3 ;  /* 0x0000541090487816 */ /* 0x000fe40000000003 */
[----:B------:R-:W-:Y:S02]  /*1ff70*/  LOP3.LUT R88, R88, R95, RZ, 0xc0, !PT ;  /* 0x0000005f58587212 */ /* 0x000fe400078ec0ff */
[----:B------:R-:W-:Y:S02]  /*1ff80*/  LOP3.LUT R143, R143, R72, RZ, 0xc0, !PT ;  /* 0x000000488f8f7212 */ /* 0x000fe400078ec0ff */
[----:B------:R-:W-:Y:S02]  /*1ff90*/  PRMT R72, R146, 0x5410, R145 ;  /* 0x0000541092487816 */ /* 0x000fe40000000091 */
[----:B------:R-:W-:Y:S01]  /*1ffa0*/  LOP3.LUT R89, R89, R91, RZ, 0xc0, !PT ;  /* 0x0000005b59597212 */ /* 0x000fe200078ec0ff */
[----:B------:R-:W-:Y:S01]  /*1ffb0*/  HSET2.LE.AND R91, R107, R206, PT ;  /* 0x000000ce6b5b7233 */ /* 0x000fe20003803000 */
[----:B------:R-:W-:Y:S01]  /*1ffc0*/  LOP3.LUT R90, R90, R72, RZ, 0xc0, !PT ;  /* 0x000000485a5a7212 */ /* 0x000fe200078ec0ff */
[-C--:B------:R-:W-:Y:S01]  /*1ffd0*/  HMMA.16816.F32 R124, R140, R116.reuse, R4 ;  /* 0x000000748c7c723c */ /* 0x080fe20000001804 */
[----:B--2---:R-:W-:Y:S05]  /*1ffe0*/  @!P4 HADD2 R102, -R148.H0_H0, -RZ.H0_H0 ;  /* 0xa00000ff9466c230 */ /* 0x004fea0000000900 */
[----:B------:R-:W-:Y:S01]  /*1fff0*/  @!P4 STL.S16 [R1+0x40], R102 ;  /* 0x000040660100c387 */ /* 0x000fe20000100600 */
[----:B------:R-:W-:Y:S03]  /*20000*/  PRMT R81, R102, 0x7610, R81 ;  /* 0x0000761066517816 */ /* 0x000fe60000000051 */
[----:B------:R3:W2:Y:S02]  /*20010*/  LDL.S16 R203, [R1+0x2c] ;  /* 0x00002c0001cb7983 */ /* 0x0006a40000100600 */
[----:B------:R-:W-:Y:S02]  /*20020*/  @!P4 PRMT R148, R81, 0x5410, RZ ;  /* 0x000054105194c816 */ /* 0x000fe400000000ff */
[----:B------:R-:W-:Y:S01]  /*20030*/  ISETP.GE.U32.AND P4, PT, R235, R0, PT ;  /* 0x00000000eb00720c */ /* 0x000fe20003f86070 */
[----:B------:R3:W4:Y:S01]  /*20040*/  LDL.S16 R202, [R1+0x28] ;  /* 0x0000280001ca7983 */ /* 0x0007220000100600 */
[C---:B------:R-:W-:Y:S03]  /*20050*/  PRMT R0, R2.reuse, 0x7632, R0 ;  /* 0x0000763202007816 */ /* 0x040fe60000000000 */
[----:B------:R3:W3:Y:S01]  /*20060*/  LDL.S16 R201, [R1+0x24] ;  /* 0x0000240001c97983 */ /* 0x0006e20000100600 */
[----:B------:R-:W-:Y:S03]  /*20070*/  PRMT R72, R2, 0x5410, R0 ;  /* 0x0000541002487816 */ /* 0x000fe60000000000 */
[----:B------:R1:W3:Y:S01]  /*20080*/  LDL.S16 R200, [R1+0x20] ;  /* 0x0000200001c87983 */ /* 0x0002e20000100600 */
[----:B------:R-:W-:Y:S01]  /*20090*/  LOP3.LUT R91, R91, R72, RZ, 0xc0, !PT ;  /* 0x000000485b5b7212 */ /* 0x000fe200078ec0ff */
[----:B------:R-:W-:Y:S02]  /*200a0*/  IMAD.MOV.U32 R72, RZ, RZ, R69 ;  /* 0x000000ffff487224 */ /* 0x000fe400078e0045 */
[----:B------:R1:W3:Y:S04]  /*200b0*/  LDL.S16 R75, [R1+0x1c] ;  /* 0x00001c00014b7983 */ /* 0x0002e80000100600 */
[C---:B------:R-:W-:Y:S01]  /*200c0*/  HMMA.16816.F32 R136, R88.reuse, R116, R8 ;  /* 0x000000745888723c */ /* 0x040fe20000001808 */
[----:B------:R1:W3:Y:S04]  /*200d0*/  LDL.S16 R74, [R1+0x18] ;  /* 0x00001800014a7983 */ /* 0x0002e80000100600 */
[----:B------:R1:W3:Y:S03]  /*200e0*/  LDL.S16 R73, [R1] ;  /* 0x0000000001497983 */ /* 0x0002e60000100600 */
[-C--:B------:R-:W-:Y:S01]  /*200f0*/  HMMA.16816.F32 R132, R88, R118.reuse, R12 ;  /* 0x000000765884723c */ /* 0x080fe2000000180c */
[----:B------:R-:W1:Y:S07]  /*20100*/  LDSM.16.MT88.4 R100, [R176+0x7800] ;  /* 0x00780000b064783b */ /* 0x000e6e0000004200 */
[C---:B------:R-:W-:Y:S01]  /*20110*/  HMMA.16816.F32 R116, R140.reuse, R118, R16 ;  /* 0x000000768c74723c */ /* 0x040fe20000001810 */
[----:B------:R-:W1:Y:S08]  /*20120*/  LDSM.16.MT88.4 R80, [R174+0x7800] ;  /* 0x00780000ae50783b */ /* 0x000e700000004200 */
[----:B------:R-:W-:Y:S01]  /*20130*/  STG.E.U16 [R156.64+0x70], R148 ;  /* 0x000070949c007986 */ /* 0x000fe2000c101522 */
        /* <DEDUP_REMOVED lines=11> */
[----:B------:R-:W-:Y:S01]  /*201f0*/  HMMA.16816.F32 R76, R140, R78, R64 ;  /* 0x0000004e8c4c723c */ /* 0x000fe20000001840 */
        /* <DEDUP_REMOVED lines=13> */
[----:B------:R-:W-:Y:S02]  /*202d0*/  PRMT R8, R201, 0x7610, R8 ;  /* 0x00007610c9087816 */ /* 0x000fe40000000008 */
[----:B------:R-:W-:Y:S01]  /*202e0*/  @!P6 PRMT R144, R9, 0x5410, RZ ;  /* 0x000054100990e816 */ /* 0x000fe200000000ff */
[----:B------:R-:W-:Y:S01]  /*202f0*/  @!P2 STL.S16 [R1+0x20], R200 ;  /* 0x000020c80100a387 */ /* 0x000fe20000100600 */
[----:B------:R-:W-:Y:S01]  /*20300*/  @!P5 HADD2 R74, -R2.H0_H0, -RZ.H0_H0 ;  /* 0xa00000ff024ad230 */ /* 0x000fe20000000900 */
[----:B------:R-:W-:Y:S02]  /*20310*/  @!P1 PRMT R3, R8, 0x5410, RZ ;  /* 0x0000541008039816 */ /* 0x000fe400000000ff */
[----:B------:R-:W-:Y:S01]  /*20320*/  STG.E.U16 [R158.64+0x70], R144 ;  /* 0x000070909e007986 */ /* 0x000fe2000c101522 */
[----:B------:R-:W-:Y:S01]  /*20330*/  @!P3 HADD2 R73, -R0.H0_H0, -RZ.H0_H0 ;  /* 0xa00000ff0049b230 */ /* 0x000fe20000000900 */
[----:B------:R-:W-:Y:S02]  /*20340*/  PRMT R7, R200, 0x7610, R7 ;  /* 0x00007610c8077816 */ /* 0x000fe40000000007 */
[----:B------:R-:W-:Y:S01]  /*20350*/  STG.E.U16 [R158.64+0x72], R3 ;  /* 0x000072039e007986 */ /* 0x000fe2000c101522 */
[----:B------:R-:W-:Y:S02]  /*20360*/  PRMT R6, R75, 0x7610, R6 ;  /* 0x000076104b067816 */ /* 0x000fe40000000006 */
[----:B------:R-:W-:Y:S01]  /*20370*/  @!P2 PRMT R146, R7, 0x5410, RZ ;  /* 0x000054100792a816 */ /* 0x000fe200000000ff */
[----:B------:R-:W-:Y:S01]  /*20380*/  @!P4 STL.S16 [R1+0x1c], R75 ;  /* 0x00001c4b0100c387 */ /* 0x000fe20000100600 */
[----:B------:R-:W-:Y:S02]  /*20390*/  @!P4 PRMT R145, R6, 0x5410, RZ ;  /* 0x000054100691c816 */ /* 0x000fe400000000ff */
[----:B------:R-:W-:Y:S01]  /*203a0*/  PRMT R5, R74, 0x7610, R5 ;  /* 0x000076104a057816 */ /* 0x000fe20000000005 */
[----:B------:R-:W-:Y:S01]  /*203b0*/  STG.E.U16 [R164.64+0x6e], R146 ;  /* 0x00006e92a4007986 */ /* 0x000fe2000c101522 */
[----:B------:R-:W-:Y:S02]  /*203c0*/  PRMT R4, R73, 0x7610, R4 ;  /* 0x0000761049047816 */ /* 0x000fe40000000004 */
[----:B------:R-:W-:Y:S01]  /*203d0*/  @!P5 PRMT R2, R5, 0x5410, RZ ;  /* 0x000054100502d816 */ /* 0x000fe200000000ff */
[----:B------:R-:W-:Y:S01]  /*203e0*/  FADD.FTZ R5, R170, R196 ;  /* 0x000000c4aa057221 */ /* 0x000fe20000010000 */
[----:B------:R-:W-:Y:S01]  /*203f0*/  @!P3 PRMT R0, R4, 0x5410, RZ ;  /* 0x000054100400b816 */ /* 0x000fe200000000ff */
[----:B------:R-:W-:Y:S01]  /*20400*/  FADD.FTZ R4, R189, R197 ;  /* 0x000000c5bd047221 */ /* 0x000fe20000010000 */
[----:B------:R-:W-:Y:S01]  /*20410*/  STG.E.U16 [R164.64+0x70], R145 ;  /* 0x00007091a4007986 */ /* 0x000fe2000c101522 */
[----:B------:R-:W-:Y:S01]  /*20420*/  FADD.FTZ R239, R169, R5 ;  /* 0x00000005a9ef7221 */ /* 0x000fe20000010000 */
[----:B------:R-:W-:Y:S01]  /*20430*/  ISETP.GT.AND P1, PT, R192, RZ, PT ;  /* 0x000000ffc000720c */ /* 0x000fe20003f24270 */
[----:B------:R-:W-:Y:S01]  /*20440*/  FADD.FTZ R238, R171, R4 ;  /* 0x00000004abee7221 */ /* 0x000fe20000010000 */
[----:B------:R1:W-:Y:S04]  /*20450*/  STG.E.U16 [R160.64+0x70], R2 ;  /* 0x00007002a0007986 */ /* 0x0003e8000c101522 */
[----:B------:R2:W-:Y:S04]  /*20460*/  STG.E.U16 [R160.64+0x72], R0 ;  /* 0x00007200a0007986 */ /* 0x0005e8000c101522 */
[----:B------:R-:W-:Y:S04]  /*20470*/  @!P5 STL.S16 [R1+0x18], R74 ;  /* 0x0000184a0100d387 */ /* 0x000fe80000100600 */
[----:B------:R3:W-:Y:S01]  /*20480*/  @!P3 STL.S16 [R1], R73 ;  /* 0x000000490100b387 */ /* 0x0007e20000100600 */
[----:B-1----:R-:W-:Y:S02]  /*20490*/  FADD.FTZ R2, R191, R195 ;  /* 0x000000c3bf027221 */ /* 0x002fe40000010000 */
[----:B--2---:R-:W-:Y:S02]  /*204a0*/  FADD.FTZ R0, R190, R194 ;  /* 0x000000c2be007221 */ /* 0x004fe40000010000 */
[----:B------:R-:W-:Y:S02]  /*204b0*/  FADD.FTZ R3, R168, R2 ;  /* 0x00000002a8037221 */ /* 0x000fe40000010000 */
[----:B------:R-:W-:Y:S01]  /*204c0*/  FADD.FTZ R2, R166, R0 ;  /* 0x00000000a6027221 */ /* 0x000fe20000010000 */
[----:B------:R-:W-:Y:S01]  /*204d0*/  IADD3 R0, R192, -0x1, RZ ;  /* 0xffffffffc0007810 */ /* 0x000fe20007ffe0ff */
[----:B------:R-:W-:Y:S02]  /*204e0*/  FADD.FTZ R240, R167, R3 ;  /* 0x00000003a7f07221 */ /* 0x000fe40000010000 */
[----:B------:R-:W-:Y:S02]  /*204f0*/  FADD.FTZ R241, R155, R2 ;  /* 0x000000029bf17221 */ /* 0x000fe40000010000 */
[----:B------:R-:W-:Y:S02]  /*20500*/  IMAD.MOV.U32 R192, RZ, RZ, R0 ;  /* 0x000000ffffc07224 */ /* 0x000fe400078e0000 */
[----:B------:R-:W-:Y:S02]  /*20510*/  IMAD.MOV.U32 R3, RZ, RZ, R70 ;  /* 0x000000ffff037224 */ /* 0x000fe400078e0046 */
[----:B------:R-:W-:Y:S02]  /*20520*/  IMAD.MOV.U32 R0, RZ, RZ, R71 ;  /* 0x000000ffff007224 */ /* 0x000fe400078e0047 */
[----:B---3--:R-:W-:Y:S01]  /*20530*/  IMAD.MOV.U32 R73, RZ, RZ, R68 ;  /* 0x000000ffff497224 */ /* 0x008fe200078e0044 */
[----:B-----5:R-:W-:-:S05]  /*20540*/  @P1 BRA `(.L_x_1009) ;  /* 0xffff90e000001947 */ /* 0x020fca000383ffff */
.L_x_1008:
[----:B------:R-:W2:Y:S01]  /*20550*/  LDL.LU R57, [R1+0x148] ;  /* 0x0001480001397983 */ /* 0x000ea20000300800 */
[----:B------:R-:W1:Y:S01]  /*20560*/  LDC.U8 R40, c[0x0][0x329] ;  /* 0x0000ca40ff287b82 */ /* 0x000e620000000000 */
[----:B------:R-:W-:Y:S02]  /*20570*/  BSSY B0, `(.L_x_1012) ;  /* 0x0000136000007945 */ /* 0x000fe40003800000 */
[----:B------:R-:W3:Y:S04]  /*20580*/  SHFL.BFLY PT, R0, R238, 0x2, 0x1f ;  /* 0x0c401f00ee007f89 */ /* 0x000ee800000e0000 */
[----:B------:R-:W4:Y:S04]  /*20590*/  SHFL.BFLY PT, R3, R240, 0x2, 0x1f ;  /* 0x0c401f00f0037f89 */ /* 0x000f2800000e0000 */
[----:B------:R-:W1:Y:S04]  /*205a0*/  SHFL.BFLY PT, R2, R239, 0x2, 0x1f ;  /* 0x0c401f00ef027f89 */ /* 0x000e6800000e0000 */
[----:B------:R-:W1:Y:S04]  /*205b0*/  SHFL.BFLY PT, R4, R241, 0x2, 0x1f ;  /* 0x0c401f00f1047f89 */ /* 0x000e6800000e0000 */
[----:B------:R-:W1:Y:S01]  /*205c0*/  S2R R55, SR_TID.X ;  /* 0x0000000000377919 */ /* 0x000e620000002100 */
[----:B---3--:R-:W-:-:S02]  /*205d0*/  FADD.FTZ R238, R0, R238 ;  /* 0x000000ee00ee7221 */ /* 0x008fc40000010000 */
[----:B----4-:R-:W-:-:S03]  /*205e0*/  FADD.FTZ R0, R3, R240 ;  /* 0x000000f003007221 */ /* 0x010fc60000010000 */
[----:B------:R-:W3:Y:S01]  /*205f0*/  SHFL.BFLY PT, R6, R238, 0x1, 0x1f ;  /* 0x0c201f00ee067f89 */ /* 0x000ee200000e0000 */
[----:B-1----:R-:W-:-:S03]  /*20600*/  FADD.FTZ R2, R2, R239 ;  /* 0x000000ef02027221 */ /* 0x002fc60000010000 */
[----:B------:R-:W1:Y:S01]  /*20610*/  SHFL.BFLY PT, R3, R0, 0x1, 0x1f ;  /* 0x0c201f0000037f89 */ /* 0x000e6200000e0000 */
[----:B------:R-:W-:-:S03]  /*20620*/  FADD.FTZ R4, R4, R241 ;  /* 0x000000f104047221 */ /* 0x000fc60000010000 */
[----:B------:R-:W4:Y:S01]  /*20630*/  SHFL.BFLY PT, R5, R2, 0x1, 0x1f ;  /* 0x0c201f0002057f89 */ /* 0x000f2200000e0000 */
[----:B------:R-:W-:-:S03]  /*20640*/  SHF.R.S32.HI R56, RZ, 0x1f, R55 ;  /* 0x0000001fff387819 */ /* 0x000fc60000011437 */
[----:B------:R-:W4:Y:S01]  /*20650*/  SHFL.BFLY PT, R9, R4, 0x1, 0x1f ;  /* 0x0c201f0004097f89 */ /* 0x000f2200000e0000 */
[CC--:B------:R-:W-:Y:S02]  /*20660*/  LEA.HI R7, R56.reuse, R55.reuse, RZ, 0x2 ;  /* 0x0000003738077211 */ /* 0x0c0fe400078f10ff */
[----:B------:R-:W-:Y:S02]  /*20670*/  LEA.HI R54, R56, R55, RZ, 0x5 ;  /* 0x0000003738367211 */ /* 0x000fe400078f28ff */
[----:B------:R-:W-:Y:S02]  /*20680*/  SHF.R.S32.HI R8, RZ, 0x1f, R7 ;  /* 0x0000001fff087819 */ /* 0x000fe40000011407 */
[----:B------:R-:W-:Y:S01]  /*20690*/  SHF.R.S32.HI R10, RZ, 0x5, R54 ;  /* 0x00000005ff0a7819 */ /* 0x000fe20000011436 */
[----:B---3--:R-:W-:Y:S01]  /*206a0*/  FADD.FTZ R238, R238, R6 ;  /* 0x00000006eeee7221 */ /* 0x008fe20000010000 */
[----:B------:R-:W-:Y:S01]  /*206b0*/  MOV R6, 0x3f800000 ;  /* 0x3f80000000067802 */ /* 0x000fe20000000f00 */
[----:B-1----:R-:W-:Y:S01]  /*206c0*/  FADD.FTZ R38, R0, R3 ;  /* 0x0000000300267221 */ /* 0x002fe20000010000 */
[----:B------:R-:W-:-:S02]  /*206d0*/  SHF.R.S32.HI R0, RZ, 0x2, R7 ;  /* 0x00000002ff007819 */ /* 0x000fc40000011407 */
[----:B------:R-:W-:Y:S01]  /*206e0*/  FSETP.NE.FTZ.AND P6, PT, R238, RZ, PT ;  /* 0x000000ffee00720b */ /* 0x000fe20003fd5000 */
[----:B----4-:R-:W-:Y:S01]  /*206f0*/  FADD.FTZ R37, R2, R5 ;  /* 0x0000000502257221 */ /* 0x010fe20000010000 */
[----:B------:R-:W-:Y:S02]  /*20700*/  FSETP.NE.FTZ.AND P4, PT, R38, RZ, PT ;  /* 0x000000ff2600720b */ /* 0x000fe40003f95000 */
[----:B------:R-:W-:Y:S01]  /*20710*/  LEA.HI R8, R8, R0, RZ, 0x3 ;  /* 0x0000000008087211 */ /* 0x000fe200078f18ff */
[----:B------:R-:W-:Y:S01]  /*20720*/  FADD.FTZ R39, R4, R9 ;  /* 0x0000000904277221 */ /* 0x000fe20000010000 */
[----:B------:R-:W-:Y:S01]  /*20730*/  FSETP.NE.FTZ.AND P5, PT, R37, RZ, PT ;  /* 0x000000ff2500720b */ /* 0x000fe20003fb5000 */
[----:B------:R-:W-:Y:S01]  /*20740*/  IMAD.MOV.U32 R4, RZ, RZ, 0x3f800000 ;  /* 0x3f800000ff047424 */ /* 0x000fe200078e00ff */
[----:B------:R-:W-:Y:S02]  /*20750*/  LOP3.LUT R19, R8, 0xfffffff8, RZ, 0xc0, !PT ;  /* 0xfffffff808137812 */ /* 0x000fe400078ec0ff */
[----:B------:R-:W-:-:S02]  /*20760*/  FSETP.NE.FTZ.AND P3, PT, R39, RZ, PT ;  /* 0x000000ff2700720b */ /* 0x000fc40003f75000 */
[----:B------:R-:W-:Y:S02]  /*20770*/  MOV R5, 0x3f800000 ;  /* 0x3f80000000057802 */ /* 0x000fe40000000f00 */
[----:B------:R-:W-:Y:S02]  /*20780*/  IADD3 R19, R0, -R19, RZ ;  /* 0x8000001300137210 */ /* 0x000fe40007ffe0ff */
[----:B------:R-:W-:Y:S02]  /*20790*/  LOP3.LUT R7, R7, 0x3ffffffc, RZ, 0xc0, !PT ;  /* 0x3ffffffc07077812 */ /* 0x000fe400078ec0ff */
[----:B------:R-:W1:Y:S08]  /*207a0*/  @P6 MUFU.RCP R5, R238 ;  /* 0x000000ee00056308 */ /* 0x000e700000001000 */
[----:B------:R-:W-:Y:S08]  /*207b0*/  @P5 MUFU.RCP R6, R37 ;  /* 0x0000002500065308 */ /* 0x000ff00000001000 */
[----:B------:R-:W3:Y:S01]  /*207c0*/  @P3 MUFU.RCP R4, R39 ;  /* 0x0000002700043308 */ /* 0x000ee20000001000 */
[----:B-1----:R-:W-:-:S04]  /*207d0*/  FMUL.FTZ R0, R5, c[0x0][0x2dc] ;  /* 0x0000b70005007a20 */ /* 0x002fc80000410000 */
[C---:B------:R-:W-:Y:S02]  /*207e0*/  FMUL.FTZ R124, R0.reuse, R124 ;  /* 0x0000007c007c7220 */ /* 0x040fe40000410000 */
[C---:B------:R-:W-:Y:S02]  /*207f0*/  FMUL.FTZ R5, R0.reuse, R125 ;  /* 0x0000007d00057220 */ /* 0x040fe40000410000 */
[C---:B------:R-:W-:Y:S02]  /*20800*/  FMUL.FTZ R116, R0.reuse, R116 ;  /* 0x0000007400747220 */ /* 0x040fe40000410000 */
[C---:B------:R-:W-:Y:S01]  /*20810*/  FMUL.FTZ R117, R0.reuse, R117 ;  /* 0x0000007500757220 */ /* 0x040fe20000410000 */
[----:B------:R-:W-:Y:S01]  /*20820*/  F2FP.PACK_AB R5, R5, R124 ;  /* 0x0000007c0505723e */ /* 0x000fe200000000ff */
[C---:B------:R-:W-:Y:S02]  /*20830*/  FMUL.FTZ R108, R0.reuse, R108 ;  /* 0x0000006c006c7220 */ /* 0x040fe40000410000 */
[----:B------:R-:W-:-:S02]  /*20840*/  FMUL.FTZ R14, R0, R109 ;  /* 0x0000006d000e7220 */ /* 0x000fc40000410000 */
[C---:B------:R-:W-:Y:S02]  /*20850*/  FMUL.FTZ R100, R0.reuse, R100 ;  /* 0x0000006400647220 */ /* 0x040fe40000410000 */
        /* <DEDUP_REMOVED lines=14> */
[----:B---3--:R-:W-:-:S03]  /*20940*/  FMUL.FTZ R0, R4, c[0x0][0x2dc] ;  /* 0x0000b70004007a20 */ /* 0x008fc60000410000 */
[----:B------:R-:W-:Y:S01]  /*20950*/  F2FP.PACK_AB R32, R32, R76 ;  /* 0x0000004c2020723e */ /* 0x000fe200000000ff */
[C---:B------:R-:W-:Y:S02]  /*20960*/  FMUL.FTZ R138, R0.reuse, R138 ;  /* 0x0000008a008a7220 */ /* 0x040fe40000410000 */
[C---:B------:R-:W-:Y:S02]  /*20970*/  FMUL.FTZ R9, R0.reuse, R139 ;  /* 0x0000008b00097220 */ /* 0x040fe40000410000 */
        /* <DEDUP_REMOVED lines=20> */
[----:B------:R-:W-:Y:S02]  /*20ac0*/  F2FP.PACK_AB R0, R117, R116 ;  /* 0x000000747500723e */ /* 0x000fe400000000ff */
[----:B------:R-:W-:Y:S02]  /*20ad0*/  F2FP.PACK_AB R33, R33, R98 ;  /* 0x000000622121723e */ /* 0x000fe400000000ff */
[----:B------:R-:W-:Y:S02]  /*20ae0*/  F2FP.PACK_AB R35, R35, R90 ;  /* 0x0000005a2323723e */ /* 0x000fe400000000ff */
[----:B--2---:R-:W-:-:S13]  /*20af0*/  ISETP.NE.AND P0, PT, R57, -0x1, PT ;  /* 0xffffffff3900780c */ /* 0x004fda0003f05270 */
[----:B------:R-:W-:-:S04]  /*20b00*/  @P0 IMAD.WIDE.U32 R2, R57, c[0x0][0x1e8], RZ ;  /* 0x00007a0039020a25 */ /* 0x000fc800078e00ff */
[----:B------:R-:W-:Y:S01]  /*20b10*/  @P0 IMAD R53, R57, c[0x0][0x1ec], R3 ;  /* 0x00007b0039350a24 */ /* 0x000fe200078e0203 */
[----:B------:R-:W-:Y:S02]  /*20b20*/  @P0 MOV R52, R2 ;  /* 0x0000000200340202 */ /* 0x000fe40000000f00 */
[----:B------:R-:W-:Y:S02]  /*20b30*/  MOV R2, 0x3f800000 ;  /* 0x3f80000000027802 */ /* 0x000fe40000000f00 */
[----:B------:R-:W-:-:S04]  /*20b40*/  IADD3 R3, -R7, R55, RZ ;  /* 0x0000003707037210 */ /* 0x000fc80007ffe1ff */
[----:B------:R-:W1:Y:S01]  /*20b50*/  @P4 MUFU.RCP R2, R38 ;  /* 0x0000002600024308 */ /* 0x000e620000001000 */
[----:B------:R-:W-:Y:S01]  /*20b60*/  LEA R30, R10, R3, 0x9 ;  /* 0x000000030a1e7211 */ /* 0x000fe200078e48ff */
[----:B------:R-:W-:Y:S01]  /*20b70*/  FMUL.FTZ R3, R6, c[0x0][0x2dc] ;  /* 0x0000b70006037a20 */ /* 0x000fe20000410000 */
[----:B------:R-:W-:-:S03]  /*20b80*/  MOV R6, 0xfffffff0 ;  /* 0xfffffff000067802 */ /* 0x000fc60000000f00 */
[C---:B------:R-:W-:Y:S02]  /*20b90*/  FMUL.FTZ R126, R3.reuse, R126 ;  /* 0x0000007e037e7220 */ /* 0x040fe40000410000 */
[C---:B------:R-:W-:Y:S02]  /*20ba0*/  FMUL.FTZ R127, R3.reuse, R127 ;  /* 0x0000007f037f7220 */ /* 0x040fe40000410000 */
[C---:B------:R-:W-:Y:S02]  /*20bb0*/  FMUL.FTZ R118, R3.reuse, R118 ;  /* 0x0000007603767220 */ /* 0x040fe40000410000 */
[----:B------:R-:W-:Y:S01]  /*20bc0*/  FMUL.FTZ R7, R3, R119 ;  /* 0x0000007703077220 */ /* 0x000fe20000410000 */
[----:B------:R-:W-:Y:S01]  /*20bd0*/  F2FP.PACK_AB R4, R127, R126 ;  /* 0x0000007e7f04723e */ /* 0x000fe200000000ff */
        /* <DEDUP_REMOVED lines=28> */
[C---:B------:R-:W-:Y:S01]  /*20da0*/  FMUL.FTZ R102, R3.reuse, R102 ;  /* 0x0000006603667220 */ /* 0x040fe20000410000 */
        /* <DEDUP_REMOVED lines=19> */
[----:B------:R-:W-:Y:S01]  /*20ee0*/  FMUL.FTZ R31, R3, R79 ;  /* 0x0000004f031f7220 */ /* 0x000fe20000410000 */
[----:B------:R-:W-:-:S02]  /*20ef0*/  SHF.L.U32 R2, R2, 0x1, RZ ;  /* 0x0000000102027819 */ /* 0x000fc400000006ff */
[----:B------:R-:W-:Y:S02]  /*20f00*/  SEL R30, R30, 0xffffffe0, !P1 ;  /* 0xffffffe01e1e7807 */ /* 0x000fe40004800000 */
[----:B------:R-:W-:Y:S01]  /*20f10*/  IADD3 R3, R2, R6, RZ ;  /* 0x0000000602037210 */ /* 0x000fe20007ffe0ff */
[----:B------:R1:W-:Y:S01]  /*20f20*/  STS [R2], R5 ;  /* 0x0000000502007388 */ /* 0x0003e20000000800 */
[----:B------:R-:W-:Y:S02]  /*20f30*/  F2FP.PACK_AB R19, R87, R86 ;  /* 0x000000565713723e */ /* 0x000fe400000000ff */
[----:B------:R-:W-:Y:S01]  /*20f40*/  F2FP.PACK_AB R27, R27, R82 ;  /* 0x000000521b1b723e */ /* 0x000fe200000000ff */
[----:B------:R2:W-:Y:S01]  /*20f50*/  STS [R2+0x400], R4 ;  /* 0x0004000402007388 */ /* 0x0005e20000000800 */
[----:B------:R-:W-:Y:S02]  /*20f60*/  F2FP.PACK_AB R31, R31, R78 ;  /* 0x0000004e1f1f723e */ /* 0x000fe400000000ff */
[----:B------:R-:W-:Y:S01]  /*20f70*/  F2FP.PACK_AB R36, R36, R88 ;  /* 0x000000582424723e */ /* 0x000fe200000000ff */
[----:B------:R3:W-:Y:S01]  /*20f80*/  STS [R3], R0 ;  /* 0x0000000003007388 */ /* 0x0007e20000000800 */
[----:B------:R-:W-:-:S03]  /*20f90*/  ISETP.NE.AND P1, PT, R40, RZ, PT ;  /* 0x000000ff2800720c */ /* 0x000fc60003f25270 */
[----:B------:R4:W-:Y:S04]  /*20fa0*/  STS [R3+0x400], R7 ;  /* 0x0004000703007388 */ /* 0x0009e80000000800 */
[----:B------:R-:W-:Y:S04]  /*20fb0*/  STS [R2+0x2000], R8 ;  /* 0x0020000802007388 */ /* 0x000fe80000000800 */
[----:B------:R4:W-:Y:S04]  /*20fc0*/  STS [R2+0x2400], R9 ;  /* 0x0024000902007388 */ /* 0x0009e80000000800 */
[----:B------:R4:W-:Y:S01]  /*20fd0*/  STS [R3+0x2000], R16 ;  /* 0x0020001003007388 */ /* 0x0009e20000000800 */
[----:B-1----:R-:W-:-:S03]  /*20fe0*/  IADD3 R5, R2, R30, RZ ;  /* 0x0000001e02057210 */ /* 0x002fc60007ffe0ff */
[----:B------:R1:W-:Y:S01]  /*20ff0*/  STS [R3+0x2400], R15 ;  /* 0x0024000f03007388 */ /* 0x0003e20000000800 */
[----:B--2---:R-:W-:-:S03]  /*21000*/  IADD3 R4, R3, R30, RZ ;  /* 0x0000001e03047210 */ /* 0x004fc60007ffe0ff */
[----:B------:R2:W-:Y:S01]  /*21010*/  STS [R5], R14 ;  /* 0x0000000e05007388 */ /* 0x0005e20000000800 */
[C---:B---3--:R-:W-:Y:S02]  /*21020*/  IADD3 R0, R2.reuse, 0x40, RZ ;  /* 0x0000004002007810 */ /* 0x048fe40007ffe0ff */
[----:B------:R-:W-:Y:S01]  /*21030*/  @P2 IADD3 R0, R2, -0x40, RZ ;  /* 0xffffffc002002810 */ /* 0x000fe20007ffe0ff */
[----:B------:R3:W-:Y:S01]  /*21040*/  STS [R5+0x400], R13 ;  /* 0x0004000d05007388 */ /* 0x0007e20000000800 */
[----:B----4-:R-:W4:Y:S03]  /*21050*/  LDC.U8 R7, c[0x0][0x328] ;  /* 0x0000ca00ff077b82 */ /* 0x010f260000000000 */
[----:B------:R3:W-:Y:S04]  /*21060*/  STS [R4], R11 ;  /* 0x0000000b04007388 */ /* 0x0007e80000000800 */
[----:B------:R3:W-:Y:S01]  /*21070*/  STS [R4+0x400], R10 ;  /* 0x0004000a04007388 */ /* 0x0007e20000000800 */
[----:B------:R-:W-:-:S02]  /*21080*/  IADD3 R2, R30, 0x400, R0 ;  /* 0x000004001e027810 */ /* 0x000fc40007ffe000 */
[----:B------:R-:W-:Y:S01]  /*21090*/  @P1 MOV R9, c[0x0][0x210] ;  /* 0x0000840000091a02 */ /* 0x000fe20000000f00 */
[----:B------:R-:W-:Y:S01]  /*210a0*/  STS [R5+0x2000], R12 ;  /* 0x0020000c05007388 */ /* 0x000fe20000000800 */
[----:B------:R-:W-:Y:S02]  /*210b0*/  @!P1 MOV R9, 0x1 ;  /* 0x0000000100099802 */ /* 0x000fe40000000f00 */
[----:B------:R-:W-:Y:S01]  /*210c0*/  MOV R16, 0x7f800000 ;  /* 0x7f80000000107802 */ /* 0x000fe20000000f00 */
[----:B------:R3:W-:Y:S01]  /*210d0*/  STS [R5+0x2400], R18 ;  /* 0x0024001205007388 */ /* 0x0007e20000000800 */
[----:B-1----:R-:W-:-:S03]  /*210e0*/  MOV R15, 0x7f800000 ;  /* 0x7f800000000f7802 */ /* 0x002fc60000000f00 */
[----:B------:R1:W-:Y:S01]  /*210f0*/  STS [R4+0x2000], R17 ;  /* 0x0020001104007388 */ /* 0x0003e20000000800 */
[----:B--2---:R-:W-:-:S03]  /*21100*/  MOV R14, 0x7f800000 ;  /* 0x7f800000000e7802 */ /* 0x004fc60000000f00 */
[----:B------:R2:W-:Y:S01]  /*21110*/  STS [R4+0x2400], R25 ;  /* 0x0024001904007388 */ /* 0x0005e20000000800 */
[----:B----4-:R-:W-:Y:S02]  /*21120*/  ISETP.NE.AND P2, PT, R7, RZ, PT ;  /* 0x000000ff0700720c */ /* 0x010fe40003f45270 */
[----:B---3--:R-:W-:Y:S01]  /*21130*/  MOV R13, 0x7f800000 ;  /* 0x7f800000000d7802 */ /* 0x008fe20000000f00 */
[----:B------:R-:W-:Y:S01]  /*21140*/  STS [R0], R24 ;  /* 0x0000001800007388 */ /* 0x000fe20000000800 */
[----:B------:R-:W3:Y:S03]  /*21150*/  @P6 MUFU.LG2 R11, R238 ;  /* 0x000000ee000b6308 */ /* 0x000ee60000000c00 */
[----:B------:R-:W-:Y:S04]  /*21160*/  STS [R0+0x400], R23 ;  /* 0x0004001700007388 */ /* 0x000fe80000000800 */
[----:B------:R-:W4:Y:S01]  /*21170*/  S2R R8, SR_CTAID.Y ;  /* 0x0000000000087919 */ /* 0x000f220000002600 */
[----:B------:R-:W3:Y:S01]  /*21180*/  @P4 MUFU.LG2 R10, R38 ;  /* 0x00000026000a4308 */ /* 0x000ee20000000c00 */
[----:B------:R-:W-:-:S02]  /*21190*/  IADD3 R5, R6, R2, RZ ;  /* 0x0000000206057210 */ /* 0x000fc40007ffe0ff */
[----:B------:R-:W3:Y:S01]  /*211a0*/  S2R R18, SR_CTAID.X ;  /* 0x0000000000127919 */ /* 0x000ee20000002500 */
[----:B------:R-:W-:-:S04]  /*211b0*/  IADD3 R2, R6, R0, RZ ;  /* 0x0000000006027210 */ /* 0x000fc80007ffe0ff */
[----:B------:R-:W3:Y:S01]  /*211c0*/  @P5 MUFU.LG2 R12, R37 ;  /* 0x00000025000c5308 */ /* 0x000ee20000000c00 */
[----:B-1----:R-:W1:Y:S01]  /*211d0*/  S2R R17, SR_CTAID.Z ;  /* 0x0000000000117919 */ /* 0x002e620000002700 */
[----:B------:R-:W-:Y:S01]  /*211e0*/  IMAD.IADD R3, R30, 0x1, R2 ;  /* 0x000000011e037824 */ /* 0x000fe200078e0202 */
[----:B--2---:R-:W-:Y:S02]  /*211f0*/  @P1 MOV R4, c[0x0][0x210] ;  /* 0x0000840000041a02 */ /* 0x004fe40000000f00 */
[----:B------:R-:W-:Y:S04]  /*21200*/  STS [R2], R20 ;  /* 0x0000001402007388 */ /* 0x000fe80000000800 */
[----:B------:R-:W-:Y:S01]  /*21210*/  STS [R2+0x400], R19 ;  /* 0x0004001302007388 */ /* 0x000fe20000000800 */
[----:B------:R-:W-:-:S03]  /*21220*/  @P1 IMAD R4, R4, c[0x0][0x214], RZ ;  /* 0x0000850004041a24 */ /* 0x000fc600078e02ff */
[----:B------:R-:W-:Y:S01]  /*21230*/  STS [R0+0x2000], R22 ;  /* 0x0020001600007388 */ /* 0x000fe20000000800 */
[----:B----4-:R-:W-:-:S03]  /*21240*/  @!P0 IMAD.WIDE.U32 R6, R8, c[0x0][0x1e0], RZ ;  /* 0x0000780008068a25 */ /* 0x010fc600078e00ff */
[----:B------:R2:W-:Y:S02]  /*21250*/  STS [R0+0x2400], R21 ;  /* 0x0024001500007388 */ /* 0x0005e40000000800 */
[----:B------:R-:W-:Y:S02]  /*21260*/  @!P0 MOV R52, R6 ;  /* 0x0000000600348202 */ /* 0x000fe40000000f00 */
[----:B------:R-:W-:Y:S01]  /*21270*/  STS [R2+0x2000], R26 ;  /* 0x0020001a02007388 */ /* 0x000fe20000000800 */
[----:B---3--:R-:W-:-:S03]  /*21280*/  @P6 FMUL.FTZ R6, R11, 0.69314718246459960938 ;  /* 0x3f3172180b066820 */ /* 0x008fc60000410000 */
[----:B------:R3:W-:Y:S01]  /*21290*/  STS [R2+0x2400], R29 ;  /* 0x0024001d02007388 */ /* 0x0007e20000000800 */
[----:B------:R-:W-:Y:S02]  /*212a0*/  @P6 FFMA.FTZ R16, R71, c[0x0][0x238], R6 ;  /* 0x00008e0047106a23 */ /* 0x000fe40000010006 */
[----:B------:R-:W-:-:S04]  /*212b0*/  @P4 FMUL.FTZ R6, R10, 0.69314718246459960938 ;  /* 0x3f3172180a064820 */ /* 0x000fc80000410000 */
[----:B------:R-:W-:Y:S01]  /*212c0*/  @P4 FFMA.FTZ R13, R69, c[0x0][0x238], R6 ;  /* 0x00008e00450d4a23 */ /* 0x000fe20000010006 */
[----:B--2---:R-:W-:-:S05]  /*212d0*/  IADD3 R0, R30, R0, RZ ;  /* 0x000000001e007210 */ /* 0x004fca0007ffe0ff */
        /* <DEDUP_REMOVED lines=16> */
[----:B--2---:R-:W-:Y:S01]  /*213e0*/  @P1 MOV R0, 0x1 ;  /* 0x0000000100001802 */ /* 0x004fe20000000f00 */
[----:B------:R-:W-:-:S02]  /*213f0*/  @!P1 IMAD R0, R4, c[0x0][0x1c0], RZ ;  /* 0x0000700004009a24 */ /* 0x000fc400078e02ff */
[C---:B---3--:R-:W-:Y:S02]  /*21400*/  @!P2 IMAD R3, R8.reuse, c[0x0][0x214], RZ ;  /* 0x000085000803aa24 */ /* 0x048fe400078e02ff */
[----:B------:R-:W-:Y:S01]  /*21410*/  IMAD R7, R8, R0, RZ ;  /* 0x0000000008077224 */ /* 0x000fe200078e02ff */
[----:B------:R-:W-:Y:S01]  /*21420*/  LOP3.LUT R0, R54, 0xffffffe0, RZ, 0xc0, !PT ;  /* 0xffffffe036007812 */ /* 0x000fe200078ec0ff */
[----:B------:R-:W2:Y:S01]  /*21430*/  @P3 MUFU.LG2 R8, R39 ;  /* 0x0000002700083308 */ /* 0x000ea20000000c00 */
[----:B----4-:R-:W-:Y:S01]  /*21440*/  @!P2 SEL R5, R3, R57, !P0 ;  /* 0x000000390305a207 */ /* 0x010fe20004000000 */
[----:B-----5:R3:W4:Y:S02]  /*21450*/  LDS.128 R20, [R188] ;  /* 0x00000000bc147984 */ /* 0x0207240000000c00 */
[----:B------:R-:W-:Y:S01]  /*21460*/  IMAD.IADD R0, R55, 0x1, -R0 ;  /* 0x0000000137007824 */ /* 0x000fe200078e0a00 */
[----:B------:R-:W-:Y:S01]  /*21470*/  SEL R7, R7, RZ, P2 ;  /* 0x000000ff07077207 */ /* 0x000fe20001000000 */
[----:B------:R-:W-:Y:S01]  /*21480*/  CS2R R2, SRZ ;  /* 0x0000000000027805 */ /* 0x000fe2000001ff00 */
[----:B------:R3:W3:Y:S01]  /*21490*/  LDS.128 R24, [R188+0x800] ;  /* 0x00080000bc187984 */ /* 0x0006e20000000c00 */
[----:B------:R-:W-:-:S02]  /*214a0*/  @!P2 MOV R2, R5 ;  /* 0x000000050002a202 */ /* 0x000fc40000000f00 */
[----:B------:R-:W-:Y:S01]  /*214b0*/  LOP3.LUT P0, RZ, R0, 0x3, RZ, 0xc0, !PT ;  /* 0x0000000300ff7812 */ /* 0x000fe2000780c0ff */
[----:B------:R3:W3:Y:S01]  /*214c0*/  LDS.128 R28, [R188+0x1000] ;  /* 0x00100000bc1c7984 */ /* 0x0006e20000000c00 */
[----:B------:R-:W-:Y:S01]  /*214d0*/  IMAD R0, R18, R9, RZ ;  /* 0x0000000912007224 */ /* 0x000fe200078e02ff */
[----:B------:R-:W-:Y:S01]  /*214e0*/  @!P2 SHF.R.S32.HI R3, RZ, 0x1f, R5 ;  /* 0x0000001fff03a819 */ /* 0x000fe20000011405 */
[----:B-1----:R-:W-:Y:S01]  /*214f0*/  IMAD R4, R17, R4, R7 ;  /* 0x0000000411047224 */ /* 0x002fe200078e0207 */
[----:B------:R1:W1:Y:S01]  /*21500*/  LDS.128 R32, [R188+0x1800] ;  /* 0x00180000bc207984 */ /* 0x0002620000000c00 */
[----:B------:R-:W-:Y:S01]  /*21510*/  @P5 FMUL.FTZ R7, R12, 0.69314718246459960938 ;  /* 0x3f3172180c075820 */ /* 0x000fe20000410000 */
[----:B------:R-:W-:Y:S01]  /*21520*/  SHF.L.U32 R0, R0, 0x7, RZ ;  /* 0x0000000700007819 */ /* 0x000fe200000006ff */
[----:B--2---:R-:W-:Y:S01]  /*21530*/  @P3 FMUL.FTZ R5, R8, 0.69314718246459960938 ;  /* 0x3f31721808053820 */ /* 0x004fe20000410000 */
        /* <DEDUP_REMOVED lines=12> */
[----:B------:R-:W2:Y:S02]  /*21600*/  S2R R4, SR_TID.X ;  /* 0x0000000000047919 */ /* 0x000ea40000002100 */
[----:B--2---:R-:W-:-:S04]  /*21610*/  SHF.R.S32.HI R2, RZ, 0x1f, R4 ;  /* 0x0000001fff027819 */ /* 0x004fc80000011404 */
        /* <DEDUP_REMOVED lines=43> */
.L_x_1013:
[----:B------:R-:W-:Y:S05]  /*218d0*/  BSYNC B0 ;  /* 0x0000000000007941 */ /* 0x000fea0003800000 */
.L_x_1012:
[----:B--2---:R-:W2:Y:S04]  /*218e0*/  LDL.LU R9, [R1+0x150] ;  /* 0x0001500001097983 */ /* 0x004ea80000300800 */
[----:B------:R-:W5:Y:S01]  /*218f0*/  LDL.LU.64 R6, [R1+0x130] ;  /* 0x0001300001067983 */ /* 0x000f620000300a00 */
[----:B------:R-:W-:Y:S01]  /*21900*/  LEA.HI R12, R56, R55, RZ, 0x3 ;  /* 0x00000037380c7211 */ /* 0x000fe200078f18ff */
[----:B------:R-:W-:Y:S02]  /*21910*/  BSSY B0, `(.L_x_1014) ;  /* 0x0000020000007945 */ /* 0x000fe40003800000 */
[----:B------:R-:W4:Y:S02]  /*21920*/  S2R R3, SR_TID.X ;  /* 0x0000000000037919 */ /* 0x000f240000002100 */
[----:B----4-:R-:W-:-:S04]  /*21930*/  SHF.R.S32.HI R2, RZ, 0x1f, R3 ;  /* 0x0000001fff027819 */ /* 0x010fc80000011403 */
        /* <DEDUP_REMOVED lines=8> */
[----:B--2---:R-:W-:Y:S01]  /*219c0*/  IMAD R13, R18, -0x80, R9 ;  /* 0xffffff80120d7824 */ /* 0x004fe200078e0209 */
[C---:B-----5:R-:W-:Y:S02]  /*219d0*/  IADD3 R4, P0, R6.reuse, R52, RZ ;  /* 0x0000003406047210 */ /* 0x060fe40007f1e0ff */
[----:B------:R-:W-:Y:S02]  /*219e0*/  ISETP.GE.AND P1, PT, R6, c[0x0][0x220], PT ;  /* 0x0000880006007a0c */ /* 0x000fe40003f26270 */
[----:B------:R-:W2:Y:S01]  /*219f0*/  S2R R6, SR_CTAID.X ;  /* 0x0000000000067919 */ /* 0x000ea20000002500 */
[----:B------:R-:W-:Y:S01]  /*21a00*/  IMAD.X R5, R0, 0x1, R53, P0 ;  /* 0x0000000100057824 */ /* 0x000fe200000e0635 */
[----:B------:R-:W-:-:S03]  /*21a10*/  SHF.R.S32.HI R0, RZ, 0x3, R12 ;  /* 0x00000003ff007819 */ /* 0x000fc6000001140c */
[----:B------:R-:W-:Y:S01]  /*21a20*/  IMAD.WIDE.U32 R10, R17, c[0x0][0x1f0], R4 ;  /* 0x00007c00110a7a25 */ /* 0x000fe200078e0004 */
[----:B------:R-:W-:-:S03]  /*21a30*/  ISETP.GE.OR P0, PT, R0, R13, P1 ;  /* 0x0000000d0000720c */ /* 0x000fc60000f06670 */
[----:B------:R-:W-:Y:S01]  /*21a40*/  IMAD R0, R17, c[0x0][0x1f4], R3 ;  /* 0x00007d0011007a24 */ /* 0x000fe200078e0203 */
[----:B------:R-:W-:-:S03]  /*21a50*/  SHF.R.S32.HI R3, RZ, 0x1f, R2 ;  /* 0x0000001fff037819 */ /* 0x000fc60000011402 */
[----:B------:R-:W-:Y:S02]  /*21a60*/  IMAD.IADD R9, R11, 0x1, R0 ;  /* 0x000000010b097824 */ /* 0x000fe400078e0200 */
[----:B--2---:R-:W-:-:S04]  /*21a70*/  IMAD.WIDE R6, R6, 0x80, R2 ;  /* 0x0000008006067825 */ /* 0x004fc800078e0202 */
        /* <DEDUP_REMOVED lines=9> */
.L_x_1015:
[----:B------:R-:W-:Y:S05]  /*21b10*/  BSYNC B0 ;  /* 0x0000000000007941 */ /* 0x000fea0003800000 */
.L_x_1014:
[----:B------:R-:W-:Y:S01]  /*21b20*/  LEA.HI.SX32 R0, R12, 0x10, 0x1d ;  /* 0x000000100c007811 */ /* 0x000fe200078feaff */
[----:B------:R-:W-:Y:S03]  /*21b30*/  BSSY B0, `(.L_x_1016) ;  /* 0x000000e000007945 */ /* 0x000fe60003800000 */
[----:B------:R-:W-:-:S13]  /*21b40*/  ISETP.GE.OR P0, PT, R0, R13, P1 ;  /* 0x0000000d0000720c */ /* 0x000fda0000f06670 */
        /* <DEDUP_REMOVED lines=11> */
[----:B---3--:R2:W-:Y:S02]  /*21c00*/  STG.E.128 [R4.64], R24 ;  /* 0x0000001804007986 */ /* 0x0085e4000c101d22 */
.L_x_1017:
[----:B------:R-:W-:Y:S05]  /*21c10*/  BSYNC B0 ;  /* 0x0000000000007941 */ /* 0x000fea0003800000 */
.L_x_1016:
        /* <DEDUP_REMOVED lines=15> */
.L_x_1019:
[----:B------:R-:W-:Y:S05]  /*21d10*/  BSYNC B0 ;  /* 0x0000000000007941 */ /* 0x000fea0003800000 */
.L_x_1018:
        /* <DEDUP_REMOVED lines=15> */
.L_x_1021:
[----:B------:R-:W-:Y:S05]  /*21e10*/  BSYNC B0 ;  /* 0x0000000000007941 */ /* 0x000fea0003800000 */
.L_x_1020:
[----:B------:R-:W-:Y:S01]  /*21e20*/  LEA.HI.SX32 R0, R12, 0x40, 0x1d ;  /* 0x000000400c007811 */ /* 0x000fe200078feaff */
[----:B------:R-:W-:Y:S03]  /*21e30*/  BSSY B0, `(.L_x_1022) ;  /* 0x000000e000007945 */ /* 0x000fe60003800000 */
[----:B------:R-:W-:-:S13]  /*21e40*/  ISETP.GE.OR P0, PT, R0, R13, P1 ;  /* 0x0000000d0000720c */ /* 0x000fda0000f06670 */
        /* <DEDUP_REMOVED lines=12> */
.L_x_1023:
[----:B------:R-:W-:Y:S05]  /*21f10*/  BSYNC B0 ;  /* 0x0000000000007941 */ /* 0x000fea0003800000 */
.L_x_1022:
        /* <DEDUP_REMOVED lines=15> */
.L_x_1025:
[----:B------:R-:W-:Y:S05]  /*22010*/  BSYNC B0 ;  /* 0x0000000000007941 */ /* 0x000fea0003800000 */
.L_x_1024:
        /* <DEDUP_REMOVED lines=15> */
.L_x_1027:
[----:B------:R-:W-:Y:S05]  /*22110*/  BSYNC B0 ;  /* 0x0000000000007941 */ /* 0x000fea0003800000 */
.L_x_1026:
[----:B------:R-:W-:-:S04]  /*22120*/  LEA.HI.SX32 R0, R12, 0x70, 0x1d ;  /* 0x000000700c007811 */ /* 0x000fc800078feaff */
[----:B------:R-:W-:-:S13]  /*22130*/  ISETP.GE.OR P1, PT, R0, R13, P1 ;  /* 0x0000000d0000720c */ /* 0x000fda0000f26670 */
[----:B------:R-:W-:Y:S05]  /*22140*/  @P1 EXIT ;  /* 0x000000000000194d */ /* 0x000fea0003800000 */
[----:B------:R-:W-:Y:S01]  /*22150*/  IADD3 R6, P0, R6, 0x70, RZ ;  /* 0x0000007006067810 */ /* 0x000fe20007f1e0ff */
[----:B------:R-:W-:Y:S01]  /*22160*/  IMAD.MOV.U32 R2, RZ, RZ, R10 ;  /* 0x000000ffff027224 */ /* 0x000fe200078e000a */
[----:B------:R-:W-:-:S03]  /*22170*/  MOV R3, R9 ;  /* 0x0000000900037202 */ /* 0x000fc60000000f00 */
[----:B------:R-:W-:Y:S02]  /*22180*/  IMAD.X R0, RZ, RZ, R7, P0 ;  /* 0x000000ffff007224 */ /* 0x000fe400000e0607 */
[----:B-12---:R-:W-:-:S04]  /*22190*/  IMAD.WIDE.U32 R4, R6, c[0x0][0x1e8], R2 ;  /* 0x00007a0006047a25 */ /* 0x006fc800078e0002 */
[----:B------:R-:W-:Y:S01]  /*221a0*/  IMAD R0, R0, c[0x0][0x1e8], RZ ;  /* 0x00007a0000007a24 */ /* 0x000fe200078e02ff */
[----:B------:R-:W-:-:S03]  /*221b0*/  LEA R2, P0, R4, c[0x0][0x1d0], 0x1 ;  /* 0x0000740004027a11 */ /* 0x000fc600078008ff */
[----:B------:R-:W-:-:S05]  /*221c0*/  IMAD R0, R6, c[0x0][0x1ec], R0 ;  /* 0x00007b0006007a24 */ /* 0x000fca00078e0200 */
[----:B------:R-:W-:-:S04]  /*221d0*/  IADD3 R0, R5, R0, RZ ;  /* 0x0000000005007210 */ /* 0x000fc80007ffe0ff */
[----:B------:R-:W-:-:S05]  /*221e0*/  LEA.HI.X R3, R4, c[0x0][0x1d4], R0, 0x1, P0 ;  /* 0x0000750004037a11 */ /* 0x000fca00000f0c00 */
[----:B------:R-:W-:Y:S01]  /*221f0*/  STG.E.128 [R2.64], R188 ;  /* 0x000000bc02007986 */ /* 0x000fe2000c101d22 */
[----:B------:R-:W-:Y:S05]  /*22200*/  EXIT ;  /* 0x000000000000794d */ /* 0x000fea0003800000 */
.L_x_962:
[----:B------:R-:W4:Y:S04]  /*22210*/  LDL.LU R12, [R1+0x148] ;  /* 0x00014800010c7983 */ /* 0x000f280000300800 */
[----:B------:R-:W5:Y:S01]  /*22220*/  LDL.LU R9, [R1+0x150] ;  /* 0x0001500001097983 */ /* 0x000f620000300800 */
[----:B------:R-:W1:Y:S01]  /*22230*/  LDC.U8 R4, c[0x0][0x329] ;  /* 0x0000ca40ff047b82 */ /* 0x000e620000000000 */
[----:B------:R-:W-:Y:S01]  /*22240*/  LEA.HI R10, R26, R31, RZ, 0x3 ;  /* 0x0000001f1a0a7211 */ /* 0x000fe200078f18ff */
[----:B------:R-:W-:Y:S01]  /*22250*/  BSSY B0, `(.L_x_1028) ;  /* 0x0000042000007945 */ /* 0x000fe20003800000 */
[----:B------:R-:W2:Y:S02]  /*22260*/  S2R R19, SR_CTAID.X ;  /* 0x0000000000137919 */ /* 0x000ea40000002500 */
[----:B-12---:R-:W-:-:S02]  /*22270*/  LOP3.LUT R7, R10, 0xfffffff8, RZ, 0xc0, !PT ;  /* 0xfffffff80a077812 */ /* 0x006fc400078ec0ff */
[----:B------:R-:W-:Y:S01]  /*22280*/  SHF.R.S32.HI R10, RZ, 0x3, R10 ;  /* 0x00000003ff0a7819 */ /* 0x000fe2000001140a */
[----:B------:R-:W1:Y:S02]  /*22290*/  LDC.U8 R6, c[0x0][0x328] ;  /* 0x0000ca00ff067b82 */ /* 0x000e640000000000 */
[----:B------:R-:W-:Y:S01]  /*222a0*/  IMAD.IADD R18, R31, 0x1, -R7 ;  /* 0x000000011f127824 */ /* 0x000fe200078e0a07 */
[----:B------:R-:W-:Y:S02]  /*222b0*/  SHF.R.S32.HI R7, RZ, 0x1f, R16 ;  /* 0x0000001fff077819 */ /* 0x000fe40000011410 */
[----:B------:R-:W-:Y:S02]  /*222c0*/  SHF.R.S32.HI R11, RZ, 0x1f, R10 ;  /* 0x0000001fff0b7819 */ /* 0x000fe4000001140a */
[----:B------:R-:W-:Y:S02]  /*222d0*/  ISETP.NE.AND P0, PT, R4, RZ, PT ;  /* 0x000000ff0400720c */ /* 0x000fe40003f05270 */
[----:B-1----:R-:W-:-:S04]  /*222e0*/  ISETP.NE.AND P2, PT, R6, RZ, PT ;  /* 0x000000ff0600720c */ /* 0x002fc80003f45270 */
        /* <DEDUP_REMOVED lines=11> */
[C---:B----4-:R-:W-:Y:S02]  /*223a0*/  ISETP.NE.AND P4, PT, R12.reuse, -0x1, PT ;  /* 0xffffffff0c00780c */ /* 0x050fe40003f85270 */
[----:B------:R-:W-:Y:S02]  /*223b0*/  ISETP.NE.OR P1, PT, R12, -0x1, !P2 ;  /* 0xffffffff0c00780c */ /* 0x000fe40005725670 */
[----:B-----5:R-:W-:-:S04]  /*223c0*/  IADD3 R14, -R35, R9, RZ ;  /* 0x00000009230e7210 */ /* 0x020fc80007ffe1ff */
        /* <DEDUP_REMOVED lines=18> */
[----:B------:R-:W-:Y:S01]  /*224f0*/  LEA.HI.X.SX32 R5, R0, R5, 0x1, P3 ;  /* 0x0000000500057211 */ /* 0x000fe200018f0eff */
[----:B------:R-:W-:Y:S01]  /*22500*/  IMAD R0, R7, c[0x0][0x1f0], RZ ;  /* 0x00007c0007007a24 */ /* 0x000fe200078e02ff */
[----:B------:R-:W-:Y:S01]  /*22510*/  SEL R7, R6, RZ, !P2 ;  /* 0x000000ff06077207 */ /* 0x000fe20005000000 */
[----:B------:R-:W-:Y:S01]  /*22520*/  IMAD R6, R35, R15, RZ ;  /* 0x0000000f23067224 */ /* 0x000fe200078e02ff */
[----:B------:R-:W-:Y:S01]  /*22530*/  ISETP.GE.OR P3, PT, R10, R14, P1 ;  /* 0x0000000e0a00720c */ /* 0x000fe20000f66670 */
[C---:B------:R-:W-:Y:S01]  /*22540*/  IMAD R9, R16.reuse, c[0x0][0x1f4], R0 ;  /* 0x00007d0010097a24 */ /* 0x040fe200078e0200 */
[----:B------:R-:W-:Y:S01]  /*22550*/  @P2 SHF.R.S32.HI R3, RZ, 0x1f, R12 ;  /* 0x0000001fff032819 */ /* 0x000fe2000001140c */
[----:B------:R-:W-:-:S05]  /*22560*/  IMAD R0, R16, R8, R7 ;  /* 0x0000000810007224 */ /* 0x000fca00078e0207 */
[--C-:B------:R-:W-:Y:S02]  /*22570*/  IADD3 R17, P2, P0, R6, R2, R0.reuse ;  /* 0x0000000206117210 */ /* 0x100fe4000785e000 */
[----:B------:R-:W-:Y:S01]  /*22580*/  SHF.R.S32.HI R0, RZ, 0x1f, R0 ;  /* 0x0000001fff007819 */ /* 0x000fe20000011400 */
[----:B-1----:R-:W-:Y:S01]  /*22590*/  IMAD.WIDE.U32 R12, R16, c[0x0][0x1f0], R4 ;  /* 0x00007c00100c7a25 */ /* 0x002fe200078e0004 */
[----:B------:R-:W-:-:S03]  /*225a0*/  SHF.R.S32.HI R4, RZ, 0x1f, R6 ;  /* 0x0000001fff047819 */ /* 0x000fc60000011406 */
[----:B------:R-:W-:Y:S01]  /*225b0*/  IMAD.WIDE R6, R19, 0x80, R10 ;  /* 0x0000008013067825 */ /* 0x000fe200078e020a */
        /* <DEDUP_REMOVED lines=11> */
.L_x_1029:
[----:B------:R-:W-:Y:S05]  /*22670*/  BSYNC B0 ;  /* 0x0000000000007941 */ /* 0x000fea0003800000 */
.L_x_1028:
        /* <DEDUP_REMOVED lines=17> */
.L_x_1031:
[----:B------:R-:W-:Y:S05]  /*22790*/  BSYNC B0 ;  /* 0x0000000000007941 */ /* 0x000fea0003800000 */
.L_x_1030:
        /* <DEDUP_REMOVED lines=16> */
.L_x_1033:
[----:B------:R-:W-:Y:S05]  /*228a0*/  BSYNC B0 ;  /* 0x0000000000007941 */ /* 0x000fea0003800000 */
.L_x_1032:
        /* <DEDUP_REMOVED lines=16> */
.L_x_1035:
[----:B------:R-:W-:Y:S05]  /*229b0*/  BSYNC B0 ;  /* 0x0000000000007941 */ /* 0x000fea0003800000 */
.L_x_1034:
        /* <DEDUP_REMOVED lines=16> */
.L_x_1037:
[----:B------:R-:W-:Y:S05]  /*22ac0*/  BSYNC B0 ;  /* 0x0000000000007941 */ /* 0x000fea0003800000 */
.L_x_1036:
        /* <DEDUP_REMOVED lines=16> */
.L_x_1039:
[----:B------:R-:W-:Y:S05]  /*22bd0*/  BSYNC B0 ;  /* 0x0000000000007941 */ /* 0x000fea0003800000 */
.L_x_1038:
        /* <DEDUP_REMOVED lines=16> */
.L_x_1041:
[----:B------:R-:W-:Y:S05]  /*22ce0*/  BSYNC B0 ;  /* 0x0000000000007941 */ /* 0x000fea0003800000 */
.L_x_1040:
        /* <DEDUP_REMOVED lines=16> */
.L_x_1043:
[----:B------:R-:W-:Y:S05]  /*22df0*/  BSYNC B0 ;  /* 0x0000000000007941 */ /* 0x000fea0003800000 */
.L_x_1042:
[----:B------:R-:W-:Y:S02]  /*22e00*/  ISETP.NE.AND P0, PT, R27, RZ, PT ;  /* 0x000000ff1b00720c */ /* 0x000fe40003f05270 */
[----:B------:R-:W-:Y:S02]  /*22e10*/  P2R R7, PR, RZ, 0x2 ;  /* 0x00000002ff077803 */ /* 0x000fe40000000000 */
[----:B------:R-:W-:Y:S02]  /*22e20*/  ISETP.NE.OR P0, PT, R18, RZ, P0 ;  /* 0x000000ff1200720c */ /* 0x000fe40000705670 */
        /* <DEDUP_REMOVED lines=69> */
.L_x_1044:
        /* <DEDUP_REMOVED lines=16> */
.L_x_1146:


//--------------------- .text._ZN5flash16flash_fwd_kernelI23Flash_fwd_kernel_traitsILi64ELi128ELi64ELi4ELb0ELb0EN7cutlass6half_tE19Flash_kernel_traitsILi64ELi128ELi64ELi4ES3_EELb0ELb1ELb0ELb1ELb0ELb0ELb1ELb0EEEvNS_16Flash_fwd_paramsE --------------------------
	.section	.text._ZN5flash16flash_fwd_kernelI23Flash_fwd_kernel_traitsILi64ELi128ELi64ELi4ELb0ELb0EN7cutlass6half_tE19Flash_kernel_traitsILi64ELi128ELi64ELi4ES3_EELb0ELb1ELb0ELb1ELb0ELb0ELb1ELb0EEEvNS_16Flash_fwd_paramsE,"ax",@progbits
	.sectioninfo	@"SHI_REGISTERS=255"
	.align	128
        .global         _ZN5flash16flash_fwd_kernelI23Flash_fwd_kernel_traitsILi64ELi128ELi64ELi4ELb0ELb0EN7cutlass6half_tE19Flash_kernel_traitsILi64ELi128ELi64ELi4ES3_EELb0ELb1ELb0ELb1ELb0ELb0ELb1ELb0EEEvNS_16Flash_fwd_paramsE
        .type           _ZN5flash16flash_fwd_kernelI23Flash_fwd_kernel_traitsILi64ELi128ELi64ELi4ELb0ELb0EN7cutlass6half_tE19Flash_kernel_traitsILi64ELi128ELi64ELi4ES3_EELb0ELb1ELb0ELb1ELb0ELb0ELb1ELb0EEEvNS_16Flash_fwd_paramsE,@function
        .size           _ZN5flash16flash_fwd_kernelI23Flash_fwd_kernel_traitsILi64ELi128ELi64ELi4ELb0ELb0EN7cutlass6half_tE19Flash_kernel_traitsILi64ELi128ELi64ELi4ES3_EELb0ELb1ELb0ELb1ELb0ELb0ELb1ELb0EEEvNS_16Flash_fwd_paramsE,(.L_x_1147 - _ZN5flash16flash_fwd_kernelI23Flash_fwd_kernel_traitsILi64ELi128ELi64ELi4ELb0ELb0EN7cutlass6half_tE19Flash_kernel_traitsILi64ELi128ELi64ELi4ES3_EELb0ELb1ELb0ELb1ELb0ELb0ELb1ELb0EEEvNS_16Flash_fwd_paramsE)
        .other          _ZN5flash16flash_fwd_kernelI23Flash_fwd_kernel_traitsILi64ELi128ELi64ELi4ELb0ELb0EN7cutlass6half_tE19Flash_kernel_traitsILi64ELi128ELi64ELi4ES3_EELb0ELb1ELb0ELb1ELb0ELb0ELb1ELb0EEEvNS_16Flash_fwd_paramsE,@"STO_CUDA_ENTRY STV_DEFAULT"
_ZN5flash16flash_fwd_kernelI23Flash_fwd_kernel_traitsILi64ELi128ELi64ELi4ELb0ELb0EN7cutlass6half_tE19Flash_kernel_traitsILi64ELi128ELi64ELi4ES3_EELb0ELb1ELb0ELb1ELb0ELb0ELb1ELb0EEEvNS_16Flash_fwd_paramsE:
.text._ZN5flash16flash_fwd_kernelI23Flash_fwd_kernel_traitsILi64ELi128ELi64ELi4ELb0ELb0EN7cutlass6half_tE19Flash_kernel_traitsILi64ELi128ELi64ELi4ES3_EELb0ELb1ELb0ELb1ELb0ELb0ELb1ELb0EEEvNS_16Flash_fwd_paramsE:
        /* <DEDUP_REMOVED lines=34> */
.L_x_1045:
[----:B---34-:R-:W-:Y:S02]  /*0220*/  MOV R0, c[0x0][0x218] ;  /* 0x0000860000007a02 */ /* 0x018fe40000000f00 */
.L_x_1046:
        /* <DEDUP_REMOVED lines=26> */
[----:B------:R-:W-:Y:S02]  /*03d0*/  ISETP.NE.AND P0, PT, R8, -0x1, PT ;  /* 0xffffffff0800780c */ /* 0x000fe40003f05270 */
[----:B------:R-:W-:-:S09]  /*03e0*/  SHF.R.S32.HI R17, RZ, 0x1f, R16 ;  /* 0x0000001fff117819 */ /* 0x000fd20000011410 */
        /* <DEDUP_REMOVED lines=25> */
.L_x_1048:
        /* <DEDUP_REMOVED lines=41> */
.L_x_1049:
[----:B------:R-:W-:Y:S01]  /*0810*/  SHF.R.S32.HI R21, RZ, 0x1f, R24 ;  /* 0x0000001fff157819 */ /* 0x000fe20000011418 */
[----:B------:R-:W-:Y:S01]  /*0820*/  IMAD.IADD R244, R22, 0x1, -R28 ;  /* 0x0000000116f47824 */ /* 0x000fe200078e0a1c */
[----:B------:R-:W-:Y:S02]  /*0830*/  BSSY B0, `(.L_x_1050) ;  /* 0x000002b000007945 */ /* 0x000fe40003800000 */
[CC--:B------:R-:W-:Y:S02]  /*0840*/  LEA.HI R0, R21.reuse, R24.reuse, RZ, 0x3 ;  /* 0x0000001815007211 */ /* 0x0c0fe400078f18ff */
[----:B------:R-:W-:Y:S02]  /*0850*/  LEA.HI R4, R21, R24, RZ, 0x6 ;  /* 0x0000001815047211 */ /* 0x000fe400078f30ff */
[----:B------:R-:W-:-:S02]  /*0860*/  SHF.R.S32.HI R240, RZ, 0x3, R0 ;  /* 0x00000003fff07819 */ /* 0x000fc40000011400 */
[----:B------:R-:W-:Y:S01]  /*0870*/  LOP3.LUT R2, R0, 0xfffffff8, RZ, 0xc0, !PT ;  /* 0xfffffff800027812 */ /* 0x000fe200078ec0ff */
[----:B------:R-:W-:Y:S01]  /*0880*/  IMAD.SHL.U32 R4, R4, 0x8, RZ ;  /* 0x0000000804047824 */ /* 0x000fe200078e00ff */
[----:B------:R-:W-:Y:S01]  /*0890*/  SHF.R.S32.HI R241, RZ, 0x1f, R240 ;  /* 0x0000001ffff17819 */ /* 0x000fe200000114f0 */
[----:B------:R-:W-:Y:S01]  /*08a0*/  IMAD.SHL.U32 R0, R240, 0x40, RZ ;  /* 0x00000040f0007824 */ /* 0x000fe200078e00ff */
[----:B------:R-:W-:Y:S01]  /*08b0*/  LEA.HI R23, R21, R24, RZ, 0x5 ;  /* 0x0000001815177211 */ /* 0x000fe200078f28ff */
[----:B------:R-:W-:Y:S02]  /*08c0*/  IMAD.IADD R19, R24, 0x1, -R2 ;  /* 0x0000000118137824 */ /* 0x000fe400078e0a02 */
[----:B------:R-:W-:Y:S01]  /*08d0*/  IMAD.WIDE R234, R234, 0x80, R240 ;  /* 0x00000080eaea7825 */ /* 0x000fe200078e02f0 */
[----:B------:R-:W-:Y:S02]  /*08e0*/  LOP3.LUT R2, R0, 0x1c0, RZ, 0xc0, !PT ;  /* 0x000001c000027812 */ /* 0x000fe400078ec0ff */
[----:B------:R-:W-:Y:S01]  /*08f0*/  SHF.R.S32.HI R18, RZ, 0x5, R23 ;  /* 0x00000005ff127819 */ /* 0x000fe20000011417 */
[----:B------:R-:W-:-:S05]  /*0900*/  IMAD.SHL.U32 R236, R19, 0x8, RZ ;  /* 0x0000000813ec7824 */ /* 0x000fca00078e00ff */
[----:B------:R-:W-:Y:S02]  /*0910*/  LOP3.LUT R0, R2, 0x38, R236, 0xf8, !PT ;  /* 0x0000003802007812 */ /* 0x000fe400078ef8ec */
[----:B------:R-:W-:Y:S02]  /*0920*/  SHF.R.U32.HI R2, RZ, 0x3, R2 ;  /* 0x00000003ff027819 */ /* 0x000fe40000011602 */
[----:B------:R-:W-:Y:S02]  /*0930*/  SHF.R.S32.HI R237, RZ, 0x1f, R236 ;  /* 0x0000001fffed7819 */ /* 0x000fe400000114ec */
[----:B------:R-:W-:Y:S02]  /*0940*/  LOP3.LUT R0, R0, R2, RZ, 0x3c, !PT ;  /* 0x0000000200007212 */ /* 0x000fe400078e3cff */
[----:B------:R-:W-:Y:S02]  /*0950*/  IADD3 R2, P0, R236, R9, RZ ;  /* 0x00000009ec027210 */ /* 0x000fe40007f1e0ff */
[----:B------:R-:W-:Y:S01]  /*0960*/  LOP3.LUT R4, R0, 0xfffffe00, R4, 0xf8, !PT ;  /* 0xfffffe0000047812 */ /* 0x000fe200078ef804 */
[----:B------:R-:W-:-:S02]  /*0970*/  IMAD R0, R17, c[0x0][0x1a8], RZ ;  /* 0x00006a0011007a24 */ /* 0x000fc400078e02ff */
[----:B------:R-:W-:Y:S01]  /*0980*/  IMAD.X R3, R237, 0x1, R11, P0 ;  /* 0x00000001ed037824 */ /* 0x000fe200000e060b */
[----:B------:R-:W-:Y:S01]  /*0990*/  ISETP.GE.AND P0, PT, R240, R244, PT ;  /* 0x000000f4f000720c */ /* 0x000fe20003f06270 */
[C---:B------:R-:W-:Y:S01]  /*09a0*/  IMAD R0, R16.reuse, c[0x0][0x1ac], R0 ;  /* 0x00006b0010007a24 */ /* 0x040fe200078e0200 */
[----:B------:R-:W-:Y:S01]  /*09b0*/  SHF.R.S32.HI R11, RZ, 0x1f, R10 ;  /* 0x0000001fff0b7819 */ /* 0x000fe2000001140a */
[----:B------:R-:W-:-:S04]  /*09c0*/  IMAD.WIDE.U32 R8, R16, c[0x0][0x1a8], R2 ;  /* 0x00006a0010087a25 */ /* 0x000fc800078e0002 */
[----:B------:R-:W-:Y:S02]  /*09d0*/  IMAD.SHL.U32 R200, R4, 0x2, RZ ;  /* 0x0000000204c87824 */ /* 0x000fe400078e00ff */
[----:B------:R-:W-:-:S04]  /*09e0*/  IMAD.IADD R7, R9, 0x1, R0 ;  /* 0x0000000109077824 */ /* 0x000fc800078e0200 */
        /* <DEDUP_REMOVED lines=15> */
.L_x_1051:
[----:B------:R-:W-:Y:S05]  /*0ae0*/  BSYNC B0 ;  /* 0x0000000000007941 */ /* 0x000fea0003800000 */
.L_x_1050:
        /* <DEDUP_REMOVED lines=22> */
.L_x_1053:
[----:B------:R-:W-:Y:S05]  /*0c50*/  BSYNC B0 ;  /* 0x0000000000007941 */ /* 0x000fea0003800000 */
.L_x_1052:
[----:B------:R-:W-:Y:S01]  /*0c60*/  IADD3 R31, R240, 0x20, RZ ;  /* 0x00000020f01f7810 */ /* 0x000fe20007ffe0ff */
[----:B------:R-:W-:Y:S03]  /*0c70*/  BSSY B0, `(.L_x_1054) ;  /* 0x0000015000007945 */ /* 0x000fe60003800000 */
[----:B------:R-:W-:Y:S01]  /*0c80*/  ISETP.GE.AND P0, PT, R31, R244, PT ;  /* 0x000000f41f00720c */ /* 0x000fe20003f06270 */
[----:B------:R1:W-:-:S12]  /*0c90*/  STL [R1], R31 ;  /* 0x0000001f01007387 */ /* 0x0003d80000100800 */
        /* <DEDUP_REMOVED lines=18> */
.L_x_1055:
[----:B------:R-:W-:Y:S05]  /*0dc0*/  BSYNC B0 ;  /* 0x0000000000007941 */ /* 0x000fea0003800000 */
.L_x_1054:
        /* <DEDUP_REMOVED lines=22> */
.L_x_1057:
[----:B------:R-:W-:Y:S05]  /*0f30*/  BSYNC B0 ;  /* 0x0000000000007941 */ /* 0x000fea0003800000 */
.L_x_1056:
        /* <DEDUP_REMOVED lines=22> */
.L_x_1059:
[----:B------:R-:W-:Y:S05]  /*10a0*/  BSYNC B0 ;  /* 0x0000000000007941 */ /* 0x000fea0003800000 */
.L_x_1058:
        /* <DEDUP_REMOVED lines=22> */
.L_x_1061:
[----:B------:R-:W-:Y:S05]  /*1210*/  BSYNC B0 ;  /* 0x0000000000007941 */ /* 0x000fea0003800000 */
.L_x_1060:
        /* <DEDUP_REMOVED lines=22> */
.L_x_1063:
[----:B------:R-:W-:Y:S05]  /*1380*/  BSYNC B0 ;  /* 0x0000000000007941 */ /* 0x000fea0003800000 */
.L_x_1062:
        /* <DEDUP_REMOVED lines=26> */
.L_x_1065:
[----:B------:R-:W-:Y:S05]  /*1530*/  BSYNC B0 ;  /* 0x0000000000007941 */ /* 0x000fea0003800000 */
.L_x_1064:
[----:B-1----:R-:W-:Y:S01]  /*1540*/  IMAD R0, R241, c[0x0][0x198], RZ ;  /* 0x00006600f1007a24 */ /* 0x002fe200078e02ff */
[----:B------:R-:W-:Y:S01]  /*1550*/  LEA.HI R21, R21, R24, RZ, 0x4 ;  /* 0x0000001815157211 */ /* 0x000fe200078f20ff */
[----:B--2---:R-:W-:Y:S01]  /*1560*/  IMAD.WIDE.U32 R4, R240, c[0x0][0x198], R236 ;  /* 0x00006600f0047a25 */ /* 0x004fe200078e00ec */
[----:B------:R-:W-:Y:S01]  /*1570*/  IADD3 R20, R246, -0x1, RZ ;  /* 0xfffffffff6147810 */ /* 0x000fe20007ffe0ff */
[----:B------:R-:W-:Y:S01]  /*1580*/  BSSY B0, `(.L_x_1066) ;  /* 0x0000035000007945 */ /* 0x000fe20003800000 */
[----:B------:R-:W-:Y:S01]  /*1590*/  MOV R29, 0x20 ;  /* 0x00000020001d7802 */ /* 0x000fe20000000f00 */
[----:B------:R-:W-:Y:S01]  /*15a0*/  IMAD R6, R240, c[0x0][0x19c], R0 ;  /* 0x00006700f0067a24 */ /* 0x000fe200078e0200 */
[----:B------:R-:W-:Y:S01]  /*15b0*/  LOP3.LUT R0, R21, 0xfffffff0, RZ, 0xc0, !PT ;  /* 0xfffffff015007812 */ /* 0x000fe200078ec0ff */
[----:B------:R-:W-:Y:S01]  /*15c0*/  IMAD R7, R241, c[0x0][0x1a0], RZ ;  /* 0x00006800f1077a24 */ /* 0x000fe200078e02ff */
[----:B------:R-:W-:Y:S01]  /*15d0*/  IADD3 R4, P0, R14, R4, RZ ;  /* 0x000000040e047210 */ /* 0x000fe20007f1e0ff */
[----:B------:R-:W-:Y:S01]  /*15e0*/  IMAD.WIDE.U32 R2, R240, c[0x0][0x1a0], R236 ;  /* 0x00006800f0027a25 */ /* 0x000fe200078e00ec */
[----:B------:R-:W-:-:S02]  /*15f0*/  MOV R178, R20 ;  /* 0x0000001400b27202 */ /* 0x000fc40000000f00 */
[----:B------:R-:W-:Y:S01]  /*1600*/  IADD3.X R5, R15, R5, R6, P0, !PT ;  /* 0x000000050f057210 */ /* 0x000fe200007fe406 */
[----:B------:R-:W-:Y:S01]  /*1610*/  IMAD.IADD R0, R24, 0x1, -R0 ;  /* 0x0000000118007824 */ /* 0x000fe200078e0a00 */
[----:B------:R-:W-:Y:S01]  /*1620*/  IADD3 R2, P0, R12, R2, RZ ;  /* 0x000000020c027210 */ /* 0x000fe20007f1e0ff */
[----:B------:R-:W-:Y:S01]  /*1630*/  IMAD R6, R240, c[0x0][0x1a4], R7 ;  /* 0x00006900f0067a24 */ /* 0x000fe200078e0207 */
[----:B------:R-:W-:Y:S01]  /*1640*/  SHF.R.S32.HI R12, RZ, 0x1f, R20 ;  /* 0x0000001fff0c7819 */ /* 0x000fe20000011414 */
[C---:B------:R-:W-:Y:S01]  /*1650*/  IMAD R7, R11.reuse, c[0x0][0x1b8], RZ ;  /* 0x00006e000b077a24 */ /* 0x040fe200078e02ff */
[----:B------:R-:W-:Y:S01]  /*1660*/  SHF.R.S32.HI R9, RZ, 0x1f, R0 ;  /* 0x0000001fff097819 */ /* 0x000fe20000011400 */
[----:B------:R-:W-:Y:S01]  /*1670*/  IMAD R8, R11, c[0x0][0x1b0], RZ ;  /* 0x00006c000b087a24 */ /* 0x000fe200078e02ff */
[----:B------:R-:W-:Y:S01]  /*1680*/  IADD3.X R3, R13, R3, R6, P0, !PT ;  /* 0x000000030d037210 */ /* 0x000fe200007fe406 */
[----:B------:R-:W-:Y:S01]  /*1690*/  IMAD.WIDE.U32 R242, R10, c[0x0][0x1b0], R4 ;  /* 0x00006c000af27a25 */ /* 0x000fe200078e0004 */
[----:B------:R-:W-:-:S03]  /*16a0*/  LEA.HI R6, R9, R0, RZ, 0x3 ;  /* 0x0000000009067211 */ /* 0x000fc600078f18ff */
[----:B------:R-:W-:Y:S01]  /*16b0*/  IMAD R9, R10, c[0x0][0x1bc], R7 ;  /* 0x00006f000a097a24 */ /* 0x000fe200078e0207 */
[----:B------:R-:W-:Y:S01]  /*16c0*/  LOP3.LUT R7, R6, 0xfffffff8, RZ, 0xc0, !PT ;  /* 0xfffffff806077812 */ /* 0x000fe200078ec0ff */
[----:B------:R-:W-:Y:S01]  /*16d0*/  IMAD.WIDE.U32 R34, R10, c[0x0][0x1b8], R2 ;  /* 0x00006e000a227a25 */ /* 0x000fe200078e0002 */
[----:B------:R-:W-:Y:S02]  /*16e0*/  LOP3.LUT R2, R23, 0xffffffe0, RZ, 0xc0, !PT ;  /* 0xffffffe017027812 */ /* 0x000fe400078ec0ff */
[----:B------:R-:W-:Y:S01]  /*16f0*/  IADD3 R13, R0, -R7, RZ ;  /* 0x80000007000d7210 */ /* 0x000fe20007ffe0ff */
[----:B------:R-:W-:Y:S01]  /*1700*/  IMAD R8, R10, c[0x0][0x1b4], R8 ;  /* 0x00006d000a087a24 */ /* 0x000fe200078e0208 */
[----:B------:R-:W-:Y:S01]  /*1710*/  IADD3 R37, R35, R9, RZ ;  /* 0x0000000923257210 */ /* 0x000fe20007ffe0ff */
[----:B------:R1:W-:Y:S01]  /*1720*/  STL.64 [R1+0x10], R34 ;  /* 0x0000102201007387 */ /* 0x0003e20000100a00 */
[----:B------:R-:W-:Y:S02]  /*1730*/  IMAD R10, R20, -0x40, R70 ;  /* 0xffffffc0140a7824 */ /* 0x000fe400078e0246 */
[----:B------:R-:W-:Y:S01]  /*1740*/  IMAD R0, R165, R20, RZ ;  /* 0x00000014a5007224 */ /* 0x000fe200078e02ff */
[----:B------:R1:W-:Y:S01]  /*1750*/  STL [R1+0xc], R37 ;  /* 0x00000c2501007387 */ /* 0x0003e20000100800 */
[----:B------:R-:W-:Y:S01]  /*1760*/  IMAD.IADD R239, R243, 0x1, R8 ;  /* 0x00000001f3ef7824 */ /* 0x000fe200078e0208 */
[----:B------:R-:W-:Y:S01]  /*1770*/  ISETP.GE.AND P0, PT, R240, R10, PT ;  /* 0x0000000af000720c */ /* 0x000fe20003f06270 */
[----:B------:R-:W-:-:S02]  /*1780*/  IMAD.MOV.U32 R238, RZ, RZ, R242 ;  /* 0x000000ffffee7224 */ /* 0x000fc400078e00f2 */
[----:B------:R-:W-:Y:S01]  /*1790*/  IMAD.MOV.U32 R23, RZ, RZ, 0x10 ;  /* 0x00000010ff177424 */ /* 0x000fe200078e00ff */
[----:B------:R-:W-:Y:S01]  /*17a0*/  R2P PR, R13, 0x6 ;  /* 0x000000060d007804 */ /* 0x000fe20000000000 */
[----:B------:R-:W-:Y:S02]  /*17b0*/  IMAD.IADD R11, R24, 0x1, -R2 ;  /* 0x00000001180b7824 */ /* 0x000fe400078e0a02 */
[-C--:B------:R-:W-:Y:S01]  /*17c0*/  IMAD R7, R12, R166.reuse, R0 ;  /* 0x000000a60c077224 */ /* 0x080fe200078e0200 */
[----:B------:R-:W-:Y:S01]  /*17d0*/  SHF.L.U32 R0, R6, 0x6, RZ ;  /* 0x0000000606007819 */ /* 0x000fe200000006ff */
[----:B------:R-:W-:Y:S01]  /*17e0*/  IMAD.WIDE.U32 R2, R20, R166, R238 ;  /* 0x000000a614027225 */ /* 0x000fe200078e00ee */
        /* <DEDUP_REMOVED lines=14> */
.L_x_1067:
[----:B------:R-:W-:Y:S05]  /*18d0*/  BSYNC B0 ;  /* 0x0000000000007941 */ /* 0x000fea0003800000 */
.L_x_1066:
        /* <DEDUP_REMOVED lines=16> */
.L_x_1069:
[----:B------:R-:W-:Y:S05]  /*19e0*/  BSYNC B0 ;  /* 0x0000000000007941 */ /* 0x000fea0003800000 */
.L_x_1068:
[----:B------:R-:W-:Y:S01]  /*19f0*/  ISETP.GE.AND P0, PT, R31, R10, PT ;  /* 0x0000000a1f00720c */ /* 0x000fe20003f06270 */
[----:B------:R-:W-:-:S12]  /*1a00*/  BSSY B0, `(.L_x_1070) ;  /* 0x000000e000007945 */ /* 0x000fd80003800000 */
        /* <DEDUP_REMOVED lines=13> */
.L_x_1071:
[----:B------:R-:W-:Y:S05]  /*1ae0*/  BSYNC B0 ;  /* 0x0000000000007941 */ /* 0x000fea0003800000 */
.L_x_1070:
        /* <DEDUP_REMOVED lines=17> */
.L_x_1073:
[----:B------:R-:W-:Y:S05]  /*1c00*/  BSYNC B0 ;  /* 0x0000000000007941 */ /* 0x000fea0003800000 */
.L_x_1072:
[----:B------:R-:W-:Y:S01]  /*1c10*/  ISETP.NE.U32.AND P3, PT, RZ, c[0x0][0x318], PT ;  /* 0x0000c600ff007a0c */ /* 0x000fe20003f65070 */
[----:B------:R-:W0:Y:S01]  /*1c20*/  LDGDEPBAR ;  /* 0x00000000000079af */ /* 0x000e220000000000 */
[----:B------:R-:W-:Y:S02]  /*1c30*/  IMAD.MOV.U32 R220, RZ, RZ, R36 ;  /* 0x000000ffffdc7224 */ /* 0x000fe400078e0024 */
[----:B------:R-:W-:Y:S01]  /*1c40*/  ISETP.NE.AND.EX P3, PT, RZ, c[0x0][0x31c], PT, P3 ;  /* 0x0000c700ff007a0c */ /* 0x000fe20003f65330 */
[----:B------:R-:W-:-:S12]  /*1c50*/  IMAD.MOV.U32 R221, RZ, RZ, R37 ;  /* 0x000000ffffdd7224 */ /* 0x000fd800078e0025 */
[----:B------:R-:W-:Y:S01]  /*1c60*/  @P3 SHF.R.S32.HI R0, RZ, 0x1f, R25 ;  /* 0x0000001fff003819 */ /* 0x000fe20000011419 */
[----:B-1----:R-:W-:-:S04]  /*1c70*/  @P3 IMAD.WIDE.U32 R2, R25, c[0x0][0x320], R16 ;  /* 0x0000c80019023a25 */ /* 0x002fc800078e0010 */
[----:B------:R-:W-:Y:S01]  /*1c80*/  @P3 IMAD R0, R0, c[0x0][0x320], RZ ;  /* 0x0000c80000003a24 */ /* 0x000fe200078e02ff */
[----:B------:R-:W-:Y:S01]  /*1c90*/  @P3 LEA R6, P0, R2, c[0x0][0x318], 0x2 ;  /* 0x0000c60002063a11 */ /* 0x000fe200078010ff */
[----:B------:R-:W-:Y:S01]  /*1ca0*/  IMAD.MOV.U32 R216, RZ, RZ, c[0x0][0x1a0] ;  /* 0x00006800ffd87624 */ /* 0x000fe200078e00ff */
[----:B------:R-:W-:Y:S01]  /*1cb0*/  SHF.R.S32.HI R8, RZ, 0x4, R21 ;  /* 0x00000004ff087819 */ /* 0x000fe20000011415 */
[----:B------:R-:W-:Y:S01]  /*1cc0*/  @P3 IMAD R0, R25, c[0x0][0x324], R0 ;  /* 0x0000c90019003a24 */ /* 0x000fe200078e0200 */
[----:B------:R-:W-:-:S04]  /*1cd0*/  DEPBAR.LE SB0, 0x0 ;  /* 0x000080000000791a */ /* 0x000fc80000000000 */
[----:B------:R-:W-:-:S05]  /*1ce0*/  @P3 IMAD.IADD R0, R3, 0x1, R0 ;  /* 0x0000000103003824 */ /* 0x000fca00078e0200 */
[----:B------:R-:W-:-:S05]  /*1cf0*/  @P3 LEA.HI.X R7, R2, c[0x0][0x31c], R0, 0x2, P0 ;  /* 0x0000c70002073a11 */ /* 0x000fca00000f1400 */
[----:B------:R1:W5:Y:S01]  /*1d00*/  @P3 LDG.E R14, [R6.64] ;  /* 0x00000006060e3981 */ /* 0x000362000c1e1900 */
[C---:B------:R-:W-:Y:S01]  /*1d10*/  IMAD.SHL.U32 R0, R19.reuse, 0x40, RZ ;  /* 0x0000004013007824 */ /* 0x040fe200078e00ff */
[----:B------:R-:W-:Y:S01]  /*1d20*/  SHF.L.U64.HI R222, R216, R27, c[0x0][0x1a4] ;  /* 0x00006900d8de7619 */ /* 0x000fe2000001021b */
[C---:B------:R-:W-:Y:S01]  /*1d30*/  IMAD.SHL.U32 R2, R240.reuse, 0x8, RZ ;  /* 0x00000008f0027824 */ /* 0x040fe200078e00ff */
[----:B------:R-:W-:Y:S01]  /*1d40*/  ISETP.GE.AND P0, PT, R240, R10, PT ;  /* 0x0000000af000720c */ /* 0x000fe20003f06270 */
[----:B------:R-:W-:Y:S01]  /*1d50*/  IMAD.SHL.U32 R219, R216, 0x40, RZ ;  /* 0x00000040d8db7824 */ /* 0x000fe200078e00ff */
[----:B------:R-:W-:Y:S01]  /*1d60*/  LOP3.LUT R0, R0, 0x1c0, RZ, 0xc0, !PT ;  /* 0x000001c000007812 */ /* 0x000fe200078ec0ff */
[----:B------:R-:W-:Y:S01]  /*1d70*/  BAR.SYNC.DEFER_BLOCKING 0x0 ;  /* 0x0000000000007b1d */ /* 0x000fe20000010000 */
[----:B------:R-:W-:Y:S01]  /*1d80*/  IMAD.MOV.U32 R220, RZ, RZ, R34 ;  /* 0x000000ffffdc7224 */ /* 0x000fe200078e0022 */
[C---:B------:R-:W-:Y:S01]  /*1d90*/  LOP3.LUT P2, RZ, R19.reuse, 0x2, RZ, 0xc0, !PT ;  /* 0x0000000213ff7812 */ /* 0x040fe2000784c0ff */
[----:B------:R-:W-:Y:S01]  /*1da0*/  IMAD.SHL.U32 R24, R24, 0x2, RZ ;  /* 0x0000000218187824 */ /* 0x000fe200078e00ff */
[----:B------:R-:W-:Y:S01]  /*1db0*/  LOP3.LUT R3, R0, 0x8, R2, 0xf8, !PT ;  /* 0x0000000800037812 */ /* 0x000fe200078ef802 */
[----:B------:R-:W-:Y:S01]  /*1dc0*/  IMAD.MOV.U32 R68, RZ, RZ, RZ ;  /* 0x000000ffff447224 */ /* 0x000fe200078e00ff */
[----:B------:R-:W-:Y:S01]  /*1dd0*/  SHF.R.U32.HI R2, RZ, 0x3, R0 ;  /* 0x00000003ff027819 */ /* 0x000fe20000011600 */
[----:B------:R-:W-:Y:S01]  /*1de0*/  IMAD R0, R222, R20, RZ ;  /* 0x00000014de007224 */ /* 0x000fe200078e02ff */
[----:B------:R-:W-:Y:S01]  /*1df0*/  LOP3.LUT P1, RZ, R19, 0x4, RZ, 0xc0, !PT ;  /* 0x0000000413ff7812 */ /* 0x000fe2000782c0ff */
[----:B------:R-:W-:Y:S01]  /*1e00*/  BSSY B0, `(.L_x_1074) ;  /* 0x0000030000007945 */ /* 0x000fe20003800000 */
[----:B------:R-:W-:-:S02]  /*1e10*/  LOP3.LUT R9, R3, R2, RZ, 0x3c, !PT ;  /* 0x0000000203097212 */ /* 0x000fc400078e3cff */
[----:B------:R-:W-:Y:S02]  /*1e20*/  LOP3.LUT R215, R24, 0x6, RZ, 0xc0, !PT ;  /* 0x0000000618d77812 */ /* 0x000fe400078ec0ff */
[----:B-1----:R-:W-:Y:S02]  /*1e30*/  LEA.HI R6, R21, R8, RZ, 0x1 ;  /* 0x0000000815067211 */ /* 0x002fe400078f08ff */
[----:B------:R-:W-:Y:S02]  /*1e40*/  SHF.R.S32.HI R7, RZ, 0x1f, R11 ;  /* 0x0000001fff077819 */ /* 0x000fe4000001140b */
[----:B------:R-:W-:Y:S02]  /*1e50*/  LOP3.LUT R6, R6, 0xfffffffe, RZ, 0xc0, !PT ;  /* 0xfffffffe06067812 */ /* 0x000fe400078ec0ff */
[----:B------:R-:W-:Y:S01]  /*1e60*/  LEA.HI R7, R7, R11, RZ, 0x2 ;  /* 0x0000000b07077211 */ /* 0x000fe200078f10ff */
[----:B------:R-:W-:Y:S01]  /*1e70*/  IMAD R11, R12, R219, R0 ;  /* 0x000000db0c0b7224 */ /* 0x000fe200078e0200 */
[----:B------:R-:W-:Y:S01]  /*1e80*/  @P0 STS.128 [R200+0x6000], RZ ;  /* 0x006000ffc8000388 */ /* 0x000fe20000000c00 */
[----:B------:R-:W-:Y:S01]  /*1e90*/  IMAD.IADD R8, R8, 0x1, -R6 ;  /* 0x0000000108087824 */ /* 0x000fe200078e0a06 */
[----:B------:R-:W-:Y:S01]  /*1ea0*/  SHF.R.S32.HI R6, RZ, 0x1f, R18 ;  /* 0x0000001fff067819 */ /* 0x000fe20000011412 */
[----:B------:R-:W-:Y:S01]  /*1eb0*/  IMAD.SHL.U32 R0, R13, 0x40, RZ ;  /* 0x000000400d007824 */ /* 0x000fe200078e00ff */
[----:B------:R-:W-:Y:S01]  /*1ec0*/  SHF.R.S32.HI R33, RZ, 0x2, R7 ;  /* 0x00000002ff217819 */ /* 0x000fe20000011407 */
[----:B------:R-:W-:Y:S01]  /*1ed0*/  IMAD.SHL.U32 R2, R8, 0x8, RZ ;  /* 0x0000000808027824 */ /* 0x000fe200078e00ff */
[----:B------:R-:W-:Y:S01]  /*1ee0*/  LEA.HI R6, R6, R18, RZ, 0x2 ;  /* 0x0000001206067211 */ /* 0x000fe200078f10ff */
[----:B------:R-:W5:Y:S01]  /*1ef0*/  @P3 MUFU.RCP R13, c[0x0][0x238] ;  /* 0x00008e00000d3b08 */ /* 0x000f620000001000 */
[----:B------:R-:W-:Y:S01]  /*1f00*/  LOP3.LUT R0, R0, 0x1c0, RZ, 0xc0, !PT ;  /* 0x000001c000007812 */ /* 0x000fe200078ec0ff */
[----:B------:R-:W-:Y:S01]  /*1f10*/  STL [R1+0x20], R33 ;  /* 0x0000202101007387 */ /* 0x000fe20000100800 */
[----:B------:R-:W-:-:S02]  /*1f20*/  IMAD R12, R18, 0x10, R28 ;  /* 0x00000010120c7824 */ /* 0x000fc400078e021c */
[----:B------:R-:W-:Y:S02]  /*1f30*/  LOP3.LUT R7, R0, 0x8, R2, 0xf8, !PT ;  /* 0x0000000800077812 */ /* 0x000fe400078ef802 */
[----:B------:R-:W-:Y:S01]  /*1f40*/  LOP3.LUT R2, R6, 0xfffffffc, RZ, 0xc0, !PT ;  /* 0xfffffffc06027812 */ /* 0x000fe200078ec0ff */
[----:B------:R-:W-:Y:S01]  /*1f50*/  IMAD R6, R8, 0x200, R9 ;  /* 0x0000020008067824 */ /* 0x000fe200078e0209 */
[----:B------:R-:W-:Y:S01]  /*1f60*/  SHF.R.U32.HI R3, RZ, 0x3, R0 ;  /* 0x00000003ff037819 */ /* 0x000fe20000011600 */
[----:B------:R-:W-:Y:S01]  /*1f70*/  IMAD.WIDE.U32 R8, R20, R219, R220 ;  /* 0x000000db14087225 */ /* 0x000fe200078e00dc */
[----:B------:R-:W-:Y:S02]  /*1f80*/  IADD3 R0, R12, 0x1, R33 ;  /* 0x000000010c007810 */ /* 0x000fe40007ffe021 */
[----:B------:R-:W-:Y:S01]  /*1f90*/  LOP3.LUT R3, R7, R3, RZ, 0x3c, !PT ;  /* 0x0000000307037212 */ /* 0x000fe200078e3cff */
[----:B------:R-:W-:Y:S01]  /*1fa0*/  IMAD.IADD R2, R18, 0x1, -R2 ;  /* 0x0000000112027824 */ /* 0x000fe200078e0a02 */
[----:B------:R-:W-:Y:S01]  /*1fb0*/  IADD3 R12, R70, R0, -R22 ;  /* 0x00000000460c7210 */ /* 0x000fe20007ffe816 */
[----:B------:R-:W-:-:S02]  /*1fc0*/  IMAD R0, R18, 0x400, R15 ;  /* 0x0000040012007824 */ /* 0x000fc400078e020f */
[----:B------:R-:W-:Y:S01]  /*1fd0*/  IMAD.IADD R7, R15, 0x1, R3 ;  /* 0x000000010f077824 */ /* 0x000fe200078e0203 */
[----:B------:R1:W-:Y:S01]  /*1fe0*/  STL [R1+0x34], R2 ;  /* 0x0000340201007387 */ /* 0x0003e20000100800 */
[----:B------:R-:W-:Y:S01]  /*1ff0*/  IMAD.IADD R3, R3, 0x1, R0 ;  /* 0x0000000103037824 */ /* 0x000fe200078e0200 */
[----:B------:R-:W-:Y:S01]  /*2000*/  SEL R0, R29, 0xffffffe0, !P1 ;  /* 0xffffffe01d007807 */ /* 0x000fe20004800000 */
[----:B------:R-:W-:Y:S01]  /*2010*/  IMAD.IADD R11, R9, 0x1, R11 ;  /* 0x00000001090b7824 */ /* 0x000fe200078e020b */
[----:B------:R2:W-:Y:S01]  /*2020*/  STL.64 [R1+0x8], R220 ;  /* 0x000008dc01007387 */ /* 0x0005e20000100a00 */
[----:B------:R-:W-:Y:S02]  /*2030*/  IADD3 R71, R12, c[0x0][0x2e8], RZ ;  /* 0x0000ba000c477a10 */ /* 0x000fe40007ffe0ff */
[----:B-1----:R-:W-:Y:S01]  /*2040*/  SEL R2, R23, 0xfffffff0, !P2 ;  /* 0xfffffff017027807 */ /* 0x002fe20005000000 */
[----:B-----5:R-:W-:Y:S01]  /*2050*/  @P3 FMUL.FTZ R68, R14, R13 ;  /* 0x0000000d0e443220 */ /* 0x020fe20000410000 */
        /* <DEDUP_REMOVED lines=10> */
.L_x_1075:
[----:B--2---:R-:W-:Y:S05]  /*2100*/  BSYNC B0 ;  /* 0x0000000000007941 */ /* 0x004fea0003800000 */
.L_x_1074:
        /* <DEDUP_REMOVED lines=17> */
.L_x_1077:
[----:B------:R-:W-:Y:S05]  /*2220*/  BSYNC B0 ;  /* 0x0000000000007941 */ /* 0x000fea0003800000 */
.L_x_1076:
        /* <DEDUP_REMOVED lines=8> */
[----:B-1----:R-:W-:-:S04]  /*22b0*/  LEA R13, P0, R216, R8, 0x5 ;  /* 0x00000008d80d7211 */ /* 0x002fc800078028ff */
[----:B------:R-:W-:Y:S02]  /*22c0*/  LEA.HI.X R14, R216, R11, R14, 0x5, P0 ;  /* 0x0000000bd80e7211 */ /* 0x000fe400000f2c0e */
[----:B------:R-:W-:-:S04]  /*22d0*/  LEA R12, P0, R13, c[0x0][0x170], 0x1 ;  /* 0x00005c000d0c7a11 */ /* 0x000fc800078008ff */
[----:B------:R-:W-:-:S05]  /*22e0*/  LEA.HI.X R13, R13, c[0x0][0x174], R14, 0x1, P0 ;  /* 0x00005d000d0d7a11 */ /* 0x000fca00000f0c0e */
[----:B------:R-:W-:Y:S01]  /*22f0*/  @!PT LDS RZ, [RZ] ;  /* 0x00000000fffff984 */ /* 0x000fe20000000800 */
[----:B------:R-:W-:Y:S01]  /*2300*/  @!PT LDS RZ, [RZ] ;  /* 0x00000000fffff984 */ /* 0x000fe20000000800 */
[----:B------:R-:W-:Y:S01]  /*2310*/  @!PT LDS RZ, [RZ] ;  /* 0x00000000fffff984 */ /* 0x000fe20000000800 */
[----:B------:R1:W-:Y:S04]  /*2320*/  LDGSTS.E.BYPASS.LTC128B.128 [R200+0x7000], [R12.64] ;  /* 0x070000000cc87fae */ /* 0x0003e8000b901d46 */
.L_x_1079:
[----:B------:R-:W-:Y:S05]  /*2330*/  BSYNC B0 ;  /* 0x0000000000007941 */ /* 0x000fea0003800000 */
.L_x_1078:
        /* <DEDUP_REMOVED lines=18> */
.L_x_1081:
[----:B------:R-:W-:Y:S05]  /*2460*/  BSYNC B0 ;  /* 0x0000000000007941 */ /* 0x000fea0003800000 */
.L_x_1080:
[----:B------:R-:W-:Y:S01]  /*2470*/  IMAD.SHL.U32 R196, R3, 0x2, RZ ;  /* 0x0000000203c47824 */ /* 0x000fe200078e00ff */
[----:B------:R-:W0:Y:S01]  /*2480*/  LDGDEPBAR ;  /* 0x00000000000079af */ /* 0x000e220000000000 */
[----:B------:R-:W-:Y:S02]  /*2490*/  IMAD.SHL.U32 R188, R6, 0x2, RZ ;  /* 0x0000000206bc7824 */ /* 0x000fe400078e00ff */
[----:B------:R-:W-:Y:S01]  /*24a0*/  IMAD R199, R4, 0x2, R196 ;  /* 0x0000000204c77824 */ /* 0x000fe200078e02c4 */
[----:B------:R-:W-:Y:S01]  /*24b0*/  LDSM.16.M88.4 R16, [R196] ;  /* 0x00000000c410783b */ /* 0x000fe20000000200 */
[--C-:B------:R-:W-:Y:S01]  /*24c0*/  IMAD R194, R2, 0x2, R188.reuse ;  /* 0x0000000202c27824 */ /* 0x100fe200078e02bc */
[----:B------:R-:W-:Y:S01]  /*24d0*/  IADD3 R3, R188, 0x4000, RZ ;  /* 0x00004000bc037810 */ /* 0x000fe20007ffe0ff */
[----:B------:R-:W-:Y:S01]  /*24e0*/  IMAD R6, R0, 0x2, R188 ;  /* 0x0000000200067824 */ /* 0x000fe200078e02bc */
[----:B------:R-:W5:Y:S01]  /*24f0*/  LDSM.16.M88.4 R40, [R188+0x4000] ;  /* 0x00400000bc28783b */ /* 0x000f620000000200 */
[----:B------:R-:W-:-:S02]  /*2500*/  IMAD R197, R5, 0x2, R196 ;  /* 0x0000000205c57824 */ /* 0x000fc400078e02c4 */
[----:B------:R-:W-:Y:S01]  /*2510*/  IMAD R69, R20, 0x40, R215 ;  /* 0x0000004014457824 */ /* 0x000fe200078e02d7 */
[----:B-1----:R-:W1:Y:S01]  /*2520*/  LDSM.16.M88.4 R12, [R196+0x2000] ;  /* 0x00200000c40c783b */ /* 0x002e620000000200 */
[----:B------:R-:W-:Y:S01]  /*2530*/  IMAD R195, R0, 0x2, R3 ;  /* 0x0000000200c37824 */ /* 0x000fe200078e0203 */
[----:B------:R-:W-:Y:S01]  /*2540*/  IADD3 R3, R71, 0x48, RZ ;  /* 0x0000004847037810 */ /* 0x000fe20007ffe0ff */
[----:B------:R-:W-:Y:S01]  /*2550*/  IMAD R198, R4, 0x2, R197 ;  /* 0x0000000204c67824 */ /* 0x000fe200078e02c5 */
[----:B------:R-:W2:Y:S01]  /*2560*/  LDSM.16.M88.4 R44, [R188+0x4800] ;  /* 0x00480000bc2c783b */ /* 0x000ea20000000200 */
[----:B------:R-:W-:Y:S01]  /*2570*/  IMAD R193, R2, 0x2, R195 ;  /* 0x0000000202c17824 */ /* 0x000fe200078e02c3 */
[C---:B------:R-:W-:Y:S01]  /*2580*/  IADD3 R104, R69.reuse, 0x1, RZ ;  /* 0x0000000145687810 */ /* 0x040fe20007ffe0ff */
[----:B------:R-:W-:Y:S01]  /*2590*/  I2F R154, R69 ;  /* 0x00000045009a7306 */ /* 0x000fe20000201400 */
[----:B------:R-:W-:Y:S01]  /*25a0*/  LDSM.16.M88.4 R36, [R199] ;  /* 0x00000000c724783b */ /* 0x000fe20000000200 */
[----:B------:R-:W-:-:S02]  /*25b0*/  IADD3 R105, R69, 0x8, RZ ;  /* 0x0000000845697810 */ /* 0x000fc40007ffe0ff */
[C---:B------:R-:W-:Y:S01]  /*25c0*/  IADD3 R106, R69.reuse, 0x9, RZ ;  /* 0x00000009456a7810 */ /* 0x040fe20007ffe0ff */
[----:B------:R-:W3:Y:S01]  /*25d0*/  LDSM.16.M88.4 R48, [R194+0x4000] ;  /* 0x00400000c230783b */ /* 0x000ee20000000200 */
[C---:B------:R-:W-:Y:S02]  /*25e0*/  IADD3 R107, R69.reuse, 0x10, RZ ;  /* 0x00000010456b7810 */ /* 0x040fe40007ffe0ff */
[----:B------:R-:W-:Y:S01]  /*25f0*/  I2F R108, R104 ;  /* 0x00000068006c7306 */ /* 0x000fe20000201400 */
[----:B------:R-:W4:Y:S01]  /*2600*/  LDSM.16.M88.4 R8, [R199+0x2000] ;  /* 0x00200000c708783b */ /* 0x000f220000000200 */
[C---:B------:R-:W-:Y:S02]  /*2610*/  IADD3 R109, R69.reuse, 0x11, RZ ;  /* 0x00000011456d7810 */ /* 0x040fe40007ffe0ff */
[C---:B------:R-:W-:Y:S01]  /*2620*/  IADD3 R110, R69.reuse, 0x18, RZ ;  /* 0x00000018456e7810 */ /* 0x040fe20007ffe0ff */
[----:B------:R-:W3:Y:S01]  /*2630*/  LDSM.16.M88.4 R60, [R194+0x4800] ;  /* 0x00480000c23c783b */ /* 0x000ee20000000200 */
[----:B------:R-:W-:-:S02]  /*2640*/  IADD3 R112, R69, 0x19, RZ ;  /* 0x0000001945707810 */ /* 0x000fc40007ffe0ff */
[----:B------:R-:W-:Y:S01]  /*2650*/  I2F R111, R105 ;  /* 0x00000069006f7306 */ /* 0x000fe20000201400 */
[----:B------:R-:W-:Y:S01]  /*2660*/  LDSM.16.M88.4 R56, [R6+0x4000] ;  /* 0x004000000638783b */ /* 0x000fe20000000200 */
[C---:B------:R-:W-:Y:S02]  /*2670*/  IADD3 R115, R69.reuse, 0x20, RZ ;  /* 0x0000002045737810 */ /* 0x040fe40007ffe0ff */
[C---:B------:R-:W-:Y:S01]  /*2680*/  IADD3 R117, R69.reuse, 0x21, RZ ;  /* 0x0000002145757810 */ /* 0x040fe20007ffe0ff */
[----:B---3--:R-:W3:Y:S01]  /*2690*/  LDSM.16.M88.4 R32, [R197] ;  /* 0x00000000c520783b */ /* 0x008ee20000000200 */
[C---:B------:R-:W-:Y:S02]  /*26a0*/  IADD3 R119, R69.reuse, 0x28, RZ ;  /* 0x0000002845777810 */ /* 0x040fe40007ffe0ff */
[----:B------:R-:W-:Y:S01]  /*26b0*/  I2F R113, R106 ;  /* 0x0000006a00717306 */ /* 0x000fe20000201400 */
[----:B------:R-:W3:Y:S01]  /*26c0*/  LDSM.16.M88.4 R28, [R197+0x2000] ;  /* 0x00200000c51c783b */ /* 0x000ee20000000200 */
[----:B------:R-:W-:-:S02]  /*26d0*/  IADD3 R120, R69, 0x29, RZ ;  /* 0x0000002945787810 */ /* 0x000fc40007ffe0ff */
[C---:B------:R-:W-:Y:S01]  /*26e0*/  IADD3 R126, R69.reuse, 0x30, RZ ;  /* 0x00000030457e7810 */ /* 0x040fe20007ffe0ff */
[-C--:B-----5:R-:W-:Y:S01]  /*26f0*/  HMMA.16816.F32 R24, R16, R40.reuse, RZ ;  /* 0x000000281018723c */ /* 0x0a0fe200000018ff */
[C---:B------:R-:W-:Y:S02]  /*2700*/  IADD3 R133, R69.reuse, 0x31, RZ ;  /* 0x0000003145857810 */ /* 0x040fe40007ffe0ff */
[----:B------:R-:W-:Y:S01]  /*2710*/  I2F R114, R107 ;  /* 0x0000006b00727306 */ /* 0x000fe20000201400 */
[C---:B------:R-:W-:Y:S02]  /*2720*/  IADD3 R136, R69.reuse, 0x38, RZ ;  /* 0x0000003845887810 */ /* 0x040fe40007ffe0ff */
[----:B------:R-:W-:Y:S02]  /*2730*/  IADD3 R138, R69, 0x39, RZ ;  /* 0x00000039458a7810 */ /* 0x000fe40007ffe0ff */
[----:B-1----:R-:W-:Y:S03]  /*2740*/  HMMA.16816.F32 R52, R12, R40, RZ ;  /* 0x000000280c34723c */ /* 0x002fe600000018ff */
[----:B------:R-:W-:Y:S05]  /*2750*/  I2F R116, R109 ;  /* 0x0000006d00747306 */ /* 0x000fea0000201400 */
[-C--:B--2---:R-:W-:Y:S03]  /*2760*/  HMMA.16816.F32 R20, R16, R44.reuse, RZ ;  /* 0x0000002c1014723c */ /* 0x084fe600000018ff */
[----:B------:R-:W-:Y:S05]  /*2770*/  I2F R118, R110 ;  /* 0x0000006e00767306 */ /* 0x000fea0000201400 */
[----:B------:R-:W-:Y:S03]  /*2780*/  HMMA.16816.F32 R64, R12, R44, RZ ;  /* 0x0000002c0c40723c */ /* 0x000fe600000018ff */
[----:B------:R-:W-:Y:S05]  /*2790*/  I2F R121, R112 ;  /* 0x0000007000797306 */ /* 0x000fea0000201400 */
[-C--:B------:R-:W-:Y:S01]  /*27a0*/  HMMA.16816.F32 R72, R36, R48.reuse, R24 ;  /* 0x000000302448723c */ /* 0x080fe20000001818 */
[----:B------:R-:W-:Y:S02]  /*27b0*/  LDSM.16.M88.4 R24, [R198] ;  /* 0x00000000c618783b */ /* 0x000fe40000000200 */
[----:B------:R-:W-:Y:S05]  /*27c0*/  I2F R122, R115 ;  /* 0x00000073007a7306 */ /* 0x000fea0000201400 */
[----:B----4-:R-:W-:Y:S01]  /*27d0*/  HMMA.16816.F32 R80, R8, R48, R52 ;  /* 0x000000300850723c */ /* 0x010fe20000001834 */
[----:B------:R-:W1:Y:S02]  /*27e0*/  LDSM.16.M88.4 R52, [R193] ;  /* 0x00000000c134783b */ /* 0x000e640000000200 */
[----:B------:R-:W-:Y:S05]  /*27f0*/  I2F R123, R117 ;  /* 0x00000075007b7306 */ /* 0x000fea0000201400 */
[----:B------:R-:W-:Y:S03]  /*2800*/  HMMA.16816.F32 R76, R16, R42, RZ ;  /* 0x0000002a104c723c */ /* 0x000fe600000018ff */
[----:B------:R-:W-:Y:S05]  /*2810*/  I2F R127, R119 ;  /* 0x00000077007f7306 */ /* 0x000fea0000201400 */
[-C--:B------:R-:W-:Y:S01]  /*2820*/  HMMA.16816.F32 R88, R36, R60.reuse, R20 ;  /* 0x0000003c2458723c */ /* 0x080fe20000001814 */
[----:B------:R-:W2:Y:S02]  /*2830*/  LDSM.16.M88.4 R20, [R198+0x2000] ;  /* 0x00200000c614783b */ /* 0x000ea40000000200 */
[----:B------:R-:W-:Y:S05]  /*2840*/  I2F R134, R120 ;  /* 0x0000007800867306 */ /* 0x000fea0000201400 */
[----:B------:R-:W-:Y:S03]  /*2850*/  HMMA.16816.F32 R92, R8, R60, R64 ;  /* 0x0000003c085c723c */ /* 0x000fe60000001840 */
[----:B------:R-:W-:Y:S05]  /*2860*/  I2F R139, R126 ;  /* 0x0000007e008b7306 */ /* 0x000fea0000201400 */
[----:B---3--:R-:W-:Y:S03]  /*2870*/  HMMA.16816.F32 R72, R32, R56, R72 ;  /* 0x000000382048723c */ /* 0x008fe60000001848 */
[----:B------:R-:W-:Y:S05]  /*2880*/  I2F R140, R133 ;  /* 0x00000085008c7306 */ /* 0x000fea0000201400 */
[----:B------:R-:W-:Y:S03]  /*2890*/  HMMA.16816.F32 R64, R12, R42, RZ ;  /* 0x0000002a0c40723c */ /* 0x000fe600000018ff */
[----:B------:R-:W-:Y:S05]  /*28a0*/  I2F R143, R136 ;  /* 0x00000088008f7306 */ /* 0x000fea0000201400 */
[----:B------:R-:W-:Y:S03]  /*28b0*/  HMMA.16816.F32 R40, R28, R56, R80 ;  /* 0x000000381c28723c */ /* 0x000fe60000001850 */
[----:B------:R-:W-:Y:S05]  /*28c0*/  I2F R150, R138 ;  /* 0x0000008a00967306 */ /* 0x000fea0000201400 */
[----:B------:R-:W-:Y:S08]  /*28d0*/  HMMA.16816.F32 R76, R36, R50, R76 ;  /* 0x00000032244c723c */ /* 0x000ff0000000184c */
[----:B-1----:R-:W-:Y:S08]  /*28e0*/  HMMA.16816.F32 R80, R24, R52, R72 ;  /* 0x000000341850723c */ /* 0x002ff00000001848 */
[----:B------:R-:W-:Y:S01]  /*28f0*/  HMMA.16816.F32 R72, R8, R50, R64 ;  /* 0x000000320848723c */ /* 0x000fe20000001840 */
[----:B------:R-:W1:Y:S07]  /*2900*/  LDSM.16.M88.4 R48, [R6+0x4800] ;  /* 0x004800000630783b */ /* 0x000e6e0000000200 */
[----:B--2---:R-:W-:Y:S08]  /*2910*/  HMMA.16816.F32 R84, R20, R52, R40 ;  /* 0x000000341454723c */ /* 0x004ff00000001828 */
[----:B------:R-:W-:Y:S01]  /*2920*/  HMMA.16816.F32 R64, R12, R46, RZ ;  /* 0x0000002e0c40723c */ /* 0x000fe200000018ff */
[----:B------:R-:W-:-:S04]  /*2930*/  FMUL.FTZ R0, R80, c[0x0][0x2ec] ;  /* 0x0000bb0050007a20 */ /* 0x000fc80000410000 */
[----:B------:R2:W-:Y:S03]  /*2940*/  MUFU.TANH R164, R0 ;  /* 0x0000000000a47308 */ /* 0x0005e60000002400 */
[----:B------:R-:W-:Y:S08]  /*2950*/  HMMA.16816.F32 R40, R32, R58, R76 ;  /* 0x0000003a2028723c */ /* 0x000ff0000000184c */
[----:B------:R-:W-:Y:S01]  /*2960*/  HMMA.16816.F32 R76, R16, R46, RZ ;  /* 0x0000002e104c723c */ /* 0x000fe200000018ff */
[----:B------:R-:W3:Y:S01]  /*2970*/  LDSM.16.M88.4 R44, [R188+0x5000] ;  /* 0x00500000bc2c783b */ /* 0x000ee20000000200 */
[----:B------:R-:W-:-:S02]  /*2980*/  FMUL.FTZ R87, R87, c[0x0][0x2ec] ;  /* 0x0000bb0057577a20 */ /* 0x000fc40000410000 */
[----:B--2---:R-:W-:Y:S02]  /*2990*/  FMUL.FTZ R0, R81, c[0x0][0x2ec] ;  /* 0x0000bb0051007a20 */ /* 0x004fe40000410000 */
[----:B------:R-:W-:Y:S02]  /*29a0*/  MUFU.TANH R153, R87 ;  /* 0x0000005700997308 */ /* 0x000fe40000002400 */
[----:B------:R-:W-:Y:S06]  /*29b0*/  HMMA.16816.F32 R100, R8, R62, R64 ;  /* 0x0000003e0864723c */ /* 0x000fec0000001840 */
[----:B------:R2:W-:Y:S02]  /*29c0*/  MUFU.TANH R160, R0 ;  /* 0x0000000000a07308 */ /* 0x0005e40000002400 */
[----:B------:R-:W-:Y:S01]  /*29d0*/  HMMA.16816.F32 R64, R24, R54, R40 ;  /* 0x000000361840723c */ /* 0x000fe20000001828 */
[----:B------:R-:W-:Y:S07]  /*29e0*/  LDSM.16.M88.4 R40, [R193+0x800] ;  /* 0x00080000c128783b */ /* 0x000fee0000000200 */
[----:B------:R-:W-:Y:S01]  /*29f0*/  HMMA.16816.F32 R72, R28, R58, R72 ;  /* 0x0000003a1c48723c */ /* 0x000fe20000001848 */
[----:B------:R-:W4:Y:S01]  /*2a00*/  LDSM.16.M88.4 R56, [R194+0x5000] ;  /* 0x00500000c238783b */ /* 0x000f220000000200 */
[----:B--2---:R-:W-:-:S06]  /*2a10*/  FMUL.FTZ R0, R82, c[0x0][0x2ec] ;  /* 0x0000bb0052007a20 */ /* 0x004fcc0000410000 */
[----:B------:R-:W-:Y:S01]  /*2a20*/  HMMA.16816.F32 R96, R36, R62, R76 ;  /* 0x0000003e2460723c */ /* 0x000fe2000000184c */
[----:B------:R2:W-:Y:S07]  /*2a30*/  MUFU.TANH R163, R0 ;  /* 0x0000000000a37308 */ /* 0x0005ee0000002400 */
[----:B-1----:R-:W-:Y:S01]  /*2a40*/  HMMA.16816.F32 R60, R32, R48, R88 ;  /* 0x00000030203c723c */ /* 0x002fe20000001858 */
[----:B------:R-:W-:Y:S02]  /*2a50*/  FMUL.FTZ R64, R64, c[0x0][0x2ec] ;  /* 0x0000bb0040407a20 */ /* 0x000fe40000410000 */
[----:B------:R-:W-:-:S02]  /*2a60*/  FMUL.FTZ R65, R65, c[0x0][0x2ec] ;  /* 0x0000bb0041417a20 */ /* 0x000fc40000410000 */
[----:B------:R-:W-:Y:S01]  /*2a70*/  FMUL.FTZ R66, R66, c[0x0][0x2ec] ;  /* 0x0000bb0042427a20 */ /* 0x000fe20000410000 */
[----:B------:R-:W-:Y:S01]  /*2a80*/  MUFU.TANH R148, R64 ;  /* 0x0000004000947308 */ /* 0x000fe20000002400 */
[----:B------:R-:W-:Y:S01]  /*2a90*/  FMUL.FTZ R67, R67, c[0x0][0x2ec] ;  /* 0x0000bb0043437a20 */ /* 0x000fe20000410000 */
[----:B------:R-:W-:Y:S01]  /*2aa0*/  HMMA.16816.F32 R92, R28, R48, R92 ;  /* 0x000000301c5c723c */ /* 0x000fe2000000185c */
[----:B--2---:R-:W-:-:S05]  /*2ab0*/  FMUL.FTZ R0, R83, c[0x0][0x2ec] ;  /* 0x0000bb0053007a20 */ /* 0x004fca0000410000 */
[----:B------:R1:W-:Y:S02]  /*2ac0*/  MUFU.TANH R159, R0 ;  /* 0x00000000009f7308 */ /* 0x0003e40000002400 */
[----:B---3--:R-:W-:Y:S06]  /*2ad0*/  HMMA.16816.F32 R88, R16, R44, RZ ;  /* 0x0000002c1058723c */ /* 0x008fec00000018ff */
[----:B------:R-:W-:Y:S02]  /*2ae0*/  MUFU.TANH R158, R65 ;  /* 0x00000041009e7308 */ /* 0x000fe40000002400 */
[----:B------:R-:W-:Y:S01]  /*2af0*/  HMMA.16816.F32 R80, R20, R54, R72 ;  /* 0x000000361450723c */ /* 0x000fe20000001848 */
[----:B------:R-:W2:Y:S01]  /*2b00*/  LDSM.16.M88.4 R52, [R188+0x5800] ;  /* 0x00580000bc34783b */ /* 0x000ea20000000200 */
[----:B-1----:R-:W-:-:S04]  /*2b10*/  FMUL.FTZ R0, R84, c[0x0][0x2ec] ;  /* 0x0000bb0054007a20 */ /* 0x002fc80000410000 */
[----:B------:R-:W-:Y:S02]  /*2b20*/  MUFU.TANH R152, R66 ;  /* 0x0000004200987308 */ /* 0x000fe40000002400 */
[----:B------:R-:W-:Y:S06]  /*2b30*/  HMMA.16816.F32 R76, R12, R44, RZ ;  /* 0x0000002c0c4c723c */ /* 0x000fec00000018ff */
[----:B------:R1:W-:Y:S02]  /*2b40*/  MUFU.TANH R162, R0 ;  /* 0x0000000000a27308 */ /* 0x0003e40000002400 */
[----:B------:R-:W-:Y:S06]  /*2b50*/  HMMA.16816.F32 R72, R32, R50, R96 ;  /* 0x000000322048723c */ /* 0x000fec0000001860 */
[----:B------:R3:W-:Y:S02]  /*2b60*/  MUFU.TANH R157, R67 ;  /* 0x00000043009d7308 */ /* 0x0007e40000002400 */
[----:B------:R-:W-:-:S02]  /*2b70*/  FMUL.FTZ R80, R80, c[0x0][0x2ec] ;  /* 0x0000bb0050507a20 */ /* 0x000fc40000410000 */
[----:B------:R-:W-:Y:S02]  /*2b80*/  FMUL.FTZ R81, R81, c[0x0][0x2ec] ;  /* 0x0000bb0051517a20 */ /* 0x000fe40000410000 */
[----:B------:R-:W-:Y:S02]  /*2b90*/  FMUL.FTZ R82, R82, c[0x0][0x2ec] ;  /* 0x0000bb0052527a20 */ /* 0x000fe40000410000 */
[----:B------:R-:W-:Y:S01]  /*2ba0*/  FMUL.FTZ R83, R83, c[0x0][0x2ec] ;  /* 0x0000bb0053537a20 */ /* 0x000fe20000410000 */
[----:B------:R-:W-:Y:S01]  /*2bb0*/  MUFU.TANH R147, R80 ;  /* 0x0000005000937308 */ /* 0x000fe20000002400 */
[----:B-1----:R-:W-:Y:S01]  /*2bc0*/  FMUL.FTZ R0, R85, c[0x0][0x2ec] ;  /* 0x0000bb0055007a20 */ /* 0x002fe20000410000 */
[----:B----4-:R-:W-:Y:S06]  /*2bd0*/  HMMA.16816.F32 R96, R8, R56, R76 ;  /* 0x000000380860723c */ /* 0x010fec000000184c */
[----:B------:R1:W4:Y:S02]  /*2be0*/  MUFU.TANH R156, R0 ;  /* 0x00000000009c7308 */ /* 0x0003240000002400 */
[-C--:B---3--:R-:W-:Y:S06]  /*2bf0*/  HMMA.16816.F32 R64, R24, R40.reuse, R60 ;  /* 0x000000281840723c */ /* 0x088fec000000183c */
[----:B------:R-:W-:Y:S02]  /*2c00*/  MUFU.TANH R155, R81 ;  /* 0x00000051009b7308 */ /* 0x000fe40000002400 */
[----:B------:R-:W-:Y:S01]  /*2c10*/  HMMA.16816.F32 R60, R20, R40, R92 ;  /* 0x00000028143c723c */ /* 0x000fe2000000185c */
[----:B-1----:R-:W-:-:S05]  /*2c20*/  FMUL.FTZ R0, R86, c[0x0][0x2ec] ;  /* 0x0000bb0056007a20 */ /* 0x002fca0000410000 */
[----:B------:R-:W1:Y:S02]  /*2c30*/  MUFU.TANH R131, R82 ;  /* 0x0000005200837308 */ /* 0x000e640000002400 */
[----:B------:R-:W-:Y:S01]  /*2c40*/  HMMA.16816.F32 R84, R28, R50, R100 ;  /* 0x000000321c54723c */ /* 0x000fe20000001864 */
[----:B------:R-:W3:Y:S05]  /*2c50*/  LDSM.16.M88.4 R48, [R6+0x5000] ;  /* 0x005000000630783b */ /* 0x000eea0000000200 */
[----:B------:R5:W1:Y:S02]  /*2c60*/  MUFU.TANH R146, R83 ;  /* 0x0000005300927308 */ /* 0x000a640000002400 */
[----:B------:R-:W-:Y:S01]  /*2c70*/  HMMA.16816.F32 R100, R36, R56, R88 ;  /* 0x000000382464723c */ /* 0x000fe20000001858 */
[----:B------:R-:W-:-:S02]  /*2c80*/  FMUL.FTZ R64, R64, c[0x0][0x2ec] ;  /* 0x0000bb0040407a20 */ /* 0x000fc40000410000 */
[----:B------:R-:W-:Y:S02]  /*2c90*/  FMUL.FTZ R65, R65, c[0x0][0x2ec] ;  /* 0x0000bb0041417a20 */ /* 0x000fe40000410000 */
[----:B------:R-:W-:Y:S02]  /*2ca0*/  FMUL.FTZ R66, R66, c[0x0][0x2ec] ;  /* 0x0000bb0042427a20 */ /* 0x000fe40000410000 */
[----:B------:R-:W-:Y:S01]  /*2cb0*/  FMUL.FTZ R67, R67, c[0x0][0x2ec] ;  /* 0x0000bb0043437a20 */ /* 0x000fe20000410000 */
[----:B------:R-:W-:Y:S01]  /*2cc0*/  HMMA.16816.F32 R76, R24, R42, R72 ;  /* 0x0000002a184c723c */ /* 0x000fe20000001848 */
[----:B------:R-:W-:Y:S01]  /*2cd0*/  FMUL.FTZ R60, R60, c[0x0][0x2ec] ;  /* 0x0000bb003c3c7a20 */ /* 0x000fe20000410000 */
[----:B------:R-:W-:Y:S01]  /*2ce0*/  MUFU.TANH R144, R64 ;  /* 0x0000004000907308 */ /* 0x000fe20000002400 */
[----:B------:R-:W-:Y:S02]  /*2cf0*/  FMUL.FTZ R61, R61, c[0x0][0x2ec] ;  /* 0x0000bb003d3d7a20 */ /* 0x000fe40000410000 */
[----:B------:R-:W-:-:S02]  /*2d00*/  FMUL.FTZ R62, R62, c[0x0][0x2ec] ;  /* 0x0000bb003e3e7a20 */ /* 0x000fc40000410000 */
[----:B------:R-:W-:Y:S01]  /*2d10*/  FMUL.FTZ R63, R63, c[0x0][0x2ec] ;  /* 0x0000bb003f3f7a20 */ /* 0x000fe20000410000 */
[----:B------:R-:W-:Y:S01]  /*2d20*/  HMMA.16816.F32 R92, R20, R42, R84 ;  /* 0x0000002a145c723c */ /* 0x000fe20000001854 */
[----:B------:R-:W1:Y:S01]  /*2d30*/  LDSM.16.M88.4 R40, [R193+0x1000] ;  /* 0x00100000c128783b */ /* 0x000e620000000200 */
[----:B------:R-:W1:Y:S06]  /*2d40*/  MUFU.TANH R129, R60 ;  /* 0x0000003c00817308 */ /* 0x000e6c0000002400 */
[C---:B------:R-:W-:Y:S02]  /*2d50*/  HMMA.16816.F32 R72, R12.reuse, R46, RZ ;  /* 0x0000002e0c48723c */ /* 0x040fe400000018ff */
[----:B------:R-:W-:Y:S06]  /*2d60*/  MUFU.TANH R145, R61 ;  /* 0x0000003d00917308 */ /* 0x000fec0000002400 */
[----:B--2---:R-:W-:Y:S01]  /*2d70*/  HMMA.16816.F32 R88, R12, R52, RZ ;  /* 0x000000340c58723c */ /* 0x004fe200000018ff */
[----:B------:R-:W-:Y:S01]  /*2d80*/  FMUL.FTZ R76, R76, c[0x0][0x2ec] ;  /* 0x0000bb004c4c7a20 */ /* 0x000fe20000410000 */
[----:B------:R-:W-:Y:S01]  /*2d90*/  MUFU.TANH R125, R62 ;  /* 0x0000003e007d7308 */ /* 0x000fe20000002400 */
[----:B------:R-:W-:-:S02]  /*2da0*/  FMUL.FTZ R78, R78, c[0x0][0x2ec] ;  /* 0x0000bb004e4e7a20 */ /* 0x000fc40000410000 */
[----:B------:R-:W-:Y:S02]  /*2db0*/  FMUL.FTZ R77, R77, c[0x0][0x2ec] ;  /* 0x0000bb004d4d7a20 */ /* 0x000fe40000410000 */
[----:B------:R-:W-:Y:S01]  /*2dc0*/  FMUL.FTZ R79, R79, c[0x0][0x2ec] ;  /* 0x0000bb004f4f7a20 */ /* 0x000fe20000410000 */
[----:B-----5:R-:W-:Y:S01]  /*2dd0*/  HMMA.16816.F32 R80, R12, R54, RZ ;  /* 0x000000360c50723c */ /* 0x020fe200000018ff */
[----:B------:R-:W-:Y:S01]  /*2de0*/  FMUL.FTZ R92, R92, c[0x0][0x2ec] ;  /* 0x0000bb005c5c7a20 */ /* 0x000fe20000410000 */
[----:B------:R2:W-:Y:S06]  /*2df0*/  MUFU.TANH R141, R63 ;  /* 0x0000003f008d7308 */ /* 0x0005ec0000002400 */
[----:B---3--:R-:W-:Y:S02]  /*2e00*/  HMMA.16816.F32 R12, R28, R48, R96 ;  /* 0x000000301c0c723c */ /* 0x008fe40000001860 */
[----:B------:R-:W-:Y:S06]  /*2e10*/  MUFU.TANH R151, R65 ;  /* 0x0000004100977308 */ /* 0x000fec0000002400 */
[----:B------:R-:W-:Y:S02]  /*2e20*/  HMMA.16816.F32 R84, R16, R52, RZ ;  /* 0x000000341054723c */ /* 0x000fe400000018ff */
[----:B------:R-:W3:Y:S06]  /*2e30*/  MUFU.TANH R130, R66 ;  /* 0x0000004200827308 */ /* 0x000eec0000002400 */
[----:B--2---:R-:W-:Y:S02]  /*2e40*/  HMMA.16816.F32 R60, R32, R48, R100 ;  /* 0x00000030203c723c */ /* 0x004fe40000001864 */
[----:B------:R2:W-:Y:S06]  /*2e50*/  MUFU.TANH R149, R67 ;  /* 0x0000004300957308 */ /* 0x0005ec0000002400 */
[----:B------:R-:W-:Y:S02]  /*2e60*/  HMMA.16816.F32 R100, R16, R54, RZ ;  /* 0x000000361064723c */ /* 0x000fe400000018ff */
[----:B------:R5:W-:Y:S06]  /*2e70*/  MUFU.TANH R161, R0 ;  /* 0x0000000000a17308 */ /* 0x000bec0000002400 */
[----:B------:R-:W-:Y:S02]  /*2e80*/  HMMA.16816.F32 R72, R8, R58, R72 ;  /* 0x0000003a0848723c */ /* 0x000fe40000001848 */
[----:B------:R-:W-:Y:S06]  /*2e90*/  MUFU.TANH R135, R76 ;  /* 0x0000004c00877308 */ /* 0x000fec0000002400 */
[----:B--2---:R-:W-:Y:S01]  /*2ea0*/  HMMA.16816.F32 R64, R16, R46, RZ ;  /* 0x0000002e1040723c */ /* 0x004fe200000018ff */
[----:B------:R-:W2:Y:S01]  /*2eb0*/  LDSM.16.M88.4 R44, [R194+0x5800] ;  /* 0x00580000c22c783b */ /* 0x000ea20000000200 */
[----:B-----5:R-:W-:Y:S01]  /*2ec0*/  FMUL.FTZ R0, R93, c[0x0][0x2ec] ;  /* 0x0000bb005d007a20 */ /* 0x020fe20000410000 */
[----:B------:R-:W-:Y:S05]  /*2ed0*/  MUFU.TANH R97, R78 ;  /* 0x0000004e00617308 */ /* 0x000fea0000002400 */
[-C--:B-1----:R-:W-:Y:S03]  /*2ee0*/  HMMA.16816.F32 R16, R24, R40.reuse, R60 ;  /* 0x000000281810723c */ /* 0x082fe6000000183c */
[----:B------:R1:W-:Y:S05]  /*2ef0*/  MUFU.TANH R128, R0 ;  /* 0x0000000000807308 */ /* 0x0003ea0000002400 */
[----:B------:R-:W-:Y:S03]  /*2f00*/  HMMA.16816.F32 R52, R20, R40, R12 ;  /* 0x000000281434723c */ /* 0x000fe6000000180c */
[----:B------:R-:W-:Y:S05]  /*2f10*/  MUFU.TANH R142, R77 ;  /* 0x0000004d008e7308 */ /* 0x000fea0000002400 */
[----:B------:R-:W-:Y:S01]  /*2f20*/  HMMA.16816.F32 R56, R36, R58, R64 ;  /* 0x0000003a2438723c */ /* 0x000fe20000001840 */
[----:B-1----:R-:W-:-:S02]  /*2f30*/  FMUL.FTZ R0, R94, c[0x0][0x2ec] ;  /* 0x0000bb005e007a20 */ /* 0x002fc40000410000 */
[----:B------:R-:W-:Y:S05]  /*2f40*/  MUFU.TANH R137, R79 ;  /* 0x0000004f00897308 */ /* 0x000fea0000002400 */
[----:B------:R-:W-:Y:S02]  /*2f50*/  FMUL.FTZ R12, R19, c[0x0][0x2ec] ;  /* 0x0000bb00130c7a20 */ /* 0x000fe40000410000 */
[----:B------:R-:W-:Y:S01]  /*2f60*/  FMUL.FTZ R2, R18, c[0x0][0x2ec] ;  /* 0x0000bb0012027a20 */ /* 0x000fe20000410000 */
[----:B------:R1:W-:Y:S01]  /*2f70*/  MUFU.TANH R76, R0 ;  /* 0x00000000004c7308 */ /* 0x0003e20000002400 */
[----:B--2---:R-:W-:Y:S07]  /*2f80*/  HMMA.16816.F32 R88, R8, R44, R88 ;  /* 0x0000002c0858723c */ /* 0x004fee0000001858 */
[----:B------:R2:W-:Y:S05]  /*2f90*/  MUFU.TANH R132, R12 ;  /* 0x0000000c00847308 */ /* 0x0005ea0000002400 */
[----:B------:R-:W-:Y:S01]  /*2fa0*/  HMMA.16816.F32 R56, R32, R50, R56 ;  /* 0x000000322038723c */ /* 0x000fe20000001838 */
[----:B-1----:R-:W-:-:S02]  /*2fb0*/  FMUL.FTZ R0, R95, c[0x0][0x2ec] ;  /* 0x0000bb005f007a20 */ /* 0x002fc40000410000 */
[----:B------:R-:W1:Y:S05]  /*2fc0*/  MUFU.TANH R77, R92 ;  /* 0x0000005c004d7308 */ /* 0x000e6a0000002400 */
[----:B------:R-:W-:Y:S01]  /*2fd0*/  HMMA.16816.F32 R80, R8, R46, R80 ;  /* 0x0000002e0850723c */ /* 0x000fe20000001850 */
[----:B--2---:R2:W5:Y:S02]  /*2fe0*/  LDSM.16.M88.4 R12, [R6+0x5800] ;  /* 0x00580000060c783b */ /* 0x0045640000000200 */
[----:B------:R1:W-:Y:S04]  /*2ff0*/  MUFU.TANH R99, R0 ;  /* 0x0000000000637308 */ /* 0x0003e80000002400 */
[-C--:B------:R-:W-:Y:S01]  /*3000*/  IMNMX R8, R71, R70.reuse, PT ;  /* 0x0000004647087217 */ /* 0x080fe20003800200 */
[----:B------:R-:W-:Y:S01]  /*3010*/  HMMA.16816.F32 R48, R28, R50, R72 ;  /* 0x000000321c30723c */ /* 0x000fe20000001848 */
[----:B------:R-:W-:Y:S01]  /*3020*/  IMNMX R10, R3, R70, PT ;  /* 0x00000046030a7217 */ /* 0x000fe20003800200 */
[----:B----4-:R-:W-:Y:S01]  /*3030*/  FFMA.FTZ R3, R108, R68, R156 ;  /* 0x000000446c037223 */ /* 0x010fe2000001009c */
[-C--:B------:R-:W-:Y:S01]  /*3040*/  ISETP.GE.AND P0, PT, R104, R8.reuse, PT ;  /* 0x000000086800720c */ /* 0x080fe20003f06270 */
[----:B------:R4:W3:Y:S01]  /*3050*/  MUFU.TANH R95, R2 ;  /* 0x00000002005f7308 */ /* 0x0008e20000002400 */
[----:B------:R-:W-:-:S02]  /*3060*/  ISETP.GE.AND P6, PT, R105, R8, PT ;  /* 0x000000086900720c */ /* 0x000fc40003fc6270 */
[----:B------:R-:W-:Y:S01]  /*3070*/  ISETP.GE.AND P2, PT, R104, R10, PT ;  /* 0x0000000a6800720c */ /* 0x000fe20003f46270 */
[----:B------:R-:W-:Y:S01]  /*3080*/  HMMA.16816.F32 R64, R36, R44, R84 ;  /* 0x0000002c2440723c */ /* 0x000fe20000001854 */
[----:B-1----:R-:W-:Y:S02]  /*3090*/  FMUL.FTZ R0, R16, c[0x0][0x2ec] ;  /* 0x0000bb0010007a20 */ /* 0x002fe40000410000 */
[----:B------:R-:W-:Y:S02]  /*30a0*/  FMUL.FTZ R16, R55, c[0x0][0x2ec] ;  /* 0x0000bb0037107a20 */ /* 0x000fe40000410000 */
[----:B------:R1:W-:Y:S03]  /*30b0*/  MUFU.TANH R96, R0 ;  /* 0x0000000000607308 */ /* 0x0003e60000002400 */
[----:B------:R-:W-:Y:S01]  /*30c0*/  HMMA.16816.F32 R56, R24, R42, R56 ;  /* 0x0000002a1838723c */ /* 0x000fe20000001838 */
[----:B--2---:R-:W-:Y:S01]  /*30d0*/  FMUL.FTZ R6, R54, c[0x0][0x2ec] ;  /* 0x0000bb0036067a20 */ /* 0x004fe20000410000 */
[----:B----4-:R-:W-:-:S04]  /*30e0*/  IADD3 R2, R71, 0x40, RZ ;  /* 0x0000004047027810 */ /* 0x010fc80007ffe0ff */
[----:B------:R-:W-:Y:S01]  /*30f0*/  IMNMX R11, R2, R70, PT ;  /* 0x00000046020b7217 */ /* 0x000fe20003800200 */
[----:B------:R-:W-:Y:S01]  /*3100*/  FMUL.FTZ R2, R53, c[0x0][0x2ec] ;  /* 0x0000bb0035027a20 */ /* 0x000fe20000410000 */
[----:B------:R-:W-:Y:S01]  /*3110*/  HMMA.16816.F32 R48, R20, R42, R48 ;  /* 0x0000002a1430723c */ /* 0x000fe20000001830 */
[----:B------:R2:W-:Y:S01]  /*3120*/  MUFU.TANH R87, R16 ;  /* 0x0000001000577308 */ /* 0x0005e20000002400 */
[-C--:B------:R-:W-:Y:S02]  /*3130*/  ISETP.GE.AND P4, PT, R104, R11.reuse, PT ;  /* 0x0000000b6800720c */ /* 0x080fe40003f86270 */
[----:B------:R-:W-:Y:S01]  /*3140*/  ISETP.GE.AND P3, PT, R105, R11, PT ;  /* 0x0000000b6900720c */ /* 0x000fe20003f66270 */
[----:B-1----:R-:W-:-:S03]  /*3150*/  FMUL.FTZ R0, R17, c[0x0][0x2ec] ;  /* 0x0000bb0011007a20 */ /* 0x002fc60000410000 */
[----:B------:R-:W-:Y:S01]  /*3160*/  HMMA.16816.F32 R60, R36, R46, R100 ;  /* 0x0000002e243c723c */ /* 0x000fe20000001864 */
[----:B------:R1:W-:Y:S07]  /*3170*/  MUFU.TANH R93, R2 ;  /* 0x00000002005d7308 */ /* 0x0003ee0000002400 */
[----:B-----5:R-:W-:Y:S01]  /*3180*/  HMMA.16816.F32 R36, R32, R12, R64 ;  /* 0x0000000c2024723c */ /* 0x020fe20000001840 */
[----:B------:R4:W5:Y:S01]  /*3190*/  MUFU.TANH R124, R0 ;  /* 0x00000000007c7308 */ /* 0x0009620000002400 */
[----:B--2---:R-:W2:Y:S01]  /*31a0*/  LDSM.16.M88.4 R16, [R193+0x1800] ;  /* 0x00180000c110783b */ /* 0x004ea20000000200 */
[----:B------:R-:W-:-:S05]  /*31b0*/  DEPBAR.LE SB0, 0x0 ;  /* 0x000080000000791a */ /* 0x000fca0000000000 */
[----:B------:R-:W-:Y:S01]  /*31c0*/  HMMA.16816.F32 R44, R28, R12, R88 ;  /* 0x0000000c1c2c723c */ /* 0x000fe20000001858 */
[-C--:B-1----:R-:W-:Y:S01]  /*31d0*/  FFMA.FTZ R2, R108, R68.reuse, R153 ;  /* 0x000000446c027223 */ /* 0x082fe20000010099 */
[----:B------:R1:W1:Y:S04]  /*31e0*/  MUFU.TANH R86, R6 ;  /* 0x0000000600567308 */ /* 0x0002680000002400 */
[----:B------:R-:W-:Y:S01]  /*31f0*/  FSEL R73, R2, -INF , !P2 ;  /* 0xff80000002497808 */ /* 0x000fe20005000000 */
[----:B------:R-:W-:Y:S01]  /*3200*/  FMUL.FTZ R12, R58, c[0x0][0x2ec] ;  /* 0x0000bb003a0c7a20 */ /* 0x000fe20000410000 */
[----:B------:R-:W-:Y:S01]  /*3210*/  ISETP.GE.AND P2, PT, R106, R11, PT ;  /* 0x0000000b6a00720c */ /* 0x000fe20003f46270 */
[-C--:B------:R-:W-:Y:S01]  /*3220*/  FFMA.FTZ R2, R111, R68.reuse, R131 ;  /* 0x000000446f027223 */ /* 0x080fe20000010083 */
[----:B----4-:R-:W-:Y:S01]  /*3230*/  IADD3 R0, R71, 0x8, RZ ;  /* 0x0000000847007810 */ /* 0x010fe20007ffe0ff */
[-C--:B------:R-:W-:Y:S01]  /*3240*/  HMMA.16816.F32 R32, R32, R14.reuse, R60 ;  /* 0x0000000e2020723c */ /* 0x080fe2000000183c */
[----:B------:R-:W-:Y:S01]  /*3250*/  FSEL R71, R3, -INF , !P4 ;  /* 0xff80000003477808 */ /* 0x000fe20006000000 */
[----:B------:R-:W-:Y:S01]  /*3260*/  FFMA.FTZ R3, R111, R68, R147 ;  /* 0x000000446f037223 */ /* 0x000fe20000010093 */
[----:B------:R-:W-:Y:S01]  /*3270*/  IMNMX R9, R0, R70, PT ;  /* 0x0000004600097217 */ /* 0x000fe20003800200 */
[----:B------:R-:W-:Y:S01]  /*3280*/  FMUL.FTZ R0, R52, c[0x0][0x2ec] ;  /* 0x0000bb0034007a20 */ /* 0x000fe20000410000 */
[----:B------:R4:W-:Y:S02]  /*3290*/  MUFU.TANH R66, R12 ;  /* 0x0000000c00427308 */ /* 0x0009e40000002400 */
[-C--:B------:R-:W-:Y:S01]  /*32a0*/  ISETP.GE.AND P1, PT, R104, R9.reuse, PT ;  /* 0x000000096800720c */ /* 0x080fe20003f26270 */
[----:B-1----:R-:W-:Y:S01]  /*32b0*/  FMUL.FTZ R6, R56, c[0x0][0x2ec] ;  /* 0x0000bb0038067a20 */ /* 0x002fe20000410000 */
[-C--:B------:R-:W-:Y:S01]  /*32c0*/  ISETP.GE.AND P5, PT, R105, R9.reuse, PT ;  /* 0x000000096900720c */ /* 0x080fe20003fa6270 */
[----:B------:R-:W-:Y:S01]  /*32d0*/  HMMA.16816.F32 R28, R28, R14, R80 ;  /* 0x0000000e1c1c723c */ /* 0x000fe20000001850 */
[----:B------:R-:W-:Y:S01]  /*32e0*/  FSEL R54, R3, -INF , !P3 ;  /* 0xff80000003367808 */ /* 0x000fe20005800000 */
[----:B------:R-:W-:Y:S01]  /*32f0*/  FFMA.FTZ R3, R113, R68, R146 ;  /* 0x0000004471037223 */ /* 0x000fe20000010092 */
[----:B------:R1:W-:Y:S01]  /*3300*/  MUFU.TANH R94, R0 ;  /* 0x00000000005e7308 */ /* 0x0003e20000002400 */
[----:B------:R-:W-:Y:S01]  /*3310*/  BAR.SYNC.DEFER_BLOCKING 0x0 ;  /* 0x0000000000007b1d */ /* 0x000fe20000010000 */
[----:B------:R-:W-:-:S02]  /*3320*/  ISETP.GE.AND P4, PT, R106, R9, PT ;  /* 0x000000096a00720c */ /* 0x000fc40003f86270 */
[----:B------:R-:W-:-:S04]  /*3330*/  ISETP.GE.AND P3, PT, R107, R9, PT ;  /* 0x000000096b00720c */ /* 0x000fc80003f66270 */
[----:B------:R3:W3:Y:S01]  /*3340*/  MUFU.TANH R70, R6 ;  /* 0x0000000600467308 */ /* 0x0006e20000002400 */
[----:B----4-:R-:W-:Y:S01]  /*3350*/  FMUL.FTZ R12, R50, c[0x0][0x2ec] ;  /* 0x0000bb00320c7a20 */ /* 0x010fe20000410000 */
[----:B--2---:R-:W-:Y:S01]  /*3360*/  HMMA.16816.F32 R40, R24, R16, R36 ;  /* 0x000000101828723c */ /* 0x004fe20000001824 */
[----:B-1----:R-:W-:-:S07]  /*3370*/  FFMA.FTZ R0, R108, R68, R160 ;  /* 0x000000446c007223 */ /* 0x002fce00000100a0 */
[----:B------:R-:W-:Y:S01]  /*3380*/  HMMA.16816.F32 R36, R20, R16, R44 ;  /* 0x000000101424723c */ /* 0x000fe2000000182c */
[----:B------:R-:W-:Y:S01]  /*3390*/  FSEL R72, R0, -INF , !P0 ;  /* 0xff80000000487808 */ /* 0x000fe20004000000 */
[----:B------:R-:W-:Y:S01]  /*33a0*/  FFMA.FTZ R0, R108, R68, R159 ;  /* 0x000000446c007223 */ /* 0x000fe2000001009f */
[----:B------:R-:W-:Y:S01]  /*33b0*/  ISETP.GE.AND P0, PT, R105, R10, PT ;  /* 0x0000000a6900720c */ /* 0x000fe20003f06270 */
[----:B---3--:R-:W-:-:S04]  /*33c0*/  FMUL.FTZ R6, R57, c[0x0][0x2ec] ;  /* 0x0000bb0039067a20 */ /* 0x008fc80000410000 */
[-C--:B------:R-:W-:Y:S01]  /*33d0*/  HMMA.16816.F32 R24, R24, R18.reuse, R32 ;  /* 0x000000121818723c */ /* 0x080fe20000001820 */
[----:B------:R-:W-:Y:S01]  /*33e0*/  FSEL R84, R0, -INF , !P1 ;  /* 0xff80000000547808 */ /* 0x000fe20004800000 */
[----:B------:R-:W-:Y:S01]  /*33f0*/  FFMA.FTZ R0, R111, R68, R148 ;  /* 0x000000446f007223 */ /* 0x000fe20000010094 */
[----:B------:R-:W-:Y:S01]  /*3400*/  ISETP.GE.AND P1, PT, R106, R8, PT ;  /* 0x000000086a00720c */ /* 0x000fe20003f26270 */
[----:B------:R1:W-:Y:S01]  /*3410*/  MUFU.TANH R92, R6 ;  /* 0x00000006005c7308 */ /* 0x0003e20000002400 */
[----:B------:R-:W-:Y:S01]  /*3420*/  FSEL R64, R2, -INF , !P0 ;  /* 0xff80000002407808 */ /* 0x000fe20004000000 */
[-C--:B------:R-:W-:Y:S01]  /*3430*/  FFMA.FTZ R2, R113, R68.reuse, R157 ;  /* 0x0000004471027223 */ /* 0x080fe2000001009d */
[----:B------:R-:W-:Y:S01]  /*3440*/  FSEL R55, R0, -INF , !P6 ;  /* 0xff80000000377808 */ /* 0x000fe20007000000 */
[----:B------:R-:W-:Y:S01]  /*3450*/  FFMA.FTZ R0, R111, R68, R152 ;  /* 0x000000446f007223 */ /* 0x000fe20000010098 */
[----:B------:R-:W-:Y:S01]  /*3460*/  ISETP.GE.AND P6, PT, R106, R10, PT ;  /* 0x0000000a6a00720c */ /* 0x000fe20003fc6270 */
[----:B------:R-:W-:Y:S01]  /*3470*/  HMMA.16816.F32 R20, R20, R18, R28 ;  /* 0x000000121414723c */ /* 0x000fe2000000181c */
[----:B------:R-:W-:Y:S01]  /*3480*/  FSEL R74, R2, -INF , !P4 ;  /* 0xff800000024a7808 */ /* 0x000fe20006000000 */
[-C--:B------:R-:W-:Y:S01]  /*3490*/  FFMA.FTZ R2, R114, R68.reuse, R129 ;  /* 0x0000004472027223 */ /* 0x080fe20000010081 */
[----:B------:R-:W-:Y:S01]  /*34a0*/  FSEL R75, R0, -INF , !P5 ;  /* 0xff800000004b7808 */ /* 0x000fe20006800000 */
[----:B------:R-:W-:Y:S01]  /*34b0*/  FFMA.FTZ R0, R113, R68, R158 ;  /* 0x0000004471007223 */ /* 0x000fe2000001009e */
[----:B------:R-:W-:Y:S01]  /*34c0*/  ISETP.GE.AND P5, PT, R107, R8, PT ;  /* 0x000000086b00720c */ /* 0x000fe20003fa6270 */
[----:B------:R-:W-:Y:S01]  /*34d0*/  FMUL.FTZ R42, R42, c[0x0][0x2ec] ;  /* 0x0000bb002a2a7a20 */ /* 0x000fe20000410000 */
[----:B------:R-:W-:Y:S01]  /*34e0*/  FSEL R56, R3, -INF , !P6 ;  /* 0xff80000003387808 */ /* 0x000fe20007000000 */
[-C--:B------:R-:W-:Y:S01]  /*34f0*/  FFMA.FTZ R3, R114, R68.reuse, R130 ;  /* 0x0000004472037223 */ /* 0x080fe20000010082 */
[----:B------:R-:W-:Y:S01]  /*3500*/  FSEL R65, R0, -INF , !P1 ;  /* 0xff80000000417808 */ /* 0x000fe20004800000 */
[----:B------:R-:W-:Y:S01]  /*3510*/  FFMA.FTZ R0, R113, R68, R155 ;  /* 0x0000004471007223 */ /* 0x000fe2000001009b */
[----:B------:R-:W-:Y:S01]  /*3520*/  ISETP.GE.AND P1, PT, R107, R10, PT ;  /* 0x0000000a6b00720c */ /* 0x000fe20003f26270 */
[----:B-1----:R-:W-:Y:S01]  /*3530*/  FMUL.FTZ R6, R59, c[0x0][0x2ec] ;  /* 0x0000bb003b067a20 */ /* 0x002fe20000410000 */
[----:B------:R-:W-:Y:S01]  /*3540*/  FSEL R131, R3, -INF , !P3 ;  /* 0xff80000003837808 */ /* 0x000fe20005800000 */
[-C--:B------:R-:W-:Y:S01]  /*3550*/  FFMA.FTZ R3, R116, R68.reuse, R151 ;  /* 0x0000004474037223 */ /* 0x080fe20000010097 */
[----:B------:R-:W-:Y:S01]  /*3560*/  FSEL R52, R0, -INF , !P2 ;  /* 0xff80000000347808 */ /* 0x000fe20005000000 */
[----:B------:R-:W-:Y:S01]  /*3570*/  FFMA.FTZ R0, R114, R68, R144 ;  /* 0x0000004472007223 */ /* 0x000fe20000010090 */
[----:B------:R-:W-:Y:S01]  /*3580*/  ISETP.GE.AND P2, PT, R109, R9, PT ;  /* 0x000000096d00720c */ /* 0x000fe20003f46270 */
[----:B------:R1:W-:Y:S01]  /*3590*/  MUFU.TANH R67, R6 ;  /* 0x0000000600437308 */ /* 0x0003e20000002400 */
[----:B------:R-:W-:Y:S01]  /*35a0*/  ISETP.GE.AND P3, PT, R110, R8, PT ;  /* 0x000000086e00720c */ /* 0x000fe20003f66270 */
[----:B------:R-:W-:Y:S01]  /*35b0*/  FMUL.FTZ R38, R38, c[0x0][0x2ec] ;  /* 0x0000bb0026267a20 */ /* 0x000fe20000410000 */
[----:B------:R-:W-:Y:S01]  /*35c0*/  FSEL R58, R0, -INF , !P5 ;  /* 0xff800000003a7808 */ /* 0x000fe20006800000 */
[----:B------:R-:W-:Y:S01]  /*35d0*/  FFMA.FTZ R0, R114, R68, R125 ;  /* 0x0000004472007223 */ /* 0x000fe2000001007d */
[----:B------:R-:W-:Y:S01]  /*35e0*/  ISETP.GE.AND P0, PT, R107, R11, PT ;  /* 0x0000000b6b00720c */ /* 0x000fe20003f06270 */
[----:B------:R-:W-:Y:S01]  /*35f0*/  FMUL.FTZ R36, R36, c[0x0][0x2ec] ;  /* 0x0000bb0024247a20 */ /* 0x000fe20000410000 */
[----:B------:R-:W-:Y:S01]  /*3600*/  ISETP.GE.AND P4, PT, R109, R8, PT ;  /* 0x000000086d00720c */ /* 0x000fe20003f86270 */
[----:B------:R-:W-:Y:S01]  /*3610*/  MUFU.TANH R42, R42 ;  /* 0x0000002a002a7308 */ /* 0x000fe20000002400 */
[----:B------:R-:W-:Y:S01]  /*3620*/  FSEL R85, R0, -INF , !P1 ;  /* 0xff80000000557808 */ /* 0x000fe20004800000 */
[----:B------:R-:W-:Y:S01]  /*3630*/  FMUL.FTZ R0, R49, c[0x0][0x2ec] ;  /* 0x0000bb0031007a20 */ /* 0x000fe20000410000 */
[----:B------:R-:W-:Y:S01]  /*3640*/  FSEL R79, R2, -INF , !P0 ;  /* 0xff800000024f7808 */ /* 0x000fe20004000000 */
[-C--:B------:R-:W-:Y:S01]  /*3650*/  FFMA.FTZ R2, R116, R68.reuse, R141 ;  /* 0x0000004474027223 */ /* 0x080fe2000001008d */
[----:B------:R-:W-:Y:S01]  /*3660*/  ISETP.GE.AND P0, PT, R110, R9, PT ;  /* 0x000000096e00720c */ /* 0x000fe20003f06270 */
[----:B------:R-:W-:Y:S01]  /*3670*/  FMUL.FTZ R43, R43, c[0x0][0x2ec] ;  /* 0x0000bb002b2b7a20 */ /* 0x000fe20000410000 */
[----:B------:R-:W-:Y:S01]  /*3680*/  FSEL R57, R3, -INF , !P4 ;  /* 0xff80000003397808 */ /* 0x000fe20006000000 */
[----:B------:R2:W-:Y:S01]  /*3690*/  MUFU.TANH R53, R0 ;  /* 0x0000000000357308 */ /* 0x0005e20000002400 */
[----:B------:R-:W-:Y:S01]  /*36a0*/  FFMA.FTZ R3, R116, R68, R145 ;  /* 0x0000004474037223 */ /* 0x000fe20000010091 */
[C---:B------:R-:W-:Y:S01]  /*36b0*/  ISETP.GE.AND P6, PT, R109.reuse, R11, PT ;  /* 0x0000000b6d00720c */ /* 0x040fe20003fc6270 */
[----:B-1----:R-:W-:Y:S01]  /*36c0*/  FMUL.FTZ R6, R48, c[0x0][0x2ec] ;  /* 0x0000bb0030067a20 */ /* 0x002fe20000410000 */
[----:B------:R-:W-:Y:S01]  /*36d0*/  ISETP.GE.AND P5, PT, R109, R10, PT ;  /* 0x0000000a6d00720c */ /* 0x000fe20003fa6270 */
[----:B------:R-:W-:Y:S01]  /*36e0*/  FMUL.FTZ R37, R37, c[0x0][0x2ec] ;  /* 0x0000bb0025257a20 */ /* 0x000fe20000410000 */
[----:B------:R-:W-:Y:S01]  /*36f0*/  FSEL R78, R3, -INF , !P6 ;  /* 0xff800000034e7808 */ /* 0x000fe20007000000 */
[-C--:B------:R-:W-:Y:S01]  /*3700*/  FFMA.FTZ R3, R118, R68.reuse, R77 ;  /* 0x0000004476037223 */ /* 0x080fe2000001004d */
[----:B------:R-:W-:Y:S01]  /*3710*/  ISETP.GE.AND P6, PT, R112, R9, PT ;  /* 0x000000097000720c */ /* 0x000fe20003fc6270 */
[----:B------:R1:W3:Y:S01]  /*3720*/  MUFU.TANH R59, R6 ;  /* 0x00000006003b7308 */ /* 0x0002e20000002400 */
[-C--:B------:R-:W-:Y:S01]  /*3730*/  ISETP.GE.AND P1, PT, R110, R11.reuse, PT ;  /* 0x0000000b6e00720c */ /* 0x080fe20003f26270 */
[----:B------:R-:W-:Y:S01]  /*3740*/  FMUL.FTZ R39, R39, c[0x0][0x2ec] ;  /* 0x0000bb0027277a20 */ /* 0x000fe20000410000 */
[----:B------:R-:W-:Y:S01]  /*3750*/  FSEL R98, R2, -INF , !P5 ;  /* 0xff80000002627808 */ /* 0x000fe20006800000 */
[-C--:B------:R-:W-:Y:S01]  /*3760*/  FFMA.FTZ R2, R118, R68.reuse, R76 ;  /* 0x0000004476027223 */ /* 0x080fe2000001004c */
[----:B------:R-:W-:Y:S01]  /*3770*/  FSEL R77, R3, -INF , !P1 ;  /* 0xff800000034d7808 */ /* 0x000fe20004800000 */
[----:B------:R-:W-:Y:S01]  /*3780*/  FFMA.FTZ R3, R121, R68, R128 ;  /* 0x0000004479037223 */ /* 0x000fe20000010080 */
[----:B------:R-:W-:Y:S01]  /*3790*/  ISETP.GE.AND P4, PT, R110, R10, PT ;  /* 0x0000000a6e00720c */ /* 0x000fe20003f86270 */
[-C--:B--2---:R-:W-:Y:S01]  /*37a0*/  FFMA.FTZ R0, R116, R68.reuse, R149 ;  /* 0x0000004474007223 */ /* 0x084fe20000010095 */
[----:B------:R-:W-:Y:S01]  /*37b0*/  ISETP.GE.AND P5, PT, R112, R11, PT ;  /* 0x0000000b7000720c */ /* 0x000fe20003fa6270 */
[----:B------:R-:W2:Y:S01]  /*37c0*/  MUFU.TANH R48, R12 ;  /* 0x0000000c00307308 */ /* 0x000ea20000002400 */
[-C--:B------:R-:W-:Y:S01]  /*37d0*/  ISETP.GE.AND P1, PT, R115, R9.reuse, PT ;  /* 0x000000097300720c */ /* 0x080fe20003f26270 */
[----:B------:R-:W-:Y:S01]  /*37e0*/  FMUL.FTZ R22, R22, c[0x0][0x2ec] ;  /* 0x0000bb0016167a20 */ /* 0x000fe20000410000 */
[----:B------:R-:W-:Y:S01]  /*37f0*/  FSEL R130, R0, -INF , !P2 ;  /* 0xff80000000827808 */ /* 0x000fe20005000000 */
[----:B------:R-:W-:Y:S01]  /*3800*/  FFMA.FTZ R0, R118, R68, R135 ;  /* 0x0000004476007223 */ /* 0x000fe20000010087 */
[----:B------:R-:W-:Y:S01]  /*3810*/  ISETP.GE.AND P2, PT, R112, R8, PT ;  /* 0x000000087000720c */ /* 0x000fe20003f46270 */
[----:B-1----:R-:W-:Y:S01]  /*3820*/  FMUL.FTZ R6, R51, c[0x0][0x2ec] ;  /* 0x0000bb0033067a20 */ /* 0x002fe20000410000 */
[----:B------:R-:W-:Y:S01]  /*3830*/  FSEL R76, R3, -INF , !P5 ;  /* 0xff800000034c7808 */ /* 0x000fe20006800000 */
[-C--:B------:R-:W-:Y:S01]  /*3840*/  FFMA.FTZ R3, R122, R68.reuse, R95 ;  /* 0x000000447a037223 */ /* 0x080fe2000001005f */
[----:B------:R-:W-:Y:S01]  /*3850*/  FSEL R101, R0, -INF , !P3 ;  /* 0xff80000000657808 */ /* 0x000fe20005800000 */
[-C--:B------:R-:W-:Y:S01]  /*3860*/  FFMA.FTZ R0, R118, R68.reuse, R97 ;  /* 0x0000004476007223 */ /* 0x080fe20000010061 */
[----:B------:R-:W-:Y:S01]  /*3870*/  FSEL R97, R2, -INF , !P4 ;  /* 0xff80000002617808 */ /* 0x000fe20006000000 */
[----:B------:R-:W-:Y:S01]  /*3880*/  FMUL.FTZ R2, R41, c[0x0][0x2ec] ;  /* 0x0000bb0029027a20 */ /* 0x000fe20000410000 */
[----:B------:R-:W-:Y:S01]  /*3890*/  ISETP.GE.AND P5, PT, R117, R9, PT ;  /* 0x000000097500720c */ /* 0x000fe20003fa6270 */
[----:B------:R1:W-:Y:S01]  /*38a0*/  MUFU.TANH R49, R6 ;  /* 0x0000000600317308 */ /* 0x0003e20000002400 */
[----:B------:R-:W-:Y:S01]  /*38b0*/  FSEL R129, R0, -INF , !P0 ;  /* 0xff80000000817808 */ /* 0x000fe20004000000 */
[----:B------:R-:W-:Y:S01]  /*38c0*/  FFMA.FTZ R0, R121, R68, R142 ;  /* 0x0000004479007223 */ /* 0x000fe2000001008e */
[----:B------:R-:W-:Y:S01]  /*38d0*/  ISETP.GE.AND P0, PT, R115, R8, PT ;  /* 0x000000087300720c */ /* 0x000fe20003f06270 */
[----:B------:R-:W-:Y:S01]  /*38e0*/  FMUL.FTZ R20, R20, c[0x0][0x2ec] ;  /* 0x0000bb0014147a20 */ /* 0x000fe20000410000 */
[----:B------:R-:W-:Y:S01]  /*38f0*/  ISETP.GE.AND P3, PT, R112, R10, PT ;  /* 0x0000000a7000720c */ /* 0x000fe20003f66270 */
[----:B------:R-:W-:Y:S01]  /*3900*/  FMUL.FTZ R21, R21, c[0x0][0x2ec] ;  /* 0x0000bb0015157a20 */ /* 0x000fe20000410000 */
[----:B------:R-:W-:Y:S01]  /*3910*/  FSEL R100, R0, -INF , !P2 ;  /* 0xff80000000647808 */ /* 0x000fe20005000000 */
[----:B------:R-:W-:Y:S01]  /*3920*/  FFMA.FTZ R0, R121, R68, R137 ;  /* 0x0000004479007223 */ /* 0x000fe20000010089 */
[----:B------:R-:W-:Y:S01]  /*3930*/  ISETP.GE.AND P2, PT, R115, R10, PT ;  /* 0x0000000a7300720c */ /* 0x000fe20003f46270 */
[----:B------:R4:W-:Y:S01]  /*3940*/  MUFU.TANH R12, R2 ;  /* 0x00000002000c7308 */ /* 0x0009e20000002400 */
[----:B------:R-:W-:Y:S01]  /*3950*/  FSEL R149, R3, -INF , !P1 ;  /* 0xff80000003957808 */ /* 0x000fe20004800000 */
[-C--:B-----5:R-:W-:Y:S01]  /*3960*/  FFMA.FTZ R3, R123, R68.reuse, R124 ;  /* 0x000000447b037223 */ /* 0x0a0fe2000001007c */
[----:B------:R-:W-:Y:S01]  /*3970*/  FSEL R125, R0, -INF , !P6 ;  /* 0xff800000007d7808 */ /* 0x000fe20007000000 */
[----:B------:R-:W-:Y:S01]  /*3980*/  FFMA.FTZ R0, R122, R68, R96 ;  /* 0x000000447a007223 */ /* 0x000fe20000010060 */
[-C--:B------:R-:W-:Y:S01]  /*3990*/  ISETP.GE.AND P6, PT, R117, R8.reuse, PT ;  /* 0x000000087500720c */ /* 0x080fe20003fc6270 */
[----:B-1----:R-:W-:Y:S01]  /*39a0*/  FMUL.FTZ R6, R40, c[0x0][0x2ec] ;  /* 0x0000bb0028067a20 */ /* 0x002fe20000410000 */
[----:B------:R-:W-:Y:S01]  /*39b0*/  ISETP.GE.AND P1, PT, R119, R8, PT ;  /* 0x000000087700720c */ /* 0x000fe20003f26270 */
[----:B------:R-:W-:Y:S01]  /*39c0*/  MUFU.TANH R38, R38 ;  /* 0x0000002600267308 */ /* 0x000fe20000002400 */
[----:B------:R-:W-:Y:S01]  /*39d0*/  FSEL R108, R0, -INF , !P0 ;  /* 0xff800000006c7808 */ /* 0x000fe20004000000 */
[----:B------:R-:W-:Y:S01]  /*39e0*/  FFMA.FTZ R0, R122, R68, R86 ;  /* 0x000000447a007223 */ /* 0x000fe20000010056 */
[----:B------:R-:W-:Y:S01]  /*39f0*/  ISETP.GE.AND P4, PT, R115, R11, PT ;  /* 0x0000000b7300720c */ /* 0x000fe20003f86270 */
[----:B------:R-:W-:Y:S01]  /*3a00*/  FMUL.FTZ R23, R23, c[0x0][0x2ec] ;  /* 0x0000bb0017177a20 */ /* 0x000fe20000410000 */
[----:B------:R-:W-:-:S02]  /*3a10*/  ISETP.GE.AND P0, PT, R117, R10, PT ;  /* 0x0000000a7500720c */ /* 0x000fc40003f06270 */
[----:B------:R-:W-:Y:S01]  /*3a20*/  FSEL R128, R0, -INF , !P2 ;  /* 0xff80000000807808 */ /* 0x000fe20005000000 */
[-C--:B------:R-:W-:Y:S01]  /*3a30*/  FFMA.FTZ R0, R123, R68.reuse, R132 ;  /* 0x000000447b007223 */ /* 0x080fe20000010084 */
[-C--:B------:R-:W-:Y:S01]  /*3a40*/  ISETP.GE.AND P2, PT, R119, R11.reuse, PT ;  /* 0x0000000b7700720c */ /* 0x080fe20003f46270 */
[-C--:B----4-:R-:W-:Y:S01]  /*3a50*/  FFMA.FTZ R2, R121, R68.reuse, R99 ;  /* 0x0000004479027223 */ /* 0x090fe20000010063 */
[----:B------:R-:W-:Y:S01]  /*3a60*/  FSEL R99, R3, -INF , !P6 ;  /* 0xff80000003637808 */ /* 0x000fe20007000000 */
[-C--:B------:R-:W-:Y:S01]  /*3a70*/  FFMA.FTZ R3, R123, R68.reuse, R93 ;  /* 0x000000447b037223 */ /* 0x080fe2000001005d */
[----:B------:R-:W-:Y:S01]  /*3a80*/  FSEL R148, R0, -INF , !P5 ;  /* 0xff80000000947808 */ /* 0x000fe20006800000 */
[-C--:B------:R-:W-:Y:S01]  /*3a90*/  FFMA.FTZ R0, R127, R68.reuse, R70 ;  /* 0x000000447f007223 */ /* 0x080fe20000010046 */
[----:B------:R-:W-:Y:S01]  /*3aa0*/  FSEL R96, R2, -INF , !P3 ;  /* 0xff80000002607808 */ /* 0x000fe20005800000 */
[-C--:B------:R-:W-:Y:S01]  /*3ab0*/  FFMA.FTZ R2, R122, R68.reuse, R94 ;  /* 0x000000447a027223 */ /* 0x080fe2000001005e */
[----:B------:R-:W-:Y:S01]  /*3ac0*/  ISETP.GE.AND P3, PT, R117, R11, PT ;  /* 0x0000000b7500720c */ /* 0x000fe20003f66270 */
[----:B------:R1:W4:Y:S01]  /*3ad0*/  MUFU.TANH R13, R6 ;  /* 0x00000006000d7308 */ /* 0x0003220000002400 */
[----:B------:R-:W-:Y:S01]  /*3ae0*/  FSEL R121, R0, -INF , !P1 ;  /* 0xff80000000797808 */ /* 0x000fe20004800000 */
[-C--:B---3--:R-:W-:Y:S01]  /*3af0*/  FFMA.FTZ R0, R127, R68.reuse, R59 ;  /* 0x000000447f007223 */ /* 0x088fe2000001003b */
[----:B------:R-:W-:Y:S01]  /*3b00*/  FSEL R124, R2, -INF , !P4 ;  /* 0xff800000027c7808 */ /* 0x000fe20006000000 */
[-C--:B------:R-:W-:Y:S01]  /*3b10*/  FFMA.FTZ R2, R123, R68.reuse, R87 ;  /* 0x000000447b027223 */ /* 0x080fe20000010057 */
[----:B------:R-:W-:Y:S01]  /*3b20*/  FSEL R123, R3, -INF , !P3 ;  /* 0xff800000037b7808 */ /* 0x000fe20005800000 */
[----:B--2---:R-:W-:Y:S01]  /*3b30*/  FFMA.FTZ R3, R127, R68, R48 ;  /* 0x000000447f037223 */ /* 0x004fe20000010030 */
[----:B------:R-:W-:Y:S01]  /*3b40*/  ISETP.GE.AND P6, PT, R119, R10, PT ;  /* 0x0000000a7700720c */ /* 0x000fe20003fc6270 */
[----:B------:R-:W2:Y:S01]  /*3b50*/  MUFU.TANH R36, R36 ;  /* 0x0000002400247308 */ /* 0x000ea20000002400 */
[----:B------:R-:W-:Y:S01]  /*3b60*/  FSEL R122, R0, -INF , !P2 ;  /* 0xff800000007a7808 */ /* 0x000fe20005000000 */
[----:B------:R-:W-:Y:S01]  /*3b70*/  FFMA.FTZ R0, R134, R68, R92 ;  /* 0x0000004486007223 */ /* 0x000fe2000001005c */
[----:B------:R-:W-:-:S02]  /*3b80*/  ISETP.GE.AND P5, PT, R120, R8, PT ;  /* 0x000000087800720c */ /* 0x000fc40003fa6270 */
[----:B------:R-:W-:Y:S01]  /*3b90*/  FSEL R132, R3, -INF , !P6 ;  /* 0xff80000003847808 */ /* 0x000fe20007000000 */
[-C--:B------:R-:W-:Y:S01]  /*3ba0*/  FFMA.FTZ R3, R134, R68.reuse, R67 ;  /* 0x0000004486037223 */ /* 0x080fe20000010043 */
[----:B------:R-:W-:Y:S01]  /*3bb0*/  ISETP.GE.AND P3, PT, R120, R9, PT ;  /* 0x000000097800720c */ /* 0x000fe20003f66270 */
[----:B------:R-:W3:Y:S01]  /*3bc0*/  MUFU.TANH R43, R43 ;  /* 0x0000002b002b7308 */ /* 0x000ee20000002400 */
[----:B------:R-:W-:Y:S01]  /*3bd0*/  FSEL R137, R0, -INF , !P5 ;  /* 0xff80000000897808 */ /* 0x000fe20006800000 */
[-C--:B------:R-:W-:Y:S01]  /*3be0*/  FFMA.FTZ R0, R134, R68.reuse, R53 ;  /* 0x0000004486007223 */ /* 0x080fe20000010035 */
[----:B------:R-:W-:Y:S01]  /*3bf0*/  FSEL R135, R2, -INF , !P0 ;  /* 0xff80000002877808 */ /* 0x000fe20004000000 */
[----:B------:R-:W-:Y:S01]  /*3c00*/  FFMA.FTZ R2, R127, R68, R66 ;  /* 0x000000447f027223 */ /* 0x000fe20000010042 */
[----:B------:R-:W-:Y:S01]  /*3c10*/  ISETP.GE.AND P0, PT, R120, R11, PT ;  /* 0x0000000b7800720c */ /* 0x000fe20003f06270 */
[----:B-1----:R-:W-:Y:S01]  /*3c20*/  FMUL.FTZ R6, R24, c[0x0][0x2ec] ;  /* 0x0000bb0018067a20 */ /* 0x002fe20000410000 */
[----:B------:R-:W-:Y:S01]  /*3c30*/  FSEL R142, R3, -INF , !P3 ;  /* 0xff800000038e7808 */ /* 0x000fe20005800000 */
[----:B------:R-:W-:Y:S01]  /*3c40*/  FMUL.FTZ R3, R26, c[0x0][0x2ec] ;  /* 0x0000bb001a037a20 */ /* 0x000fe20000410000 */
[----:B------:R-:W-:Y:S01]  /*3c50*/  ISETP.GE.AND P4, PT, R119, R9, PT ;  /* 0x000000097700720c */ /* 0x000fe20003f86270 */
[----:B------:R-:W-:Y:S01]  /*3c60*/  MUFU.TANH R37, R37 ;  /* 0x0000002500257308 */ /* 0x000fe20000002400 */
[----:B------:R-:W-:-:S02]  /*3c70*/  ISETP.GE.AND P1, PT, R120, R10, PT ;  /* 0x0000000a7800720c */ /* 0x000fc40003f26270 */
[----:B------:R-:W-:Y:S01]  /*3c80*/  FSEL R120, R0, -INF , !P0 ;  /* 0xff80000000787808 */ /* 0x000fe20004000000 */
[CC--:B----4-:R-:W-:Y:S01]  /*3c90*/  FFMA.FTZ R0, R139.reuse, R68.reuse, R13 ;  /* 0x000000448b007223 */ /* 0x0d0fe2000001000d */
[----:B------:R-:W-:Y:S01]  /*3ca0*/  FSEL R144, R2, -INF , !P4 ;  /* 0xff80000002907808 */ /* 0x000fe20006000000 */
[----:B------:R-:W-:Y:S01]  /*3cb0*/  FFMA.FTZ R2, R134, R68, R49 ;  /* 0x0000004486027223 */ /* 0x000fe20000010031 */
[C---:B------:R-:W-:Y:S01]  /*3cc0*/  ISETP.GE.AND P4, PT, R126.reuse, R8, PT ;  /* 0x000000087e00720c */ /* 0x040fe20003f86270 */
[----:B------:R1:W-:Y:S01]  /*3cd0*/  MUFU.TANH R13, R3 ;  /* 0x00000003000d7308 */ /* 0x0003e20000002400 */
[----:B------:R-:W-:Y:S02]  /*3ce0*/  ISETP.GE.AND P2, PT, R126, R9, PT ;  /* 0x000000097e00720c */ /* 0x000fe40003f46270 */
[----:B------:R-:W-:Y:S01]  /*3cf0*/  FSEL R134, R0, -INF , !P4 ;  /* 0xff80000000867808 */ /* 0x000fe20006000000 */
[----:B------:R-:W-:Y:S01]  /*3d00*/  FFMA.FTZ R0, R139, R68, R38 ;  /* 0x000000448b007223 */ /* 0x000fe20000010026 */
[----:B------:R-:W-:-:S02]  /*3d10*/  ISETP.GE.AND P5, PT, R126, R10, PT ;  /* 0x0000000a7e00720c */ /* 0x000fc40003fa6270 */
[----:B------:R-:W-:Y:S01]  /*3d20*/  ISETP.GE.AND P3, PT, R133, R8, PT ;  /* 0x000000088500720c */ /* 0x000fe20003f66270 */
[----:B------:R-:W4:Y:S01]  /*3d30*/  MUFU.TANH R39, R39 ;  /* 0x0000002700277308 */ /* 0x000f220000002400 */
[----:B------:R-:W-:Y:S01]  /*3d40*/  FSEL R127, R2, -INF , !P1 ;  /* 0xff800000027f7808 */ /* 0x000fe20004800000 */
[----:B--2---:R-:W-:Y:S01]  /*3d50*/  FFMA.FTZ R2, R139, R68, R36 ;  /* 0x000000448b027223 */ /* 0x004fe20000010024 */
[C---:B------:R-:W-:Y:S02]  /*3d60*/  ISETP.GE.AND P0, PT, R133.reuse, R9, PT ;  /* 0x000000098500720c */ /* 0x040fe40003f06270 */
[CC--:B------:R-:W-:Y:S02]  /*3d70*/  ISETP.GE.AND P1, PT, R133.reuse, R11.reuse, PT ;  /* 0x0000000b8500720c */ /* 0x0c0fe40003f26270 */
[----:B------:R-:W-:Y:S01]  /*3d80*/  ISETP.GE.AND P4, PT, R133, R10, PT ;  /* 0x0000000a8500720c */ /* 0x000fe20003f86270 */
[-C--:B-1----:R-:W-:Y:S01]  /*3d90*/  FFMA.FTZ R3, R139, R68.reuse, R42 ;  /* 0x000000448b037223 */ /* 0x082fe2000001002a */
[----:B------:R1:W2:Y:S01]  /*3da0*/  MUFU.TANH R14, R6 ;  /* 0x00000006000e7308 */ /* 0x0002a20000002400 */
[----:B------:R-:W-:Y:S01]  /*3db0*/  FSEL R147, R0, -INF , !P5 ;  /* 0xff80000000937808 */ /* 0x000fe20006800000 */
[----:B---3--:R-:W-:Y:S01]  /*3dc0*/  FFMA.FTZ R0, R140, R68, R43 ;  /* 0x000000448c007223 */ /* 0x008fe2000001002b */
[----:B------:R-:W-:-:S02]  /*3dd0*/  ISETP.GE.AND P6, PT, R126, R11, PT ;  /* 0x0000000b7e00720c */ /* 0x000fc40003fc6270 */
[----:B------:R-:W-:Y:S01]  /*3de0*/  FSEL R153, R3, -INF , !P2 ;  /* 0xff80000003997808 */ /* 0x000fe20005000000 */
[-C--:B------:R-:W-:Y:S01]  /*3df0*/  FFMA.FTZ R3, R140, R68.reuse, R12 ;  /* 0x000000448c037223 */ /* 0x080fe2000001000c */
[----:B------:R-:W-:Y:S01]  /*3e00*/  FSEL R141, R2, -INF , !P6 ;  /* 0xff800000028d7808 */ /* 0x000fe20007000000 */
[----:B------:R-:W3:Y:S01]  /*3e10*/  MUFU.TANH R22, R22 ;  /* 0x0000001600167308 */ /* 0x000ee20000002400 */
[-C--:B----4-:R-:W-:Y:S01]  /*3e20*/  FFMA.FTZ R2, R140, R68.reuse, R39 ;  /* 0x000000448c027223 */ /* 0x090fe20000010027 */
[----:B------:R-:W-:Y:S02]  /*3e30*/  FSEL R152, R0, -INF , !P0 ;  /* 0xff80000000987808 */ /* 0x000fe40004000000 */
[----:B------:R-:W-:Y:S01]  /*3e40*/  FSEL R133, R3, -INF , !P3 ;  /* 0xff80000003857808 */ /* 0x000fe20005800000 */
[----:B------:R-:W-:Y:S01]  /*3e50*/  FFMA.FTZ R3, R140, R68, R37 ;  /* 0x000000448c037223 */ /* 0x000fe20000010025 */
[----:B------:R-:W-:Y:S01]  /*3e60*/  ISETP.GE.AND P2, PT, R136, R8, PT ;  /* 0x000000088800720c */ /* 0x000fe20003f46270 */
[----:B-1----:R-:W-:Y:S01]  /*3e70*/  FMUL.FTZ R6, R25, c[0x0][0x2ec] ;  /* 0x0000bb0019067a20 */ /* 0x002fe20000410000 */
[----:B------:R-:W1:Y:S01]  /*3e80*/  MUFU.TANH R20, R20 ;  /* 0x0000001400147308 */ /* 0x000e620000002400 */
[-C--:B--2---:R-:W-:Y:S01]  /*3e90*/  FFMA.FTZ R0, R143, R68.reuse, R14 ;  /* 0x000000448f007223 */ /* 0x084fe2000001000e */
[----:B------:R-:W-:Y:S01]  /*3ea0*/  FSEL R140, R3, -INF , !P1 ;  /* 0xff800000038c7808 */ /* 0x000fe20004800000 */
[-C--:B------:R-:W-:Y:S01]  /*3eb0*/  FFMA.FTZ R3, R143, R68.reuse, R13 ;  /* 0x000000448f037223 */ /* 0x080fe2000001000d */
[----:B------:R-:W-:Y:S01]  /*3ec0*/  ISETP.GE.AND P1, PT, R69, R9, PT ;  /* 0x000000094500720c */ /* 0x000fe20003f26270 */
[-C--:B------:R-:W-:Y:S01]  /*3ed0*/  FFMA.FTZ R13, R154, R68.reuse, R163 ;  /* 0x000000449a0d7223 */ /* 0x080fe200000100a3 */
[----:B------:R-:W-:Y:S01]  /*3ee0*/  FSEL R126, R0, -INF , !P2 ;  /* 0xff800000007e7808 */ /* 0x000fe20005000000 */
[----:B---3--:R-:W-:Y:S01]  /*3ef0*/  FFMA.FTZ R0, R143, R68, R22 ;  /* 0x000000448f007223 */ /* 0x008fe20000010016 */
[----:B------:R2:W3:Y:S01]  /*3f00*/  MUFU.TANH R15, R6 ;  /* 0x00000006000f7308 */ /* 0x0004e20000002400 */
[----:B------:R-:W-:-:S02]  /*3f10*/  ISETP.GE.AND P3, PT, R136, R10, PT ;  /* 0x0000000a8800720c */ /* 0x000fc40003f66270 */
[----:B------:R-:W-:Y:S02]  /*3f20*/  FSEL R32, R13, -INF , !P1 ;  /* 0xff8000000d207808 */ /* 0x000fe40004800000 */
[----:B------:R-:W-:Y:S02]  /*3f30*/  ISETP.GE.AND P1, PT, R246, 0x2, PT ;  /* 0x00000002f600780c */ /* 0x000fe40003f26270 */
[----:B------:R-:W-:Y:S01]  /*3f40*/  FSEL R146, R2, -INF , !P4 ;  /* 0xff80000002927808 */ /* 0x000fe20006000000 */
[----:B------:R-:W4:Y:S01]  /*3f50*/  MUFU.TANH R21, R21 ;  /* 0x0000001500157308 */ /* 0x000f220000002400 */
[----:B------:R-:W-:Y:S01]  /*3f60*/  FSEL R145, R0, -INF , !P3 ;  /* 0xff80000000917808 */ /* 0x000fe20005800000 */
[-C--:B-1----:R-:W-:Y:S01]  /*3f70*/  FFMA.FTZ R2, R143, R68.reuse, R20 ;  /* 0x000000448f027223 */ /* 0x082fe20000010014 */
[----:B------:R-:W-:Y:S01]  /*3f80*/  ISETP.GE.AND P6, PT, R136, R9, PT ;  /* 0x000000098800720c */ /* 0x000fe20003fc6270 */
[----:B------:R-:W-:Y:S01]  /*3f90*/  FFMA.FTZ R0, R154, R68, R164 ;  /* 0x000000449a007223 */ /* 0x000fe200000100a4 */
[----:B------:R-:W-:-:S02]  /*3fa0*/  ISETP.GE.AND P5, PT, R136, R11, PT ;  /* 0x0000000b8800720c */ /* 0x000fc40003fa6270 */
[----:B------:R-:W-:Y:S01]  /*3fb0*/  ISETP.GE.AND P0, PT, R69, R8, PT ;  /* 0x000000084500720c */ /* 0x000fe20003f06270 */
[----:B--2---:R-:W-:Y:S01]  /*3fc0*/  FMUL.FTZ R6, R27, c[0x0][0x2ec] ;  /* 0x0000bb001b067a20 */ /* 0x004fe20000410000 */
[----:B------:R-:W1:Y:S01]  /*3fd0*/  MUFU.TANH R23, R23 ;  /* 0x0000001700177308 */ /* 0x000e620000002400 */
[----:B------:R-:W-:Y:S01]  /*3fe0*/  FSEL R151, R3, -INF , !P6 ;  /* 0xff80000003977808 */ /* 0x000fe20007000000 */
[-C--:B---3--:R-:W-:Y:S01]  /*3ff0*/  FFMA.FTZ R14, R150, R68.reuse, R15 ;  /* 0x00000044960e7223 */ /* 0x088fe2000001000f */
[----:B------:R-:W-:Y:S01]  /*4000*/  FSEL R139, R2, -INF , !P5 ;  /* 0xff800000028b7808 */ /* 0x000fe20006800000 */
[-C--:B------:R-:W-:Y:S01]  /*4010*/  FFMA.FTZ R2, R154, R68.reuse, R161 ;  /* 0x000000449a027223 */ /* 0x080fe200000100a1 */
[----:B------:R-:W-:Y:S01]  /*4020*/  FSEL R20, R0, -INF , !P0 ;  /* 0xff80000000147808 */ /* 0x000fe20004000000 */
[----:B----4-:R-:W-:Y:S02]  /*4030*/  FFMA.FTZ R3, R150, R68, R21 ;  /* 0x0000004496037223 */ /* 0x010fe40000010015 */
[----:B------:R2:W3:Y:S01]  /*4040*/  MUFU.TANH R12, R6 ;  /* 0x00000006000c7308 */ /* 0x0004e20000002400 */
[----:B------:R-:W-:-:S02]  /*4050*/  ISETP.GE.AND P4, PT, R69, R11, PT ;  /* 0x0000000b4500720c */ /* 0x000fc40003f86270 */
[----:B------:R-:W-:Y:S02]  /*4060*/  ISETP.GE.AND P2, PT, R69, R10, PT ;  /* 0x0000000a4500720c */ /* 0x000fe40003f46270 */
[C---:B------:R-:W-:Y:S02]  /*4070*/  ISETP.GE.AND P6, PT, R138.reuse, R8, PT ;  /* 0x000000088a00720c */ /* 0x040fe40003fc6270 */
[----:B------:R-:W-:Y:S01]  /*4080*/  ISETP.GE.AND P5, PT, R138, R9, PT ;  /* 0x000000098a00720c */ /* 0x000fe20003fa6270 */
[----:B-1----:R-:W-:Y:S01]  /*4090*/  FFMA.FTZ R0, R150, R68, R23 ;  /* 0x0000004496007223 */ /* 0x002fe20000010017 */
[C---:B------:R-:W-:Y:S02]  /*40a0*/  ISETP.GE.AND P3, PT, R138.reuse, R11, PT ;  /* 0x0000000b8a00720c */ /* 0x040fe40003f66270 */
[----:B------:R-:W-:Y:S02]  /*40b0*/  ISETP.GE.AND P0, PT, R138, R10, PT ;  /* 0x0000000a8a00720c */ /* 0x000fe40003f06270 */
[----:B------:R-:W-:-:S02]  /*40c0*/  FSEL R22, R2, -INF , !P2 ;  /* 0xff80000002167808 */ /* 0x000fc40005000000 */
[----:B------:R-:W-:Y:S01]  /*40d0*/  FSEL R136, R14, -INF , !P6 ;  /* 0xff8000000e887808 */ /* 0x000fe20007000000 */
[-C--:B--2---:R-:W-:Y:S01]  /*40e0*/  FFMA.FTZ R6, R154, R68.reuse, R162 ;  /* 0x000000449a067223 */ /* 0x084fe200000100a2 */
[----:B------:R-:W-:Y:S01]  /*40f0*/  FSEL R138, R3, -INF , !P3 ;  /* 0xff800000038a7808 */ /* 0x000fe20005800000 */
[----:B---3--:R-:W-:Y:S01]  /*4100*/  FFMA.FTZ R12, R150, R68, R12 ;  /* 0x00000044960c7223 */ /* 0x008fe2000001000c */
        /* <DEDUP_REMOVED lines=51> */
.L_x_1084:
[----:B------:R-:W-:Y:S05]  /*4440*/  BSYNC B0 ;  /* 0x0000000000007941 */ /* 0x000fea0003800000 */
.L_x_1083:
[----:B------:R-:W0:Y:S02]  /*4450*/  LDGDEPBAR ;  /* 0x00000000000079af */ /* 0x000e240000000000 */
.L_x_1082:
        /* <DEDUP_REMOVED lines=10> */
[----:B--2---:R-:W-:Y:S02]  /*4500*/  FMNMX.FTZ R2, R57, R0, !PT ;  /* 0x0000000039027209 */ /* 0x004fe40007810000 */
        /* <DEDUP_REMOVED lines=39> */
[----:B-1----:R-:W1:Y:S01]  /*4780*/  SHFL.BFLY PT, R14, R0, 0x2, 0x1f ;  /* 0x0c401f00000e7f89 */ /* 0x002e6200000e0000 */
[----:B------:R-:W-:Y:S02]  /*4790*/  FMNMX.FTZ R2, R147, R2, !PT ;  /* 0x0000000293027209 */ /* 0x000fe40007810000 */
[----:B--2---:R-:W-:Y:S02]  /*47a0*/  FMNMX.FTZ R70, R70, R6, !PT ;  /* 0x0000000646467209 */ /* 0x004fe40007810000 */
[----:B------:R-:W-:Y:S02]  /*47b0*/  FMNMX.FTZ R6, R32, R84, !PT ;  /* 0x0000005420067209 */ /* 0x000fe40007810000 */
[----:B------:R-:W-:Y:S01]  /*47c0*/  FMNMX.FTZ R3, R146, R2, !PT ;  /* 0x0000000292037209 */ /* 0x000fe20007810000 */
[----:B------:R-:W2:Y:S01]  /*47d0*/  SHFL.BFLY PT, R12, R70, 0x1, 0x1f ;  /* 0x0c201f00460c7f89 */ /* 0x000ea200000e0000 */
[----:B------:R-:W-:Y:S02]  /*47e0*/  FMNMX.FTZ R6, R75, R6, !PT ;  /* 0x000000064b067209 */ /* 0x000fe40007810000 */
[----:B------:R-:W-:-:S02]  /*47f0*/  FMNMX.FTZ R3, R145, R3, !PT ;  /* 0x0000000391037209 */ /* 0x000fc40007810000 */
[----:B------:R-:W-:Y:S02]  /*4800*/  FMNMX.FTZ R6, R74, R6, !PT ;  /* 0x000000064a067209 */ /* 0x000fe40007810000 */
[----:B------:R-:W-:Y:S02]  /*4810*/  FMNMX.FTZ R3, R143, R3, !PT ;  /* 0x000000038f037209 */ /* 0x000fe40007810000 */
[----:B------:R-:W-:-:S03]  /*4820*/  FMNMX.FTZ R6, R131, R6, !PT ;  /* 0x0000000683067209 */ /* 0x000fc60007810000 */
[----:B------:R-:W3:Y:S01]  /*4830*/  SHFL.BFLY PT, R13, R3, 0x2, 0x1f ;  /* 0x0c401f00030d7f89 */ /* 0x000ee200000e0000 */
[----:B-1----:R-:W-:Y:S02]  /*4840*/  FMNMX.FTZ R2, R0, R14, !PT ;  /* 0x0000000e00027209 */ /* 0x002fe40007810000 */
[----:B------:R-:W-:-:S03]  /*4850*/  FMNMX.FTZ R0, R130, R6, !PT ;  /* 0x0000000682007209 */ /* 0x000fc60007810000 */
[----:B------:R-:W1:Y:S01]  /*4860*/  SHFL.BFLY PT, R14, R2, 0x1, 0x1f ;  /* 0x0c201f00020e7f89 */ /* 0x000e6200000e0000 */
[----:B------:R-:W-:Y:S02]  /*4870*/  FMNMX.FTZ R0, R129, R0, !PT ;  /* 0x0000000081007209 */ /* 0x000fe40007810000 */
[----:B--2---:R-:W-:Y:S02]  /*4880*/  FMNMX.FTZ R70, R70, R12, !PT ;  /* 0x0000000c46467209 */ /* 0x004fe40007810000 */
[----:B------:R-:W-:Y:S02]  /*4890*/  FMNMX.FTZ R0, R125, R0, !PT ;  /* 0x000000007d007209 */ /* 0x000fe40007810000 */
[C---:B------:R-:W-:Y:S02]  /*48a0*/  FSETP.NEU.FTZ.AND P0, PT, R70.reuse, -INF , PT ;  /* 0xff8000004600780b */ /* 0x040fe40003f1d000 */
[----:B------:R-:W-:Y:S01]  /*48b0*/  FMNMX.FTZ R6, R149, R0, !PT ;  /* 0x0000000095067209 */ /* 0x000fe20007810000 */
[----:B------:R-:W-:-:S03]  /*48c0*/  FMUL.FTZ R0, R70, c[0x0][0x23c] ;  /* 0x00008f0046007a20 */ /* 0x000fc60000410000 */
[----:B------:R-:W-:Y:S02]  /*48d0*/  FMNMX.FTZ R6, R148, R6, !PT ;  /* 0x0000000694067209 */ /* 0x000fe40007810000 */
[----:B------:R-:W-:Y:S02]  /*48e0*/  FSEL R0, R0, RZ, P0 ;  /* 0x000000ff00007208 */ /* 0x000fe40000000000 */
[----:B------:R-:W-:Y:S02]  /*48f0*/  FMNMX.FTZ R12, R144, R6, !PT ;  /* 0x00000006900c7209 */ /* 0x000fe40007810000 */
[----:B---3--:R-:W-:Y:S01]  /*4900*/  FMNMX.FTZ R3, R3, R13, !PT ;  /* 0x0000000d03037209 */ /* 0x008fe20007810000 */
[----:B------:R-:W-:Y:S01]  /*4910*/  FFMA.FTZ R6, R20, c[0x0][0x23c], -R0 ;  /* 0x00008f0014067a23 */ /* 0x000fe20000010800 */
[----:B------:R-:W-:Y:S02]  /*4920*/  FMNMX.FTZ R12, R142, R12, !PT ;  /* 0x0000000c8e0c7209 */ /* 0x000fe40007810000 */
[----:B-1----:R-:W-:Y:S01]  /*4930*/  FMNMX.FTZ R2, R2, R14, !PT ;  /* 0x0000000e02027209 */ /* 0x002fe20007810000 */
[----:B------:R1:W-:Y:S01]  /*4940*/  MUFU.EX2 R214, R6 ;  /* 0x0000000600d67308 */ /* 0x0003e20000000800 */
[----:B------:R-:W2:Y:S02]  /*4950*/  SHFL.BFLY PT, R16, R3, 0x1, 0x1f ;  /* 0x0c201f0003107f89 */ /* 0x000ea400000e0000 */
[C---:B------:R-:W-:Y:S01]  /*4960*/  FSETP.NEU.FTZ.AND P0, PT, R2.reuse, -INF , PT ;  /* 0xff8000000200780b */ /* 0x040fe20003f1d000 */
[----:B------:R-:W-:-:S05]  /*4970*/  FMUL.FTZ R13, R2, c[0x0][0x23c] ;  /* 0x00008f00020d7a20 */ /* 0x000fca0000410000 */
[----:B------:R-:W-:-:S05]  /*4980*/  FSEL R13, R13, RZ, P0 ;  /* 0x000000ff0d0d7208 */ /* 0x000fca0000000000 */
[----:B------:R-:W-:Y:S01]  /*4990*/  FFMA.FTZ R14, R54, c[0x0][0x23c], -R13 ;  /* 0x00008f00360e7a23 */ /* 0x000fe2000001080d */
[----:B-1----:R-:W-:Y:S01]  /*49a0*/  FMNMX.FTZ R6, R153, R12, !PT ;  /* 0x0000000c99067209 */ /* 0x002fe20007810000 */
[----:B------:R-:W-:Y:S02]  /*49b0*/  FFMA.FTZ R12, R72, c[0x0][0x23c], -R0 ;  /* 0x00008f00480c7a23 */ /* 0x000fe40000010800 */
[----:B------:R1:W-:Y:S01]  /*49c0*/  MUFU.EX2 R209, R14 ;  /* 0x0000000e00d17308 */ /* 0x0003e20000000800 */
[----:B------:R-:W-:Y:S02]  /*49d0*/  FMNMX.FTZ R6, R152, R6, !PT ;  /* 0x0000000698067209 */ /* 0x000fe40007810000 */
[----:B--2---:R-:W-:-:S05]  /*49e0*/  FMNMX.FTZ R3, R3, R16, !PT ;  /* 0x0000001003037209 */ /* 0x004fca0007810000 */
[----:B------:R2:W3:Y:S01]  /*49f0*/  MUFU.EX2 R211, R12 ;  /* 0x0000000c00d37308 */ /* 0x0004e20000000800 */
[----:B------:R-:W-:Y:S01]  /*4a00*/  FSETP.NEU.FTZ.AND P0, PT, R3, -INF , PT ;  /* 0xff8000000300780b */ /* 0x000fe20003f1d000 */
[----:B-1----:R-:W-:-:S06]  /*4a10*/  FFMA.FTZ R14, R52, c[0x0][0x23c], -R13 ;  /* 0x00008f00340e7a23 */ /* 0x002fcc000001080d */
[----:B------:R-:W-:Y:S01]  /*4a20*/  MUFU.EX2 R212, R14 ;  /* 0x0000000e00d47308 */ /* 0x000fe20000000800 */
[----:B--2---:R-:W-:Y:S01]  /*4a30*/  FMNMX.FTZ R12, R151, R6, !PT ;  /* 0x00000006970c7209 */ /* 0x004fe20007810000 */
[----:B------:R-:W-:Y:S01]  /*4a40*/  FFMA.FTZ R6, R55, c[0x0][0x23c], -R0 ;  /* 0x00008f0037067a23 */ /* 0x000fe20000010800 */
[----:B---3--:R-:W-:-:S05]  /*4a50*/  F2FP.PACK_AB R16, R211, R214 ;  /* 0x000000d6d310723e */ /* 0x008fca00000000ff */
[----:B------:R1:W-:Y:S02]  /*4a60*/  MUFU.EX2 R213, R6 ;  /* 0x0000000600d57308 */ /* 0x0003e40000000800 */
[----:B-1----:R-:W-:Y:S01]  /*4a70*/  FMNMX.FTZ R6, R150, R12, !PT ;  /* 0x0000000c96067209 */ /* 0x002fe20007810000 */
[----:B------:R-:W-:-:S04]  /*4a80*/  FFMA.FTZ R12, R21, c[0x0][0x23c], -R13 ;  /* 0x00008f00150c7a23 */ /* 0x000fc8000001080d */
[----:B------:R-:W1:Y:S01]  /*4a90*/  SHFL.BFLY PT, R15, R6, 0x2, 0x1f ;  /* 0x0c401f00060f7f89 */ /* 0x000e6200000e0000 */
[----:B------:R2:W-:Y:S02]  /*4aa0*/  MUFU.EX2 R210, R12 ;  /* 0x0000000c00d27308 */ /* 0x0005e40000000800 */
[----:B--2---:R-:W-:-:S06]  /*4ab0*/  FFMA.FTZ R12, R71, c[0x0][0x23c], -R13 ;  /* 0x00008f00470c7a23 */ /* 0x004fcc000001080d */
[----:B------:R2:W-:Y:S01]  /*4ac0*/  MUFU.EX2 R208, R12 ;  /* 0x0000000c00d07308 */ /* 0x0005e20000000800 */
[----:B-1----:R-:W-:Y:S01]  /*4ad0*/  FMNMX.FTZ R6, R6, R15, !PT ;  /* 0x0000000f06067209 */ /* 0x002fe20007810000 */
[----:B------:R-:W-:-:S06]  /*4ae0*/  FFMA.FTZ R15, R57, c[0x0][0x23c], -R0 ;  /* 0x00008f00390f7a23 */ /* 0x000fcc0000010800 */
[----:B------:R-:W-:Y:S01]  /*4af0*/  MUFU.EX2 R207, R15 ;  /* 0x0000000f00cf7308 */ /* 0x000fe20000000800 */
[----:B--2---:R-:W-:-:S05]  /*4b00*/  FMUL.FTZ R12, R3, c[0x0][0x23c] ;  /* 0x00008f00030c7a20 */ /* 0x004fca0000410000 */
[----:B------:R-:W-:-:S05]  /*4b10*/  FSEL R12, R12, RZ, P0 ;  /* 0x000000ff0c0c7208 */ /* 0x000fca0000000000 */
[--C-:B------:R-:W-:Y:S02]  /*4b20*/  FFMA.FTZ R14, R22, c[0x0][0x23c], -R12.reuse ;  /* 0x00008f00160e7a23 */ /* 0x100fe4000001080c */
[----:B------:R-:W-:Y:S01]  /*4b30*/  LDSM.16.MT88.4 R20, [R189+0x6000] ;  /* 0x00600000bd14783b */ /* 0x000fe20000004200 */
[--C-:B------:R-:W-:Y:S01]  /*4b40*/  FFMA.FTZ R7, R73, c[0x0][0x23c], -R12.reuse ;  /* 0x00008f0049077a23 */ /* 0x100fe2000001080c */
[----:B------:R1:W-:Y:S01]  /*4b50*/  MUFU.EX2 R205, R14 ;  /* 0x0000000e00cd7308 */ /* 0x0003e20000000800 */
[----:B------:R-:W-:-:S07]  /*4b60*/  FFMA.FTZ R4, R56, c[0x0][0x23c], -R12 ;  /* 0x00008f0038047a23 */ /* 0x000fce000001080c */
[----:B------:R2:W3:Y:S01]  /*4b70*/  MUFU.EX2 R202, R7 ;  /* 0x0000000700ca7308 */ /* 0x0004e20000000800 */
[----:B-1----:R-:W1:Y:S07]  /*4b80*/  SHFL.BFLY PT, R14, R6, 0x1, 0x1f ;  /* 0x0c201f00060e7f89 */ /* 0x002e6e00000e0000 */
[----:B------:R4:W-:Y:S01]  /*4b90*/  MUFU.EX2 R206, R4 ;  /* 0x0000000400ce7308 */ /* 0x0009e20000000800 */
[----:B--2---:R-:W-:Y:S01]  /*4ba0*/  FFMA.FTZ R7, R64, c[0x0][0x23c], -R12 ;  /* 0x00008f0040077a23 */ /* 0x004fe2000001080c */
[----:B---3--:R-:W-:-:S06]  /*4bb0*/  F2FP.PACK_AB R5, R202, R205 ;  /* 0x000000cdca05723e */ /* 0x008fcc00000000ff */
[----:B------:R-:W2:Y:S01]  /*4bc0*/  MUFU.EX2 R203, R7 ;  /* 0x0000000700cb7308 */ /* 0x000ea20000000800 */
[----:B----4-:R-:W-:-:S07]  /*4bd0*/  FFMA.FTZ R4, R65, c[0x0][0x23c], -R0 ;  /* 0x00008f0041047a23 */ /* 0x010fce0000010800 */
[----:B------:R3:W4:Y:S01]  /*4be0*/  MUFU.EX2 R201, R4 ;  /* 0x0000000400c97308 */ /* 0x0007220000000800 */
[----:B-1----:R-:W-:Y:S02]  /*4bf0*/  FMNMX.FTZ R69, R6, R14, !PT ;  /* 0x0000000e06457209 */ /* 0x002fe40007810000 */
[----:B------:R-:W-:Y:S02]  /*4c00*/  F2FP.PACK_AB R6, R212, R209 ;  /* 0x000000d1d406723e */ /* 0x000fe400000000ff */
[C---:B------:R-:W-:Y:S01]  /*4c10*/  FSETP.NEU.FTZ.AND P0, PT, R69.reuse, -INF , PT ;  /* 0xff8000004500780b */ /* 0x040fe20003f1d000 */
[----:B------:R-:W-:Y:S01]  /*4c20*/  FMUL.FTZ R14, R69, c[0x0][0x23c] ;  /* 0x00008f00450e7a20 */ /* 0x000fe20000410000 */
[----:B--2---:R-:W-:-:S04]  /*4c30*/  F2FP.PACK_AB R7, R206, R203 ;  /* 0x000000cbce07723e */ /* 0x004fc800000000ff */
[----:B------:R-:W-:Y:S01]  /*4c40*/  FSEL R14, R14, RZ, P0 ;  /* 0x000000ff0e0e7208 */ /* 0x000fe20000000000 */
[----:B---3--:R-:W-:Y:S01]  /*4c50*/  FFMA.FTZ R4, R58, c[0x0][0x23c], -R0 ;  /* 0x00008f003a047a23 */ /* 0x008fe20000010800 */
[----:B----4-:R-:W-:-:S03]  /*4c60*/  F2FP.PACK_AB R18, R201, R213 ;  /* 0x000000d5c912723e */ /* 0x010fc600000000ff */
[----:B------:R-:W-:Y:S01]  /*4c70*/  FFMA.FTZ R15, R32, c[0x0][0x23c], -R14 ;  /* 0x00008f00200f7a23 */ /* 0x000fe2000001080e */
[----:B------:R1:W-:Y:S01]  /*4c80*/  MUFU.EX2 R204, R4 ;  /* 0x0000000400cc7308 */ /* 0x0003e20000000800 */
[----:B------:R-:W-:Y:S07]  /*4c90*/  LDSM.16.MT88.4 R32, [R192+0x6800] ;  /* 0x00680000c020783b */ /* 0x000fee0000004200 */
[----:B------:R2:W-:Y:S01]  /*4ca0*/  MUFU.EX2 R181, R15 ;  /* 0x0000000f00b57308 */ /* 0x0005e20000000800 */
[----:B-1----:R-:W-:-:S07]  /*4cb0*/  F2FP.PACK_AB R4, R208, R210 ;  /* 0x000000d2d004723e */ /* 0x002fce00000000ff */
[----:B------:R-:W-:Y:S01]  /*4cc0*/  HMMA.16816.F32 R80, R4, R20, RZ ;  /* 0x000000140450723c */ /* 0x000fe200000018ff */
[----:B--2---:R-:W-:-:S04]  /*4cd0*/  FFMA.FTZ R15, R84, c[0x0][0x23c], -R14 ;  /* 0x00008f00540f7a23 */ /* 0x004fc8000001080e */
[----:B------:R1:W2:Y:S03]  /*4ce0*/  MUFU.EX2 R176, R15 ;  /* 0x0000000f00b07308 */ /* 0x0002a60000000800 */
[C---:B------:R-:W-:Y:S08]  /*4cf0*/  HMMA.16816.F32 R64, R4.reuse, R24, RZ ;  /* 0x000000180440723c */ /* 0x040ff000000018ff */
[----:B------:R-:W-:Y:S01]  /*4d00*/  HMMA.16816.F32 R56, R4, R28, RZ ;  /* 0x0000001c0438723c */ /* 0x000fe200000018ff */
[----:B-1----:R-:W-:Y:S01]  /*4d10*/  FFMA.FTZ R15, R75, c[0x0][0x23c], -R14 ;  /* 0x00008f004b0f7a23 */ /* 0x002fe2000001080e */
[----:B--2---:R-:W-:-:S06]  /*4d20*/  F2FP.PACK_AB R17, R176, R181 ;  /* 0x000000b5b011723e */ /* 0x004fcc00000000ff */
[C---:B------:R-:W-:Y:S01]  /*4d30*/  HMMA.16816.F32 R48, R4.reuse, R40, RZ ;  /* 0x000000280430723c */ /* 0x040fe200000018ff */
[----:B------:R1:W-:Y:S07]  /*4d40*/  MUFU.EX2 R182, R15 ;  /* 0x0000000f00b67308 */ /* 0x0003ee0000000800 */
[C---:B------:R-:W-:Y:S08]  /*4d50*/  HMMA.16816.F32 R60, R4.reuse, R26, RZ ;  /* 0x0000001a043c723c */ /* 0x040ff000000018ff */
[----:B------:R-:W-:Y:S01]  /*4d60*/  HMMA.16816.F32 R52, R4, R30, RZ ;  /* 0x0000001e0434723c */ /* 0x000fe200000018ff */
[----:B-1----:R-:W-:-:S04]  /*4d70*/  FFMA.FTZ R15, R74, c[0x0][0x23c], -R14 ;  /* 0x00008f004a0f7a23 */ /* 0x002fc8000001080e */
[----:B------:R1:W2:Y:S03]  /*4d80*/  MUFU.EX2 R183, R15 ;  /* 0x0000000f00b77308 */ /* 0x0002a60000000800 */
[C---:B------:R-:W-:Y:S08]  /*4d90*/  HMMA.16816.F32 R72, R4.reuse, R22, RZ ;  /* 0x000000160448723c */ /* 0x040ff000000018ff */
[----:B------:R-:W-:Y:S01]  /*4da0*/  HMMA.16816.F32 R44, R4, R42, RZ ;  /* 0x0000002a042c723c */ /* 0x000fe200000018ff */
[----:B-1----:R-:W-:Y:S01]  /*4db0*/  FFMA.FTZ R15, R79, c[0x0][0x23c], -R13 ;  /* 0x00008f004f0f7a23 */ /* 0x002fe2000001080d */
[----:B--2---:R-:W-:-:S05]  /*4dc0*/  F2FP.PACK_AB R19, R183, R182 ;  /* 0x000000b6b713723e */ /* 0x004fca00000000ff */
[--C-:B------:R-:W-:Y:S01]  /*4dd0*/  FFMA.FTZ R4, R77, c[0x0][0x23c], -R13.reuse ;  /* 0x00008f004d047a23 */ /* 0x100fe2000001080d */
[----:B------:R1:W-:Y:S01]  /*4de0*/  MUFU.EX2 R184, R15 ;  /* 0x0000000f00b87308 */ /* 0x0003e20000000800 */
[C---:B------:R-:W-:Y:S07]  /*4df0*/  HMMA.16816.F32 R88, R16.reuse, R20, RZ ;  /* 0x000000141058723c */ /* 0x040fee00000018ff */
[----:B------:R2:W-:Y:S01]  /*4e00*/  MUFU.EX2 R186, R4 ;  /* 0x0000000400ba7308 */ /* 0x0005e20000000800 */
[----:B------:R-:W-:Y:S01]  /*4e10*/  HMMA.16816.F32 R92, R16, R22, RZ ;  /* 0x00000016105c723c */ /* 0x000fe200000018ff */
[----:B------:R-:W3:Y:S01]  /*4e20*/  LDSM.16.MT88.4 R20, [R189+0x6800] ;  /* 0x00680000bd14783b */ /* 0x000ee20000004200 */
[----:B-1----:R-:W-:-:S05]  /*4e30*/  FFMA.FTZ R15, R78, c[0x0][0x23c], -R13 ;  /* 0x00008f004e0f7a23 */ /* 0x002fca000001080d */
[----:B------:R1:W-:Y:S01]  /*4e40*/  MUFU.EX2 R187, R15 ;  /* 0x0000000f00bb7308 */ /* 0x0003e20000000800 */
[----:B------:R-:W-:Y:S01]  /*4e50*/  HMMA.16816.F32 R104, R16, R26, RZ ;  /* 0x0000001a1068723c */ /* 0x000fe200000018ff */
[----:B--2---:R-:W-:-:S06]  /*4e60*/  FFMA.FTZ R4, R76, c[0x0][0x23c], -R13 ;  /* 0x00008f004c047a23 */ /* 0x004fcc000001080d */
[----:B------:R2:W4:Y:S01]  /*4e70*/  MUFU.EX2 R185, R4 ;  /* 0x0000000400b97308 */ /* 0x0005220000000800 */
[----:B------:R-:W-:Y:S01]  /*4e80*/  HMMA.16816.F32 R76, R16, R28, RZ ;  /* 0x0000001c104c723c */ /* 0x000fe200000018ff */
[----:B-1----:R-:W-:-:S07]  /*4e90*/  FFMA.FTZ R15, R108, c[0x0][0x23c], -R0 ;  /* 0x00008f006c0f7a23 */ /* 0x002fce0000010800 */
[----:B------:R-:W-:Y:S01]  /*4ea0*/  HMMA.16816.F32 R116, R16, R30, RZ ;  /* 0x0000001e1074723c */ /* 0x000fe200000018ff */
[----:B------:R1:W-:Y:S01]  /*4eb0*/  MUFU.EX2 R172, R15 ;  /* 0x0000000f00ac7308 */ /* 0x0003e20000000800 */
[----:B--2---:R-:W-:-:S06]  /*4ec0*/  FFMA.FTZ R4, R85, c[0x0][0x23c], -R12 ;  /* 0x00008f0055047a23 */ /* 0x004fcc000001080c */
[C---:B------:R-:W-:Y:S01]  /*4ed0*/  HMMA.16816.F32 R28, R16.reuse, R40, RZ ;  /* 0x00000028101c723c */ /* 0x040fe200000018ff */
[----:B----4-:R-:W-:Y:S01]  /*4ee0*/  F2FP.PACK_AB R6, R185, R186 ;  /* 0x000000bab906723e */ /* 0x010fe200000000ff */
[----:B------:R2:W-:Y:S06]  /*4ef0*/  MUFU.EX2 R175, R4 ;  /* 0x0000000400af7308 */ /* 0x0005ec0000000800 */
[----:B------:R-:W-:Y:S01]  /*4f00*/  HMMA.16816.F32 R84, R16, R24, RZ ;  /* 0x000000181054723c */ /* 0x000fe200000018ff */
[----:B------:R-:W4:Y:S01]  /*4f10*/  LDSM.16.MT88.4 R24, [R190+0x6800] ;  /* 0x00680000be18783b */ /* 0x000f220000004200 */
[----:B-1----:R-:W-:-:S04]  /*4f20*/  FFMA.FTZ R15, R99, c[0x0][0x23c], -R0 ;  /* 0x00008f00630f7a23 */ /* 0x002fc80000010800 */
[----:B------:R1:W-:Y:S01]  /*4f30*/  MUFU.EX2 R171, R15 ;  /* 0x0000000f00ab7308 */ /* 0x0003e20000000800 */
[----:B--2---:R-:W-:-:S07]  /*4f40*/  FFMA.FTZ R4, R98, c[0x0][0x23c], -R12 ;  /* 0x00008f0062047a23 */ /* 0x004fce000001080c */
[----:B------:R2:W5:Y:S01]  /*4f50*/  MUFU.EX2 R180, R4 ;  /* 0x0000000400b47308 */ /* 0x0005620000000800 */
[----:B-1----:R-:W-:-:S07]  /*4f60*/  FFMA.FTZ R15, R131, c[0x0][0x23c], -R14 ;  /* 0x00008f00830f7a23 */ /* 0x002fce000001080e */
[----:B------:R1:W-:Y:S01]  /*4f70*/  MUFU.EX2 R168, R15 ;  /* 0x0000000f00a87308 */ /* 0x0003e20000000800 */
[----:B--2---:R-:W-:Y:S01]  /*4f80*/  FFMA.FTZ R4, R97, c[0x0][0x23c], -R12 ;  /* 0x00008f0061047a23 */ /* 0x004fe2000001080c */
[----:B-----5:R-:W-:-:S06]  /*4f90*/  F2FP.PACK_AB R5, R180, R175 ;  /* 0x000000afb405723e */ /* 0x020fcc00000000ff */
[----:B------:R2:W-:Y:S01]  /*4fa0*/  MUFU.EX2 R179, R4 ;  /* 0x0000000400b37308 */ /* 0x0005e20000000800 */
[----:B-1----:R-:W-:-:S07]  /*4fb0*/  FFMA.FTZ R15, R130, c[0x0][0x23c], -R14 ;  /* 0x00008f00820f7a23 */ /* 0x002fce000001080e */
        /* <DEDUP_REMOVED lines=10> */
[--C-:B--2---:R-:W-:Y:S02]  /*5060*/  FFMA.FTZ R4, R100, c[0x0][0x23c], -R0.reuse ;  /* 0x00008f0064047a23 */ /* 0x104fe40000010800 */
[----:B------:R-:W-:Y:S01]  /*5070*/  HMMA.16816.F32 R100, R16, R42, RZ ;  /* 0x0000002a1064723c */ /* 0x000fe200000018ff */
[----:B------:R-:W-:Y:S04]  /*5080*/  LDSM.16.MT88.4 R16, [R192+0x7000] ;  /* 0x00700000c010783b */ /* 0x000fe80000004200 */
[----:B------:R2:W5:Y:S01]  /*5090*/  MUFU.EX2 R173, R4 ;  /* 0x0000000400ad7308 */ /* 0x0005620000000800 */
[----:B-1----:R-:W-:-:S07]  /*50a0*/  FFMA.FTZ R15, R121, c[0x0][0x23c], -R0 ;  /* 0x00008f00790f7a23 */ /* 0x002fce0000010800 */
[----:B------:R1:W-:Y:S01]  /*50b0*/  MUFU.EX2 R170, R15 ;  /* 0x0000000f00aa7308 */ /* 0x0003e20000000800 */
[----:B--2---:R-:W-:-:S07]  /*50c0*/  F2FP.PACK_AB R4, R187, R184 ;  /* 0x000000b8bb04723e */ /* 0x004fce00000000ff */
[----:B---3--:R-:W-:Y:S01]  /*50d0*/  HMMA.16816.F32 R112, R4, R20, R80 ;  /* 0x000000140470723c */ /* 0x008fe20000001850 */
[----:B-1----:R-:W-:-:S07]  /*50e0*/  FFMA.FTZ R15, R124, c[0x0][0x23c], -R13 ;  /* 0x00008f007c0f7a23 */ /* 0x002fce000001080d */
[C---:B------:R-:W-:Y:S01]  /*50f0*/  HMMA.16816.F32 R108, R4.reuse, R32, R64 ;  /* 0x00000020046c723c */ /* 0x040fe20000001840 */
[----:B------:R1:W-:Y:S07]  /*5100*/  MUFU.EX2 R164, R15 ;  /* 0x0000000f00a47308 */ /* 0x0003ee0000000800 */
[C---:B------:R-:W-:Y:S08]  /*5110*/  HMMA.16816.F32 R80, R4.reuse, R36, R48 ;  /* 0x000000240450723c */ /* 0x040ff00000001830 */
[----:B------:R-:W-:Y:S01]  /*5120*/  HMMA.16816.F32 R64, R4, R34, R60 ;  /* 0x000000220440723c */ /* 0x000fe2000000183c */
[----:B-1----:R-:W-:-:S04]  /*5130*/  FFMA.FTZ R15, R123, c[0x0][0x23c], -R13 ;  /* 0x00008f007b0f7a23 */ /* 0x002fc8000001080d */
[----:B------:R1:W2:Y:S03]  /*5140*/  MUFU.EX2 R165, R15 ;  /* 0x0000000f00a57308 */ /* 0x0002a60000000800 */
[C---:B----4-:R-:W-:Y:S08]  /*5150*/  HMMA.16816.F32 R96, R4.reuse, R24, R56 ;  /* 0x000000180460723c */ /* 0x050ff00000001838 */
[----:B------:R-:W-:Y:S01]  /*5160*/  HMMA.16816.F32 R72, R4, R22, R72 ;  /* 0x000000160448723c */ /* 0x000fe20000001848 */
[----:B-1----:R-:W-:-:S07]  /*5170*/  FFMA.FTZ R15, R122, c[0x0][0x23c], -R13 ;  /* 0x00008f007a0f7a23 */ /* 0x002fce000001080d */
[C---:B------:R-:W-:Y:S01]  /*5180*/  HMMA.16816.F32 R60, R4.reuse, R26, R52 ;  /* 0x0000001a043c723c */ /* 0x040fe20000001834 */
[----:B------:R1:W-:Y:S07]  /*5190*/  MUFU.EX2 R163, R15 ;  /* 0x0000000f00a37308 */ /* 0x0003ee0000000800 */
[----:B------:R-:W-:Y:S07]  /*51a0*/  HMMA.16816.F32 R48, R4, R38, R44 ;  /* 0x000000260430723c */ /* 0x000fee000000182c */
[----:B------:R-:W-:Y:S01]  /*51b0*/  F2FP.PACK_AB R4, R207, R204 ;  /* 0x000000cccf04723e */ /* 0x000fe200000000ff */
[----:B-1----:R-:W-:Y:S01]  /*51c0*/  FFMA.FTZ R15, R120, c[0x0][0x23c], -R13 ;  /* 0x00008f00780f7a23 */ /* 0x002fe2000001080d */
[----:B------:R-:W-:-:S02]  /*51d0*/  F2FP.PACK_AB R5, R169, R168 ;  /* 0x000000a8a905723e */ /* 0x000fc400000000ff */
[----:B-----5:R-:W-:Y:S01]  /*51e0*/  F2FP.PACK_AB R6, R173, R174 ;  /* 0x000000aead06723e */ /* 0x020fe200000000ff */
[----:B------:R1:W-:Y:S01]  /*51f0*/  MUFU.EX2 R162, R15 ;  /* 0x0000000f00a27308 */ /* 0x0003e20000000800 */
[----:B------:R-:W-:-:S07]  /*5200*/  F2FP.PACK_AB R7, R166, R167 ;  /* 0x000000a7a607723e */ /* 0x000fce00000000ff */
[----:B------:R-:W-:Y:S01]  /*5210*/  HMMA.16816.F32 R56, R4, R20, R88 ;  /* 0x000000140438723c */ /* 0x000fe20000001858 */
[----:B-1----:R-:W-:-:S07]  /*5220*/  FFMA.FTZ R15, R128, c[0x0][0x23c], -R12 ;  /* 0x00008f00800f7a23 */ /* 0x002fce000001080c */
[C---:B------:R-:W-:Y:S01]  /*5230*/  HMMA.16816.F32 R52, R4.reuse, R32, R84 ;  /* 0x000000200434723c */ /* 0x040fe20000001854 */
[----:B------:R1:W-:Y:S07]  /*5240*/  MUFU.EX2 R161, R15 ;  /* 0x0000000f00a17308 */ /* 0x0003ee0000000800 */
[C---:B------:R-:W-:Y:S01]  /*5250*/  HMMA.16816.F32 R128, R4.reuse, R36, R28 ;  /* 0x000000240480723c */ /* 0x040fe2000000181c */
[----:B------:R-:W3:Y:S07]  /*5260*/  LDSM.16.MT88.4 R28, [R189+0x7000] ;  /* 0x00700000bd1c783b */ /* 0x000eee0000004200 */
[----:B------:R-:W-:Y:S01]  /*5270*/  HMMA.16816.F32 R44, R4, R22, R92 ;  /* 0x00000016042c723c */ /* 0x000fe2000000185c */
[----:B------:R-:W4:Y:S01]  /*5280*/  LDSM.16.MT88.4 R20, [R190+0x7000] ;  /* 0x00700000be14783b */ /* 0x000f220000004200 */
[----:B-1----:R-:W-:-:S03]  /*5290*/  FFMA.FTZ R15, R135, c[0x0][0x23c], -R12 ;  /* 0x00008f00870f7a23 */ /* 0x002fc6000001080c */
[----:B------:R-:W-:Y:S01]  /*52a0*/  LDSM.16.MT88.4 R92, [R189+0x7800] ;  /* 0x00780000bd5c783b */ /* 0x000fe20000004200 */
[----:B------:R1:W5:Y:S02]  /*52b0*/  MUFU.EX2 R160, R15 ;  /* 0x0000000f00a07308 */ /* 0x0003640000000800 */
[C---:B------:R-:W-:Y:S01]  /*52c0*/  HMMA.16816.F32 R40, R4.reuse, R34, R104 ;  /* 0x000000220428723c */ /* 0x040fe20000001868 */
[----:B------:R-:W3:Y:S07]  /*52d0*/  LDSM.16.MT88.4 R32, [R191+0x7000] ;  /* 0x00700000bf20783b */ /* 0x000eee0000004200 */
[----:B------:R-:W-:Y:S01]  /*52e0*/  HMMA.16816.F32 R84, R4, R24, R76 ;  /* 0x000000180454723c */ /* 0x000fe2000000184c */
[----:B-1----:R-:W-:-:S07]  /*52f0*/  FFMA.FTZ R15, R132, c[0x0][0x23c], -R12 ;  /* 0x00008f00840f7a23 */ /* 0x002fce000001080c */
[C---:B------:R-:W-:Y:S01]  /*5300*/  HMMA.16816.F32 R24, R4.reuse, R26, R116 ;  /* 0x0000001a0418723c */ /* 0x040fe20000001874 */
[----:B------:R1:W-:Y:S07]  /*5310*/  MUFU.EX2 R159, R15 ;  /* 0x0000000f009f7308 */ /* 0x0003ee0000000800 */
[----:B------:R-:W-:Y:S07]  /*5320*/  HMMA.16816.F32 R36, R4, R38, R100 ;  /* 0x000000260424723c */ /* 0x000fee0000001864 */
[----:B--2---:R-:W-:-:S02]  /*5330*/  F2FP.PACK_AB R4, R165, R164 ;  /* 0x000000a4a504723e */ /* 0x004fc400000000ff */
[----:B-----5:R-:W-:Y:S01]  /*5340*/  F2FP.PACK_AB R5, R160, R161 ;  /* 0x000000a1a005723e */ /* 0x020fe200000000ff */
[----:B-1----:R-:W-:Y:S01]  /*5350*/  FFMA.FTZ R15, R127, c[0x0][0x23c], -R12 ;  /* 0x00008f007f0f7a23 */ /* 0x002fe2000001080c */
[----:B------:R-:W-:-:S03]  /*5360*/  F2FP.PACK_AB R6, R162, R163 ;  /* 0x000000a3a206723e */ /* 0x000fc600000000ff */
[----:B------:R1:W2:Y:S02]  /*5370*/  MUFU.EX2 R158, R15 ;  /* 0x0000000f009e7308 */ /* 0x0002a40000000800 */
[----:B-1----:R-:W-:Y:S01]  /*5380*/  FFMA.FTZ R15, R137, c[0x0][0x23c], -R0 ;  /* 0x00008f00890f7a23 */ /* 0x002fe20000010800 */
[----:B--2---:R-:W-:-:S05]  /*5390*/  F2FP.PACK_AB R7, R158, R159 ;  /* 0x0000009f9e07723e */ /* 0x004fca00000000ff */
[----:B------:R1:W2:Y:S02]  /*53a0*/  MUFU.EX2 R157, R15 ;  /* 0x0000000f009d7308 */ /* 0x0002a40000000800 */
[C---:B---3--:R-:W-:Y:S08]  /*53b0*/  HMMA.16816.F32 R88, R4.reuse, R30, R72 ;  /* 0x0000001e0458723c */ /* 0x048ff00000001848 */
[----:B------:R-:W-:Y:S01]  /*53c0*/  HMMA.16816.F32 R76, R4, R28, R112 ;  /* 0x0000001c044c723c */ /* 0x000fe20000001870 */
[----:B-1----:R-:W-:-:S04]  /*53d0*/  FFMA.FTZ R15, R134, c[0x0][0x23c], -R0 ;  /* 0x00008f00860f7a23 */ /* 0x002fc80000010800 */
[----:B------:R1:W-:Y:S03]  /*53e0*/  MUFU.EX2 R156, R15 ;  /* 0x0000000f009c7308 */ /* 0x0003e60000000800 */
[C---:B------:R-:W-:Y:S01]  /*53f0*/  HMMA.16816.F32 R100, R4.reuse, R16, R108 ;  /* 0x000000100464723c */ /* 0x040fe2000000186c */
[----:B------:R-:W-:Y:S07]  /*5400*/  LDSM.16.MT88.4 R108, [R192+0x7800] ;  /* 0x00780000c06c783b */ /* 0x000fee0000004200 */
[----:B----4-:R-:W-:Y:S01]  /*5410*/  HMMA.16816.F32 R96, R4, R20, R96 ;  /* 0x000000140460723c */ /* 0x010fe20000001860 */
[----:B-1----:R-:W-:-:S07]  /*5420*/  FFMA.FTZ R15, R133, c[0x0][0x23c], -R0 ;  /* 0x00008f00850f7a23 */ /* 0x002fce0000010800 */
[C---:B------:R-:W-:Y:S01]  /*5430*/  HMMA.16816.F32 R64, R4.reuse, R18, R64 ;  /* 0x000000120440723c */ /* 0x040fe20000001840 */
[----:B------:R1:W3:Y:S07]  /*5440*/  MUFU.EX2 R155, R15 ;  /* 0x0000000f009b7308 */ /* 0x0002ee0000000800 */
[C---:B------:R-:W-:Y:S08]  /*5450*/  HMMA.16816.F32 R132, R4.reuse, R32, R80 ;  /* 0x000000200484723c */ /* 0x040ff00000001850 */
[----:B------:R-:W-:Y:S01]  /*5460*/  HMMA.16816.F32 R60, R4, R22, R60 ;  /* 0x00000016043c723c */ /* 0x000fe2000000183c */
[----:B-1----:R-:W-:-:S02]  /*5470*/  FFMA.FTZ R15, R126, c[0x0][0x23c], -R0 ;  /* 0x00008f007e0f7a23 */ /* 0x002fc40000010800 */
[----:B------:R-:W-:Y:S01]  /*5480*/  FFMA.FTZ R0, R136, c[0x0][0x23c], -R0 ;  /* 0x00008f0088007a23 */ /* 0x000fe20000010800 */
[----:B------:R-:W1:Y:S01]  /*5490*/  LDSM.16.MT88.4 R124, [R190+0x7800] ;  /* 0x00780000be7c783b */ /* 0x000e620000004200 */
[----:B------:R4:W-:Y:S03]  /*54a0*/  MUFU.EX2 R154, R15 ;  /* 0x0000000f009a7308 */ /* 0x0009e60000000800 */
[----:B------:R-:W-:Y:S05]  /*54b0*/  HMMA.16816.F32 R48, R4, R34, R48 ;  /* 0x000000220430723c */ /* 0x000fea0000001830 */
[----:B------:R5:W-:Y:S02]  /*54c0*/  MUFU.EX2 R228, R0 ;  /* 0x0000000000e47308 */ /* 0x000be40000000800 */
[----:B------:R-:W-:-:S02]  /*54d0*/  F2FP.PACK_AB R4, R171, R172 ;  /* 0x000000acab04723e */ /* 0x000fc400000000ff */
[----:B--2---:R-:W-:Y:S01]  /*54e0*/  F2FP.PACK_AB R6, R157, R170 ;  /* 0x000000aa9d06723e */ /* 0x004fe200000000ff */
[----:B----4-:R-:W-:-:S04]  /*54f0*/  FFMA.FTZ R15, R149, c[0x0][0x23c], -R14 ;  /* 0x00008f00950f7a23 */ /* 0x010fc8000001080e */
[----:B------:R2:W-:Y:S01]  /*5500*/  MUFU.EX2 R149, R15 ;  /* 0x0000000f00957308 */ /* 0x0005e20000000800 */
[----:B-----5:R-:W-:-:S07]  /*5510*/  FFMA.FTZ R0, R141, c[0x0][0x23c], -R13 ;  /* 0x00008f008d007a23 */ /* 0x020fce000001080d */
[----:B------:R4:W-:Y:S01]  /*5520*/  MUFU.EX2 R72, R0 ;  /* 0x0000000000487308 */ /* 0x0009e20000000800 */
[----:B--2---:R-:W-:-:S07]  /*5530*/  FFMA.FTZ R15, R148, c[0x0][0x23c], -R14 ;  /* 0x00008f00940f7a23 */ /* 0x004fce000001080e */
[----:B------:R2:W5:Y:S01]  /*5540*/  MUFU.EX2 R148, R15 ;  /* 0x0000000f00947308 */ /* 0x0005620000000800 */
[----:B----4-:R-:W-:Y:S01]  /*5550*/  FFMA.FTZ R0, R140, c[0x0][0x23c], -R13 ;  /* 0x00008f008c007a23 */ /* 0x010fe2000001080d */
[----:B---3--:R-:W-:-:S06]  /*5560*/  F2FP.PACK_AB R140, R155, R156 ;  /* 0x0000009c9b8c723e */ /* 0x008fcc00000000ff */
[----:B------:R3:W4:Y:S01]  /*5570*/  MUFU.EX2 R73, R0 ;  /* 0x0000000000497308 */ /* 0x0007220000000800 */
[----:B--2---:R-:W-:Y:S01]  /*5580*/  FFMA.FTZ R15, R144, c[0x0][0x23c], -R14 ;  /* 0x00008f00900f7a23 */ /* 0x004fe2000001080e */
[----:B-----5:R-:W-:-:S06]  /*5590*/  F2FP.PACK_AB R5, R148, R149 ;  /* 0x000000959405723e */ /* 0x020fcc00000000ff */
[----:B------:R2:W-:Y:S01]  /*55a0*/  MUFU.EX2 R75, R15 ;  /* 0x0000000f004b7308 */ /* 0x0005e20000000800 */
[----:B---3--:R-:W-:Y:S01]  /*55b0*/  FFMA.FTZ R0, R139, c[0x0][0x23c], -R13 ;  /* 0x00008f008b007a23 */ /* 0x008fe2000001080d */
[----:B----4-:R-:W-:-:S06]  /*55c0*/  F2FP.PACK_AB R136, R73, R72 ;  /* 0x000000484988723e */ /* 0x010fcc00000000ff */
[----:B------:R3:W-:Y:S01]  /*55d0*/  MUFU.EX2 R71, R0 ;  /* 0x0000000000477308 */ /* 0x0007e20000000800 */
[----:B--2---:R-:W-:Y:S01]  /*55e0*/  FFMA.FTZ R15, R142, c[0x0][0x23c], -R14 ;  /* 0x00008f008e0f7a23 */ /* 0x004fe2000001080e */
[----:B------:R-:W-:-:S06]  /*55f0*/  F2FP.PACK_AB R142, R228, R154 ;  /* 0x0000009ae48e723e */ /* 0x000fcc00000000ff */
[----:B------:R-:W2:Y:S01]  /*5600*/  MUFU.EX2 R74, R15 ;  /* 0x0000000f004a7308 */ /* 0x000ea20000000800 */
[----:B---3--:R-:W-:-:S07]  /*5610*/  FFMA.FTZ R0, R138, c[0x0][0x23c], -R13 ;  /* 0x00008f008a007a23 */ /* 0x008fce000001080d */
[----:B------:R3:W4:Y:S01]  /*5620*/  MUFU.EX2 R230, R0 ;  /* 0x0000000000e67308 */ /* 0x0007220000000800 */
[----:B--2---:R-:W-:-:S07]  /*5630*/  F2FP.PACK_AB R7, R74, R75 ;  /* 0x0000004b4a07723e */ /* 0x004fce00000000ff */
[----:B------:R-:W-:Y:S01]  /*5640*/  HMMA.16816.F32 R56, R4, R28, R56 ;  /* 0x0000001c0438723c */ /* 0x000fe20000001838 */
[----:B---3--:R-:W-:Y:S01]  /*5650*/  FFMA.FTZ R0, R147, c[0x0][0x23c], -R12 ;  /* 0x00008f0093007a23 */ /* 0x008fe2000001080c */
[----:B----4-:R-:W-:-:S03]  /*5660*/  F2FP.PACK_AB R138, R230, R71 ;  /* 0x00000047e68a723e */ /* 0x010fc600000000ff */
[----:B------:R2:W-:Y:S03]  /*5670*/  MUFU.EX2 R29, R0 ;  /* 0x00000000001d7308 */ /* 0x0005e60000000800 */
[C---:B------:R-:W-:Y:S08]  /*5680*/  HMMA.16816.F32 R112, R4.reuse, R20, R84 ;  /* 0x000000140470723c */ /* 0x040ff00000001854 */
[----:B------:R-:W-:Y:S01]  /*5690*/  HMMA.16816.F32 R44, R4, R30, R44 ;  /* 0x0000001e042c723c */ /* 0x000fe2000000182c */
[----:B--2---:R-:W-:-:S07]  /*56a0*/  FFMA.FTZ R0, R146, c[0x0][0x23c], -R12 ;  /* 0x00008f0092007a23 */ /* 0x004fce000001080c */
[C---:B------:R-:W-:Y:S01]  /*56b0*/  HMMA.16816.F32 R52, R4.reuse, R16, R52 ;  /* 0x000000100434723c */ /* 0x040fe20000001834 */
[----:B------:R2:W3:Y:S07]  /*56c0*/  MUFU.EX2 R28, R0 ;  /* 0x00000000001c7308 */ /* 0x0004ee0000000800 */
[C---:B------:R-:W-:Y:S01]  /*56d0*/  HMMA.16816.F32 R40, R4.reuse, R18, R40 ;  /* 0x000000120428723c */ /* 0x040fe20000001828 */
[----:B------:R-:W4:Y:S07]  /*56e0*/  LDSM.16.MT88.4 R16, [R191+0x7800] ;  /* 0x00780000bf10783b */ /* 0x000f2e0000004200 */
[----:B------:R-:W-:Y:S01]  /*56f0*/  HMMA.16816.F32 R24, R4, R22, R24 ;  /* 0x000000160418723c */ /* 0x000fe20000001818 */
[----:B--2---:R-:W-:Y:S01]  /*5700*/  FFMA.FTZ R0, R145, c[0x0][0x23c], -R12 ;  /* 0x00008f0091007a23 */ /* 0x004fe2000001080c */
[----:B---3--:R-:W-:-:S03]  /*5710*/  F2FP.PACK_AB R137, R28, R29 ;  /* 0x0000001d1c89723e */ /* 0x008fc600000000ff */
[----:B------:R2:W-:Y:S03]  /*5720*/  MUFU.EX2 R20, R0 ;  /* 0x0000000000147308 */ /* 0x0005e60000000800 */
[C---:B------:R-:W-:Y:S08]  /*5730*/  HMMA.16816.F32 R128, R4.reuse, R32, R128 ;  /* 0x000000200480723c */ /* 0x040ff00000001880 */
[----:B------:R-:W-:Y:S01]  /*5740*/  HMMA.16816.F32 R36, R4, R34, R36 ;  /* 0x000000220424723c */ /* 0x000fe20000001824 */
[----:B--2---:R-:W-:-:S06]  /*5750*/  FFMA.FTZ R0, R143, c[0x0][0x23c], -R12 ;  /* 0x00008f008f007a23 */ /* 0x004fcc000001080c */
[----:B------:R-:W-:Y:S01]  /*5760*/  FADD.FTZ R4, R181, R176 ;  /* 0x000000b0b5047221 */ /* 0x000fe20000010000 */
[----:B------:R-:W2:Y:S01]  /*5770*/  MUFU.EX2 R231, R0 ;  /* 0x0000000000e77308 */ /* 0x000ea20000000800 */
        /* <DEDUP_REMOVED lines=8> */
[----:B--2---:R-:W-:Y:S01]  /*5800*/  F2FP.PACK_AB R139, R231, R20 ;  /* 0x00000014e78b723e */ /* 0x004fe200000000ff */
[----:B------:R-:W-:Y:S02]  /*5810*/  FFMA.FTZ R0, R153, c[0x0][0x23c], -R14 ;  /* 0x00008f0099007a23 */ /* 0x000fe4000001080e */
[----:B------:R-:W-:Y:S02]  /*5820*/  FADD.FTZ R4, R168, R4 ;  /* 0x00000004a8047221 */ /* 0x000fe40000010000 */
[----:B------:R2:W-:Y:S01]  /*5830*/  MUFU.EX2 R15, R0 ;  /* 0x00000000000f7308 */ /* 0x0005e20000000800 */
[----:B------:R-:W-:Y:S01]  /*5840*/  FADD.FTZ R6, R184, R6 ;  /* 0x00000006b8067221 */ /* 0x000fe20000010000 */
[----:B-1----:R-:W-:Y:S01]  /*5850*/  HMMA.16816.F32 R116, R136, R124, R96 ;  /* 0x0000007c8874723c */ /* 0x002fe20000001860 */
[----:B------:R-:W-:-:S02]  /*5860*/  FADD.FTZ R7, R175, R7 ;  /* 0x00000007af077221 */ /* 0x000fc40000010000 */
[----:B------:R-:W-:-:S05]  /*5870*/  FADD.FTZ R4, R169, R4 ;  /* 0x00000004a9047221 */ /* 0x000fca0000010000 */
[----:B------:R-:W-:Y:S01]  /*5880*/  HMMA.16816.F32 R80, R136, R92, R76 ;  /* 0x0000005c8850723c */ /* 0x000fe2000000184c */
[----:B--2---:R-:W-:-:S07]  /*5890*/  FFMA.FTZ R0, R152, c[0x0][0x23c], -R14 ;  /* 0x00008f0098007a23 */ /* 0x004fce000001080e */
[C---:B------:R-:W-:Y:S01]  /*58a0*/  HMMA.16816.F32 R88, R136.reuse, R94, R88 ;  /* 0x0000005e8858723c */ /* 0x040fe20000001858 */
[----:B------:R1:W2:Y:S07]  /*58b0*/  MUFU.EX2 R13, R0 ;  /* 0x00000000000d7308 */ /* 0x0002ae0000000800 */
[C---:B------:R-:W-:Y:S08]  /*58c0*/  HMMA.16816.F32 R100, R136.reuse, R108, R100 ;  /* 0x0000006c8864723c */ /* 0x040ff00000001864 */
[----:B------:R-:W-:Y:S01]  /*58d0*/  HMMA.16816.F32 R104, R136, R110, R64 ;  /* 0x0000006e8868723c */ /* 0x000fe20000001840 */
[----:B-1----:R-:W-:Y:S01]  /*58e0*/  FFMA.FTZ R0, R151, c[0x0][0x23c], -R14 ;  /* 0x00008f0097007a23 */ /* 0x002fe2000001080e */
[----:B--2---:R-:W-:-:S03]  /*58f0*/  F2FP.PACK_AB R141, R13, R15 ;  /* 0x0000000f0d8d723e */ /* 0x004fc600000000ff */
[----:B------:R1:W-:Y:S03]  /*5900*/  MUFU.EX2 R12, R0 ;  /* 0x00000000000c7308 */ /* 0x0003e60000000800 */
[C---:B------:R-:W-:Y:S08]  /*5910*/  HMMA.16816.F32 R120, R136.reuse, R126, R60 ;  /* 0x0000007e8878723c */ /* 0x040ff0000000183c */
[----:B----4-:R-:W-:Y:S01]  /*5920*/  HMMA.16816.F32 R132, R136, R16, R132 ;  /* 0x000000108884723c */ /* 0x010fe20000001884 */
[----:B-1----:R-:W-:-:S07]  /*5930*/  FFMA.FTZ R0, R150, c[0x0][0x23c], -R14 ;  /* 0x00008f0096007a23 */ /* 0x002fce000001080e */
[----:B------:R-:W-:Y:S01]  /*5940*/  HMMA.16816.F32 R136, R136, R18, R48 ;  /* 0x000000128888723c */ /* 0x000fe20000001830 */
[----:B------:R1:W2:Y:S02]  /*5950*/  MUFU.EX2 R229, R0 ;  /* 0x0000000000e57308 */ /* 0x0002a40000000800 */
[----:B-1----:R-:W-:Y:S01]  /*5960*/  FADD.FTZ R0, R214, R211 ;  /* 0x000000d3d6007221 */ /* 0x002fe20000010000 */
[----:B--2---:R-:W-:-:S03]  /*5970*/  F2FP.PACK_AB R143, R229, R12 ;  /* 0x0000000ce58f723e */ /* 0x004fc600000000ff */
[----:B------:R-:W-:-:S04]  /*5980*/  FADD.FTZ R0, R213, R0 ;  /* 0x00000000d5007221 */ /* 0x000fc80000010000 */
[----:B------:R-:W-:Y:S01]  /*5990*/  FADD.FTZ R0, R201, R0 ;  /* 0x00000000c9007221 */ /* 0x000fe20000010000 */
[----:B------:R-:W-:Y:S03]  /*59a0*/  HMMA.16816.F32 R84, R140, R92, R56 ;  /* 0x0000005c8c54723c */ /* 0x000fe60000001838 */
[----:B------:R-:W-:-:S04]  /*59b0*/  FADD.FTZ R0, R204, R0 ;  /* 0x00000000cc007221 */ /* 0x000fc80000010000 */
        /* <DEDUP_REMOVED lines=89> */
[----:B------:R-:W-:Y:S01]  /*5f50*/  @P0 STS.128 [R200+0x7000], RZ ;  /* 0x007000ffc8000388 */ /* 0x000fe20000000c00 */
[----:B------:R-:W-:Y:S01]  /*5f60*/  I2F R201, R0 ;  /* 0x0000000000c97306 */ /* 0x000fe20000201400 */
[----:B------:R-:W-:Y:S02]  /*5f70*/  IADD3 R176, R0, 0x1, RZ ;  /* 0x0000000100b07810 */ /* 0x000fe40007ffe0ff */
[----:B------:R-:W-:Y:S01]  /*5f80*/  @!PT LDS RZ, [RZ] ;  /* 0x00000000fffff984 */ /* 0x000fe20000000800 */
[----:B------:R-:W-:Y:S01]  /*5f90*/  @!PT LDS RZ, [RZ] ;  /* 0x00000000fffff984 */ /* 0x000fe20000000800 */
[----:B------:R-:W-:Y:S01]  /*5fa0*/  @!PT LDS RZ, [RZ] ;  /* 0x00000000fffff984 */ /* 0x000fe20000000800 */
[----:B------:R2:W-:Y:S02]  /*5fb0*/  @!P0 LDGSTS.E.BYPASS.LTC128B.128 [R200+0x7000], [R12.64] ;  /* 0x070000000cc88fae */ /* 0x0005e4000b901d46 */
[C---:B------:R-:W-:Y:S02]  /*5fc0*/  ISETP.GE.AND P1, PT, R176.reuse, R8, PT ;  /* 0x00000008b000720c */ /* 0x040fe40003f26270 */
[----:B------:R-:W-:Y:S01]  /*5fd0*/  @P0 STS.128 [R200+0x7800], RZ ;  /* 0x007800ffc8000388 */ /* 0x000fe20000000c00 */
[----:B------:R-:W-:Y:S01]  /*5fe0*/  I2F R177, R176 ;  /* 0x000000b000b17306 */ /* 0x000fe20000201400 */
[----:B------:R-:W-:-:S02]  /*5ff0*/  ISETP.GE.AND P5, PT, R176, R10, PT ;  /* 0x0000000ab000720c */ /* 0x000fc40003fa6270 */
[----:B------:R-:W-:Y:S01]  /*6000*/  @!PT LDS RZ, [RZ] ;  /* 0x00000000fffff984 */ /* 0x000fe20000000800 */
[----:B------:R-:W-:Y:S01]  /*6010*/  @!PT LDS RZ, [RZ] ;  /* 0x00000000fffff984 */ /* 0x000fe20000000800 */
[----:B------:R-:W-:Y:S01]  /*6020*/  @!PT LDS RZ, [RZ] ;  /* 0x00000000fffff984 */ /* 0x000fe20000000800 */
[----:B------:R3:W-:Y:S01]  /*6030*/  @!P0 LDGSTS.E.BYPASS.LTC128B.128 [R200+0x7800], [R6.64] ;  /* 0x0780000006c88fae */ /* 0x0007e2000b901d46 */
[C---:B------:R-:W-:Y:S02]  /*6040*/  ISETP.GE.AND P6, PT, R176.reuse, R11, PT ;  /* 0x0000000bb000720c */ /* 0x040fe40003fc6270 */
[-C--:B------:R-:W-:Y:S01]  /*6050*/  ISETP.GE.AND P3, PT, R176, R9.reuse, PT ;  /* 0x00000009b000720c */ /* 0x080fe20003f66270 */
[----:B------:R-:W-:Y:S04]  /*6060*/  LDSM.16.M88.4 R32, [R196+0x2000] ;  /* 0x00200000c420783b */ /* 0x000fe80000000200 */
[----:B------:R-:W-:Y:S04]  /*6070*/  LDSM.16.M88.4 R36, [R196] ;  /* 0x00000000c424783b */ /* 0x000fe80000000200 */
[----:B------:R-:W-:Y:S04]  /*6080*/  LDSM.16.M88.4 R40, [R194+0x4000] ;  /* 0x00400000c228783b */ /* 0x000fe80000000200 */
[----:B------:R-:W-:Y:S04]  /*6090*/  LDSM.16.M88.4 R24, [R199+0x2000] ;  /* 0x00200000c718783b */ /* 0x000fe80000000200 */
[----:B------:R-:W-:Y:S04]  /*60a0*/  LDSM.16.M88.4 R28, [R199] ;  /* 0x00000000c71c783b */ /* 0x000fe80000000200 */
[----:B-1----:R-:W-:Y:S04]  /*60b0*/  LDSM.16.M88.4 R16, [R197+0x2000] ;  /* 0x00200000c510783b */ /* 0x002fe80000000200 */
[----:B---3--:R-:W1:Y:S04]  /*60c0*/  LDSM.16.M88.4 R4, [R188+0x4000] ;  /* 0x00400000bc04783b */ /* 0x008e680000000200 */
[----:B------:R-:W3:Y:S04]  /*60d0*/  LDSM.16.M88.4 R44, [R195] ;  /* 0x00000000c32c783b */ /* 0x000ee80000000200 */
[----:B------:R-:W4:Y:S04]  /*60e0*/  LDSM.16.M88.4 R20, [R197] ;  /* 0x00000000c514783b */ /* 0x000f280000000200 */
[----:B------:R-:W-:Y:S04]  /*60f0*/  LDSM.16.M88.4 R64, [R188+0x5800] ;  /* 0x00580000bc40783b */ /* 0x000fe80000000200 */
[----:B------:R-:W0:Y:S01]  /*6100*/  LDGDEPBAR ;  /* 0x00000000000079af */ /* 0x000e220000000000 */
[C---:B-1----:R-:W-:Y:S08]  /*6110*/  HMMA.16816.F32 R48, R32.reuse, R4, RZ ;  /* 0x000000042030723c */ /* 0x042ff000000018ff */
[-C--:B------:R-:W-:Y:S08]  /*6120*/  HMMA.16816.F32 R52, R32, R6.reuse, RZ ;  /* 0x000000062034723c */ /* 0x080ff000000018ff */
[C---:B------:R-:W-:Y:S08]  /*6130*/  HMMA.16816.F32 R56, R36.reuse, R6, RZ ;  /* 0x000000062438723c */ /* 0x040ff000000018ff */
[----:B--2---:R-:W-:Y:S01]  /*6140*/  HMMA.16816.F32 R12, R36, R4, RZ ;  /* 0x00000004240c723c */ /* 0x004fe200000018ff */
[----:B------:R-:W-:Y:S07]  /*6150*/  LDSM.16.M88.4 R4, [R198+0x2000] ;  /* 0x00200000c604783b */ /* 0x000fee0000000200 */
[C---:B------:R-:W-:Y:S01]  /*6160*/  HMMA.16816.F32 R60, R24.reuse, R40, R48 ;  /* 0x00000028183c723c */ /* 0x040fe20000001830 */
[----:B------:R-:W1:Y:S07]  /*6170*/  LDSM.16.M88.4 R48, [R193] ;  /* 0x00000000c130783b */ /* 0x000e6e0000000200 */
[-C--:B------:R-:W-:Y:S08]  /*6180*/  HMMA.16816.F32 R76, R24, R42.reuse, R52 ;  /* 0x0000002a184c723c */ /* 0x080ff00000001834 */
[C---:B------:R-:W-:Y:S08]  /*6190*/  HMMA.16816.F32 R52, R28.reuse, R42, R56 ;  /* 0x0000002a1c34723c */ /* 0x040ff00000001838 */
[----:B------:R-:W-:Y:S01]  /*61a0*/  HMMA.16816.F32 R72, R28, R40, R12 ;  /* 0x000000281c48723c */ /* 0x000fe2000000180c */
[----:B------:R-:W2:Y:S04]  /*61b0*/  LDSM.16.M88.4 R40, [R188+0x4800] ;  /* 0x00480000bc28783b */ /* 0x000ea80000000200 */
[----:B------:R-:W-:Y:S03]  /*61c0*/  LDSM.16.M88.4 R12, [R198] ;  /* 0x00000000c60c783b */ /* 0x000fe60000000200 */
[C---:B---3--:R-:W-:Y:S01]  /*61d0*/  HMMA.16816.F32 R56, R16.reuse, R44, R60 ;  /* 0x0000002c1038723c */ /* 0x048fe2000000183c */
[----:B------:R-:W3:Y:S07]  /*61e0*/  LDSM.16.M88.4 R60, [R188+0x5000] ;  /* 0x00500000bc3c783b */ /* 0x000eee0000000200 */
[----:B------:R-:W-:Y:S08]  /*61f0*/  HMMA.16816.F32 R172, R16, R46, R76 ;  /* 0x0000002e10ac723c */ /* 0x000ff0000000184c */
[----:B----4-:R-:W-:Y:S08]  /*6200*/  HMMA.16816.F32 R72, R20, R44, R72 ;  /* 0x0000002c1448723c */ /* 0x010ff00000001848 */
[----:B-1----:R-:W-:Y:S01]  /*6210*/  HMMA.16816.F32 R168, R4, R48, R56 ;  /* 0x0000003004a8723c */ /* 0x002fe20000001838 */
[----:B------:R-:W1:Y:S07]  /*6220*/  LDSM.16.M88.4 R56, [R194+0x5000] ;  /* 0x00500000c238783b */ /* 0x000e6e0000000200 */
[----:B------:R-:W-:Y:S01]  /*6230*/  HMMA.16816.F32 R164, R20, R46, R52 ;  /* 0x0000002e14a4723c */ /* 0x000fe20000001834 */
[----:B------:R-:W4:Y:S04]  /*6240*/  LDSM.16.M88.4 R44, [R194+0x4800] ;  /* 0x00480000c22c783b */ /* 0x000f280000000200 */
[----:B------:R-:W5:Y:S03]  /*6250*/  LDSM.16.M88.4 R52, [R194+0x5800] ;  /* 0x00580000c234783b */ /* 0x000f660000000200 */
[C---:B--2---:R-:W-:Y:S08]  /*6260*/  HMMA.16816.F32 R156, R32.reuse, R40, RZ ;  /* 0x00000028209c723c */ /* 0x044ff000000018ff */
[C---:B---3--:R-:W-:Y:S08]  /*6270*/  HMMA.16816.F32 R144, R32.reuse, R62, RZ ;  /* 0x0000003e2090723c */ /* 0x048ff000000018ff */
[C---:B------:R-:W-:Y:S08]  /*6280*/  HMMA.16816.F32 R148, R32.reuse, R60, RZ ;  /* 0x0000003c2094723c */ /* 0x040ff000000018ff */
[C---:B------:R-:W-:Y:S08]  /*6290*/  HMMA.16816.F32 R76, R32.reuse, R64, RZ ;  /* 0x00000040204c723c */ /* 0x040ff000000018ff */
[C---:B------:R-:W-:Y:S08]  /*62a0*/  HMMA.16816.F32 R152, R32.reuse, R42, RZ ;  /* 0x0000002a2098723c */ /* 0x040ff000000018ff */
[----:B------:R-:W-:Y:S08]  /*62b0*/  HMMA.16816.F32 R32, R32, R66, RZ ;  /* 0x000000422020723c */ /* 0x000ff000000018ff */
[----:B------:R-:W-:Y:S08]  /*62c0*/  HMMA.16816.F32 R72, R12, R48, R72 ;  /* 0x000000300c48723c */ /* 0x000ff00000001848 */
[----:B------:R-:W-:Y:S07]  /*62d0*/  HMMA.16816.F32 R160, R36, R40, RZ ;  /* 0x0000002824a0723c */ /* 0x000fee00000018ff */
[----:B------:R-:W-:Y:S01]  /*62e0*/  IADD3 R41, R0, 0x8, RZ ;  /* 0x0000000800297810 */ /* 0x000fe20007ffe0ff */
[----:B-1----:R-:W-:Y:S03]  /*62f0*/  HMMA.16816.F32 R208, R24, R58, R144 ;  /* 0x0000003a18d0723c */ /* 0x002fe60000001890 */
[----:B------:R-:W-:-:S02]  /*6300*/  ISETP.GE.AND P2, PT, R41, R9, PT ;  /* 0x000000092900720c */ /* 0x000fc40003f46270 */
[----:B------:R-:W-:-:S03]  /*6310*/  ISETP.GE.AND P4, PT, R41, R8, PT ;  /* 0x000000082900720c */ /* 0x000fc60003f86270 */
[----:B------:R-:W-:Y:S01]  /*6320*/  HMMA.16816.F32 R144, R12, R50, R164 ;  /* 0x000000320c90723c */ /* 0x000fe200000018a4 */
[----:B------:R-:W-:-:S04]  /*6330*/  FMUL.FTZ R40, R72, c[0x0][0x2ec] ;  /* 0x0000bb0048287a20 */ /* 0x000fc80000410000 */
[----:B------:R1:W-:Y:S03]  /*6340*/  MUFU.TANH R248, R40 ;  /* 0x0000002800f87308 */ /* 0x0003e60000002400 */
[C---:B----4-:R-:W-:Y:S08]  /*6350*/  HMMA.16816.F32 R180, R24.reuse, R44, R156 ;  /* 0x0000002c18b4723c */ /* 0x050ff0000000189c */
[----:B------:R-:W-:Y:S01]  /*6360*/  HMMA.16816.F32 R204, R24, R56, R148 ;  /* 0x0000003818cc723c */ /* 0x000fe20000001894 */
[----:B-1----:R-:W-:-:S07]  /*6370*/  FMUL.FTZ R40, R73, c[0x0][0x2ec] ;  /* 0x0000bb0049287a20 */ /* 0x002fce0000410000 */
[C---:B-----5:R-:W-:Y:S01]  /*6380*/  HMMA.16816.F32 R212, R24.reuse, R52, R76 ;  /* 0x0000003418d4723c */ /* 0x060fe2000000184c */
[----:B------:R1:W-:Y:S07]  /*6390*/  MUFU.TANH R227, R40 ;  /* 0x0000002800e37308 */ /* 0x0003ee0000002400 */
[C---:B------:R-:W-:Y:S08]  /*63a0*/  HMMA.16816.F32 R184, R24.reuse, R46, R152 ;  /* 0x0000002e18b8723c */ /* 0x040ff00000001898 */
[----:B------:R-:W-:Y:S01]  /*63b0*/  HMMA.16816.F32 R216, R24, R54, R32 ;  /* 0x0000003618d8723c */ /* 0x000fe20000001820 */
[----:B------:R-:W2:Y:S01]  /*63c0*/  LDSM.16.M88.4 R24, [R195+0x800] ;  /* 0x00080000c318783b */ /* 0x000ea20000000200 */
[----:B-1----:R-:W-:-:S04]  /*63d0*/  FMUL.FTZ R40, R74, c[0x0][0x2ec] ;  /* 0x0000bb004a287a20 */ /* 0x002fc80000410000 */
[----:B------:R1:W-:Y:S01]  /*63e0*/  MUFU.TANH R247, R40 ;  /* 0x0000002800f77308 */ /* 0x0003e20000002400 */
[----:B------:R-:W-:Y:S01]  /*63f0*/  FMUL.FTZ R32, R169, c[0x0][0x2ec] ;  /* 0x0000bb00a9207a20 */ /* 0x000fe20000410000 */
[----:B------:R-:W-:Y:S06]  /*6400*/  HMMA.16816.F32 R148, R4, R50, R172 ;  /* 0x000000320494723c */ /* 0x000fec00000018ac */
[----:B------:R3:W-:Y:S02]  /*6410*/  MUFU.TANH R225, R32 ;  /* 0x0000002000e17308 */ /* 0x0007e40000002400 */
[----:B------:R-:W-:Y:S01]  /*6420*/  HMMA.16816.F32 R152, R36, R60, RZ ;  /* 0x0000003c2498723c */ /* 0x000fe200000018ff */
[----:B-1----:R-:W-:-:S07]  /*6430*/  FMUL.FTZ R40, R75, c[0x0][0x2ec] ;  /* 0x0000bb004b287a20 */ /* 0x002fce0000410000 */
[----:B------:R-:W-:Y:S01]  /*6440*/  HMMA.16816.F32 R72, R28, R44, R160 ;  /* 0x0000002c1c48723c */ /* 0x000fe200000018a0 */
[----:B------:R1:W-:Y:S01]  /*6450*/  MUFU.TANH R226, R40 ;  /* 0x0000002800e27308 */ /* 0x0003e20000002400 */
[----:B---3--:R-:W-:-:S06]  /*6460*/  FMUL.FTZ R32, R170, c[0x0][0x2ec] ;  /* 0x0000bb00aa207a20 */ /* 0x008fcc0000410000 */
[C---:B------:R-:W-:Y:S01]  /*6470*/  HMMA.16816.F32 R156, R36.reuse, R62, RZ ;  /* 0x0000003e249c723c */ /* 0x040fe200000018ff */
[----:B------:R3:W-:Y:S07]  /*6480*/  MUFU.TANH R232, R32 ;  /* 0x0000002000e87308 */ /* 0x0007ee0000002400 */
[----:B------:R-:W-:Y:S01]  /*6490*/  HMMA.16816.F32 R76, R36, R42, RZ ;  /* 0x0000002a244c723c */ /* 0x000fe200000018ff */
[----:B-1----:R-:W-:-:S04]  /*64a0*/  FMUL.FTZ R40, R168, c[0x0][0x2ec] ;  /* 0x0000bb00a8287a20 */ /* 0x002fc80000410000 */
[----:B------:R1:W-:Y:S02]  /*64b0*/  MUFU.TANH R233, R40 ;  /* 0x0000002800e97308 */ /* 0x0003e40000002400 */
[----:B------:R-:W-:Y:S01]  /*64c0*/  FMUL.FTZ R43, R150, c[0x0][0x2ec] ;  /* 0x0000bb00962b7a20 */ /* 0x000fe20000410000 */
[----:B--2---:R-:W-:Y:S01]  /*64d0*/  HMMA.16816.F32 R48, R20, R24, R72 ;  /* 0x000000181430723c */ /* 0x004fe20000001848 */
[----:B------:R-:W-:Y:S01]  /*64e0*/  IADD3 R42, R0, 0x10, RZ ;  /* 0x00000010002a7810 */ /* 0x000fe20007ffe0ff */
[----:B---3--:R-:W-:-:S04]  /*64f0*/  FMUL.FTZ R32, R171, c[0x0][0x2ec] ;  /* 0x0000bb00ab207a20 */ /* 0x008fc80000410000 */
[----:B------:R2:W-:Y:S02]  /*6500*/  MUFU.TANH R173, R32 ;  /* 0x0000002000ad7308 */ /* 0x0005e40000002400 */
[----:B------:R-:W-:Y:S01]  /*6510*/  HMMA.16816.F32 R60, R36, R64, RZ ;  /* 0x00000040243c723c */ /* 0x000fe200000018ff */
[----:B-1----:R-:W-:-:S05]  /*6520*/  FMUL.FTZ R40, R145, c[0x0][0x2ec] ;  /* 0x0000bb0091287a20 */ /* 0x002fca0000410000 */
[----:B------:R-:W-:Y:S02]  /*6530*/  I2F R75, R41 ;  /* 0x00000029004b7306 */ /* 0x000fe40000201400 */
[----:B------:R-:W-:Y:S01]  /*6540*/  HMMA.16816.F32 R160, R36, R66, RZ ;  /* 0x0000004224a0723c */ /* 0x000fe200000018ff */
[C---:B------:R-:W-:Y:S02]  /*6550*/  IADD3 R64, R0.reuse, 0x19, RZ ;  /* 0x0000001900407810 */ /* 0x040fe40007ffe0ff */
[----:B------:R-:W-:Y:S01]  /*6560*/  IADD3 R65, R0, 0x21, RZ ;  /* 0x0000002100417810 */ /* 0x000fe20007ffe0ff */
[----:B--2---:R-:W-:Y:S02]  /*6570*/  FMUL.FTZ R32, R144, c[0x0][0x2ec] ;  /* 0x0000bb0090207a20 */ /* 0x004fe40000410000 */
[----:B------:R1:W-:Y:S01]  /*6580*/  MUFU.TANH R224, R40 ;  /* 0x0000002800e07308 */ /* 0x0003e20000002400 */
[----:B------:R-:W-:Y:S01]  /*6590*/  FMUL.FTZ R36, R148, c[0x0][0x2ec] ;  /* 0x0000bb0094247a20 */ /* 0x000fe20000410000 */
[----:B------:R-:W-:Y:S01]  /*65a0*/  HMMA.16816.F32 R44, R28, R46, R76 ;  /* 0x0000002e1c2c723c */ /* 0x000fe2000000184c */
[----:B------:R-:W-:-:S05]  /*65b0*/  IADD3 R66, R0, 0x11, RZ ;  /* 0x0000001100427810 */ /* 0x000fca0007ffe0ff */
[----:B------:R2:W-:Y:S02]  /*65c0*/  MUFU.TANH R222, R32 ;  /* 0x0000002000de7308 */ /* 0x0005e40000002400 */
[C---:B------:R-:W-:Y:S06]  /*65d0*/  HMMA.16816.F32 R152, R28.reuse, R56, R152 ;  /* 0x000000381c98723c */ /* 0x040fec0000001898 */
[----:B------:R3:W-:Y:S01]  /*65e0*/  MUFU.TANH R174, R36 ;  /* 0x0000002400ae7308 */ /* 0x0007e20000002400 */
[----:B-1----:R-:W-:Y:S01]  /*65f0*/  FMUL.FTZ R40, R146, c[0x0][0x2ec] ;  /* 0x0000bb0092287a20 */ /* 0x002fe20000410000 */
[----:B------:R-:W-:Y:S01]  /*6600*/  HMMA.16816.F32 R76, R28, R58, R156 ;  /* 0x0000003a1c4c723c */ /* 0x000fe2000000189c */
[----:B------:R-:W-:Y:S01]  /*6610*/  IADD3 R56, R0, 0x18, RZ ;  /* 0x0000001800387810 */ /* 0x000fe20007ffe0ff */
[----:B--2---:R-:W1:Y:S04]  /*6620*/  LDSM.16.M88.4 R32, [R193+0x800] ;  /* 0x00080000c120783b */ /* 0x004e680000000200 */
[----:B------:R2:W-:Y:S02]  /*6630*/  MUFU.TANH R170, R40 ;  /* 0x0000002800aa7308 */ /* 0x0005e40000002400 */
[----:B------:R-:W-:Y:S01]  /*6640*/  HMMA.16816.F32 R44, R20, R26, R44 ;  /* 0x0000001a142c723c */ /* 0x000fe2000000182c */
[----:B---3--:R-:W-:-:S05]  /*6650*/  FMUL.FTZ R36, R149, c[0x0][0x2ec] ;  /* 0x0000bb0095247a20 */ /* 0x008fca0000410000 */
[----:B------:R3:W-:Y:S02]  /*6660*/  MUFU.TANH R167, R43 ;  /* 0x0000002b00a77308 */ /* 0x0007e40000002400 */
[----:B------:R-:W-:Y:S06]  /*6670*/  HMMA.16816.F32 R160, R28, R54, R160 ;  /* 0x000000361ca0723c */ /* 0x000fec00000018a0 */
[----:B------:R4:W-:Y:S01]  /*6680*/  MUFU.TANH R221, R36 ;  /* 0x0000002400dd7308 */ /* 0x0009e20000002400 */
[----:B--2---:R-:W-:-:S07]  /*6690*/  FMUL.FTZ R40, R147, c[0x0][0x2ec] ;  /* 0x0000bb0093287a20 */ /* 0x004fce0000410000 */
[----:B------:R2:W-:Y:S01]  /*66a0*/  MUFU.TANH R223, R40 ;  /* 0x0000002800df7308 */ /* 0x0005e20000002400 */
[C---:B---3--:R-:W-:Y:S01]  /*66b0*/  IADD3 R43, R0.reuse, 0x20, RZ ;  /* 0x00000020002b7810 */ /* 0x048fe20007ffe0ff */
[----:B----4-:R-:W-:Y:S06]  /*66c0*/  HMMA.16816.F32 R36, R16, R24, R180 ;  /* 0x000000181024723c */ /* 0x010fec00000018b4 */
[----:B------:R-:W-:Y:S01]  /*66d0*/  I2F R67, R42 ;  /* 0x0000002a00437306 */ /* 0x000fe20000201400 */
[----:B------:R-:W-:Y:S01]  /*66e0*/  FMUL.FTZ R24, R151, c[0x0][0x2ec] ;  /* 0x0000bb0097187a20 */ /* 0x000fe20000410000 */
[----:B-1----:R-:W-:Y:S01]  /*66f0*/  HMMA.16816.F32 R48, R12, R32, R48 ;  /* 0x000000200c30723c */ /* 0x002fe20000001830 */
[----:B--2---:R-:W-:-:S05]  /*6700*/  IADD3 R40, R0, 0x9, RZ ;  /* 0x0000000900287810 */ /* 0x004fca0007ffe0ff */
[----:B------:R-:W-:Y:S02]  /*6710*/  I2F R74, R66 ;  /* 0x00000042004a7306 */ /* 0x000fe40000201400 */
[----:B------:R-:W-:Y:S06]  /*6720*/  HMMA.16816.F32 R148, R28, R52, R60 ;  /* 0x000000341c94723c */ /* 0x000fec000000183c */
[----:B------:R1:W-:Y:S02]  /*6730*/  MUFU.TANH R169, R24 ;  /* 0x0000001800a97308 */ /* 0x0003e40000002400 */
[----:B------:R-:W-:Y:S01]  /*6740*/  HMMA.16816.F32 R60, R4, R32, R36 ;  /* 0x00000020043c723c */ /* 0x000fe20000001824 */
[----:B------:R-:W2:Y:S05]  /*6750*/  LDSM.16.M88.4 R36, [R195+0x1000] ;  /* 0x00100000c324783b */ /* 0x000eaa0000000200 */
[----:B------:R-:W3:Y:S02]  /*6760*/  I2F R144, R40 ;  /* 0x0000002800907306 */ /* 0x000ee40000201400 */
[----:B------:R-:W-:Y:S01]  /*6770*/  HMMA.16816.F32 R44, R12, R34, R44 ;  /* 0x000000220c2c723c */ /* 0x000fe2000000182c */
[----:B-1----:R-:W-:-:S05]  /*6780*/  FMUL.FTZ R24, R48, c[0x0][0x2ec] ;  /* 0x0000bb0030187a20 */ /* 0x002fca0000410000 */
[----:B------:R-:W-:Y:S08]  /*6790*/  I2F R145, R56 ;  /* 0x0000003800917306 */ /* 0x000ff00000201400 */
[----:B------:R1:W-:Y:S02]  /*67a0*/  MUFU.TANH R171, R24 ;  /* 0x0000001800ab7308 */ /* 0x0003e40000002400 */
[----:B------:R-:W-:-:S06]  /*67b0*/  FMUL.FTZ R28, R61, c[0x0][0x2ec] ;  /* 0x0000bb003d1c7a20 */ /* 0x000fcc0000410000 */
[----:B------:R-:W-:Y:S02]  /*67c0*/  I2F R72, R64 ;  /* 0x0000004000487306 */ /* 0x000fe40000201400 */
[----:B------:R-:W-:Y:S02]  /*67d0*/  FMUL.FTZ R44, R44, c[0x0][0x2ec] ;  /* 0x0000bb002c2c7a20 */ /* 0x000fe40000410000 */
[----:B------:R-:W-:-:S04]  /*67e0*/  FMUL.FTZ R45, R45, c[0x0][0x2ec] ;  /* 0x0000bb002d2d7a20 */ /* 0x000fc80000410000 */
[----:B------:R4:W-:Y:S01]  /*67f0*/  MUFU.TANH R181, R28 ;  /* 0x0000001c00b57308 */ /* 0x0009e20000002400 */
[----:B-1----:R-:W-:Y:S02]  /*6800*/  FMUL.FTZ R24, R49, c[0x0][0x2ec] ;  /* 0x0000bb0031187a20 */ /* 0x002fe40000410000 */
[----:B------:R-:W-:Y:S02]  /*6810*/  FMUL.FTZ R46, R46, c[0x0][0x2ec] ;  /* 0x0000bb002e2e7a20 */ /* 0x000fe40000410000 */
[----:B------:R-:W-:Y:S01]  /*6820*/  FMUL.FTZ R47, R47, c[0x0][0x2ec] ;  /* 0x0000bb002f2f7a20 */ /* 0x000fe20000410000 */
[----:B--2---:R-:W-:Y:S02]  /*6830*/  HMMA.16816.F32 R52, R16, R38, R208 ;  /* 0x000000261034723c */ /* 0x004fe400000018d0 */
[----:B------:R1:W-:Y:S01]  /*6840*/  MUFU.TANH R183, R24 ;  /* 0x0000001800b77308 */ /* 0x0003e20000002400 */
[----:B----4-:R-:W-:-:S07]  /*6850*/  FMUL.FTZ R28, R62, c[0x0][0x2ec] ;  /* 0x0000bb003e1c7a20 */ /* 0x010fce0000410000 */
[----:B------:R-:W-:Y:S01]  /*6860*/  MUFU.TANH R159, R44 ;  /* 0x0000002c009f7308 */ /* 0x000fe20000002400 */
[----:B-1----:R-:W-:-:S07]  /*6870*/  FMUL.FTZ R24, R50, c[0x0][0x2ec] ;  /* 0x0000bb0032187a20 */ /* 0x002fce0000410000 */
[----:B------:R1:W-:Y:S08]  /*6880*/  MUFU.TANH R57, R28 ;  /* 0x0000001c00397308 */ /* 0x0003f00000002400 */
[----:B------:R2:W4:Y:S01]  /*6890*/  MUFU.TANH R164, R24 ;  /* 0x0000001800a47308 */ /* 0x0005220000002400 */
[----:B-1----:R-:W-:Y:S07]  /*68a0*/  HMMA.16816.F32 R28, R20, R36, R152 ;  /* 0x00000024141c723c */ /* 0x002fee0000001898 */
[----:B------:R-:W-:Y:S01]  /*68b0*/  MUFU.TANH R220, R45 ;  /* 0x0000002d00dc7308 */ /* 0x000fe20000002400 */
[----:B--2---:R-:W-:-:S07]  /*68c0*/  FMUL.FTZ R24, R51, c[0x0][0x2ec] ;  /* 0x0000bb0033187a20 */ /* 0x004fce0000410000 */
[----:B------:R-:W-:Y:S01]  /*68d0*/  MUFU.TANH R168, R46 ;  /* 0x0000002e00a87308 */ /* 0x000fe20000002400 */
[----:B------:R-:W-:Y:S07]  /*68e0*/  HMMA.16816.F32 R48, R16, R26, R184 ;  /* 0x0000001a1030723c */ /* 0x000fee00000018b8 */
[----:B------:R1:W-:Y:S08]  /*68f0*/  MUFU.TANH R166, R24 ;  /* 0x0000001800a67308 */ /* 0x0003f00000002400 */
[----:B------:R-:W-:Y:S01]  /*6900*/  MUFU.TANH R202, R47 ;  /* 0x0000002f00ca7308 */ /* 0x000fe20000002400 */
[----:B-1----:R-:W-:-:S08]  /*6910*/  FMUL.FTZ R24, R60, c[0x0][0x2ec] ;  /* 0x0000bb003c187a20 */ /* 0x002fd00000410000 */
[----:B------:R-:W-:Y:S01]  /*6920*/  HMMA.16816.F32 R32, R4, R34, R48 ;  /* 0x000000220420723c */ /* 0x000fe20000001830 */
[----:B------:R-:W-:Y:S06]  /*6930*/  I2F R71, R43 ;  /* 0x0000002b00477306 */ /* 0x000fec0000201400 */
[----:B------:R-:W-:Y:S02]  /*6940*/  FMUL.FTZ R48, R63, c[0x0][0x2ec] ;  /* 0x0000bb003f307a20 */ /* 0x000fe40000410000 */
[----:B------:R1:W2:Y:S08]  /*6950*/  MUFU.TANH R158, R24 ;  /* 0x00000018009e7308 */ /* 0x0002b00000002400 */
[----:B------:R5:W2:Y:S07]  /*6960*/  MUFU.TANH R59, R48 ;  /* 0x00000030003b7308 */ /* 0x000aae0000002400 */
[----:B------:R-:W-:Y:S01]  /*6970*/  FMUL.FTZ R33, R33, c[0x0][0x2ec] ;  /* 0x0000bb0021217a20 */ /* 0x000fe20000410000 */
[----:B-1----:R-:W5:Y:S01]  /*6980*/  LDSM.16.M88.4 R24, [R193+0x1000] ;  /* 0x00100000c118783b */ /* 0x002f620000000200 */
[----:B------:R-:W-:Y:S01]  /*6990*/  FMUL.FTZ R34, R34, c[0x0][0x2ec] ;  /* 0x0000bb0022227a20 */ /* 0x000fe20000410000 */
[----:B------:R-:W-:Y:S01]  /*69a0*/  I2F R73, R65 ;  /* 0x0000004100497306 */ /* 0x000fe20000201400 */
[----:B------:R-:W-:-:S07]  /*69b0*/  FMUL.FTZ R35, R35, c[0x0][0x2ec] ;  /* 0x0000bb0023237a20 */ /* 0x000fce0000410000 */
[----:B------:R-:W-:Y:S08]  /*69c0*/  MUFU.TANH R184, R33 ;  /* 0x0000002100b87308 */ /* 0x000ff00000002400 */
[----:B------:R-:W-:Y:S08]  /*69d0*/  MUFU.TANH R175, R34 ;  /* 0x0000002200af7308 */ /* 0x000ff00000002400 */
[----:B------:R1:W-:Y:S01]  /*69e0*/  MUFU.TANH R186, R35 ;  /* 0x0000002300ba7308 */ /* 0x0003e20000002400 */
[----:B-----5:R-:W-:Y:S07]  /*69f0*/  HMMA.16816.F32 R48, R12, R24, R28 ;  /* 0x000000180c30723c */ /* 0x020fee000000181c */
[----:B------:R-:W-:Y:S01]  /*6a00*/  FMUL.FTZ R28, R32, c[0x0][0x2ec] ;  /* 0x0000bb00201c7a20 */ /* 0x000fe20000410000 */
[----:B------:R-:W-:Y:S01]  /*6a10*/  HMMA.16816.F32 R52, R4, R26, R52 ;  /* 0x0000001a0434723c */ /* 0x000fe20000001834 */
[----:B-1----:R-:W1:Y:S02]  /*6a20*/  LDSM.16.M88.4 R32, [R195+0x1800] ;  /* 0x00180000c320783b */ /* 0x002e640000000200 */
[----:B------:R5:W1:Y:S05]  /*6a30*/  MUFU.TANH R58, R28 ;  /* 0x0000001c003a7308 */ /* 0x000a6a0000002400 */
[----:B-----5:R-:W-:Y:S08]  /*6a40*/  HMMA.16816.F32 R28, R16, R36, R204 ;  /* 0x00000024101c723c */ /* 0x020ff000000018cc */
[----:B------:R-:W-:Y:S01]  /*6a50*/  FMUL.FTZ R36, R48, c[0x0][0x2ec] ;  /* 0x0000bb0030247a20 */ /* 0x000fe20000410000 */
[----:B------:R-:W-:-:S03]  /*6a60*/  IADD3 R37, R0, 0x28, RZ ;  /* 0x0000002800257810 */ /* 0x000fc60007ffe0ff */
[----:B------:R5:W-:Y:S08]  /*6a70*/  MUFU.TANH R180, R36 ;  /* 0x0000002400b47308 */ /* 0x000bf00000002400 */
[----:B------:R-:W-:Y:S04]  /*6a80*/  I2F R61, R37 ;  /* 0x00000025003d7306 */ /* 0x000fe80000201400 */
[----:B------:R-:W-:Y:S01]  /*6a90*/  HMMA.16816.F32 R44, R4, R24, R28 ;  /* 0x00000018042c723c */ /* 0x000fe2000000181c */
[----:B-----5:R-:W-:-:S06]  /*6aa0*/  IADD3 R36, R0, 0x29, RZ ;  /* 0x0000002900247810 */ /* 0x020fcc0007ffe0ff */
[----:B------:R-:W-:Y:S01]  /*6ab0*/  FMUL.FTZ R24, R49, c[0x0][0x2ec] ;  /* 0x0000bb0031187a20 */ /* 0x000fe20000410000 */
[C---:B------:R-:W-:Y:S01]  /*6ac0*/  HMMA.16816.F32 R28, R20.reuse, R38, R76 ;  /* 0x00000026141c723c */ /* 0x040fe2000000184c */
[----:B------:R-:W-:Y:S06]  /*6ad0*/  I2F R60, R36 ;  /* 0x00000024003c7306 */ /* 0x000fec0000201400 */
[-C--:B---3--:R-:W-:Y:S01]  /*6ae0*/  FFMA.FTZ R38, R144, R68.reuse, R221 ;  /* 0x0000004490267223 */ /* 0x088fe200000100dd */
[----:B-1----:R-:W-:Y:S01]  /*6af0*/  HMMA.16816.F32 R76, R20, R32, R148 ;  /* 0x00000020144c723c */ /* 0x002fe20000001894 */
[----:B------:R1:W-:Y:S01]  /*6b00*/  MUFU.TANH R203, R24 ;  /* 0x0000001800cb7308 */ /* 0x0003e20000002400 */
[----:B----4-:R-:W-:-:S06]  /*6b10*/  FFMA.FTZ R39, R67, R68, R164 ;  /* 0x0000004443277223 */ /* 0x010fcc00000100a4 */
[----:B------:R-:W-:Y:S01]  /*6b20*/  FMUL.FTZ R25, R46, c[0x0][0x2ec] ;  /* 0x0000bb002e197a20 */ /* 0x000fe20000410000 */
[----:B------:R-:W-:Y:S03]  /*6b30*/  HMMA.16816.F32 R148, R16, R32, R212 ;  /* 0x000000201094723c */ /* 0x000fe600000018d4 */
[----:B------:R3:W-:Y:S04]  /*6b40*/  MUFU.TANH R165, R25 ;  /* 0x0000001900a57308 */ /* 0x0007e80000002400 */
[----:B--2---:R-:W-:Y:S01]  /*6b50*/  FFMA.FTZ R33, R67, R68, R158 ;  /* 0x0000004443217223 */ /* 0x004fe2000001009e */
[----:B------:R-:W-:Y:S01]  /*6b60*/  IADD3 R32, R0, 0x31, RZ ;  /* 0x0000003100207810 */ /* 0x000fe20007ffe0ff */
[----:B-1----:R-:W-:-:S04]  /*6b70*/  FMUL.FTZ R24, R50, c[0x0][0x2ec] ;  /* 0x0000bb0032187a20 */ /* 0x002fc80000410000 */
[----:B------:R1:W2:Y:S01]  /*6b80*/  MUFU.TANH R179, R24 ;  /* 0x0000001800b37308 */ /* 0x0002a20000002400 */
[----:B---3--:R-:W-:-:S05]  /*6b90*/  FFMA.FTZ R25, R177, R68, R226 ;  /* 0x00000044b1197223 */ /* 0x008fca00000100e2 */
[----:B------:R-:W-:Y:S01]  /*6ba0*/  FSEL R156, R25, -INF , !P3 ;  /* 0xff800000199c7808 */ /* 0x000fe20005800000 */
[----:B------:R-:W-:Y:S01]  /*6bb0*/  FMUL.FTZ R25, R47, c[0x0][0x2ec] ;  /* 0x0000bb002f197a20 */ /* 0x000fe20000410000 */
[----:B------:R-:W-:Y:S01]  /*6bc0*/  ISETP.GE.AND P3, PT, R41, R10, PT ;  /* 0x0000000a2900720c */ /* 0x000fe20003f66270 */
[----:B-1----:R-:W-:Y:S02]  /*6bd0*/  FMUL.FTZ R24, R51, c[0x0][0x2ec] ;  /* 0x0000bb0033187a20 */ /* 0x002fe40000410000 */
[----:B------:R-:W-:Y:S02]  /*6be0*/  HMMA.16816.F32 R48, R12, R26, R28 ;  /* 0x0000001a0c30723c */ /* 0x000fe4000000181c */
[----:B------:R1:W3:Y:S05]  /*6bf0*/  MUFU.TANH R187, R24 ;  /* 0x0000001800bb7308 */ /* 0x0002ea0000002400 */
[----:B------:R-:W-:-:S02]  /*6c00*/  FFMA.FTZ R28, R177, R68, R173 ;  /* 0x00000044b11c7223 */ /* 0x000fc400000100ad */
[----:B------:R-:W-:Y:S01]  /*6c10*/  FFMA.FTZ R26, R144, R68, R224 ;  /* 0x00000044901a7223 */ /* 0x000fe200000100e0 */
[----:B------:R4:W5:Y:S02]  /*6c20*/  MUFU.TANH R173, R25 ;  /* 0x0000001900ad7308 */ /* 0x0009640000002400 */
[----:B------:R-:W-:Y:S02]  /*6c30*/  FSEL R147, R28, -INF , !P5 ;  /* 0xff8000001c937808 */ /* 0x000fe40006800000 */
[----:B------:R-:W-:Y:S01]  /*6c40*/  ISETP.GE.AND P5, PT, R40, R9, PT ;  /* 0x000000092800720c */ /* 0x000fe20003fa6270 */
[----:B-1----:R-:W-:Y:S01]  /*6c50*/  FMUL.FTZ R24, R44, c[0x0][0x2ec] ;  /* 0x0000bb002c187a20 */ /* 0x002fe20000410000 */
[----:B------:R-:W-:-:S03]  /*6c60*/  IADD3 R44, R0, 0x30, RZ ;  /* 0x00000030002c7810 */ /* 0x000fc60007ffe0ff */
[----:B------:R1:W1:Y:S05]  /*6c70*/  MUFU.TANH R172, R24 ;  /* 0x0000001800ac7308 */ /* 0x00026a0000002400 */
[----:B------:R-:W-:Y:S02]  /*6c80*/  FMUL.FTZ R28, R48, c[0x0][0x2ec] ;  /* 0x0000bb00301c7a20 */ /* 0x000fe40000410000 */
[----:B------:R-:W-:Y:S02]  /*6c90*/  FMUL.FTZ R27, R49, c[0x0][0x2ec] ;  /* 0x0000bb00311b7a20 */ /* 0x000fe40000410000 */
[----:B----4-:R-:W-:Y:S01]  /*6ca0*/  FFMA.FTZ R25, R75, R68, R222 ;  /* 0x000000444b197223 */ /* 0x010fe200000100de */
[----:B------:R-:W-:Y:S04]  /*6cb0*/  I2F R62, R44 ;  /* 0x0000002c003e7306 */ /* 0x000fe80000201400 */
[----:B------:R-:W-:-:S02]  /*6cc0*/  FSEL R153, R25, -INF , !P4 ;  /* 0xff80000019997808 */ /* 0x000fc40006000000 */
[----:B------:R-:W-:Y:S02]  /*6cd0*/  ISETP.GE.AND P4, PT, R40, R11, PT ;  /* 0x0000000b2800720c */ /* 0x000fe40003f86270 */
[----:B------:R-:W-:Y:S01]  /*6ce0*/  IADD3 R25, R0, 0x38, RZ ;  /* 0x0000003800197810 */ /* 0x000fe20007ffe0ff */
[----:B-1----:R-:W-:Y:S01]  /*6cf0*/  FMUL.FTZ R24, R45, c[0x0][0x2ec] ;  /* 0x0000bb002d187a20 */ /* 0x002fe20000410000 */
[----:B------:R-:W-:Y:S01]  /*6d00*/  FSEL R46, R38, -INF , !P4 ;  /* 0xff800000262e7808 */ /* 0x000fe20006000000 */
[----:B------:R-:W-:Y:S01]  /*6d10*/  I2F R45, R32 ;  /* 0x00000020002d7306 */ /* 0x000fe20000201400 */
[----:B------:R-:W-:-:S07]  /*6d20*/  ISETP.GE.AND P4, PT, R0, R8, PT ;  /* 0x000000080000720c */ /* 0x000fce0003f86270 */
[----:B------:R1:W-:Y:S02]  /*6d30*/  MUFU.TANH R182, R24 ;  /* 0x0000001800b67308 */ /* 0x0003e40000002400 */
[----:B-1----:R-:W-:-:S05]  /*6d40*/  FFMA.FTZ R24, R177, R68, R227 ;  /* 0x00000044b1187223 */ /* 0x002fca00000100e3 */
[----:B------:R-:W-:Y:S01]  /*6d50*/  FSEL R154, R24, -INF , !P1 ;  /* 0xff800000189a7808 */ /* 0x000fe20004800000 */
[-C--:B------:R-:W-:Y:S01]  /*6d60*/  FFMA.FTZ R24, R177, R68.reuse, R225 ;  /* 0x00000044b1187223 */ /* 0x080fe200000100e1 */
[----:B------:R-:W-:Y:S01]  /*6d70*/  ISETP.GE.AND P1, PT, R41, R11, PT ;  /* 0x0000000b2900720c */ /* 0x000fe20003f26270 */
[----:B------:R-:W-:-:S03]  /*6d80*/  FFMA.FTZ R41, R67, R68, R57 ;  /* 0x0000004443297223 */ /* 0x000fc60000010039 */
[----:B------:R-:W-:Y:S01]  /*6d90*/  FSEL R146, R24, -INF , !P6 ;  /* 0xff80000018927808 */ /* 0x000fe20007000000 */
[C---:B------:R-:W-:Y:S01]  /*6da0*/  FFMA.FTZ R24, R75.reuse, R68, R170 ;  /* 0x000000444b187223 */ /* 0x040fe200000100aa */
[----:B------:R-:W-:Y:S01]  /*6db0*/  ISETP.GE.AND P6, PT, R40, R8, PT ;  /* 0x000000082800720c */ /* 0x000fe20003fc6270 */
[----:B------:R1:W-:Y:S03]  /*6dc0*/  MUFU.TANH R170, R28 ;  /* 0x0000001c00aa7308 */ /* 0x0003e60000002400 */
[----:B------:R-:W-:Y:S01]  /*6dd0*/  FSEL R157, R24, -INF , !P2 ;  /* 0xff800000189d7808 */ /* 0x000fe20005000000 */
[----:B------:R-:W-:Y:S01]  /*6de0*/  FFMA.FTZ R24, R75, R68, R167 ;  /* 0x000000444b187223 */ /* 0x000fe200000100a7 */
[----:B------:R-:W-:Y:S01]  /*6df0*/  ISETP.GE.AND P2, PT, R40, R10, PT ;  /* 0x0000000a2800720c */ /* 0x000fe20003f46270 */
[----:B------:R-:W-:Y:S01]  /*6e00*/  FFMA.FTZ R40, R67, R68, R171 ;  /* 0x0000004443287223 */ /* 0x000fe200000100ab */
[----:B------:R-:W-:-:S02]  /*6e10*/  FSEL R152, R26, -INF , !P6 ;  /* 0xff8000001a987808 */ /* 0x000fc40007000000 */
[----:B------:R-:W-:Y:S01]  /*6e20*/  ISETP.GE.AND P6, PT, R42, R11, PT ;  /* 0x0000000b2a00720c */ /* 0x000fe20003fc6270 */
[----:B------:R-:W-:Y:S03]  /*6e30*/  I2F R26, R25 ;  /* 0x00000019001a7306 */ /* 0x000fe60000201400 */
[----:B------:R-:W-:Y:S01]  /*6e40*/  FSEL R158, R33, -INF , !P6 ;  /* 0xff800000219e7808 */ /* 0x000fe20007000000 */
[----:B------:R-:W-:Y:S01]  /*6e50*/  FFMA.FTZ R33, R74, R68, R166 ;  /* 0x000000444a217223 */ /* 0x000fe200000100a6 */
[----:B------:R-:W-:Y:S01]  /*6e60*/  ISETP.GE.AND P6, PT, R66, R8, PT ;  /* 0x000000084200720c */ /* 0x000fe20003fc6270 */
[----:B-1----:R-:W-:Y:S01]  /*6e70*/  FFMA.FTZ R28, R75, R68, R174 ;  /* 0x000000444b1c7223 */ /* 0x002fe200000100ae */
[----:B------:R-:W-:Y:S01]  /*6e80*/  FSEL R75, R24, -INF , !P3 ;  /* 0xff800000184b7808 */ /* 0x000fe20005800000 */
[----:B------:R1:W-:Y:S01]  /*6e90*/  MUFU.TANH R174, R27 ;  /* 0x0000001b00ae7308 */ /* 0x0003e20000002400 */
[----:B------:R-:W-:Y:S01]  /*6ea0*/  ISETP.GE.AND P3, PT, R42, R9, PT ;  /* 0x000000092a00720c */ /* 0x000fe20003f66270 */
[----:B------:R-:W-:Y:S01]  /*6eb0*/  FMUL.FTZ R24, R50, c[0x0][0x2ec] ;  /* 0x0000bb0032187a20 */ /* 0x000fe20000410000 */
[----:B------:R-:W-:-:S02]  /*6ec0*/  FSEL R63, R28, -INF , !P1 ;  /* 0xff8000001c3f7808 */ /* 0x000fc40004800000 */
[----:B------:R-:W4:Y:S01]  /*6ed0*/  LDSM.16.M88.4 R28, [R193+0x1800] ;  /* 0x00180000c11c783b */ /* 0x000f220000000200 */
[----:B------:R-:W-:Y:S01]  /*6ee0*/  ISETP.GE.AND P1, PT, R42, R8, PT ;  /* 0x000000082a00720c */ /* 0x000fe20003f26270 */
[----:B------:R-:W-:-:S04]  /*6ef0*/  DEPBAR.LE SB0, 0x0 ;  /* 0x000080000000791a */ /* 0x000fc80000000000 */
[----:B------:R2:W2:Y:S01]  /*6f00*/  MUFU.TANH R167, R24 ;  /* 0x0000001800a77308 */ /* 0x0004a20000002400 */
[----:B------:R-:W-:Y:S01]  /*6f10*/  FSEL R185, R39, -INF , !P3 ;  /* 0xff80000027b97808 */ /* 0x000fe20005800000 */
[----:B------:R-:W-:Y:S01]  /*6f20*/  BAR.SYNC.DEFER_BLOCKING 0x0 ;  /* 0x0000000000007b1d */ /* 0x000fe20000010000 */
[----:B------:R-:W-:Y:S01]  /*6f30*/  ISETP.GE.AND P3, PT, R0, R10, PT ;  /* 0x0000000a0000720c */ /* 0x000fe20003f66270 */
[----:B-1----:R-:W-:-:S05]  /*6f40*/  FFMA.FTZ R27, R144, R68, R223 ;  /* 0x00000044901b7223 */ /* 0x002fca00000100df */
[----:B------:R-:W-:Y:S01]  /*6f50*/  FSEL R155, R27, -INF , !P5 ;  /* 0xff8000001b9b7808 */ /* 0x000fe20006800000 */
[----:B------:R-:W-:Y:S01]  /*6f60*/  FFMA.FTZ R27, R144, R68, R169 ;  /* 0x00000044901b7223 */ /* 0x000fe200000100a9 */
[----:B------:R-:W-:Y:S01]  /*6f70*/  ISETP.GE.AND P5, PT, R42, R10, PT ;  /* 0x0000000a2a00720c */ /* 0x000fe20003fa6270 */
[----:B------:R-:W-:Y:S01]  /*6f80*/  FMUL.FTZ R42, R51, c[0x0][0x2ec] ;  /* 0x0000bb00332a7a20 */ /* 0x000fe20000410000 */
[----:B------:R-:W-:Y:S02]  /*6f90*/  FSEL R144, R40, -INF , !P1 ;  /* 0xff80000028907808 */ /* 0x000fe40004800000 */
[----:B------:R-:W-:Y:S01]  /*6fa0*/  FSEL R47, R27, -INF , !P2 ;  /* 0xff8000001b2f7808 */ /* 0x000fe20005000000 */
[----:B------:R-:W-:Y:S01]  /*6fb0*/  FMUL.FTZ R27, R52, c[0x0][0x2ec] ;  /* 0x0000bb00341b7a20 */ /* 0x000fe20000410000 */
[C---:B--2---:R-:W-:Y:S01]  /*6fc0*/  IADD3 R24, R0.reuse, 0x39, RZ ;  /* 0x0000003900187810 */ /* 0x044fe20007ffe0ff */
[----:B------:R-:W-:Y:S01]  /*6fd0*/  MUFU.TANH R169, R42 ;  /* 0x0000002a00a97308 */ /* 0x000fe20000002400 */
[----:B------:R-:W-:-:S02]  /*6fe0*/  ISETP.GE.AND P2, PT, R0, R9, PT ;  /* 0x000000090000720c */ /* 0x000fc40003f46270 */
[----:B------:R-:W-:Y:S01]  /*6ff0*/  ISETP.GE.AND P1, PT, R0, R11, PT ;  /* 0x0000000b0000720c */ /* 0x000fe20003f26270 */
[-C--:B------:R-:W-:Y:S01]  /*7000*/  FFMA.FTZ R0, R74, R68.reuse, R183 ;  /* 0x000000444a007223 */ /* 0x080fe200000100b7 */
[----:B------:R-:W-:Y:S02]  /*7010*/  FSEL R164, R41, -INF , !P5 ;  /* 0xff80000029a47808 */ /* 0x000fe40006800000 */
[----:B------:R-:W-:Y:S01]  /*7020*/  ISETP.GE.AND P5, PT, R66, R9, PT ;  /* 0x000000094200720c */ /* 0x000fe20003fa6270 */
[----:B------:R1:W-:Y:S01]  /*7030*/  MUFU.TANH R166, R27 ;  /* 0x0000001b00a67308 */ /* 0x0003e20000002400 */
[----:B------:R-:W-:Y:S01]  /*7040*/  FSEL R171, R0, -INF , !P6 ;  /* 0xff80000000ab7808 */ /* 0x000fe20007000000 */
[----:B------:R-:W-:Y:S01]  /*7050*/  FFMA.FTZ R0, R74, R68, R59 ;  /* 0x000000444a007223 */ /* 0x000fe2000001003b */
[C---:B------:R-:W-:Y:S02]  /*7060*/  ISETP.GE.AND P6, PT, R66.reuse, R11, PT ;  /* 0x0000000b4200720c */ /* 0x040fe40003fc6270 */
[----:B------:R-:W-:Y:S01]  /*7070*/  FSEL R183, R33, -INF , !P5 ;  /* 0xff80000021b77808 */ /* 0x000fe20006800000 */
[----:B------:R-:W-:Y:S01]  /*7080*/  FMUL.FTZ R33, R53, c[0x0][0x2ec] ;  /* 0x0000bb0035217a20 */ /* 0x000fe20000410000 */
[----:B------:R-:W-:Y:S01]  /*7090*/  ISETP.GE.AND P5, PT, R66, R10, PT ;  /* 0x0000000a4200720c */ /* 0x000fe20003fa6270 */
[----:B----4-:R-:W-:Y:S01]  /*70a0*/  HMMA.16816.F32 R48, R12, R28, R76 ;  /* 0x0000001c0c30723c */ /* 0x010fe2000000184c */
[----:B------:R-:W-:Y:S01]  /*70b0*/  I2F R38, R24 ;  /* 0x0000001800267306 */ /* 0x000fe20000201400 */
[----:B-1----:R-:W-:-:S07]  /*70c0*/  FFMA.FTZ R27, R74, R68, R181 ;  /* 0x000000444a1b7223 */ /* 0x002fce00000100b5 */
[----:B------:R1:W-:Y:S01]  /*70d0*/  MUFU.TANH R76, R33 ;  /* 0x00000021004c7308 */ /* 0x0003e20000002400 */
[----:B------:R-:W-:Y:S01]  /*70e0*/  FSEL R74, R27, -INF , !P6 ;  /* 0xff8000001b4a7808 */ /* 0x000fe20007000000 */
[CC--:B------:R-:W-:Y:S01]  /*70f0*/  FFMA.FTZ R27, R145.reuse, R68.reuse, R159 ;  /* 0x00000044911b7223 */ /* 0x0c0fe2000001009f */
[----:B------:R-:W-:Y:S01]  /*7100*/  FSEL R159, R0, -INF , !P5 ;  /* 0xff800000009f7808 */ /* 0x000fe20006800000 */
[----:B------:R-:W-:Y:S01]  /*7110*/  FFMA.FTZ R0, R145, R68, R168 ;  /* 0x0000004491007223 */ /* 0x000fe200000100a8 */
[C---:B------:R-:W-:Y:S02]  /*7120*/  ISETP.GE.AND P6, PT, R56.reuse, R8, PT ;  /* 0x000000083800720c */ /* 0x040fe40003fc6270 */
[----:B------:R-:W-:Y:S02]  /*7130*/  ISETP.GE.AND P5, PT, R56, R9, PT ;  /* 0x000000093800720c */ /* 0x000fe40003fa6270 */
[----:B------:R-:W-:Y:S01]  /*7140*/  FSEL R168, R27, -INF , !P6 ;  /* 0xff8000001ba87808 */ /* 0x000fe20007000000 */
[CC--:B------:R-:W-:Y:S01]  /*7150*/  FFMA.FTZ R27, R145.reuse, R68.reuse, R58 ;  /* 0x00000044911b7223 */ /* 0x0c0fe2000001003a */
[----:B------:R-:W-:Y:S01]  /*7160*/  FSEL R181, R0, -INF , !P5 ;  /* 0xff80000000b57808 */ /* 0x000fe20006800000 */
[----:B------:R-:W-:Y:S01]  /*7170*/  FFMA.FTZ R0, R145, R68, R175 ;  /* 0x0000004491007223 */ /* 0x000fe200000100af */
[----:B------:R-:W-:Y:S01]  /*7180*/  ISETP.GE.AND P6, PT, R56, R11, PT ;  /* 0x0000000b3800720c */ /* 0x000fe20003fc6270 */
[----:B-1----:R-:W-:Y:S01]  /*7190*/  FMUL.FTZ R33, R54, c[0x0][0x2ec] ;  /* 0x0000bb0036217a20 */ /* 0x002fe20000410000 */
[----:B------:R-:W-:Y:S01]  /*71a0*/  ISETP.GE.AND P5, PT, R56, R10, PT ;  /* 0x0000000a3800720c */ /* 0x000fe20003fa6270 */
[----:B------:R-:W-:Y:S01]  /*71b0*/  FMUL.FTZ R51, R51, c[0x0][0x2ec] ;  /* 0x0000bb0033337a20 */ /* 0x000fe20000410000 */
[----:B------:R-:W-:Y:S01]  /*71c0*/  HMMA.16816.F32 R56, R20, R34, R160 ;  /* 0x000000221438723c */ /* 0x000fe200000018a0 */
[----:B------:R-:W-:Y:S01]  /*71d0*/  FSEL R78, R27, -INF , !P6 ;  /* 0xff8000001b4e7808 */ /* 0x000fe20007000000 */
[----:B------:R-:W1:Y:S01]  /*71e0*/  MUFU.TANH R67, R33 ;  /* 0x0000002100437308 */ /* 0x000e620000002400 */
[----:B------:R-:W-:Y:S01]  /*71f0*/  FSEL R145, R0, -INF , !P5 ;  /* 0xff80000000917808 */ /* 0x000fe20006800000 */
[----:B------:R-:W-:Y:S01]  /*7200*/  FFMA.FTZ R0, R72, R68, R202 ;  /* 0x0000004448007223 */ /* 0x000fe200000100ca */
[----:B------:R-:W-:-:S02]  /*7210*/  ISETP.GE.AND P6, PT, R64, R8, PT ;  /* 0x000000084000720c */ /* 0x000fc40003fc6270 */
[----:B------:R-:W-:Y:S01]  /*7220*/  FMUL.FTZ R20, R55, c[0x0][0x2ec] ;  /* 0x0000bb0037147a20 */ /* 0x000fe20000410000 */
[----:B------:R-:W-:Y:S01]  /*7230*/  ISETP.GE.AND P5, PT, R64, R9, PT ;  /* 0x000000094000720c */ /* 0x000fe20003fa6270 */
[----:B------:R-:W-:Y:S01]  /*7240*/  HMMA.16816.F32 R52, R4, R28, R148 ;  /* 0x0000001c0434723c */ /* 0x000fe20000001894 */
[----:B------:R-:W-:Y:S01]  /*7250*/  FMUL.FTZ R21, R48, c[0x0][0x2ec] ;  /* 0x0000bb0030157a20 */ /* 0x000fe20000410000 */
[----:B------:R2:W4:Y:S01]  /*7260*/  MUFU.TANH R66, R20 ;  /* 0x0000001400427308 */ /* 0x0005220000002400 */
[----:B------:R-:W-:Y:S01]  /*7270*/  FSEL R175, R0, -INF , !P5 ;  /* 0xff80000000af7808 */ /* 0x000fe20006800000 */
[----:B------:R-:W-:Y:S01]  /*7280*/  FFMA.FTZ R0, R72, R68, R186 ;  /* 0x0000004448007223 */ /* 0x000fe200000100ba */
[----:B------:R-:W-:-:S04]  /*7290*/  ISETP.GE.AND P5, PT, R64, R10, PT ;  /* 0x0000000a4000720c */ /* 0x000fc80003fa6270 */
[----:B------:R-:W-:Y:S01]  /*72a0*/  FSEL R79, R0, -INF , !P5 ;  /* 0xff800000004f7808 */ /* 0x000fe20006800000 */
[-C--:B------:R-:W-:Y:S01]  /*72b0*/  FFMA.FTZ R0, R71, R68.reuse, R179 ;  /* 0x0000004447007223 */ /* 0x080fe200000100b3 */
[----:B------:R-:W-:Y:S01]  /*72c0*/  ISETP.GE.AND P5, PT, R43, R9, PT ;  /* 0x000000092b00720c */ /* 0x000fe20003fa6270 */
[----:B------:R1:W-:Y:S03]  /*72d0*/  MUFU.TANH R39, R21 ;  /* 0x0000001500277308 */ /* 0x0003e60000002400 */
[----:B------:R-:W-:Y:S01]  /*72e0*/  FSEL R209, R0, -INF , !P5 ;  /* 0xff80000000d17808 */ /* 0x000fe20006800000 */
[----:B------:R-:W-:Y:S01]  /*72f0*/  FFMA.FTZ R0, R71, R68, R165 ;  /* 0x0000004447007223 */ /* 0x000fe200000100a5 */
[----:B------:R-:W-:Y:S01]  /*7300*/  ISETP.GE.AND P5, PT, R43, R10, PT ;  /* 0x0000000a2b00720c */ /* 0x000fe20003fa6270 */
[-C--:B--2---:R-:W-:Y:S02]  /*7310*/  FFMA.FTZ R20, R72, R68.reuse, R220 ;  /* 0x0000004448147223 */ /* 0x084fe400000100dc */
[----:B------:R-:W-:Y:S01]  /*7320*/  MUFU.TANH R51, R51 ;  /* 0x0000003300337308 */ /* 0x000fe20000002400 */
[----:B------:R-:W-:Y:S01]  /*7330*/  FSEL R179, R0, -INF , !P5 ;  /* 0xff80000000b37808 */ /* 0x000fe20006800000 */
[-C--:B---3--:R-:W-:Y:S01]  /*7340*/  FFMA.FTZ R0, R73, R68.reuse, R187 ;  /* 0x0000004449007223 */ /* 0x088fe200000100bb */
[----:B------:R-:W-:Y:S01]  /*7350*/  FSEL R162, R20, -INF , !P6 ;  /* 0xff80000014a27808 */ /* 0x000fe20007000000 */
[-C--:B------:R-:W-:Y:S01]  /*7360*/  FFMA.FTZ R20, R72, R68.reuse, R184 ;  /* 0x0000004448147223 */ /* 0x080fe200000100b8 */
[----:B------:R-:W-:Y:S01]  /*7370*/  ISETP.GE.AND P6, PT, R64, R11, PT ;  /* 0x0000000b4000720c */ /* 0x000fe20003fc6270 */
[----:B------:R-:W-:Y:S01]  /*7380*/  FMUL.FTZ R52, R52, c[0x0][0x2ec] ;  /* 0x0000bb0034347a20 */ /* 0x000fe20000410000 */
[----:B------:R-:W-:Y:S01]  /*7390*/  ISETP.GE.AND P5, PT, R65, R9, PT ;  /* 0x000000094100720c */ /* 0x000fe20003fa6270 */
[----:B-1----:R-:W-:Y:S01]  /*73a0*/  FMUL.FTZ R21, R49, c[0x0][0x2ec] ;  /* 0x0000bb0031157a20 */ /* 0x002fe20000410000 */
        /* <DEDUP_REMOVED lines=8> */
[----:B------:R-:W-:Y:S01]  /*7430*/  ISETP.GE.AND P6, PT, R43, R11, PT ;  /* 0x0000000b2b00720c */ /* 0x000fe20003fc6270 */
[----:B------:R-:W-:Y:S01]  /*7440*/  FMUL.FTZ R54, R54, c[0x0][0x2ec] ;  /* 0x0000bb0036367a20 */ /* 0x000fe20000410000 */
[----:B------:R-:W-:Y:S01]  /*7450*/  HMMA.16816.F32 R40, R16, R34, R216 ;  /* 0x000000221028723c */ /* 0x000fe200000018d8 */
[----:B------:R-:W-:Y:S01]  /*7460*/  ISETP.GE.AND P5, PT, R65, R10, PT ;  /* 0x0000000a4100720c */ /* 0x000fe20003fa6270 */
[----:B------:R-:W2:Y:S01]  /*7470*/  MUFU.TANH R52, R52 ;  /* 0x0000003400347308 */ /* 0x000ea20000002400 */
[----:B------:R-:W-:Y:S01]  /*7480*/  FSEL R172, R20, -INF , !P6 ;  /* 0xff80000014ac7808 */ /* 0x000fe20007000000 */
[----:B------:R-:W-:Y:S01]  /*7490*/  FMUL.FTZ R53, R53, c[0x0][0x2ec] ;  /* 0x0000bb0035357a20 */ /* 0x000fe20000410000 */
[----:B------:R-:W-:Y:S01]  /*74a0*/  ISETP.GE.AND P6, PT, R65, R8, PT ;  /* 0x000000084100720c */ /* 0x000fe20003fc6270 */
[----:B------:R-:W-:Y:S01]  /*74b0*/  FMUL.FTZ R55, R55, c[0x0][0x2ec] ;  /* 0x0000bb0037377a20 */ /* 0x000fe20000410000 */
[----:B------:R-:W-:Y:S01]  /*74c0*/  FSEL R176, R0, -INF , !P5 ;  /* 0xff80000000b07808 */ /* 0x000fe20006800000 */
[-C--:B------:R-:W-:Y:S01]  /*74d0*/  FFMA.FTZ R16, R73, R68.reuse, R203 ;  /* 0x0000004449107223 */ /* 0x080fe200000100cb */
[----:B------:R-:W-:Y:S01]  /*74e0*/  ISETP.GE.AND P5, PT, R37, R9, PT ;  /* 0x000000092500720c */ /* 0x000fe20003fa6270 */
[----:B-1----:R-:W-:Y:S01]  /*74f0*/  FMUL.FTZ R21, R50, c[0x0][0x2ec] ;  /* 0x0000bb0032157a20 */ /* 0x002fe20000410000 */
[----:B------:R-:W-:Y:S01]  /*7500*/  MUFU.TANH R54, R54 ;  /* 0x0000003600367308 */ /* 0x000fe20000002400 */
[-C--:B------:R-:W-:Y:S01]  /*7510*/  FFMA.FTZ R0, R61, R68.reuse, R167 ;  /* 0x000000443d007223 */ /* 0x080fe200000100a7 */
[----:B------:R-:W-:Y:S01]  /*7520*/  FSEL R161, R16, -INF , !P6 ;  /* 0xff80000010a17808 */ /* 0x000fe20007000000 */
[----:B------:R-:W-:Y:S01]  /*7530*/  FFMA.FTZ R16, R73, R68, R182 ;  /* 0x0000004449107223 */ /* 0x000fe200000100b6 */
[----:B------:R-:W-:-:S02]  /*7540*/  ISETP.GE.AND P6, PT, R65, R11, PT ;  /* 0x0000000b4100720c */ /* 0x000fc40003fc6270 */
[----:B------:R-:W-:Y:S01]  /*7550*/  FSEL R205, R0, -INF , !P5 ;  /* 0xff80000000cd7808 */ /* 0x000fe20006800000 */
[----:B------:R-:W-:Y:S01]  /*7560*/  FFMA.FTZ R0, R61, R68, R67 ;  /* 0x000000443d007223 */ /* 0x000fe20000010043 */
[----:B------:R1:W3:Y:S01]  /*7570*/  MUFU.TANH R27, R21 ;  /* 0x00000015001b7308 */ /* 0x0002e20000002400 */
[----:B------:R-:W-:Y:S02]  /*7580*/  FSEL R165, R16, -INF , !P6 ;  /* 0xff80000010a57808 */ /* 0x000fe40007000000 */
[C---:B------:R-:W-:Y:S02]  /*7590*/  ISETP.GE.AND P6, PT, R37.reuse, R8, PT ;  /* 0x000000082500720c */ /* 0x040fe40003fc6270 */
[----:B------:R-:W-:-:S03]  /*75a0*/  ISETP.GE.AND P5, PT, R37, R10, PT ;  /* 0x0000000a2500720c */ /* 0x000fc60003fa6270 */
[----:B------:R-:W5:Y:S01]  /*75b0*/  MUFU.TANH R53, R53 ;  /* 0x0000003500357308 */ /* 0x000f620000002400 */
[----:B------:R-:W-:Y:S01]  /*75c0*/  FSEL R167, R0, -INF , !P5 ;  /* 0xff80000000a77808 */ /* 0x000fe20006800000 */
[----:B------:R-:W-:Y:S01]  /*75d0*/  FFMA.FTZ R0, R60, R68, R169 ;  /* 0x000000443c007223 */ /* 0x000fe200000100a9 */
[----:B------:R-:W-:-:S04]  /*75e0*/  ISETP.GE.AND P5, PT, R36, R9, PT ;  /* 0x000000092400720c */ /* 0x000fc80003fa6270 */
[----:B------:R-:W-:Y:S01]  /*75f0*/  FSEL R187, R0, -INF , !P5 ;  /* 0xff80000000bb7808 */ /* 0x000fe20006800000 */
[-C--:B-1----:R-:W-:Y:S01]  /*7600*/  HMMA.16816.F32 R20, R12, R30.reuse, R56 ;  /* 0x0000001e0c14723c */ /* 0x082fe20000001838 */
[----:B----4-:R-:W-:Y:S01]  /*7610*/  FFMA.FTZ R0, R60, R68, R66 ;  /* 0x000000443c007223 */ /* 0x010fe20000010042 */
[----:B------:R-:W-:Y:S01]  /*7620*/  ISETP.GE.AND P5, PT, R36, R10, PT ;  /* 0x0000000a2400720c */ /* 0x000fe20003fa6270 */
[----:B------:R-:W1:Y:S03]  /*7630*/  MUFU.TANH R55, R55 ;  /* 0x0000003700377308 */ /* 0x000e660000002400 */
[----:B------:R-:W-:Y:S01]  /*7640*/  FSEL R163, R0, -INF , !P5 ;  /* 0xff80000000a37808 */ /* 0x000fe20006800000 */
[-C--:B------:R-:W-:Y:S01]  /*7650*/  FFMA.FTZ R12, R61, R68.reuse, R170 ;  /* 0x000000443d0c7223 */ /* 0x080fe200000100aa */
[----:B------:R-:W-:Y:S01]  /*7660*/  HMMA.16816.F32 R28, R4, R30, R40 ;  /* 0x0000001e041c723c */ /* 0x000fe20000001828 */
[----:B------:R-:W-:Y:S01]  /*7670*/  ISETP.GE.AND P5, PT, R44, R9, PT ;  /* 0x000000092c00720c */ /* 0x000fe20003fa6270 */
[----:B--2---:R-:W-:-:S02]  /*7680*/  FFMA.FTZ R0, R62, R68, R52 ;  /* 0x000000443e007223 */ /* 0x004fc40000010034 */
[----:B------:R-:W-:Y:S01]  /*7690*/  FSEL R149, R12, -INF , !P6 ;  /* 0xff8000000c957808 */ /* 0x000fe20007000000 */
[-C--:B------:R-:W-:Y:S01]  /*76a0*/  FFMA.FTZ R12, R61, R68.reuse, R166 ;  /* 0x000000443d0c7223 */ /* 0x080fe200000100a6 */
[----:B------:R-:W-:Y:S01]  /*76b0*/  ISETP.GE.AND P6, PT, R37, R11, PT ;  /* 0x0000000b2500720c */ /* 0x000fe20003fc6270 */
[-C--:B------:R-:W-:Y:S02]  /*76c0*/  FFMA.FTZ R4, R60, R68.reuse, R174 ;  /* 0x000000443c047223 */ /* 0x080fe400000100ae */
[----:B------:R-:W-:Y:S01]  /*76d0*/  FFMA.FTZ R5, R62, R68, R39 ;  /* 0x000000443e057223 */ /* 0x000fe20000010027 */
[----:B------:R-:W-:Y:S02]  /*76e0*/  FSEL R150, R12, -INF , !P6 ;  /* 0xff8000000c967808 */ /* 0x000fe40007000000 */
[----:B------:R-:W-:-:S04]  /*76f0*/  ISETP.GE.AND P6, PT, R36, R8, PT ;  /* 0x000000082400720c */ /* 0x000fc80003fc6270 */
[----:B------:R-:W-:Y:S01]  /*7700*/  FSEL R173, R4, -INF , !P6 ;  /* 0xff80000004ad7808 */ /* 0x000fe20007000000 */
[-C--:B------:R-:W-:Y:S01]  /*7710*/  FFMA.FTZ R4, R60, R68.reuse, R76 ;  /* 0x000000443c047223 */ /* 0x080fe2000001004c */
[-C--:B------:R-:W-:Y:S01]  /*7720*/  ISETP.GE.AND P6, PT, R36, R11.reuse, PT ;  /* 0x0000000b2400720c */ /* 0x080fe20003fc6270 */
[----:B------:R-:W-:Y:S02]  /*7730*/  FMUL.FTZ R20, R20, c[0x0][0x2ec] ;  /* 0x0000bb0014147a20 */ /* 0x000fe40000410000 */
[----:B------:R-:W-:Y:S01]  /*7740*/  FMUL.FTZ R22, R22, c[0x0][0x2ec] ;  /* 0x0000bb0016167a20 */ /* 0x000fe20000410000 */
[----:B------:R-:W-:Y:S01]  /*7750*/  FSEL R148, R4, -INF , !P6 ;  /* 0xff80000004947808 */ /* 0x000fe20007000000 */
[----:B---3--:R-:W-:Y:S01]  /*7760*/  FFMA.FTZ R4, R62, R68, R27 ;  /* 0x000000443e047223 */ /* 0x008fe2000001001b */
[----:B------:R-:W-:Y:S01]  /*7770*/  ISETP.GE.AND P6, PT, R44, R8, PT ;  /* 0x000000082c00720c */ /* 0x000fe20003fc6270 */
[----:B------:R-:W-:Y:S01]  /*7780*/  FMUL.FTZ R28, R28, c[0x0][0x2ec] ;  /* 0x0000bb001c1c7a20 */ /* 0x000fe20000410000 */
[----:B------:R-:W2:Y:S01]  /*7790*/  MUFU.TANH R7, R20 ;  /* 0x0000001400077308 */ /* 0x000ea20000002400 */
[----:B------:R-:W-:Y:S01]  /*77a0*/  FMUL.FTZ R12, R30, c[0x0][0x2ec] ;  /* 0x0000bb001e0c7a20 */ /* 0x000fe20000410000 */
[----:B------:R-:W-:Y:S01]  /*77b0*/  FSEL R170, R5, -INF , !P6 ;  /* 0xff80000005aa7808 */ /* 0x000fe20007000000 */
[-C--:B------:R-:W-:Y:S01]  /*77c0*/  FFMA.FTZ R5, R62, R68.reuse, R54 ;  /* 0x000000443e057223 */ /* 0x080fe20000010036 */
[----:B------:R-:W-:Y:S01]  /*77d0*/  ISETP.GE.AND P6, PT, R44, R11, PT ;  /* 0x0000000b2c00720c */ /* 0x000fe20003fc6270 */
[----:B------:R-:W-:Y:S01]  /*77e0*/  FMUL.FTZ R21, R21, c[0x0][0x2ec] ;  /* 0x0000bb0015157a20 */ /* 0x000fe20000410000 */
[----:B------:R-:W-:Y:S01]  /*77f0*/  FSEL R211, R4, -INF , !P5 ;  /* 0xff80000004d37808 */ /* 0x000fe20006800000 */
[C---:B------:R-:W-:Y:S01]  /*7800*/  FFMA.FTZ R4, R45.reuse, R68, R33 ;  /* 0x000000442d047223 */ /* 0x040fe20000010021 */
[----:B------:R-:W-:Y:S01]  /*7810*/  ISETP.GE.AND P5, PT, R44, R10, PT ;  /* 0x0000000a2c00720c */ /* 0x000fe20003fa6270 */
[----:B------:R-:W3:Y:S01]  /*7820*/  MUFU.TANH R28, R28 ;  /* 0x0000001c001c7308 */ /* 0x000ee20000002400 */
[----:B------:R-:W-:Y:S01]  /*7830*/  FSEL R184, R0, -INF , !P6 ;  /* 0xff80000000b87808 */ /* 0x000fe20007000000 */
[-C--:B------:R-:W-:Y:S01]  /*7840*/  FFMA.FTZ R0, R45, R68.reuse, R51 ;  /* 0x000000442d007223 */ /* 0x080fe20000010033 */
[----:B------:R-:W-:Y:S01]  /*7850*/  FSEL R204, R5, -INF , !P5 ;  /* 0xff80000005cc7808 */ /* 0x000fe20006800000 */
[----:B------:R-:W-:Y:S01]  /*7860*/  FMUL.FTZ R23, R23, c[0x0][0x2ec] ;  /* 0x0000bb0017177a20 */ /* 0x000fe20000410000 */
[C---:B------:R-:W-:Y:S01]  /*7870*/  ISETP.GE.AND P5, PT, R32.reuse, R9, PT ;  /* 0x000000092000720c */ /* 0x040fe20003fa6270 */
[C---:B-----5:R-:W-:Y:S01]  /*7880*/  FFMA.FTZ R5, R45.reuse, R68, R53 ;  /* 0x000000442d057223 */ /* 0x060fe20000010035 */
[----:B------:R-:W-:Y:S01]  /*7890*/  ISETP.GE.AND P6, PT, R32, R8, PT ;  /* 0x000000082000720c */ /* 0x000fe20003fc6270 */
[----:B------:R-:W4:Y:S01]  /*78a0*/  MUFU.TANH R6, R22 ;  /* 0x0000001600067308 */ /* 0x000f220000002400 */
[----:B------:R-:W-:Y:S01]  /*78b0*/  FSEL R210, R0, -INF , !P5 ;  /* 0xff80000000d27808 */ /* 0x000fe20006800000 */
[----:B-1----:R-:W-:Y:S01]  /*78c0*/  FFMA.FTZ R0, R45, R68, R55 ;  /* 0x000000442d007223 */ /* 0x002fe20000010037 */
[----:B------:R-:W-:Y:S01]  /*78d0*/  FSEL R169, R4, -INF , !P6 ;  /* 0xff80000004a97808 */ /* 0x000fe20007000000 */
[----:B------:R-:W-:Y:S01]  /*78e0*/  FMUL.FTZ R29, R29, c[0x0][0x2ec] ;  /* 0x0000bb001d1d7a20 */ /* 0x000fe20000410000 */
[CC--:B------:R-:W-:Y:S01]  /*78f0*/  ISETP.GE.AND P6, PT, R32.reuse, R11.reuse, PT ;  /* 0x0000000b2000720c */ /* 0x0c0fe20003fc6270 */
[----:B------:R-:W-:Y:S01]  /*7900*/  FMUL.FTZ R31, R31, c[0x0][0x2ec] ;  /* 0x0000bb001f1f7a20 */ /* 0x000fe20000410000 */
[----:B------:R-:W-:Y:S01]  /*7910*/  ISETP.GE.AND P5, PT, R32, R10, PT ;  /* 0x0000000a2000720c */ /* 0x000fe20003fa6270 */
[----:B------:R-:W1:Y:S01]  /*7920*/  MUFU.TANH R12, R12 ;  /* 0x0000000c000c7308 */ /* 0x000e620000002400 */
[CC--:B--2---:R-:W-:Y:S01]  /*7930*/  FFMA.FTZ R7, R26.reuse, R68.reuse, R7 ;  /* 0x000000441a077223 */ /* 0x0c4fe20000010007 */
[----:B------:R-:W-:Y:S01]  /*7940*/  FSEL R180, R5, -INF , !P6 ;  /* 0xff80000005b47808 */ /* 0x000fe20007000000 */
[-C--:B---3--:R-:W-:Y:S01]  /*7950*/  FFMA.FTZ R4, R26, R68.reuse, R28 ;  /* 0x000000441a047223 */ /* 0x088fe2000001001c */
[----:B------:R-:W-:Y:S01]  /*7960*/  FSEL R203, R0, -INF , !P5 ;  /* 0xff80000000cb7808 */ /* 0x000fe20006800000 */
[----:B------:R-:W-:Y:S01]  /*7970*/  FFMA.FTZ R0, R201, R68, R233 ;  /* 0x00000044c9007223 */ /* 0x000fe200000100e9 */
[----:B------:R-:W-:Y:S01]  /*7980*/  ISETP.GE.AND P6, PT, R25, R8, PT ;  /* 0x000000081900720c */ /* 0x000fe20003fc6270 */
[-C--:B------:R-:W-:Y:S01]  /*7990*/  FFMA.FTZ R5, R201, R68.reuse, R248 ;  /* 0x00000044c9057223 */ /* 0x080fe200000100f8 */
[----:B------:R-:W2:Y:S01]  /*79a0*/  MUFU.TANH R21, R21 ;  /* 0x0000001500157308 */ /* 0x000ea20000002400 */
[-C--:B----4-:R-:W-:Y:S01]  /*79b0*/  FFMA.FTZ R6, R26, R68.reuse, R6 ;  /* 0x000000441a067223 */ /* 0x090fe20000010006 */
[----:B------:R-:W-:Y:S01]  /*79c0*/  FSEL R160, R7, -INF , !P6 ;  /* 0xff80000007a07808 */ /* 0x000fe20007000000 */
[----:B------:R-:W-:Y:S01]  /*79d0*/  FFMA.FTZ R7, R201, R68, R232 ;  /* 0x00000044c9077223 */ /* 0x000fe200000100e8 */
[----:B------:R-:W-:-:S02]  /*79e0*/  ISETP.GE.AND P6, PT, R25, R11, PT ;  /* 0x0000000b1900720c */ /* 0x000fc40003fc6270 */
[----:B------:R-:W-:Y:S02]  /*79f0*/  FSEL R19, R0, -INF , !P1 ;  /* 0xff80000000137808 */ /* 0x000fe40004800000 */
[----:B------:R-:W3:Y:S01]  /*7a00*/  MUFU.TANH R23, R23 ;  /* 0x0000001700177308 */ /* 0x000ee20000002400 */
[----:B------:R-:W-:Y:S01]  /*7a10*/  ISETP.GE.AND P1, PT, R246, 0x3, PT ;  /* 0x00000003f600780c */ /* 0x000fe20003f26270 */
[-C--:B-1----:R-:W-:Y:S01]  /*7a20*/  FFMA.FTZ R26, R26, R68.reuse, R12 ;  /* 0x000000441a1a7223 */ /* 0x082fe2000001000c */
[----:B------:R-:W-:Y:S02]  /*7a30*/  ISETP.GE.AND P5, PT, R25, R9, PT ;  /* 0x000000091900720c */ /* 0x000fe40003fa6270 */
[----:B------:R-:W-:Y:S01]  /*7a40*/  FSEL R177, R4, -INF , !P6 ;  /* 0xff80000004b17808 */ /* 0x000fe20007000000 */
[----:B------:R-:W-:Y:S01]  /*7a50*/  FFMA.FTZ R4, R201, R68, R247 ;  /* 0x00000044c9047223 */ /* 0x000fe200000100f7 */
[----:B------:R-:W-:Y:S01]  /*7a60*/  FSEL R208, R6, -INF , !P5 ;  /* 0xff80000006d07808 */ /* 0x000fe20006800000 */
[----:B------:R-:W1:Y:S01]  /*7a70*/  MUFU.TANH R29, R29 ;  /* 0x0000001d001d7308 */ /* 0x000e620000002400 */
[----:B------:R-:W-:Y:S01]  /*7a80*/  ISETP.GE.AND P5, PT, R25, R10, PT ;  /* 0x0000000a1900720c */ /* 0x000fe20003fa6270 */
[----:B--2---:R-:W-:Y:S01]  /*7a90*/  FFMA.FTZ R6, R38, R68, R21 ;  /* 0x0000004426067223 */ /* 0x004fe20000010015 */
[----:B------:R-:W-:-:S02]  /*7aa0*/  FSEL R18, R5, -INF , !P4 ;  /* 0xff80000005127808 */ /* 0x000fc40006000000 */
[----:B------:R-:W-:Y:S02]  /*7ab0*/  FSEL R36, R4, -INF , !P2 ;  /* 0xff80000004247808 */ /* 0x000fe40005000000 */
[----:B------:R-:W-:Y:S01]  /*7ac0*/  FSEL R186, R26, -INF , !P5 ;  /* 0xff8000001aba7808 */ /* 0x000fe20006800000 */
[----:B------:R-:W2:Y:S01]  /*7ad0*/  MUFU.TANH R31, R31 ;  /* 0x0000001f001f7308 */ /* 0x000ea20000002400 */
[----:B---3--:R-:W-:Y:S01]  /*7ae0*/  FFMA.FTZ R5, R38, R68, R23 ;  /* 0x0000004426057223 */ /* 0x008fe20000010017 */
[C---:B------:R-:W-:Y:S02]  /*7af0*/  ISETP.GE.AND P6, PT, R24.reuse, R8, PT ;  /* 0x000000081800720c */ /* 0x040fe40003fc6270 */
[C---:B------:R-:W-:Y:S02]  /*7b00*/  ISETP.GE.AND P5, PT, R24.reuse, R9, PT ;  /* 0x000000091800720c */ /* 0x040fe40003fa6270 */
[----:B------:R-:W-:Y:S01]  /*7b10*/  ISETP.GE.AND P4, PT, R24, R11, PT ;  /* 0x0000000b1800720c */ /* 0x000fe20003f86270 */
[----:B-1----:R-:W-:Y:S01]  /*7b20*/  FFMA.FTZ R4, R38, R68, R29 ;  /* 0x0000004426047223 */ /* 0x002fe2000001001d */
[----:B------:R-:W-:-:S02]  /*7b30*/  ISETP.GE.AND P2, PT, R24, R10, PT ;  /* 0x0000000a1800720c */ /* 0x000fc40003f46270 */
[----:B------:R-:W-:Y:S02]  /*7b40*/  FSEL R20, R7, -INF , !P3 ;  /* 0xff80000007147808 */ /* 0x000fe40005800000 */
[----:B------:R-:W-:Y:S02]  /*7b50*/  FSEL R166, R6, -INF , !P6 ;  /* 0xff80000006a67808 */ /* 0x000fe40007000000 */
[----:B------:R-:W-:Y:S01]  /*7b60*/  FSEL R206, R5, -INF , !P5 ;  /* 0xff80000005ce7808 */ /* 0x000fe20006800000 */
[----:B--2---:R-:W-:Y:S01]  /*7b70*/  FFMA.FTZ R0, R38, R68, R31 ;  /* 0x0000004426007223 */ /* 0x004fe2000001001f */
[----:B------:R-:W-:-:S04]  /*7b80*/  FSEL R174, R4, -INF , !P4 ;  /* 0xff80000004ae7808 */ /* 0x000fc80006000000 */
[----:B------:R-:W-:Y:S01]  /*7b90*/  FSEL R182, R0, -INF , !P2 ;  /* 0xff80000000b67808 */ /* 0x000fe20005000000 */
[----:B------:R-:W-:Y:S05]  /*7ba0*/  @!P1 BRA `(.L_x_1086) ;  /* 0x0000031000009947 */ /* 0x000fea0003800000 */
[----:B------:R-:W-:Y:S01]  /*7bb0*/  IADD3 R0, R246, -0x3, RZ ;  /* 0xfffffffdf6007810 */ /* 0x000fe20007ffe0ff */
[----:B------:R-:W-:Y:S01]  /*7bc0*/  @!P0 IMAD.MOV.U32 R13, RZ, RZ, c[0x0][0x19c] ;  /* 0x00006700ff0d8624 */ /* 0x000fe200078e00ff */
[----:B------:R1:W-:Y:S01]  /*7bd0*/  @P0 STS.128 [R200+0x4000], RZ ;  /* 0x004000ffc8000388 */ /* 0x0003e20000000c00 */
[----:B------:R-:W-:Y:S01]  /*7be0*/  BSSY B0, `(.L_x_1087) ;  /* 0x000002c000007945 */ /* 0x000fe20003800000 */
[----:B------:R-:W-:Y:S01]  /*7bf0*/  SHF.R.S32.HI R4, RZ, 0x1f, R0 ;  /* 0x0000001fff047819 */ /* 0x000fe20000011400 */
[----:B------:R-:W-:-:S04]  /*7c00*/  IMAD.WIDE.U32 R6, R0, c[0x0][0x198], RZ ;  /* 0x0000660000067a25 */ /* 0x000fc800078e00ff */
[----:B------:R-:W-:-:S04]  /*7c10*/  IMAD R4, R4, c[0x0][0x198], RZ ;  /* 0x0000660004047a24 */ /* 0x000fc800078e02ff */
[----:B------:R-:W-:Y:S01]  /*7c20*/  IMAD R0, R0, c[0x0][0x19c], R4 ;  /* 0x0000670000007a24 */ /* 0x000fe200078e0204 */
[----:B------:R-:W-:-:S03]  /*7c30*/  LEA R4, P2, R6, R242, 0x6 ;  /* 0x000000f206047211 */ /* 0x000fc600078430ff */
[----:B------:R-:W-:Y:S01]  /*7c40*/  IMAD.IADD R5, R7, 0x1, R0 ;  /* 0x0000000107057824 */ /* 0x000fe200078e0200 */
[-C--:B------:R-:W-:Y:S02]  /*7c50*/  @!P0 IADD3 R0, P5, R251, R4.reuse, RZ ;  /* 0x00000004fb008210 */ /* 0x080fe40007fbe0ff */
[----:B------:R-:W-:Y:S02]  /*7c60*/  @!P0 LEA R7, P3, R249, R4, 0x5 ;  /* 0x00000004f9078211 */ /* 0x000fe400078628ff */
[----:B------:R-:W-:Y:S02]  /*7c70*/  LEA.HI.X R5, R6, R239, R5, 0x6, P2 ;  /* 0x000000ef06057211 */ /* 0x000fe400010f3405 */
[----:B------:R-:W-:Y:S02]  /*7c80*/  @!P0 LEA R14, P6, R4, c[0x0][0x168], 0x1 ;  /* 0x00005a00040e8a11 */ /* 0x000fe400078c08ff */
[----:B------:R-:W-:Y:S01]  /*7c90*/  @!P0 LEA R12, P4, R0, c[0x0][0x168], 0x1 ;  /* 0x00005a00000c8a11 */ /* 0x000fe200078808ff */
[----:B------:R-:W-:Y:S01]  /*7ca0*/  @!P0 IMAD.X R17, R250, 0x1, R5, P5 ;  /* 0x00000001fa118824 */ /* 0x000fe200028e0605 */
        /* <DEDUP_REMOVED lines=31> */
.L_x_1088:
[----:B------:R-:W-:Y:S05]  /*7ea0*/  BSYNC B0 ;  /* 0x0000000000007941 */ /* 0x000fea0003800000 */
.L_x_1087:
[----:B------:R-:W0:Y:S02]  /*7eb0*/  LDGDEPBAR ;  /* 0x00000000000079af */ /* 0x000e240000000000 */
.L_x_1086:
        /* <DEDUP_REMOVED lines=76> */
[----:B------:R-:W-:Y:S02]  /*8380*/  FMNMX.FTZ R4, R211, R4, !PT ;  /* 0x00000004d3047209 */ /* 0x000fe40007810000 */
[----:B------:R-:W-:Y:S01]  /*8390*/  FSEL R0, R5, RZ, P4 ;  /* 0x000000ff05007208 */ /* 0x000fe20002000000 */
[----:B------:R-:W-:Y:S01]  /*83a0*/  FMUL.FTZ R13, R202, c[0x0][0x23c] ;  /* 0x00008f00ca0d7a20 */ /* 0x000fe20000410000 */
[----:B------:R-:W-:Y:S02]  /*83b0*/  FMNMX.FTZ R4, R210, R4, !PT ;  /* 0x00000004d2047209 */ /* 0x000fe40007810000 */
[----:B------:R-:W-:Y:S01]  /*83c0*/  FSETP.NEU.FTZ.AND P3, PT, R202, -INF , PT ;  /* 0xff800000ca00780b */ /* 0x000fe20003f7d000 */
[----:B------:R-:W-:Y:S01]  /*83d0*/  FFMA.FTZ R5, R18, c[0x0][0x23c], -R0 ;  /* 0x00008f0012057a23 */ /* 0x000fe20000010800 */
[----:B------:R-:W-:-:S02]  /*83e0*/  FMNMX.FTZ R4, R208, R4, !PT ;  /* 0x00000004d0047209 */ /* 0x000fc40007810000 */
[----:B------:R-:W-:Y:S01]  /*83f0*/  FSEL R13, R13, RZ, P3 ;  /* 0x000000ff0d0d7208 */ /* 0x000fe20001800000 */
[----:B------:R2:W3:Y:S01]  /*8400*/  MUFU.EX2 R16, R5 ;  /* 0x0000000500107308 */ /* 0x0004e20000000800 */
[----:B------:R-:W-:Y:S02]  /*8410*/  FMNMX.FTZ R4, R206, R4, !PT ;  /* 0x00000004ce047209 */ /* 0x000fe40007810000 */
[----:B-1----:R-:W-:-:S03]  /*8420*/  FMNMX.FTZ R201, R6, R12, !PT ;  /* 0x0000000c06c97209 */ /* 0x002fc60007810000 */
[----:B------:R-:W1:Y:S01]  /*8430*/  SHFL.BFLY PT, R6, R4, 0x2, 0x1f ;  /* 0x0c401f0004067f89 */ /* 0x000e6200000e0000 */
[C---:B------:R-:W-:Y:S01]  /*8440*/  FSETP.NEU.FTZ.AND P2, PT, R201.reuse, -INF , PT ;  /* 0xff800000c900780b */ /* 0x040fe20003f5d000 */
[----:B------:R-:W-:-:S05]  /*8450*/  FMUL.FTZ R12, R201, c[0x0][0x23c] ;  /* 0x00008f00c90c7a20 */ /* 0x000fca0000410000 */
[----:B------:R-:W-:Y:S01]  /*8460*/  FSEL R12, R12, RZ, P2 ;  /* 0x000000ff0c0c7208 */ /* 0x000fe20001000000 */
[----:B--2---:R-:W-:-:S04]  /*8470*/  FFMA.FTZ R5, R19, c[0x0][0x23c], -R13 ;  /* 0x00008f0013057a23 */ /* 0x004fc8000001080d */
[----:B------:R2:W4:Y:S01]  /*8480*/  MUFU.EX2 R15, R5 ;  /* 0x00000005000f7308 */ /* 0x0005220000000800 */
[----:B-1----:R-:W-:Y:S01]  /*8490*/  FMNMX.FTZ R4, R4, R6, !PT ;  /* 0x0000000604047209 */ /* 0x002fe20007810000 */
[----:B------:R-:W-:-:S04]  /*84a0*/  FFMA.FTZ R6, R47, c[0x0][0x23c], -R12 ;  /* 0x00008f002f067a23 */ /* 0x000fc8000001080c */
[----:B------:R-:W1:Y:S01]  /*84b0*/  SHFL.BFLY PT, R7, R4, 0x1, 0x1f ;  /* 0x0c201f0004077f89 */ /* 0x000e6200000e0000 */
[----:B--2---:R-:W-:Y:S01]  /*84c0*/  FFMA.FTZ R5, R146, c[0x0][0x23c], -R13 ;  /* 0x00008f0092057a23 */ /* 0x004fe2000001080d */
[----:B---3--:R-:W-:-:S03]  /*84d0*/  MOV R146, R16 ;  /* 0x0000001000927202 */ /* 0x008fc60000000f00 */
[----:B------:R2:W-:Y:S02]  /*84e0*/  MUFU.EX2 R18, R5 ;  /* 0x0000000500127308 */ /* 0x0005e40000000800 */
[----:B--2---:R-:W-:Y:S01]  /*84f0*/  FFMA.FTZ R5, R63, c[0x0][0x23c], -R13 ;  /* 0x00008f003f057a23 */ /* 0x004fe2000001080d */
[----:B-1----:R-:W-:-:S05]  /*8500*/  FMNMX.FTZ R232, R4, R7, !PT ;  /* 0x0000000704e87209 */ /* 0x002fca0007810000 */
[----:B------:R1:W2:Y:S02]  /*8510*/  MUFU.EX2 R14, R5 ;  /* 0x00000005000e7308 */ /* 0x0002a40000000800 */
[----:B-1----:R-:W-:-:S06]  /*8520*/  FFMA.FTZ R5, R46, c[0x0][0x23c], -R13 ;  /* 0x00008f002e057a23 */ /* 0x002fcc000001080d */
[----:B------:R1:W-:Y:S02]  /*8530*/  MUFU.EX2 R17, R5 ;  /* 0x0000000500117308 */ /* 0x0003e40000000800 */
[--C-:B-1----:R-:W-:Y:S02]  /*8540*/  FFMA.FTZ R5, R20, c[0x0][0x23c], -R12.reuse ;  /* 0x00008f0014057a23 */ /* 0x102fe4000001080c */
[----:B------:R-:W1:Y:S04]  /*8550*/  LDSM.16.MT88.4 R20, [R189+0x6000] ;  /* 0x00600000bd14783b */ /* 0x000e680000004200 */
[----:B------:R3:W-:Y:S02]  /*8560*/  MUFU.EX2 R252, R5 ;  /* 0x0000000500fc7308 */ /* 0x0007e40000000800 */
[----:B---3--:R-:W-:Y:S01]  /*8570*/  FFMA.FTZ R5, R147, c[0x0][0x23c], -R12 ;  /* 0x00008f0093057a23 */ /* 0x008fe2000001080c */
[----:B----4-:R-:W-:-:S05]  /*8580*/  MOV R147, R15 ;  /* 0x0000000f00937202 */ /* 0x010fca0000000f00 */
[----:B------:R-:W-:Y:S08]  /*8590*/  MUFU.EX2 R15, R6 ;  /* 0x00000006000f7308 */ /* 0x000ff00000000800 */
[----:B------:R3:W-:Y:S02]  /*85a0*/  MUFU.EX2 R251, R5 ;  /* 0x0000000500fb7308 */ /* 0x0007e40000000800 */
[----:B---3--:R-:W-:-:S06]  /*85b0*/  FFMA.FTZ R5, R75, c[0x0][0x23c], -R12 ;  /* 0x00008f004b057a23 */ /* 0x008fcc000001080c */
[----:B------:R3:W4:Y:S02]  /*85c0*/  MUFU.EX2 R16, R5 ;  /* 0x0000000500107308 */ /* 0x0007240000000800 */
[----:B---3--:R-:W-:-:S05]  /*85d0*/  FSEL R5, R202, RZ, P3 ;  /* 0x000000ffca057208 */ /* 0x008fca0001800000 */
[----:B------:R-:W-:Y:S01]  /*85e0*/  FADD.FTZ R5, R2, -R5 ;  /* 0x8000000502057221 */ /* 0x000fe20000010000 */
[----:B------:R-:W-:Y:S02]  /*85f0*/  FSEL R2, R201, RZ, P2 ;  /* 0x000000ffc9027208 */ /* 0x000fe40001000000 */
[----:B------:R-:W-:Y:S01]  /*8600*/  FSETP.NEU.FTZ.AND P2, PT, R232, -INF , PT ;  /* 0xff800000e800780b */ /* 0x000fe20003f5d000 */
[----:B------:R-:W-:Y:S02]  /*8610*/  FMUL.FTZ R5, R5, c[0x0][0x23c] ;  /* 0x00008f0005057a20 */ /* 0x000fe40000410000 */
[----:B------:R-:W-:Y:S02]  /*8620*/  FADD.FTZ R2, R3, -R2 ;  /* 0x8000000203027221 */ /* 0x000fe40000010000 */
[--C-:B------:R-:W-:Y:S01]  /*8630*/  FFMA.FTZ R3, R153, c[0x0][0x23c], -R0.reuse ;  /* 0x00008f0099037a23 */ /* 0x100fe20000010800 */
[----:B--2---:R-:W-:Y:S01]  /*8640*/  MOV R153, R14 ;  /* 0x0000000e00997202 */ /* 0x004fe20000000f00 */
[----:B------:R-:W-:Y:S01]  /*8650*/  FMUL.FTZ R2, R2, c[0x0][0x23c] ;  /* 0x00008f0002027a20 */ /* 0x000fe20000410000 */
[----:B------:R2:W3:Y:S01]  /*8660*/  MUFU.EX2 R76, R5 ;  /* 0x00000005004c7308 */ /* 0x0004e20000000800 */
[----:B------:R-:W-:Y:S01]  /*8670*/  FFMA.FTZ R14, R152, c[0x0][0x23c], -R0 ;  /* 0x00008f00980e7a23 */ /* 0x000fe20000010800 */
[----:B----4-:R-:W-:-:S02]  /*8680*/  MOV R152, R16 ;  /* 0x0000001000987202 */ /* 0x010fc40000000f00 */
[----:B------:R-:W-:Y:S02]  /*8690*/  F2FP.PACK_AB R6, R17, R153 ;  /* 0x000000991106723e */ /* 0x000fe400000000ff */
[----:B------:R-:W-:Y:S02]  /*86a0*/  F2FP.PACK_AB R7, R15, R152 ;  /* 0x000000980f07723e */ /* 0x000fe400000000ff */
[----:B------:R4:W5:Y:S08]  /*86b0*/  MUFU.EX2 R71, R2 ;  /* 0x0000000200477308 */ /* 0x0009700000000800 */
[----:B------:R1:W-:Y:S01]  /*86c0*/  MUFU.EX2 R248, R3 ;  /* 0x0000000300f87308 */ /* 0x0003e20000000800 */
[----:B--2---:R-:W-:Y:S01]  /*86d0*/  F2FP.PACK_AB R5, R251, R252 ;  /* 0x000000fcfb05723e */ /* 0x004fe200000000ff */
[----:B---3--:R-:W-:-:S02]  /*86e0*/  FMUL.FTZ R80, R80, R76 ;  /* 0x0000004c50507220 */ /* 0x008fc40000410000 */
[-C--:B------:R-:W-:Y:S02]  /*86f0*/  FMUL.FTZ R81, R81, R76.reuse ;  /* 0x0000004c51517220 */ /* 0x080fe40000410000 */
[----:B------:R-:W-:Y:S02]  /*8700*/  FMUL.FTZ R88, R88, R76 ;  /* 0x0000004c58587220 */ /* 0x000fe40000410000 */
[----:B----4-:R-:W-:Y:S01]  /*8710*/  FFMA.FTZ R2, R154, c[0x0][0x23c], -R0 ;  /* 0x00008f009a027a23 */ /* 0x010fe20000010800 */
[----:B------:R-:W-:Y:S01]  /*8720*/  MOV R154, R18 ;  /* 0x00000012009a7202 */ /* 0x000fe20000000f00 */
[----:B------:R-:W-:Y:S01]  /*8730*/  MUFU.EX2 R250, R14 ;  /* 0x0000000e00fa7308 */ /* 0x000fe20000000800 */
[----:B-----5:R-:W-:Y:S02]  /*8740*/  FMUL.FTZ R82, R82, R71 ;  /* 0x0000004752527220 */ /* 0x020fe40000410000 */
[----:B------:R-:W-:Y:S01]  /*8750*/  F2FP.PACK_AB R4, R154, R147 ;  /* 0x000000939a04723e */ /* 0x000fe200000000ff */
[----:B------:R-:W-:Y:S01]  /*8760*/  FMUL.FTZ R83, R83, R71 ;  /* 0x0000004753537220 */ /* 0x000fe20000410000 */
[----:B-1----:R-:W-:Y:S01]  /*8770*/  FSEL R3, R233, RZ, P4 ;  /* 0x000000ffe9037208 */ /* 0x002fe20002000000 */
[----:B------:R-:W-:-:S02]  /*8780*/  FMUL.FTZ R89, R89, R76 ;  /* 0x0000004c59597220 */ /* 0x000fc40000410000 */
[----:B------:R1:W-:Y:S01]  /*8790*/  MUFU.EX2 R249, R2 ;  /* 0x0000000200f97308 */ /* 0x0003e20000000800 */
[-C--:B------:R-:W-:Y:S02]  /*87a0*/  FMUL.FTZ R90, R90, R71.reuse ;  /* 0x000000475a5a7220 */ /* 0x080fe40000410000 */
[C---:B------:R-:W-:Y:S01]  /*87b0*/  HMMA.16816.F32 R60, R4.reuse, R20, R80 ;  /* 0x00000014043c723c */ /* 0x040fe20000001850 */
[----:B------:R-:W-:Y:S02]  /*87c0*/  FMUL.FTZ R91, R91, R71 ;  /* 0x000000475b5b7220 */ /* 0x000fe40000410000 */
[-C--:B------:R-:W-:Y:S02]  /*87d0*/  FMUL.FTZ R100, R100, R76.reuse ;  /* 0x0000004c64647220 */ /* 0x080fe40000410000 */
[-C--:B------:R-:W-:Y:S02]  /*87e0*/  FMUL.FTZ R101, R101, R76.reuse ;  /* 0x0000004c65657220 */ /* 0x080fe40000410000 */
[----:B------:R-:W-:Y:S01]  /*87f0*/  MOV R82, R15 ;  /* 0x0000000f00527202 */ /* 0x000fe20000000f00 */
[-C--:B------:R-:W-:Y:S01]  /*8800*/  FMUL.FTZ R102, R102, R71.reuse ;  /* 0x0000004766667220 */ /* 0x080fe20000410000 */
[----:B------:R-:W-:Y:S01]  /*8810*/  HMMA.16816.F32 R56, R4, R22, R88 ;  /* 0x000000160438723c */ /* 0x000fe20000001858 */
[----:B------:R-:W-:Y:S01]  /*8820*/  FMUL.FTZ R103, R103, R71 ;  /* 0x0000004767677220 */ /* 0x000fe20000410000 */
[----:B------:R-:W-:Y:S01]  /*8830*/  MOV R83, R17 ;  /* 0x0000001100537202 */ /* 0x000fe20000000f00 */
[----:B------:R-:W-:-:S02]  /*8840*/  FMUL.FTZ R104, R104, R76 ;  /* 0x0000004c68687220 */ /* 0x000fc40000410000 */
[----:B-1----:R-:W-:Y:S02]  /*8850*/  FMUL.FTZ R2, R232, c[0x0][0x23c] ;  /* 0x00008f00e8027a20 */ /* 0x002fe40000410000 */
[-C--:B------:R-:W-:Y:S01]  /*8860*/  FMUL.FTZ R105, R105, R76.reuse ;  /* 0x0000004c69697220 */ /* 0x080fe20000410000 */
[----:B------:R-:W-:Y:S01]  /*8870*/  HMMA.16816.F32 R52, R4, R24, R100 ;  /* 0x000000180434723c */ /* 0x000fe20000001864 */
[-C--:B------:R-:W-:Y:S01]  /*8880*/  FMUL.FTZ R106, R106, R71.reuse ;  /* 0x000000476a6a7220 */ /* 0x080fe20000410000 */
[----:B------:R-:W-:Y:S01]  /*8890*/  FSEL R2, R2, RZ, P2 ;  /* 0x000000ff02027208 */ /* 0x000fe20001000000 */
[----:B------:R-:W-:Y:S02]  /*88a0*/  FMUL.FTZ R107, R107, R71 ;  /* 0x000000476b6b7220 */ /* 0x000fe40000410000 */
[----:B------:R-:W-:Y:S02]  /*88b0*/  FMUL.FTZ R116, R116, R76 ;  /* 0x0000004c74747220 */ /* 0x000fe40000410000 */
[----:B------:R-:W-:-:S02]  /*88c0*/  FFMA.FTZ R16, R36, c[0x0][0x23c], -R2 ;  /* 0x00008f0024107a23 */ /* 0x000fc40000010802 */
[--C-:B------:R-:W-:Y:S01]  /*88d0*/  FFMA.FTZ R14, R157, c[0x0][0x23c], -R2.reuse ;  /* 0x00008f009d0e7a23 */ /* 0x100fe20000010802 */
[----:B------:R-:W-:Y:S01]  /*88e0*/  HMMA.16816.F32 R48, R4, R26, R104 ;  /* 0x0000001a0430723c */ /* 0x000fe20000001868 */
[----:B------:R1:W-:Y:S01]  /*88f0*/  MUFU.EX2 R247, R16 ;  /* 0x0000001000f77308 */ /* 0x0003e20000000800 */
[----:B------:R-:W-:Y:S02]  /*8900*/  FFMA.FTZ R15, R156, c[0x0][0x23c], -R2 ;  /* 0x00008f009c0f7a23 */ /* 0x000fe40000010802 */
[-C--:B------:R-:W-:Y:S02]  /*8910*/  FMUL.FTZ R117, R117, R76.reuse ;  /* 0x0000004c75757220 */ /* 0x080fe40000410000 */
[-C--:B------:R-:W-:Y:S02]  /*8920*/  FMUL.FTZ R118, R118, R71.reuse ;  /* 0x0000004776767220 */ /* 0x080fe40000410000 */
[----:B------:R-:W-:Y:S01]  /*8930*/  FMUL.FTZ R119, R119, R71 ;  /* 0x0000004777777220 */ /* 0x000fe20000410000 */
[----:B------:R2:W-:Y:S01]  /*8940*/  MUFU.EX2 R226, R14 ;  /* 0x0000000e00e27308 */ /* 0x0005e20000000800 */
[----:B------:R-:W-:-:S02]  /*8950*/  FMUL.FTZ R120, R120, R76 ;  /* 0x0000004c78787220 */ /* 0x000fc40000410000 */
[-C--:B------:R-:W-:Y:S02]  /*8960*/  FMUL.FTZ R121, R121, R76.reuse ;  /* 0x0000004c79797220 */ /* 0x080fe40000410000 */
[-C--:B------:R-:W-:Y:S01]  /*8970*/  FMUL.FTZ R122, R122, R71.reuse ;  /* 0x000000477a7a7220 */ /* 0x080fe20000410000 */
[C---:B------:R-:W-:Y:S01]  /*8980*/  HMMA.16816.F32 R44, R4.reuse, R28, R116 ;  /* 0x0000001c042c723c */ /* 0x040fe20000001874 */
[----:B------:R-:W-:Y:S01]  /*8990*/  FMUL.FTZ R123, R123, R71 ;  /* 0x000000477b7b7220 */ /* 0x000fe20000410000 */
[----:B------:R3:W-:Y:S01]  /*89a0*/  MUFU.EX2 R227, R15 ;  /* 0x0000000f00e37308 */ /* 0x0007e20000000800 */
[----:B-1----:R-:W-:Y:S01]  /*89b0*/  FADD.FTZ R16, R70, -R3 ;  /* 0x8000000346107221 */ /* 0x002fe20000010000 */
[----:B------:R-:W-:Y:S01]  /*89c0*/  FSEL R3, R232, RZ, P2 ;  /* 0x000000ffe8037208 */ /* 0x000fe20001000000 */
[-C--:B------:R-:W-:Y:S02]  /*89d0*/  FMUL.FTZ R132, R132, R76.reuse ;  /* 0x0000004c84847220 */ /* 0x080fe40000410000 */
[----:B------:R-:W-:Y:S01]  /*89e0*/  FMUL.FTZ R133, R133, R76 ;  /* 0x0000004c85857220 */ /* 0x000fe20000410000 */
[----:B------:R-:W-:Y:S01]  /*89f0*/  HMMA.16816.F32 R40, R4, R30, R120 ;  /* 0x0000001e0428723c */ /* 0x000fe20000001878 */
[----:B------:R-:W-:-:S02]  /*8a00*/  FADD.FTZ R3, R69, -R3 ;  /* 0x8000000345037221 */ /* 0x000fc40000010000 */
[----:B--2---:R-:W-:Y:S02]  /*8a10*/  FMUL.FTZ R14, R16, c[0x0][0x23c] ;  /* 0x00008f00100e7a20 */ /* 0x004fe40000410000 */
[----:B------:R-:W-:Y:S01]  /*8a20*/  FMUL.FTZ R3, R3, c[0x0][0x23c] ;  /* 0x00008f0003037a20 */ /* 0x000fe20000410000 */
[----:B------:R-:W-:Y:S01]  /*8a30*/  LDSM.16.MT88.4 R16, [R191+0x6800] ;  /* 0x00680000bf10783b */ /* 0x000fe20000004200 */
[----:B------:R1:W2:Y:S01]  /*8a40*/  MUFU.EX2 R70, R14 ;  /* 0x0000000e00467308 */ /* 0x0002a20000000800 */
[-C--:B------:R-:W-:Y:S02]  /*8a50*/  FMUL.FTZ R134, R134, R71.reuse ;  /* 0x0000004786867220 */ /* 0x080fe40000410000 */
[----:B---3--:R-:W-:Y:S02]  /*8a60*/  FFMA.FTZ R15, R155, c[0x0][0x23c], -R2 ;  /* 0x00008f009b0f7a23 */ /* 0x008fe40000010802 */
[----:B------:R-:W-:Y:S02]  /*8a70*/  FMUL.FTZ R135, R135, R71 ;  /* 0x0000004787877220 */ /* 0x000fe40000410000 */
[-C--:B------:R-:W-:Y:S01]  /*8a80*/  FMUL.FTZ R136, R136, R76.reuse ;  /* 0x0000004c88887220 */ /* 0x080fe20000410000 */
[----:B------:R3:W4:Y:S01]  /*8a90*/  MUFU.EX2 R69, R3 ;  /* 0x0000000300457308 */ /* 0x0007220000000800 */
[----:B------:R-:W-:-:S02]  /*8aa0*/  FMUL.FTZ R137, R137, R76 ;  /* 0x0000004c89897220 */ /* 0x000fc40000410000 */
[-C--:B------:R-:W-:Y:S01]  /*8ab0*/  FMUL.FTZ R138, R138, R71.reuse ;  /* 0x000000478a8a7220 */ /* 0x080fe20000410000 */
[----:B------:R-:W-:Y:S01]  /*8ac0*/  HMMA.16816.F32 R36, R4, R32, R132 ;  /* 0x000000200424723c */ /* 0x000fe20000001884 */
[----:B------:R-:W-:Y:S02]  /*8ad0*/  FMUL.FTZ R139, R139, R71 ;  /* 0x000000478b8b7220 */ /* 0x000fe40000410000 */
[----:B-1----:R-:W-:Y:S01]  /*8ae0*/  FFMA.FTZ R14, R158, c[0x0][0x23c], -R13 ;  /* 0x00008f009e0e7a23 */ /* 0x002fe2000001080d */
[----:B------:R-:W1:Y:S01]  /*8af0*/  MUFU.EX2 R225, R15 ;  /* 0x0000000f00e17308 */ /* 0x000e620000000800 */
[----:B--2---:R-:W-:-:S03]  /*8b00*/  FMUL.FTZ R84, R84, R70 ;  /* 0x0000004654547220 */ /* 0x004fc60000410000 */
[----:B------:R-:W-:Y:S01]  /*8b10*/  HMMA.16816.F32 R136, R4, R34, R136 ;  /* 0x000000220488723c */ /* 0x000fe20000001888 */
[-C--:B------:R-:W-:Y:S02]  /*8b20*/  FMUL.FTZ R85, R85, R70.reuse ;  /* 0x0000004655557220 */ /* 0x080fe40000410000 */
[----:B------:R-:W-:Y:S02]  /*8b30*/  FMUL.FTZ R92, R92, R70 ;  /* 0x000000465c5c7220 */ /* 0x000fe40000410000 */
[----:B---3--:R-:W-:Y:S01]  /*8b40*/  FFMA.FTZ R3, R144, c[0x0][0x23c], -R0 ;  /* 0x00008f0090037a23 */ /* 0x008fe20000010800 */
[----:B------:R2:W-:Y:S01]  /*8b50*/  MUFU.EX2 R224, R14 ;  /* 0x0000000e00e07308 */ /* 0x0005e20000000800 */
[----:B------:R-:W-:Y:S01]  /*8b60*/  F2FP.PACK_AB R4, R249, R146 ;  /* 0x00000092f904723e */ /* 0x000fe200000000ff */
[----:B----4-:R-:W-:Y:S01]  /*8b70*/  FMUL.FTZ R86, R86, R69 ;  /* 0x0000004556567220 */ /* 0x010fe20000410000 */
[----:B------:R-:W-:Y:S01]  /*8b80*/  F2FP.PACK_AB R5, R227, R247 ;  /* 0x000000f7e305723e */ /* 0x000fe200000000ff */
[-C--:B------:R-:W-:Y:S01]  /*8b90*/  FMUL.FTZ R87, R87, R69.reuse ;  /* 0x0000004557577220 */ /* 0x080fe20000410000 */
[----:B------:R-:W-:Y:S01]  /*8ba0*/  F2FP.PACK_AB R6, R250, R248 ;  /* 0x000000f8fa06723e */ /* 0x000fe200000000ff */
[----:B------:R-:W-:Y:S01]  /*8bb0*/  FMUL.FTZ R93, R93, R70 ;  /* 0x000000465d5d7220 */ /* 0x000fe20000410000 */
[----:B-1----:R-:W-:Y:S01]  /*8bc0*/  F2FP.PACK_AB R7, R225, R226 ;  /* 0x000000e2e107723e */ /* 0x002fe200000000ff */
[----:B------:R1:W-:Y:S01]  /*8bd0*/  MUFU.EX2 R223, R3 ;  /* 0x0000000300df7308 */ /* 0x0003e20000000800 */
[----:B------:R-:W-:-:S02]  /*8be0*/  FMUL.FTZ R94, R94, R69 ;  /* 0x000000455e5e7220 */ /* 0x000fc40000410000 */
[-C--:B------:R-:W-:Y:S02]  /*8bf0*/  FMUL.FTZ R95, R95, R69.reuse ;  /* 0x000000455f5f7220 */ /* 0x080fe40000410000 */
[-C--:B------:R-:W-:Y:S01]  /*8c00*/  FMUL.FTZ R96, R96, R70.reuse ;  /* 0x0000004660607220 */ /* 0x080fe20000410000 */
[C---:B------:R-:W-:Y:S01]  /*8c10*/  HMMA.16816.F32 R84, R4.reuse, R20, R84 ;  /* 0x000000140454723c */ /* 0x040fe20000001854 */
[-C--:B------:R-:W-:Y:S02]  /*8c20*/  FMUL.FTZ R97, R97, R70.reuse ;  /* 0x0000004661617220 */ /* 0x080fe40000410000 */
[--C-:B--2---:R-:W-:Y:S02]  /*8c30*/  FFMA.FTZ R14, R78, c[0x0][0x23c], -R13.reuse ;  /* 0x00008f004e0e7a23 */ /* 0x104fe4000001080d */
[-C--:B------:R-:W-:Y:S02]  /*8c40*/  FMUL.FTZ R98, R98, R69.reuse ;  /* 0x0000004562627220 */ /* 0x080fe40000410000 */
[----:B------:R2:W-:Y:S01]  /*8c50*/  MUFU.EX2 R222, R14 ;  /* 0x0000000e00de7308 */ /* 0x0005e20000000800 */
[----:B------:R-:W-:Y:S01]  /*8c60*/  FMUL.FTZ R99, R99, R69 ;  /* 0x0000004563637220 */ /* 0x000fe20000410000 */
[----:B------:R-:W-:Y:S01]  /*8c70*/  HMMA.16816.F32 R64, R4, R22, R92 ;  /* 0x000000160440723c */ /* 0x000fe2000000185c */
[----:B-1----:R-:W-:Y:S01]  /*8c80*/  FFMA.FTZ R3, R74, c[0x0][0x23c], -R13 ;  /* 0x00008f004a037a23 */ /* 0x002fe2000001080d */
[----:B------:R-:W-:Y:S01]  /*8c90*/  LDSM.16.MT88.4 R20, [R192+0x6800] ;  /* 0x00680000c014783b */ /* 0x000fe20000004200 */
[----:B------:R-:W-:-:S02]  /*8ca0*/  FMUL.FTZ R108, R108, R70 ;  /* 0x000000466c6c7220 */ /* 0x000fc40000410000 */
[-C--:B------:R-:W-:Y:S01]  /*8cb0*/  FMUL.FTZ R109, R109, R70.reuse ;  /* 0x000000466d6d7220 */ /* 0x080fe20000410000 */
[----:B------:R1:W3:Y:S01]  /*8cc0*/  MUFU.EX2 R221, R3 ;  /* 0x0000000300dd7308 */ /* 0x0002e20000000800 */
[-C--:B------:R-:W-:Y:S01]  /*8cd0*/  FMUL.FTZ R110, R110, R69.reuse ;  /* 0x000000456e6e7220 */ /* 0x080fe20000410000 */
[C---:B------:R-:W-:Y:S01]  /*8ce0*/  HMMA.16816.F32 R96, R4.reuse, R24, R96 ;  /* 0x000000180460723c */ /* 0x040fe20000001860 */
[-C--:B------:R-:W-:Y:S01]  /*8cf0*/  FMUL.FTZ R111, R111, R69.reuse ;  /* 0x000000456f6f7220 */ /* 0x080fe20000410000 */
[----:B------:R-:W-:Y:S01]  /*8d00*/  LDSM.16.MT88.4 R92, [R189+0x7800] ;  /* 0x00780000bd5c783b */ /* 0x000fe20000004200 */
[-C--:B------:R-:W-:Y:S02]  /*8d10*/  FMUL.FTZ R112, R112, R70.reuse ;  /* 0x0000004670707220 */ /* 0x080fe40000410000 */
[----:B------:R-:W-:Y:S02]  /*8d20*/  FMUL.FTZ R113, R113, R70 ;  /* 0x0000004671717220 */ /* 0x000fe40000410000 */
[----:B--2---:R-:W-:Y:S01]  /*8d30*/  FFMA.FTZ R14, R164, c[0x0][0x23c], -R12 ;  /* 0x00008f00a40e7a23 */ /* 0x004fe2000001080c */
[----:B------:R-:W-:Y:S01]  /*8d40*/  HMMA.16816.F32 R72, R4, R26, R108 ;  /* 0x0000001a0448723c */ /* 0x000fe2000000186c */
[-C--:B------:R-:W-:Y:S01]  /*8d50*/  FMUL.FTZ R114, R114, R69.reuse ;  /* 0x0000004572727220 */ /* 0x080fe20000410000 */
[----:B------:R-:W-:Y:S01]  /*8d60*/  LDSM.16.MT88.4 R24, [R190+0x6800] ;  /* 0x00680000be18783b */ /* 0x000fe20000004200 */
[----:B------:R2:W-:Y:S01]  /*8d70*/  MUFU.EX2 R219, R14 ;  /* 0x0000000e00db7308 */ /* 0x0005e20000000800 */
[----:B------:R-:W-:-:S02]  /*8d80*/  FMUL.FTZ R115, R115, R69 ;  /* 0x0000004573737220 */ /* 0x000fc40000410000 */
[----:B-1----:R-:W-:Y:S01]  /*8d90*/  FFMA.FTZ R3, R77, c[0x0][0x23c], -R13 ;  /* 0x00008f004d037a23 */ /* 0x002fe2000001080d */
[----:B------:R-:W-:Y:S01]  /*8da0*/  LDSM.16.MT88.4 R108, [R192+0x7800] ;  /* 0x00780000c06c783b */ /* 0x000fe20000004200 */
[-C--:B------:R-:W-:Y:S02]  /*8db0*/  FMUL.FTZ R124, R124, R70.reuse ;  /* 0x000000467c7c7220 */ /* 0x080fe40000410000 */
[-C--:B------:R-:W-:Y:S01]  /*8dc0*/  FMUL.FTZ R125, R125, R70.reuse ;  /* 0x000000467d7d7220 */ /* 0x080fe20000410000 */
[----:B------:R1:W-:Y:S01]  /*8dd0*/  MUFU.EX2 R220, R3 ;  /* 0x0000000300dc7308 */ /* 0x0003e20000000800 */
[-C--:B------:R-:W-:Y:S01]  /*8de0*/  FMUL.FTZ R126, R126, R69.reuse ;  /* 0x000000457e7e7220 */ /* 0x080fe20000410000 */
[----:B------:R-:W-:Y:S01]  /*8df0*/  HMMA.16816.F32 R112, R4, R28, R112 ;  /* 0x0000001c0470723c */ /* 0x000fe20000001870 */
[----:B------:R-:W-:Y:S02]  /*8e00*/  FMUL.FTZ R127, R127, R69 ;  /* 0x000000457f7f7220 */ /* 0x000fe40000410000 */
[----:B------:R-:W-:-:S02]  /*8e10*/  FMUL.FTZ R128, R128, R70 ;  /* 0x0000004680807220 */ /* 0x000fc40000410000 */
[-C--:B------:R-:W-:Y:S02]  /*8e20*/  FMUL.FTZ R129, R129, R70.reuse ;  /* 0x0000004681817220 */ /* 0x080fe40000410000 */
[----:B--2---:R-:W-:Y:S01]  /*8e30*/  FFMA.FTZ R14, R171, c[0x0][0x23c], -R0 ;  /* 0x00008f00ab0e7a23 */ /* 0x004fe20000010800 */
[----:B------:R-:W-:Y:S01]  /*8e40*/  HMMA.16816.F32 R124, R4, R30, R124 ;  /* 0x0000001e047c723c */ /* 0x000fe2000000187c */
[----:B------:R-:W2:Y:S01]  /*8e50*/  LDSM.16.MT88.4 R28, [R189+0x6800] ;  /* 0x00680000bd1c783b */ /* 0x000ea20000004200 */
[-C--:B------:R-:W-:Y:S01]  /*8e60*/  FMUL.FTZ R130, R130, R69.reuse ;  /* 0x0000004582827220 */ /* 0x080fe20000410000 */
[----:B------:R-:W-:Y:S01]  /*8e70*/  MUFU.EX2 R215, R14 ;  /* 0x0000000e00d77308 */ /* 0x000fe20000000800 */
[----:B------:R-:W-:Y:S02]  /*8e80*/  FMUL.FTZ R131, R131, R69 ;  /* 0x0000004583837220 */ /* 0x000fe40000410000 */
[----:B-1----:R-:W-:Y:S02]  /*8e90*/  FFMA.FTZ R3, R159, c[0x0][0x23c], -R12 ;  /* 0x00008f009f037a23 */ /* 0x002fe4000001080c */
[----:B------:R-:W-:-:S02]  /*8ea0*/  FMUL.FTZ R140, R140, R70 ;  /* 0x000000468c8c7220 */ /* 0x000fc40000410000 */
[----:B------:R-:W-:Y:S01]  /*8eb0*/  FMUL.FTZ R141, R141, R70 ;  /* 0x000000468d8d7220 */ /* 0x000fe20000410000 */
[----:B------:R1:W4:Y:S01]  /*8ec0*/  MUFU.EX2 R217, R3 ;  /* 0x0000000300d97308 */ /* 0x0003220000000800 */
[-C--:B------:R-:W-:Y:S01]  /*8ed0*/  FMUL.FTZ R142, R142, R69.reuse ;  /* 0x000000458e8e7220 */ /* 0x080fe20000410000 */
[----:B------:R-:W-:Y:S01]  /*8ee0*/  HMMA.16816.F32 R128, R4, R32, R128 ;  /* 0x000000200480723c */ /* 0x000fe20000001880 */
[----:B------:R-:W-:-:S07]  /*8ef0*/  FMUL.FTZ R143, R143, R69 ;  /* 0x000000458f8f7220 */ /* 0x000fce0000410000 */
[----:B------:R-:W-:Y:S01]  /*8f00*/  HMMA.16816.F32 R140, R4, R34, R140 ;  /* 0x00000022048c723c */ /* 0x000fe2000000188c */
[----:B-1----:R-:W-:-:S06]  /*8f10*/  FFMA.FTZ R3, R145, c[0x0][0x23c], -R12 ;  /* 0x00008f0091037a23 */ /* 0x002fcc000001080c */
[----:B---3--:R-:W-:Y:S02]  /*8f20*/  F2FP.PACK_AB R4, R221, R224 ;  /* 0x000000e0dd04723e */ /* 0x008fe400000000ff */
[----:B----4-:R-:W-:Y:S01]  /*8f30*/  F2FP.PACK_AB R5, R217, R219 ;  /* 0x000000dbd905723e */ /* 0x010fe200000000ff */
[----:B------:R1:W-:Y:S01]  /*8f40*/  MUFU.EX2 R218, R3 ;  /* 0x0000000300da7308 */ /* 0x0003e20000000800 */
[----:B------:R-:W-:Y:S01]  /*8f50*/  F2FP.PACK_AB R6, R220, R222 ;  /* 0x000000dedc06723e */ /* 0x000fe200000000ff */
[----:B-1----:R-:W-:-:S06]  /*8f60*/  FFMA.FTZ R3, R79, c[0x0][0x23c], -R12 ;  /* 0x00008f004f037a23 */ /* 0x002fcc000001080c */
[----:B------:R1:W3:Y:S02]  /*8f70*/  MUFU.EX2 R216, R3 ;  /* 0x0000000300d87308 */ /* 0x0002e40000000800 */
[----:B-1----:R-:W-:Y:S01]  /*8f80*/  FFMA.FTZ R3, R168, c[0x0][0x23c], -R0 ;  /* 0x00008f00a8037a23 */ /* 0x002fe20000010800 */
[----:B---3--:R-:W-:-:S05]  /*8f90*/  F2FP.PACK_AB R7, R216, R218 ;  /* 0x000000dad807723e */ /* 0x008fca00000000ff */
[----:B------:R1:W-:Y:S02]  /*8fa0*/  MUFU.EX2 R214, R3 ;  /* 0x0000000300d67308 */ /* 0x0003e40000000800 */
[C---:B--2---:R-:W-:Y:S08]  /*8fb0*/  HMMA.16816.F32 R60, R4.reuse, R28, R60 ;  /* 0x0000001c043c723c */ /* 0x044ff0000000183c */
        /* <DEDUP_REMOVED lines=13> */
[----:B------:R-:W-:-:S02]  /*9090*/  F2FP.PACK_AB R4, R215, R223 ;  /* 0x000000dfd704723e */ /* 0x000fc400000000ff */
[----:B--2---:R-:W-:Y:S01]  /*90a0*/  F2FP.PACK_AB R6, R213, R214 ;  /* 0x000000d6d506723e */ /* 0x004fe200000000ff */
[----:B-1----:R-:W-:-:S04]  /*90b0*/  FFMA.FTZ R3, R183, c[0x0][0x23c], -R2 ;  /* 0x00008f00b7037a23 */ /* 0x002fc80000010802 */
        /* <DEDUP_REMOVED lines=16> */
[----:B------:R-:W-:Y:S01]  /*91c0*/  LDSM.16.MT88.4 R20, [R190+0x7000] ;  /* 0x00700000be14783b */ /* 0x000fe20000004200 */
[----:B-1----:R-:W-:-:S06]  /*91d0*/  FFMA.FTZ R3, R172, c[0x0][0x23c], -R13 ;  /* 0x00008f00ac037a23 */ /* 0x002fcc000001080d */
[C---:B------:R-:W-:Y:S01]  /*91e0*/  HMMA.16816.F32 R112, R4.reuse, R24, R112 ;  /* 0x000000180470723c */ /* 0x040fe20000001870 */
[----:B------:R-:W-:Y:S01]  /*91f0*/  MOV R172, R82 ;  /* 0x0000005200ac7202 */ /* 0x000fe20000000f00 */
[----:B------:R1:W-:Y:S06]  /*9200*/  MUFU.EX2 R164, R3 ;  /* 0x0000000300a47308 */ /* 0x0003ec0000000800 */
[C---:B------:R-:W-:Y:S01]  /*9210*/  HMMA.16816.F32 R124, R4.reuse, R26, R124 ;  /* 0x0000001a047c723c */ /* 0x040fe2000000187c */
[----:B------:R-:W3:Y:S07]  /*9220*/  LDSM.16.MT88.4 R24, [R192+0x7000] ;  /* 0x00700000c018783b */ /* 0x000eee0000004200 */
[----:B------:R-:W-:Y:S01]  /*9230*/  HMMA.16816.F32 R128, R4, R16, R128 ;  /* 0x000000100480723c */ /* 0x000fe20000001880 */
[----:B-1----:R-:W-:Y:S01]  /*9240*/  FFMA.FTZ R3, R165, c[0x0][0x23c], -R13 ;  /* 0x00008f00a5037a23 */ /* 0x002fe2000001080d */
[----:B------:R-:W-:-:S03]  /*9250*/  MOV R165, R83 ;  /* 0x0000005300a57202 */ /* 0x000fc60000000f00 */
        /* <DEDUP_REMOVED lines=25> */
[----:B------:R1:W4:Y:S04]  /*93f0*/  MUFU.EX2 R154, R3 ;  /* 0x00000003009a7308 */ /* 0x0003280000000800 */
        /* <DEDUP_REMOVED lines=37> */
[----:B------:R-:W-:Y:S01]  /*9650*/  FFMA.FTZ R3, R229, R69, R247 ;  /* 0x00000045e5037223 */ /* 0x000fe200000100f7 */
[----:B------:R-:W-:-:S05]  /*9660*/  MOV R69, R232 ;  /* 0x000000e800457202 */ /* 0x000fca0000000f00 */
        /* <DEDUP_REMOVED lines=11> */
[----:B-1----:R-:W-:Y:S01]  /*9720*/  FFMA.FTZ R0, R186, c[0x0][0x23c], -R12 ;  /* 0x00008f00ba007a23 */ /* 0x002fe2000001080c */
[----:B--2---:R-:W-:-:S03]  /*9730*/  F2FP.PACK_AB R137, R72, R77 ;  /* 0x0000004d4889723e */ /* 0x004fc600000000ff */
[----:B------:R1:W-:Y:S03]  /*9740*/  MUFU.EX2 R67, R0 ;  /* 0x0000000000437308 */ /* 0x0003e60000000800 */
[C---:B------:R-:W-:Y:S01]  /*9750*/  HMMA.16816.F32 R20, R4.reuse, R22, R124 ;  /* 0x000000160414723c */ /* 0x040fe2000000187c */
[----:B------:R-:W2:Y:S07]  /*9760*/  LDSM.16.MT88.4 R124, [R190+0x7800] ;  /* 0x00780000be7c783b */ /* 0x000eae0000004200 */
[----:B------:R-:W-:Y:S01]  /*9770*/  HMMA.16816.F32 R16, R4, R18, R140 ;  /* 0x000000120410723c */ /* 0x000fe2000000188c */
[----:B-1----:R-:W-:-:S06]  /*9780*/  FFMA.FTZ R0, R182, c[0x0][0x23c], -R12 ;  /* 0x00008f00b6007a23 */ /* 0x002fcc000001080c */
[----:B------:R-:W-:Y:S01]  /*9790*/  FFMA.FTZ R4, R228, R70, R173 ;  /* 0x00000046e4047223 */ /* 0x000fe200000100ad */
[----:B------:R-:W1:Y:S01]  /*97a0*/  LDSM.16.MT88.4 R12, [R191+0x7800] ;  /* 0x00780000bf0c783b */ /* 0x000e620000004200 */
[----:B------:R-:W3:Y:S01]  /*97b0*/  MUFU.EX2 R66, R0 ;  /* 0x0000000000427308 */ /* 0x000ee20000000800 */
[----:B------:R-:W-:Y:S01]  /*97c0*/  FADD.FTZ R7, R227, R3 ;  /* 0x00000003e3077221 */ /* 0x000fe20000010000 */
[----:B------:R-:W-:Y:S01]  /*97d0*/  F2FP.PACK_AB R140, R152, R153 ;  /* 0x00000099988c723e */ /* 0x000fe200000000ff */
[----:B------:R-:W-:Y:S01]  /*97e0*/  FADD.FTZ R4, R249, R4 ;  /* 0x00000004f9047221 */ /* 0x000fe20000010000 */
[----:B------:R-:W-:Y:S02]  /*97f0*/  F2FP.PACK_AB R142, R150, R151 ;  /* 0x00000097968e723e */ /* 0x000fe400000000ff */
[----:B------:R-:W-:Y:S01]  /*9800*/  MOV R70, R233 ;  /* 0x000000e900467202 */ /* 0x000fe20000000f00 */
[----:B------:R-:W-:-:S04]  /*9810*/  FADD.FTZ R3, R248, R4 ;  /* 0x00000004f8037221 */ /* 0x000fc80000010000 */
[----:B------:R-:W-:-:S04]  /*9820*/  FADD.FTZ R3, R250, R3 ;  /* 0x00000003fa037221 */ /* 0x000fc80000010000 */
[----:B------:R-:W-:Y:S01]  /*9830*/  FADD.FTZ R3, R223, R3 ;  /* 0x00000003df037221 */ /* 0x000fe20000010000 */
[----:B---3--:R-:W-:Y:S01]  /*9840*/  F2FP.PACK_AB R139, R66, R67 ;  /* 0x00000043428b723e */ /* 0x008fe200000000ff */
[--C-:B------:R-:W-:Y:S02]  /*9850*/  FFMA.FTZ R0, R211, c[0x0][0x23c], -R2.reuse ;  /* 0x00008f00d3007a23 */ /* 0x100fe40000010802 */
[----:B------:R-:W-:Y:S02]  /*9860*/  FADD.FTZ R3, R215, R3 ;  /* 0x00000003d7037221 */ /* 0x000fe40000010000 */
[----:B------:R3:W-:Y:S02]  /*9870*/  MUFU.EX2 R65, R0 ;  /* 0x0000000000417308 */ /* 0x0007e40000000800 */
[C---:B------:R-:W-:Y:S08]  /*9880*/  HMMA.16816.F32 R88, R136.reuse, R94, R56 ;  /* 0x0000005e8858723c */ /* 0x040ff00000001838 */
[----:B------:R-:W-:Y:S01]  /*9890*/  HMMA.16816.F32 R80, R136, R92, R60 ;  /* 0x0000005c8850723c */ /* 0x000fe2000000183c */
[----:B---3--:R-:W-:-:S07]  /*98a0*/  FFMA.FTZ R0, R210, c[0x0][0x23c], -R2 ;  /* 0x00008f00d2007a23 */ /* 0x008fce0000010802 */
[C---:B------:R-:W-:Y:S01]  /*98b0*/  HMMA.16816.F32 R100, R136.reuse, R108, R52 ;  /* 0x0000006c8864723c */ /* 0x040fe20000001834 */
[----:B------:R3:W4:Y:S07]  /*98c0*/  MUFU.EX2 R64, R0 ;  /* 0x0000000000407308 */ /* 0x00072e0000000800 */
[C---:B------:R-:W-:Y:S08]  /*98d0*/  HMMA.16816.F32 R104, R136.reuse, R110, R48 ;  /* 0x0000006e8868723c */ /* 0x040ff00000001830 */
[----:B--2---:R-:W-:Y:S01]  /*98e0*/  HMMA.16816.F32 R116, R136, R124, R44 ;  /* 0x0000007c8874723c */ /* 0x004fe2000000182c */
[--C-:B---3--:R-:W-:Y:S01]  /*98f0*/  FFMA.FTZ R0, R208, c[0x0][0x23c], -R2.reuse ;  /* 0x00008f00d0007a23 */ /* 0x108fe20000010802 */
[----:B----4-:R-:W-:Y:S01]  /*9900*/  F2FP.PACK_AB R141, R64, R65 ;  /* 0x00000041408d723e */ /* 0x010fe200000000ff */
[----:B------:R-:W-:-:S02]  /*9910*/  FFMA.FTZ R2, R206, c[0x0][0x23c], -R2 ;  /* 0x00008f00ce027a23 */ /* 0x000fc40000010802 */
[----:B------:R2:W-:Y:S03]  /*9920*/  MUFU.EX2 R60, R0 ;  /* 0x00000000003c7308 */ /* 0x0005e60000000800 */
[C---:B------:R-:W-:Y:S05]  /*9930*/  HMMA.16816.F32 R120, R136.reuse, R126, R40 ;  /* 0x0000007e8878723c */ /* 0x040fea0000001828 */
[----:B------:R3:W4:Y:S03]  /*9940*/  MUFU.EX2 R56, R2 ;  /* 0x0000000200387308 */ /* 0x0007260000000800 */
[----:B-1----:R-:W-:Y:S01]  /*9950*/  HMMA.16816.F32 R132, R136, R12, R36 ;  /* 0x0000000c8884723c */ /* 0x002fe20000001824 */
[----:B--2---:R-:W-:-:S07]  /*9960*/  FFMA.FTZ R0, R231, R71, R252 ;  /* 0x00000047e7007223 */ /* 0x004fce00000100fc */
[----:B------:R-:W-:Y:S01]  /*9970*/  HMMA.16816.F32 R136, R136, R14, R32 ;  /* 0x0000000e8888723c */ /* 0x000fe20000001820 */
[----:B------:R-:W-:Y:S02]  /*9980*/  FADD.FTZ R5, R251, R0 ;  /* 0x00000000fb057221 */ /* 0x000fe40000010000 */
[----:B---3--:R-:W-:Y:S01]  /*9990*/  FFMA.FTZ R2, R230, R76, R163 ;  /* 0x0000004ce6027223 */ /* 0x008fe200000100a3 */
[----:B----4-:R-:W-:Y:S01]  /*99a0*/  F2FP.PACK_AB R143, R56, R60 ;  /* 0x0000003c388f723e */ /* 0x010fe200000000ff */
        /* <DEDUP_REMOVED lines=61> */
[----:B------:R-:W-:Y:S02]  /*9d80*/  FADD.FTZ R228, R150, R4 ;  /* 0x0000000496e47221 */ /* 0x000fe40000010000 */
[----:B------:R-:W-:Y:S01]  /*9d90*/  FADD.FTZ R231, R66, R0 ;  /* 0x0000000042e77221 */ /* 0x000fe20000010000 */
[----:B------:R-:W-:Y:S05]  /*9da0*/  @!P1 BRA `(.L_x_1085) ;  /* 0x0000412000009947 */ /* 0x000fea0003800000 */
[----:B------:R-:W2:Y:S04]  /*9db0*/  LDL.64 R176, [R1+0x10] ;  /* 0x0000100001b07983 */ /* 0x000ea80000100a00 */
[----:B------:R-:W3:Y:S01]  /*9dc0*/  LDL.64 R166, [R1+0x8] ;  /* 0x0000080001a67983 */ /* 0x000ee20000100a00 */
[----:B------:R-:W-:Y:S01]  /*9dd0*/  IADD3 R203, R246, -0x3, RZ ;  /* 0xfffffffdf6cb7810 */ /* 0x000fe20007ffe0ff */
[----:B------:R-:W-:Y:S01]  /*9de0*/  IMAD.MOV.U32 R172, RZ, RZ, c[0x0][0x1a0] ;  /* 0x00006800ffac7624 */ /* 0x000fe200078e00ff */
[----:B------:R-:W-:-:S04]  /*9df0*/  DEPBAR.LE SB0, 0x0 ;  /* 0x000080000000791a */ /* 0x000fc80000000000 */
[----:B------:R-:W-:Y:S01]  /*9e00*/  SHF.R.S32.HI R0, RZ, 0x1f, R203 ;  /* 0x0000001fff007819 */ /* 0x000fe200000114cb */
[C---:B------:R-:W-:Y:S01]  /*9e10*/  IMAD.WIDE.U32 R6, R203.reuse, c[0x0][0x1a0], RZ ;  /* 0x00006800cb067a25 */ /* 0x040fe200078e00ff */
        /* <DEDUP_REMOVED lines=13> */
[----:B---3--:R-:W-:Y:S02]  /*9ef0*/  LEA.HI.X R3, R6, R167, R3, 0x6, P1 ;  /* 0x000000a706037211 */ /* 0x008fe400008f3403 */
        /* <DEDUP_REMOVED lines=26> */
[C---:B------:R-:W-:Y:S02]  /*a0a0*/  ISETP.GE.AND P5, PT, R0.reuse, R8, PT ;  /* 0x000000080000720c */ /* 0x040fe40003fa6270 */
[----:B------:R-:W-:Y:S01]  /*a0b0*/  @P0 STS.128 [R200+0x7000], RZ ;  /* 0x007000ffc8000388 */ /* 0x000fe20000000c00 */
[C---:B------:R-:W-:Y:S02]  /*a0c0*/  ISETP.GE.AND P1, PT, R0.reuse, R9, PT ;  /* 0x000000090000720c */ /* 0x040fe40003f26270 */
        /* <DEDUP_REMOVED lines=11> */
[----:B------:R-:W-:Y:S04]  /*a180*/  LDSM.16.M88.4 R20, [R188+0x4000] ;  /* 0x00400000bc14783b */ /* 0x000fe80000000200 */
        /* <DEDUP_REMOVED lines=8> */
[----:B------:R-:W5:Y:S04]  /*a210*/  LDSM.16.M88.4 R48, [R194+0x4000] ;  /* 0x00400000c230783b */ /* 0x000f680000000200 */
[----:B------:R-:W-:Y:S04]  /*a220*/  LDSM.16.M88.4 R44, [R194+0x4800] ;  /* 0x00480000c22c783b */ /* 0x000fe80000000200 */
[----:B------:R-:W0:Y:S01]  /*a230*/  LDGDEPBAR ;  /* 0x00000000000079af */ /* 0x000e220000000000 */
[C---:B-1----:R-:W-:Y:S08]  /*a240*/  HMMA.16816.F32 R156, R12.reuse, R20, RZ ;  /* 0x000000140c9c723c */ /* 0x042ff000000018ff */
[----:B------:R-:W-:Y:S08]  /*a250*/  HMMA.16816.F32 R168, R12, R22, RZ ;  /* 0x000000160ca8723c */ /* 0x000ff000000018ff */
[C---:B--2---:R-:W-:Y:S08]  /*a260*/  HMMA.16816.F32 R76, R4.reuse, R20, RZ ;  /* 0x00000014044c723c */ /* 0x044ff000000018ff */
[C---:B------:R-:W-:Y:S01]  /*a270*/  HMMA.16816.F32 R72, R4.reuse, R22, RZ ;  /* 0x000000160448723c */ /* 0x040fe200000018ff */
[----:B------:R-:W1:Y:S07]  /*a280*/  LDSM.16.M88.4 R20, [R199] ;  /* 0x00000000c714783b */ /* 0x000e6e0000000200 */
        /* <DEDUP_REMOVED lines=10> */
[C---:B------:R-:W-:Y:S01]  /*a330*/  HMMA.16816.F32 R164, R12.reuse, R34, RZ ;  /* 0x000000220ca4723c */ /* 0x040fe200000018ff */
[----:B------:R-:W-:Y:S07]  /*a340*/  LDSM.16.M88.4 R32, [R195+0x1000] ;  /* 0x00100000c320783b */ /* 0x000fee0000000200 */
[----:B------:R-:W-:Y:S01]  /*a350*/  HMMA.16816.F32 R24, R12, R26, RZ ;  /* 0x0000001a0c18723c */ /* 0x000fe200000018ff */
[----:B------:R-:W-:Y:S07]  /*a360*/  LDSM.16.M88.4 R12, [R197] ;  /* 0x00000000c50c783b */ /* 0x000fee0000000200 */
[C---:B---3--:R-:W-:Y:S01]  /*a370*/  HMMA.16816.F32 R224, R16.reuse, R40, R56 ;  /* 0x0000002810e0723c */ /* 0x048fe20000001838 */
[----:B------:R-:W2:Y:S07]  /*a380*/  LDSM.16.M88.4 R56, [R195] ;  /* 0x00000000c338783b */ /* 0x000eae0000000200 */
[C---:B----4-:R-:W-:Y:S08]  /*a390*/  HMMA.16816.F32 R172, R16.reuse, R38, R4 ;  /* 0x0000002610ac723c */ /* 0x050ff00000001804 */
[C---:B-----5:R-:W-:Y:S08]  /*a3a0*/  HMMA.16816.F32 R212, R16.reuse, R48, R76 ;  /* 0x0000003010d4723c */ /* 0x060ff0000000184c */
[C---:B------:R-:W-:Y:S01]  /*a3b0*/  HMMA.16816.F32 R248, R16.reuse, R36, R52 ;  /* 0x0000002410f8723c */ /* 0x040fe20000001834 */
[----:B------:R-:W3:Y:S07]  /*a3c0*/  LDSM.16.M88.4 R52, [R195+0x800] ;  /* 0x00080000c334783b */ /* 0x000eee0000000200 */
[----:B------:R-:W-:Y:S01]  /*a3d0*/  HMMA.16816.F32 R204, R16, R50, R72 ;  /* 0x0000003210cc723c */ /* 0x000fe20000001848 */
[----:B------:R-:W-:-:S02]  /*a3e0*/  IMAD.MOV.U32 R71, RZ, RZ, R172 ;  /* 0x000000ffff477224 */ /* 0x000fc400078e00ac */
[----:B------:R-:W-:Y:S02]  /*a3f0*/  IMAD.MOV.U32 R70, RZ, RZ, R173 ;  /* 0x000000ffff467224 */ /* 0x000fe400078e00ad */
[----:B------:R-:W-:Y:S02]  /*a400*/  IMAD.MOV.U32 R3, RZ, RZ, R174 ;  /* 0x000000ffff037224 */ /* 0x000fe400078e00ae */
[----:B------:R-:W-:Y:S01]  /*a410*/  IMAD.MOV.U32 R2, RZ, RZ, R175 ;  /* 0x000000ffff027224 */ /* 0x000fe200078e00af */
[C---:B-1----:R-:W-:Y:S08]  /*a420*/  HMMA.16816.F32 R4, R20.reuse, R48, R156 ;  /* 0x000000301404723c */ /* 0x042ff0000000189c */
[----:B------:R-:W-:Y:S01]  /*a430*/  HMMA.16816.F32 R48, R20, R50, R168 ;  /* 0x000000321430723c */ /* 0x000fe200000018a8 */
[----:B------:R-:W1:Y:S07]  /*a440*/  LDSM.16.M88.4 R168, [R195+0x1800] ;  /* 0x00180000c3a8783b */ /* 0x000e6e0000000200 */
[C---:B------:R-:W-:Y:S08]  /*a450*/  HMMA.16816.F32 R220, R16.reuse, R44, R64 ;  /* 0x0000002c10dc723c */ /* 0x040ff00000001840 */
[C---:B------:R-:W-:Y:S08]  /*a460*/  HMMA.16816.F32 R208, R16.reuse, R46, R60 ;  /* 0x0000002e10d0723c */ /* 0x040ff0000000183c */
[----:B------:R-:W-:Y:S08]  /*a470*/  HMMA.16816.F32 R216, R16, R42, R144 ;  /* 0x0000002a10d8723c */ /* 0x000ff00000001890 */
[C---:B------:R-:W-:Y:S01]  /*a480*/  HMMA.16816.F32 R16, R20.reuse, R44, R152 ;  /* 0x0000002c1410723c */ /* 0x040fe20000001898 */
[----:B------:R-:W-:Y:S07]  /*a490*/  LDSM.16.M88.4 R152, [R193+0x1800] ;  /* 0x00180000c198783b */ /* 0x000fee0000000200 */
[C---:B------:R-:W-:Y:S08]  /*a4a0*/  HMMA.16816.F32 R60, R20.reuse, R40, R148 ;  /* 0x00000028143c723c */ /* 0x040ff00000001894 */
[C---:B------:R-:W-:Y:S08]  /*a4b0*/  HMMA.16816.F32 R44, R20.reuse, R46, R164 ;  /* 0x0000002e142c723c */ /* 0x040ff000000018a4 */
[C---:B------:R-:W-:Y:S01]  /*a4c0*/  HMMA.16816.F32 R148, R20.reuse, R36, R28 ;  /* 0x000000241494723c */ /* 0x040fe2000000181c */
[----:B------:R-:W-:Y:S07]  /*a4d0*/  LDSM.16.M88.4 R28, [R193] ;  /* 0x00000000c11c783b */ /* 0x000fee0000000200 */
[C---:B------:R-:W-:Y:S08]  /*a4e0*/  HMMA.16816.F32 R64, R20.reuse, R42, R160 ;  /* 0x0000002a1440723c */ /* 0x040ff000000018a0 */
[----:B------:R-:W-:Y:S01]  /*a4f0*/  HMMA.16816.F32 R144, R20, R38, R24 ;  /* 0x000000261490723c */ /* 0x000fe20000001818 */
[----:B------:R-:W-:Y:S04]  /*a500*/  LDSM.16.M88.4 R24, [R193+0x800] ;  /* 0x00080000c118783b */ /* 0x000fe80000000200 */
[----:B------:R-:W-:Y:S03]  /*a510*/  LDSM.16.M88.4 R20, [R193+0x1000] ;  /* 0x00100000c114783b */ /* 0x000fe60000000200 */
[C---:B--2---:R-:W-:Y:S01]  /*a520*/  HMMA.16816.F32 R76, R12.reuse, R56, R4 ;  /* 0x000000380c4c723c */ /* 0x044fe20000001804 */
[----:B------:R-:W2:Y:S07]  /*a530*/  LDSM.16.M88.4 R4, [R198] ;  /* 0x00000000c604783b */ /* 0x000eae0000000200 */
[C---:B---3--:R-:W-:Y:S08]  /*a540*/  HMMA.16816.F32 R40, R12.reuse, R54, R44 ;  /* 0x000000360c28723c */ /* 0x048ff0000000182c */
[C---:B------:R-:W-:Y:S01]  /*a550*/  HMMA.16816.F32 R72, R12.reuse, R52, R16 ;  /* 0x000000340c48723c */ /* 0x040fe20000001810 */
[----:B------:R-:W3:Y:S07]  /*a560*/  LDSM.16.M88.4 R16, [R197+0x2000] ;  /* 0x00200000c510783b */ /* 0x000eee0000000200 */
[C---:B------:R-:W-:Y:S08]  /*a570*/  HMMA.16816.F32 R60, R12.reuse, R32, R60 ;  /* 0x000000200c3c723c */ /* 0x040ff0000000183c */
[C---:B------:R-:W-:Y:S08]  /*a580*/  HMMA.16816.F32 R48, R12.reuse, R58, R48 ;  /* 0x0000003a0c30723c */ /* 0x040ff00000001830 */
[C---:B------:R-:W-:Y:S08]  /*a590*/  HMMA.16816.F32 R36, R12.reuse, R34, R64 ;  /* 0x000000220c24723c */ /* 0x040ff00000001840 */
[C---:B-1----:R-:W-:Y:S08]  /*a5a0*/  HMMA.16816.F32 R44, R12.reuse, R168, R148 ;  /* 0x000000a80c2c723c */ /* 0x042ff00000001894 */
[----:B------:R-:W-:Y:S08]  /*a5b0*/  HMMA.16816.F32 R12, R12, R170, R144 ;  /* 0x000000aa0c0c723c */ /* 0x000ff00000001890 */
[C---:B--2---:R-:W-:Y:S08]  /*a5c0*/  HMMA.16816.F32 R184, R4.reuse, R28, R76 ;  /* 0x0000001c04b8723c */ /* 0x044ff0000000184c */
[C---:B------:R-:W-:Y:S08]  /*a5d0*/  HMMA.16816.F32 R180, R4.reuse, R30, R48 ;  /* 0x0000001e04b4723c */ /* 0x040ff00000001830 */
[C---:B------:R-:W-:Y:S01]  /*a5e0*/  HMMA.16816.F32 R176, R4.reuse, R24, R72 ;  /* 0x0000001804b0723c */ /* 0x040fe20000001848 */
[----:B------:R-:W-:Y:S07]  /*a5f0*/  I2F R74, R0 ;  /* 0x00000000004a7306 */ /* 0x000fee0000201400 */
[C---:B------:R-:W-:Y:S07]  /*a600*/  HMMA.16816.F32 R164, R4.reuse, R26, R40 ;  /* 0x0000001a04a4723c */ /* 0x040fee0000001828 */
[C---:B------:R-:W-:Y:S01]  /*a610*/  IADD3 R43, R0.reuse, 0x18, RZ ;  /* 0x00000018002b7810 */ /* 0x040fe20007ffe0ff */
[----:B------:R-:W-:Y:S01]  /*a620*/  HMMA.16816.F32 R156, R4, R20, R60 ;  /* 0x00000014049c723c */ /* 0x000fe2000000183c */
[----:B------:R-:W-:-:S02]  /*a630*/  IADD3 R42, R0, 0x19, RZ ;  /* 0x00000019002a7810 */ /* 0x000fc40007ffe0ff */
[C---:B------:R-:W-:Y:S01]  /*a640*/  IADD3 R41, R0.reuse, 0x21, RZ ;  /* 0x0000002100297810 */ /* 0x040fe20007ffe0ff */
[----:B------:R-:W-:Y:S01]  /*a650*/  I2F R72, R43 ;  /* 0x0000002b00487306 */ /* 0x000fe20000201400 */
[----:B------:R-:W-:-:S03]  /*a660*/  IADD3 R40, R0, 0x38, RZ ;  /* 0x0000003800287810 */ /* 0x000fc60007ffe0ff */
[C---:B------:R-:W-:Y:S04]  /*a670*/  HMMA.16816.F32 R172, R4.reuse, R22, R36 ;  /* 0x0000001604ac723c */ /* 0x040fe80000001824 */
[----:B------:R-:W-:Y:S03]  /*a680*/  I2F R64, R41 ;  /* 0x0000002900407306 */ /* 0x000fe60000201400 */
[C---:B------:R-:W-:Y:S01]  /*a690*/  IADD3 R39, R0.reuse, 0x1, RZ ;  /* 0x0000000100277810 */ /* 0x040fe20007ffe0ff */
[----:B------:R-:W-:Y:S01]  /*a6a0*/  HMMA.16816.F32 R160, R4, R152, R44 ;  /* 0x0000009804a0723c */ /* 0x000fe2000000182c */
[C---:B------:R-:W-:Y:S02]  /*a6b0*/  IADD3 R37, R0.reuse, 0x8, RZ ;  /* 0x0000000800257810 */ /* 0x040fe40007ffe0ff */
[C---:B------:R-:W-:Y:S01]  /*a6c0*/  IADD3 R36, R0.reuse, 0x9, RZ ;  /* 0x0000000900247810 */ /* 0x040fe20007ffe0ff */
[----:B------:R-:W-:Y:S01]  /*a6d0*/  I2F R69, R39 ;  /* 0x0000002700457306 */ /* 0x000fe20000201400 */
[----:B------:R-:W-:-:S02]  /*a6e0*/  IADD3 R38, R0, 0x10, RZ ;  /* 0x0000001000267810 */ /* 0x000fc40007ffe0ff */
[C---:B------:R-:W-:Y:S01]  /*a6f0*/  IADD3 R44, R0.reuse, 0x11, RZ ;  /* 0x00000011002c7810 */ /* 0x040fe20007ffe0ff */
[----:B------:R-:W-:Y:S01]  /*a700*/  HMMA.16816.F32 R148, R4, R154, R12 ;  /* 0x0000009a0494723c */ /* 0x000fe2000000180c */
[----:B------:R-:W1:Y:S01]  /*a710*/  LDSM.16.M88.4 R4, [R198+0x2000] ;  /* 0x00200000c604783b */ /* 0x000e620000000200 */
[----:B------:R-:W-:Y:S01]  /*a720*/  IADD3 R45, R0, 0x20, RZ ;  /* 0x00000020002d7810 */ /* 0x000fe20007ffe0ff */
[----:B------:R-:W-:-:S04]  /*a730*/  DEPBAR.LE SB0, 0x0 ;  /* 0x000080000000791a */ /* 0x000fc80000000000 */
[----:B------:R-:W-:Y:S01]  /*a740*/  I2F R67, R37 ;  /* 0x0000002500437306 */ /* 0x000fe20000201400 */
[----:B---3--:R-:W-:Y:S01]  /*a750*/  HMMA.16816.F32 R12, R16, R56, R212 ;  /* 0x00000038100c723c */ /* 0x008fe200000018d4 */
[-C--:B------:R-:W-:Y:S02]  /*a760*/  ISETP.GE.AND P4, PT, R39, R8.reuse, PT ;  /* 0x000000082700720c */ /* 0x080fe40003f86270 */
[----:B------:R-:W-:-:S04]  /*a770*/  ISETP.GE.AND P6, PT, R37, R8, PT ;  /* 0x000000082500720c */ /* 0x000fc80003fc6270 */
[----:B------:R-:W-:Y:S01]  /*a780*/  I2F R66, R36 ;  /* 0x0000002400427306 */ /* 0x000fe20000201400 */
[C---:B------:R-:W-:Y:S07]  /*a790*/  HMMA.16816.F32 R144, R16.reuse, R34, R216 ;  /* 0x000000221090723c */ /* 0x040fee00000018d8 */
[----:B------:R-:W-:Y:S01]  /*a7a0*/  I2F R65, R38 ;  /* 0x0000002600417306 */ /* 0x000fe20000201400 */
[----:B------:R-:W-:Y:S01]  /*a7b0*/  HMMA.16816.F32 R48, R16, R52, R220 ;  /* 0x000000341030723c */ /* 0x000fe200000018dc */
[----:B------:R-:W-:-:S02]  /*a7c0*/  IADD3 R35, R0, 0x28, RZ ;  /* 0x0000002800237810 */ /* 0x000fc40007ffe0ff */
[----:B------:R-:W-:-:S04]  /*a7d0*/  IADD3 R34, R0, 0x29, RZ ;  /* 0x0000002900227810 */ /* 0x000fc80007ffe0ff */
[----:B------:R-:W-:Y:S01]  /*a7e0*/  IMAD.MOV.U32 R223, RZ, RZ, R2 ;  /* 0x000000ffffdf7224 */ /* 0x000fe200078e0002 */
[C---:B------:R-:W-:Y:S01]  /*a7f0*/  HMMA.16816.F32 R60, R16.reuse, R54, R208 ;  /* 0x00000036103c723c */ /* 0x040fe200000018d0 */
[----:B------:R-:W-:Y:S01]  /*a800*/  FMUL.FTZ R2, R184, c[0x0][0x2ec] ;  /* 0x0000bb00b8027a20 */ /* 0x000fe20000410000 */
[----:B------:R-:W-:Y:S01]  /*a810*/  I2F R73, R44 ;  /* 0x0000002c00497306 */ /* 0x000fe20000201400 */
[----:B------:R-:W-:Y:S02]  /*a820*/  IMAD.MOV.U32 R222, RZ, RZ, R3 ;  /* 0x000000ffffde7224 */ /* 0x000fe400078e0003 */
[----:B------:R-:W-:Y:S02]  /*a830*/  IMAD.MOV.U32 R220, RZ, RZ, R71 ;  /* 0x000000ffffdc7224 */ /* 0x000fe400078e0047 */
[----:B------:R-:W-:Y:S01]  /*a840*/  IMAD.MOV.U32 R221, RZ, RZ, R70 ;  /* 0x000000ffffdd7224 */ /* 0x000fe200078e0046 */
[----:B------:R-:W-:Y:S02]  /*a850*/  HMMA.16816.F32 R56, R16, R58, R204 ;  /* 0x0000003a1038723c */ /* 0x000fe400000018cc */
[----:B------:R2:W3:Y:S06]  /*a860*/  MUFU.TANH R3, R2 ;  /* 0x0000000200037308 */ /* 0x0004ec0000002400 */
[C---:B-1----:R-:W-:Y:S02]  /*a870*/  HMMA.16816.F32 R52, R4.reuse, R28, R12 ;  /* 0x0000001c0434723c */ /* 0x042fe4000000180c */
[----:B------:R-:W-:Y:S06]  /*a880*/  I2F R71, R42 ;  /* 0x0000002a00477306 */ /* 0x000fec0000201400 */
[C---:B------:R-:W-:Y:S01]  /*a890*/  HMMA.16816.F32 R144, R4.reuse, R22, R144 ;  /* 0x000000160490723c */ /* 0x040fe20000001890 */
[----:B--2---:R-:W-:Y:S01]  /*a8a0*/  FMUL.FTZ R2, R185, c[0x0][0x2ec] ;  /* 0x0000bb00b9027a20 */ /* 0x004fe20000410000 */
[----:B------:R-:W-:Y:S06]  /*a8b0*/  I2F R70, R45 ;  /* 0x0000002d00467306 */ /* 0x000fec0000201400 */
[C---:B------:R-:W-:Y:S02]  /*a8c0*/  HMMA.16816.F32 R12, R4.reuse, R24, R48 ;  /* 0x00000018040c723c */ /* 0x040fe40000001830 */
[----:B------:R1:W-:Y:S06]  /*a8d0*/  MUFU.TANH R23, R2 ;  /* 0x0000000200177308 */ /* 0x0003ec0000002400 */
[----:B------:R-:W-:Y:S02]  /*a8e0*/  HMMA.16816.F32 R24, R4, R26, R60 ;  /* 0x0000001a0418723c */ /* 0x000fe4000000183c */
[----:B------:R-:W-:Y:S06]  /*a8f0*/  I2F R48, R34 ;  /* 0x0000002200307306 */ /* 0x000fec0000201400 */
[----:B------:R-:W-:Y:S01]  /*a900*/  HMMA.16816.F32 R76, R16, R32, R224 ;  /* 0x00000020104c723c */ /* 0x000fe200000018e0 */
[----:B------:R-:W-:-:S02]  /*a910*/  FMUL.FTZ R146, R146, c[0x0][0x2ec] ;  /* 0x0000bb0092927a20 */ /* 0x000fc40000410000 */
[----:B-1----:R-:W-:Y:S01]  /*a920*/  FMUL.FTZ R2, R186, c[0x0][0x2ec] ;  /* 0x0000bb00ba027a20 */ /* 0x002fe20000410000 */
[----:B------:R-:W-:Y:S01]  /*a930*/  I2F R22, R40 ;  /* 0x0000002800167306 */ /* 0x000fe20000201400 */
[----:B------:R-:W-:Y:S02]  /*a940*/  FMUL.FTZ R147, R147, c[0x0][0x2ec] ;  /* 0x0000bb0093937a20 */ /* 0x000fe40000410000 */
[C---:B------:R-:W-:Y:S01]  /*a950*/  IADD3 R33, R0.reuse, 0x30, RZ ;  /* 0x0000003000217810 */ /* 0x040fe20007ffe0ff */
[----:B------:R-:W-:Y:S01]  /*a960*/  HMMA.16816.F32 R28, R4, R30, R56 ;  /* 0x0000001e041c723c */ /* 0x000fe20000001838 */
[----:B------:R-:W-:-:S03]  /*a970*/  IADD3 R32, R0, 0x31, RZ ;  /* 0x0000003100207810 */ /* 0x000fc60007ffe0ff */
[----:B------:R1:W-:Y:S08]  /*a980*/  MUFU.TANH R62, R2 ;  /* 0x00000002003e7308 */ /* 0x0003f00000002400 */
[----:B------:R-:W-:Y:S04]  /*a990*/  I2F R47, R33 ;  /* 0x00000021002f7306 */ /* 0x000fe80000201400 */
[----:B------:R-:W-:Y:S01]  /*a9a0*/  HMMA.16816.F32 R76, R4, R20, R76 ;  /* 0x00000014044c723c */ /* 0x000fe2000000184c */
[----:B-1----:R-:W-:-:S03]  /*a9b0*/  FMUL.FTZ R2, R187, c[0x0][0x2ec] ;  /* 0x0000bb00bb027a20 */ /* 0x002fc60000410000 */
[----:B------:R-:W-:Y:S03]  /*a9c0*/  I2F R56, R35 ;  /* 0x0000002300387306 */ /* 0x000fe60000201400 */
[----:B------:R-:W-:Y:S01]  /*a9d0*/  IADD3 R20, R0, 0x39, RZ ;  /* 0x0000003900147810 */ /* 0x000fe20007ffe0ff */
[----:B---3--:R-:W-:Y:S02]  /*a9e0*/  FFMA.FTZ R0, R74, R68, R3 ;  /* 0x000000444a007223 */ /* 0x008fe40000010003 */
[----:B------:R-:W-:Y:S02]  /*a9f0*/  FMUL.FTZ R3, R173, c[0x0][0x2ec] ;  /* 0x0000bb00ad037a20 */ /* 0x000fe40000410000 */
[----:B------:R1:W-:Y:S08]  /*aa00*/  MUFU.TANH R61, R2 ;  /* 0x00000002003d7308 */ /* 0x0003f00000002400 */
[----:B------:R-:W-:Y:S01]  /*aa10*/  I2F R46, R32 ;  /* 0x00000020002e7306 */ /* 0x000fe20000201400 */
[----:B-1----:R-:W-:-:S07]  /*aa20*/  FMUL.FTZ R2, R52, c[0x0][0x2ec] ;  /* 0x0000bb0034027a20 */ /* 0x002fce0000410000 */
[----:B------:R-:W-:Y:S08]  /*aa30*/  MUFU.TANH R146, R146 ;  /* 0x0000009200927308 */ /* 0x000ff00000002400 */
[----:B------:R1:W-:Y:S08]  /*aa40*/  MUFU.TANH R186, R2 ;  /* 0x0000000200ba7308 */ /* 0x0003f00000002400 */
[----:B------:R-:W-:Y:S01]  /*aa50*/  MUFU.TANH R147, R147 ;  /* 0x0000009300937308 */ /* 0x000fe20000002400 */
[----:B-1----:R-:W-:-:S07]  /*aa60*/  FMUL.FTZ R2, R53, c[0x0][0x2ec] ;  /* 0x0000bb0035027a20 */ /* 0x002fce0000410000 */
        /* <DEDUP_REMOVED lines=19> */
[----:B-1----:R-:W-:Y:S01]  /*aba0*/  FMUL.FTZ R2, R31, c[0x0][0x2ec] ;  /* 0x0000bb001f027a20 */ /* 0x002fe20000410000 */
[----:B------:R-:W-:Y:S01]  /*abb0*/  FSEL R31, R0, -INF , !P5 ;  /* 0xff800000001f7808 */ /* 0x000fe20006800000 */
[----:B--2---:R-:W-:Y:S01]  /*abc0*/  FFMA.FTZ R0, R67, R68, R21 ;  /* 0x0000004443007223 */ /* 0x004fe20000010015 */
[----:B------:R-:W-:Y:S01]  /*abd0*/  BAR.SYNC.DEFER_BLOCKING 0x0 ;  /* 0x0000000000007b1d */ /* 0x000fe20000010000 */
[----:B------:R-:W-:-:S03]  /*abe0*/  ISETP.GE.AND P5, PT, R36, R8, PT ;  /* 0x000000082400720c */ /* 0x000fc60003fa6270 */
[----:B------:R-:W-:Y:S02]  /*abf0*/  FSEL R52, R0, -INF , !P6 ;  /* 0xff80000000347808 */ /* 0x000fe40007000000 */
[----:B------:R1:W-:Y:S01]  /*ac00*/  MUFU.TANH R212, R2 ;  /* 0x0000000200d47308 */ /* 0x0003e20000002400 */
[----:B------:R-:W-:Y:S01]  /*ac10*/  ISETP.GE.AND P6, PT, R44, R8, PT ;  /* 0x000000082c00720c */ /* 0x000fe20003fc6270 */
[----:B-1----:R-:W-:-:S06]  /*ac20*/  FMUL.FTZ R2, R176, c[0x0][0x2ec] ;  /* 0x0000bb00b0027a20 */ /* 0x002fcc0000410000 */
[----:B------:R1:W2:Y:S02]  /*ac30*/  MUFU.TANH R29, R2 ;  /* 0x00000002001d7308 */ /* 0x0002a40000002400 */
[----:B-1----:R-:W-:Y:S02]  /*ac40*/  FMUL.FTZ R2, R177, c[0x0][0x2ec] ;  /* 0x0000bb00b1027a20 */ /* 0x002fe40000410000 */
[----:B--2---:R-:W-:-:S04]  /*ac50*/  FFMA.FTZ R0, R65, R68, R29 ;  /* 0x0000004441007223 */ /* 0x004fc8000001001d */
        /* <DEDUP_REMOVED lines=26> */
[----:B------:R-:W-:-:S04]  /*ae00*/  FMUL.FTZ R26, R151, c[0x0][0x2ec] ;  /* 0x0000bb00971a7a20 */ /* 0x000fc80000410000 */
[----:B------:R1:W-:Y:S02]  /*ae10*/  MUFU.TANH R75, R2 ;  /* 0x00000002004b7308 */ /* 0x0003e40000002400 */
[----:B-1----:R-:W-:-:S06]  /*ae20*/  FMUL.FTZ R2, R27, c[0x0][0x2ec] ;  /* 0x0000bb001b027a20 */ /* 0x002fcc0000410000 */
[----:B------:R1:W-:Y:S02]  /*ae30*/  MUFU.TANH R167, R2 ;  /* 0x0000000200a77308 */ /* 0x0003e40000002400 */
[----:B-1----:R-:W-:-:S06]  /*ae40*/  FMUL.FTZ R2, R156, c[0x0][0x2ec] ;  /* 0x0000bb009c027a20 */ /* 0x002fcc0000410000 */
[----:B------:R1:W-:Y:S02]  /*ae50*/  MUFU.TANH R13, R2 ;  /* 0x00000002000d7308 */ /* 0x0003e40000002400 */
        /* <DEDUP_REMOVED lines=11> */
[----:B-1----:R-:W-:-:S06]  /*af10*/  FFMA.FTZ R2, R69, R68, R23 ;  /* 0x0000004445027223 */ /* 0x002fcc0000010017 */
[----:B------:R1:W-:Y:S01]  /*af20*/  MUFU.TANH R23, R3 ;  /* 0x0000000300177308 */ /* 0x0003e20000002400 */
[----:B------:R-:W-:Y:S01]  /*af30*/  FSEL R51, R2, -INF , !P4 ;  /* 0xff80000002337808 */ /* 0x000fe20006000000 */
[----:B------:R-:W-:Y:S01]  /*af40*/  FFMA.FTZ R2, R66, R68, R49 ;  /* 0x0000004442027223 */ /* 0x000fe20000010031 */
[----:B------:R-:W-:-:S04]  /*af50*/  ISETP.GE.AND P4, PT, R38, R8, PT ;  /* 0x000000082600720c */ /* 0x000fc80003f86270 */
[----:B------:R-:W-:Y:S01]  /*af60*/  FSEL R53, R2, -INF , !P5 ;  /* 0xff80000002357808 */ /* 0x000fe20006800000 */
[-C--:B------:R-:W-:Y:S01]  /*af70*/  FFMA.FTZ R2, R73, R68.reuse, R30 ;  /* 0x0000004449027223 */ /* 0x080fe2000001001e */
[----:B------:R-:W-:Y:S01]  /*af80*/  FSEL R156, R0, -INF , !P4 ;  /* 0xff800000009c7808 */ /* 0x000fe20006000000 */
[----:B------:R-:W-:Y:S01]  /*af90*/  FFMA.FTZ R0, R72, R68, R28 ;  /* 0x0000004448007223 */ /* 0x000fe2000001001c */
[-C--:B------:R-:W-:Y:S02]  /*afa0*/  ISETP.GE.AND P5, PT, R43, R8.reuse, PT ;  /* 0x000000082b00720c */ /* 0x080fe40003fa6270 */
[----:B------:R-:W-:Y:S01]  /*afb0*/  FSEL R164, R2, -INF , !P6 ;  /* 0xff80000002a47808 */ /* 0x000fe20007000000 */
[----:B-1----:R-:W-:Y:S01]  /*afc0*/  FMUL.FTZ R3, R160, c[0x0][0x2ec] ;  /* 0x0000bb00a0037a20 */ /* 0x002fe20000410000 */
[----:B------:R-:W-:Y:S01]  /*afd0*/  ISETP.GE.AND P4, PT, R42, R8, PT ;  /* 0x000000082a00720c */ /* 0x000fe20003f86270 */
[-C--:B------:R-:W-:Y:S01]  /*afe0*/  FFMA.FTZ R2, R71, R68.reuse, R14 ;  /* 0x0000004447027223 */ /* 0x080fe2000001000e */
[----:B------:R-:W-:Y:S01]  /*aff0*/  FSEL R165, R0, -INF , !P5 ;  /* 0xff80000000a57808 */ /* 0x000fe20006800000 */
[----:B------:R1:W2:Y:S01]  /*b000*/  MUFU.TANH R21, R3 ;  /* 0x0000000300157308 */ /* 0x0002a20000002400 */
[----:B------:R-:W-:Y:S01]  /*b010*/  FFMA.FTZ R0, R70, R68, R13 ;  /* 0x0000004446007223 */ /* 0x000fe2000001000d */
[----:B------:R-:W-:-:S02]  /*b020*/  ISETP.GE.AND P6, PT, R45, R8, PT ;  /* 0x000000082d00720c */ /* 0x000fc40003fc6270 */
[-C--:B------:R-:W-:Y:S02]  /*b030*/  ISETP.GE.AND P5, PT, R41, R8.reuse, PT ;  /* 0x000000082900720c */ /* 0x080fe40003fa6270 */
[----:B------:R-:W-:Y:S01]  /*b040*/  FSEL R172, R2, -INF , !P4 ;  /* 0xff80000002ac7808 */ /* 0x000fe20006000000 */
[----:B------:R-:W-:Y:S01]  /*b050*/  FMUL.FTZ R2, R149, c[0x0][0x2ec] ;  /* 0x0000bb0095027a20 */ /* 0x000fe20000410000 */
[----:B------:R-:W-:Y:S02]  /*b060*/  FSEL R173, R0, -INF , !P6 ;  /* 0xff80000000ad7808 */ /* 0x000fe40007000000 */
[----:B------:R-:W-:Y:S01]  /*b070*/  FSEL R176, R12, -INF , !P5 ;  /* 0xff8000000cb07808 */ /* 0x000fe20006800000 */
[----:B------:R3:W-:Y:S01]  /*b080*/  MUFU.TANH R13, R2 ;  /* 0x00000002000d7308 */ /* 0x0007e20000002400 */
[-C--:B------:R-:W-:Y:S01]  /*b090*/  ISETP.GE.AND P5, PT, R33, R8.reuse, PT ;  /* 0x000000082100720c */ /* 0x080fe20003fa6270 */
[----:B------:R-:W-:Y:S01]  /*b0a0*/  FMUL.FTZ R12, R162, c[0x0][0x2ec] ;  /* 0x0000bb00a20c7a20 */ /* 0x000fe20000410000 */
[-C--:B------:R-:W-:Y:S01]  /*b0b0*/  ISETP.GE.AND P4, PT, R35, R8.reuse, PT ;  /* 0x000000082300720c */ /* 0x080fe20003f86270 */
[----:B-1----:R-:W-:Y:S01]  /*b0c0*/  FMUL.FTZ R3, R161, c[0x0][0x2ec] ;  /* 0x0000bb00a1037a20 */ /* 0x002fe20000410000 */
[----:B------:R-:W-:Y:S01]  /*b0d0*/  ISETP.GE.AND P6, PT, R34, R8, PT ;  /* 0x000000082200720c */ /* 0x000fe20003fc6270 */
[----:B--2---:R-:W-:-:S02]  /*b0e0*/  FFMA.FTZ R0, R47, R68, R21 ;  /* 0x000000442f007223 */ /* 0x004fc40000010015 */
[----:B------:R-:W-:Y:S03]  /*b0f0*/  MUFU.TANH R12, R12 ;  /* 0x0000000c000c7308 */ /* 0x000fe60000002400 */
[----:B------:R-:W-:Y:S01]  /*b100*/  FSEL R180, R0, -INF , !P5 ;  /* 0xff80000000b47808 */ /* 0x000fe20006800000 */
[----:B------:R-:W-:Y:S01]  /*b110*/  FMUL.FTZ R0, R174, c[0x0][0x2ec] ;  /* 0x0000bb00ae007a20 */ /* 0x000fe20000410000 */
[----:B------:R-:W-:-:S03]  /*b120*/  ISETP.GE.AND P5, PT, R20, R8, PT ;  /* 0x000000081400720c */ /* 0x000fc60003fa6270 */
[----:B------:R1:W-:Y:S01]  /*b130*/  MUFU.TANH R15, R3 ;  /* 0x00000003000f7308 */ /* 0x0003e20000002400 */
[----:B---3--:R-:W-:Y:S02]  /*b140*/  FFMA.FTZ R2, R48, R68, R23 ;  /* 0x0000004430027223 */ /* 0x008fe40000010017 */
[----:B------:R-:W-:-:S03]  /*b150*/  FMUL.FTZ R23, R150, c[0x0][0x2ec] ;  /* 0x0000bb0096177a20 */ /* 0x000fc60000410000 */
[----:B------:R-:W-:Y:S02]  /*b160*/  FSEL R181, R2, -INF , !P6 ;  /* 0xff80000002b57808 */ /* 0x000fe40007000000 */
[----:B------:R-:W2:Y:S01]  /*b170*/  I2F R21, R20 ;  /* 0x0000001400157306 */ /* 0x000ea20000201400 */
[----:B------:R-:W-:Y:S01]  /*b180*/  ISETP.GE.AND P6, PT, R40, R8, PT ;  /* 0x000000082800720c */ /* 0x000fe20003fc6270 */
[----:B-1----:R-:W-:-:S06]  /*b190*/  FMUL.FTZ R3, R148, c[0x0][0x2ec] ;  /* 0x0000bb0094037a20 */ /* 0x002fcc0000410000 */
[----:B------:R1:W-:Y:S01]  /*b1a0*/  MUFU.TANH R25, R0 ;  /* 0x0000000000197308 */ /* 0x0003e20000002400 */
[----:B--2---:R-:W-:-:S07]  /*b1b0*/  FFMA.FTZ R2, R21, R68, R13 ;  /* 0x0000004415027223 */ /* 0x004fce000001000d */
[----:B------:R2:W3:Y:S01]  /*b1c0*/  MUFU.TANH R14, R3 ;  /* 0x00000003000e7308 */ /* 0x0004e20000002400 */
[----:B------:R-:W-:Y:S01]  /*b1d0*/  FSEL R184, R2, -INF , !P5 ;  /* 0xff80000002b87808 */ /* 0x000fe20006800000 */
[-C--:B------:R-:W-:Y:S01]  /*b1e0*/  FFMA.FTZ R2, R67, R68.reuse, R60 ;  /* 0x0000004443027223 */ /* 0x080fe2000001003c */
[----:B------:R-:W-:Y:S01]  /*b1f0*/  ISETP.GE.AND P5, PT, R36, R9, PT ;  /* 0x000000092400720c */ /* 0x000fe20003fa6270 */
[----:B-1----:R-:W-:-:S04]  /*b200*/  FFMA.FTZ R0, R46, R68, R15 ;  /* 0x000000442e007223 */ /* 0x002fc8000001000f */
[----:B------:R-:W-:Y:S01]  /*b210*/  MUFU.TANH R23, R23 ;  /* 0x0000001700177308 */ /* 0x000fe20000002400 */
[----:B------:R-:W-:Y:S02]  /*b220*/  FMUL.FTZ R15, R163, c[0x0][0x2ec] ;  /* 0x0000bb00a30f7a20 */ /* 0x000fe40000410000 */
[----:B--2---:R-:W-:-:S05]  /*b230*/  FFMA.FTZ R3, R56, R68, R24 ;  /* 0x0000004438037223 */ /* 0x004fca0000010018 */
[----:B------:R-:W-:Y:S01]  /*b240*/  MUFU.TANH R24, R15 ;  /* 0x0000000f00187308 */ /* 0x000fe20000002400 */
[----:B------:R-:W-:Y:S01]  /*b250*/  FSEL R177, R3, -INF , !P4 ;  /* 0xff80000003b17808 */ /* 0x000fe20006000000 */
[----:B---3--:R-:W-:Y:S01]  /*b260*/  FFMA.FTZ R3, R22, R68, R14 ;  /* 0x0000004416037223 */ /* 0x008fe2000001000e */
[----:B------:R-:W-:Y:S01]  /*b270*/  ISETP.GE.AND P4, PT, R32, R8, PT ;  /* 0x000000082000720c */ /* 0x000fe20003f86270 */
[----:B------:R-:W-:-:S03]  /*b280*/  FMUL.FTZ R8, R175, c[0x0][0x2ec] ;  /* 0x0000bb00af087a20 */ /* 0x000fc60000410000 */
[----:B------:R-:W-:Y:S01]  /*b290*/  FSEL R182, R0, -INF , !P4 ;  /* 0xff80000000b67808 */ /* 0x000fe20006000000 */
[-C--:B------:R-:W-:Y:S01]  /*b2a0*/  FFMA.FTZ R0, R74, R68.reuse, R62 ;  /* 0x000000444a007223 */ /* 0x080fe2000001003e */
[----:B------:R-:W-:Y:S01]  /*b2b0*/  FSEL R183, R3, -INF , !P6 ;  /* 0xff80000003b77808 */ /* 0x000fe20007000000 */
[-C--:B------:R-:W-:Y:S01]  /*b2c0*/  FFMA.FTZ R3, R69, R68.reuse, R61 ;  /* 0x0000004445037223 */ /* 0x080fe2000001003d */
[-C--:B------:R-:W-:Y:S01]  /*b2d0*/  ISETP.GE.AND P4, PT, R39, R9.reuse, PT ;  /* 0x000000092700720c */ /* 0x080fe20003f86270 */
[----:B------:R-:W1:Y:S01]  /*b2e0*/  MUFU.TANH R13, R8 ;  /* 0x00000008000d7308 */ /* 0x000e620000002400 */
[----:B------:R-:W-:Y:S01]  /*b2f0*/  FSEL R49, R0, -INF , !P1 ;  /* 0xff80000000317808 */ /* 0x000fe20004800000 */
[-C--:B------:R-:W-:Y:S01]  /*b300*/  FFMA.FTZ R0, R66, R68.reuse, R50 ;  /* 0x0000004442007223 */ /* 0x080fe20000010032 */
[-C--:B------:R-:W-:Y:S02]  /*b310*/  ISETP.GE.AND P6, PT, R37, R9.reuse, PT ;  /* 0x000000092500720c */ /* 0x080fe40003fc6270 */
[----:B------:R-:W-:Y:S01]  /*b320*/  FSEL R50, R3, -INF , !P4 ;  /* 0xff80000003327808 */ /* 0x000fe20006000000 */
[-C--:B------:R-:W-:Y:S01]  /*b330*/  FFMA.FTZ R3, R65, R68.reuse, R59 ;  /* 0x0000004441037223 */ /* 0x080fe2000001003b */
[----:B------:R-:W-:Y:S01]  /*b340*/  FSEL R61, R0, -INF , !P5 ;  /* 0xff800000003d7808 */ /* 0x000fe20006800000 */
[-C--:B------:R-:W-:Y:S01]  /*b350*/  FFMA.FTZ R0, R72, R68.reuse, R57 ;  /* 0x0000004448007223 */ /* 0x080fe20000010039 */
[----:B------:R-:W-:Y:S01]  /*b360*/  FSEL R60, R2, -INF , !P6 ;  /* 0xff800000023c7808 */ /* 0x000fe20007000000 */
[----:B------:R-:W-:Y:S01]  /*b370*/  FFMA.FTZ R2, R73, R68, R58 ;  /* 0x0000004449027223 */ /* 0x000fe2000001003a */
[-C--:B------:R-:W-:Y:S01]  /*b380*/  ISETP.GE.AND P6, PT, R43, R9.reuse, PT ;  /* 0x000000092b00720c */ /* 0x080fe20003fc6270 */
[----:B------:R-:W2:Y:S01]  /*b390*/  MUFU.TANH R8, R26 ;  /* 0x0000001a00087308 */ /* 0x000ea20000002400 */
[----:B------:R-:W-:-:S02]  /*b3a0*/  ISETP.GE.AND P1, PT, R38, R9, PT ;  /* 0x000000092600720c */ /* 0x000fc40003f26270 */
[----:B------:R-:W-:Y:S01]  /*b3b0*/  FSEL R160, R0, -INF , !P6 ;  /* 0xff80000000a07808 */ /* 0x000fe20007000000 */
[-C--:B------:R-:W-:Y:S01]  /*b3c0*/  FFMA.FTZ R0, R70, R68.reuse, R54 ;  /* 0x0000004446007223 */ /* 0x080fe20000010036 */
[----:B------:R-:W-:Y:S01]  /*b3d0*/  FSEL R158, R3, -INF , !P1 ;  /* 0xff800000039e7808 */ /* 0x000fe20004800000 */
[-C--:B------:R-:W-:Y:S01]  /*b3e0*/  FFMA.FTZ R3, R71, R68.reuse, R55 ;  /* 0x0000004447037223 */ /* 0x080fe20000010037 */
[-C--:B------:R-:W-:Y:S02]  /*b3f0*/  ISETP.GE.AND P1, PT, R45, R9.reuse, PT ;  /* 0x000000092d00720c */ /* 0x080fe40003f26270 */
[-C--:B------:R-:W-:Y:S02]  /*b400*/  ISETP.GE.AND P4, PT, R44, R9.reuse, PT ;  /* 0x000000092c00720c */ /* 0x080fe40003f86270 */
[----:B------:R-:W-:Y:S01]  /*b410*/  FSEL R174, R0, -INF , !P1 ;  /* 0xff80000000ae7808 */ /* 0x000fe20004800000 */
[----:B------:R-:W-:Y:S01]  /*b420*/  FFMA.FTZ R0, R56, R68, R25 ;  /* 0x0000004438007223 */ /* 0x000fe20000010019 */
[----:B------:R-:W-:-:S02]  /*b430*/  ISETP.GE.AND P6, PT, R35, R9, PT ;  /* 0x000000092300720c */ /* 0x000fc40003fc6270 */
[----:B------:R-:W-:Y:S01]  /*b440*/  FSEL R159, R2, -INF , !P4 ;  /* 0xff800000029f7808 */ /* 0x000fe20006000000 */
[-C--:B------:R-:W-:Y:S01]  /*b450*/  FFMA.FTZ R2, R64, R68.reuse, R27 ;  /* 0x0000004440027223 */ /* 0x080fe2000001001b */
[-C--:B------:R-:W-:Y:S02]  /*b460*/  ISETP.GE.AND P4, PT, R41, R9.reuse, PT ;  /* 0x000000092900720c */ /* 0x080fe40003f86270 */
[----:B------:R-:W-:Y:S01]  /*b470*/  FSEL R178, R0, -INF , !P6 ;  /* 0xff80000000b27808 */ /* 0x000fe20007000000 */
[----:B------:R-:W-:Y:S01]  /*b480*/  FMUL.FTZ R0, R77, c[0x0][0x2ec] ;  /* 0x0000bb004d007a20 */ /* 0x000fe20000410000 */
[-C--:B------:R-:W-:Y:S02]  /*b490*/  ISETP.GE.AND P5, PT, R42, R9.reuse, PT ;  /* 0x000000092a00720c */ /* 0x080fe40003fa6270 */
[----:B------:R-:W-:Y:S01]  /*b4a0*/  FSEL R175, R2, -INF , !P4 ;  /* 0xff80000002af7808 */ /* 0x000fe20006000000 */
[-C--:B------:R-:W-:Y:S01]  /*b4b0*/  FFMA.FTZ R2, R47, R68.reuse, R12 ;  /* 0x000000442f027223 */ /* 0x080fe2000001000c */
[-C--:B------:R-:W-:Y:S01]  /*b4c0*/  ISETP.GE.AND P1, PT, R33, R9.reuse, PT ;  /* 0x000000092100720c */ /* 0x080fe20003f26270 */
[----:B------:R3:W-:Y:S01]  /*b4d0*/  MUFU.TANH R54, R0 ;  /* 0x0000000000367308 */ /* 0x0007e20000002400 */
[----:B------:R-:W-:Y:S01]  /*b4e0*/  FSEL R161, R3, -INF , !P5 ;  /* 0xff80000003a17808 */ /* 0x000fe20006800000 */
[----:B-1----:R-:W-:Y:S01]  /*b4f0*/  FFMA.FTZ R3, R48, R68, R13 ;  /* 0x0000004430037223 */ /* 0x002fe2000001000d */
[-C--:B------:R-:W-:Y:S01]  /*b500*/  ISETP.GE.AND P4, PT, R32, R9.reuse, PT ;  /* 0x000000092000720c */ /* 0x080fe20003f86270 */
[----:B------:R-:W-:Y:S01]  /*b510*/  HMMA.16816.F32 R12, R16, R168, R248 ;  /* 0x000000a8100c723c */ /* 0x000fe200000018f8 */
[----:B------:R-:W-:-:S02]  /*b520*/  ISETP.GE.AND P5, PT, R34, R9, PT ;  /* 0x000000092200720c */ /* 0x000fc40003fa6270 */
[-C--:B------:R-:W-:Y:S02]  /*b530*/  ISETP.GE.AND P6, PT, R40, R9.reuse, PT ;  /* 0x000000092800720c */ /* 0x080fe40003fc6270 */
[----:B------:R-:W-:Y:S01]  /*b540*/  FSEL R179, R3, -INF , !P5 ;  /* 0xff80000003b37808 */ /* 0x000fe20006800000 */
[----:B------:R-:W-:Y:S01]  /*b550*/  FMUL.FTZ R3, R78, c[0x0][0x2ec] ;  /* 0x0000bb004e037a20 */ /* 0x000fe20000410000 */
[----:B------:R-:W-:Y:S01]  /*b560*/  FSEL R169, R2, -INF , !P1 ;  /* 0xff80000002a97808 */ /* 0x000fe20004800000 */
[-C--:B------:R-:W-:Y:S01]  /*b570*/  FFMA.FTZ R2, R22, R68.reuse, R23 ;  /* 0x0000004416027223 */ /* 0x080fe20000010017 */
[----:B------:R-:W-:Y:S01]  /*b580*/  ISETP.GE.AND P5, PT, R20, R9, PT ;  /* 0x000000091400720c */ /* 0x000fe20003fa6270 */
[----:B------:R-:W-:Y:S01]  /*b590*/  HMMA.16816.F32 R16, R16, R170, R220 ;  /* 0x000000aa1010723c */ /* 0x000fe200000018dc */
[-C--:B------:R-:W-:Y:S01]  /*b5a0*/  ISETP.GE.AND P1, PT, R39, R11.reuse, PT ;  /* 0x0000000b2700720c */ /* 0x080fe20003f26270 */
[-C--:B---3--:R-:W-:Y:S01]  /*b5b0*/  FFMA.FTZ R0, R46, R68.reuse, R24 ;  /* 0x000000442e007223 */ /* 0x088fe20000010018 */
[----:B------:R-:W-:Y:S01]  /*b5c0*/  FSEL R185, R2, -INF , !P6 ;  /* 0xff80000002b97808 */ /* 0x000fe20007000000 */
[----:B------:R-:W-:Y:S01]  /*b5d0*/  FFMA.FTZ R2, R74, R68, R186 ;  /* 0x000000444a027223 */ /* 0x000fe200000100ba */
[----:B------:R-:W-:-:S02]  /*b5e0*/  ISETP.GE.AND P6, PT, R37, R11, PT ;  /* 0x0000000b2500720c */ /* 0x000fc40003fc6270 */
[----:B------:R-:W-:Y:S01]  /*b5f0*/  FSEL R168, R0, -INF , !P4 ;  /* 0xff80000000a87808 */ /* 0x000fe20006000000 */
[----:B--2---:R-:W-:Y:S01]  /*b600*/  FFMA.FTZ R0, R21, R68, R8 ;  /* 0x0000004415007223 */ /* 0x004fe20000010008 */
[----:B------:R-:W-:Y:S02]  /*b610*/  ISETP.GE.AND P4, PT, R39, R10, PT ;  /* 0x0000000a2700720c */ /* 0x000fe40003f86270 */
[----:B------:R-:W-:Y:S01]  /*b620*/  FSEL R25, R2, -INF , !P3 ;  /* 0xff80000002197808 */ /* 0x000fe20005800000 */
[-C--:B------:R-:W-:Y:S01]  /*b630*/  FFMA.FTZ R2, R69, R68.reuse, R210 ;  /* 0x0000004445027223 */ /* 0x080fe200000100d2 */
[----:B------:R-:W-:Y:S01]  /*b640*/  FSEL R186, R0, -INF , !P5 ;  /* 0xff80000000ba7808 */ /* 0x000fe20006800000 */
[----:B------:R-:W-:Y:S01]  /*b650*/  FFMA.FTZ R0, R74, R68, R204 ;  /* 0x000000444a007223 */ /* 0x000fe200000100cc */
[----:B------:R-:W-:Y:S01]  /*b660*/  ISETP.GE.AND P5, PT, R37, R10, PT ;  /* 0x0000000a2500720c */ /* 0x000fe20003fa6270 */
[----:B------:R1:W2:Y:S01]  /*b670*/  MUFU.TANH R39, R3 ;  /* 0x0000000300277308 */ /* 0x0002a20000002400 */
        /* <DEDUP_REMOVED lines=10> */
[----:B------:R-:W-:-:S02]  /*b720*/  ISETP.GE.AND P4, PT, R38, R10, PT ;  /* 0x0000000a2600720c */ /* 0x000fc40003f86270 */
[----:B------:R-:W-:Y:S01]  /*b730*/  ISETP.GE.AND P3, PT, R36, R11, PT ;  /* 0x0000000b2400720c */ /* 0x000fe20003f66270 */
[----:B------:R-:W-:Y:S01]  /*b740*/  HMMA.16816.F32 R4, R4, R154, R16 ;  /* 0x0000009a0404723c */ /* 0x000fe20000001810 */
[----:B------:R-:W-:Y:S01]  /*b750*/  FSEL R27, R0, -INF , !P5 ;  /* 0xff800000001b7808 */ /* 0x000fe20006800000 */
[----:B------:R-:W-:Y:S01]  /*b760*/  FFMA.FTZ R0, R66, R68, R212 ;  /* 0x0000004442007223 */ /* 0x000fe200000100d4 */
[----:B------:R-:W-:Y:S01]  /*b770*/  ISETP.GE.AND P5, PT, R44, R10, PT ;  /* 0x0000000a2c00720c */ /* 0x000fe20003fa6270 */
[----:B-1----:R-:W-:Y:S01]  /*b780*/  FMUL.FTZ R3, R79, c[0x0][0x2ec] ;  /* 0x0000bb004f037a20 */ /* 0x002fe20000410000 */
[----:B------:R-:W-:Y:S01]  /*b790*/  FSEL R23, R2, -INF , !P3 ;  /* 0xff80000002177808 */ /* 0x000fe20005800000 */
[CC--:B------:R-:W-:Y:S01]  /*b7a0*/  FFMA.FTZ R2, R65.reuse, R68.reuse, R205 ;  /* 0x0000004441027223 */ /* 0x0c0fe200000100cd */
[----:B------:R-:W-:Y:S01]  /*b7b0*/  FSEL R26, R0, -INF , !P2 ;  /* 0xff800000001a7808 */ /* 0x000fe20005000000 */
[----:B------:R-:W-:Y:S01]  /*b7c0*/  FFMA.FTZ R0, R65, R68, R187 ;  /* 0x0000004441007223 */ /* 0x000fe200000100bb */
[----:B------:R1:W3:Y:S01]  /*b7d0*/  MUFU.TANH R9, R3 ;  /* 0x0000000300097308 */ /* 0x0002e20000002400 */
[----:B------:R-:W-:-:S02]  /*b7e0*/  ISETP.GE.AND P2, PT, R43, R10, PT ;  /* 0x0000000a2b00720c */ /* 0x000fc40003f46270 */
[-C--:B------:R-:W-:Y:S02]  /*b7f0*/  ISETP.GE.AND P1, PT, R38, R11.reuse, PT ;  /* 0x0000000b2600720c */ /* 0x080fe40003f26270 */
[-C--:B------:R-:W-:Y:S02]  /*b800*/  ISETP.GE.AND P6, PT, R44, R11.reuse, PT ;  /* 0x0000000b2c00720c */ /* 0x080fe40003fc6270 */
[----:B------:R-:W-:Y:S01]  /*b810*/  FSEL R66, R2, -INF , !P1 ;  /* 0xff80000002427808 */ /* 0x000fe20004800000 */
[-C--:B------:R-:W-:Y:S01]  /*b820*/  FFMA.FTZ R2, R73, R68.reuse, R209 ;  /* 0x0000004449027223 */ /* 0x080fe200000100d1 */
[-C--:B------:R-:W-:Y:S01]  /*b830*/  ISETP.GE.AND P3, PT, R43, R11.reuse, PT ;  /* 0x0000000b2b00720c */ /* 0x080fe20003f66270 */
[----:B------:R-:W-:Y:S01]  /*b840*/  FMUL.FTZ R14, R14, c[0x0][0x2ec] ;  /* 0x0000bb000e0e7a20 */ /* 0x000fe20000410000 */
[-C--:B------:R-:W-:Y:S01]  /*b850*/  ISETP.GE.AND P1, PT, R42, R11.reuse, PT ;  /* 0x0000000b2a00720c */ /* 0x080fe20003f26270 */
[----:B------:R-:W-:Y:S01]  /*b860*/  FMUL.FTZ R13, R13, c[0x0][0x2ec] ;  /* 0x0000bb000d0d7a20 */ /* 0x000fe20000410000 */
[----:B------:R-:W-:Y:S01]  /*b870*/  FSEL R65, R2, -INF , !P6 ;  /* 0xff80000002417808 */ /* 0x000fe20007000000 */
[-C--:B------:R-:W-:Y:S01]  /*b880*/  FFMA.FTZ R2, R72, R68.reuse, R166 ;  /* 0x0000004448027223 */ /* 0x080fe200000100a6 */
[-C--:B------:R-:W-:Y:S01]  /*b890*/  ISETP.GE.AND P6, PT, R45, R11.reuse, PT ;  /* 0x0000000b2d00720c */ /* 0x080fe20003fc6270 */
[----:B-1----:R-:W-:Y:S01]  /*b8a0*/  FMUL.FTZ R3, R144, c[0x0][0x2ec] ;  /* 0x0000bb0090037a20 */ /* 0x002fe20000410000 */
[----:B------:R-:W-:Y:S01]  /*b8b0*/  FSEL R144, R0, -INF , !P4 ;  /* 0xff80000000907808 */ /* 0x000fe20006000000 */
[----:B------:R-:W-:Y:S01]  /*b8c0*/  FFMA.FTZ R0, R73, R68, R211 ;  /* 0x0000004449007223 */ /* 0x000fe200000100d3 */
[----:B------:R-:W-:Y:S01]  /*b8d0*/  ISETP.GE.AND P4, PT, R42, R10, PT ;  /* 0x0000000a2a00720c */ /* 0x000fe20003f86270 */
[----:B------:R-:W-:Y:S01]  /*b8e0*/  MUFU.TANH R14, R14 ;  /* 0x0000000e000e7308 */ /* 0x000fe20000002400 */
[----:B------:R-:W-:Y:S01]  /*b8f0*/  FSEL R76, R2, -INF , !P3 ;  /* 0xff800000024c7808 */ /* 0x000fe20005800000 */
[-C--:B------:R-:W-:Y:S01]  /*b900*/  FFMA.FTZ R2, R71, R68.reuse, R208 ;  /* 0x0000004447027223 */ /* 0x080fe200000100d0 */
[----:B------:R-:W-:Y:S01]  /*b910*/  FSEL R77, R0, -INF , !P5 ;  /* 0xff800000004d7808 */ /* 0x000fe20006800000 */
[----:B------:R-:W-:Y:S01]  /*b920*/  FFMA.FTZ R0, R72, R68, R75 ;  /* 0x0000004448007223 */ /* 0x000fe2000001004b */
[----:B------:R-:W-:Y:S01]  /*b930*/  ISETP.GE.AND P5, PT, R45, R10, PT ;  /* 0x0000000a2d00720c */ /* 0x000fe20003fa6270 */
[----:B------:R-:W-:Y:S01]  /*b940*/  FMUL.FTZ R12, R12, c[0x0][0x2ec] ;  /* 0x0000bb000c0c7a20 */ /* 0x000fe20000410000 */
[----:B------:R-:W-:Y:S01]  /*b950*/  FSEL R75, R2, -INF , !P1 ;  /* 0xff800000024b7808 */ /* 0x000fe20004800000 */
[----:B------:R1:W4:Y:S01]  /*b960*/  MUFU.TANH R8, R3 ;  /* 0x0000000300087308 */ /* 0x0003220000002400 */
[----:B------:R-:W-:Y:S01]  /*b970*/  FSEL R78, R0, -INF , !P2 ;  /* 0xff800000004e7808 */ /* 0x000fe20005000000 */
[----:B------:R-:W-:Y:S01]  /*b980*/  FFMA.FTZ R0, R71, R68, R167 ;  /* 0x0000004447007223 */ /* 0x000fe200000100a7 */
[C---:B------:R-:W-:Y:S01]  /*b990*/  ISETP.GE.AND P2, PT, R41.reuse, R10, PT ;  /* 0x0000000a2900720c */ /* 0x040fe20003f46270 */
[-C--:B------:R-:W-:Y:S01]  /*b9a0*/  FFMA.FTZ R2, R70, R68.reuse, R63 ;  /* 0x0000004446027223 */ /* 0x080fe2000001003f */
[-C--:B------:R-:W-:Y:S01]  /*b9b0*/  ISETP.GE.AND P3, PT, R41, R11.reuse, PT ;  /* 0x0000000b2900720c */ /* 0x080fe20003f66270 */
[----:B------:R-:W-:Y:S01]  /*b9c0*/  FMUL.FTZ R4, R4, c[0x0][0x2ec] ;  /* 0x0000bb0004047a20 */ /* 0x000fe20000410000 */
[----:B------:R-:W-:Y:S01]  /*b9d0*/  FSEL R79, R0, -INF , !P4 ;  /* 0xff800000004f7808 */ /* 0x000fe20006000000 */
[----:B--2---:R-:W-:Y:S01]  /*b9e0*/  FFMA.FTZ R0, R70, R68, R39 ;  /* 0x0000004446007223 */ /* 0x004fe20000010027 */
[----:B------:R-:W-:Y:S01]  /*b9f0*/  ISETP.GE.AND P4, PT, R35, R10, PT ;  /* 0x0000000a2300720c */ /* 0x000fe20003f86270 */
[----:B------:R-:W2:Y:S01]  /*ba00*/  MUFU.TANH R13, R13 ;  /* 0x0000000d000d7308 */ /* 0x000ea20000002400 */
[----:B------:R-:W-:Y:S01]  /*ba10*/  FSEL R149, R2, -INF , !P6 ;  /* 0xff80000002957808 */ /* 0x000fe20007000000 */
[-C--:B------:R-:W-:Y:S01]  /*ba20*/  FFMA.FTZ R2, R64, R68.reuse, R54 ;  /* 0x0000004440027223 */ /* 0x080fe20000010036 */
[----:B------:R-:W-:Y:S01]  /*ba30*/  FSEL R151, R0, -INF , !P5 ;  /* 0xff80000000977808 */ /* 0x000fe20006800000 */
[----:B---3--:R-:W-:Y:S01]  /*ba40*/  FFMA.FTZ R0, R64, R68, R9 ;  /* 0x0000004440007223 */ /* 0x008fe20000010009 */
[----:B------:R-:W-:Y:S01]  /*ba50*/  ISETP.GE.AND P5, PT, R34, R10, PT ;  /* 0x0000000a2200720c */ /* 0x000fe20003fa6270 */
[----:B-1----:R-:W-:Y:S01]  /*ba60*/  FMUL.FTZ R3, R145, c[0x0][0x2ec] ;  /* 0x0000bb0091037a20 */ /* 0x002fe20000410000 */
[----:B------:R-:W-:Y:S01]  /*ba70*/  FSEL R148, R2, -INF , !P3 ;  /* 0xff80000002947808 */ /* 0x000fe20005800000 */
[----:B------:R1:W-:Y:S01]  /*ba80*/  MUFU.TANH R9, R4 ;  /* 0x0000000400097308 */ /* 0x0003e20000002400 */
[----:B------:R-:W-:Y:S01]  /*ba90*/  FSEL R152, R0, -INF , !P2 ;  /* 0xff80000000987808 */ /* 0x000fe20005000000 */
[C---:B------:R-:W-:Y:S01]  /*baa0*/  FFMA.FTZ R0, R56.reuse, R68, R146 ;  /* 0x0000004438007223 */ /* 0x040fe20000010092 */
[----:B------:R-:W-:Y:S01]  /*bab0*/  ISETP.GE.AND P2, PT, R33, R10, PT ;  /* 0x0000000a2100720c */ /* 0x000fe20003f46270 */
[-C--:B----4-:R-:W-:Y:S01]  /*bac0*/  FFMA.FTZ R2, R56, R68.reuse, R8 ;  /* 0x0000004438027223 */ /* 0x090fe20000010008 */
[-C--:B------:R-:W-:Y:S01]  /*bad0*/  ISETP.GE.AND P1, PT, R35, R11.reuse, PT ;  /* 0x0000000b2300720c */ /* 0x080fe20003f26270 */
[----:B------:R-:W-:Y:S01]  /*bae0*/  FMUL.FTZ R15, R15, c[0x0][0x2ec] ;  /* 0x0000bb000f0f7a20 */ /* 0x000fe20000410000 */
[----:B------:R-:W-:Y:S01]  /*baf0*/  FSEL R150, R0, -INF , !P4 ;  /* 0xff80000000967808 */ /* 0x000fe20006000000 */
[----:B------:R-:W3:Y:S01]  /*bb00*/  MUFU.TANH R36, R3 ;  /* 0x0000000300247308 */ /* 0x000ee20000002400 */
[----:B------:R-:W-:Y:S01]  /*bb10*/  FFMA.FTZ R0, R48, R68, R147 ;  /* 0x0000004430007223 */ /* 0x000fe20000010093 */
[----:B------:R-:W-:Y:S01]  /*bb20*/  FSEL R146, R2, -INF , !P1 ;  /* 0xff80000002927808 */ /* 0x000fe20004800000 */
[----:B------:R-:W-:Y:S01]  /*bb30*/  FMUL.FTZ R5, R5, c[0x0][0x2ec] ;  /* 0x0000bb0005057a20 */ /* 0x000fe20000410000 */
[----:B------:R-:W-:-:S02]  /*bb40*/  ISETP.GE.AND P1, PT, R32, R11, PT ;  /* 0x0000000b2000720c */ /* 0x000fc40003f26270 */
[----:B------:R-:W-:Y:S01]  /*bb50*/  FSEL R147, R0, -INF , !P5 ;  /* 0xff80000000937808 */ /* 0x000fe20006800000 */
[-C--:B------:R-:W-:Y:S01]  /*bb60*/  FFMA.FTZ R0, R47, R68.reuse, R14 ;  /* 0x000000442f007223 */ /* 0x080fe2000001000e */
[----:B------:R-:W4:Y:S01]  /*bb70*/  MUFU.TANH R12, R12 ;  /* 0x0000000c000c7308 */ /* 0x000f220000002400 */
[----:B-1----:R-:W-:Y:S01]  /*bb80*/  FMUL.FTZ R4, R6, c[0x0][0x2ec] ;  /* 0x0000bb0006047a20 */ /* 0x002fe20000410000 */
[-C--:B------:R-:W-:Y:S01]  /*bb90*/  ISETP.GE.AND P6, PT, R34, R11.reuse, PT ;  /* 0x0000000b2200720c */ /* 0x080fe20003fc6270 */
[----:B------:R-:W-:Y:S01]  /*bba0*/  FMUL.FTZ R6, R7, c[0x0][0x2ec] ;  /* 0x0000bb0007067a20 */ /* 0x000fe20000410000 */
[----:B------:R-:W-:Y:S01]  /*bbb0*/  FSEL R166, R0, -INF , !P2 ;  /* 0xff80000000a67808 */ /* 0x000fe20005000000 */
[-C--:B--2---:R-:W-:Y:S01]  /*bbc0*/  FFMA.FTZ R0, R46, R68.reuse, R13 ;  /* 0x000000442e007223 */ /* 0x084fe2000001000d */
[----:B------:R-:W-:Y:S02]  /*bbd0*/  ISETP.GE.AND P3, PT, R33, R11, PT ;  /* 0x0000000b2100720c */ /* 0x000fe40003f66270 */
[----:B------:R-:W1:Y:S01]  /*bbe0*/  MUFU.TANH R4, R4 ;  /* 0x0000000400047308 */ /* 0x000e620000002400 */
[----:B---3--:R-:W-:Y:S01]  /*bbf0*/  FFMA.FTZ R2, R48, R68, R36 ;  /* 0x0000004430027223 */ /* 0x008fe20000010024 */
[----:B------:R-:W-:-:S02]  /*bc00*/  FSEL R153, R0, -INF , !P1 ;  /* 0xff80000000997808 */ /* 0x000fc40004800000 */
[----:B------:R-:W-:Y:S02]  /*bc10*/  ISETP.GE.AND P1, PT, R246, 0x4, PT ;  /* 0x00000004f600780c */ /* 0x000fe40003f26270 */
[----:B------:R-:W-:Y:S02]  /*bc20*/  FSEL R145, R2, -INF , !P6 ;  /* 0xff80000002917808 */ /* 0x000fe40007000000 */
[----:B------:R-:W2:Y:S01]  /*bc30*/  MUFU.TANH R3, R15 ;  /* 0x0000000f00037308 */ /* 0x000ea20000002400 */
[----:B----4-:R-:W-:Y:S01]  /*bc40*/  FFMA.FTZ R2, R47, R68, R12 ;  /* 0x000000442f027223 */ /* 0x010fe2000001000c */
[----:B------:R-:W-:Y:S02]  /*bc50*/  ISETP.GE.AND P4, PT, R32, R10, PT ;  /* 0x0000000a2000720c */ /* 0x000fe40003f86270 */
[----:B------:R-:W-:Y:S02]  /*bc60*/  ISETP.GE.AND P6, PT, R40, R11, PT ;  /* 0x0000000b2800720c */ /* 0x000fe40003fc6270 */
[----:B------:R-:W-:-:S02]  /*bc70*/  FSEL R155, R2, -INF , !P3 ;  /* 0xff800000029b7808 */ /* 0x000fc40005800000 */
[----:B------:R3:W4:Y:S01]  /*bc80*/  MUFU.TANH R8, R5 ;  /* 0x0000000500087308 */ /* 0x0007220000002400 */
[----:B-1----:R-:W-:Y:S01]  /*bc90*/  FFMA.FTZ R2, R22, R68, R4 ;  /* 0x0000004416027223 */ /* 0x002fe20000010004 */
[----:B------:R-:W-:Y:S02]  /*bca0*/  ISETP.GE.AND P5, PT, R20, R11, PT ;  /* 0x0000000b1400720c */ /* 0x000fe40003fa6270 */
[-C--:B------:R-:W-:Y:S02]  /*bcb0*/  ISETP.GE.AND P3, PT, R40, R10.reuse, PT ;  /* 0x0000000a2800720c */ /* 0x080fe40003f66270 */
[----:B------:R-:W-:Y:S02]  /*bcc0*/  ISETP.GE.AND P2, PT, R20, R10, PT ;  /* 0x0000000a1400720c */ /* 0x000fe40003f46270 */
[----:B------:R-:W1:Y:S01]  /*bcd0*/  MUFU.TANH R6, R6 ;  /* 0x0000000600067308 */ /* 0x000e620000002400 */
[----:B--2---:R-:W-:Y:S01]  /*bce0*/  FFMA.FTZ R3, R46, R68, R3 ;  /* 0x000000442e037223 */ /* 0x004fe20000010003 */
[----:B------:R-:W-:-:S04]  /*bcf0*/  FSEL R163, R2, -INF , !P3 ;  /* 0xff80000002a37808 */ /* 0x000fc80005800000 */
[----:B------:R-:W-:Y:S01]  /*bd00*/  FSEL R162, R3, -INF , !P4 ;  /* 0xff80000003a27808 */ /* 0x000fe20006000000 */
[-C--:B---3--:R-:W-:Y:S02]  /*bd10*/  FFMA.FTZ R5, R22, R68.reuse, R9 ;  /* 0x0000004416057223 */ /* 0x088fe40000010009 */
[----:B----4-:R-:W-:-:S03]  /*bd20*/  FFMA.FTZ R4, R21, R68, R8 ;  /* 0x0000004415047223 */ /* 0x010fc60000010008 */
[----:B------:R-:W-:Y:S02]  /*bd30*/  FSEL R154, R5, -INF , !P6 ;  /* 0xff800000059a7808 */ /* 0x000fe40007000000 */
[----:B------:R-:W-:Y:S01]  /*bd40*/  FSEL R157, R4, -INF , !P5 ;  /* 0xff800000049d7808 */ /* 0x000fe20006800000 */
[----:B-1----:R-:W-:-:S05]  /*bd50*/  FFMA.FTZ R0, R21, R68, R6 ;  /* 0x0000004415007223 */ /* 0x002fca0000010006 */
[----:B------:R-:W-:Y:S01]  /*bd60*/  FSEL R167, R0, -INF , !P2 ;  /* 0xff80000000a77808 */ /* 0x000fe20005000000 */
[----:B------:R-:W-:Y:S05]  /*bd70*/  @!P1 BRA `(.L_x_1089) ;  /* 0x0000036000009947 */ /* 0x000fea0003800000 */
[----:B------:R-:W-:Y:S01]  /*bd80*/  IADD3 R0, R246, -0x4, RZ ;  /* 0xfffffffcf6007810 */ /* 0x000fe20007ffe0ff */
[----:B------:R-:W-:Y:S01]  /*bd90*/  IMAD.MOV.U32 R247, RZ, RZ, c[0x0][0x198] ;  /* 0x00006600fff77624 */ /* 0x000fe200078e00ff */
[----:B------:R1:W-:Y:S01]  /*bda0*/  @P0 STS.128 [R200+0x4000], RZ ;  /* 0x004000ffc8000388 */ /* 0x0003e20000000c00 */
[----:B------:R-:W-:Y:S01]  /*bdb0*/  IMAD.MOV.U32 R215, RZ, RZ, c[0x0][0x198] ;  /* 0x00006600ffd77624 */ /* 0x000fe200078e00ff */
[----:B------:R-:W-:Y:S01]  /*bdc0*/  SHF.R.S32.HI R2, RZ, 0x1f, R0 ;  /* 0x0000001fff027819 */ /* 0x000fe20000011400 */
[----:B------:R-:W-:Y:S01]  /*bdd0*/  IMAD.WIDE.U32 R4, R0, c[0x0][0x198], RZ ;  /* 0x0000660000047a25 */ /* 0x000fe200078e00ff */
[----:B------:R-:W-:Y:S03]  /*bde0*/  BSSY B0, `(.L_x_1090) ;  /* 0x000002e000007945 */ /* 0x000fe60003800000 */
[----:B------:R-:W-:-:S02]  /*bdf0*/  IMAD R2, R2, c[0x0][0x198], RZ ;  /* 0x0000660002027a24 */ /* 0x000fc400078e02ff */
[----:B------:R-:W-:Y:S02]  /*be00*/  IMAD.SHL.U32 R252, R247, 0x10, RZ ;  /* 0x00000010f7fc7824 */ /* 0x000fe400078e00ff */
[----:B------:R-:W-:Y:S01]  /*be10*/  IMAD R0, R0, c[0x0][0x19c], R2 ;  /* 0x0000670000007a24 */ /* 0x000fe200078e0202 */
[----:B------:R-:W-:Y:S01]  /*be20*/  LEA R2, P2, R4, R242, 0x6 ;  /* 0x000000f204027211 */ /* 0x000fe200078430ff */
[----:B------:R-:W-:Y:S02]  /*be30*/  @!P0 IMAD.MOV.U32 R7, RZ, RZ, c[0x0][0x19c] ;  /* 0x00006700ff078624 */ /* 0x000fe400078e00ff */
[----:B------:R-:W-:Y:S01]  /*be40*/  IMAD.IADD R3, R5, 0x1, R0 ;  /* 0x0000000105037824 */ /* 0x000fe200078e0200 */
[-C--:B------:R-:W-:Y:S01]  /*be50*/  @!P0 IADD3 R0, P5, R252, R2.reuse, RZ ;  /* 0x00000002fc008210 */ /* 0x080fe20007fbe0ff */
[----:B------:R-:W-:Y:S01]  /*be60*/  IMAD.MOV.U32 R252, RZ, RZ, 0x4 ;  /* 0x00000004fffc7424 */ /* 0x000fe200078e00ff */
[----:B------:R-:W-:Y:S02]  /*be70*/  @!P0 LEA R5, P3, R247, R2, 0x5 ;  /* 0x00000002f7058211 */ /* 0x000fe400078628ff */
[----:B------:R-:W-:-:S02]  /*be80*/  LEA.HI.X R3, R4, R239, R3, 0x6, P2 ;  /* 0x000000ef04037211 */ /* 0x000fc400010f3403 */
[----:B------:R-:W-:Y:S02]  /*be90*/  SHF.L.U64.HI R252, R215, R252, c[0x0][0x19c] ;  /* 0x00006700d7fc7619 */ /* 0x000fe400000102fc */
[----:B------:R-:W-:Y:S02]  /*bea0*/  @!P0 LEA R8, P6, R2, c[0x0][0x168], 0x1 ;  /* 0x00005a0002088a11 */ /* 0x000fe400078c08ff */
[----:B------:R-:W-:Y:S01]  /*beb0*/  @!P0 LEA R6, P4, R0, c[0x0][0x168], 0x1 ;  /* 0x00005a0000068a11 */ /* 0x000fe200078808ff */
[----:B------:R-:W-:Y:S01]  /*bec0*/  @!P0 IMAD.X R11, R252, 0x1, R3, P5 ;  /* 0x00000001fc0b8824 */ /* 0x000fe200028e0603 */
[----:B------:R-:W-:Y:S02]  /*bed0*/  @!P0 LEA R4, P2, R5, c[0x0][0x168], 0x1 ;  /* 0x00005a0005048a11 */ /* 0x000fe400078408ff */
[----:B------:R-:W-:Y:S02]  /*bee0*/  @!P0 LEA.HI.X R10, R247, R3, R7, 0x5, P3 ;  /* 0x00000003f70a8211 */ /* 0x000fe400018f2c07 */
[----:B------:R-:W-:-:S02]  /*bef0*/  @!P0 LEA.HI.X R9, R2, c[0x0][0x16c], R3, 0x1, P6 ;  /* 0x00005b0002098a11 */ /* 0x000fc400030f0c03 */
        /* <DEDUP_REMOVED lines=28> */
.L_x_1091:
[----:B------:R-:W-:Y:S05]  /*c0c0*/  BSYNC B0 ;  /* 0x0000000000007941 */ /* 0x000fea0003800000 */
.L_x_1090:
[----:B------:R-:W0:Y:S02]  /*c0d0*/  LDGDEPBAR ;  /* 0x00000000000079af */ /* 0x000e240000000000 */
.L_x_1089:
[----:B------:R-:W-:Y:S01]  /*c0e0*/  FMNMX.FTZ R0, R233, R31, !PT ;  /* 0x0000001fe9007209 */ /* 0x000fe20007810000 */
[----:B------:R-:W-:Y:S03]  /*c0f0*/  LDSM.16.MT88.4 R16, [R189+0x6000] ;  /* 0x00600000bd10783b */ /* 0x000fe60000004200 */
[----:B-1----:R-:W-:Y:S02]  /*c100*/  FMNMX.FTZ R2, R51, R0, !PT ;  /* 0x0000000033027209 */ /* 0x002fe40007810000 */
        /* <DEDUP_REMOVED lines=57> */
[----:B------:R-:W-:Y:S01]  /*c4a0*/  FMNMX.FTZ R4, R174, R3, !PT ;  /* 0x00000003ae047209 */ /* 0x000fe20007810000 */
[----:B------:R-:W1:Y:S01]  /*c4b0*/  SHFL.BFLY PT, R5, R0, 0x2, 0x1f ;  /* 0x0c401f0000057f89 */ /* 0x000e6200000e0000 */
[----:B--2---:R-:W-:-:S02]  /*c4c0*/  FMNMX.FTZ R2, R2, R6, !PT ;  /* 0x0000000602027209 */ /* 0x004fc40007810000 */
[----:B------:R-:W-:Y:S01]  /*c4d0*/  FMNMX.FTZ R4, R175, R4, !PT ;  /* 0x00000004af047209 */ /* 0x000fe20007810000 */
[----:B------:R-:W2:Y:S03]  /*c4e0*/  SHFL.BFLY PT, R7, R70, 0x1, 0x1f ;  /* 0x0c201f0046077f89 */ /* 0x000ea600000e0000 */
[----:B------:R-:W-:Y:S01]  /*c4f0*/  FMNMX.FTZ R4, R178, R4, !PT ;  /* 0x00000004b2047209 */ /* 0x000fe20007810000 */
[----:B------:R-:W3:Y:S03]  /*c500*/  SHFL.BFLY PT, R6, R2, 0x1, 0x1f ;  /* 0x0c201f0002067f89 */ /* 0x000ee600000e0000 */
[----:B------:R-:W-:-:S04]  /*c510*/  FMNMX.FTZ R4, R179, R4, !PT ;  /* 0x00000004b3047209 */ /* 0x000fc80007810000 */
[----:B------:R-:W-:-:S04]  /*c520*/  FMNMX.FTZ R4, R169, R4, !PT ;  /* 0x00000004a9047209 */ /* 0x000fc80007810000 */
[----:B------:R-:W-:-:S04]  /*c530*/  FMNMX.FTZ R4, R168, R4, !PT ;  /* 0x00000004a8047209 */ /* 0x000fc80007810000 */
[----:B------:R-:W-:Y:S02]  /*c540*/  FMNMX.FTZ R4, R185, R4, !PT ;  /* 0x00000004b9047209 */ /* 0x000fe40007810000 */
[----:B-1----:R-:W-:Y:S02]  /*c550*/  FMNMX.FTZ R3, R0, R5, !PT ;  /* 0x0000000500037209 */ /* 0x002fe40007810000 */
[----:B------:R-:W-:Y:S02]  /*c560*/  FMNMX.FTZ R4, R186, R4, !PT ;  /* 0x00000004ba047209 */ /* 0x000fe40007810000 */
[----:B--2---:R-:W-:Y:S02]  /*c570*/  FMNMX.FTZ R70, R70, R7, !PT ;  /* 0x0000000746467209 */ /* 0x004fe40007810000 */
[----:B------:R-:W1:Y:S01]  /*c580*/  SHFL.BFLY PT, R7, R3, 0x1, 0x1f ;  /* 0x0c201f0003077f89 */ /* 0x000e6200000e0000 */
[----:B---3--:R-:W-:Y:S02]  /*c590*/  FMNMX.FTZ R2, R2, R6, !PT ;  /* 0x0000000602027209 */ /* 0x008fe40007810000 */
[C---:B------:R-:W-:Y:S01]  /*c5a0*/  FMUL.FTZ R0, R70.reuse, c[0x0][0x23c] ;  /* 0x00008f0046007a20 */ /* 0x040fe20000410000 */
[----:B------:R-:W2:Y:S01]  /*c5b0*/  SHFL.BFLY PT, R6, R4, 0x2, 0x1f ;  /* 0x0c401f0004067f89 */ /* 0x000ea200000e0000 */
[----:B------:R-:W-:Y:S01]  /*c5c0*/  FSETP.NEU.FTZ.AND P3, PT, R70, -INF , PT ;  /* 0xff8000004600780b */ /* 0x000fe20003f7d000 */
[C---:B------:R-:W-:Y:S01]  /*c5d0*/  FMUL.FTZ R9, R2.reuse, c[0x0][0x23c] ;  /* 0x00008f0002097a20 */ /* 0x040fe20000410000 */
[----:B------:R-:W-:-:S02]  /*c5e0*/  FSETP.NEU.FTZ.AND P2, PT, R2, -INF , PT ;  /* 0xff8000000200780b */ /* 0x000fc40003f5d000 */
[----:B------:R-:W-:Y:S02]  /*c5f0*/  FSEL R0, R0, RZ, P3 ;  /* 0x000000ff00007208 */ /* 0x000fe40001800000 */
[----:B------:R-:W-:Y:S02]  /*c600*/  FSEL R9, R9, RZ, P2 ;  /* 0x000000ff09097208 */ /* 0x000fe40001000000 */
[----:B------:R-:W-:Y:S01]  /*c610*/  FSEL R12, R70, RZ, P3 ;  /* 0x000000ff460c7208 */ /* 0x000fe20001800000 */
[--C-:B------:R-:W-:Y:S02]  /*c620*/  FFMA.FTZ R5, R31, c[0x0][0x23c], -R0.reuse ;  /* 0x00008f001f057a23 */ /* 0x100fe40000010800 */
[----:B------:R-:W-:Y:S02]  /*c630*/  FFMA.FTZ R11, R53, c[0x0][0x23c], -R0 ;  /* 0x00008f00350b7a23 */ /* 0x000fe40000010800 */
[----:B------:R3:W-:Y:S01]  /*c640*/  MUFU.EX2 R250, R5 ;  /* 0x0000000500fa7308 */ /* 0x0007e20000000800 */
[----:B------:R-:W-:-:S04]  /*c650*/  FADD.FTZ R14, R233, -R12 ;  /* 0x8000000ce90e7221 */ /* 0x000fc80000010000 */
[----:B------:R-:W-:Y:S01]  /*c660*/  FMUL.FTZ R14, R14, c[0x0][0x23c] ;  /* 0x00008f000e0e7a20 */ /* 0x000fe20000410000 */
[----:B-1----:R-:W-:Y:S02]  /*c670*/  FMNMX.FTZ R3, R3, R7, !PT ;  /* 0x0000000703037209 */ /* 0x002fe40007810000 */
[----:B------:R-:W-:Y:S01]  /*c680*/  MUFU.EX2 R223, R11 ;  /* 0x0000000b00df7308 */ /* 0x000fe20000000800 */
[----:B--2---:R-:W-:Y:S02]  /*c690*/  FMNMX.FTZ R4, R4, R6, !PT ;  /* 0x0000000604047209 */ /* 0x004fe40007810000 */
[C---:B------:R-:W-:Y:S01]  /*c6a0*/  FMUL.FTZ R8, R3.reuse, c[0x0][0x23c] ;  /* 0x00008f0003087a20 */ /* 0x040fe20000410000 */
[----:B------:R-:W-:Y:S02]  /*c6b0*/  FSETP.NEU.FTZ.AND P0, PT, R3, -INF , PT ;  /* 0xff8000000300780b */ /* 0x000fe40003f1d000 */
[----:B------:R-:W1:Y:S01]  /*c6c0*/  SHFL.BFLY PT, R10, R4, 0x1, 0x1f ;  /* 0x0c201f00040a7f89 */ /* 0x000e6200000e0000 */
[----:B---3--:R-:W-:Y:S01]  /*c6d0*/  FFMA.FTZ R5, R25, c[0x0][0x23c], -R9 ;  /* 0x00008f0019057a23 */ /* 0x008fe20000010809 */
[----:B------:R-:W-:Y:S01]  /*c6e0*/  FSEL R8, R8, RZ, P0 ;  /* 0x000000ff08087208 */ /* 0x000fe20000000000 */
[----:B------:R-:W2:Y:S04]  /*c6f0*/  MUFU.EX2 R72, R14 ;  /* 0x0000000e00487308 */ /* 0x000ea80000000800 */
[----:B------:R-:W-:-:S04]  /*c700*/  FFMA.FTZ R7, R26, c[0x0][0x23c], -R8 ;  /* 0x00008f001a077a23 */ /* 0x000fc80000010808 */
[----:B------:R3:W-:Y:S08]  /*c710*/  MUFU.EX2 R248, R5 ;  /* 0x0000000500f87308 */ /* 0x0007f00000000800 */
[----:B------:R-:W-:Y:S01]  /*c720*/  MUFU.EX2 R226, R7 ;  /* 0x0000000700e27308 */ /* 0x000fe20000000800 */
[-C--:B--2---:R-:W-:Y:S02]  /*c730*/  FMUL.FTZ R84, R84, R72.reuse ;  /* 0x0000004854547220 */ /* 0x084fe40000410000 */
[----:B------:R-:W-:Y:S01]  /*c740*/  FMUL.FTZ R85, R85, R72 ;  /* 0x0000004855557220 */ /* 0x000fe20000410000 */
[----:B-1----:R-:W-:Y:S01]  /*c750*/  FMNMX.FTZ R69, R4, R10, !PT ;  /* 0x0000000a04457209 */ /* 0x002fe20007810000 */
[----:B------:R-:W-:-:S02]  /*c760*/  FFMA.FTZ R4, R51, c[0x0][0x23c], -R0 ;  /* 0x00008f0033047a23 */ /* 0x000fc40000010800 */
[----:B---3--:R-:W-:Y:S02]  /*c770*/  FFMA.FTZ R5, R28, c[0x0][0x23c], -R9 ;  /* 0x00008f001c057a23 */ /* 0x008fe40000010809 */
[----:B------:R1:W-:Y:S01]  /*c780*/  MUFU.EX2 R222, R4 ;  /* 0x0000000400de7308 */ /* 0x0003e20000000800 */
[-C--:B------:R-:W-:Y:S02]  /*c790*/  FMUL.FTZ R92, R92, R72.reuse ;  /* 0x000000485c5c7220 */ /* 0x080fe40000410000 */
[-C--:B------:R-:W-:Y:S02]  /*c7a0*/  FMUL.FTZ R93, R93, R72.reuse ;  /* 0x000000485d5d7220 */ /* 0x080fe40000410000 */
[-C--:B------:R-:W-:Y:S02]  /*c7b0*/  FMUL.FTZ R96, R96, R72.reuse ;  /* 0x0000004860607220 */ /* 0x080fe40000410000 */
[-C--:B------:R-:W-:Y:S01]  /*c7c0*/  FMUL.FTZ R97, R97, R72.reuse ;  /* 0x0000004861617220 */ /* 0x080fe20000410000 */
[----:B------:R2:W-:Y:S01]  /*c7d0*/  MUFU.EX2 R247, R5 ;  /* 0x0000000500f77308 */ /* 0x0005e20000000800 */
[----:B------:R-:W-:-:S02]  /*c7e0*/  FMUL.FTZ R108, R108, R72 ;  /* 0x000000486c6c7220 */ /* 0x000fc40000410000 */
[-C--:B------:R-:W-:Y:S02]  /*c7f0*/  FMUL.FTZ R109, R109, R72.reuse ;  /* 0x000000486d6d7220 */ /* 0x080fe40000410000 */
[-C--:B------:R-:W-:Y:S02]  /*c800*/  FMUL.FTZ R112, R112, R72.reuse ;  /* 0x0000004870707220 */ /* 0x080fe40000410000 */
[-C--:B------:R-:W-:Y:S02]  /*c810*/  FMUL.FTZ R113, R113, R72.reuse ;  /* 0x0000004871717220 */ /* 0x080fe40000410000 */
[----:B-1----:R-:W-:Y:S02]  /*c820*/  FMUL.FTZ R4, R69, c[0x0][0x23c] ;  /* 0x00008f0045047a20 */ /* 0x002fe40000410000 */
[-C--:B------:R-:W-:Y:S02]  /*c830*/  FMUL.FTZ R124, R124, R72.reuse ;  /* 0x000000487c7c7220 */ /* 0x080fe40000410000 */
[----:B------:R-:W-:-:S02]  /*c840*/  FMUL.FTZ R125, R125, R72 ;  /* 0x000000487d7d7220 */ /* 0x000fc40000410000 */
[-C--:B------:R-:W-:Y:S02]  /*c850*/  FMUL.FTZ R128, R128, R72.reuse ;  /* 0x0000004880807220 */ /* 0x080fe40000410000 */
[--C-:B--2---:R-:W-:Y:S02]  /*c860*/  FFMA.FTZ R5, R24, c[0x0][0x23c], -R9.reuse ;  /* 0x00008f0018057a23 */ /* 0x104fe40000010809 */
[-C--:B------:R-:W-:Y:S02]  /*c870*/  FMUL.FTZ R129, R129, R72.reuse ;  /* 0x0000004881817220 */ /* 0x080fe40000410000 */
[----:B------:R1:W-:Y:S01]  /*c880*/  MUFU.EX2 R249, R5 ;  /* 0x0000000500f97308 */ /* 0x0003e20000000800 */
[-C--:B------:R-:W-:Y:S02]  /*c890*/  FMUL.FTZ R140, R140, R72.reuse ;  /* 0x000000488c8c7220 */ /* 0x080fe40000410000 */
[----:B------:R-:W-:Y:S02]  /*c8a0*/  FMUL.FTZ R141, R141, R72 ;  /* 0x000000488d8d7220 */ /* 0x000fe40000410000 */
[----:B-1----:R-:W-:-:S02]  /*c8b0*/  FFMA.FTZ R5, R23, c[0x0][0x23c], -R9 ;  /* 0x00008f0017057a23 */ /* 0x002fc40000010809 */
[----:B------:R-:W1:Y:S02]  /*c8c0*/  LDSM.16.MT88.4 R20, [R192+0x6000] ;  /* 0x00600000c014783b */ /* 0x000e640000004200 */
[----:B------:R2:W-:Y:S02]  /*c8d0*/  MUFU.EX2 R251, R5 ;  /* 0x0000000500fb7308 */ /* 0x0005e40000000800 */
[----:B--2---:R-:W-:-:S06]  /*c8e0*/  FFMA.FTZ R5, R30, c[0x0][0x23c], -R8 ;  /* 0x00008f001e057a23 */ /* 0x004fcc0000010808 */
[----:B------:R2:W-:Y:S02]  /*c8f0*/  MUFU.EX2 R225, R5 ;  /* 0x0000000500e17308 */ /* 0x0005e40000000800 */
[--C-:B--2---:R-:W-:Y:S02]  /*c900*/  FFMA.FTZ R5, R29, c[0x0][0x23c], -R8.reuse ;  /* 0x00008f001d057a23 */ /* 0x104fe40000010808 */
[----:B------:R-:W-:Y:S04]  /*c910*/  LDSM.16.MT88.4 R28, [R191+0x6000] ;  /* 0x00600000bf1c783b */ /* 0x000fe80000004200 */
[----:B------:R2:W-:Y:S02]  /*c920*/  MUFU.EX2 R224, R5 ;  /* 0x0000000500e07308 */ /* 0x0005e40000000800 */
[----:B--2---:R-:W-:-:S02]  /*c930*/  FFMA.FTZ R5, R27, c[0x0][0x23c], -R8 ;  /* 0x00008f001b057a23 */ /* 0x004fc40000010808 */
[----:B------:R-:W2:Y:S04]  /*c940*/  LDSM.16.MT88.4 R24, [R190+0x6000] ;  /* 0x00600000be18783b */ /* 0x000ea80000004200 */
[----:B------:R3:W4:Y:S02]  /*c950*/  MUFU.EX2 R227, R5 ;  /* 0x0000000500e37308 */ /* 0x0007240000000800 */
[----:B---3--:R-:W-:Y:S02]  /*c960*/  FSEL R5, R2, RZ, P2 ;  /* 0x000000ff02057208 */ /* 0x008fe40001000000 */
[----:B----4-:R-:W-:-:S03]  /*c970*/  F2FP.PACK_AB R7, R226, R227 ;  /* 0x000000e3e207723e */ /* 0x010fc600000000ff */
[----:B------:R-:W-:Y:S01]  /*c980*/  FADD.FTZ R6, R202, -R5 ;  /* 0x80000005ca067221 */ /* 0x000fe20000010000 */
[----:B------:R-:W-:Y:S02]  /*c990*/  FSEL R5, R3, RZ, P0 ;  /* 0x000000ff03057208 */ /* 0x000fe40000000000 */
[----:B------:R-:W-:Y:S01]  /*c9a0*/  FSETP.NEU.FTZ.AND P0, PT, R69, -INF , PT ;  /* 0xff8000004500780b */ /* 0x000fe20003f1d000 */
[----:B------:R-:W-:Y:S02]  /*c9b0*/  FMUL.FTZ R6, R6, c[0x0][0x23c] ;  /* 0x00008f0006067a20 */ /* 0x000fe40000410000 */
[----:B------:R-:W-:Y:S01]  /*c9c0*/  FADD.FTZ R5, R201, -R5 ;  /* 0x80000005c9057221 */ /* 0x000fe20000010000 */
[----:B------:R-:W-:Y:S01]  /*c9d0*/  FSEL R10, R4, RZ, P0 ;  /* 0x000000ff040a7208 */ /* 0x000fe20000000000 */
[----:B------:R3:W4:Y:S01]  /*c9e0*/  MUFU.EX2 R74, R6 ;  /* 0x00000006004a7308 */ /* 0x0007220000000800 */
[----:B------:R-:W-:Y:S01]  /*c9f0*/  F2FP.PACK_AB R4, R247, R248 ;  /* 0x000000f8f704723e */ /* 0x000fe200000000ff */
[----:B------:R-:W-:-:S02]  /*ca00*/  FMUL.FTZ R5, R5, c[0x0][0x23c] ;  /* 0x00008f0005057a20 */ /* 0x000fc40000410000 */
[--C-:B------:R-:W-:Y:S02]  /*ca10*/  FFMA.FTZ R11, R50, c[0x0][0x23c], -R10.reuse ;  /* 0x00008f00320b7a23 */ /* 0x100fe4000001080a */
[--C-:B------:R-:W-:Y:S02]  /*ca20*/  FFMA.FTZ R13, R49, c[0x0][0x23c], -R10.reuse ;  /* 0x00008f00310d7a23 */ /* 0x100fe4000001080a */
[----:B------:R5:W-:Y:S01]  /*ca30*/  MUFU.EX2 R219, R11 ;  /* 0x0000000b00db7308 */ /* 0x000be20000000800 */
[----:B------:R-:W-:-:S07]  /*ca40*/  FFMA.FTZ R12, R61, c[0x0][0x23c], -R10 ;  /* 0x00008f003d0c7a23 */ /* 0x000fce000001080a */
[----:B------:R1:W1:Y:S01]  /*ca50*/  MUFU.EX2 R73, R5 ;  /* 0x0000000500497308 */ /* 0x0002620000000800 */
[----:B---3--:R-:W-:Y:S01]  /*ca60*/  F2FP.PACK_AB R6, R251, R249 ;  /* 0x000000f9fb06723e */ /* 0x008fe200000000ff */
[-C--:B----4-:R-:W-:Y:S02]  /*ca70*/  FMUL.FTZ R80, R80, R74.reuse ;  /* 0x0000004a50507220 */ /* 0x090fe40000410000 */
[-C--:B------:R-:W-:Y:S02]  /*ca80*/  FMUL.FTZ R81, R81, R74.reuse ;  /* 0x0000004a51517220 */ /* 0x080fe40000410000 */
[-C--:B------:R-:W-:Y:S01]  /*ca90*/  FMUL.FTZ R88, R88, R74.reuse ;  /* 0x0000004a58587220 */ /* 0x080fe20000410000 */
[----:B-----5:R-:W-:Y:S01]  /*caa0*/  FSEL R11, R69, RZ, P0 ;  /* 0x000000ff450b7208 */ /* 0x020fe20000000000 */
[----:B------:R3:W-:Y:S01]  /*cab0*/  MUFU.EX2 R220, R13 ;  /* 0x0000000d00dc7308 */ /* 0x0007e20000000800 */
[-C--:B------:R-:W-:Y:S02]  /*cac0*/  FMUL.FTZ R89, R89, R74.reuse ;  /* 0x0000004a59597220 */ /* 0x080fe40000410000 */
[----:B------:R-:W-:-:S02]  /*cad0*/  FMUL.FTZ R100, R100, R74 ;  /* 0x0000004a64647220 */ /* 0x000fc40000410000 */
[----:B------:R-:W-:Y:S02]  /*cae0*/  FADD.FTZ R11, R232, -R11 ;  /* 0x8000000be80b7221 */ /* 0x000fe40000010000 */
[----:B-1----:R-:W-:Y:S01]  /*caf0*/  FFMA.FTZ R5, R52, c[0x0][0x23c], -R0 ;  /* 0x00008f0034057a23 */ /* 0x002fe20000010800 */
[----:B------:R1:W-:Y:S01]  /*cb00*/  MUFU.EX2 R217, R12 ;  /* 0x0000000c00d97308 */ /* 0x0003e20000000800 */
[----:B------:R-:W-:Y:S02]  /*cb10*/  FMUL.FTZ R11, R11, c[0x0][0x23c] ;  /* 0x00008f000b0b7a20 */ /* 0x000fe40000410000 */
[-C--:B------:R-:W-:Y:S02]  /*cb20*/  FMUL.FTZ R82, R82, R73.reuse ;  /* 0x0000004952527220 */ /* 0x080fe40000410000 */
[-C--:B------:R-:W-:Y:S02]  /*cb30*/  FMUL.FTZ R83, R83, R73.reuse ;  /* 0x0000004953537220 */ /* 0x080fe40000410000 */
[----:B------:R-:W-:Y:S01]  /*cb40*/  FMUL.FTZ R90, R90, R73 ;  /* 0x000000495a5a7220 */ /* 0x000fe20000410000 */
[----:B------:R4:W5:Y:S01]  /*cb50*/  MUFU.EX2 R71, R11 ;  /* 0x0000000b00477308 */ /* 0x0009620000000800 */
[----:B---3--:R-:W-:-:S02]  /*cb60*/  FFMA.FTZ R13, R60, c[0x0][0x23c], -R10 ;  /* 0x00008f003c0d7a23 */ /* 0x008fc4000001080a */
[-C--:B------:R-:W-:Y:S02]  /*cb70*/  FMUL.FTZ R91, R91, R73.reuse ;  /* 0x000000495b5b7220 */ /* 0x080fe40000410000 */
[-C--:B------:R-:W-:Y:S02]  /*cb80*/  FMUL.FTZ R101, R101, R74.reuse ;  /* 0x0000004a65657220 */ /* 0x080fe40000410000 */
[-C--:B------:R-:W-:Y:S01]  /*cb90*/  FMUL.FTZ R102, R102, R73.reuse ;  /* 0x0000004966667220 */ /* 0x080fe20000410000 */
[----:B------:R3:W2:Y:S01]  /*cba0*/  MUFU.EX2 R221, R5 ;  /* 0x0000000500dd7308 */ /* 0x0006a20000000800 */
[----:B-1----:R-:W-:Y:S02]  /*cbb0*/  FFMA.FTZ R12, R66, c[0x0][0x23c], -R9 ;  /* 0x00008f00420c7a23 */ /* 0x002fe40000010809 */
[----:B------:R-:W-:Y:S02]  /*cbc0*/  FMUL.FTZ R103, R103, R73 ;  /* 0x0000004967677220 */ /* 0x000fe40000410000 */
[----:B------:R-:W-:-:S02]  /*cbd0*/  FMUL.FTZ R104, R104, R74 ;  /* 0x0000004a68687220 */ /* 0x000fc40000410000 */
[-C--:B------:R-:W-:Y:S01]  /*cbe0*/  FMUL.FTZ R105, R105, R74.reuse ;  /* 0x0000004a69697220 */ /* 0x080fe20000410000 */
[----:B------:R-:W1:Y:S01]  /*cbf0*/  MUFU.EX2 R218, R13 ;  /* 0x0000000d00da7308 */ /* 0x000e620000000800 */
[----:B----4-:R-:W-:Y:S02]  /*cc00*/  FFMA.FTZ R11, R156, c[0x0][0x23c], -R0 ;  /* 0x00008f009c0b7a23 */ /* 0x010fe40000010800 */
[-C--:B------:R-:W-:Y:S02]  /*cc10*/  FMUL.FTZ R106, R106, R73.reuse ;  /* 0x000000496a6a7220 */ /* 0x080fe40000410000 */
[----:B------:R-:W-:Y:S02]  /*cc20*/  FMUL.FTZ R107, R107, R73 ;  /* 0x000000496b6b7220 */ /* 0x000fe40000410000 */
[-C--:B------:R-:W-:Y:S01]  /*cc30*/  FMUL.FTZ R116, R116, R74.reuse ;  /* 0x0000004a74747220 */ /* 0x080fe20000410000 */
[----:B------:R4:W-:Y:S01]  /*cc40*/  MUFU.EX2 R215, R11 ;  /* 0x0000000b00d77308 */ /* 0x0009e20000000800 */
[----:B---3--:R-:W-:Y:S01]  /*cc50*/  F2FP.PACK_AB R5, R224, R225 ;  /* 0x000000e1e005723e */ /* 0x008fe200000000ff */
[----:B------:R-:W-:-:S02]  /*cc60*/  FMUL.FTZ R117, R117, R74 ;  /* 0x0000004a75757220 */ /* 0x000fc40000410000 */
[-C--:B------:R-:W-:Y:S02]  /*cc70*/  FMUL.FTZ R118, R118, R73.reuse ;  /* 0x0000004976767220 */ /* 0x080fe40000410000 */
[-C--:B------:R-:W-:Y:S02]  /*cc80*/  FMUL.FTZ R119, R119, R73.reuse ;  /* 0x0000004977777220 */ /* 0x080fe40000410000 */
[----:B------:R3:W-:Y:S01]  /*cc90*/  MUFU.EX2 R216, R12 ;  /* 0x0000000c00d87308 */ /* 0x0007e20000000800 */
[-C--:B------:R-:W-:Y:S01]  /*cca0*/  FMUL.FTZ R120, R120, R74.reuse ;  /* 0x0000004a78787220 */ /* 0x080fe20000410000 */
[----:B------:R-:W-:Y:S01]  /*ccb0*/  HMMA.16816.F32 R56, R4, R16, R80 ;  /* 0x000000100438723c */ /* 0x000fe20000001850 */
[----:B------:R-:W-:Y:S02]  /*ccc0*/  FMUL.FTZ R121, R121, R74 ;  /* 0x0000004a79797220 */ /* 0x000fe40000410000 */
[-C--:B------:R-:W-:Y:S02]  /*ccd0*/  FMUL.FTZ R122, R122, R73.reuse ;  /* 0x000000497a7a7220 */ /* 0x080fe40000410000 */
[----:B------:R-:W-:-:S02]  /*cce0*/  FMUL.FTZ R123, R123, R73 ;  /* 0x000000497b7b7220 */ /* 0x000fc40000410000 */
[----:B----4-:R-:W-:Y:S01]  /*ccf0*/  FFMA.FTZ R11, R65, c[0x0][0x23c], -R9 ;  /* 0x00008f00410b7a23 */ /* 0x010fe20000010809 */
[C---:B------:R-:W-:Y:S01]  /*cd00*/  HMMA.16816.F32 R52, R4.reuse, R18, R88 ;  /* 0x000000120434723c */ /* 0x040fe20000001858 */
[-C--:B------:R-:W-:Y:S02]  /*cd10*/  FMUL.FTZ R132, R132, R74.reuse ;  /* 0x0000004a84847220 */ /* 0x080fe40000410000 */
[----:B------:R4:W1:Y:S01]  /*cd20*/  MUFU.EX2 R213, R11 ;  /* 0x0000000b00d57308 */ /* 0x0008620000000800 */
[-C--:B------:R-:W-:Y:S02]  /*cd30*/  FMUL.FTZ R133, R133, R74.reuse ;  /* 0x0000004a85857220 */ /* 0x080fe40000410000 */
[-C--:B------:R-:W-:Y:S02]  /*cd40*/  FMUL.FTZ R134, R134, R73.reuse ;  /* 0x0000004986867220 */ /* 0x080fe40000410000 */
[----:B------:R-:W-:Y:S01]  /*cd50*/  FMUL.FTZ R135, R135, R73 ;  /* 0x0000004987877220 */ /* 0x000fe20000410000 */
[----:B------:R-:W-:Y:S01]  /*cd60*/  HMMA.16816.F32 R48, R4, R20, R100 ;  /* 0x000000140430723c */ /* 0x000fe20000001864 */
[----:B------:R-:W-:-:S02]  /*cd70*/  FMUL.FTZ R136, R136, R74 ;  /* 0x0000004a88887220 */ /* 0x000fc40000410000 */
[----:B------:R-:W-:Y:S02]  /*cd80*/  FMUL.FTZ R137, R137, R74 ;  /* 0x0000004a89897220 */ /* 0x000fe40000410000 */
[-C--:B------:R-:W-:Y:S02]  /*cd90*/  FMUL.FTZ R138, R138, R73.reuse ;  /* 0x000000498a8a7220 */ /* 0x080fe40000410000 */
[----:B------:R-:W-:Y:S01]  /*cda0*/  FMUL.FTZ R139, R139, R73 ;  /* 0x000000498b8b7220 */ /* 0x000fe20000410000 */
[----:B------:R-:W-:Y:S01]  /*cdb0*/  HMMA.16816.F32 R44, R4, R22, R104 ;  /* 0x00000016042c723c */ /* 0x000fe20000001868 */
[--C-:B---3--:R-:W-:Y:S02]  /*cdc0*/  FFMA.FTZ R12, R76, c[0x0][0x23c], -R9.reuse ;  /* 0x00008f004c0c7a23 */ /* 0x108fe40000010809 */
[----:B----4-:R-:W-:Y:S02]  /*cdd0*/  FFMA.FTZ R11, R75, c[0x0][0x23c], -R9 ;  /* 0x00008f004b0b7a23 */ /* 0x010fe40000010809 */
[----:B------:R3:W-:Y:S01]  /*cde0*/  MUFU.EX2 R214, R12 ;  /* 0x0000000c00d67308 */ /* 0x0007e20000000800 */
[----:B-----5:R-:W-:-:S02]  /*cdf0*/  FMUL.FTZ R86, R86, R71 ;  /* 0x0000004756567220 */ /* 0x020fc40000410000 */
[C---:B--2---:R-:W-:Y:S01]  /*ce00*/  HMMA.16816.F32 R40, R4.reuse, R24, R116 ;  /* 0x000000180428723c */ /* 0x044fe20000001874 */
[-C--:B------:R-:W-:Y:S02]  /*ce10*/  FMUL.FTZ R87, R87, R71.reuse ;  /* 0x0000004757577220 */ /* 0x080fe40000410000 */
[-C--:B------:R-:W-:Y:S02]  /*ce20*/  FMUL.FTZ R94, R94, R71.reuse ;  /* 0x000000475e5e7220 */ /* 0x080fe40000410000 */
[----:B------:R2:W-:Y:S01]  /*ce30*/  MUFU.EX2 R212, R11 ;  /* 0x0000000b00d47308 */ /* 0x0005e20000000800 */
[-C--:B------:R-:W-:Y:S02]  /*ce40*/  FMUL.FTZ R95, R95, R71.reuse ;  /* 0x000000475f5f7220 */ /* 0x080fe40000410000 */
[----:B------:R-:W-:Y:S01]  /*ce50*/  HMMA.16816.F32 R36, R4, R26, R120 ;  /* 0x0000001a0424723c */ /* 0x000fe20000001878 */
[-C--:B------:R-:W-:Y:S02]  /*ce60*/  FMUL.FTZ R98, R98, R71.reuse ;  /* 0x0000004762627220 */ /* 0x080fe40000410000 */
[----:B------:R-:W-:-:S02]  /*ce70*/  FMUL.FTZ R99, R99, R71 ;  /* 0x0000004763637220 */ /* 0x000fc40000410000 */
[--C-:B---3--:R-:W-:Y:S02]  /*ce80*/  FFMA.FTZ R12, R144, c[0x0][0x23c], -R8.reuse ;  /* 0x00008f00900c7a23 */ /* 0x108fe40000010808 */
[-C--:B------:R-:W-:Y:S01]  /*ce90*/  FMUL.FTZ R110, R110, R71.reuse ;  /* 0x000000476e6e7220 */ /* 0x080fe20000410000 */
[C---:B------:R-:W-:Y:S01]  /*cea0*/  HMMA.16816.F32 R32, R4.reuse, R28, R132 ;  /* 0x0000001c0420723c */ /* 0x040fe20000001884 */
[-C--:B------:R-:W-:Y:S01]  /*ceb0*/  FMUL.FTZ R111, R111, R71.reuse ;  /* 0x000000476f6f7220 */ /* 0x080fe20000410000 */
[----:B------:R3:W-:Y:S01]  /*cec0*/  MUFU.EX2 R211, R12 ;  /* 0x0000000c00d37308 */ /* 0x0007e20000000800 */
[-C--:B------:R-:W-:Y:S02]  /*ced0*/  FMUL.FTZ R114, R114, R71.reuse ;  /* 0x0000004772727220 */ /* 0x080fe40000410000 */
[----:B--2---:R-:W-:Y:S02]  /*cee0*/  FFMA.FTZ R11, R77, c[0x0][0x23c], -R8 ;  /* 0x00008f004d0b7a23 */ /* 0x004fe40000010808 */
[-C--:B------:R-:W-:Y:S01]  /*cef0*/  FMUL.FTZ R115, R115, R71.reuse ;  /* 0x0000004773737220 */ /* 0x080fe20000410000 */
[----:B------:R-:W-:Y:S01]  /*cf00*/  HMMA.16816.F32 R136, R4, R30, R136 ;  /* 0x0000001e0488723c */ /* 0x000fe20000001888 */
[-C--:B------:R-:W-:Y:S01]  /*cf10*/  FMUL.FTZ R126, R126, R71.reuse ;  /* 0x000000477e7e7220 */ /* 0x080fe20000410000 */
[----:B------:R2:W4:Y:S01]  /*cf20*/  MUFU.EX2 R209, R11 ;  /* 0x0000000b00d17308 */ /* 0x0005220000000800 */
[----:B------:R-:W-:-:S02]  /*cf30*/  FMUL.FTZ R127, R127, R71 ;  /* 0x000000477f7f7220 */ /* 0x000fc40000410000 */
[-C--:B------:R-:W-:Y:S02]  /*cf40*/  FMUL.FTZ R130, R130, R71.reuse ;  /* 0x0000004782827220 */ /* 0x080fe40000410000 */
[----:B------:R-:W-:Y:S01]  /*cf50*/  F2FP.PACK_AB R4, R222, R250 ;  /* 0x000000fade04723e */ /* 0x000fe200000000ff */
[----:B------:R-:W-:Y:S01]  /*cf60*/  FMUL.FTZ R131, R131, R71 ;  /* 0x0000004783837220 */ /* 0x000fe20000410000 */
[----:B------:R-:W-:Y:S01]  /*cf70*/  F2FP.PACK_AB R5, R219, R220 ;  /* 0x000000dcdb05723e */ /* 0x000fe200000000ff */
[----:B---3--:R-:W-:Y:S01]  /*cf80*/  FFMA.FTZ R12, R164, c[0x0][0x23c], -R0 ;  /* 0x00008f00a40c7a23 */ /* 0x008fe20000010800 */
[----:B------:R-:W-:Y:S01]  /*cf90*/  F2FP.PACK_AB R6, R223, R221 ;  /* 0x000000dddf06723e */ /* 0x000fe200000000ff */
[-C--:B------:R-:W-:Y:S01]  /*cfa0*/  FMUL.FTZ R142, R142, R71.reuse ;  /* 0x000000478e8e7220 */ /* 0x080fe20000410000 */
[----:B-1----:R-:W-:Y:S01]  /*cfb0*/  F2FP.PACK_AB R7, R217, R218 ;  /* 0x000000dad907723e */ /* 0x002fe200000000ff */
[----:B------:R1:W-:Y:S01]  /*cfc0*/  MUFU.EX2 R207, R12 ;  /* 0x0000000c00cf7308 */ /* 0x0003e20000000800 */
[----:B------:R-:W-:-:S02]  /*cfd0*/  FMUL.FTZ R143, R143, R71 ;  /* 0x000000478f8f7220 */ /* 0x000fc40000410000 */
[----:B--2---:R-:W-:-:S03]  /*cfe0*/  FFMA.FTZ R11, R78, c[0x0][0x23c], -R8 ;  /* 0x00008f004e0b7a23 */ /* 0x004fc60000010808 */
[C---:B------:R-:W-:Y:S02]  /*cff0*/  HMMA.16816.F32 R84, R4.reuse, R16, R84 ;  /* 0x000000100454723c */ /* 0x040fe40000001854 */
[----:B------:R2:W-:Y:S06]  /*d000*/  MUFU.EX2 R210, R11 ;  /* 0x0000000b00d27308 */ /* 0x0005ec0000000800 */
[C---:B------:R-:W-:Y:S01]  /*d010*/  HMMA.16816.F32 R60, R4.reuse, R18, R92 ;  /* 0x00000012043c723c */ /* 0x040fe2000000185c */
[----:B------:R-:W3:Y:S04]  /*d020*/  LDSM.16.MT88.4 R16, [R192+0x6800] ;  /* 0x00680000c010783b */ /* 0x000ee80000004200 */
[----:B-1----:R-:W-:Y:S03]  /*d030*/  LDSM.16.MT88.4 R12, [R191+0x6800] ;  /* 0x00680000bf0c783b */ /* 0x002fe60000004200 */
[----:B------:R-:W-:Y:S01]  /*d040*/  HMMA.16816.F32 R96, R4, R20, R96 ;  /* 0x000000140460723c */ /* 0x000fe20000001860 */
[----:B------:R-:W-:Y:S01]  /*d050*/  LDSM.16.MT88.4 R92, [R189+0x7800] ;  /* 0x00780000bd5c783b */ /* 0x000fe20000004200 */
[----:B--2---:R-:W-:-:S04]  /*d060*/  FFMA.FTZ R11, R79, c[0x0][0x23c], -R8 ;  /* 0x00008f004f0b7a23 */ /* 0x004fc80000010808 */
[----:B------:R1:W2:Y:S02]  /*d070*/  MUFU.EX2 R208, R11 ;  /* 0x0000000b00d07308 */ /* 0x0002a40000000800 */
[C---:B------:R-:W-:Y:S01]  /*d080*/  HMMA.16816.F32 R64, R4.reuse, R22, R108 ;  /* 0x000000160440723c */ /* 0x040fe2000000186c */
[----:B------:R-:W-:Y:S04]  /*d090*/  LDSM.16.MT88.4 R20, [R190+0x6800] ;  /* 0x00680000be14783b */ /* 0x000fe80000004200 */
[----:B------:R-:W-:Y:S03]  /*d0a0*/  LDSM.16.MT88.4 R108, [R192+0x7800] ;  /* 0x00780000c06c783b */ /* 0x000fe60000004200 */
[----:B------:R-:W-:Y:S01]  /*d0b0*/  HMMA.16816.F32 R112, R4, R24, R112 ;  /* 0x000000180470723c */ /* 0x000fe20000001870 */
[----:B-1----:R-:W-:-:S07]  /*d0c0*/  FFMA.FTZ R11, R165, c[0x0][0x23c], -R0 ;  /* 0x00008f00a50b7a23 */ /* 0x002fce0000010800 */
[C---:B------:R-:W-:Y:S01]  /*d0d0*/  HMMA.16816.F32 R124, R4.reuse, R26, R124 ;  /* 0x0000001a047c723c */ /* 0x040fe2000000187c */
[----:B------:R-:W1:Y:S01]  /*d0e0*/  LDSM.16.MT88.4 R24, [R189+0x6800] ;  /* 0x00680000bd18783b */ /* 0x000e620000004200 */
[----:B------:R5:W-:Y:S06]  /*d0f0*/  MUFU.EX2 R206, R11 ;  /* 0x0000000b00ce7308 */ /* 0x000bec0000000800 */
[C---:B------:R-:W-:Y:S08]  /*d100*/  HMMA.16816.F32 R128, R4.reuse, R28, R128 ;  /* 0x0000001c0480723c */ /* 0x040ff00000001880 */
[----:B------:R-:W-:Y:S01]  /*d110*/  HMMA.16816.F32 R140, R4, R30, R140 ;  /* 0x0000001e048c723c */ /* 0x000fe2000000188c */
[----:B-----5:R-:W-:-:S04]  /*d120*/  FFMA.FTZ R11, R172, c[0x0][0x23c], -R0 ;  /* 0x00008f00ac0b7a23 */ /* 0x020fc80000010800 */
[----:B------:R5:W-:Y:S02]  /*d130*/  MUFU.EX2 R205, R11 ;  /* 0x0000000b00cd7308 */ /* 0x000be40000000800 */
[----:B------:R-:W-:Y:S02]  /*d140*/  F2FP.PACK_AB R4, R213, R216 ;  /* 0x000000d8d504723e */ /* 0x000fe400000000ff */
[----:B----4-:R-:W-:Y:S02]  /*d150*/  F2FP.PACK_AB R5, R209, R211 ;  /* 0x000000d3d105723e */ /* 0x010fe400000000ff */
[----:B------:R-:W-:Y:S02]  /*d160*/  F2FP.PACK_AB R6, R212, R214 ;  /* 0x000000d6d406723e */ /* 0x000fe400000000ff */
[----:B--2---:R-:W-:-:S07]  /*d170*/  F2FP.PACK_AB R7, R208, R210 ;  /* 0x000000d2d007723e */ /* 0x004fce00000000ff */
[----:B---3--:R-:W-:Y:S01]  /*d180*/  HMMA.16816.F32 R48, R4, R16, R48 ;  /* 0x000000100430723c */ /* 0x008fe20000001830 */
[----:B-----5:R-:W-:-:S04]  /*d190*/  FFMA.FTZ R11, R173, c[0x0][0x23c], -R0 ;  /* 0x00008f00ad0b7a23 */ /* 0x020fc80000010800 */
[----:B------:R2:W-:Y:S03]  /*d1a0*/  MUFU.EX2 R204, R11 ;  /* 0x0000000b00cc7308 */ /* 0x0005e60000000800 */
[C---:B-1----:R-:W-:Y:S08]  /*d1b0*/  HMMA.16816.F32 R56, R4.reuse, R24, R56 ;  /* 0x000000180438723c */ /* 0x042ff00000001838 */
[----:B------:R-:W-:Y:S01]  /*d1c0*/  HMMA.16816.F32 R52, R4, R26, R52 ;  /* 0x0000001a0434723c */ /* 0x000fe20000001834 */
[----:B--2---:R-:W-:-:S07]  /*d1d0*/  FFMA.FTZ R11, R158, c[0x0][0x23c], -R10 ;  /* 0x00008f009e0b7a23 */ /* 0x004fce000001080a */
[C---:B------:R-:W-:Y:S01]  /*d1e0*/  HMMA.16816.F32 R44, R4.reuse, R18, R44 ;  /* 0x00000012042c723c */ /* 0x040fe2000000182c */
[----:B------:R1:W-:Y:S07]  /*d1f0*/  MUFU.EX2 R202, R11 ;  /* 0x0000000b00ca7308 */ /* 0x0003ee0000000800 */
[C---:B------:R-:W-:Y:S08]  /*d200*/  HMMA.16816.F32 R40, R4.reuse, R20, R40 ;  /* 0x000000140428723c */ /* 0x040ff00000001828 */
[----:B------:R-:W-:Y:S01]  /*d210*/  HMMA.16816.F32 R36, R4, R22, R36 ;  /* 0x000000160424723c */ /* 0x000fe20000001824 */
[----:B-1----:R-:W-:-:S04]  /*d220*/  FFMA.FTZ R11, R159, c[0x0][0x23c], -R10 ;  /* 0x00008f009f0b7a23 */ /* 0x002fc8000001080a */
[----:B------:R1:W2:Y:S03]  /*d230*/  MUFU.EX2 R201, R11 ;  /* 0x0000000b00c97308 */ /* 0x0002a60000000800 */
[C---:B------:R-:W-:Y:S08]  /*d240*/  HMMA.16816.F32 R32, R4.reuse, R12, R32 ;  /* 0x0000000c0420723c */ /* 0x040ff00000001820 */
[----:B------:R-:W-:Y:S01]  /*d250*/  HMMA.16816.F32 R28, R4, R14, R136 ;  /* 0x0000000e041c723c */ /* 0x000fe20000001888 */
[----:B-1----:R-:W-:-:S06]  /*d260*/  FFMA.FTZ R11, R160, c[0x0][0x23c], -R10 ;  /* 0x00008f00a00b7a23 */ /* 0x002fcc000001080a */
[----:B------:R-:W-:Y:S02]  /*d270*/  F2FP.PACK_AB R4, R207, R215 ;  /* 0x000000d7cf04723e */ /* 0x000fe400000000ff */
[----:B--2---:R-:W-:Y:S01]  /*d280*/  F2FP.PACK_AB R5, R201, R202 ;  /* 0x000000cac905723e */ /* 0x004fe200000000ff */
[----:B------:R1:W-:Y:S01]  /*d290*/  MUFU.EX2 R187, R11 ;  /* 0x0000000b00bb7308 */ /* 0x0003e20000000800 */
[----:B------:R-:W-:Y:S01]  /*d2a0*/  F2FP.PACK_AB R6, R205, R206 ;  /* 0x000000cecd06723e */ /* 0x000fe200000000ff */
        /* <DEDUP_REMOVED lines=15> */
[----:B------:R1:W-:Y:S07]  /*d3a0*/  MUFU.EX2 R170, R11 ;  /* 0x0000000b00aa7308 */ /* 0x0003ee0000000800 */
        /* <DEDUP_REMOVED lines=13> */
[----:B----4-:R-:W-:-:S05]  /*d480*/  F2FP.PACK_AB R6, R161, R164 ;  /* 0x000000a4a106723e */ /* 0x010fca00000000ff */
        /* <DEDUP_REMOVED lines=38> */
[----:B---3--:R-:W-:Y:S02]  /*d6f0*/  F2FP.PACK_AB R5, R146, R147 ;  /* 0x000000939205723e */ /* 0x008fe400000000ff */
[----:B------:R-:W-:-:S04]  /*d700*/  MOV R178, R203 ;  /* 0x000000cb00b27202 */ /* 0x000fc80000000f00 */
        /* <DEDUP_REMOVED lines=24> */
[----:B------:R-:W2:Y:S04]  /*d890*/  LDSM.16.MT88.4 R124, [R190+0x7800] ;  /* 0x00780000be7c783b */ /* 0x000ea80000004200 */
[----:B------:R-:W3:Y:S03]  /*d8a0*/  LDSM.16.MT88.4 R16, [R191+0x7800] ;  /* 0x00780000bf10783b */ /* 0x000ee60000004200 */
[----:B------:R-:W-:Y:S01]  /*d8b0*/  HMMA.16816.F32 R12, R4, R14, R140 ;  /* 0x0000000e040c723c */ /* 0x000fe2000000188c */
[----:B-1----:R-:W-:-:S06]  /*d8c0*/  FFMA.FTZ R0, R167, c[0x0][0x23c], -R8 ;  /* 0x00008f00a7007a23 */ /* 0x002fcc0000010808 */
[----:B------:R-:W-:Y:S01]  /*d8d0*/  FFMA.FTZ R6, R228, R72, R250 ;  /* 0x00000048e4067223 */ /* 0x000fe200000100fa */
[----:B------:R-:W-:Y:S01]  /*d8e0*/  F2FP.PACK_AB R140, R150, R151 ;  /* 0x00000097968c723e */ /* 0x000fe200000000ff */
[----:B------:R-:W1:Y:S01]  /*d8f0*/  MUFU.EX2 R62, R0 ;  /* 0x00000000003e7308 */ /* 0x000e620000000800 */
[----:B------:R-:W-:Y:S01]  /*d900*/  FFMA.FTZ R5, R229, R71, R220 ;  /* 0x00000047e5057223 */ /* 0x000fe200000100dc */
[----:B------:R-:W-:Y:S01]  /*d910*/  F2FP.PACK_AB R142, R148, R149 ;  /* 0x00000095948e723e */ /* 0x000fe200000000ff */
[----:B------:R-:W-:Y:S02]  /*d920*/  FFMA.FTZ R4, R230, R74, R248 ;  /* 0x0000004ae6047223 */ /* 0x000fe400000100f8 */
[----:B------:R-:W-:Y:S02]  /*d930*/  FADD.FTZ R6, R222, R6 ;  /* 0x00000006de067221 */ /* 0x000fe40000010000 */
[----:B------:R-:W-:Y:S02]  /*d940*/  FADD.FTZ R8, R219, R5 ;  /* 0x00000005db087221 */ /* 0x000fe40000010000 */
[----:B------:R-:W-:-:S02]  /*d950*/  FADD.FTZ R5, R247, R4 ;  /* 0x00000004f7057221 */ /* 0x000fc40000010000 */
[----:B------:R-:W-:-:S04]  /*d960*/  FADD.FTZ R4, R218, R8 ;  /* 0x00000008da047221 */ /* 0x000fc80000010000 */
[----:B------:R-:W-:Y:S01]  /*d970*/  FADD.FTZ R4, R217, R4 ;  /* 0x00000004d9047221 */ /* 0x000fe20000010000 */
[----:B-1----:R-:W-:Y:S01]  /*d980*/  F2FP.PACK_AB R139, R62, R63 ;  /* 0x0000003f3e8b723e */ /* 0x002fe200000000ff */
[----:B------:R-:W-:Y:S02]  /*d990*/  FFMA.FTZ R0, R169, c[0x0][0x23c], -R10 ;  /* 0x00008f00a9007a23 */ /* 0x000fe4000001080a */
[----:B------:R-:W-:Y:S02]  /*d9a0*/  FADD.FTZ R4, R202, R4 ;  /* 0x00000004ca047221 */ /* 0x000fe40000010000 */
[----:B------:R1:W-:Y:S02]  /*d9b0*/  MUFU.EX2 R61, R0 ;  /* 0x00000000003d7308 */ /* 0x0003e40000000800 */
[----:B------:R-:W-:Y:S01]  /*d9c0*/  FADD.FTZ R4, R201, R4 ;  /* 0x00000004c9047221 */ /* 0x000fe20000010000 */
[----:B------:R-:W-:Y:S01]  /*d9d0*/  HMMA.16816.F32 R80, R136, R92, R56 ;  /* 0x0000005c8850723c */ /* 0x000fe20000001838 */
[----:B------:R-:W-:-:S07]  /*d9e0*/  @P1 IADD3 R201, R246, -0x4, RZ ;  /* 0xfffffffcf6c91810 */ /* 0x000fce0007ffe0ff */
[----:B------:R-:W-:Y:S01]  /*d9f0*/  HMMA.16816.F32 R88, R136, R94, R52 ;  /* 0x0000005e8858723c */ /* 0x000fe20000001834 */
[----:B-1----:R-:W-:-:S07]  /*da00*/  FFMA.FTZ R0, R168, c[0x0][0x23c], -R10 ;  /* 0x00008f00a8007a23 */ /* 0x002fce000001080a */
[C---:B------:R-:W-:Y:S01]  /*da10*/  HMMA.16816.F32 R100, R136.reuse, R108, R48 ;  /* 0x0000006c8864723c */ /* 0x040fe20000001830 */
[----:B------:R1:W4:Y:S07]  /*da20*/  MUFU.EX2 R60, R0 ;  /* 0x00000000003c7308 */ /* 0x00032e0000000800 */
[C---:B------:R-:W-:Y:S08]  /*da30*/  HMMA.16816.F32 R104, R136.reuse, R110, R44 ;  /* 0x0000006e8868723c */ /* 0x040ff0000000182c */
[----:B--2---:R-:W-:Y:S01]  /*da40*/  HMMA.16816.F32 R116, R136, R124, R40 ;  /* 0x0000007c8874723c */ /* 0x004fe20000001828 */
[----:B-1----:R-:W-:Y:S01]  /*da50*/  FFMA.FTZ R0, R185, c[0x0][0x23c], -R10 ;  /* 0x00008f00b9007a23 */ /* 0x002fe2000001080a */
[----:B----4-:R-:W-:-:S03]  /*da60*/  F2FP.PACK_AB R141, R60, R61 ;  /* 0x0000003d3c8d723e */ /* 0x010fc600000000ff */
[----:B------:R1:W-:Y:S03]  /*da70*/  MUFU.EX2 R11, R0 ;  /* 0x00000000000b7308 */ /* 0x0003e60000000800 */
[C---:B------:R-:W-:Y:S08]  /*da80*/  HMMA.16816.F32 R120, R136.reuse, R126, R36 ;  /* 0x0000007e8878723c */ /* 0x040ff00000001824 */
[----:B---3--:R-:W-:Y:S01]  /*da90*/  HMMA.16816.F32 R132, R136, R16, R132 ;  /* 0x000000108884723c */ /* 0x008fe20000001884 */
[----:B-1----:R-:W-:-:S07]  /*daa0*/  FFMA.FTZ R0, R186, c[0x0][0x23c], -R10 ;  /* 0x00008f00ba007a23 */ /* 0x002fce000001080a */
[----:B------:R-:W-:Y:S01]  /*dab0*/  HMMA.16816.F32 R136, R136, R18, R28 ;  /* 0x000000128888723c */ /* 0x000fe2000000181c */
[----:B------:R1:W2:Y:S02]  /*dac0*/  MUFU.EX2 R9, R0 ;  /* 0x0000000000097308 */ /* 0x0002a40000000800 */
        /* <DEDUP_REMOVED lines=64> */
.L_x_1085:
[----:B------:R-:W-:-:S04]  /*ded0*/  IADD3 R201, R178, -0x1, RZ ;  /* 0xffffffffb2c97810 */ /* 0x000fc80007ffe0ff */
.L_x_1092:
[----:B------:R-:W-:-:S13]  /*dee0*/  ISETP.GE.AND P0, PT, R201, RZ, PT ;  /* 0x000000ffc900720c */ /* 0x000fda0003f06270 */
[----:B------:R-:W-:Y:S05]  /*def0*/  @!P0 BRA `(.L_x_1093) ;  /* 0x000039c000008947 */ /* 0x000fea0003800000 */
[----:B------:R-:W-:Y:S01]  /*df00*/  MOV R0, c[0x0][0x1a4] ;  /* 0x0000690000007a02 */ /* 0x000fe20000000f00 */
[----:B------:R-:W-:Y:S01]  /*df10*/  IMAD.MOV.U32 R4, RZ, RZ, c[0x0][0x198] ;  /* 0x00006600ff047624 */ /* 0x000fe200078e00ff */
[----:B------:R-:W-:Y:S01]  /*df20*/  MOV R5, c[0x0][0x1a0] ;  /* 0x0000680000057a02 */ /* 0x000fe20000000f00 */
[----:B------:R-:W-:Y:S01]  /*df30*/  IMAD.MOV.U32 R252, RZ, RZ, c[0x0][0x19c] ;  /* 0x00006700fffc7624 */ /* 0x000fe200078e00ff */
[----:B------:R-:W2:Y:S01]  /*df40*/  LDL.LU.64 R6, [R1+0x8] ;  /* 0x0000080001067983 */ /* 0x000ea20000300a00 */
[----:B------:R-:W-:Y:S01]  /*df50*/  IMAD R251, R0, 0x30, RZ ;  /* 0x0000003000fb7824 */ /* 0x000fe200078e02ff */
[C---:B------:R-:W-:Y:S01]  /*df60*/  SHF.L.U64.HI R250, R5.reuse, 0x5, R0 ;  /* 0x0000000505fa7819 */ /* 0x040fe20000010200 */
[----:B------:R-:W-:Y:S01]  /*df70*/  IMAD R0, R252, 0x30, RZ ;  /* 0x00000030fc007824 */ /* 0x000fe200078e02ff */
[----:B------:R-:W-:Y:S01]  /*df80*/  SHF.L.U64.HI R252, R4, 0x5, R252 ;  /* 0x0000000504fc7819 */ /* 0x000fe200000102fc */
[----:B------:R-:W-:Y:S01]  /*df90*/  IMAD.WIDE.U32 R248, R5, 0x30, RZ ;  /* 0x0000003005f87825 */ /* 0x000fe200078e00ff */
[----:B------:R-:W-:-:S02]  /*dfa0*/  MOV R72, R69 ;  /* 0x0000004500487202 */ /* 0x000fc40000000f00 */
[----:B------:R-:W-:Y:S01]  /*dfb0*/  MOV R74, R3 ;  /* 0x00000003004a7202 */ /* 0x000fe20000000f00 */
[----:B------:R-:W-:Y:S01]  /*dfc0*/  IMAD.WIDE.U32 R246, R4, 0x30, RZ ;  /* 0x0000003004f67825 */ /* 0x000fe200078e00ff */
[----:B------:R-:W-:Y:S01]  /*dfd0*/  IADD3 R251, R251, R249, RZ ;  /* 0x000000f9fbfb7210 */ /* 0x000fe20007ffe0ff */
[----:B------:R-:W3:Y:S01]  /*dfe0*/  LDL.LU.64 R4, [R1+0x10] ;  /* 0x0000100001047983 */ /* 0x000ee20000300a00 */
[----:B------:R-:W-:Y:S01]  /*dff0*/  ISETP.GE.AND P0, PT, R236, c[0x0][0x220], PT ;  /* 0x00008800ec007a0c */ /* 0x000fe20003f06270 */
[----:B------:R-:W-:Y:S02]  /*e000*/  IMAD.MOV.U32 R71, RZ, RZ, R70 ;  /* 0x000000ffff477224 */ /* 0x000fe400078e0046 */
[----:B------:R-:W-:Y:S02]  /*e010*/  IMAD.MOV.U32 R75, RZ, RZ, R2 ;  /* 0x000000ffff4b7224 */ /* 0x000fe400078e0002 */
[----:B------:R-:W-:Y:S01]  /*e020*/  IMAD.IADD R0, R0, 0x1, R247 ;  /* 0x0000000100007824 */ /* 0x000fe200078e02f7 */
[----:B--2---:R-:W-:-:S02]  /*e030*/  MOV R233, R7 ;  /* 0x0000000700e97202 */ /* 0x004fc40000000f00 */
[----:B---3--:R-:W-:Y:S01]  /*e040*/  MOV R232, R4 ;  /* 0x0000000400e87202 */ /* 0x008fe20000000f00 */
[----:B------:R-:W-:Y:S05]  /*e050*/  BRA `(.L_x_1094) ;  /* 0x0000035000007947 */ /* 0x000fea0003800000 */
.L_x_1096:
[----:B------:R1:W-:Y:S01]  /*e060*/  @P0 STS.128 [R200+0x4000], RZ ;  /* 0x004000ffc8000388 */ /* 0x0003e20000000c00 */
[----:B------:R-:W-:Y:S01]  /*e070*/  IADD3 R0, R201, -0x1, RZ ;  /* 0xffffffffc9007810 */ /* 0x000fe20007ffe0ff */
[----:B------:R-:W-:Y:S03]  /*e080*/  IMAD.MOV.U32 R202, RZ, RZ, c[0x0][0x198] ;  /* 0x00006600ffca7624 */ /* 0x000fe600078e00ff */
[----:B------:R-:W-:Y:S01]  /*e090*/  SHF.R.S32.HI R3, RZ, 0x1f, R0 ;  /* 0x0000001fff037819 */ /* 0x000fe20000011400 */
[----:B------:R-:W-:Y:S04]  /*e0a0*/  IMAD.WIDE.U32 R4, R0, c[0x0][0x198], RZ ;  /* 0x0000660000047a25 */ /* 0x000fe800078e00ff */
[----:B------:R-:W-:Y:S02]  /*e0b0*/  IMAD R3, R3, c[0x0][0x198], RZ ;  /* 0x0000660003037a24 */ /* 0x000fe400078e02ff */
[----:B------:R-:W-:Y:S02]  /*e0c0*/  IMAD.SHL.U32 R203, R202, 0x10, RZ ;  /* 0x00000010cacb7824 */ /* 0x000fe400078e00ff */
[----:B------:R-:W-:Y:S01]  /*e0d0*/  IMAD R3, R0, c[0x0][0x19c], R3 ;  /* 0x0000670000037a24 */ /* 0x000fe200078e0203 */
[----:B------:R-:W-:Y:S01]  /*e0e0*/  LEA R0, P3, R4, R242, 0x6 ;  /* 0x000000f204007211 */ /* 0x000fe200078630ff */
[----:B------:R-:W-:Y:S02]  /*e0f0*/  IMAD.SHL.U32 R202, R202, 0x20, RZ ;  /* 0x00000020caca7824 */ /* 0x000fe400078e00ff */
[----:B------:R-:W-:Y:S01]  /*e100*/  IMAD.IADD R3, R5, 0x1, R3 ;  /* 0x0000000105037824 */ /* 0x000fe200078e0203 */
[----:B------:R-:W-:Y:S01]  /*e110*/  @!P0 IADD3 R7, P4, R203, R0, RZ ;  /* 0x00000000cb078210 */ /* 0x000fe20007f9e0ff */
[----:B------:R-:W-:Y:S01]  /*e120*/  IMAD.MOV.U32 R203, RZ, RZ, c[0x0][0x198] ;  /* 0x00006600ffcb7624 */ /* 0x000fe200078e00ff */
[C---:B------:R-:W-:Y:S01]  /*e130*/  @!P0 IADD3 R12, P2, R0.reuse, R202, RZ ;  /* 0x000000ca000c8210 */ /* 0x040fe20007f5e0ff */
[----:B------:R-:W-:Y:S01]  /*e140*/  IMAD.MOV.U32 R202, RZ, RZ, 0x4 ;  /* 0x00000004ffca7424 */ /* 0x000fe200078e00ff */
[----:B------:R-:W-:Y:S02]  /*e150*/  @!P0 LEA R10, P6, R0, c[0x0][0x168], 0x1 ;  /* 0x00005a00000a8a11 */ /* 0x000fe400078c08ff */
[----:B------:R-:W-:Y:S02]  /*e160*/  LEA.HI.X R3, R4, R239, R3, 0x6, P3 ;  /* 0x000000ef04037211 */ /* 0x000fe400018f3403 */
[----:B------:R-:W-:Y:S02]  /*e170*/  SHF.L.U64.HI R202, R203, R202, c[0x0][0x19c] ;  /* 0x00006700cbca7619 */ /* 0x000fe400000102ca */
[--C-:B------:R-:W-:Y:S01]  /*e180*/  @!P0 LEA.HI.X R11, R0, c[0x0][0x16c], R3.reuse, 0x1, P6 ;  /* 0x00005b00000b8a11 */ /* 0x100fe200030f0c03 */
[----:B------:R-:W-:Y:S01]  /*e190*/  @!P0 IMAD.X R13, R3, 0x1, R252, P2 ;  /* 0x00000001030d8824 */ /* 0x000fe200010e06fc */
[C---:B------:R-:W-:Y:S01]  /*e1a0*/  @!P0 LEA R8, P5, R7.reuse, c[0x0][0x168], 0x1 ;  /* 0x00005a0007088a11 */ /* 0x040fe200078a08ff */
[----:B------:R-:W-:Y:S01]  /*e1b0*/  @!P0 IMAD.X R9, R202, 0x1, R3, P4 ;  /* 0x00000001ca098824 */ /* 0x000fe200020e0603 */
[----:B------:R-:W-:Y:S01]  /*e1c0*/  @!P0 LEA R6, P4, R12, c[0x0][0x168], 0x1 ;  /* 0x00005a000c068a11 */ /* 0x000fe200078808ff */
[----:B------:R-:W-:Y:S01]  /*e1d0*/  @!PT LDS RZ, [RZ] ;  /* 0x00000000fffff984 */ /* 0x000fe20000000800 */
[----:B------:R-:W-:Y:S01]  /*e1e0*/  @!PT LDS RZ, [RZ] ;  /* 0x00000000fffff984 */ /* 0x000fe20000000800 */
[----:B------:R-:W-:Y:S01]  /*e1f0*/  @!PT LDS RZ, [RZ] ;  /* 0x00000000fffff984 */ /* 0x000fe20000000800 */
[----:B------:R1:W-:Y:S01]  /*e200*/  @!P0 LDGSTS.E.BYPASS.LTC128B.128 [R200+0x4000], [R10.64] ;  /* 0x040000000ac88fae */ /* 0x0003e2000b901d46 */
[----:B------:R-:W-:Y:S01]  /*e210*/  IMAD.MOV.U32 R202, RZ, RZ, c[0x0][0x19c] ;  /* 0x00006700ffca7624 */ /* 0x000fe200078e00ff */
[----:B------:R-:W-:Y:S02]  /*e220*/  @!P0 IADD3 R5, P3, R0, R246, RZ ;  /* 0x000000f600058210 */ /* 0x000fe40007f7e0ff */
[----:B------:R1:W-:Y:S01]  /*e230*/  @P0 STS.128 [R200+0x4800], RZ ;  /* 0x004800ffc8000388 */ /* 0x0003e20000000c00 */
[----:B------:R-:W-:Y:S01]  /*e240*/  @!P0 LEA.HI.X R9, R7, c[0x0][0x16c], R9, 0x1, P5 ;  /* 0x00005b0007098a11 */ /* 0x000fe200028f0c09 */
[----:B------:R-:W-:Y:S01]  /*e250*/  IMAD R202, R202, 0x30, RZ ;  /* 0x00000030caca7824 */ /* 0x000fe200078e02ff */
[----:B------:R-:W-:Y:S02]  /*e260*/  @!P0 LEA.HI.X R7, R12, c[0x0][0x16c], R13, 0x1, P4 ;  /* 0x00005b000c078a11 */ /* 0x000fe400020f0c0d */
[----:B------:R-:W-:Y:S01]  /*e270*/  @!P0 LEA R4, P2, R5, c[0x0][0x168], 0x1 ;  /* 0x00005a0005048a11 */ /* 0x000fe200078408ff */
[----:B------:R-:W-:Y:S01]  /*e280*/  @!PT LDS RZ, [RZ] ;  /* 0x00000000fffff984 */ /* 0x000fe20000000800 */
[----:B------:R-:W-:Y:S01]  /*e290*/  @!PT LDS RZ, [RZ] ;  /* 0x00000000fffff984 */ /* 0x000fe20000000800 */
[----:B------:R-:W-:Y:S01]  /*e2a0*/  @!PT LDS RZ, [RZ] ;  /* 0x00000000fffff984 */ /* 0x000fe20000000800 */
[----:B------:R1:W-:Y:S01]  /*e2b0*/  @!P0 LDGSTS.E.BYPASS.LTC128B.128 [R200+0x4800], [R8.64] ;  /* 0x0480000008c88fae */ /* 0x0003e2000b901d46 */
[----:B------:R-:W-:Y:S03]  /*e2c0*/  IMAD.IADD R202, R202, 0x1, R247 ;  /* 0x00000001caca7824 */ /* 0x000fe600078e02f7 */
[----:B------:R1:W-:Y:S01]  /*e2d0*/  @P0 STS.128 [R200+0x5000], RZ ;  /* 0x005000ffc8000388 */ /* 0x0003e20000000c00 */
[----:B------:R-:W-:Y:S03]  /*e2e0*/  @!P0 IMAD.X R14, R3, 0x1, R202, P3 ;  /* 0x00000001030e8824 */ /* 0x000fe600018e06ca */
[----:B------:R-:W-:Y:S01]  /*e2f0*/  @!PT LDS RZ, [RZ] ;  /* 0x00000000fffff984 */ /* 0x000fe20000000800 */
[----:B------:R-:W-:Y:S01]  /*e300*/  @!PT LDS RZ, [RZ] ;  /* 0x00000000fffff984 */ /* 0x000fe20000000800 */
[----:B------:R-:W-:Y:S01]  /*e310*/  @!PT LDS RZ, [RZ] ;  /* 0x00000000fffff984 */ /* 0x000fe20000000800 */
[----:B------:R1:W-:Y:S02]  /*e320*/  @!P0 LDGSTS.E.BYPASS.LTC128B.128 [R200+0x5000], [R6.64] ;  /* 0x0500000006c88fae */ /* 0x0003e4000b901d46 */
[----:B------:R-:W-:Y:S02]  /*e330*/  @!P0 LEA.HI.X R5, R5, c[0x0][0x16c], R14, 0x1, P2 ;  /* 0x00005b0005058a11 */ /* 0x000fe400010f0c0e */
[----:B------:R1:W-:Y:S04]  /*e340*/  @P0 STS.128 [R200+0x5800], RZ ;  /* 0x005800ffc8000388 */ /* 0x0003e80000000c00 */
[----:B------:R-:W-:Y:S01]  /*e350*/  @!PT LDS RZ, [RZ] ;  /* 0x00000000fffff984 */ /* 0x000fe20000000800 */
[----:B------:R-:W-:Y:S01]  /*e360*/  @!PT LDS RZ, [RZ] ;  /* 0x00000000fffff984 */ /* 0x000fe20000000800 */
[----:B------:R-:W-:Y:S01]  /*e370*/  @!PT LDS RZ, [RZ] ;  /* 0x00000000fffff984 */ /* 0x000fe20000000800 */
[----:B------:R1:W-:Y:S04]  /*e380*/  @!P0 LDGSTS.E.BYPASS.LTC128B.128 [R200+0x5800], [R4.64] ;  /* 0x0580000004c88fae */ /* 0x0003e8000b901d46 */
[----:B------:R-:W0:Y:S01]  /*e390*/  LDGDEPBAR ;  /* 0x00000000000079af */ /* 0x000e220000000000 */
[----:B------:R-:W-:-:S05]  /*e3a0*/  BRA `(.L_x_1095) ;  /* 0x000010f000007947 */ /* 0x000fca0003800000 */
.L_x_1094:
[----:B------:R-:W-:Y:S04]  /*e3b0*/  DEPBAR.LE SB0, 0x0 ;  /* 0x000080000000791a */ /* 0x000fe80000000000 */
[----:B------:R-:W-:Y:S01]  /*e3c0*/  BAR.SYNC.DEFER_BLOCKING 0x0 ;  /* 0x0000000000007b1d */ /* 0x000fe20000010000 */
[----:B------:R-:W-:Y:S02]  /*e3d0*/  MOV R2, c[0x0][0x1a0] ;  /* 0x0000680000027a02 */ /* 0x000fe40000000f00 */
[----:B------:R-:W-:Y:S02]  /*e3e0*/  MOV R0, 0x6 ;  /* 0x0000000600007802 */ /* 0x000fe40000000f00 */
[----:B------:R-:W-:Y:S02]  /*e3f0*/  SHF.R.S32.HI R4, RZ, 0x1f, R201 ;  /* 0x0000001fff047819 */ /* 0x000fe400000114c9 */
[C---:B------:R-:W-:Y:S02]  /*e400*/  SHF.L.U64.HI R0, R2.reuse, R0, c[0x0][0x1a4] ;  /* 0x0000690002007619 */ /* 0x040fe40000010200 */
[C---:B------:R-:W-:Y:S02]  /*e410*/  SHF.L.U32 R7, R2.reuse, 0x6, RZ ;  /* 0x0000000602077819 */ /* 0x040fe400000006ff */
[----:B------:R-:W-:Y:S01]  /*e420*/  SHF.L.U32 R5, R2, 0x4, RZ ;  /* 0x0000000402057819 */ /* 0x000fe200000006ff */
[----:B------:R-:W-:Y:S01]  /*e430*/  IMAD R0, R0, R201, RZ ;  /* 0x000000c900007224 */ /* 0x000fe200078e02ff */
[----:B------:R-:W-:Y:S01]  /*e440*/  SHF.L.U32 R6, R2, 0x5, RZ ;  /* 0x0000000502067819 */ /* 0x000fe200000006ff */
[-C--:B------:R-:W-:Y:S01]  /*e450*/  IMAD.WIDE.U32 R2, R201, R7.reuse, R232 ;  /* 0x00000007c9027225 */ /* 0x080fe200078e00e8 */
[----:B------:R-:W-:Y:S03]  /*e460*/  MOV R13, 0x4 ;  /* 0x00000004000d7802 */ /* 0x000fe60000000f00 */
[----:B------:R-:W-:Y:S01]  /*e470*/  IMAD R0, R4, R7, R0 ;  /* 0x0000000704007224 */ /* 0x000fe200078e0200 */
[----:B------:R-:W-:Y:S02]  /*e480*/  @!P0 LEA R10, P6, R2, c[0x0][0x170], 0x1 ;  /* 0x00005c00020a8a11 */ /* 0x000fe400078c08ff */
[----:B------:R-:W-:Y:S02]  /*e490*/  @!P0 IADD3 R7, P4, R6, R2, RZ ;  /* 0x0000000206078210 */ /* 0x000fe40007f9e0ff */
[----:B------:R-:W-:Y:S01]  /*e4a0*/  IADD3 R0, R3, R0, RZ ;  /* 0x0000000003007210 */ /* 0x000fe20007ffe0ff */
[----:B------:R-:W-:Y:S01]  /*e4b0*/  @P0 STS.128 [R200+0x6000], RZ ;  /* 0x006000ffc8000388 */ /* 0x000fe20000000c00 */
[----:B------:R-:W-:Y:S02]  /*e4c0*/  MOV R6, c[0x0][0x1a0] ;  /* 0x0000680000067a02 */ /* 0x000fe40000000f00 */
[----:B------:R-:W-:Y:S02]  /*e4d0*/  @!P0 LEA.HI.X R11, R2, c[0x0][0x174], R0, 0x1, P6 ;  /* 0x00005d00020b8a11 */ /* 0x000fe400030f0c00 */
[----:B------:R-:W-:Y:S02]  /*e4e0*/  @!P0 IADD3 R5, P1, R5, R2, RZ ;  /* 0x0000000205058210 */ /* 0x000fe40007f3e0ff */
[----:B------:R-:W-:Y:S01]  /*e4f0*/  SHF.L.U64.HI R13, R6, R13, c[0x0][0x1a4] ;  /* 0x00006900060d7619 */ /* 0x000fe2000001020d */
[----:B------:R-:W-:Y:S01]  /*e500*/  @!PT LDS RZ, [RZ] ;  /* 0x00000000fffff984 */ /* 0x000fe20000000800 */
[----:B------:R-:W-:Y:S01]  /*e510*/  @!PT LDS RZ, [RZ] ;  /* 0x00000000fffff984 */ /* 0x000fe20000000800 */
[----:B------:R-:W-:Y:S01]  /*e520*/  @!PT LDS RZ, [RZ] ;  /* 0x00000000fffff984 */ /* 0x000fe20000000800 */
[----:B------:R1:W-:Y:S01]  /*e530*/  @!P0 LDGSTS.E.BYPASS.LTC128B.128 [R200+0x6000], [R10.64] ;  /* 0x060000000ac88fae */ /* 0x0003e2000b901d46 */
[----:B------:R-:W-:Y:S02]  /*e540*/  @!P0 LEA R8, P5, R5, c[0x0][0x170], 0x1 ;  /* 0x00005c0005088a11 */ /* 0x000fe400078a08ff */
[----:B------:R-:W-:Y:S02]  /*e550*/  @!P0 IADD3.X R3, R13, R0, RZ, P1, !PT ;  /* 0x000000000d038210 */ /* 0x000fe40000ffe4ff */
[----:B------:R-:W-:Y:S02]  /*e560*/  @!P0 LEA R6, P3, R7, c[0x0][0x170], 0x1 ;  /* 0x00005c0007068a11 */ /* 0x000fe400078608ff */
[----:B------:R-:W-:Y:S01]  /*e570*/  @!P0 LEA.HI.X R9, R5, c[0x0][0x174], R3, 0x1, P5 ;  /* 0x00005d0005098a11 */ /* 0x000fe200028f0c03 */
[----:B------:R-:W-:Y:S01]  /*e580*/  @P0 STS.128 [R200+0x6800], RZ ;  /* 0x006800ffc8000388 */ /* 0x000fe20000000c00 */
[----:B------:R-:W-:Y:S02]  /*e590*/  @!P0 IADD3.X R13, R0, R250, RZ, P4, !PT ;  /* 0x000000fa000d8210 */ /* 0x000fe400027fe4ff */
[----:B------:R-:W-:Y:S02]  /*e5a0*/  @!P0 IADD3 R12, P2, R248, R2, RZ ;  /* 0x00000002f80c8210 */ /* 0x000fe40007f5e0ff */
[----:B------:R-:W-:Y:S02]  /*e5b0*/  @!P0 LEA.HI.X R7, R7, c[0x0][0x174], R13, 0x1, P3 ;  /* 0x00005d0007078a11 */ /* 0x000fe400018f0c0d */
[----:B------:R-:W-:Y:S01]  /*e5c0*/  @!P0 LEA R4, P1, R12, c[0x0][0x170], 0x1 ;  /* 0x00005c000c048a11 */ /* 0x000fe200078208ff */
[----:B------:R-:W-:Y:S01]  /*e5d0*/  @!PT LDS RZ, [RZ] ;  /* 0x00000000fffff984 */ /* 0x000fe20000000800 */
[----:B------:R-:W-:Y:S01]  /*e5e0*/  @!PT LDS RZ, [RZ] ;  /* 0x00000000fffff984 */ /* 0x000fe20000000800 */
[----:B------:R-:W-:Y:S01]  /*e5f0*/  @!PT LDS RZ, [RZ] ;  /* 0x00000000fffff984 */ /* 0x000fe20000000800 */
[----:B------:R1:W-:Y:S01]  /*e600*/  @!P0 LDGSTS.E.BYPASS.LTC128B.128 [R200+0x6800], [R8.64] ;  /* 0x0680000008c88fae */ /* 0x0003e2000b901d46 */
[----:B------:R-:W-:Y:S04]  /*e610*/  @!P0 IADD3.X R14, R0, R251, RZ, P2, !PT ;  /* 0x000000fb000e8210 */ /* 0x000fe800017fe4ff */
[----:B------:R-:W-:Y:S02]  /*e620*/  @!P0 LEA.HI.X R5, R12, c[0x0][0x174], R14, 0x1, P1 ;  /* 0x00005d000c058a11 */ /* 0x000fe400008f0c0e */
[----:B------:R-:W-:Y:S01]  /*e630*/  ISETP.GT.AND P1, PT, R201, RZ, PT ;  /* 0x000000ffc900720c */ /* 0x000fe20003f24270 */
        /* <DEDUP_REMOVED lines=25> */
[----:B------:R-:W-:Y:S08]  /*e7d0*/  LDSM.16.M88.4 R176, [R195+0x1000] ;  /* 0x00100000c3b0783b */ /* 0x000ff00000000200 */
[----:B------:R-:W-:Y:S08]  /*e7e0*/  LDSM.16.M88.4 R180, [R195+0x1800] ;  /* 0x00180000c3b4783b */ /* 0x000ff00000000200 */
        /* <DEDUP_REMOVED lines=73> */
[----:B------:R-:W-:Y:S02]  /*ec80*/  FMUL.FTZ R18, R18, c[0x0][0x2ec] ;  /* 0x0000bb0012127a20 */ /* 0x000fe40000410000 */
[----:B------:R-:W-:Y:S01]  /*ec90*/  FMUL.FTZ R19, R19, c[0x0][0x2ec] ;  /* 0x0000bb0013137a20 */ /* 0x000fe20000410000 */
[----:B------:R4:W1:Y:S10]  /*eca0*/  MUFU.TANH R178, R7 ;  /* 0x0000000700b27308 */ /* 0x0008740000002400 */
[----:B------:R-:W1:Y:S10]  /*ecb0*/  MUFU.TANH R176, R8 ;  /* 0x0000000800b07308 */ /* 0x000e740000002400 */
[----:B------:R-:W1:Y:S01]  /*ecc0*/  MUFU.TANH R175, R9 ;  /* 0x0000000900af7308 */ /* 0x000e620000002400 */
[----:B----4-:R-:W4:Y:S09]  /*ecd0*/  LDSM.16.M88.4 R4, [R193+0x800] ;  /* 0x00080000c104783b */ /* 0x010f320000000200 */
[----:B------:R-:W1:Y:S10]  /*ece0*/  MUFU.TANH R171, R10 ;  /* 0x0000000a00ab7308 */ /* 0x000e740000002400 */
[----:B------:R5:W1:Y:S10]  /*ecf0*/  MUFU.TANH R173, R11 ;  /* 0x0000000b00ad7308 */ /* 0x000a740000002400 */
[----:B------:R1:W1:Y:S10]  /*ed00*/  MUFU.TANH R170, R15 ;  /* 0x0000000f00aa7308 */ /* 0x0002740000002400 */
[----:B------:R-:W2:Y:S01]  /*ed10*/  MUFU.TANH R172, R12 ;  /* 0x0000000c00ac7308 */ /* 0x000ea20000002400 */
[----:B-----5:R-:W5:Y:S01]  /*ed20*/  LDSM.16.M88.4 R8, [R193+0x1000] ;  /* 0x00100000c108783b */ /* 0x020f620000000200 */
[-C--:B----4-:R-:W-:Y:S08]  /*ed30*/  HMMA.16816.F32 R20, R156, R4.reuse, R20 ;  /* 0x000000049c14723c */ /* 0x090ff00000001814 */
[----:B------:R-:W4:Y:S01]  /*ed40*/  MUFU.TANH R174, R13 ;  /* 0x0000000d00ae7308 */ /* 0x000f220000002400 */
[C---:B------:R-:W-:Y:S04]  /*ed50*/  HMMA.16816.F32 R24, R76.reuse, R4, R24 ;  /* 0x000000044c18723c */ /* 0x040fe80000001818 */
[----:B-1----:R-:W-:Y:S05]  /*ed60*/  FMUL.FTZ R15, R16, c[0x0][0x2ec] ;  /* 0x0000bb00100f7a20 */ /* 0x002fea0000410000 */
[----:B------:R-:W1:Y:S01]  /*ed70*/  MUFU.TANH R169, R14 ;  /* 0x0000000e00a97308 */ /* 0x000e620000002400 */
[-C--:B------:R-:W-:Y:S08]  /*ed80*/  HMMA.16816.F32 R28, R76, R6.reuse, R28 ;  /* 0x000000064c1c723c */ /* 0x080ff0000000181c */
[C---:B------:R-:W-:Y:S01]  /*ed90*/  HMMA.16816.F32 R32, R156.reuse, R6, R32 ;  /* 0x000000069c20723c */ /* 0x040fe20000001820 */
[----:B------:R-:W1:Y:S01]  /*eda0*/  MUFU.TANH R15, R15 ;  /* 0x0000000f000f7308 */ /* 0x000e620000002400 */
[----:B------:R-:W1:Y:S01]  /*edb0*/  LDSM.16.M88.4 R4, [R193+0x1800] ;  /* 0x00180000c104783b */ /* 0x000e620000000200 */
[----:B------:R-:W-:Y:S04]  /*edc0*/  DEPBAR.LE SB0, 0x0 ;  /* 0x000080000000791a */ /* 0x000fe80000000000 */
[----:B------:R-:W-:Y:S02]  /*edd0*/  FMUL.FTZ R20, R20, c[0x0][0x2ec] ;  /* 0x0000bb0014147a20 */ /* 0x000fe40000410000 */
[----:B------:R-:W-:Y:S02]  /*ede0*/  FMUL.FTZ R21, R21, c[0x0][0x2ec] ;  /* 0x0000bb0015157a20 */ /* 0x000fe40000410000 */
[----:B------:R-:W1:Y:S01]  /*edf0*/  MUFU.TANH R17, R17 ;  /* 0x0000001100117308 */ /* 0x000e620000002400 */
        /* <DEDUP_REMOVED lines=9> */
[----:B------:R5:W2:Y:S01]  /*ee90*/  MUFU.TANH R152, R31 ;  /* 0x0000001f00987308 */ /* 0x000aa20000002400 */
        /* <DEDUP_REMOVED lines=13> */
[----:B-----5:R-:W-:Y:S01]  /*ef70*/  FMUL.FTZ R31, R33, c[0x0][0x2ec] ;  /* 0x0000bb00211f7a20 */ /* 0x020fe20000410000 */
        /* <DEDUP_REMOVED lines=10> */
[----:B------:R1:W1:Y:S03]  /*f020*/  MUFU.TANH R164, R23 ;  /* 0x0000001700a47308 */ /* 0x0002660000002400 */
        /* <DEDUP_REMOVED lines=69> */
[----:B------:R-:W1:Y:S02]  /*f480*/  MUFU.TANH R67, R67 ;  /* 0x0000004300437308 */ /* 0x000e640000002400 */
[----:B-1234-:R-:W-:-:S05]  /*f490*/  @P1 BRA `(.L_x_1096) ;  /* 0xffffebc000001947 */ /* 0x01efca000383ffff */
.L_x_1095:
[----:B------:R-:W2:Y:S02]  /*f4a0*/  S2R R0, SR_TID.X ;  /* 0x0000000000007919 */ /* 0x000ea40000002100 */
[----:B--2---:R-:W-:Y:S04]  /*f4b0*/  SHF.L.U32 R0, R0, 0x1, RZ ;  /* 0x0000000100007819 */ /* 0x004fe800000006ff */
[----:B------:R-:W-:Y:S04]  /*f4c0*/  LOP3.LUT R0, R0, 0x6, RZ, 0xc0, !PT ;  /* 0x0000000600007812 */ /* 0x000fe800078ec0ff */
[----:B------:R-:W-:Y:S04]  /*f4d0*/  LEA R0, R201, R0, 0x6 ;  /* 0x00000000c9007211 */ /* 0x000fe800078e30ff */
[----:B-1----:R-:W1:Y:S01]  /*f4e0*/  I2F R11, R0 ;  /* 0x00000000000b7306 */ /* 0x002e620000201400 */
[C---:B------:R-:W-:Y:S02]  /*f4f0*/  IADD3 R3, R0.reuse, 0x8, RZ ;  /* 0x0000000800037810 */ /* 0x040fe40007ffe0ff */
[C---:B------:R-:W-:Y:S02]  /*f500*/  IADD3 R4, R0.reuse, 0x1, RZ ;  /* 0x0000000100047810 */ /* 0x040fe40007ffe0ff */
[C---:B------:R-:W-:Y:S02]  /*f510*/  IADD3 R9, R0.reuse, 0x10, RZ ;  /* 0x0000001000097810 */ /* 0x040fe40007ffe0ff */
[C---:B------:R-:W-:Y:S02]  /*f520*/  IADD3 R16, R0.reuse, 0x29, RZ ;  /* 0x0000002900107810 */ /* 0x040fe40007ffe0ff */
[C---:B------:R-:W-:Y:S01]  /*f530*/  IADD3 R10, R0.reuse, 0x9, RZ ;  /* 0x00000009000a7810 */ /* 0x040fe20007ffe0ff */
[----:B------:R-:W2:Y:S01]  /*f540*/  I2F R3, R3 ;  /* 0x0000000300037306 */ /* 0x000ea20000201400 */
[C---:B------:R-:W-:Y:S02]  /*f550*/  IADD3 R8, R0.reuse, 0x11, RZ ;  /* 0x0000001100087810 */ /* 0x040fe40007ffe0ff */
[C---:B------:R-:W-:Y:S02]  /*f560*/  IADD3 R7, R0.reuse, 0x18, RZ ;  /* 0x0000001800077810 */ /* 0x040fe40007ffe0ff */
[C---:B------:R-:W-:Y:S02]  /*f570*/  IADD3 R5, R0.reuse, 0x20, RZ ;  /* 0x0000002000057810 */ /* 0x040fe40007ffe0ff */
[C---:B------:R-:W-:Y:S02]  /*f580*/  IADD3 R6, R0.reuse, 0x19, RZ ;  /* 0x0000001900067810 */ /* 0x040fe40007ffe0ff */
[C---:B------:R-:W-:Y:S01]  /*f590*/  IADD3 R13, R0.reuse, 0x21, RZ ;  /* 0x00000021000d7810 */ /* 0x040fe20007ffe0ff */
[----:B------:R-:W3:Y:S01]  /*f5a0*/  I2F R4, R4 ;  /* 0x0000000400047306 */ /* 0x000ee20000201400 */
[C---:B------:R-:W-:Y:S01]  /*f5b0*/  IADD3 R12, R0.reuse, 0x28, RZ ;  /* 0x00000028000c7810 */ /* 0x040fe20007ffe0ff */
[CC--:B-1----:R-:W-:Y:S02]  /*f5c0*/  FFMA.FTZ R22, R11.reuse, R68.reuse, R171 ;  /* 0x000000440b167223 */ /* 0x0c2fe400000100ab */
[CC--:B------:R-:W-:Y:S02]  /*f5d0*/  FFMA.FTZ R14, R11.reuse, R68.reuse, R179 ;  /* 0x000000440b0e7223 */ /* 0x0c0fe400000100b3 */
[CC--:B------:R-:W-:Y:S04]  /*f5e0*/  FFMA.FTZ R18, R11.reuse, R68.reuse, R177 ;  /* 0x000000440b127223 */ /* 0x0c0fe800000100b1 */
[----:B------:R-:W1:Y:S01]  /*f5f0*/  I2F R9, R9 ;  /* 0x0000000900097306 */ /* 0x000e620000201400 */
[-C--:B------:R-:W-:Y:S02]  /*f600*/  FFMA.FTZ R26, R11, R68.reuse, R176 ;  /* 0x000000440b1a7223 */ /* 0x080fe400000100b0 */
[CC--:B--2---:R-:W-:Y:S02]  /*f610*/  FFMA.FTZ R23, R3.reuse, R68.reuse, R169 ;  /* 0x0000004403177223 */ /* 0x0c4fe400000100a9 */
[CC--:B------:R-:W-:Y:S02]  /*f620*/  FFMA.FTZ R15, R3.reuse, R68.reuse, R15 ;  /* 0x00000044030f7223 */ /* 0x0c0fe4000001000f */
[CC--:B------:R-:W-:Y:S03]  /*f630*/  FFMA.FTZ R19, R3.reuse, R68.reuse, R166 ;  /* 0x0000004403137223 */ /* 0x0c0fe600000100a6 */
[----:B------:R2:W4:Y:S01]  /*f640*/  I2F R11, R16 ;  /* 0x00000010000b7306 */ /* 0x0005220000201400 */
[-C--:B------:R-:W-:Y:S01]  /*f650*/  FFMA.FTZ R27, R3, R68.reuse, R172 ;  /* 0x00000044031b7223 */ /* 0x080fe200000100ac */
[----:B------:R-:W-:Y:S01]  /*f660*/  IADD3 R3, R0, 0x31, RZ ;  /* 0x0000003100037810 */ /* 0x000fe20007ffe0ff */
[CC--:B---3--:R-:W-:Y:S02]  /*f670*/  FFMA.FTZ R20, R4.reuse, R68.reuse, R178 ;  /* 0x0000004404147223 */ /* 0x0c8fe400000100b2 */
[CC--:B------:R-:W-:Y:S02]  /*f680*/  FFMA.FTZ R24, R4.reuse, R68.reuse, R173 ;  /* 0x0000004404187223 */ /* 0x0c0fe400000100ad */
[CC--:B------:R-:W-:Y:S03]  /*f690*/  FFMA.FTZ R28, R4.reuse, R68.reuse, R175 ;  /* 0x00000044041c7223 */ /* 0x0c0fe600000100af */
[----:B------:R-:W3:Y:S01]  /*f6a0*/  I2F R10, R10 ;  /* 0x0000000a000a7306 */ /* 0x000ee20000201400 */
[CC--:B-1----:R-:W-:Y:S02]  /*f6b0*/  FFMA.FTZ R30, R9.reuse, R68.reuse, R165 ;  /* 0x00000044091e7223 */ /* 0x0c2fe400000100a5 */
[CC--:B------:R-:W-:Y:S02]  /*f6c0*/  FFMA.FTZ R33, R9.reuse, R68.reuse, R163 ;  /* 0x0000004409217223 */ /* 0x0c0fe400000100a3 */
[CC--:B------:R-:W-:Y:S05]  /*f6d0*/  FFMA.FTZ R41, R9.reuse, R68.reuse, R153 ;  /* 0x0000004409297223 */ /* 0x0c0fea0000010099 */
[----:B------:R-:W1:Y:S01]  /*f6e0*/  I2F R8, R8 ;  /* 0x0000000800087306 */ /* 0x000e620000201400 */
[-C--:B------:R-:W-:Y:S02]  /*f6f0*/  FFMA.FTZ R45, R9, R68.reuse, R162 ;  /* 0x00000044092d7223 */ /* 0x080fe400000100a2 */
[-C--:B--2---:R-:W-:Y:S01]  /*f700*/  FFMA.FTZ R16, R4, R68.reuse, R180 ;  /* 0x0000004404107223 */ /* 0x084fe200000100b4 */
[----:B------:R-:W-:Y:S01]  /*f710*/  IADD3 R4, R0, 0x30, RZ ;  /* 0x0000003000047810 */ /* 0x000fe20007ffe0ff */
[CC--:B----4-:R-:W-:Y:S02]  /*f720*/  FFMA.FTZ R157, R11.reuse, R68.reuse, R37 ;  /* 0x000000440b9d7223 */ /* 0x0d0fe40000010025 */
[-C--:B------:R-:W-:Y:S03]  /*f730*/  FFMA.FTZ R153, R11, R68.reuse, R47 ;  /* 0x000000440b997223 */ /* 0x080fe6000001002f */
[----:B------:R-:W2:Y:S01]  /*f740*/  I2F R9, R3 ;  /* 0x0000000300097306 */ /* 0x000ea20000201400 */
[CC--:B---3--:R-:W-:Y:S02]  /*f750*/  FFMA.FTZ R21, R10.reuse, R68.reuse, R168 ;  /* 0x000000440a157223 */ /* 0x0c8fe400000100a8 */
[CC--:B------:R-:W-:Y:S02]  /*f760*/  FFMA.FTZ R17, R10.reuse, R68.reuse, R17 ;  /* 0x000000440a117223 */ /* 0x0c0fe40000010011 */
[CC--:B------:R-:W-:Y:S05]  /*f770*/  FFMA.FTZ R25, R10.reuse, R68.reuse, R170 ;  /* 0x000000440a197223 */ /* 0x0c0fea00000100aa */
[----:B------:R-:W3:Y:S01]  /*f780*/  I2F R4, R4 ;  /* 0x0000000400047306 */ /* 0x000ee20000201400 */
[-C--:B------:R-:W-:Y:S02]  /*f790*/  FFMA.FTZ R29, R10, R68.reuse, R174 ;  /* 0x000000440a1d7223 */ /* 0x080fe400000100ae */
[CC--:B-1----:R-:W-:Y:S02]  /*f7a0*/  FFMA.FTZ R10, R8.reuse, R68.reuse, R167 ;  /* 0x00000044080a7223 */ /* 0x0c2fe400000100a7 */
[CC--:B------:R-:W-:Y:S02]  /*f7b0*/  FFMA.FTZ R34, R8.reuse, R68.reuse, R164 ;  /* 0x0000004408227223 */ /* 0x0c0fe400000100a4 */
[CC--:B------:R-:W-:Y:S03]  /*f7c0*/  FFMA.FTZ R46, R8.reuse, R68.reuse, R161 ;  /* 0x00000044082e7223 */ /* 0x0c0fe600000100a1 */
[----:B------:R-:W1:Y:S01]  /*f7d0*/  I2F R7, R7 ;  /* 0x0000000700077306 */ /* 0x000e620000201400 */
[-C--:B------:R-:W-:Y:S01]  /*f7e0*/  FFMA.FTZ R42, R8, R68.reuse, R155 ;  /* 0x00000044082a7223 */ /* 0x080fe2000001009b */
[C---:B------:R-:W-:Y:S01]  /*f7f0*/  IADD3 R8, R0.reuse, 0x38, RZ ;  /* 0x0000003800087810 */ /* 0x040fe20007ffe0ff */
[CC--:B--2---:R-:W-:Y:S01]  /*f800*/  FFMA.FTZ R177, R9.reuse, R68.reuse, R53 ;  /* 0x0000004409b17223 */ /* 0x0c4fe20000010035 */
[----:B------:R-:W-:Y:S01]  /*f810*/  IADD3 R3, R0, 0x39, RZ ;  /* 0x0000003900037810 */ /* 0x000fe20007ffe0ff */
[CC--:B------:R-:W-:Y:S01]  /*f820*/  FFMA.FTZ R211, R9.reuse, R68.reuse, R55 ;  /* 0x0000004409d37223 */ /* 0x0c0fe20000010037 */
[----:B------:R-:W-:Y:S01]  /*f830*/  FMNMX.FTZ R0, R14, R71, !PT ;  /* 0x000000470e007209 */ /* 0x000fe20007810000 */
[CC--:B------:R-:W-:Y:S03]  /*f840*/  FFMA.FTZ R225, R9.reuse, R68.reuse, R59 ;  /* 0x0000004409e17223 */ /* 0x0c0fe6000001003b */
[----:B------:R-:W2:Y:S01]  /*f850*/  I2F R5, R5 ;  /* 0x0000000500057306 */ /* 0x000ea20000201400 */
[-C--:B------:R-:W-:Y:S02]  /*f860*/  FFMA.FTZ R210, R9, R68.reuse, R77 ;  /* 0x0000004409d27223 */ /* 0x080fe4000001004d */
[CC--:B---3--:R-:W-:Y:S02]  /*f870*/  FFMA.FTZ R176, R4.reuse, R68.reuse, R52 ;  /* 0x0000004404b07223 */ /* 0x0c8fe40000010034 */
[CC--:B------:R-:W-:Y:S02]  /*f880*/  FFMA.FTZ R213, R4.reuse, R68.reuse, R54 ;  /* 0x0000004404d57223 */ /* 0x0c0fe40000010036 */
[----:B------:R-:W-:Y:S01]  /*f890*/  LDSM.16.MT88.4 R52, [R190+0x6000] ;  /* 0x00600000be34783b */ /* 0x000fe20000004200 */
[CC--:B------:R-:W-:Y:S02]  /*f8a0*/  FFMA.FTZ R226, R4.reuse, R68.reuse, R58 ;  /* 0x0000004404e27223 */ /* 0x0c0fe4000001003a */
[----:B------:R-:W3:Y:S01]  /*f8b0*/  I2F R6, R6 ;  /* 0x0000000600067306 */ /* 0x000ee20000201400 */
[----:B------:R-:W-:Y:S01]  /*f8c0*/  FFMA.FTZ R227, R4, R68, R56 ;  /* 0x0000004404e37223 */ /* 0x000fe20000010038 */
[----:B------:R-:W-:Y:S02]  /*f8d0*/  FMNMX.FTZ R4, R16, R0, !PT ;  /* 0x0000000010047209 */ /* 0x000fe40007810000 */
[----:B------:R-:W-:Y:S01]  /*f8e0*/  FMNMX.FTZ R0, R18, R72, !PT ;  /* 0x0000004812007209 */ /* 0x000fe20007810000 */
[CC--:B-1----:R-:W-:Y:S02]  /*f8f0*/  FFMA.FTZ R32, R7.reuse, R68.reuse, R32 ;  /* 0x0000004407207223 */ /* 0x0c2fe40000010020 */
[-C--:B------:R-:W-:Y:S02]  /*f900*/  FFMA.FTZ R35, R7, R68.reuse, R149 ;  /* 0x0000004407237223 */ /* 0x080fe40000010095 */
[-C--:B------:R-:W-:Y:S01]  /*f910*/  FFMA.FTZ R149, R11, R68.reuse, R51 ;  /* 0x000000440b957223 */ /* 0x080fe20000010033 */
[----:B------:R-:W1:Y:S01]  /*f920*/  I2F R13, R13 ;  /* 0x0000000d000d7306 */ /* 0x000e620000201400 */
[CC--:B------:R-:W-:Y:S02]  /*f930*/  FFMA.FTZ R43, R7.reuse, R68.reuse, R151 ;  /* 0x00000044072b7223 */ /* 0x0c0fe40000010097 */
[-C--:B------:R-:W-:Y:S02]  /*f940*/  FFMA.FTZ R57, R7, R68.reuse, R154 ;  /* 0x0000004407397223 */ /* 0x080fe4000001009a */
[CC--:B--2---:R-:W-:Y:S02]  /*f950*/  FFMA.FTZ R146, R5.reuse, R68.reuse, R146 ;  /* 0x0000004405927223 */ /* 0x0c4fe40000010092 */
[CC--:B------:R-:W-:Y:S02]  /*f960*/  FFMA.FTZ R155, R5.reuse, R68.reuse, R144 ;  /* 0x00000044059b7223 */ /* 0x0c0fe40000010090 */
[CC--:B------:R-:W-:Y:S01]  /*f970*/  FFMA.FTZ R61, R5.reuse, R68.reuse, R148 ;  /* 0x00000044053d7223 */ /* 0x0c0fe20000010094 */
[----:B------:R-:W2:Y:S01]  /*f980*/  I2F R12, R12 ;  /* 0x0000000c000c7306 */ /* 0x000ea20000201400 */
[----:B------:R-:W-:Y:S01]  /*f990*/  FFMA.FTZ R151, R5, R68, R70 ;  /* 0x0000004405977223 */ /* 0x000fe20000010046 */
[----:B------:R-:W-:Y:S01]  /*f9a0*/  FMNMX.FTZ R5, R15, R4, !PT ;  /* 0x000000040f057209 */ /* 0x000fe20007810000 */
[----:B---3--:R-:W-:Y:S01]  /*f9b0*/  FFMA.FTZ R44, R6, R68, R152 ;  /* 0x00000044062c7223 */ /* 0x008fe20000010098 */
[----:B------:R-:W-:Y:S01]  /*f9c0*/  FMNMX.FTZ R4, R20, R0, !PT ;  /* 0x0000000014047209 */ /* 0x000fe20007810000 */
[CC--:B------:R-:W-:Y:S01]  /*f9d0*/  FFMA.FTZ R31, R6.reuse, R68.reuse, R31 ;  /* 0x00000044061f7223 */ /* 0x0c0fe2000001001f */
[----:B------:R-:W-:Y:S01]  /*f9e0*/  FMNMX.FTZ R5, R17, R5, !PT ;  /* 0x0000000511057209 */ /* 0x000fe20007810000 */
[C---:B------:R-:W-:Y:S01]  /*f9f0*/  FFMA.FTZ R40, R6.reuse, R68, R150 ;  /* 0x0000004406287223 */ /* 0x040fe20000010096 */
[----:B------:R-:W-:Y:S02]  /*fa00*/  FMNMX.FTZ R4, R19, R4, !PT ;  /* 0x0000000413047209 */ /* 0x000fe40007810000 */
[----:B------:R-:W3:Y:S01]  /*fa10*/  I2F R8, R8 ;  /* 0x0000000800087306 */ /* 0x000ee20000201400 */
[----:B------:R-:W-:Y:S01]  /*fa20*/  FFMA.FTZ R60, R6, R68, R160 ;  /* 0x00000044063c7223 */ /* 0x000fe200000100a0 */
[----:B------:R-:W-:Y:S02]  /*fa30*/  FMNMX.FTZ R6, R30, R5, !PT ;  /* 0x000000051e067209 */ /* 0x000fe40007810000 */
[----:B------:R-:W-:Y:S01]  /*fa40*/  FMNMX.FTZ R5, R21, R4, !PT ;  /* 0x0000000415057209 */ /* 0x000fe20007810000 */
[C---:B-1----:R-:W-:Y:S01]  /*fa50*/  FFMA.FTZ R62, R13.reuse, R68, R147 ;  /* 0x000000440d3e7223 */ /* 0x042fe20000010093 */
[----:B------:R-:W-:Y:S01]  /*fa60*/  FMNMX.FTZ R6, R10, R6, !PT ;  /* 0x000000060a067209 */ /* 0x000fe20007810000 */
[----:B------:R-:W-:Y:S01]  /*fa70*/  FFMA.FTZ R147, R13, R68, R145 ;  /* 0x000000440d937223 */ /* 0x000fe20000010091 */
[----:B------:R-:W-:Y:S01]  /*fa80*/  FMNMX.FTZ R0, R22, R74, !PT ;  /* 0x0000004a16007209 */ /* 0x000fe20007810000 */
[----:B------:R-:W-:Y:S01]  /*fa90*/  FFMA.FTZ R145, R11, R68, R49 ;  /* 0x000000440b917223 */ /* 0x000fe20000010031 */
[----:B------:R-:W1:Y:S01]  /*faa0*/  I2F R3, R3 ;  /* 0x0000000300037306 */ /* 0x000e620000201400 */
[----:B------:R-:W-:Y:S01]  /*fab0*/  FMNMX.FTZ R6, R32, R6, !PT ;  /* 0x0000000620067209 */ /* 0x000fe20007810000 */
[-C--:B------:R-:W-:Y:S01]  /*fac0*/  FFMA.FTZ R150, R13, R68.reuse, R69 ;  /* 0x000000440d967223 */ /* 0x080fe20000010045 */
[----:B------:R-:W-:Y:S01]  /*fad0*/  FMNMX.FTZ R5, R33, R5, !PT ;  /* 0x0000000521057209 */ /* 0x000fe20007810000 */
[C---:B--2---:R-:W-:Y:S01]  /*fae0*/  FFMA.FTZ R79, R12.reuse, R68, R48 ;  /* 0x000000440c4f7223 */ /* 0x044fe20000010030 */
        /* <DEDUP_REMOVED lines=9> */
[----:B---3--:R-:W-:Y:S01]  /*fb80*/  FFMA.FTZ R180, R8, R68, R64 ;  /* 0x0000004408b47223 */ /* 0x008fe20000010040 */
[----:B------:R-:W-:Y:S01]  /*fb90*/  FMNMX.FTZ R70, R62, R70, !PT ;  /* 0x000000463e467209 */ /* 0x000fe20007810000 */
[----:B------:R-:W-:Y:S01]  /*fba0*/  FFMA.FTZ R219, R8, R68, R66 ;  /* 0x0000004408db7223 */ /* 0x000fe20000010042 */
[----:B------:R-:W-:Y:S01]  /*fbb0*/  FMNMX.FTZ R0, R24, R0, !PT ;  /* 0x0000000018007209 */ /* 0x000fe20007810000 */
[CC--:B------:R-:W-:Y:S01]  /*fbc0*/  FFMA.FTZ R76, R8.reuse, R68.reuse, R76 ;  /* 0x00000044084c7223 */ /* 0x0c0fe2000001004c */
[----:B------:R-:W-:Y:S01]  /*fbd0*/  FMNMX.FTZ R5, R35, R5, !PT ;  /* 0x0000000523057209 */ /* 0x000fe20007810000 */
[----:B------:R-:W-:Y:S01]  /*fbe0*/  FFMA.FTZ R216, R8, R68, R78 ;  /* 0x0000004408d87223 */ /* 0x000fe2000001004e */
[----:B------:R-:W-:Y:S02]  /*fbf0*/  FMNMX.FTZ R4, R27, R4, !PT ;  /* 0x000000041b047209 */ /* 0x000fe40007810000 */
[----:B------:R-:W-:Y:S01]  /*fc00*/  FMNMX.FTZ R70, R79, R70, !PT ;  /* 0x000000464f467209 */ /* 0x000fe20007810000 */
[----:B-1----:R-:W-:Y:S01]  /*fc10*/  FFMA.FTZ R179, R3, R68, R65 ;  /* 0x0000004403b37223 */ /* 0x002fe20000010041 */
[----:B------:R-:W-:Y:S01]  /*fc20*/  FMNMX.FTZ R0, R23, R0, !PT ;  /* 0x0000000017007209 */ /* 0x000fe20007810000 */
[CC--:B------:R-:W-:Y:S01]  /*fc30*/  FFMA.FTZ R218, R3.reuse, R68.reuse, R67 ;  /* 0x0000004403da7223 */ /* 0x0c0fe20000010043 */
[----:B------:R-:W-:Y:S01]  /*fc40*/  FMNMX.FTZ R5, R40, R5, !PT ;  /* 0x0000000528057209 */ /* 0x000fe20007810000 */
[----:B------:R-:W-:Y:S01]  /*fc50*/  FFMA.FTZ R77, R3, R68, R2 ;  /* 0x00000044034d7223 */ /* 0x000fe20000010002 */
[----:B------:R-:W-:Y:S01]  /*fc60*/  FMNMX.FTZ R4, R29, R4, !PT ;  /* 0x000000041d047209 */ /* 0x000fe20007810000 */
[----:B------:R-:W-:Y:S01]  /*fc70*/  FFMA.FTZ R222, R3, R68, R38 ;  /* 0x0000004403de7223 */ /* 0x000fe20000010026 */
        /* <DEDUP_REMOVED lines=35> */
[----:B-1----:R-:W-:Y:S02]  /*feb0*/  FMNMX.FTZ R70, R70, R5, !PT ;  /* 0x0000000546467209 */ /* 0x002fe40007810000 */
[----:B------:R-:W-:Y:S02]  /*fec0*/  FMNMX.FTZ R0, R76, R0, !PT ;  /* 0x000000004c007209 */ /* 0x000fe40007810000 */
[----:B------:R-:W-:Y:S02]  /*fed0*/  FMNMX.FTZ R4, R227, R4, !PT ;  /* 0x00000004e3047209 */ /* 0x000fe40007810000 */
[----:B------:R-:W-:Y:S01]  /*fee0*/  FMNMX.FTZ R0, R77, R0, !PT ;  /* 0x000000004d007209 */ /* 0x000fe20007810000 */
[----:B------:R-:W1:Y:S01]  /*fef0*/  SHFL.BFLY PT, R6, R70, 0x1, 0x1f ;  /* 0x0c201f0046067f89 */ /* 0x000e6200000e0000 */
[----:B------:R-:W-:Y:S04]  /*ff00*/  FMNMX.FTZ R4, R210, R4, !PT ;  /* 0x00000004d2047209 */ /* 0x000fe80007810000 */
[----:B------:R-:W-:Y:S03]  /*ff10*/  FMNMX.FTZ R4, R216, R4, !PT ;  /* 0x00000004d8047209 */ /* 0x000fe60007810000 */
[----:B------:R-:W3:Y:S01]  /*ff20*/  SHFL.BFLY PT, R2, R0, 0x2, 0x1f ;  /* 0x0c401f0000027f89 */ /* 0x000ee200000e0000 */
[----:B------:R-:W-:Y:S02]  /*ff30*/  FMNMX.FTZ R4, R222, R4, !PT ;  /* 0x00000004de047209 */ /* 0x000fe40007810000 */
[----:B--2---:R-:W-:Y:S05]  /*ff40*/  FMNMX.FTZ R69, R69, R7, !PT ;  /* 0x0000000745457209 */ /* 0x004fea0007810000 */
[----:B------:R-:W2:Y:S01]  /*ff50*/  SHFL.BFLY PT, R5, R4, 0x2, 0x1f ;  /* 0x0c401f0004057f89 */ /* 0x000ea200000e0000 */
[----:B-1----:R-:W-:Y:S07]  /*ff60*/  FMNMX.FTZ R70, R70, R6, !PT ;  /* 0x0000000646467209 */ /* 0x002fee0007810000 */
[----:B------:R-:W1:Y:S01]  /*ff70*/  SHFL.BFLY PT, R7, R69, 0x1, 0x1f ;  /* 0x0c201f0045077f89 */ /* 0x000e6200000e0000 */
[----:B------:R-:W-:Y:S02]  /*ff80*/  FSETP.NEU.FTZ.AND P2, PT, R70, -INF , PT ;  /* 0xff8000004600780b */ /* 0x000fe40003f5d000 */
[----:B---3--:R-:W-:Y:S01]  /*ff90*/  FMNMX.FTZ R2, R0, R2, !PT ;  /* 0x0000000200027209 */ /* 0x008fe20007810000 */
[----:B------:R-:W-:Y:S04]  /*ffa0*/  FADD.FTZ R0, -R70, R71 ;  /* 0x0000004746007221 */ /* 0x000fe80000010100 */
[----:B------:R-:W-:Y:S01]  /*ffb0*/  FMUL.FTZ R0, R0, c[0x0][0x23c] ;  /* 0x00008f0000007a20 */ /* 0x000fe20000410000 */
[----:B------:R-:W3:Y:S03]  /*ffc0*/  SHFL.BFLY PT, R3, R2, 0x1, 0x1f ;  /* 0x0c201f0002037f89 */ /* 0x000ee600000e0000 */
[----:B------:R4:W5:Y:S01]  /*ffd0*/  MUFU.EX2 R73, R0 ;  /* 0x0000000000497308 */ /* 0x0009620000000800 */
[----:B--2---:R-:W-:Y:S05]  /*ffe0*/  FMNMX.FTZ R4, R4, R5, !PT ;  /* 0x0000000504047209 */ /* 0x004fea0007810000 */
[----:B------:R-:W2:Y:S01]  /*fff0*/  SHFL.BFLY PT, R5, R4, 0x1, 0x1f ;  /* 0x0c201f0004057f89 */ /* 0x000ea200000e0000 */
[----:B-1----:R-:W-:Y:S02]  /*10000*/  FMNMX.FTZ R69, R69, R7, !PT ;  /* 0x0000000745457209 */ /* 0x002fe40007810000 */
[----:B---3--:R-:W-:Y:S03]  /*10010*/  FMNMX.FTZ R3, R2, R3, !PT ;  /* 0x0000000302037209 */ /* 0x008fe60007810000 */
[----:B----4-:R-:W-:Y:S02]  /*10020*/  FADD.FTZ R0, -R69, R72 ;  /* 0x0000004845007221 */ /* 0x010fe40000010100 */
[----:B------:R-:W-:Y:S02]  /*10030*/  FMUL.FTZ R78, R3, c[0x0][0x23c] ;  /* 0x00008f00034e7a20 */ /* 0x000fe40000410000 */
[----:B------:R-:W-:Y:S02]  /*10040*/  FMUL.FTZ R0, R0, c[0x0][0x23c] ;  /* 0x00008f0000007a20 */ /* 0x000fe40000410000 */
[----:B-----5:R-:W-:Y:S01]  /*10050*/  FMUL.FTZ R48, R73, R124 ;  /* 0x0000007c49307220 */ /* 0x020fe20000410000 */
[----:B--2---:R-:W-:Y:S01]  /*10060*/  FMNMX.FTZ R2, R4, R5, !PT ;  /* 0x0000000504027209 */ /* 0x004fe20007810000 */
[----:B------:R1:W2:Y:S04]  /*10070*/  MUFU.EX2 R72, R0 ;  /* 0x0000000000487308 */ /* 0x0002a80000000800 */
[----:B------:R-:W-:Y:S02]  /*10080*/  FMUL.FTZ R144, R2, c[0x0][0x23c] ;  /* 0x00008f0002907a20 */ /* 0x000fe40000410000 */
[----:B-1----:R-:W-:Y:S02]  /*10090*/  FADD.FTZ R0, -R3, R74 ;  /* 0x0000004a03007221 */ /* 0x002fe40000010100 */
[----:B------:R-:W-:Y:S02]  /*100a0*/  FMUL.FTZ R74, R70, c[0x0][0x23c] ;  /* 0x00008f00464a7a20 */ /* 0x000fe40000410000 */
[----:B------:R-:W-:Y:S02]  /*100b0*/  FMUL.FTZ R0, R0, c[0x0][0x23c] ;  /* 0x00008f0000007a20 */ /* 0x000fe40000410000 */
[----:B--2---:R-:W-:Y:S01]  /*100c0*/  FMUL.FTZ R50, R72, R126 ;  /* 0x0000007e48327220 */ /* 0x004fe20000410000 */
[----:B------:R-:W-:Y:S01]  /*100d0*/  FSEL R74, R74, RZ, P2 ;  /* 0x000000ff4a4a7208 */ /* 0x000fe20001000000 */
[----:B------:R1:W2:Y:S01]  /*100e0*/  MUFU.EX2 R71, R0 ;  /* 0x0000000000477308 */ /* 0x0002a20000000800 */
[----:B------:R-:W-:Y:S01]  /*100f0*/  FSETP.NEU.FTZ.AND P2, PT, R69, -INF , PT ;  /* 0xff8000004500780b */ /* 0x000fe20003f5d000 */
[----:B------:R-:W-:Y:S02]  /*10100*/  FMUL.FTZ R51, R72, R127 ;  /* 0x0000007f48337220 */ /* 0x000fe40000410000 */
[--C-:B------:R-:W-:Y:S02]  /*10110*/  FFMA.FTZ R4, R14, c[0x0][0x23c], -R74.reuse ;  /* 0x00008f000e047a23 */ /* 0x100fe4000001084a */
[--C-:B------:R-:W-:Y:S02]  /*10120*/  FFMA.FTZ R5, R17, c[0x0][0x23c], -R74.reuse ;  /* 0x00008f0011057a23 */ /* 0x100fe4000001084a */
[--C-:B------:R-:W-:Y:S02]  /*10130*/  FFMA.FTZ R7, R32, c[0x0][0x23c], -R74.reuse ;  /* 0x00008f0020077a23 */ /* 0x100fe4000001084a */
[----:B------:R3:W-:Y:S01]  /*10140*/  MUFU.EX2 R220, R4 ;  /* 0x0000000400dc7308 */ /* 0x0007e20000000800 */
[----:B------:R-:W-:Y:S02]  /*10150*/  FMUL.FTZ R32, R73, R108 ;  /* 0x0000006c49207220 */ /* 0x000fe40000410000 */
[--C-:B------:R-:W-:Y:S02]  /*10160*/  FFMA.FTZ R12, R31, c[0x0][0x23c], -R74.reuse ;  /* 0x00008f001f0c7a23 */ /* 0x100fe4000001084a */
[--C-:B------:R-:W-:Y:S05]  /*10170*/  FFMA.FTZ R79, R79, c[0x0][0x23c], -R74.reuse ;  /* 0x00008f004f4f7a23 */ /* 0x100fea000001084a */
[----:B------:R4:W-:Y:S01]  /*10180*/  MUFU.EX2 R224, R5 ;  /* 0x0000000500e07308 */ /* 0x0009e20000000800 */
[----:B-1----:R-:W-:Y:S02]  /*10190*/  FADD.FTZ R0, -R2, R75 ;  /* 0x0000004b02007221 */ /* 0x002fe40000010100 */
[----:B------:R-:W-:Y:S02]  /*101a0*/  FMUL.FTZ R75, R69, c[0x0][0x23c] ;  /* 0x00008f00454b7a20 */ /* 0x000fe40000410000 */
[----:B--2---:R-:W-:Y:S05]  /*101b0*/  FMUL.FTZ R11, R71, R83 ;  /* 0x00000053470b7220 */ /* 0x004fea0000410000 */
[----:B------:R1:W-:Y:S01]  /*101c0*/  MUFU.EX2 R206, R7 ;  /* 0x0000000700ce7308 */ /* 0x0003e20000000800 */
[----:B------:R-:W-:Y:S01]  /*101d0*/  FSEL R75, R75, RZ, P2 ;  /* 0x000000ff4b4b7208 */ /* 0x000fe20001000000 */
[----:B------:R-:W-:Y:S01]  /*101e0*/  FMUL.FTZ R14, R71, R90 ;  /* 0x0000005a470e7220 */ /* 0x000fe20000410000 */
[----:B------:R-:W-:Y:S01]  /*101f0*/  FSETP.NEU.FTZ.AND P2, PT, R3, -INF , PT ;  /* 0xff8000000300780b */ /* 0x000fe20003f5d000 */
[----:B---3--:R-:W-:Y:S02]  /*10200*/  FFMA.FTZ R4, R16, c[0x0][0x23c], -R74 ;  /* 0x00008f0010047a23 */ /* 0x008fe4000001084a */
[--C-:B------:R-:W-:Y:S01]  /*10210*/  FFMA.FTZ R6, R21, c[0x0][0x23c], -R75.reuse ;  /* 0x00008f0015067a23 */ /* 0x100fe2000001084b */
[----:B------:R-:W-:Y:S01]  /*10220*/  FSEL R78, R78, RZ, P2 ;  /* 0x000000ff4e4e7208 */ /* 0x000fe20001000000 */
[----:B------:R-:W-:Y:S01]  /*10230*/  FMUL.FTZ R16, R73, R92 ;  /* 0x0000005c49107220 */ /* 0x000fe20000410000 */
[----:B------:R-:W-:Y:S01]  /*10240*/  FSETP.NEU.FTZ.AND P2, PT, R2, -INF , PT ;  /* 0xff8000000200780b */ /* 0x000fe20003f5d000 */
[----:B------:R2:W-:Y:S01]  /*10250*/  MUFU.EX2 R221, R4 ;  /* 0x0000000400dd7308 */ /* 0x0005e20000000800 */
[--C-:B------:R-:W-:Y:S02]  /*10260*/  FFMA.FTZ R17, R34, c[0x0][0x23c], -R75.reuse ;  /* 0x00008f0022117a23 */ /* 0x100fe4000001084b */
[----:B------:R-:W-:Y:S01]  /*10270*/  FSEL R144, R144, RZ, P2 ;  /* 0x000000ff90907208 */ /* 0x000fe20001000000 */
[--C-:B----4-:R-:W-:Y:S02]  /*10280*/  FFMA.FTZ R5, R22, c[0x0][0x23c], -R78.reuse ;  /* 0x00008f0016057a23 */ /* 0x110fe4000001084e */
[----:B------:R-:W-:Y:S02]  /*10290*/  FMUL.FTZ R34, R72, R110 ;  /* 0x0000006e48227220 */ /* 0x000fe40000410000 */
[----:B------:R-:W-:Y:S02]  /*102a0*/  FFMA.FTZ R76, R76, c[0x0][0x23c], -R78 ;  /* 0x00008f004c4c7a23 */ /* 0x000fe4000001084e */
[----:B------:R3:W-:Y:S01]  /*102b0*/  MUFU.EX2 R217, R6 ;  /* 0x0000000600d97308 */ /* 0x0007e20000000800 */
[----:B------:R-:W-:Y:S02]  /*102c0*/  FFMA.FTZ R49, R46, c[0x0][0x23c], -R144 ;  /* 0x00008f002e317a23 */ /* 0x000fe40000010890 */
[----:B------:R-:W-:Y:S02]  /*102d0*/  FMUL.FTZ R0, R0, c[0x0][0x23c] ;  /* 0x00008f0000007a20 */ /* 0x000fe40000410000 */
[----:B-1----:R-:W-:Y:S02]  /*102e0*/  FMUL.FTZ R7, R72, R87 ;  /* 0x0000005748077220 */ /* 0x002fe40000410000 */
[C---:B------:R-:W-:Y:S02]  /*102f0*/  FMUL.FTZ R59, R71.reuse, R135 ;  /* 0x00000087473b7220 */ /* 0x040fe40000410000 */
[C---:B------:R-:W-:Y:S01]  /*10300*/  FMUL.FTZ R31, R71.reuse, R107 ;  /* 0x0000006b471f7220 */ /* 0x040fe20000410000 */
[----:B------:R1:W-:Y:S01]  /*10310*/  MUFU.EX2 R187, R5 ;  /* 0x0000000500bb7308 */ /* 0x0003e20000000800 */
[C---:B------:R-:W-:Y:S02]  /*10320*/  FMUL.FTZ R58, R71.reuse, R134 ;  /* 0x00000086473a7220 */ /* 0x040fe40000410000 */
[----:B------:R-:W-:Y:S02]  /*10330*/  FMUL.FTZ R46, R71, R122 ;  /* 0x0000007a472e7220 */ /* 0x000fe40000410000 */
[----:B--2---:R-:W-:Y:S02]  /*10340*/  FFMA.FTZ R4, R15, c[0x0][0x23c], -R74 ;  /* 0x00008f000f047a23 */ /* 0x004fe4000001084a */
[C---:B------:R-:W-:Y:S02]  /*10350*/  FMUL.FTZ R15, R71.reuse, R91 ;  /* 0x0000005b470f7220 */ /* 0x040fe40000410000 */
[C---:B------:R-:W-:Y:S01]  /*10360*/  FMUL.FTZ R47, R71.reuse, R123 ;  /* 0x0000007b472f7220 */ /* 0x040fe20000410000 */
[----:B------:R2:W4:Y:S01]  /*10370*/  MUFU.EX2 R223, R4 ;  /* 0x0000000400df7308 */ /* 0x0005220000000800 */
[C---:B------:R-:W-:Y:S02]  /*10380*/  FMUL.FTZ R63, R71.reuse, R139 ;  /* 0x0000008b473f7220 */ /* 0x040fe40000410000 */
[--C-:B------:R-:W-:Y:S02]  /*10390*/  FFMA.FTZ R56, R60, c[0x0][0x23c], -R144.reuse ;  /* 0x00008f003c387a23 */ /* 0x100fe40000010890 */
[----:B---3--:R-:W-:Y:S02]  /*103a0*/  FFMA.FTZ R6, R26, c[0x0][0x23c], -R144 ;  /* 0x00008f001a067a23 */ /* 0x008fe40000010890 */
[----:B------:R-:W-:Y:S02]  /*103b0*/  FMUL.FTZ R26, R71, R102 ;  /* 0x00000066471a7220 */ /* 0x000fe40000410000 */
[----:B------:R-:W-:Y:S01]  /*103c0*/  FFMA.FTZ R60, R61, c[0x0][0x23c], -R74 ;  /* 0x00008f003d3c7a23 */ /* 0x000fe2000001084a */
[----:B------:R3:W-:Y:S01]  /*103d0*/  MUFU.EX2 R184, R6 ;  /* 0x0000000600b87308 */ /* 0x0007e20000000800 */
[----:B-1----:R-:W-:Y:S09]  /*103e0*/  FMUL.FTZ R5, R73, R85 ;  /* 0x0000005549057220 */ /* 0x002ff20000410000 */
[----:B------:R1:W-:Y:S01]  /*103f0*/  MUFU.EX2 R209, R12 ;  /* 0x0000000c00d17308 */ /* 0x0003e20000000800 */
[--C-:B--2---:R-:W-:Y:S02]  /*10400*/  FFMA.FTZ R4, R18, c[0x0][0x23c], -R75.reuse ;  /* 0x00008f0012047a23 */ /* 0x104fe4000001084b */
[C---:B------:R-:W-:Y:S07]  /*10410*/  FMUL.FTZ R18, R72.reuse, R94 ;  /* 0x0000005e48127220 */ /* 0x040fee0000410000 */
[----:B------:R2:W-:Y:S01]  /*10420*/  MUFU.EX2 R212, R4 ;  /* 0x0000000400d47308 */ /* 0x0005e20000000800 */
[----:B---3--:R-:W-:Y:S01]  /*10430*/  FMUL.FTZ R6, R72, R86 ;  /* 0x0000005648067220 */ /* 0x008fe20000410000 */
[----:B----4-:R-:W-:Y:S08]  /*10440*/  F2FP.PACK_AB R86, R224, R223 ;  /* 0x000000dfe056723e */ /* 0x010ff000000000ff */
[----:B------:R-:W3:Y:S01]  /*10450*/  MUFU.EX2 R0, R0 ;  /* 0x0000000000007308 */ /* 0x000ee20000000800 */
[--C-:B-1----:R-:W-:Y:S02]  /*10460*/  FFMA.FTZ R12, R33, c[0x0][0x23c], -R75.reuse ;  /* 0x00008f00210c7a23 */ /* 0x102fe4000001084b */
[----:B------:R-:W-:Y:S02]  /*10470*/  FFMA.FTZ R33, R42, c[0x0][0x23c], -R78 ;  /* 0x00008f002a217a23 */ /* 0x000fe4000001084e */
[----:B------:R-:W-:Y:S05]  /*10480*/  FMUL.FTZ R42, R71, R118 ;  /* 0x00000076472a7220 */ /* 0x000fea0000410000 */
[----:B------:R1:W-:Y:S01]  /*10490*/  MUFU.EX2 R166, R79 ;  /* 0x0000004f00a67308 */ /* 0x0003e20000000800 */
[--C-:B--2---:R-:W-:Y:S09]  /*104a0*/  FFMA.FTZ R4, R20, c[0x0][0x23c], -R75.reuse ;  /* 0x00008f0014047a23 */ /* 0x104ff2000001084b */
[----:B------:R2:W4:Y:S01]  /*104b0*/  MUFU.EX2 R214, R4 ;  /* 0x0000000400d67308 */ /* 0x0005220000000800 */
[C---:B---3--:R-:W-:Y:S02]  /*104c0*/  FMUL.FTZ R8, R0.reuse, R80 ;  /* 0x0000005000087220 */ /* 0x048fe40000410000 */
[C---:B------:R-:W-:Y:S02]  /*104d0*/  FMUL.FTZ R9, R0.reuse, R81 ;  /* 0x0000005100097220 */ /* 0x040fe40000410000 */
[C---:B------:R-:W-:Y:S05]  /*104e0*/  FMUL.FTZ R13, R0.reuse, R89 ;  /* 0x00000059000d7220 */ /* 0x040fea0000410000 */
[----:B------:R3:W-:Y:S01]  /*104f0*/  MUFU.EX2 R183, R12 ;  /* 0x0000000c00b77308 */ /* 0x0007e20000000800 */
[----:B------:R-:W-:Y:S02]  /*10500*/  FMUL.FTZ R61, R0, R137 ;  /* 0x00000089003d7220 */ /* 0x000fe40000410000 */
[----:B-1----:R-:W-:Y:S07]  /*10510*/  FFMA.FTZ R79, R145, c[0x0][0x23c], -R74 ;  /* 0x00008f00914f7a23 */ /* 0x002fee000001084a */
[----:B------:R1:W-:Y:S01]  /*10520*/  MUFU.EX2 R182, R17 ;  /* 0x0000001100b67308 */ /* 0x0003e20000000800 */
[--C-:B--2---:R-:W-:Y:S01]  /*10530*/  FFMA.FTZ R4, R19, c[0x0][0x23c], -R75.reuse ;  /* 0x00008f0013047a23 */ /* 0x104fe2000001084b */
[----:B----4-:R-:W-:Y:S01]  /*10540*/  F2FP.PACK_AB R85, R214, R212 ;  /* 0x000000d4d655723e */ /* 0x010fe200000000ff */
[----:B------:R-:W-:Y:S07]  /*10550*/  FMUL.FTZ R19, R72, R95 ;  /* 0x0000005f48137220 */ /* 0x000fee0000410000 */
[----:B------:R2:W4:Y:S01]  /*10560*/  MUFU.EX2 R215, R4 ;  /* 0x0000000400d77308 */ /* 0x0005220000000800 */
[----:B---3--:R-:W-:Y:S02]  /*10570*/  FMUL.FTZ R12, R0, R88 ;  /* 0x00000058000c7220 */ /* 0x008fe40000410000 */
[----:B------:R-:W-:Y:S07]  /*10580*/  LDSM.16.MT88.4 R88, [R189+0x6800] ;  /* 0x00680000bd58783b */ /* 0x000fee0000004200 */
[----:B------:R3:W-:Y:S01]  /*10590*/  MUFU.EX2 R165, R79 ;  /* 0x0000004f00a57308 */ /* 0x0007e20000000800 */
[----:B-1----:R-:W-:Y:S02]  /*105a0*/  FMUL.FTZ R17, R73, R93 ;  /* 0x0000005d49117220 */ /* 0x002fe40000410000 */
[----:B------:R-:W-:Y:S07]  /*105b0*/  LDSM.16.MT88.4 R92, [R192+0x6800] ;  /* 0x00680000c05c783b */ /* 0x000fee0000004200 */
[----:B------:R1:W-:Y:S01]  /*105c0*/  MUFU.EX2 R174, R33 ;  /* 0x0000002100ae7308 */ /* 0x0003e20000000800 */
[--C-:B--2---:R-:W-:Y:S01]  /*105d0*/  FFMA.FTZ R4, R24, c[0x0][0x23c], -R78.reuse ;  /* 0x00008f0018047a23 */ /* 0x104fe2000001084e */
[----:B----4-:R-:W-:Y:S01]  /*105e0*/  F2FP.PACK_AB R87, R217, R215 ;  /* 0x000000d7d957723e */ /* 0x010fe200000000ff */
[--C-:B------:R-:W-:Y:S02]  /*105f0*/  FFMA.FTZ R24, R40, c[0x0][0x23c], -R75.reuse ;  /* 0x00008f0028187a23 */ /* 0x100fe4000001084b */
[----:B------:R-:W-:Y:S05]  /*10600*/  FFMA.FTZ R40, R44, c[0x0][0x23c], -R78 ;  /* 0x00008f002c287a23 */ /* 0x000fea000001084e */
[----:B------:R2:W4:Y:S01]  /*10610*/  MUFU.EX2 R204, R4 ;  /* 0x0000000400cc7308 */ /* 0x0005220000000800 */
[----:B------:R-:W-:Y:S02]  /*10620*/  FFMA.FTZ R44, R45, c[0x0][0x23c], -R144 ;  /* 0x00008f002d2c7a23 */ /* 0x000fe40000010890 */
[----:B------:R-:W-:Y:S02]  /*10630*/  FMUL.FTZ R45, R0, R121 ;  /* 0x00000079002d7220 */ /* 0x000fe40000410000 */
[--C-:B---3--:R-:W-:Y:S05]  /*10640*/  FFMA.FTZ R79, R146, c[0x0][0x23c], -R75.reuse ;  /* 0x00008f00924f7a23 */ /* 0x108fea000001084b */
[----:B------:R3:W-:Y:S01]  /*10650*/  MUFU.EX2 R178, R24 ;  /* 0x0000001800b27308 */ /* 0x0007e20000000800 */
[----:B-1----:R-:W-:Y:S09]  /*10660*/  FMUL.FTZ R33, R73, R109 ;  /* 0x0000006d49217220 */ /* 0x002ff20000410000 */
[----:B------:R1:W-:Y:S01]  /*10670*/  MUFU.EX2 R164, R79 ;  /* 0x0000004f00a47308 */ /* 0x0003e20000000800 */
[--C-:B--2---:R-:W-:Y:S01]  /*10680*/  FFMA.FTZ R4, R23, c[0x0][0x23c], -R78.reuse ;  /* 0x00008f0017047a23 */ /* 0x104fe2000001084e */
[----:B----4-:R-:W-:Y:S01]  /*10690*/  F2FP.PACK_AB R65, R204, R187 ;  /* 0x000000bbcc41723e */ /* 0x010fe200000000ff */
[----:B------:R-:W2:Y:S07]  /*106a0*/  LDSM.16.MT88.4 R20, [R189+0x6000] ;  /* 0x00600000bd14783b */ /* 0x000eae0000004200 */
[----:B------:R4:W-:Y:S01]  /*106b0*/  MUFU.EX2 R207, R4 ;  /* 0x0000000400cf7308 */ /* 0x0009e20000000800 */
[C---:B---3--:R-:W-:Y:S09]  /*106c0*/  FMUL.FTZ R24, R0.reuse, R100 ;  /* 0x0000006400187220 */ /* 0x048ff20000410000 */
[----:B------:R3:W-:Y:S01]  /*106d0*/  MUFU.EX2 R172, R40 ;  /* 0x0000002800ac7308 */ /* 0x0007e20000000800 */
[--C-:B-1----:R-:W-:Y:S09]  /*106e0*/  FFMA.FTZ R79, R147, c[0x0][0x23c], -R75.reuse ;  /* 0x00008f00934f7a23 */ /* 0x102ff2000001084b */
[----:B------:R1:W-:Y:S01]  /*106f0*/  MUFU.EX2 R135, R79 ;  /* 0x0000004f00877308 */ /* 0x0003e20000000800 */
[----:B----4-:R-:W-:Y:S02]  /*10700*/  FFMA.FTZ R4, R25, c[0x0][0x23c], -R78 ;  /* 0x00008f0019047a23 */ /* 0x010fe4000001084e */
[C---:B------:R-:W-:Y:S07]  /*10710*/  FMUL.FTZ R25, R0.reuse, R101 ;  /* 0x0000006500197220 */ /* 0x040fee0000410000 */
[----:B------:R4:W5:Y:S01]  /*10720*/  MUFU.EX2 R208, R4 ;  /* 0x0000000400d07308 */ /* 0x0009620000000800 */
[----:B---3--:R-:W-:Y:S09]  /*10730*/  FMUL.FTZ R40, R0, R116 ;  /* 0x0000007400287220 */ /* 0x008ff20000410000 */
[----:B------:R3:W-:Y:S01]  /*10740*/  MUFU.EX2 R171, R44 ;  /* 0x0000002c00ab7308 */ /* 0x0007e20000000800 */
[--C-:B-1----:R-:W-:Y:S09]  /*10750*/  FFMA.FTZ R79, R148, c[0x0][0x23c], -R75.reuse ;  /* 0x00008f00944f7a23 */ /* 0x102ff2000001084b */
[----:B------:R1:W-:Y:S01]  /*10760*/  MUFU.EX2 R163, R79 ;  /* 0x0000004f00a37308 */ /* 0x0003e20000000800 */
[----:B----4-:R-:W-:Y:S01]  /*10770*/  FFMA.FTZ R4, R28, c[0x0][0x23c], -R144 ;  /* 0x00008f001c047a23 */ /* 0x010fe20000010890 */
[----:B-----5:R-:W-:Y:S01]  /*10780*/  F2FP.PACK_AB R67, R208, R207 ;  /* 0x000000cfd043723e */ /* 0x020fe200000000ff */
[----:B------:R-:W-:Y:S02]  /*10790*/  FFMA.FTZ R28, R41, c[0x0][0x23c], -R78 ;  /* 0x00008f00291c7a23 */ /* 0x000fe4000001084e */
[C---:B------:R-:W-:Y:S05]  /*107a0*/  FMUL.FTZ R41, R0.reuse, R117 ;  /* 0x0000007500297220 */ /* 0x040fea0000410000 */
[----:B------:R4:W5:Y:S01]  /*107b0*/  MUFU.EX2 R185, R4 ;  /* 0x0000000400b97308 */ /* 0x0009620000000800 */
[C---:B---3--:R-:W-:Y:S09]  /*107c0*/  FMUL.FTZ R44, R0.reuse, R120 ;  /* 0x00000078002c7220 */ /* 0x048ff20000410000 */
[----:B------:R3:W-:Y:S01]  /*107d0*/  MUFU.EX2 R175, R28 ;  /* 0x0000001c00af7308 */ /* 0x0007e20000000800 */
[--C-:B-1----:R-:W-:Y:S09]  /*107e0*/  FFMA.FTZ R79, R149, c[0x0][0x23c], -R75.reuse ;  /* 0x00008f00954f7a23 */ /* 0x102ff2000001084b */
[----:B------:R1:W-:Y:S01]  /*107f0*/  MUFU.EX2 R162, R79 ;  /* 0x0000004f00a27308 */ /* 0x0003e20000000800 */
[----:B----4-:R-:W-:Y:S01]  /*10800*/  FFMA.FTZ R4, R27, c[0x0][0x23c], -R144 ;  /* 0x00008f001b047a23 */ /* 0x010fe20000010890 */
[----:B-----5:R-:W-:Y:S01]  /*10810*/  F2FP.PACK_AB R64, R185, R184 ;  /* 0x000000b8b940723e */ /* 0x020fe200000000ff */
[----:B------:R-:W-:Y:S07]  /*10820*/  FMUL.FTZ R27, R71, R103 ;  /* 0x00000067471b7220 */ /* 0x000fee0000410000 */
[----:B------:R4:W-:Y:S01]  /*10830*/  MUFU.EX2 R186, R4 ;  /* 0x0000000400ba7308 */ /* 0x0009e20000000800 */
[C---:B---3--:R-:W-:Y:S09]  /*10840*/  FMUL.FTZ R28, R0.reuse, R104 ;  /* 0x00000068001c7220 */ /* 0x048ff20000410000 */
[----:B------:R3:W-:Y:S01]  /*10850*/  MUFU.EX2 R170, R49 ;  /* 0x0000003100aa7308 */ /* 0x0007e20000000800 */
[----:B-1----:R-:W-:Y:S09]  /*10860*/  FFMA.FTZ R79, R151, c[0x0][0x23c], -R78 ;  /* 0x00008f00974f7a23 */ /* 0x002ff2000001084e */
[----:B------:R1:W-:Y:S01]  /*10870*/  MUFU.EX2 R168, R60 ;  /* 0x0000003c00a87308 */ /* 0x0003e20000000800 */
[----:B----4-:R-:W-:Y:S02]  /*10880*/  FFMA.FTZ R4, R29, c[0x0][0x23c], -R144 ;  /* 0x00008f001d047a23 */ /* 0x010fe40000010890 */
[----:B------:R-:W-:Y:S07]  /*10890*/  FMUL.FTZ R29, R0, R105 ;  /* 0x00000069001d7220 */ /* 0x000fee0000410000 */
[----:B------:R4:W5:Y:S01]  /*108a0*/  MUFU.EX2 R202, R4 ;  /* 0x0000000400ca7308 */ /* 0x0009620000000800 */
[----:B---3--:R-:W-:Y:S02]  /*108b0*/  FMUL.FTZ R49, R73, R125 ;  /* 0x0000007d49317220 */ /* 0x008fe40000410000 */
[----:B------:R-:W-:Y:S07]  /*108c0*/  LDSM.16.MT88.4 R124, [R190+0x7800] ;  /* 0x00780000be7c783b */ /* 0x000fee0000004200 */
[----:B------:R-:W-:Y:S01]  /*108d0*/  MUFU.EX2 R148, R76 ;  /* 0x0000004c00947308 */ /* 0x000fe20000000800 */
[--C-:B-1----:R-:W-:Y:S02]  /*108e0*/  FFMA.FTZ R60, R62, c[0x0][0x23c], -R74.reuse ;  /* 0x00008f003e3c7a23 */ /* 0x102fe4000001084a */
[C---:B------:R-:W-:Y:S07]  /*108f0*/  FMUL.FTZ R62, R71.reuse, R138 ;  /* 0x0000008a473e7220 */ /* 0x040fee0000410000 */
[----:B------:R1:W-:Y:S01]  /*10900*/  MUFU.EX2 R167, R60 ;  /* 0x0000003c00a77308 */ /* 0x0003e20000000800 */
[--C-:B----4-:R-:W-:Y:S01]  /*10910*/  FFMA.FTZ R4, R30, c[0x0][0x23c], -R74.reuse ;  /* 0x00008f001e047a23 */ /* 0x110fe2000001084a */
[----:B-----5:R-:W-:Y:S01]  /*10920*/  F2FP.PACK_AB R66, R202, R186 ;  /* 0x000000baca42723e */ /* 0x020fe200000000ff */
[C---:B------:R-:W-:Y:S07]  /*10930*/  FMUL.FTZ R30, R71.reuse, R106 ;  /* 0x0000006a471e7220 */ /* 0x040fee0000410000 */
[----:B------:R3:W-:Y:S01]  /*10940*/  MUFU.EX2 R203, R4 ;  /* 0x0000000400cb7308 */ /* 0x0007e20000000800 */
[----:B-1----:R-:W-:Y:S02]  /*10950*/  FMUL.FTZ R60, R0, R136 ;  /* 0x00000088003c7220 */ /* 0x002fe40000410000 */
[----:B---3--:R-:W-:Y:S02]  /*10960*/  FFMA.FTZ R4, R10, c[0x0][0x23c], -R74 ;  /* 0x00008f000a047a23 */ /* 0x008fe4000001084a */
[----:B------:R-:W-:Y:S05]  /*10970*/  FMUL.FTZ R10, R71, R82 ;  /* 0x00000052470a7220 */ /* 0x000fea0000410000 */
[----:B------:R1:W3:Y:S01]  /*10980*/  MUFU.EX2 R205, R4 ;  /* 0x0000000400cd7308 */ /* 0x0002e20000000800 */
[----:B------:R-:W4:Y:S01]  /*10990*/  LDSM.16.MT88.4 R80, [R191+0x6000] ;  /* 0x00600000bf50783b */ /* 0x000f220000004200 */
[----:B-1----:R-:W-:Y:S01]  /*109a0*/  FMUL.FTZ R4, R73, R84 ;  /* 0x0000005449047220 */ /* 0x002fe20000410000 */
[----:B------:R-:W-:Y:S07]  /*109b0*/  F2FP.PACK_AB R84, R221, R220 ;  /* 0x000000dcdd54723e */ /* 0x000fee00000000ff */
[-C--:B--2---:R-:W-:Y:S08]  /*109c0*/  HMMA.16816.F32 R4, R84, R20.reuse, R4 ;  /* 0x000000145404723c */ /* 0x084ff00000001804 */
[C---:B------:R-:W-:Y:S07]  /*109d0*/  HMMA.16816.F32 R8, R64.reuse, R20, R8 ;  /* 0x000000144008723c */ /* 0x040fee0000001808 */
[----:B------:R-:W-:Y:S01]  /*109e0*/  FFMA.FTZ R20, R35, c[0x0][0x23c], -R75 ;  /* 0x00008f0023147a23 */ /* 0x000fe2000001084b */
[-C--:B------:R-:W-:Y:S03]  /*109f0*/  HMMA.16816.F32 R12, R64, R22.reuse, R12 ;  /* 0x00000016400c723c */ /* 0x080fe6000000180c */
[----:B------:R1:W2:Y:S01]  /*10a00*/  MUFU.EX2 R181, R20 ;  /* 0x0000001400b57308 */ /* 0x0002a20000000800 */
[C---:B------:R-:W-:Y:S02]  /*10a10*/  FMUL.FTZ R21, R73.reuse, R97 ;  /* 0x0000006149157220 */ /* 0x040fe40000410000 */
[C---:B------:R-:W-:Y:S02]  /*10a20*/  FMUL.FTZ R35, R72.reuse, R111 ;  /* 0x0000006f48237220 */ /* 0x040fe40000410000 */
[C---:B------:R-:W-:Y:S01]  /*10a30*/  HMMA.16816.F32 R16, R84.reuse, R22, R16 ;  /* 0x000000165410723c */ /* 0x040fe20000001810 */
[----:B------:R-:W-:Y:S06]  /*10a40*/  LDSM.16.MT88.4 R108, [R192+0x7800] ;  /* 0x00780000c06c783b */ /* 0x000fec0000004200 */
[C---:B------:R-:W-:Y:S02]  /*10a50*/  FMUL.FTZ R22, R72.reuse, R98 ;  /* 0x0000006248167220 */ /* 0x040fe40000410000 */
[C---:B------:R-:W-:Y:S03]  /*10a60*/  FMUL.FTZ R23, R72.reuse, R99 ;  /* 0x0000006348177220 */ /* 0x040fe60000410000 */
[----:B-1----:R-:W-:Y:S02]  /*10a70*/  FMUL.FTZ R20, R73, R96 ;  /* 0x0000006049147220 */ /* 0x002fe40000410000 */
[----:B------:R-:W1:Y:S05]  /*10a80*/  LDSM.16.MT88.4 R96, [R190+0x6800] ;  /* 0x00680000be60783b */ /* 0x000e6a0000004200 */
[-C--:B------:R-:W-:Y:S08]  /*10a90*/  HMMA.16816.F32 R20, R84, R36.reuse, R20 ;  /* 0x000000245414723c */ /* 0x080ff00000001814 */
[C---:B------:R-:W-:Y:S07]  /*10aa0*/  HMMA.16816.F32 R24, R64.reuse, R36, R24 ;  /* 0x000000244018723c */ /* 0x040fee0000001818 */
[----:B------:R-:W-:Y:S01]  /*10ab0*/  FFMA.FTZ R36, R43, c[0x0][0x23c], -R78 ;  /* 0x00008f002b247a23 */ /* 0x000fe2000001084e */
[-C--:B------:R-:W-:Y:S03]  /*10ac0*/  HMMA.16816.F32 R28, R64, R38.reuse, R28 ;  /* 0x00000026401c723c */ /* 0x080fe6000000181c */
[----:B------:R5:W1:Y:S01]  /*10ad0*/  MUFU.EX2 R173, R36 ;  /* 0x0000002400ad7308 */ /* 0x000a620000000800 */
[----:B------:R-:W-:Y:S02]  /*10ae0*/  FMUL.FTZ R37, R73, R113 ;  /* 0x0000007149257220 */ /* 0x000fe40000410000 */
[C---:B------:R-:W-:Y:S02]  /*10af0*/  FMUL.FTZ R43, R71.reuse, R119 ;  /* 0x00000077472b7220 */ /* 0x040fe40000410000 */
[C---:B------:R-:W-:Y:S04]  /*10b00*/  HMMA.16816.F32 R32, R84.reuse, R38, R32 ;  /* 0x000000265420723c */ /* 0x040fe80000001820 */
[----:B------:R-:W-:Y:S03]  /*10b10*/  FFMA.FTZ R71, R71, R231, R187 ;  /* 0x000000e747477223 */ /* 0x000fe600000100bb */
[C---:B------:R-:W-:Y:S02]  /*10b20*/  FMUL.FTZ R38, R72.reuse, R114 ;  /* 0x0000007248267220 */ /* 0x040fe40000410000 */
[----:B------:R-:W-:Y:S03]  /*10b30*/  FMUL.FTZ R39, R72, R115 ;  /* 0x0000007348277220 */ /* 0x000fe60000410000 */
[----:B-----5:R-:W-:Y:S07]  /*10b40*/  FMUL.FTZ R36, R73, R112 ;  /* 0x0000007049247220 */ /* 0x020fee0000410000 */
[-C--:B------:R-:W-:Y:S08]  /*10b50*/  HMMA.16816.F32 R36, R84, R52.reuse, R36 ;  /* 0x000000345424723c */ /* 0x080ff00000001824 */
[C---:B------:R-:W-:Y:S07]  /*10b60*/  HMMA.16816.F32 R40, R64.reuse, R52, R40 ;  /* 0x000000344028723c */ /* 0x040fee0000001828 */
[----:B------:R-:W-:Y:S01]  /*10b70*/  FFMA.FTZ R52, R57, c[0x0][0x23c], -R144 ;  /* 0x00008f0039347a23 */ /* 0x000fe20000010890 */
[-C--:B------:R-:W-:Y:S03]  /*10b80*/  HMMA.16816.F32 R44, R64, R54.reuse, R44 ;  /* 0x00000036402c723c */ /* 0x080fe6000000182c */
[----:B------:R5:W-:Y:S01]  /*10b90*/  MUFU.EX2 R169, R52 ;  /* 0x0000003400a97308 */ /* 0x000be20000000800 */
[C---:B------:R-:W-:Y:S02]  /*10ba0*/  FMUL.FTZ R53, R73.reuse, R129 ;  /* 0x0000008149357220 */ /* 0x040fe40000410000 */
[----:B------:R-:W-:Y:S02]  /*10bb0*/  FMUL.FTZ R57, R0, R133 ;  /* 0x0000008500397220 */ /* 0x000fe40000410000 */
[C---:B------:R-:W-:Y:S05]  /*10bc0*/  HMMA.16816.F32 R48, R84.reuse, R54, R48 ;  /* 0x000000365430723c */ /* 0x040fea0000001830 */
[----:B------:R1:W1:Y:S02]  /*10bd0*/  MUFU.EX2 R129, R56 ;  /* 0x0000003800817308 */ /* 0x0002640000000800 */
[C---:B------:R-:W-:Y:S02]  /*10be0*/  FMUL.FTZ R54, R72.reuse, R130 ;  /* 0x0000008248367220 */ /* 0x040fe40000410000 */
[----:B------:R-:W-:Y:S03]  /*10bf0*/  FMUL.FTZ R55, R72, R131 ;  /* 0x0000008348377220 */ /* 0x000fe60000410000 */
[----:B-----5:R-:W-:Y:S03]  /*10c00*/  FMUL.FTZ R52, R73, R128 ;  /* 0x0000008049347220 */ /* 0x020fe60000410000 */
[----:B------:R5:W-:Y:S04]  /*10c10*/  MUFU.EX2 R128, R79 ;  /* 0x0000004f00807308 */ /* 0x000be80000000800 */
[-C--:B----4-:R-:W-:Y:S03]  /*10c20*/  HMMA.16816.F32 R52, R84, R80.reuse, R52 ;  /* 0x000000505434723c */ /* 0x090fe60000001834 */
[C---:B-1----:R-:W-:Y:S02]  /*10c30*/  FMUL.FTZ R56, R0.reuse, R132 ;  /* 0x0000008400387220 */ /* 0x042fe40000410000 */
[----:B------:R-:W-:Y:S04]  /*10c40*/  FFMA.FTZ R0, R0, R230, R184 ;  /* 0x000000e600007223 */ /* 0x000fe800000100b8 */
[----:B------:R-:W-:Y:S01]  /*10c50*/  FADD.FTZ R0, R185, R0 ;  /* 0x00000000b9007221 */ /* 0x000fe20000010000 */
[C---:B------:R-:W-:Y:S07]  /*10c60*/  HMMA.16816.F32 R56, R64.reuse, R80, R56 ;  /* 0x000000504038723c */ /* 0x040fee0000001838 */
[----:B---3--:R-:W-:Y:S01]  /*10c70*/  F2FP.PACK_AB R80, R205, R203 ;  /* 0x000000cbcd50723e */ /* 0x008fe200000000ff */
[-C--:B------:R-:W-:Y:S04]  /*10c80*/  HMMA.16816.F32 R60, R64, R82.reuse, R60 ;  /* 0x00000052403c723c */ /* 0x080fe8000000183c */
[--C-:B-----5:R-:W-:Y:S01]  /*10c90*/  FFMA.FTZ R79, R150, c[0x0][0x23c], -R78.reuse ;  /* 0x00008f00964f7a23 */ /* 0x120fe2000001084e */
[----:B------:R-:W-:Y:S02]  /*10ca0*/  F2FP.PACK_AB R81, R182, R183 ;  /* 0x000000b7b651723e */ /* 0x000fe400000000ff */
[C---:B------:R-:W-:Y:S01]  /*10cb0*/  FMUL.FTZ R64, R73.reuse, R140 ;  /* 0x0000008c49407220 */ /* 0x040fe20000410000 */
[----:B------:R1:W3:Y:S01]  /*10cc0*/  MUFU.EX2 R134, R79 ;  /* 0x0000004f00867308 */ /* 0x0002e20000000800 */
[----:B------:R-:W-:Y:S03]  /*10cd0*/  FMUL.FTZ R65, R73, R141 ;  /* 0x0000008d49417220 */ /* 0x000fe60000410000 */
[C---:B------:R-:W-:Y:S02]  /*10ce0*/  FMUL.FTZ R66, R72.reuse, R142 ;  /* 0x0000008e48427220 */ /* 0x040fe40000410000 */
[----:B------:R-:W-:Y:S07]  /*10cf0*/  FMUL.FTZ R67, R72, R143 ;  /* 0x0000008f48437220 */ /* 0x000fee0000410000 */
[----:B------:R-:W-:Y:S07]  /*10d00*/  HMMA.16816.F32 R64, R84, R82, R64 ;  /* 0x000000525440723c */ /* 0x000fee0000001840 */
[----:B------:R-:W-:Y:S02]  /*10d10*/  F2FP.PACK_AB R82, R209, R206 ;  /* 0x000000ced152723e */ /* 0x000fe400000000ff */
[----:B--2---:R-:W-:Y:S03]  /*10d20*/  F2FP.PACK_AB R83, R178, R181 ;  /* 0x000000b5b253723e */ /* 0x004fe600000000ff */
[----:B-1----:R-:W-:Y:S01]  /*10d30*/  FFMA.FTZ R79, R153, c[0x0][0x23c], -R78 ;  /* 0x00008f00994f7a23 */ /* 0x002fe2000001084e */
[----:B------:R-:W-:Y:S02]  /*10d40*/  F2FP.PACK_AB R85, R174, R175 ;  /* 0x000000afae55723e */ /* 0x000fe400000000ff */
[----:B------:R-:W-:Y:S01]  /*10d50*/  F2FP.PACK_AB R87, R172, R173 ;  /* 0x000000adac57723e */ /* 0x000fe200000000ff */
[-C--:B------:R-:W-:Y:S01]  /*10d60*/  HMMA.16816.F32 R4, R80, R88.reuse, R4 ;  /* 0x000000585004723c */ /* 0x080fe20000001804 */
[----:B------:R1:W-:Y:S04]  /*10d70*/  MUFU.EX2 R160, R79 ;  /* 0x0000004f00a07308 */ /* 0x0003e80000000800 */
[----:B------:R-:W-:Y:S02]  /*10d80*/  F2FP.PACK_AB R84, R170, R171 ;  /* 0x000000abaa54723e */ /* 0x000fe400000000ff */
[----:B------:R-:W-:Y:S07]  /*10d90*/  F2FP.PACK_AB R86, R129, R169 ;  /* 0x000000a98156723e */ /* 0x000fee00000000ff */
[C---:B------:R-:W-:Y:S08]  /*10da0*/  HMMA.16816.F32 R8, R84.reuse, R88, R8 ;  /* 0x000000585408723c */ /* 0x040ff00000001808 */
[-C--:B------:R-:W-:Y:S04]  /*10db0*/  HMMA.16816.F32 R12, R84, R90.reuse, R12 ;  /* 0x0000005a540c723c */ /* 0x080fe8000000180c */
[----:B-1----:R-:W-:Y:S04]  /*10dc0*/  FFMA.FTZ R79, R155, c[0x0][0x23c], -R144 ;  /* 0x00008f009b4f7a23 */ /* 0x002fe80000010890 */
[C---:B------:R-:W-:Y:S01]  /*10dd0*/  HMMA.16816.F32 R16, R80.reuse, R90, R16 ;  /* 0x0000005a5010723c */ /* 0x040fe20000001810 */
[----:B------:R1:W-:Y:S01]  /*10de0*/  MUFU.EX2 R133, R79 ;  /* 0x0000004f00857308 */ /* 0x0003e20000000800 */
[----:B------:R-:W2:Y:S06]  /*10df0*/  LDSM.16.MT88.4 R88, [R191+0x6800] ;  /* 0x00680000bf58783b */ /* 0x000eac0000004200 */
[-C--:B------:R-:W-:Y:S08]  /*10e00*/  HMMA.16816.F32 R20, R80, R92.reuse, R20 ;  /* 0x0000005c5014723c */ /* 0x080ff00000001814 */
[C---:B------:R-:W-:Y:S07]  /*10e10*/  HMMA.16816.F32 R24, R84.reuse, R92, R24 ;  /* 0x0000005c5418723c */ /* 0x040fee0000001818 */
[----:B------:R-:W-:Y:S01]  /*10e20*/  FFMA.FTZ R92, R152, c[0x0][0x23c], -R78 ;  /* 0x00008f00985c7a23 */ /* 0x000fe2000001084e */
[-C--:B------:R-:W-:Y:S03]  /*10e30*/  HMMA.16816.F32 R28, R84, R94.reuse, R28 ;  /* 0x0000005e541c723c */ /* 0x080fe6000000181c */
[----:B------:R4:W5:Y:S01]  /*10e40*/  MUFU.EX2 R161, R92 ;  /* 0x0000005c00a17308 */ /* 0x0009620000000800 */
[--C-:B-1----:R-:W-:Y:S04]  /*10e50*/  FFMA.FTZ R79, R154, c[0x0][0x23c], -R144.reuse ;  /* 0x00008f009a4f7a23 */ /* 0x102fe80000010890 */
[C---:B------:R-:W-:Y:S05]  /*10e60*/  HMMA.16816.F32 R32, R80.reuse, R94, R32 ;  /* 0x0000005e5020723c */ /* 0x040fea0000001820 */
[----:B------:R1:W1:Y:S03]  /*10e70*/  MUFU.EX2 R132, R79 ;  /* 0x0000004f00847308 */ /* 0x0002660000000800 */
[-C--:B------:R-:W-:Y:S08]  /*10e80*/  HMMA.16816.F32 R36, R80, R96.reuse, R36 ;  /* 0x000000605024723c */ /* 0x080ff00000001824 */
[C---:B------:R-:W-:Y:S01]  /*10e90*/  HMMA.16816.F32 R40, R84.reuse, R96, R40 ;  /* 0x000000605428723c */ /* 0x040fe20000001828 */
[----:B----4-:R-:W4:Y:S06]  /*10ea0*/  LDSM.16.MT88.4 R92, [R189+0x7000] ;  /* 0x00700000bd5c783b */ /* 0x010f2c0000004200 */
[--C-:B------:R-:W-:Y:S01]  /*10eb0*/  FFMA.FTZ R96, R156, c[0x0][0x23c], -R144.reuse ;  /* 0x00008f009c607a23 */ /* 0x100fe20000010890 */
[-C--:B------:R-:W-:Y:S03]  /*10ec0*/  HMMA.16816.F32 R44, R84, R98.reuse, R44 ;  /* 0x00000062542c723c */ /* 0x080fe6000000182c */
[----:B------:R3:W-:Y:S01]  /*10ed0*/  MUFU.EX2 R158, R96 ;  /* 0x00000060009e7308 */ /* 0x0007e20000000800 */
[----:B-1----:R-:W-:Y:S04]  /*10ee0*/  FFMA.FTZ R79, R157, c[0x0][0x23c], -R144 ;  /* 0x00008f009d4f7a23 */ /* 0x002fe80000010890 */
[C---:B------:R-:W-:Y:S05]  /*10ef0*/  HMMA.16816.F32 R48, R80.reuse, R98, R48 ;  /* 0x000000625030723c */ /* 0x040fea0000001830 */
[----:B------:R1:W1:Y:S03]  /*10f00*/  MUFU.EX2 R159, R79 ;  /* 0x0000004f009f7308 */ /* 0x0002660000000800 */
[-C--:B--2---:R-:W-:Y:S08]  /*10f10*/  HMMA.16816.F32 R52, R80, R88.reuse, R52 ;  /* 0x000000585034723c */ /* 0x084ff00000001834 */
[C---:B------:R-:W-:Y:S01]  /*10f20*/  HMMA.16816.F32 R56, R84.reuse, R88, R56 ;  /* 0x000000585438723c */ /* 0x040fe20000001838 */
[----:B---3--:R-:W-:Y:S07]  /*10f30*/  LDSM.16.MT88.4 R96, [R190+0x7000] ;  /* 0x00700000be60783b */ /* 0x008fee0000004200 */
[-C--:B------:R-:W-:Y:S04]  /*10f40*/  HMMA.16816.F32 R60, R84, R90.reuse, R60 ;  /* 0x0000005a543c723c */ /* 0x080fe8000000183c */
[--C-:B-1----:R-:W-:Y:S03]  /*10f50*/  FFMA.FTZ R79, R176, c[0x0][0x23c], -R74.reuse ;  /* 0x00008f00b04f7a23 */ /* 0x102fe6000001084a */
[----:B------:R-:W-:Y:S01]  /*10f60*/  F2FP.PACK_AB R85, R134, R128 ;  /* 0x000000808655723e */ /* 0x000fe200000000ff */
[----:B------:R-:W-:Y:S01]  /*10f70*/  HMMA.16816.F32 R64, R80, R90, R64 ;  /* 0x0000005a5040723c */ /* 0x000fe20000001840 */
[----:B------:R1:W-:Y:S01]  /*10f80*/  MUFU.EX2 R157, R79 ;  /* 0x0000004f009d7308 */ /* 0x0003e20000000800 */
[----:B------:R-:W2:Y:S02]  /*10f90*/  LDSM.16.MT88.4 R88, [R192+0x7000] ;  /* 0x00700000c058783b */ /* 0x000ea40000004200 */
[----:B-----5:R-:W-:Y:S02]  /*10fa0*/  F2FP.PACK_AB R87, R160, R161 ;  /* 0x000000a1a057723e */ /* 0x020fe400000000ff */
[----:B------:R-:W-:Y:S02]  /*10fb0*/  F2FP.PACK_AB R84, R132, R133 ;  /* 0x000000858454723e */ /* 0x000fe400000000ff */
[----:B------:R-:W-:Y:S04]  /*10fc0*/  F2FP.PACK_AB R80, R167, R168 ;  /* 0x000000a8a750723e */ /* 0x000fe800000000ff */
[----:B------:R-:W-:Y:S02]  /*10fd0*/  F2FP.PACK_AB R82, R165, R166 ;  /* 0x000000a6a552723e */ /* 0x000fe400000000ff */
[----:B------:R-:W-:Y:S02]  /*10fe0*/  F2FP.PACK_AB R81, R135, R164 ;  /* 0x000000a48751723e */ /* 0x000fe400000000ff */
[----:B------:R-:W-:Y:S02]  /*10ff0*/  F2FP.PACK_AB R83, R162, R163 ;  /* 0x000000a3a253723e */ /* 0x000fe400000000ff */
[----:B------:R-:W-:Y:S05]  /*11000*/  F2FP.PACK_AB R86, R159, R158 ;  /* 0x0000009e9f56723e */ /* 0x000fea00000000ff */
[-C--:B----4-:R-:W-:Y:S03]  /*11010*/  HMMA.16816.F32 R4, R80, R92.reuse, R4 ;  /* 0x0000005c5004723c */ /* 0x090fe60000001804 */
[--C-:B-1----:R-:W-:Y:S04]  /*11020*/  FFMA.FTZ R79, R177, c[0x0][0x23c], -R74.reuse ;  /* 0x00008f00b14f7a23 */ /* 0x102fe8000001084a */
[----:B------:R1:W3:Y:S01]  /*11030*/  MUFU.EX2 R156, R79 ;  /* 0x0000004f009c7308 */ /* 0x0002e20000000800 */
[C---:B------:R-:W-:Y:S08]  /*11040*/  HMMA.16816.F32 R8, R84.reuse, R92, R8 ;  /* 0x0000005c5408723c */ /* 0x040ff00000001808 */
[-C--:B------:R-:W-:Y:S08]  /*11050*/  HMMA.16816.F32 R12, R84, R94.reuse, R12 ;  /* 0x0000005e540c723c */ /* 0x080ff0000000180c */
[C---:B------:R-:W-:Y:S01]  /*11060*/  HMMA.16816.F32 R16, R80.reuse, R94, R16 ;  /* 0x0000005e5010723c */ /* 0x040fe20000001810 */
[----:B------:R-:W4:Y:S03]  /*11070*/  LDSM.16.MT88.4 R92, [R191+0x7000] ;  /* 0x00700000bf5c783b */ /* 0x000f260000004200 */
[--C-:B-1----:R-:W-:Y:S04]  /*11080*/  FFMA.FTZ R79, R180, c[0x0][0x23c], -R74.reuse ;  /* 0x00008f00b44f7a23 */ /* 0x102fe8000001084a */
[-C--:B--2---:R-:W-:Y:S01]  /*11090*/  HMMA.16816.F32 R20, R80, R88.reuse, R20 ;  /* 0x000000585014723c */ /* 0x084fe20000001814 */
[----:B------:R-:W-:Y:S03]  /*110a0*/  MUFU.EX2 R155, R79 ;  /* 0x0000004f009b7308 */ /* 0x000fe60000000800 */
[----:B------:R-:W-:Y:S01]  /*110b0*/  FFMA.FTZ R74, R179, c[0x0][0x23c], -R74 ;  /* 0x00008f00b34a7a23 */ /* 0x000fe2000001084a */
[----:B---3--:R-:W-:Y:S03]  /*110c0*/  F2FP.PACK_AB R140, R156, R157 ;  /* 0x0000009d9c8c723e */ /* 0x008fe600000000ff */
[C---:B------:R-:W-:Y:S03]  /*110d0*/  HMMA.16816.F32 R24, R84.reuse, R88, R24 ;  /* 0x000000585418723c */ /* 0x040fe60000001818 */
[----:B------:R1:W2:Y:S05]  /*110e0*/  MUFU.EX2 R154, R74 ;  /* 0x0000004a009a7308 */ /* 0x0002aa0000000800 */
[-C--:B------:R-:W-:Y:S08]  /*110f0*/  HMMA.16816.F32 R28, R84, R90.reuse, R28 ;  /* 0x0000005a541c723c */ /* 0x080ff0000000181c */
[C---:B------:R-:W-:Y:S08]  /*11100*/  HMMA.16816.F32 R32, R80.reuse, R90, R32 ;  /* 0x0000005a5020723c */ /* 0x040ff00000001820 */
[-C--:B------:R-:W-:Y:S04]  /*11110*/  HMMA.16816.F32 R36, R80, R96.reuse, R36 ;  /* 0x000000605024723c */ /* 0x080fe80000001824 */
[--C-:B-1----:R-:W-:Y:S01]  /*11120*/  FFMA.FTZ R74, R213, c[0x0][0x23c], -R75.reuse ;  /* 0x00008f00d54a7a23 */ /* 0x102fe2000001084b */
[----:B--2---:R-:W-:Y:S03]  /*11130*/  F2FP.PACK_AB R142, R154, R155 ;  /* 0x0000009b9a8e723e */ /* 0x004fe600000000ff */
[C---:B------:R-:W-:Y:S01]  /*11140*/  HMMA.16816.F32 R40, R84.reuse, R96, R40 ;  /* 0x000000605428723c */ /* 0x040fe20000001828 */
[----:B------:R1:W-:Y:S07]  /*11150*/  MUFU.EX2 R152, R74 ;  /* 0x0000004a00987308 */ /* 0x0003ee0000000800 */
[-C--:B------:R-:W-:Y:S08]  /*11160*/  HMMA.16816.F32 R44, R84, R98.reuse, R44 ;  /* 0x00000062542c723c */ /* 0x080ff0000000182c */
[C---:B------:R-:W-:Y:S08]  /*11170*/  HMMA.16816.F32 R48, R80.reuse, R98, R48 ;  /* 0x000000625030723c */ /* 0x040ff00000001830 */
[-C--:B----4-:R-:W-:Y:S04]  /*11180*/  HMMA.16816.F32 R52, R80, R92.reuse, R52 ;  /* 0x0000005c5034723c */ /* 0x090fe80000001834 */
[--C-:B-1----:R-:W-:Y:S04]  /*11190*/  FFMA.FTZ R74, R211, c[0x0][0x23c], -R75.reuse ;  /* 0x00008f00d34a7a23 */ /* 0x102fe8000001084b */
[C---:B------:R-:W-:Y:S01]  /*111a0*/  HMMA.16816.F32 R56, R84.reuse, R92, R56 ;  /* 0x0000005c5438723c */ /* 0x040fe20000001838 */
[----:B------:R1:W2:Y:S07]  /*111b0*/  MUFU.EX2 R153, R74 ;  /* 0x0000004a00997308 */ /* 0x0002ae0000000800 */
[-C--:B------:R-:W-:Y:S08]  /*111c0*/  HMMA.16816.F32 R60, R84, R94.reuse, R60 ;  /* 0x0000005e543c723c */ /* 0x080ff0000000183c */
[----:B------:R-:W-:Y:S04]  /*111d0*/  HMMA.16816.F32 R64, R80, R94, R64 ;  /* 0x0000005e5040723c */ /* 0x000fe80000001840 */
[--C-:B-1----:R-:W-:Y:S02]  /*111e0*/  FFMA.FTZ R74, R219, c[0x0][0x23c], -R75.reuse ;  /* 0x00008f00db4a7a23 */ /* 0x102fe4000001084b */
[----:B------:R-:W-:Y:S02]  /*111f0*/  FFMA.FTZ R75, R218, c[0x0][0x23c], -R75 ;  /* 0x00008f00da4b7a23 */ /* 0x000fe4000001084b */
[----:B------:R1:W-:Y:S01]  /*11200*/  MUFU.EX2 R151, R74 ;  /* 0x0000004a00977308 */ /* 0x0003e20000000800 */
[----:B--2---:R-:W-:Y:S09]  /*11210*/  F2FP.PACK_AB R141, R153, R152 ;  /* 0x00000098998d723e */ /* 0x004ff200000000ff */
[----:B------:R-:W2:Y:S01]  /*11220*/  MUFU.EX2 R150, R75 ;  /* 0x0000004b00967308 */ /* 0x000ea20000000800 */
[--C-:B-1----:R-:W-:Y:S09]  /*11230*/  FFMA.FTZ R74, R226, c[0x0][0x23c], -R78.reuse ;  /* 0x00008f00e24a7a23 */ /* 0x102ff2000001084e */
[----:B------:R1:W-:Y:S01]  /*11240*/  MUFU.EX2 R149, R74 ;  /* 0x0000004a00957308 */ /* 0x0003e20000000800 */
[----:B--2---:R-:W-:Y:S01]  /*11250*/  F2FP.PACK_AB R143, R150, R151 ;  /* 0x00000097968f723e */ /* 0x004fe200000000ff */
[--C-:B-1----:R-:W-:Y:S02]  /*11260*/  FFMA.FTZ R74, R225, c[0x0][0x23c], -R78.reuse ;  /* 0x00008f00e14a7a23 */ /* 0x102fe4000001084e */
[----:B------:R-:W-:Y:S06]  /*11270*/  FFMA.FTZ R78, R77, c[0x0][0x23c], -R78 ;  /* 0x00008f004d4e7a23 */ /* 0x000fec000001084e */
[----:B------:R1:W2:Y:S10]  /*11280*/  MUFU.EX2 R147, R74 ;  /* 0x0000004a00937308 */ /* 0x0002b40000000800 */
[----:B------:R3:W4:Y:S01]  /*11290*/  MUFU.EX2 R146, R78 ;  /* 0x0000004e00927308 */ /* 0x0007220000000800 */
[--C-:B-1----:R-:W-:Y:S01]  /*112a0*/  FFMA.FTZ R74, R227, c[0x0][0x23c], -R144.reuse ;  /* 0x00008f00e34a7a23 */ /* 0x102fe20000010890 */
[----:B--2---:R-:W-:Y:S08]  /*112b0*/  F2FP.PACK_AB R137, R147, R149 ;  /* 0x000000959389723e */ /* 0x004ff000000000ff */
[----:B------:R1:W-:Y:S01]  /*112c0*/  MUFU.EX2 R145, R74 ;  /* 0x0000004a00917308 */ /* 0x0003e20000000800 */
[----:B---3--:R-:W2:Y:S01]  /*112d0*/  LDSM.16.MT88.4 R76, [R189+0x7800] ;  /* 0x00780000bd4c783b */ /* 0x008ea20000004200 */
[----:B----4-:R-:W-:Y:S01]  /*112e0*/  F2FP.PACK_AB R139, R146, R148 ;  /* 0x00000094928b723e */ /* 0x010fe200000000ff */
[--C-:B-1----:R-:W-:Y:S07]  /*112f0*/  FFMA.FTZ R74, R210, c[0x0][0x23c], -R144.reuse ;  /* 0x00008f00d24a7a23 */ /* 0x102fee0000010890 */
[----:B------:R1:W3:Y:S01]  /*11300*/  MUFU.EX2 R75, R74 ;  /* 0x0000004a004b7308 */ /* 0x0002e20000000800 */
[-C--:B--2---:R-:W-:Y:S01]  /*11310*/  HMMA.16816.F32 R84, R140, R76.reuse, R4 ;  /* 0x0000004c8c54723c */ /* 0x084fe20000001804 */
[----:B------:R-:W2:Y:S04]  /*11320*/  LDSM.16.MT88.4 R4, [R191+0x7800] ;  /* 0x00780000bf04783b */ /* 0x000ea80000004200 */
[--C-:B-1----:R-:W-:Y:S01]  /*11330*/  FFMA.FTZ R74, R216, c[0x0][0x23c], -R144.reuse ;  /* 0x00008f00d84a7a23 */ /* 0x102fe20000010890 */
[----:B---3--:R-:W-:Y:S01]  /*11340*/  F2FP.PACK_AB R136, R75, R145 ;  /* 0x000000914b88723e */ /* 0x008fe200000000ff */
[----:B------:R-:W-:Y:S04]  /*11350*/  FFMA.FTZ R144, R222, c[0x0][0x23c], -R144 ;  /* 0x00008f00de907a23 */ /* 0x000fe80000010890 */
[----:B------:R-:W-:Y:S10]  /*11360*/  MUFU.EX2 R74, R74 ;  /* 0x0000004a004a7308 */ /* 0x000ff40000000800 */
[----:B------:R-:W1:Y:S02]  /*11370*/  MUFU.EX2 R144, R144 ;  /* 0x0000009000907308 */ /* 0x000e640000000800 */
[----:B-1----:R-:W-:Y:S07]  /*11380*/  F2FP.PACK_AB R138, R144, R74 ;  /* 0x0000004a908a723e */ /* 0x002fee00000000ff */
[C---:B------:R-:W-:Y:S07]  /*11390*/  HMMA.16816.F32 R80, R136.reuse, R76, R8 ;  /* 0x0000004c8850723c */ /* 0x040fee0000001808 */
[----:B------:R-:W-:Y:S01]  /*113a0*/  FFMA.FTZ R9, R73, R228, R220 ;  /* 0x000000e449097223 */ /* 0x000fe200000100dc */
[-C--:B------:R-:W-:Y:S04]  /*113b0*/  HMMA.16816.F32 R88, R136, R78.reuse, R12 ;  /* 0x0000004e8858723c */ /* 0x080fe8000000180c */
[----:B------:R-:W-:Y:S01]  /*113c0*/  FFMA.FTZ R8, R72, R229, R212 ;  /* 0x000000e548087223 */ /* 0x000fe200000100d4 */
[----:B------:R-:W-:Y:S01]  /*113d0*/  MOV R72, R69 ;  /* 0x0000004500487202 */ /* 0x000fe20000000f00 */
        /* <DEDUP_REMOVED lines=42> */
[----:B------:R-:W-:Y:S02]  /*11680*/  FADD.FTZ R10, R134, R10 ;  /* 0x0000000a860a7221 */ /* 0x000fe40000010000 */
[----:B------:R-:W-:Y:S03]  /*11690*/  FADD.FTZ R11, R167, R9 ;  /* 0x00000009a70b7221 */ /* 0x000fe60000010000 */
        /* <DEDUP_REMOVED lines=26> */
[----:B------:R-:W-:Y:S01]  /*11840*/  IADD3 R0, R201, -0x1, RZ ;  /* 0xffffffffc9007810 */ /* 0x000fe20007ffe0ff */
[----:B------:R-:W-:Y:S01]  /*11850*/  FADD.FTZ R231, R146, R5 ;  /* 0x0000000592e77221 */ /* 0x000fe20000010000 */
[----:B------:R-:W-:Y:S01]  /*11860*/  MOV R74, R3 ;  /* 0x00000003004a7202 */ /* 0x000fe20000000f00 */
[----:B------:R-:W-:Y:S01]  /*11870*/  FADD.FTZ R228, R154, R7 ;  /* 0x000000079ae47221 */ /* 0x000fe20000010000 */
[----:B------:R-:W-:Y:S01]  /*11880*/  MOV R201, R0 ;  /* 0x0000000000c97202 */ /* 0x000fe20000000f00 */
[----:B------:R-:W-:Y:S02]  /*11890*/  FADD.FTZ R229, R150, R6 ;  /* 0x0000000696e57221 */ /* 0x000fe40000010000 */
[----:B------:R-:W-:Y:S01]  /*118a0*/  FADD.FTZ R230, R144, R4 ;  /* 0x0000000490e67221 */ /* 0x000fe20000010000 */
[----:B------:R-:W-:-:S05]  /*118b0*/  @P1 BRA `(.L_x_1094) ;  /* 0xffffcaf000001947 */ /* 0x000fca000383ffff */
.L_x_1093:
[----:B------:R-:W1:Y:S01]  /*118c0*/  SHFL.BFLY PT, R4, R228, 0x2, 0x1f ;  /* 0x0c401f00e4047f89 */ /* 0x000e6200000e0000 */
[----:B------:R-:W-:Y:S01]  /*118d0*/  ISETP.NE.AND P0, PT, R245, -0x1, PT ;  /* 0xfffffffff500780c */ /* 0x000fe20003f05270 */
[----:B------:R-:W2:Y:S01]  /*118e0*/  LDC.U8 R45, c[0x0][0x329] ;  /* 0x0000ca40ff2d7b82 */ /* 0x000ea20000000000 */
[----:B------:R-:W-:Y:S01]  /*118f0*/  MOV R29, 0x20 ;  /* 0x00000020001d7802 */ /* 0x000fe20000000f00 */
[----:B------:R-:W3:Y:S01]  /*11900*/  SHFL.BFLY PT, R0, R229, 0x2, 0x1f ;  /* 0x0c401f00e5007f89 */ /* 0x000ee200000e0000 */
[----:B------:R-:W-:Y:S03]  /*11910*/  BSSY B0, `(.L_x_1097) ;  /* 0x0000122000007945 */ /* 0x000fe60003800000 */
        /* <DEDUP_REMOVED lines=12> */
[CC--:B------:R-:W-:Y:S02]  /*119e0*/  LEA.HI R21, R44.reuse, R54.reuse, RZ, 0x2 ;  /* 0x000000362c157211 */ /* 0x0c0fe400078f10ff */
[----:B------:R-:W-:Y:S01]  /*119f0*/  LEA.HI R44, R44, R54, RZ, 0x5 ;  /* 0x000000362c2c7211 */ /* 0x000fe200078f28ff */
[----:B-1----:R-:W-:Y:S02]  /*11a00*/  FADD.FTZ R40, R4, R5 ;  /* 0x0000000504287221 */ /* 0x002fe40000010000 */
[----:B------:R-:W-:-:S03]  /*11a10*/  @P0 IMAD.WIDE.U32 R4, R245, c[0x0][0x1e8], RZ ;  /* 0x00007a00f5040a25 */ /* 0x000fc600078e00ff */
[----:B------:R-:W-:Y:S01]  /*11a20*/  FSETP.NE.FTZ.AND P6, PT, R40, RZ, PT ;  /* 0x000000ff2800720b */ /* 0x000fe20003fd5000 */
[----:B---3--:R-:W-:Y:S01]  /*11a30*/  FADD.FTZ R41, R0, R9 ;  /* 0x0000000900297221 */ /* 0x008fe20000010000 */
[----:B------:R-:W-:Y:S01]  /*11a40*/  MOV R0, 0x3f800000 ;  /* 0x3f80000000007802 */ /* 0x000fe20000000f00 */
[----:B----4-:R-:W-:Y:S01]  /*11a50*/  FADD.FTZ R42, R7, R8 ;  /* 0x00000008072a7221 */ /* 0x010fe20000010000 */
[----:B------:R-:W-:Y:S01]  /*11a60*/  @P0 MOV R52, R4 ;  /* 0x0000000400340202 */ /* 0x000fe20000000f00 */
[----:B------:R-:W-:Y:S01]  /*11a70*/  @P0 IMAD R53, R245, c[0x0][0x1ec], R5 ;  /* 0x00007b00f5350a24 */ /* 0x000fe200078e0205 */
[----:B------:R-:W-:Y:S01]  /*11a80*/  FSETP.NE.FTZ.AND P5, PT, R41, RZ, PT ;  /* 0x000000ff2900720b */ /* 0x000fe20003fb5000 */
[----:B--2---:R-:W-:Y:S01]  /*11a90*/  FADD.FTZ R43, R6, R10 ;  /* 0x0000000a062b7221 */ /* 0x004fe20000010000 */
[----:B------:R-:W-:Y:S02]  /*11aa0*/  FSETP.NE.FTZ.AND P4, PT, R42, RZ, PT ;  /* 0x000000ff2a00720b */ /* 0x000fe40003f95000 */
[----:B------:R-:W-:-:S02]  /*11ab0*/  MOV R5, 0x3f800000 ;  /* 0x3f80000000057802 */ /* 0x000fc40000000f00 */
[----:B------:R-:W-:Y:S01]  /*11ac0*/  MOV R4, 0x3f800000 ;  /* 0x3f80000000047802 */ /* 0x000fe20000000f00 */
[----:B------:R-:W1:Y:S01]  /*11ad0*/  @P6 MUFU.RCP R0, R40 ;  /* 0x0000002800006308 */ /* 0x000e620000001000 */
[----:B------:R-:W-:Y:S02]  /*11ae0*/  FSETP.NE.FTZ.AND P3, PT, R43, RZ, PT ;  /* 0x000000ff2b00720b */ /* 0x000fe40003f75000 */
[----:B------:R-:W-:Y:S02]  /*11af0*/  LOP3.LUT R9, R21, 0x3ffffffc, RZ, 0xc0, !PT ;  /* 0x3ffffffc15097812 */ /* 0x000fe400078ec0ff */
[----:B------:R-:W-:Y:S02]  /*11b00*/  SHF.R.S32.HI R8, RZ, 0x5, R44 ;  /* 0x00000005ff087819 */ /* 0x000fe4000001142c */
[----:B------:R-:W-:Y:S01]  /*11b10*/  IADD3 R7, -R9, R54, RZ ;  /* 0x0000003609077210 */ /* 0x000fe20007ffe1ff */
[----:B------:R-:W2:Y:S04]  /*11b20*/  @P5 MUFU.RCP R5, R41 ;  /* 0x0000002900055308 */ /* 0x000ea80000001000 */
[----:B------:R-:W-:-:S04]  /*11b30*/  IMAD R8, R8, 0x200, R7 ;  /* 0x0000020008087824 */ /* 0x000fc800078e0207 */
[----:B------:R-:W3:Y:S01]  /*11b40*/  @P4 MUFU.RCP R4, R42 ;  /* 0x0000002a00044308 */ /* 0x000ee20000001000 */
[C---:B-1----:R-:W-:Y:S02]  /*11b50*/  FMUL.FTZ R84, R0.reuse, R84 ;  /* 0x0000005400547220 */ /* 0x042fe40000410000 */
[C---:B------:R-:W-:Y:S02]  /*11b60*/  FMUL.FTZ R9, R0.reuse, R85 ;  /* 0x0000005500097220 */ /* 0x040fe40000410000 */
[C---:B------:R-:W-:Y:S02]  /*11b70*/  FMUL.FTZ R92, R0.reuse, R92 ;  /* 0x0000005c005c7220 */ /* 0x040fe40000410000 */
[C---:B------:R-:W-:Y:S01]  /*11b80*/  FMUL.FTZ R6, R0.reuse, R93 ;  /* 0x0000005d00067220 */ /* 0x040fe20000410000 */
        /* <DEDUP_REMOVED lines=19> */
[C---:B--2---:R-:W-:Y:S01]  /*11cc0*/  FMUL.FTZ R86, R5.reuse, R86 ;  /* 0x0000005605567220 */ /* 0x044fe20000410000 */
        /* <DEDUP_REMOVED lines=25> */
[C---:B---3--:R-:W-:Y:S01]  /*11e60*/  FMUL.FTZ R80, R4.reuse, R80 ;  /* 0x0000005004507220 */ /* 0x048fe20000410000 */
        /* <DEDUP_REMOVED lines=55> */
[----:B------:R-:W-:Y:S01]  /*121e0*/  ISETP.NE.U32.AND P1, PT, R5, 0x1, PT ;  /* 0x000000010500780c */ /* 0x000fe20003f25070 */
[----:B------:R-:W-:Y:S01]  /*121f0*/  IMAD.MOV.U32 R5, RZ, RZ, -0x10 ;  /* 0xfffffff0ff057424 */ /* 0x000fe200078e00ff */
[----:B------:R-:W-:Y:S02]  /*12200*/  LEA.HI R4, R4, R4, RZ, 0x1d ;  /* 0x0000000404047211 */ /* 0x000fe400078fe8ff */
[----:B------:R-:W-:Y:S02]  /*12210*/  F2FP.PACK_AB R31, R139, R31 ;  /* 0x0000001f8b1f723e */ /* 0x000fe400000000ff */
[----:B------:R-:W-:Y:S02]  /*12220*/  LEA R4, R8, R4, 0x1 ;  /* 0x0000000408047211 */ /* 0x000fe400078e08ff */
[----:B------:R-:W-:-:S02]  /*12230*/  SEL R8, R5, 0x10, !P1 ;  /* 0x0000001005087807 */ /* 0x000fc40004800000 */
[----:B------:R-:W-:Y:S02]  /*12240*/  R2P PR, R0, 0x6 ;  /* 0x0000000600007804 */ /* 0x000fe40000000000 */
[----:B------:R-:W-:-:S03]  /*12250*/  SHF.L.U32 R4, R4, 0x1, RZ ;  /* 0x0000000104047819 */ /* 0x000fc600000006ff */
[----:B------:R-:W-:Y:S02]  /*12260*/  SEL R29, R29, 0xffffffe0, !P1 ;  /* 0xffffffe01d1d7807 */ /* 0x000fe40004800000 */
[C---:B------:R-:W-:Y:S01]  /*12270*/  IADD3 R5, R4.reuse, R8, RZ ;  /* 0x0000000804057210 */ /* 0x040fe20007ffe0ff */
[----:B------:R1:W-:Y:S01]  /*12280*/  STS [R4], R9 ;  /* 0x0000000904007388 */ /* 0x0003e20000000800 */
[C---:B------:R-:W-:Y:S02]  /*12290*/  IADD3 R0, R4.reuse, 0x40, RZ ;  /* 0x0000004004007810 */ /* 0x040fe40007ffe0ff */
[----:B------:R-:W-:Y:S01]  /*122a0*/  ISETP.NE.AND P1, PT, R45, RZ, PT ;  /* 0x000000ff2d00720c */ /* 0x000fe20003f25270 */
[----:B------:R2:W-:Y:S01]  /*122b0*/  STS [R4+0x400], R7 ;  /* 0x0004000704007388 */ /* 0x0005e20000000800 */
[----:B------:R-:W-:-:S03]  /*122c0*/  @P2 IADD3 R0, R4, -0x40, RZ ;  /* 0xffffffc004002810 */ /* 0x000fc60007ffe0ff */
[----:B------:R3:W-:Y:S04]  /*122d0*/  STS [R5], R6 ;  /* 0x0000000605007388 */ /* 0x0007e80000000800 */
[----:B------:R4:W-:Y:S04]  /*122e0*/  STS [R5+0x400], R10 ;  /* 0x0004000a05007388 */ /* 0x0009e80000000800 */
[----:B------:R-:W-:Y:S04]  /*122f0*/  STS [R4+0x2000], R11 ;  /* 0x0020000b04007388 */ /* 0x000fe80000000800 */
[----:B------:R5:W-:Y:S04]  /*12300*/  STS [R4+0x2400], R12 ;  /* 0x0024000c04007388 */ /* 0x000be80000000800 */
[----:B------:R-:W-:Y:S01]  /*12310*/  STS [R5+0x2000], R19 ;  /* 0x0020001305007388 */ /* 0x000fe20000000800 */
[----:B-1----:R-:W-:-:S03]  /*12320*/  IADD3 R9, R29, 0x400, R0 ;  /* 0x000004001d097810 */ /* 0x002fc60007ffe000 */
[----:B------:R1:W-:Y:S01]  /*12330*/  STS [R5+0x2400], R18 ;  /* 0x0024001205007388 */ /* 0x0003e20000000800 */
[----:B--2---:R-:W-:Y:S01]  /*12340*/  IMAD.IADD R7, R4, 0x1, R29 ;  /* 0x0000000104077824 */ /* 0x004fe200078e021d */
[C---:B------:R-:W-:Y:S02]  /*12350*/  IADD3 R9, R8.reuse, R9, RZ ;  /* 0x0000000908097210 */ /* 0x040fe40007ffe0ff */
[----:B---3--:R-:W-:Y:S02]  /*12360*/  IADD3 R6, R5, R29, RZ ;  /* 0x0000001d05067210 */ /* 0x008fe40007ffe0ff */
[----:B------:R2:W-:Y:S01]  /*12370*/  STS [R7], R17 ;  /* 0x0000001107007388 */ /* 0x0005e20000000800 */
[----:B----4-:R-:W3:Y:S03]  /*12380*/  LDC.U8 R10, c[0x0][0x328] ;  /* 0x0000ca00ff0a7b82 */ /* 0x010ee60000000000 */
[----:B------:R4:W-:Y:S04]  /*12390*/  STS [R7+0x400], R16 ;  /* 0x0004001007007388 */ /* 0x0009e80000000800 */
[----:B------:R4:W-:Y:S01]  /*123a0*/  STS [R6], R14 ;  /* 0x0000000e06007388 */ /* 0x0009e20000000800 */
[----:B-----5:R-:W-:-:S03]  /*123b0*/  IADD3 R4, R8, R0, RZ ;  /* 0x0000000008047210 */ /* 0x020fc60007ffe0ff */
[----:B------:R5:W-:Y:S01]  /*123c0*/  STS [R6+0x400], R13 ;  /* 0x0004000d06007388 */ /* 0x000be20000000800 */
[----:B------:R-:W4:Y:S03]  /*123d0*/  @P6 MUFU.LG2 R12, R40 ;  /* 0x00000028000c6308 */ /* 0x000f260000000c00 */
[----:B------:R-:W-:Y:S01]  /*123e0*/  STS [R7+0x2000], R15 ;  /* 0x0020000f07007388 */ /* 0x000fe20000000800 */
[----:B-1----:R-:W-:-:S03]  /*123f0*/  IMAD.IADD R5, R29, 0x1, R4 ;  /* 0x000000011d057824 */ /* 0x002fc600078e0204 */
[----:B------:R1:W-:Y:S01]  /*12400*/  STS [R7+0x2400], R21 ;  /* 0x0024001507007388 */ /* 0x0003e20000000800 */
[----:B------:R-:W-:-:S03]  /*12410*/  MOV R18, 0x7f800000 ;  /* 0x7f80000000127802 */ /* 0x000fc60000000f00 */
[----:B------:R-:W-:Y:S01]  /*12420*/  STS [R6+0x2000], R20 ;  /* 0x0020001406007388 */ /* 0x000fe20000000800 */
[----:B--2---:R-:W-:Y:S02]  /*12430*/  MOV R17, 0x7f800000 ;  /* 0x7f80000000117802 */ /* 0x004fe40000000f00 */
[----:B---3--:R-:W-:Y:S01]  /*12440*/  ISETP.NE.AND P2, PT, R10, RZ, PT ;  /* 0x000000ff0a00720c */ /* 0x008fe20003f45270 */
[----:B------:R-:W-:Y:S01]  /*12450*/  STS [R6+0x2400], R28 ;  /* 0x0024001c06007388 */ /* 0x000fe20000000800 */
[----:B----4-:R-:W-:-:S03]  /*12460*/  MOV R16, 0x7f800000 ;  /* 0x7f80000000107802 */ /* 0x010fc60000000f00 */
[----:B------:R-:W-:Y:S01]  /*12470*/  STS [R0], R27 ;  /* 0x0000001b00007388 */ /* 0x000fe20000000800 */
[----:B------:R-:W-:Y:S03]  /*12480*/  @P5 MUFU.LG2 R14, R41 ;  /* 0x00000029000e5308 */ /* 0x000fe60000000c00 */
[----:B------:R-:W-:Y:S04]  /*12490*/  STS [R0+0x400], R26 ;  /* 0x0004001a00007388 */ /* 0x000fe80000000800 */
[----:B------:R-:W-:Y:S01]  /*124a0*/  STS [R4], R23 ;  /* 0x0000001704007388 */ /* 0x000fe20000000800 */
[----:B-----5:R-:W2:Y:S03]  /*124b0*/  @P4 MUFU.LG2 R13, R42 ;  /* 0x0000002a000d4308 */ /* 0x020ea60000000c00 */
[----:B------:R-:W-:Y:S01]  /*124c0*/  STS [R4+0x400], R22 ;  /* 0x0004001604007388 */ /* 0x000fe20000000800 */
[----:B-1----:R-:W-:-:S03]  /*124d0*/  @P1 MOV R7, c[0x0][0x210] ;  /* 0x0000840000071a02 */ /* 0x002fc60000000f00 */
[----:B------:R-:W-:Y:S02]  /*124e0*/  STS [R0+0x2000], R25 ;  /* 0x0020001900007388 */ /* 0x000fe40000000800 */
[----:B------:R-:W-:Y:S02]  /*124f0*/  @P1 IMAD R7, R7, c[0x0][0x214], RZ ;  /* 0x0000850007071a24 */ /* 0x000fe400078e02ff */
[----:B------:R1:W-:Y:S04]  /*12500*/  STS [R0+0x2400], R24 ;  /* 0x0024001800007388 */ /* 0x0003e80000000800 */
[----:B------:R-:W-:Y:S04]  /*12510*/  STS [R4+0x2000], R34 ;  /* 0x0020002204007388 */ /* 0x000fe80000000800 */
[----:B------:R3:W-:Y:S04]  /*12520*/  STS [R4+0x2400], R36 ;  /* 0x0024002404007388 */ /* 0x0007e80000000800 */
[----:B------:R-:W4:Y:S04]  /*12530*/  S2R R11, SR_CTAID.Y ;  /* 0x00000000000b7919 */ /* 0x000f280000002600 */
[----:B------:R-:W5:Y:S04]  /*12540*/  S2R R15, SR_CTAID.X ;  /* 0x00000000000f7919 */ /* 0x000f680000002500 */
[----:B------:R-:W2:Y:S01]  /*12550*/  S2R R19, SR_CTAID.Z ;  /* 0x0000000000137919 */ /* 0x000ea20000002700 */
[----:B-1----:R-:W-:-:S05]  /*12560*/  IADD3 R0, R29, R0, RZ ;  /* 0x000000001d007210 */ /* 0x002fca0007ffe0ff */
[----:B------:R-:W-:Y:S01]  /*12570*/  STS [R0], R38 ;  /* 0x0000002600007388 */ /* 0x000fe20000000800 */
[----:B---3--:R-:W-:-:S03]  /*12580*/  @!P1 MOV R4, c[0x0][0x214] ;  /* 0x0000850000049a02 */ /* 0x008fc60000000f00 */
[----:B------:R-:W-:Y:S01]  /*12590*/  STS [R0+0x400], R35 ;  /* 0x0004002300007388 */ /* 0x000fe20000000800 */
[----:B------:R-:W-:-:S03]  /*125a0*/  @!P1 SEL R7, R4, c[0x0][0x234], !P2 ;  /* 0x00008d0004079a07 */ /* 0x000fc60005000000 */
[----:B------:R-:W-:Y:S01]  /*125b0*/  STS [R5], R30 ;  /* 0x0000001e05007388 */ /* 0x000fe20000000800 */
[----:B------:R-:W-:Y:S02]  /*125c0*/  ISETP.NE.OR P2, PT, R45, RZ, !P2 ;  /* 0x000000ff2d00720c */ /* 0x000fe40005745670 */
[----:B------:R-:W-:Y:S01]  /*125d0*/  LOP3.LUT R4, R44, 0xffffffe0, RZ, 0xc0, !PT ;  /* 0xffffffe02c047812 */ /* 0x000fe200078ec0ff */
[----:B------:R-:W-:Y:S03]  /*125e0*/  STS [R9], R33 ;  /* 0x0000002109007388 */ /* 0x000fe60000000800 */
[----:B------:R-:W-:Y:S01]  /*125f0*/  IADD3 R10, -R4, R54, RZ ;  /* 0x00000036040a7210 */ /* 0x000fe20007ffe1ff */
[----:B------:R-:W-:Y:S04]  /*12600*/  STS [R0+0x2000], R39 ;  /* 0x0020002700007388 */ /* 0x000fe80000000800 */
[----:B------:R1:W-:Y:S02]  /*12610*/  STS [R0+0x2400], R37 ;  /* 0x0024002500007388 */ /* 0x0003e40000000800 */
[----:B----4-:R-:W-:-:S02]  /*12620*/  @!P2 IMAD R6, R11, c[0x0][0x214], RZ ;  /* 0x000085000b06aa24 */ /* 0x010fc400078e02ff */
[----:B------:R3:W-:Y:S04]  /*12630*/  STS [R5+0x2000], R32 ;  /* 0x0020002005007388 */ /* 0x0007e80000000800 */
[----:B------:R4:W-:Y:S04]  /*12640*/  STS [R9+0x2000], R31 ;  /* 0x0020001f09007388 */ /* 0x0009e80000000800 */
[----:B------:R-:W-:Y:S01]  /*12650*/  BAR.SYNC.DEFER_BLOCKING 0x0 ;  /* 0x0000000000007b1d */ /* 0x000fe20000010000 */
[----:B-1----:R-:W-:Y:S01]  /*12660*/  @P1 MOV R0, 0x1 ;  /* 0x0000000100001802 */ /* 0x002fe20000000f00 */
[----:B------:R-:W-:Y:S01]  /*12670*/  @!P1 IMAD R0, R7, c[0x0][0x1c0], RZ ;  /* 0x0000700007009a24 */ /* 0x000fe200078e02ff */
[----:B---3--:R-:W-:-:S03]  /*12680*/  @!P0 SHF.R.S32.HI R5, RZ, 0x1f, R11 ;  /* 0x0000001fff058819 */ /* 0x008fc6000001140b */
[C---:B------:R-:W-:Y:S02]  /*12690*/  IMAD R0, R11.reuse, R0, RZ ;  /* 0x000000000b007224 */ /* 0x040fe400078e02ff */
[----:B----4-:R-:W-:-:S03]  /*126a0*/  @!P0 IMAD.WIDE.U32 R8, R11, c[0x0][0x1e0], RZ ;  /* 0x000078000b088a25 */ /* 0x010fc600078e00ff */
[----:B------:R-:W-:Y:S01]  /*126b0*/  SEL R0, R0, RZ, P2 ;  /* 0x000000ff00007207 */ /* 0x000fe20001000000 */
[----:B------:R1:W3:Y:S01]  /*126c0*/  LDS.128 R20, [R200] ;  /* 0x00000000c8147984 */ /* 0x0002e20000000c00 */
[----:B------:R-:W-:Y:S01]  /*126d0*/  @!P0 IMAD R5, R5, c[0x0][0x1e0], RZ ;  /* 0x0000780005058a24 */ /* 0x000fe200078e02ff */
[----:B------:R-:W-:Y:S02]  /*126e0*/  @!P0 MOV R52, R8 ;  /* 0x0000000800348202 */ /* 0x000fe40000000f00 */
[----:B------:R1:W4:Y:S01]  /*126f0*/  LDS.128 R24, [R200+0x800] ;  /* 0x00080000c8187984 */ /* 0x0003220000000c00 */
[----:B------:R-:W-:Y:S01]  /*12700*/  @!P0 IMAD R5, R11, c[0x0][0x1e4], R5 ;  /* 0x000079000b058a24 */ /* 0x000fe200078e0205 */
[----:B------:R-:W-:Y:S01]  /*12710*/  @!P2 SEL R8, R6, R245, !P0 ;  /* 0x000000f50608a207 */ /* 0x000fe20004000000 */
[----:B------:R-:W1:Y:S01]  /*12720*/  @P3 MUFU.LG2 R11, R43 ;  /* 0x0000002b000b3308 */ /* 0x000e620000000c00 */
[----:B------:R1:W3:Y:S01]  /*12730*/  LDS.128 R28, [R200+0x1000] ;  /* 0x00100000c81c7984 */ /* 0x0002e20000000c00 */
[----:B------:R-:W-:Y:S01]  /*12740*/  @P1 MOV R6, c[0x0][0x210] ;  /* 0x0000840000061a02 */ /* 0x000fe20000000f00 */
[----:B------:R-:W-:Y:S01]  /*12750*/  @!P0 IMAD.IADD R53, R9, 0x1, R5 ;  /* 0x0000000109358824 */ /* 0x000fe200078e0205 */
[----:B------:R-:W-:Y:S01]  /*12760*/  @!P1 MOV R6, 0x1 ;  /* 0x0000000100069802 */ /* 0x000fe20000000f00 */
[----:B------:R3:W3:Y:S01]  /*12770*/  LDS.128 R32, [R200+0x1800] ;  /* 0x00180000c8207984 */ /* 0x0006e20000000c00 */
[----:B------:R-:W-:Y:S01]  /*12780*/  CS2R R4, SRZ ;  /* 0x0000000000047805 */ /* 0x000fe2000001ff00 */
[----:B------:R-:W-:Y:S01]  /*12790*/  LOP3.LUT P0, RZ, R10, 0x3, RZ, 0xc0, !PT ;  /* 0x000000030aff7812 */ /* 0x000fe2000780c0ff */
[--C-:B------:R-:W-:Y:S01]  /*127a0*/  @!P2 IMAD.MOV.U32 R4, RZ, RZ, R8.reuse ;  /* 0x000000ffff04a224 */ /* 0x100fe200078e0008 */
[----:B------:R3:W3:Y:S01]  /*127b0*/  LDS.128 R36, [R200+0x2000] ;  /* 0x00200000c8247984 */ /* 0x0006e20000000c00 */
[----:B------:R-:W-:Y:S01]  /*127c0*/  @!P2 SHF.R.S32.HI R5, RZ, 0x1f, R8 ;  /* 0x0000001fff05a819 */ /* 0x000fe20000011408 */
[----:B-----5:R-:W-:Y:S01]  /*127d0*/  IMAD R8, R15, R6, RZ ;  /* 0x000000060f087224 */ /* 0x020fe200078e02ff */
[----:B------:R-:W-:Y:S01]  /*127e0*/  MOV R15, 0x7f800000 ;  /* 0x7f800000000f7802 */ /* 0x000fe20000000f00 */
[----:B------:R3:W3:Y:S01]  /*127f0*/  LDS.128 R44, [R200+0x2800] ;  /* 0x00280000c82c7984 */ /* 0x0006e20000000c00 */
[----:B------:R-:W-:-:S02]  /*12800*/  @P6 FMUL.FTZ R9, R12, 0.69314718246459960938 ;  /* 0x3f3172180c096820 */ /* 0x000fc40000410000 */
[----:B--2---:R-:W-:Y:S01]  /*12810*/  IMAD R0, R19, R7, R0 ;  /* 0x0000000713007224 */ /* 0x004fe200078e0200 */
[----:B------:R2:W2:Y:S01]  /*12820*/  LDS.128 R48, [R200+0x3000] ;  /* 0x00300000c8307984 */ /* 0x0004a20000000c00 */
[----:B------:R-:W-:Y:S01]  /*12830*/  SHF.L.U32 R12, R8, 0x7, RZ ;  /* 0x00000007080c7819 */ /* 0x000fe200000006ff */
[----:B------:R-:W-:Y:S02]  /*12840*/  @P6 FFMA.FTZ R18, R70, c[0x0][0x238], R9 ;  /* 0x00008e0046126a23 */ /* 0x000fe40000010009 */
[----:B------:R-:W2:Y:S01]  /*12850*/  LDS.128 R200, [R200+0x3800] ;  /* 0x00380000c8c87984 */ /* 0x000ea20000000c00 */
[----:B------:R-:W-:Y:S01]  /*12860*/  @P4 FMUL.FTZ R9, R13, 0.69314718246459960938 ;  /* 0x3f3172180d094820 */ /* 0x000fe20000410000 */
[----:B------:R-:W-:Y:S01]  /*12870*/  IADD3 R7, P2, P1, R12, R4, R0 ;  /* 0x000000040c077210 */ /* 0x000fe2000795e000 */
[----:B------:R-:W-:Y:S01]  /*12880*/  @P5 FMUL.FTZ R10, R14, 0.69314718246459960938 ;  /* 0x3f3172180e0a5820 */ /* 0x000fe20000410000 */
[----:B------:R-:W-:Y:S01]  /*12890*/  SHF.R.S32.HI R4, RZ, 0x1f, R12 ;  /* 0x0000001fff047819 */ /* 0x000fe2000001140c */
[----:B-1----:R-:W-:Y:S01]  /*128a0*/  @P3 FMUL.FTZ R8, R11, 0.69314718246459960938 ;  /* 0x3f3172180b083820 */ /* 0x002fe20000410000 */
[----:B------:R-:W-:Y:S01]  /*128b0*/  SHF.R.S32.HI R0, RZ, 0x1f, R0 ;  /* 0x0000001fff007819 */ /* 0x000fe20000011400 */
[----:B------:R-:W-:-:S02]  /*128c0*/  @P4 FFMA.FTZ R15, R2, c[0x0][0x238], R9 ;  /* 0x00008e00020f4a23 */ /* 0x000fc40000010009 */
[----:B------:R-:W-:Y:S01]  /*128d0*/  @P5 FFMA.FTZ R17, R69, c[0x0][0x238], R10 ;  /* 0x00008e0045115a23 */ /* 0x000fe2000001000a */
[----:B------:R-:W-:Y:S01]  /*128e0*/  IADD3.X R2, R4, R5, R0, P2, P1 ;  /* 0x0000000504027210 */ /* 0x000fe200017e2400 */
[----:B------:R-:W-:Y:S01]  /*128f0*/  @P3 FFMA.FTZ R16, R3, c[0x0][0x238], R8 ;  /* 0x00008e0003103a23 */ /* 0x000fe20000010008 */
[----:B------:R-:W-:Y:S05]  /*12900*/  @P0 BRA `(.L_x_1098) ;  /* 0x0000022000000947 */ /* 0x000fea0003800000 */
[----:B------:R-:W5:Y:S04]  /*12910*/  LDL.LU R56, [R1+0x20] ;  /* 0x0000200001387983 */ /* 0x000f680000300800 */
[----:B------:R-:W5:Y:S02]  /*12920*/  LDL.LU R55, [R1+0x34] ;  /* 0x0000340001377983 */ /* 0x000f640000300800 */
[----:B-----5:R-:W-:-:S05]  /*12930*/  IMAD R0, R55, 0x10, R56 ;  /* 0x0000001037007824 */ /* 0x020fca00078e0238 */
[CC--:B------:R-:W-:Y:S02]  /*12940*/  ISETP.GE.AND P6, PT, R0.reuse, R244.reuse, PT ;  /* 0x000000f40000720c */ /* 0x0c0fe40003fc6270 */
[C---:B------:R-:W-:Y:S02]  /*12950*/  IADD3 R4, R0.reuse, 0x8, RZ ;  /* 0x0000000800047810 */ /* 0x040fe40007ffe0ff */
[----:B------:R-:W-:Y:S02]  /*12960*/  IADD3 R3, R0, 0x40, RZ ;  /* 0x0000004000037810 */ /* 0x000fe40007ffe0ff */
[-C--:B------:R-:W-:Y:S02]  /*12970*/  ISETP.GE.AND P5, PT, R4, R244.reuse, PT ;  /* 0x000000f40400720c */ /* 0x080fe40003fa6270 */
[----:B------:R-:W-:Y:S02]  /*12980*/  IADD3 R5, R0, 0x48, RZ ;  /* 0x0000004800057810 */ /* 0x000fe40007ffe0ff */
[----:B------:R-:W-:-:S02]  /*12990*/  ISETP.GE.AND P4, PT, R3, R244, PT ;  /* 0x000000f40300720c */ /* 0x000fc40003f86270 */
[----:B------:R-:W-:Y:S01]  /*129a0*/  ISETP.GE.AND P3, PT, R5, R244, PT ;  /* 0x000000f40500720c */ /* 0x000fe20003f66270 */
[----:B------:R-:W-:-:S05]  /*129b0*/  @!P6 IMAD R0, R0, R6, RZ ;  /* 0x000000060000e224 */ /* 0x000fca00078e02ff */
[----:B------:R-:W-:Y:S01]  /*129c0*/  @!P6 IADD3 R9, P0, R0, R7, RZ ;  /* 0x000000070009e210 */ /* 0x000fe20007f1e0ff */
[----:B------:R-:W-:-:S03]  /*129d0*/  @!P5 IMAD R4, R4, R6, RZ ;  /* 0x000000060404d224 */ /* 0x000fc600078e02ff */
[----:B------:R-:W-:Y:S01]  /*129e0*/  @!P6 LEA.HI.X.SX32 R10, R0, R2, 0x1, P0 ;  /* 0x00000002000ae211 */ /* 0x000fe200000f0eff */
[-C--:B------:R-:W-:Y:S01]  /*129f0*/  @!P4 IMAD R11, R3, R6.reuse, RZ ;  /* 0x00000006030bc224 */ /* 0x080fe200078e02ff */
[CC--:B------:R-:W-:Y:S01]  /*12a00*/  @!P5 IADD3 R0, P2, R4.reuse, R7.reuse, RZ ;  /* 0x000000070400d210 */ /* 0x0c0fe20007f5e0ff */
[----:B------:R-:W-:Y:S01]  /*12a10*/  @!P3 IMAD R3, R5, R6, RZ ;  /* 0x000000060503b224 */ /* 0x000fe200078e02ff */
[C---:B------:R-:W-:Y:S02]  /*12a20*/  @!P6 LEA R8, P0, R9.reuse, c[0x0][0x200], 0x2 ;  /* 0x000080000908ea11 */ /* 0x040fe400078010ff */
[----:B------:R-:W-:Y:S02]  /*12a30*/  @!P5 LEA.HI.X.SX32 R4, R4, R2, 0x1, P2 ;  /* 0x000000020404d211 */ /* 0x000fe400010f0eff */
[----:B------:R-:W-:Y:S02]  /*12a40*/  @!P6 LEA.HI.X R9, R9, c[0x0][0x204], R10, 0x2, P0 ;  /* 0x000081000909ea11 */ /* 0x000fe400000f140a */
[----:B------:R-:W-:-:S02]  /*12a50*/  @!P4 IADD3 R5, P1, R11, R7, RZ ;  /* 0x000000070b05c210 */ /* 0x000fc40007f3e0ff */
[C---:B------:R-:W-:Y:S01]  /*12a60*/  @!P5 LEA R6, P2, R0.reuse, c[0x0][0x200], 0x2 ;  /* 0x000080000006da11 */ /* 0x040fe200078410ff */
[----:B------:R1:W-:Y:S01]  /*12a70*/  @!P6 STG.E [R8.64], R18 ;  /* 0x000000120800e986 */ /* 0x0003e2000c101906 */
        /* <DEDUP_REMOVED lines=11> */
.L_x_1098:
[----:B------:R-:W-:Y:S05]  /*12b30*/  BSYNC B0 ;  /* 0x0000000000007941 */ /* 0x000fea0003800000 */
.L_x_1097:
[C---:B-1----:R-:W-:Y:S01]  /*12b40*/  IADD3 R2, P0, R236.reuse, R52, RZ ;  /* 0x00000034ec027210 */ /* 0x042fe20007f1e0ff */
[----:B------:R-:W-:Y:S01]  /*12b50*/  BSSY B0, `(.L_x_1099) ;  /* 0x0000012000007945 */ /* 0x000fe20003800000 */
[----:B------:R-:W-:Y:S02]  /*12b60*/  ISETP.GE.AND P1, PT, R236, c[0x0][0x220], PT ;  /* 0x00008800ec007a0c */ /* 0x000fe40003f26270 */
[----:B------:R-:W-:Y:S01]  /*12b70*/  SHF.R.S32.HI R0, RZ, 0x1f, R19 ;  /* 0x0000001fff007819 */ /* 0x000fe20000011413 */
[----:B------:R-:W-:Y:S01]  /*12b80*/  IMAD.X R3, R237, 0x1, R53, P0 ;  /* 0x00000001ed037824 */ /* 0x000fe200000e0635 */
[----:B------:R-:W-:-:S03]  /*12b90*/  ISETP.GE.OR P0, PT, R240, R244, P1 ;  /* 0x000000f4f000720c */ /* 0x000fc60000f06670 */
        /* <DEDUP_REMOVED lines=13> */
.L_x_1100:
[----:B------:R-:W-:Y:S05]  /*12c70*/  BSYNC B0 ;  /* 0x0000000000007941 */ /* 0x000fea0003800000 */
.L_x_1099:
[----:B------:R-:W5:Y:S01]  /*12c80*/  LDL.LU R0, [R1+0x18] ;  /* 0x0000180001007983 */ /* 0x000f620000300800 */
[----:B------:R-:W-:Y:S01]  /*12c90*/  BSSY B0, `(.L_x_1101) ;  /* 0x000000e000007945 */ /* 0x000fe20003800000 */
[----:B-----5:R-:W-:-:S13]  /*12ca0*/  ISETP.GE.OR P0, PT, R0, R244, P1 ;  /* 0x000000f40000720c */ /* 0x020fda0000f06670 */
        /* <DEDUP_REMOVED lines=12> */
.L_x_1102:
[----:B------:R-:W-:Y:S05]  /*12d70*/  BSYNC B0 ;  /* 0x0000000000007941 */ /* 0x000fea0003800000 */
.L_x_1101:
[----:B------:R-:W5:Y:S01]  /*12d80*/  LDL.LU R0, [R1] ;  /* 0x0000000001007983 */ /* 0x000f620000300800 */
        /* <DEDUP_REMOVED lines=14> */
.L_x_1104:
[----:B------:R-:W-:Y:S05]  /*12e70*/  BSYNC B0 ;  /* 0x0000000000007941 */ /* 0x000fea0003800000 */
.L_x_1103:
        /* <DEDUP_REMOVED lines=15> */
.L_x_1106:
[----:B------:R-:W-:Y:S05]  /*12f70*/  BSYNC B0 ;  /* 0x0000000000007941 */ /* 0x000fea0003800000 */
.L_x_1105:
        /* <DEDUP_REMOVED lines=15> */
.L_x_1108:
[----:B------:R-:W-:Y:S05]  /*13070*/  BSYNC B0 ;  /* 0x0000000000007941 */ /* 0x000fea0003800000 */
.L_x_1107:
        /* <DEDUP_REMOVED lines=15> */
.L_x_1110:
[----:B------:R-:W-:Y:S05]  /*13170*/  BSYNC B0 ;  /* 0x0000000000007941 */ /* 0x000fea0003800000 */
.L_x_1109:
        /* <DEDUP_REMOVED lines=15> */
.L_x_1112:
[----:B------:R-:W-:Y:S05]  /*13270*/  BSYNC B0 ;  /* 0x0000000000007941 */ /* 0x000fea0003800000 */
.L_x_1111:
[----:B------:R-:W5:Y:S02]  /*13280*/  LDL.LU R0, [R1+0x24] ;  /* 0x0000240001007983 */ /* 0x000f640000300800 */
[----:B-----5:R-:W-:-:S13]  /*13290*/  ISETP.GE.OR P1, PT, R0, R244, P1 ;  /* 0x000000f40000720c */ /* 0x020fda0000f26670 */
[----:B------:R-:W-:Y:S05]  /*132a0*/  @P1 EXIT ;  /* 0x000000000000194d */ /* 0x000fea0003800000 */
        /* <DEDUP_REMOVED lines=10> */
[----:B--2---:R-:W-:Y:S01]  /*13350*/  STG.E.128 [R2.64], R200 ;  /* 0x000000c802007986 */ /* 0x004fe2000c101d06 */
[----:B------:R-:W-:Y:S05]  /*13360*/  EXIT ;  /* 0x000000000000794d */ /* 0x000fea0003800000 */
.L_x_1047:
        /* <DEDUP_REMOVED lines=14> */
[----:B-1----:R-:W-:Y:S02]  /*13450*/  ISETP.NE.AND P0, PT, R4, RZ, PT ;  /* 0x000000ff0400720c */ /* 0x002fe40003f05270 */
[----:B--2---:R-:W-:Y:S02]  /*13460*/  ISETP.NE.AND P3, PT, R0, RZ, PT ;  /* 0x000000ff0000720c */ /* 0x004fe40003f65270 */
[----:B------:R-:W-:-:S02]  /*13470*/  @!P4 SHF.R.S32.HI R0, RZ, 0x1f, R25 ;  /* 0x0000001fff00c819 */ /* 0x000fc40000011419 */
[----:B------:R-:W-:-:S07]  /*13480*/  ISETP.NE.OR P2, PT, R4, RZ, !P3 ;  /* 0x000000ff0400720c */ /* 0x000fce0005f45670 */
[----:B------:R-:W-:Y:S01]  /*13490*/  @P0 IMAD.MOV.U32 R8, RZ, RZ, c[0x0][0x210] ;  /* 0x00008400ff080624 */ /* 0x000fe200078e00ff */
[----:B------:R-:W-:Y:S01]  /*134a0*/  @P0 MOV R15, c[0x0][0x210] ;  /* 0x00008400000f0a02 */ /* 0x000fe20000000f00 */
[----:B------:R-:W-:Y:S01]  /*134b0*/  @!P4 IMAD R0, R0, c[0x0][0x1e0], RZ ;  /* 0x000078000000ca24 */ /* 0x000fe200078e02ff */
[----:B------:R-:W-:Y:S01]  /*134c0*/  ISETP.NE.OR P1, PT, R245, -0x1, P2 ;  /* 0xfffffffff500780c */ /* 0x000fe20001725670 */
[----:B------:R-:W-:Y:S02]  /*134d0*/  @!P0 IMAD.MOV.U32 R6, RZ, RZ, c[0x0][0x214] ;  /* 0x00008500ff068624 */ /* 0x000fe400078e00ff */
        /* <DEDUP_REMOVED lines=11> */
[C---:B------:R-:W-:Y:S01]  /*13590*/  IADD3 R4, P3, R0.reuse, R4, RZ ;  /* 0x0000000400047210 */ /* 0x040fe20007f7e0ff */
[C---:B------:R-:W-:Y:S01]  /*135a0*/  @!P1 IMAD R245, R25.reuse, c[0x0][0x214], RZ ;  /* 0x0000850019f59a24 */ /* 0x040fe200078e02ff */
[C---:B------:R-:W-:Y:S01]  /*135b0*/  ISETP.GE.AND P1, PT, R0.reuse, c[0x0][0x220], PT ;  /* 0x0000880000007a0c */ /* 0x040fe20003f26270 */
[----:B------:R-:W-:Y:S01]  /*135c0*/  IMAD R6, R25, R6, RZ ;  /* 0x0000000619067224 */ /* 0x000fe200078e02ff */
[----:B------:R-:W-:Y:S01]  /*135d0*/  LEA.HI.X.SX32 R5, R0, R5, 0x1, P3 ;  /* 0x0000000500057211 */ /* 0x000fe200018f0eff */
[----:B------:R-:W-:Y:S01]  /*135e0*/  IMAD R0, R7, c[0x0][0x1f0], RZ ;  /* 0x00007c0007007a24 */ /* 0x000fe200078e02ff */
[-C--:B------:R-:W-:Y:S01]  /*135f0*/  ISETP.GE.OR P3, PT, R10, R14.reuse, P1 ;  /* 0x0000000e0a00720c */ /* 0x080fe20000f66670 */
[----:B------:R-:W-:Y:S01]  /*13600*/  @!P0 IMAD.MOV.U32 R15, RZ, RZ, 0x1 ;  /* 0x00000001ff0f8424 */ /* 0x000fe200078e00ff */
[----:B------:R-:W-:Y:S01]  /*13610*/  SEL R7, R6, RZ, P2 ;  /* 0x000000ff06077207 */ /* 0x000fe20001000000 */
[----:B------:R-:W-:Y:S01]  /*13620*/  IMAD R9, R16, c[0x0][0x1f4], R0 ;  /* 0x00007d0010097a24 */ /* 0x000fe200078e0200 */
[----:B------:R-:W-:Y:S01]  /*13630*/  ISETP.GE.AND P0, PT, R10, R14, PT ;  /* 0x0000000e0a00720c */ /* 0x000fe20003f06270 */
[--C-:B------:R-:W-:Y:S01]  /*13640*/  @!P2 IMAD.MOV.U32 R2, RZ, RZ, R245.reuse ;  /* 0x000000ffff02a224 */ /* 0x100fe200078e00f5 */
[----:B------:R-:W-:Y:S01]  /*13650*/  @!P2 SHF.R.S32.HI R3, RZ, 0x1f, R245 ;  /* 0x0000001fff03a819 */ /* 0x000fe200000114f5 */
[----:B------:R-:W-:Y:S01]  /*13660*/  IMAD R6, R28, R15, RZ ;  /* 0x0000000f1c067224 */ /* 0x000fe200078e02ff */
[----:B------:R-:W-:Y:S01]  /*13670*/  P2R R27, PR, RZ, 0x1 ;  /* 0x00000001ff1b7803 */ /* 0x000fe20000000000 */
[----:B------:R-:W-:-:S02]  /*13680*/  IMAD R0, R16, R8, R7 ;  /* 0x0000000810007224 */ /* 0x000fc400078e0207 */
[----:B------:R-:W-:Y:S01]  /*13690*/  IMAD.WIDE.U32 R12, R16, c[0x0][0x1f0], R4 ;  /* 0x00007c00100c7a25 */ /* 0x000fe200078e0004 */
[----:B------:R-:W-:Y:S02]  /*136a0*/  SHF.R.S32.HI R4, RZ, 0x1f, R6 ;  /* 0x0000001fff047819 */ /* 0x000fe40000011406 */
[----:B------:R-:W-:Y:S01]  /*136b0*/  IADD3 R17, P2, P0, R6, R2, R0 ;  /* 0x0000000206117210 */ /* 0x000fe2000785e000 */
[----:B------:R-:W-:Y:S01]  /*136c0*/  IMAD.WIDE R6, R234, 0x80, R10 ;  /* 0x00000080ea067825 */ /* 0x000fe200078e020a */
[----:B------:R-:W-:-:S03]  /*136d0*/  SHF.R.S32.HI R0, RZ, 0x1f, R0 ;  /* 0x0000001fff007819 */ /* 0x000fc60000011400 */
[----:B------:R-:W-:Y:S01]  /*136e0*/  IMAD.IADD R9, R9, 0x1, R13 ;  /* 0x0000000109097824 */ /* 0x000fe200078e020d */
        /* <DEDUP_REMOVED lines=10> */
.L_x_1114:
[----:B------:R-:W-:Y:S05]  /*13790*/  BSYNC B0 ;  /* 0x0000000000007941 */ /* 0x000fea0003800000 */
.L_x_1113:
        /* <DEDUP_REMOVED lines=17> */
.L_x_1116:
[----:B------:R-:W-:Y:S05]  /*138b0*/  BSYNC B0 ;  /* 0x0000000000007941 */ /* 0x000fea0003800000 */
.L_x_1115:
        /* <DEDUP_REMOVED lines=16> */
.L_x_1118:
[----:B------:R-:W-:Y:S05]  /*139c0*/  BSYNC B0 ;  /* 0x0000000000007941 */ /* 0x000fea0003800000 */
.L_x_1117:
        /* <DEDUP_REMOVED lines=16> */
.L_x_1120:
[----:B------:R-:W-:Y:S05]  /*13ad0*/  BSYNC B0 ;  /* 0x0000000000007941 */ /* 0x000fea0003800000 */
.L_x_1119:
        /* <DEDUP_REMOVED lines=16> */
.L_x_1122:
[----:B------:R-:W-:Y:S05]  /*13be0*/  BSYNC B0 ;  /* 0x0000000000007941 */ /* 0x000fea0003800000 */
.L_x_1121:
        /* <DEDUP_REMOVED lines=16> */
.L_x_1124:
[----:B------:R-:W-:Y:S05]  /*13cf0*/  BSYNC B0 ;  /* 0x0000000000007941 */ /* 0x000fea0003800000 */
.L_x_1123:
        /* <DEDUP_REMOVED lines=16> */
.L_x_1126:
[----:B------:R-:W-:Y:S05]  /*13e00*/  BSYNC B0 ;  /* 0x0000000000007941 */ /* 0x000fea0003800000 */
.L_x_1125:
        /* <DEDUP_REMOVED lines=16> */
.L_x_1128:
[----:B------:R-:W-:Y:S05]  /*13f10*/  BSYNC B0 ;  /* 0x0000000000007941 */ /* 0x000fea0003800000 */
.L_x_1127:
        /* <DEDUP_REMOVED lines=72> */
.L_x_1129:
        /* <DEDUP_REMOVED lines=14> */
.L_x_1147:


//--------------------- .nv.shared._ZN5flash16flash_fwd_kernelI23Flash_fwd_kernel_traitsILi64ELi128ELi128ELi4ELb0ELb0EN7cutlass6half_tE19Flash_kernel_traitsILi64ELi128ELi128ELi4ES3_EELb0ELb1ELb0ELb0ELb1ELb1ELb0ELb0EEEvNS_16Flash_fwd_paramsE --------------------------
	.section	.nv.shared._ZN5flash16flash_fwd_kernelI23Flash_fwd_kernel_traitsILi64ELi128ELi128ELi4ELb0ELb0EN7cutlass6half_tE19Flash_kernel_traitsILi64ELi128ELi128ELi4ES3_EELb0ELb1ELb0ELb0ELb1ELb1ELb0ELb0EEEvNS_16Flash_fwd_paramsE,"aw",@nobits
	.sectionflags	@""
	.align	16


//--------------------- .nv.global                --------------------------
	.section	.nv.global,"aw",@nobits
.nv.global:
	.type		_ZN72_INTERNAL_aa5abc54_36_flash_fwd_hdim64_fp16_causal_sm80_cu_348dd9ca_28454cute1_E,@object
	.size		_ZN72_INTERNAL_aa5abc54_36_flash_fwd_hdim64_fp16_causal_sm80_cu_348dd9ca_28454cute1_E,(_ZN72_INTERNAL_aa5abc54_36_flash_fwd_hdim64_fp16_causal_sm80_cu_348dd9ca_28454cuda3std3__45__cpo6cbeginE - _ZN72_INTERNAL_aa5abc54_36_flash_fwd_hdim64_fp16_causal_sm80_cu_348dd9ca_28454cute1_E)
_ZN72_INTERNAL_aa5abc54_36_flash_fwd_hdim64_fp16_causal_sm80_cu_348dd9ca_28454cute1_E:
	.zero		1
	.type		_ZN72_INTERNAL_aa5abc54_36_flash_fwd_hdim64_fp16_causal_sm80_cu_348dd9ca_28454cuda3std3__45__cpo6cbeginE,@object
	.size		_ZN72_INTERNAL_aa5abc54_36_flash_fwd_hdim64_fp16_causal_sm80_cu_348dd9ca_28454cuda3std3__45__cpo6cbeginE,(_ZN72_INTERNAL_aa5abc54_36_flash_fwd_hdim64_fp16_causal_sm80_cu_348dd9ca_28454cuda3std3__48in_placeE - _ZN72_INTERNAL_aa5abc54_36_flash_fwd_hdim64_fp16_causal_sm80_cu_348dd9ca_28454cuda3std3__45__cpo6cbeginE)
_ZN72_INTERNAL_aa5abc54_36_flash_fwd_hdim64_fp16_causal_sm80_cu_348dd9ca_28454cuda3std3__45__cpo6cbeginE:
	.zero		1
	.type		_ZN72_INTERNAL_aa5abc54_36_flash_fwd_hdim64_fp16_causal_sm80_cu_348dd9ca_28454cuda3std3__48in_placeE,@object
	.size		_ZN72_INTERNAL_aa5abc54_36_flash_fwd_hdim64_fp16_causal_sm80_cu_348dd9ca_28454cuda3std3__48in_placeE,(_ZN72_INTERNAL_aa5abc54_36_flash_fwd_hdim64_fp16_causal_sm80_cu_348dd9ca_28454cuda3std6ranges3__45__cpo9iter_moveE - _ZN72_INTERNAL_aa5abc54_36_flash_fwd_hdim64_fp16_causal_sm80_cu_348dd9ca_28454cuda3std3__48in_placeE)
_ZN72_INTERNAL_aa5abc54_36_flash_fwd_hdim64_fp16_causal_sm80_cu_348dd9ca_28454cuda3std3__48in_placeE:
	.zero		1
	.type		_ZN72_INTERNAL_aa5abc54_36_flash_fwd_hdim64_fp16_causal_sm80_cu_348dd9ca_28454cuda3std6ranges3__45__cpo9iter_moveE,@object
	.size		_ZN72_INTERNAL_aa5abc54_36_flash_fwd_hdim64_fp16_causal_sm80_cu_348dd9ca_28454cuda3std6ranges3__45__cpo9iter_moveE,(_ZN72_INTERNAL_aa5abc54_36_flash_fwd_hdim64_fp16_causal_sm80_cu_348dd9ca_28454cuda3std3__45__cpo5beginE - _ZN72_INTERNAL_aa5abc54_36_flash_fwd_hdim64_fp16_causal_sm80_cu_348dd9ca_28454cuda3std6ranges3__45__cpo9iter_moveE)
_ZN72_INTERNAL_aa5abc54_36_flash_fwd_hdim64_fp16_causal_sm80_cu_348dd9ca_28454cuda3std6ranges3__45__cpo9iter_moveE:
	.zero		1
	.type		_ZN72_INTERNAL_aa5abc54_36_flash_fwd_hdim64_fp16_causal_sm80_cu_348dd9ca_28454cuda3std3__45__cpo5beginE,@object
	.size		_ZN72_INTERNAL_aa5abc54_36_flash_fwd_hdim64_fp16_causal_sm80_cu_348dd9ca_28454cuda3std3__45__cpo5beginE,(_ZN72_INTERNAL_aa5abc54_36_flash_fwd_hdim64_fp16_causal_sm80_cu_348dd9ca_28454cuda3std3__474_GLOBAL__N__aa5abc54_36_flash_fwd_hdim64_fp16_causal_sm80_cu_348dd9ca_28456ignoreE - _ZN72_INTERNAL_aa5abc54_36_flash_fwd_hdim64_fp16_causal_sm80_cu_348dd9ca_28454cuda3std3__45__cpo5beginE)
_ZN72_INTERNAL_aa5abc54_36_flash_fwd_hdim64_fp16_causal_sm80_cu_348dd9ca_28454cuda3std3__45__cpo5beginE:
	.zero		1
	.type		_ZN72_INTERNAL_aa5abc54_36_flash_fwd_hdim64_fp16_causal_sm80_cu_348dd9ca_28454cuda3std3__474_GLOBAL__N__aa5abc54_36_flash_fwd_hdim64_fp16_causal_sm80_cu_348dd9ca_28456ignoreE,@object
	.size		_ZN72_INTERNAL_aa5abc54_36_flash_fwd_hdim64_fp16_causal_sm80_cu_348dd9ca_28454cuda3std3__474_GLOBAL__N__aa5abc54_36_flash_fwd_hdim64_fp16_causal_sm80_cu_348dd9ca_28456ignoreE,(_ZN72_INTERNAL_aa5abc54_36_flash_fwd_hdim64_fp16_causal_sm80_cu_348dd9ca_28454cute7productE - _ZN72_INTERNAL_aa5abc54_36_flash_fwd_hdim64_fp16_causal_sm80_cu_348dd9ca_28454cuda3std3__474_GLOBAL__N__aa5abc54_36_flash_fwd_hdim64_fp16_causal_sm80_cu_348dd9ca_28456ignoreE)
_ZN72_INTERNAL_aa5abc54_36_flash_fwd_hdim64_fp16_causal_sm80_cu_348dd9ca_28454cuda3std3__474_GLOBAL__N__aa5abc54_36_flash_fwd_hdim64_fp16_causal_sm80_cu_348dd9ca_28456ignoreE:
	.zero		1
	.type		_ZN72_INTERNAL_aa5abc54_36_flash_fwd_hdim64_fp16_causal_sm80_cu_348dd9ca_28454cute7productE,@object
	.size		_ZN72_INTERNAL_aa5abc54_36_flash_fwd_hdim64_fp16_causal_sm80_cu_348dd9ca_28454cute7productE,(_ZN72_INTERNAL_aa5abc54_36_flash_fwd_hdim64_fp16_causal_sm80_cu_348dd9ca_28454cuda3std3__45__cpo3endE - _ZN72_INTERNAL_aa5abc54_36_flash_fwd_hdim64_fp16_causal_sm80_cu_348dd9ca_28454cute7productE)
_ZN72_INTERNAL_aa5abc54_36_flash_fwd_hdim64_fp16_causal_sm80_cu_348dd9ca_28454cute7productE:
	.zero		1
	.type		_ZN72_INTERNAL_aa5abc54_36_flash_fwd_hdim64_fp16_causal_sm80_cu_348dd9ca_28454cuda3std3__45__cpo3endE,@object
	.size		_ZN72_INTERNAL_aa5abc54_36_flash_fwd_hdim64_fp16_causal_sm80_cu_348dd9ca_28454cuda3std3__45__cpo3endE,(_ZN72_INTERNAL_aa5abc54_36_flash_fwd_hdim64_fp16_causal_sm80_cu_348dd9ca_28454cuda3std3__419piecewise_constructE - _ZN72_INTERNAL_aa5abc54_36_flash_fwd_hdim64_fp16_causal_sm80_cu_348dd9ca_28454cuda3std3__45__cpo3endE)
_ZN72_INTERNAL_aa5abc54_36_flash_fwd_hdim64_fp16_causal_sm80_cu_348dd9ca_28454cuda3std3__45__cpo3endE:
	.zero		1
	.type		_ZN72_INTERNAL_aa5abc54_36_flash_fwd_hdim64_fp16_causal_sm80_cu_348dd9ca_28454cuda3std3__419piecewise_constructE,@object
	.size		_ZN72_INTERNAL_aa5abc54_36_flash_fwd_hdim64_fp16_causal_sm80_cu_348dd9ca_28454cuda3std3__419piecewise_constructE,(_ZN72_INTERNAL_aa5abc54_36_flash_fwd_hdim64_fp16_causal_sm80_cu_348dd9ca_28454cuda3std3__45__cpo4cendE - _ZN72_INTERNAL_aa5abc54_36_flash_fwd_hdim64_fp16_causal_sm80_cu_348dd9ca_28454cuda3std3__419piecewise_constructE)
_ZN72_INTERNAL_aa5abc54_36_flash_fwd_hdim64_fp16_causal_sm80_cu_348dd9ca_28454cuda3std3__419piecewise_constructE:
	.zero		1
	.type		_ZN72_INTERNAL_aa5abc54_36_flash_fwd_hdim64_fp16_causal_sm80_cu_348dd9ca_28454cuda3std3__45__cpo4cendE,@object
	.size		_ZN72_INTERNAL_aa5abc54_36_flash_fwd_hdim64_fp16_causal_sm80_cu_348dd9ca_28454cuda3std3__45__cpo4cendE,(_ZN72_INTERNAL_aa5abc54_36_flash_fwd_hdim64_fp16_causal_sm80_cu_348dd9ca_28454cuda3std6ranges3__45__cpo4swapE - _ZN72_INTERNAL_aa5abc54_36_flash_fwd_hdim64_fp16_causal_sm80_cu_348dd9ca_28454cuda3std3__45__cpo4cendE)
_ZN72_INTERNAL_aa5abc54_36_flash_fwd_hdim64_fp16_causal_sm80_cu_348dd9ca_28454cuda3std3__45__cpo4cendE:
	.zero		1
	.type		_ZN72_INTERNAL_aa5abc54_36_flash_fwd_hdim64_fp16_causal_sm80_cu_348dd9ca_28454cuda3std6ranges3__45__cpo4swapE,@object
	.size		_ZN72_INTERNAL_aa5abc54_36_flash_fwd_hdim64_fp16_causal_sm80_cu_348dd9ca_28454cuda3std6ranges3__45__cpo4swapE,(.L_7 - _ZN72_INTERNAL_aa5abc54_36_flash_fwd_hdim64_fp16_causal_sm80_cu_348dd9ca_28454cuda3std6ranges3__45__cpo4swapE)
_ZN72_INTERNAL_aa5abc54_36_flash_fwd_hdim64_fp16_causal_sm80_cu_348dd9ca_28454cuda3std6ranges3__45__cpo4swapE:
	.zero		1
.L_7:


//--------------------- .nv.shared._ZN5flash16flash_fwd_kernelI23Flash_fwd_kernel_traitsILi64ELi128ELi128ELi4ELb0ELb0EN7cutlass6half_tE19Flash_kernel_traitsILi64ELi128ELi128ELi4ES3_EELb0ELb1ELb0ELb0ELb1ELb1ELb1ELb0EEEvNS_16Flash_fwd_paramsE --------------------------
	.section	.nv.shared._ZN5flash16flash_fwd_kernelI23Flash_fwd_kernel_traitsILi64ELi128ELi128ELi4ELb0ELb0EN7cutlass6half_tE19Flash_kernel_traitsILi64ELi128ELi128ELi4ES3_EELb0ELb1ELb0ELb0ELb1ELb1ELb1ELb0EEEvNS_16Flash_fwd_paramsE,"aw",@nobits
	.sectionflags	@""
	.align	16


//--------------------- .nv.shared._ZN5flash16flash_fwd_kernelI23Flash_fwd_kernel_traitsILi64ELi128ELi128ELi4ELb0ELb0EN7cutlass6half_tE19Flash_kernel_traitsILi64ELi128ELi128ELi4ES3_EELb0ELb1ELb0ELb0ELb0ELb1ELb0ELb0EEEvNS_16Flash_fwd_paramsE --------------------------
	.section	.nv.shared._ZN5flash16flash_fwd_kernelI23Flash_fwd_kernel_traitsILi64ELi128ELi128ELi4ELb0ELb0EN7cutlass6half_tE19Flash_kernel_traitsILi64ELi128ELi128ELi4ES3_EELb0ELb1ELb0ELb0ELb0ELb1ELb0ELb0EEEvNS_16Flash_fwd_paramsE,"aw",@nobits
	.sectionflags	@""
	.align	16


//--------------------- .nv.shared._ZN5flash16flash_fwd_kernelI23Flash_fwd_kernel_traitsILi64ELi128ELi128ELi4ELb0ELb0EN7cutlass6half_tE19Flash_kernel_traitsILi64ELi128ELi128ELi4ES3_EELb0ELb1ELb0ELb0ELb0ELb1ELb1ELb0EEEvNS_16Flash_fwd_paramsE --------------------------
	.section	.nv.shared._ZN5flash16flash_fwd_kernelI23Flash_fwd_kernel_traitsILi64ELi128ELi128ELi4ELb0ELb0EN7cutlass6half_tE19Flash_kernel_traitsILi64ELi128ELi128ELi4ES3_EELb0ELb1ELb0ELb0ELb0ELb1ELb1ELb0EEEvNS_16Flash_fwd_paramsE,"aw",@nobits
	.sectionflags	@""
	.align	16


//--------------------- .nv.shared._ZN5flash16flash_fwd_kernelI23Flash_fwd_kernel_traitsILi64ELi128ELi128ELi4ELb0ELb0EN7cutlass6half_tE19Flash_kernel_traitsILi64ELi128ELi128ELi4ES3_EELb0ELb1ELb0ELb0ELb0ELb0ELb0ELb0EEEvNS_16Flash_fwd_paramsE --------------------------
	.section	.nv.shared._ZN5flash16flash_fwd_kernelI23Flash_fwd_kernel_traitsILi64ELi128ELi128ELi4ELb0ELb0EN7cutlass6half_tE19Flash_kernel_traitsILi64ELi128ELi128ELi4ES3_EELb0ELb1ELb0ELb0ELb0ELb0ELb0ELb0EEEvNS_16Flash_fwd_paramsE,"aw",@nobits
	.sectionflags	@""
	.align	16


//--------------------- .nv.shared._ZN5flash16flash_fwd_kernelI23Flash_fwd_kernel_traitsILi64ELi128ELi128ELi4ELb0ELb0EN7cutlass6half_tE19Flash_kernel_traitsILi64ELi128ELi128ELi4ES3_EELb0ELb1ELb0ELb0ELb0ELb0ELb1ELb0EEEvNS_16Flash_fwd_paramsE --------------------------
	.section	.nv.shared._ZN5flash16flash_fwd_kernelI23Flash_fwd_kernel_traitsILi64ELi128ELi128ELi4ELb0ELb0EN7cutlass6half_tE19Flash_kernel_traitsILi64ELi128ELi128ELi4ES3_EELb0ELb1ELb0ELb0ELb0ELb0ELb1ELb0EEEvNS_16Flash_fwd_paramsE,"aw",@nobits
	.sectionflags	@""
	.align	16


//--------------------- .nv.shared._ZN5flash16flash_fwd_kernelI23Flash_fwd_kernel_traitsILi64ELi128ELi128ELi4ELb0ELb0EN7cutlass6half_tE19Flash_kernel_traitsILi64ELi128ELi128ELi4ES3_EELb0ELb1ELb0ELb1ELb0ELb0ELb0ELb0EEEvNS_16Flash_fwd_paramsE --------------------------
	.section	.nv.shared._ZN5flash16flash_fwd_kernelI23Flash_fwd_kernel_traitsILi64ELi128ELi128ELi4ELb0ELb0EN7cutlass6half_tE19Flash_kernel_traitsILi64ELi128ELi128ELi4ES3_EELb0ELb1ELb0ELb1ELb0ELb0ELb0ELb0EEEvNS_16Flash_fwd_paramsE,"aw",@nobits
	.sectionflags	@""
	.align	16


//--------------------- .nv.shared._ZN5flash16flash_fwd_kernelI23Flash_fwd_kernel_traitsILi64ELi128ELi128ELi4ELb0ELb0EN7cutlass6half_tE19Flash_kernel_traitsILi64ELi128ELi128ELi4ES3_EELb0ELb1ELb0ELb1ELb0ELb0ELb1ELb0EEEvNS_16Flash_fwd_paramsE --------------------------
	.section	.nv.shared._ZN5flash16flash_fwd_kernelI23Flash_fwd_kernel_traitsILi64ELi128ELi128ELi4ELb0ELb0EN7cutlass6half_tE19Flash_kernel_traitsILi64ELi128ELi128ELi4ES3_EELb0ELb1ELb0ELb1ELb0ELb0ELb1ELb0EEEvNS_16Flash_fwd_paramsE,"aw",@nobits
	.sectionflags	@""
	.align	16


//--------------------- .nv.shared._ZN5flash16flash_fwd_kernelI23Flash_fwd_kernel_traitsILi64ELi128ELi64ELi4ELb0ELb0EN7cutlass6half_tE19Flash_kernel_traitsILi64ELi128ELi64ELi4ES3_EELb1ELb1ELb0ELb0ELb0ELb0ELb0ELb0EEEvNS_16Flash_fwd_paramsE --------------------------
	.section	.nv.shared._ZN5flash16flash_fwd_kernelI23Flash_fwd_kernel_traitsILi64ELi128ELi64ELi4ELb0ELb0EN7cutlass6half_tE19Flash_kernel_traitsILi64ELi128ELi64ELi4ES3_EELb1ELb1ELb0ELb0ELb0ELb0ELb0ELb0EEEvNS_16Flash_fwd_paramsE,"aw",@nobits
	.sectionflags	@""
	.align	16


//--------------------- .nv.shared._ZN5flash16flash_fwd_kernelI23Flash_fwd_kernel_traitsILi64ELi128ELi64ELi4ELb0ELb0EN7cutlass6half_tE19Flash_kernel_traitsILi64ELi128ELi64ELi4ES3_EELb1ELb1ELb0ELb0ELb1ELb1ELb0ELb0EEEvNS_16Flash_fwd_paramsE --------------------------
	.section	.nv.shared._ZN5flash16flash_fwd_kernelI23Flash_fwd_kernel_traitsILi64ELi128ELi64ELi4ELb0ELb0EN7cutlass6half_tE19Flash_kernel_traitsILi64ELi128ELi64ELi4ES3_EELb1ELb1ELb0ELb0ELb1ELb1ELb0ELb0EEEvNS_16Flash_fwd_paramsE,"aw",@nobits
	.sectionflags	@""
	.align	16


//--------------------- .nv.shared._ZN5flash16flash_fwd_kernelI23Flash_fwd_kernel_traitsILi64ELi128ELi64ELi4ELb0ELb0EN7cutlass6half_tE19Flash_kernel_traitsILi64ELi128ELi64ELi4ES3_EELb0ELb1ELb0ELb0ELb1ELb1ELb1ELb0EEEvNS_16Flash_fwd_paramsE --------------------------
	.section	.nv.shared._ZN5flash16flash_fwd_kernelI23Flash_fwd_kernel_traitsILi64ELi128ELi64ELi4ELb0ELb0EN7cutlass6half_tE19Flash_kernel_traitsILi64ELi128ELi64ELi4ES3_EELb0ELb1ELb0ELb0ELb1ELb1ELb1ELb0EEEvNS_16Flash_fwd_paramsE,"aw",@nobits
	.sectionflags	@""
	.align	16


//--------------------- .nv.shared._ZN5flash16flash_fwd_kernelI23Flash_fwd_kernel_traitsILi64ELi128ELi64ELi4ELb0ELb0EN7cutlass6half_tE19Flash_kernel_traitsILi64ELi128ELi64ELi4ES3_EELb1ELb1ELb0ELb0ELb0ELb1ELb0ELb0EEEvNS_16Flash_fwd_paramsE --------------------------
	.section	.nv.shared._ZN5flash16flash_fwd_kernelI23Flash_fwd_kernel_traitsILi64ELi128ELi64ELi4ELb0ELb0EN7cutlass6half_tE19Flash_kernel_traitsILi64ELi128ELi64ELi4ES3_EELb1ELb1ELb0ELb0ELb0ELb1ELb0ELb0EEEvNS_16Flash_fwd_paramsE,"aw",@nobits
	.sectionflags	@""
	.align	16


//--------------------- .nv.shared._ZN5flash16flash_fwd_kernelI23Flash_fwd_kernel_traitsILi64ELi128ELi64ELi4ELb0ELb0EN7cutlass6half_tE19Flash_kernel_traitsILi64ELi128ELi64ELi4ES3_EELb0ELb1ELb0ELb0ELb0ELb1ELb1ELb0EEEvNS_16Flash_fwd_paramsE --------------------------
	.section	.nv.shared._ZN5flash16flash_fwd_kernelI23Flash_fwd_kernel_traitsILi64ELi128ELi64ELi4ELb0ELb0EN7cutlass6half_tE19Flash_kernel_traitsILi64ELi128ELi64ELi4ES3_EELb0ELb1ELb0ELb0ELb0ELb1ELb1ELb0EEEvNS_16Flash_fwd_paramsE,"aw",@nobits
	.sectionflags	@""
	.align	16


//--------------------- .nv.shared._ZN5flash16flash_fwd_kernelI23Flash_fwd_kernel_traitsILi64ELi128ELi64ELi4ELb0ELb0EN7cutlass6half_tE19Flash_kernel_traitsILi64ELi128ELi64ELi4ES3_EELb1ELb1ELb0ELb1ELb0ELb0ELb0ELb0EEEvNS_16Flash_fwd_paramsE --------------------------
	.section	.nv.shared._ZN5flash16flash_fwd_kernelI23Flash_fwd_kernel_traitsILi64ELi128ELi64ELi4ELb0ELb0EN7cutlass6half_tE19Flash_kernel_traitsILi64ELi128ELi64ELi4ES3_EELb1ELb1ELb0ELb1ELb0ELb0ELb0ELb0EEEvNS_16Flash_fwd_paramsE,"aw",@nobits
	.sectionflags	@""
	.align	16


//--------------------- .nv.shared._ZN5flash16flash_fwd_kernelI23Flash_fwd_kernel_traitsILi64ELi128ELi64ELi4ELb0ELb0EN7cutlass6half_tE19Flash_kernel_traitsILi64ELi128ELi64ELi4ES3_EELb1ELb1ELb0ELb0ELb0ELb0ELb0ELb1EEEvNS_16Flash_fwd_paramsE --------------------------
	.section	.nv.shared._ZN5flash16flash_fwd_kernelI23Flash_fwd_kernel_traitsILi64ELi128ELi64ELi4ELb0ELb0EN7cutlass6half_tE19Flash_kernel_traitsILi64ELi128ELi64ELi4ES3_EELb1ELb1ELb0ELb0ELb0ELb0ELb0ELb1EEEvNS_16Flash_fwd_paramsE,"aw",@nobits
	.sectionflags	@""
	.align	16


//--------------------- .nv.shared._ZN5flash16flash_fwd_kernelI23Flash_fwd_kernel_traitsILi64ELi128ELi64ELi4ELb0ELb0EN7cutlass6half_tE19Flash_kernel_traitsILi64ELi128ELi64ELi4ES3_EELb0ELb1ELb0ELb0ELb0ELb0ELb1ELb0EEEvNS_16Flash_fwd_paramsE --------------------------
	.section	.nv.shared._ZN5flash16flash_fwd_kernelI23Flash_fwd_kernel_traitsILi64ELi128ELi64ELi4ELb0ELb0EN7cutlass6half_tE19Flash_kernel_traitsILi64ELi128ELi64ELi4ES3_EELb0ELb1ELb0ELb0ELb0ELb0ELb1ELb0EEEvNS_16Flash_fwd_paramsE,"aw",@nobits
	.sectionflags	@""
	.align	16


//--------------------- .nv.shared._ZN5flash16flash_fwd_kernelI23Flash_fwd_kernel_traitsILi64ELi128ELi64ELi4ELb0ELb0EN7cutlass6half_tE19Flash_kernel_traitsILi64ELi128ELi64ELi4ES3_EELb1ELb1ELb0ELb1ELb0ELb0ELb0ELb1EEEvNS_16Flash_fwd_paramsE --------------------------
	.section	.nv.shared._ZN5flash16flash_fwd_kernelI23Flash_fwd_kernel_traitsILi64ELi128ELi64ELi4ELb0ELb0EN7cutlass6half_tE19Flash_kernel_traitsILi64ELi128ELi64ELi4ES3_EELb1ELb1ELb0ELb1ELb0ELb0ELb0ELb1EEEvNS_16Flash_fwd_paramsE,"aw",@nobits
	.sectionflags	@""
	.align	16


//--------------------- .nv.shared._ZN5flash16flash_fwd_kernelI23Flash_fwd_kernel_traitsILi64ELi128ELi64ELi4ELb0ELb0EN7cutlass6half_tE19Flash_kernel_traitsILi64ELi128ELi64ELi4ES3_EELb0ELb1ELb0ELb1ELb0ELb0ELb1ELb0EEEvNS_16Flash_fwd_paramsE --------------------------
	.section	.nv.shared._ZN5flash16flash_fwd_kernelI23Flash_fwd_kernel_traitsILi64ELi128ELi64ELi4ELb0ELb0EN7cutlass6half_tE19Flash_kernel_traitsILi64ELi128ELi64ELi4ES3_EELb0ELb1ELb0ELb1ELb0ELb0ELb1ELb0EEEvNS_16Flash_fwd_paramsE,"aw",@nobits
	.sectionflags	@""
	.align	16
